	.target	sm_90a

	.elftype	@"ET_EXEC"


//--------------------- .note.nv.tkinfo           --------------------------
	.section	.note.nv.tkinfo,"",@"SHT_NOTE"
	.sectionflags	@"SHF_NOTE_NV_TKINFO"
	.tkinfo
        /*0018*/ 	.word	0x00000002
        /*0030*/ 	.string	""
        /*0030*/ 	.string	"ptxas"
        /*0030*/ 	.string	"Cuda compilation tools, release 13.0, V13.0.88"
        /*0030*/ 	.string	"Build cuda_13.0.r13.0/compiler.36424714_0"
        /*0030*/ 	.string	"-arch sm_90a -m 64 "



//--------------------- .note.nv.cuinfo           --------------------------
	.section	.note.nv.cuinfo,"",@"SHT_NOTE"
	.sectionflags	@"SHF_NOTE_NV_CUINFO"
        /*0018*/ 	.short	0x0002
        /*001a*/ 	.short	0x005a
        /*001c*/ 	.short	0x0082
	.zero		2


//--------------------- .nv.info                  --------------------------
	.section	.nv.info,"",@"SHT_CUDA_INFO"
	.align	4


	//----- nvinfo : EIATTR_REGCOUNT
	.align		4
        /*0000*/ 	.byte	0x04, 0x2f
        /*0002*/ 	.short	(.L_1 - .L_0)
	.align		4
.L_0:
        /*0004*/ 	.word	index@(_ZN10layer_norm31ln_parallel_residual_bwd_kernelINS_13Kernel_traitsIfffffjLj8192ELj1ELj1ELj8ELj16ENS_18Kernel_traits_baseILj8192EfffffjLj256EEEEELb1ELb1ELb1EEEvNS_9BwdParamsE)
        /*0008*/ 	.word	0x000000ff


	//----- nvinfo : EIATTR_FRAME_SIZE
	.align		4
.L_1:
        /*000c*/ 	.byte	0x04, 0x11
        /*000e*/ 	.short	(.L_3 - .L_2)
	.align		4
.L_2:
        /*0010*/ 	.word	index@(_ZN10layer_norm31ln_parallel_residual_bwd_kernelINS_13Kernel_traitsIfffffjLj8192ELj1ELj1ELj8ELj16ENS_18Kernel_traits_baseILj8192EfffffjLj256EEEEELb1ELb1ELb1EEEvNS_9BwdParamsE)
        /*0014*/ 	.word	0x00000030


	//----- nvinfo : EIATTR_REGCOUNT
	.align		4
.L_3:
        /*0018*/ 	.byte	0x04, 0x2f
        /*001a*/ 	.short	(.L_5 - .L_4)
	.align		4
.L_4:
        /*001c*/ 	.word	index@(_ZN10layer_norm40ln_parallel_residual_bwd_finalize_kernelINS_22Kernel_traits_finalizeILj8192EfffffjLb0ELj1024ELj4ENS_18Kernel_traits_baseILj8192EfffffjLj1024EEEEELb1EEEvNS_9BwdParamsE)
        /*0020*/ 	.word	0x00000020


	//----- nvinfo : EIATTR_FRAME_SIZE
	.align		4
.L_5:
        /*0024*/ 	.byte	0x04, 0x11
        /*0026*/ 	.short	(.L_7 - .L_6)
	.align		4
.L_6:
        /*0028*/ 	.word	index@(_ZN10layer_norm40ln_parallel_residual_bwd_finalize_kernelINS_22Kernel_traits_finalizeILj8192EfffffjLb0ELj1024ELj4ENS_18Kernel_traits_baseILj8192EfffffjLj1024EEEEELb1EEEvNS_9BwdParamsE)
        /*002c*/ 	.word	0x00000000


	//----- nvinfo : EIATTR_REGCOUNT
	.align		4
.L_7:
        /*0030*/ 	.byte	0x04, 0x2f
        /*0032*/ 	.short	(.L_9 - .L_8)
	.align		4
.L_8:
        /*0034*/ 	.word	index@(_ZN10layer_norm22ln_bwd_finalize_kernelINS_22Kernel_traits_finalizeILj8192EfffffjLb0ELj1024ELj4ENS_18Kernel_traits_baseILj8192EfffffjLj1024EEEEELb0ELb1EEEvNS_9BwdParamsE)
        /*0038*/ 	.word	0x00000020


	//----- nvinfo : EIATTR_FRAME_SIZE
	.align		4
.L_9:
        /*003c*/ 	.byte	0x04, 0x11
        /*003e*/ 	.short	(.L_11 - .L_10)
	.align		4
.L_10:
        /*0040*/ 	.word	index@(_ZN10layer_norm22ln_bwd_finalize_kernelINS_22Kernel_traits_finalizeILj8192EfffffjLb0ELj1024ELj4ENS_18Kernel_traits_baseILj8192EfffffjLj1024EEEEELb0ELb1EEEvNS_9BwdParamsE)
        /*0044*/ 	.word	0x00000000


	//----- nvinfo : EIATTR_REGCOUNT
	.align		4
.L_11:
        /*0048*/ 	.byte	0x04, 0x2f
        /*004a*/ 	.short	(.L_13 - .L_12)
	.align		4
.L_12:
        /*004c*/ 	.word	index@(_ZN10layer_norm31ln_parallel_residual_bwd_kernelINS_13Kernel_traitsIfffffjLj8192ELj1ELj1ELj8ELj16ENS_18Kernel_traits_baseILj8192EfffffjLj256EEEEELb1ELb1ELb0EEEvNS_9BwdParamsE)
        /*0050*/ 	.word	0x000000fe


	//----- nvinfo : EIATTR_FRAME_SIZE
	.align		4
.L_13:
        /*0054*/ 	.byte	0x04, 0x11
        /*0056*/ 	.short	(.L_15 - .L_14)
	.align		4
.L_14:
        /*0058*/ 	.word	index@(_ZN10layer_norm31ln_parallel_residual_bwd_kernelINS_13Kernel_traitsIfffffjLj8192ELj1ELj1ELj8ELj16ENS_18Kernel_traits_baseILj8192EfffffjLj256EEEEELb1ELb1ELb0EEEvNS_9BwdParamsE)
        /*005c*/ 	.word	0x00000000


	//----- nvinfo : EIATTR_REGCOUNT
	.align		4
.L_15:
        /*0060*/ 	.byte	0x04, 0x2f
        /*0062*/ 	.short	(.L_17 - .L_16)
	.align		4
.L_16:
        /*0064*/ 	.word	index@(_ZN10layer_norm40ln_parallel_residual_bwd_finalize_kernelINS_22Kernel_traits_finalizeILj8192EfffffjLb0ELj1024ELj4ENS_18Kernel_traits_baseILj8192EfffffjLj1024EEEEELb0EEEvNS_9BwdParamsE)
        /*0068*/ 	.word	0x00000020


	//----- nvinfo : EIATTR_FRAME_SIZE
	.align		4
.L_17:
        /*006c*/ 	.byte	0x04, 0x11
        /*006e*/ 	.short	(.L_19 - .L_18)
	.align		4
.L_18:
        /*0070*/ 	.word	index@(_ZN10layer_norm40ln_parallel_residual_bwd_finalize_kernelINS_22Kernel_traits_finalizeILj8192EfffffjLb0ELj1024ELj4ENS_18Kernel_traits_baseILj8192EfffffjLj1024EEEEELb0EEEvNS_9BwdParamsE)
        /*0074*/ 	.word	0x00000000


	//----- nvinfo : EIATTR_REGCOUNT
	.align		4
.L_19:
        /*0078*/ 	.byte	0x04, 0x2f
        /*007a*/ 	.short	(.L_21 - .L_20)
	.align		4
.L_20:
        /*007c*/ 	.word	index@(_ZN10layer_norm22ln_bwd_finalize_kernelINS_22Kernel_traits_finalizeILj8192EfffffjLb0ELj1024ELj4ENS_18Kernel_traits_baseILj8192EfffffjLj1024EEEEELb0ELb0EEEvNS_9BwdParamsE)
        /*0080*/ 	.word	0x00000020


	//----- nvinfo : EIATTR_FRAME_SIZE
	.align		4
.L_21:
        /*0084*/ 	.byte	0x04, 0x11
        /*0086*/ 	.short	(.L_23 - .L_22)
	.align		4
.L_22:
        /*0088*/ 	.word	index@(_ZN10layer_norm22ln_bwd_finalize_kernelINS_22Kernel_traits_finalizeILj8192EfffffjLb0ELj1024ELj4ENS_18Kernel_traits_baseILj8192EfffffjLj1024EEEEELb0ELb0EEEvNS_9BwdParamsE)
        /*008c*/ 	.word	0x00000000


	//----- nvinfo : EIATTR_REGCOUNT
	.align		4
.L_23:
        /*0090*/ 	.byte	0x04, 0x2f
        /*0092*/ 	.short	(.L_25 - .L_24)
	.align		4
.L_24:
        /*0094*/ 	.word	index@(_ZN10layer_norm31ln_parallel_residual_bwd_kernelINS_13Kernel_traitsIfffffjLj8192ELj1ELj1ELj8ELj16ENS_18Kernel_traits_baseILj8192EfffffjLj256EEEEELb1ELb0ELb1EEEvNS_9BwdParamsE)
        /*0098*/ 	.word	0x000000ff


	//----- nvinfo : EIATTR_FRAME_SIZE
	.align		4
.L_25:
        /*009c*/ 	.byte	0x04, 0x11
        /*009e*/ 	.short	(.L_27 - .L_26)
	.align		4
.L_26:
        /*00a0*/ 	.word	index@(_ZN10layer_norm31ln_parallel_residual_bwd_kernelINS_13Kernel_traitsIfffffjLj8192ELj1ELj1ELj8ELj16ENS_18Kernel_traits_baseILj8192EfffffjLj256EEEEELb1ELb0ELb1EEEvNS_9BwdParamsE)
        /*00a4*/ 	.word	0x000001a0


	//----- nvinfo : EIATTR_REGCOUNT
	.align		4
.L_27:
        /*00a8*/ 	.byte	0x04, 0x2f
        /*00aa*/ 	.short	(.L_29 - .L_28)
	.align		4
.L_28:
        /*00ac*/ 	.word	index@(_ZN10layer_norm31ln_parallel_residual_bwd_kernelINS_13Kernel_traitsIfffffjLj8192ELj1ELj1ELj8ELj16ENS_18Kernel_traits_baseILj8192EfffffjLj256EEEEELb1ELb0ELb0EEEvNS_9BwdParamsE)
        /*00b0*/ 	.word	0x000000ff


	//----- nvinfo : EIATTR_FRAME_SIZE
	.align		4
.L_29:
        /*00b4*/ 	.byte	0x04, 0x11
        /*00b6*/ 	.short	(.L_31 - .L_30)
	.align		4
.L_30:
        /*00b8*/ 	.word	index@(_ZN10layer_norm31ln_parallel_residual_bwd_kernelINS_13Kernel_traitsIfffffjLj8192ELj1ELj1ELj8ELj16ENS_18Kernel_traits_baseILj8192EfffffjLj256EEEEELb1ELb0ELb0EEEvNS_9BwdParamsE)
        /*00bc*/ 	.word	0x00000158


	//----- nvinfo : EIATTR_REGCOUNT
	.align		4
.L_31:
        /*00c0*/ 	.byte	0x04, 0x2f
        /*00c2*/ 	.short	(.L_33 - .L_32)
	.align		4
.L_32:
        /*00c4*/ 	.word	index@(_ZN10layer_norm31ln_parallel_residual_bwd_kernelINS_13Kernel_traitsIfffffjLj8192ELj1ELj1ELj8ELj16ENS_18Kernel_traits_baseILj8192EfffffjLj256EEEEELb0ELb1ELb1EEEvNS_9BwdParamsE)
        /*00c8*/ 	.word	0x000000ff


	//----- nvinfo : EIATTR_FRAME_SIZE
	.align		4
.L_33:
        /*00cc*/ 	.byte	0x04, 0x11
        /*00ce*/ 	.short	(.L_35 - .L_34)
	.align		4
.L_34:
        /*00d0*/ 	.word	index@(_ZN10layer_norm31ln_parallel_residual_bwd_kernelINS_13Kernel_traitsIfffffjLj8192ELj1ELj1ELj8ELj16ENS_18Kernel_traits_baseILj8192EfffffjLj256EEEEELb0ELb1ELb1EEEvNS_9BwdParamsE)
        /*00d4*/ 	.word	0x00000000


	//----- nvinfo : EIATTR_REGCOUNT
	.align		4
.L_35:
        /*00d8*/ 	.byte	0x04, 0x2f
        /*00da*/ 	.short	(.L_37 - .L_36)
	.align		4
.L_36:
        /*00dc*/ 	.word	index@(_ZN10layer_norm31ln_parallel_residual_bwd_kernelINS_13Kernel_traitsIfffffjLj8192ELj1ELj1ELj8ELj16ENS_18Kernel_traits_baseILj8192EfffffjLj256EEEEELb0ELb1ELb0EEEvNS_9BwdParamsE)
        /*00e0*/ 	.word	0x000000ef


	//----- nvinfo : EIATTR_FRAME_SIZE
	.align		4
.L_37:
        /*00e4*/ 	.byte	0x04, 0x11
        /*00e6*/ 	.short	(.L_39 - .L_38)
	.align		4
.L_38:
        /*00e8*/ 	.word	index@(_ZN10layer_norm31ln_parallel_residual_bwd_kernelINS_13Kernel_traitsIfffffjLj8192ELj1ELj1ELj8ELj16ENS_18Kernel_traits_baseILj8192EfffffjLj256EEEEELb0ELb1ELb0EEEvNS_9BwdParamsE)
        /*00ec*/ 	.word	0x00000000


	//----- nvinfo : EIATTR_REGCOUNT
	.align		4
.L_39:
        /*00f0*/ 	.byte	0x04, 0x2f
        /*00f2*/ 	.short	(.L_41 - .L_40)
	.align		4
.L_40:
        /*00f4*/ 	.word	index@(_ZN10layer_norm31ln_parallel_residual_bwd_kernelINS_13Kernel_traitsIfffffjLj8192ELj1ELj1ELj8ELj16ENS_18Kernel_traits_baseILj8192EfffffjLj256EEEEELb0ELb0ELb1EEEvNS_9BwdParamsE)
        /*00f8*/ 	.word	0x000000ff


	//----- nvinfo : EIATTR_FRAME_SIZE
	.align		4
.L_41:
        /*00fc*/ 	.byte	0x04, 0x11
        /*00fe*/ 	.short	(.L_43 - .L_42)
	.align		4
.L_42:
        /*0100*/ 	.word	index@(_ZN10layer_norm31ln_parallel_residual_bwd_kernelINS_13Kernel_traitsIfffffjLj8192ELj1ELj1ELj8ELj16ENS_18Kernel_traits_baseILj8192EfffffjLj256EEEEELb0ELb0ELb1EEEvNS_9BwdParamsE)
        /*0104*/ 	.word	0x00000158


	//----- nvinfo : EIATTR_REGCOUNT
	.align		4
.L_43:
        /*0108*/ 	.byte	0x04, 0x2f
        /*010a*/ 	.short	(.L_45 - .L_44)
	.align		4
.L_44:
        /*010c*/ 	.word	index@(_ZN10layer_norm31ln_parallel_residual_bwd_kernelINS_13Kernel_traitsIfffffjLj8192ELj1ELj1ELj8ELj16ENS_18Kernel_traits_baseILj8192EfffffjLj256EEEEELb0ELb0ELb0EEEvNS_9BwdParamsE)
        /*0110*/ 	.word	0x000000ff


	//----- nvinfo : EIATTR_FRAME_SIZE
	.align		4
.L_45:
        /*0114*/ 	.byte	0x04, 0x11
        /*0116*/ 	.short	(.L_47 - .L_46)
	.align		4
.L_46:
        /*0118*/ 	.word	index@(_ZN10layer_norm31ln_parallel_residual_bwd_kernelINS_13Kernel_traitsIfffffjLj8192ELj1ELj1ELj8ELj16ENS_18Kernel_traits_baseILj8192EfffffjLj256EEEEELb0ELb0ELb0EEEvNS_9BwdParamsE)
        /*011c*/ 	.word	0x00000108


	//----- nvinfo : EIATTR_REGCOUNT
	.align		4
.L_47:
        /*0120*/ 	.byte	0x04, 0x2f
        /*0122*/ 	.short	(.L_49 - .L_48)
	.align		4
.L_48:
        /*0124*/ 	.word	index@(_ZN10layer_norm31ln_parallel_residual_bwd_kernelINS_13Kernel_traitsI6__halfffffjLj8192ELj1ELj1ELj8ELj16ENS_18Kernel_traits_baseILj8192ES2_ffffjLj256EEEEELb1ELb1ELb1EEEvNS_9BwdParamsE)
        /*0128*/ 	.word	0x000000ff


	//----- nvinfo : EIATTR_FRAME_SIZE
	.align		4
.L_49:
        /*012c*/ 	.byte	0x04, 0x11
        /*012e*/ 	.short	(.L_51 - .L_50)
	.align		4
.L_50:
        /*0130*/ 	.word	index@(_ZN10layer_norm31ln_parallel_residual_bwd_kernelINS_13Kernel_traitsI6__halfffffjLj8192ELj1ELj1ELj8ELj16ENS_18Kernel_traits_baseILj8192ES2_ffffjLj256EEEEELb1ELb1ELb1EEEvNS_9BwdParamsE)
        /*0134*/ 	.word	0x00000030


	//----- nvinfo : EIATTR_REGCOUNT
	.align		4
.L_51:
        /*0138*/ 	.byte	0x04, 0x2f
        /*013a*/ 	.short	(.L_53 - .L_52)
	.align		4
.L_52:
        /*013c*/ 	.word	index@(_ZN10layer_norm40ln_parallel_residual_bwd_finalize_kernelINS_22Kernel_traits_finalizeILj8192E6__halfffffjLb0ELj1024ELj4ENS_18Kernel_traits_baseILj8192ES2_ffffjLj1024EEEEELb1EEEvNS_9BwdParamsE)
        /*0140*/ 	.word	0x00000020


	//----- nvinfo : EIATTR_FRAME_SIZE
	.align		4
.L_53:
        /*0144*/ 	.byte	0x04, 0x11
        /*0146*/ 	.short	(.L_55 - .L_54)
	.align		4
.L_54:
        /*0148*/ 	.word	index@(_ZN10layer_norm40ln_parallel_residual_bwd_finalize_kernelINS_22Kernel_traits_finalizeILj8192E6__halfffffjLb0ELj1024ELj4ENS_18Kernel_traits_baseILj8192ES2_ffffjLj1024EEEEELb1EEEvNS_9BwdParamsE)
        /*014c*/ 	.word	0x00000000


	//----- nvinfo : EIATTR_REGCOUNT
	.align		4
.L_55:
        /*0150*/ 	.byte	0x04, 0x2f
        /*0152*/ 	.short	(.L_57 - .L_56)
	.align		4
.L_56:
        /*0154*/ 	.word	index@(_ZN10layer_norm22ln_bwd_finalize_kernelINS_22Kernel_traits_finalizeILj8192E6__halfffffjLb0ELj1024ELj4ENS_18Kernel_traits_baseILj8192ES2_ffffjLj1024EEEEELb0ELb1EEEvNS_9BwdParamsE)
        /*0158*/ 	.word	0x00000020


	//----- nvinfo : EIATTR_FRAME_SIZE
	.align		4
.L_57:
        /*015c*/ 	.byte	0x04, 0x11
        /*015e*/ 	.short	(.L_59 - .L_58)
	.align		4
.L_58:
        /*0160*/ 	.word	index@(_ZN10layer_norm22ln_bwd_finalize_kernelINS_22Kernel_traits_finalizeILj8192E6__halfffffjLb0ELj1024ELj4ENS_18Kernel_traits_baseILj8192ES2_ffffjLj1024EEEEELb0ELb1EEEvNS_9BwdParamsE)
        /*0164*/ 	.word	0x00000000


	//----- nvinfo : EIATTR_REGCOUNT
	.align		4
.L_59:
        /*0168*/ 	.byte	0x04, 0x2f
        /*016a*/ 	.short	(.L_61 - .L_60)
	.align		4
.L_60:
        /*016c*/ 	.word	index@(_ZN10layer_norm31ln_parallel_residual_bwd_kernelINS_13Kernel_traitsI6__halfffffjLj8192ELj1ELj1ELj8ELj16ENS_18Kernel_traits_baseILj8192ES2_ffffjLj256EEEEELb1ELb1ELb0EEEvNS_9BwdParamsE)
        /*0170*/ 	.word	0x000000fe


	//----- nvinfo : EIATTR_FRAME_SIZE
	.align		4
.L_61:
        /*0174*/ 	.byte	0x04, 0x11
        /*0176*/ 	.short	(.L_63 - .L_62)
	.align		4
.L_62:
        /*0178*/ 	.word	index@(_ZN10layer_norm31ln_parallel_residual_bwd_kernelINS_13Kernel_traitsI6__halfffffjLj8192ELj1ELj1ELj8ELj16ENS_18Kernel_traits_baseILj8192ES2_ffffjLj256EEEEELb1ELb1ELb0EEEvNS_9BwdParamsE)
        /*017c*/ 	.word	0x00000000


	//----- nvinfo : EIATTR_REGCOUNT
	.align		4
.L_63:
        /*0180*/ 	.byte	0x04, 0x2f
        /*0182*/ 	.short	(.L_65 - .L_64)
	.align		4
.L_64:
        /*0184*/ 	.word	index@(_ZN10layer_norm40ln_parallel_residual_bwd_finalize_kernelINS_22Kernel_traits_finalizeILj8192E6__halfffffjLb0ELj1024ELj4ENS_18Kernel_traits_baseILj8192ES2_ffffjLj1024EEEEELb0EEEvNS_9BwdParamsE)
        /*0188*/ 	.word	0x00000020


	//----- nvinfo : EIATTR_FRAME_SIZE
	.align		4
.L_65:
        /*018c*/ 	.byte	0x04, 0x11
        /*018e*/ 	.short	(.L_67 - .L_66)
	.align		4
.L_66:
        /*0190*/ 	.word	index@(_ZN10layer_norm40ln_parallel_residual_bwd_finalize_kernelINS_22Kernel_traits_finalizeILj8192E6__halfffffjLb0ELj1024ELj4ENS_18Kernel_traits_baseILj8192ES2_ffffjLj1024EEEEELb0EEEvNS_9BwdParamsE)
        /*0194*/ 	.word	0x00000000


	//----- nvinfo : EIATTR_REGCOUNT
	.align		4
.L_67:
        /*0198*/ 	.byte	0x04, 0x2f
        /*019a*/ 	.short	(.L_69 - .L_68)
	.align		4
.L_68:
        /*019c*/ 	.word	index@(_ZN10layer_norm22ln_bwd_finalize_kernelINS_22Kernel_traits_finalizeILj8192E6__halfffffjLb0ELj1024ELj4ENS_18Kernel_traits_baseILj8192ES2_ffffjLj1024EEEEELb0ELb0EEEvNS_9BwdParamsE)
        /*01a0*/ 	.word	0x00000020


	//----- nvinfo : EIATTR_FRAME_SIZE
	.align		4
.L_69:
        /*01a4*/ 	.byte	0x04, 0x11
        /*01a6*/ 	.short	(.L_71 - .L_70)
	.align		4
.L_70:
        /*01a8*/ 	.word	index@(_ZN10layer_norm22ln_bwd_finalize_kernelINS_22Kernel_traits_finalizeILj8192E6__halfffffjLb0ELj1024ELj4ENS_18Kernel_traits_baseILj8192ES2_ffffjLj1024EEEEELb0ELb0EEEvNS_9BwdParamsE)
        /*01ac*/ 	.word	0x00000000


	//----- nvinfo : EIATTR_REGCOUNT
	.align		4
.L_71:
        /*01b0*/ 	.byte	0x04, 0x2f
        /*01b2*/ 	.short	(.L_73 - .L_72)
	.align		4
.L_72:
        /*01b4*/ 	.word	index@(_ZN10layer_norm31ln_parallel_residual_bwd_kernelINS_13Kernel_traitsI6__halfffffjLj8192ELj1ELj1ELj8ELj16ENS_18Kernel_traits_baseILj8192ES2_ffffjLj256EEEEELb1ELb0ELb1EEEvNS_9BwdParamsE)
        /*01b8*/ 	.word	0x000000ff


	//----- nvinfo : EIATTR_FRAME_SIZE
	.align		4
.L_73:
        /*01bc*/ 	.byte	0x04, 0x11
        /*01be*/ 	.short	(.L_75 - .L_74)
	.align		4
.L_74:
        /*01c0*/ 	.word	index@(_ZN10layer_norm31ln_parallel_residual_bwd_kernelINS_13Kernel_traitsI6__halfffffjLj8192ELj1ELj1ELj8ELj16ENS_18Kernel_traits_baseILj8192ES2_ffffjLj256EEEEELb1ELb0ELb1EEEvNS_9BwdParamsE)
        /*01c4*/ 	.word	0x000001c0


	//----- nvinfo : EIATTR_REGCOUNT
	.align		4
.L_75:
        /*01c8*/ 	.byte	0x04, 0x2f
        /*01ca*/ 	.short	(.L_77 - .L_76)
	.align		4
.L_76:
        /*01cc*/ 	.word	index@(_ZN10layer_norm31ln_parallel_residual_bwd_kernelINS_13Kernel_traitsI6__halfffffjLj8192ELj1ELj1ELj8ELj16ENS_18Kernel_traits_baseILj8192ES2_ffffjLj256EEEEELb1ELb0ELb0EEEvNS_9BwdParamsE)
        /*01d0*/ 	.word	0x000000ff


	//----- nvinfo : EIATTR_FRAME_SIZE
	.align		4
.L_77:
        /*01d4*/ 	.byte	0x04, 0x11
        /*01d6*/ 	.short	(.L_79 - .L_78)
	.align		4
.L_78:
        /*01d8*/ 	.word	index@(_ZN10layer_norm31ln_parallel_residual_bwd_kernelINS_13Kernel_traitsI6__halfffffjLj8192ELj1ELj1ELj8ELj16ENS_18Kernel_traits_baseILj8192ES2_ffffjLj256EEEEELb1ELb0ELb0EEEvNS_9BwdParamsE)
        /*01dc*/ 	.word	0x00000150


	//----- nvinfo : EIATTR_REGCOUNT
	.align		4
.L_79:
        /*01e0*/ 	.byte	0x04, 0x2f
        /*01e2*/ 	.short	(.L_81 - .L_80)
	.align		4
.L_80:
        /*01e4*/ 	.word	index@(_ZN10layer_norm31ln_parallel_residual_bwd_kernelINS_13Kernel_traitsI6__halfffffjLj8192ELj1ELj1ELj8ELj16ENS_18Kernel_traits_baseILj8192ES2_ffffjLj256EEEEELb0ELb1ELb1EEEvNS_9BwdParamsE)
        /*01e8*/ 	.word	0x000000ff


	//----- nvinfo : EIATTR_FRAME_SIZE
	.align		4
.L_81:
        /*01ec*/ 	.byte	0x04, 0x11
        /*01ee*/ 	.short	(.L_83 - .L_82)
	.align		4
.L_82:
        /*01f0*/ 	.word	index@(_ZN10layer_norm31ln_parallel_residual_bwd_kernelINS_13Kernel_traitsI6__halfffffjLj8192ELj1ELj1ELj8ELj16ENS_18Kernel_traits_baseILj8192ES2_ffffjLj256EEEEELb0ELb1ELb1EEEvNS_9BwdParamsE)
        /*01f4*/ 	.word	0x00000010


	//----- nvinfo : EIATTR_REGCOUNT
	.align		4
.L_83:
        /*01f8*/ 	.byte	0x04, 0x2f
        /*01fa*/ 	.short	(.L_85 - .L_84)
	.align		4
.L_84:
        /*01fc*/ 	.word	index@(_ZN10layer_norm31ln_parallel_residual_bwd_kernelINS_13Kernel_traitsI6__halfffffjLj8192ELj1ELj1ELj8ELj16ENS_18Kernel_traits_baseILj8192ES2_ffffjLj256EEEEELb0ELb1ELb0EEEvNS_9BwdParamsE)
        /*0200*/ 	.word	0x000000ed


	//----- nvinfo : EIATTR_FRAME_SIZE
	.align		4
.L_85:
        /*0204*/ 	.byte	0x04, 0x11
        /*0206*/ 	.short	(.L_87 - .L_86)
	.align		4
.L_86:
        /*0208*/ 	.word	index@(_ZN10layer_norm31ln_parallel_residual_bwd_kernelINS_13Kernel_traitsI6__halfffffjLj8192ELj1ELj1ELj8ELj16ENS_18Kernel_traits_baseILj8192ES2_ffffjLj256EEEEELb0ELb1ELb0EEEvNS_9BwdParamsE)
        /*020c*/ 	.word	0x00000000


	//----- nvinfo : EIATTR_REGCOUNT
	.align		4
.L_87:
        /*0210*/ 	.byte	0x04, 0x2f
        /*0212*/ 	.short	(.L_89 - .L_88)
	.align		4
.L_88:
        /*0214*/ 	.word	index@(_ZN10layer_norm31ln_parallel_residual_bwd_kernelINS_13Kernel_traitsI6__halfffffjLj8192ELj1ELj1ELj8ELj16ENS_18Kernel_traits_baseILj8192ES2_ffffjLj256EEEEELb0ELb0ELb1EEEvNS_9BwdParamsE)
        /*0218*/ 	.word	0x000000ff


	//----- nvinfo : EIATTR_FRAME_SIZE
	.align		4
.L_89:
        /*021c*/ 	.byte	0x04, 0x11
        /*021e*/ 	.short	(.L_91 - .L_90)
	.align		4
.L_90:
        /*0220*/ 	.word	index@(_ZN10layer_norm31ln_parallel_residual_bwd_kernelINS_13Kernel_traitsI6__halfffffjLj8192ELj1ELj1ELj8ELj16ENS_18Kernel_traits_baseILj8192ES2_ffffjLj256EEEEELb0ELb0ELb1EEEvNS_9BwdParamsE)
        /*0224*/ 	.word	0x00000180


	//----- nvinfo : EIATTR_REGCOUNT
	.align		4
.L_91:
        /*0228*/ 	.byte	0x04, 0x2f
        /*022a*/ 	.short	(.L_93 - .L_92)
	.align		4
.L_92:
        /*022c*/ 	.word	index@(_ZN10layer_norm31ln_parallel_residual_bwd_kernelINS_13Kernel_traitsI6__halfffffjLj8192ELj1ELj1ELj8ELj16ENS_18Kernel_traits_baseILj8192ES2_ffffjLj256EEEEELb0ELb0ELb0EEEvNS_9BwdParamsE)
        /*0230*/ 	.word	0x000000ff


	//----- nvinfo : EIATTR_FRAME_SIZE
	.align		4
.L_93:
        /*0234*/ 	.byte	0x04, 0x11
        /*0236*/ 	.short	(.L_95 - .L_94)
	.align		4
.L_94:
        /*0238*/ 	.word	index@(_ZN10layer_norm31ln_parallel_residual_bwd_kernelINS_13Kernel_traitsI6__halfffffjLj8192ELj1ELj1ELj8ELj16ENS_18Kernel_traits_baseILj8192ES2_ffffjLj256EEEEELb0ELb0ELb0EEEvNS_9BwdParamsE)
        /*023c*/ 	.word	0x00000108


	//----- nvinfo : EIATTR_REGCOUNT
	.align		4
.L_95:
        /*0240*/ 	.byte	0x04, 0x2f
        /*0242*/ 	.short	(.L_97 - .L_96)
	.align		4
.L_96:
        /*0244*/ 	.word	index@(_ZN10layer_norm31ln_parallel_residual_bwd_kernelINS_13Kernel_traitsIf6__halffS2_fjLj8192ELj1ELj1ELj8ELj16ENS_18Kernel_traits_baseILj8192EfS2_fS2_fjLj256EEEEELb1ELb1ELb1EEEvNS_9BwdParamsE)
        /*0248*/ 	.word	0x000000fc


	//----- nvinfo : EIATTR_FRAME_SIZE
	.align		4
.L_97:
        /*024c*/ 	.byte	0x04, 0x11
        /*024e*/ 	.short	(.L_99 - .L_98)
	.align		4
.L_98:
        /*0250*/ 	.word	index@(_ZN10layer_norm31ln_parallel_residual_bwd_kernelINS_13Kernel_traitsIf6__halffS2_fjLj8192ELj1ELj1ELj8ELj16ENS_18Kernel_traits_baseILj8192EfS2_fS2_fjLj256EEEEELb1ELb1ELb1EEEvNS_9BwdParamsE)
        /*0254*/ 	.word	0x00000000


	//----- nvinfo : EIATTR_REGCOUNT
	.align		4
.L_99:
        /*0258*/ 	.byte	0x04, 0x2f
        /*025a*/ 	.short	(.L_101 - .L_100)
	.align		4
.L_100:
        /*025c*/ 	.word	index@(_ZN10layer_norm40ln_parallel_residual_bwd_finalize_kernelINS_22Kernel_traits_finalizeILj8192Ef6__halffS2_fjLb0ELj1024ELj4ENS_18Kernel_traits_baseILj8192EfS2_fS2_fjLj1024EEEEELb1EEEvNS_9BwdParamsE)
        /*0260*/ 	.word	0x00000020


	//----- nvinfo : EIATTR_FRAME_SIZE
	.align		4
.L_101:
        /*0264*/ 	.byte	0x04, 0x11
        /*0266*/ 	.short	(.L_103 - .L_102)
	.align		4
.L_102:
        /*0268*/ 	.word	index@(_ZN10layer_norm40ln_parallel_residual_bwd_finalize_kernelINS_22Kernel_traits_finalizeILj8192Ef6__halffS2_fjLb0ELj1024ELj4ENS_18Kernel_traits_baseILj8192EfS2_fS2_fjLj1024EEEEELb1EEEvNS_9BwdParamsE)
        /*026c*/ 	.word	0x00000000


	//----- nvinfo : EIATTR_REGCOUNT
	.align		4
.L_103:
        /*0270*/ 	.byte	0x04, 0x2f
        /*0272*/ 	.short	(.L_105 - .L_104)
	.align		4
.L_104:
        /*0274*/ 	.word	index@(_ZN10layer_norm22ln_bwd_finalize_kernelINS_22Kernel_traits_finalizeILj8192Ef6__halffS2_fjLb0ELj1024ELj4ENS_18Kernel_traits_baseILj8192EfS2_fS2_fjLj1024EEEEELb0ELb1EEEvNS_9BwdParamsE)
        /*0278*/ 	.word	0x00000020


	//----- nvinfo : EIATTR_FRAME_SIZE
	.align		4
.L_105:
        /*027c*/ 	.byte	0x04, 0x11
        /*027e*/ 	.short	(.L_107 - .L_106)
	.align		4
.L_106:
        /*0280*/ 	.word	index@(_ZN10layer_norm22ln_bwd_finalize_kernelINS_22Kernel_traits_finalizeILj8192Ef6__halffS2_fjLb0ELj1024ELj4ENS_18Kernel_traits_baseILj8192EfS2_fS2_fjLj1024EEEEELb0ELb1EEEvNS_9BwdParamsE)
        /*0284*/ 	.word	0x00000000


	//----- nvinfo : EIATTR_REGCOUNT
	.align		4
.L_107:
        /*0288*/ 	.byte	0x04, 0x2f
        /*028a*/ 	.short	(.L_109 - .L_108)
	.align		4
.L_108:
        /*028c*/ 	.word	index@(_ZN10layer_norm31ln_parallel_residual_bwd_kernelINS_13Kernel_traitsIf6__halffS2_fjLj8192ELj1ELj1ELj8ELj16ENS_18Kernel_traits_baseILj8192EfS2_fS2_fjLj256EEEEELb1ELb1ELb0EEEvNS_9BwdParamsE)
        /*0290*/ 	.word	0x000000ff


	//----- nvinfo : EIATTR_FRAME_SIZE
	.align		4
.L_109:
        /*0294*/ 	.byte	0x04, 0x11
        /*0296*/ 	.short	(.L_111 - .L_110)
	.align		4
.L_110:
        /*0298*/ 	.word	index@(_ZN10layer_norm31ln_parallel_residual_bwd_kernelINS_13Kernel_traitsIf6__halffS2_fjLj8192ELj1ELj1ELj8ELj16ENS_18Kernel_traits_baseILj8192EfS2_fS2_fjLj256EEEEELb1ELb1ELb0EEEvNS_9BwdParamsE)
        /*029c*/ 	.word	0x00000000


	//----- nvinfo : EIATTR_REGCOUNT
	.align		4
.L_111:
        /*02a0*/ 	.byte	0x04, 0x2f
        /*02a2*/ 	.short	(.L_113 - .L_112)
	.align		4
.L_112:
        /*02a4*/ 	.word	index@(_ZN10layer_norm40ln_parallel_residual_bwd_finalize_kernelINS_22Kernel_traits_finalizeILj8192Ef6__halffS2_fjLb0ELj1024ELj4ENS_18Kernel_traits_baseILj8192EfS2_fS2_fjLj1024EEEEELb0EEEvNS_9BwdParamsE)
        /*02a8*/ 	.word	0x00000020


	//----- nvinfo : EIATTR_FRAME_SIZE
	.align		4
.L_113:
        /*02ac*/ 	.byte	0x04, 0x11
        /*02ae*/ 	.short	(.L_115 - .L_114)
	.align		4
.L_114:
        /*02b0*/ 	.word	index@(_ZN10layer_norm40ln_parallel_residual_bwd_finalize_kernelINS_22Kernel_traits_finalizeILj8192Ef6__halffS2_fjLb0ELj1024ELj4ENS_18Kernel_traits_baseILj8192EfS2_fS2_fjLj1024EEEEELb0EEEvNS_9BwdParamsE)
        /*02b4*/ 	.word	0x00000000


	//----- nvinfo : EIATTR_REGCOUNT
	.align		4
.L_115:
        /*02b8*/ 	.byte	0x04, 0x2f
        /*02ba*/ 	.short	(.L_117 - .L_116)
	.align		4
.L_116:
        /*02bc*/ 	.word	index@(_ZN10layer_norm22ln_bwd_finalize_kernelINS_22Kernel_traits_finalizeILj8192Ef6__halffS2_fjLb0ELj1024ELj4ENS_18Kernel_traits_baseILj8192EfS2_fS2_fjLj1024EEEEELb0ELb0EEEvNS_9BwdParamsE)
        /*02c0*/ 	.word	0x00000020


	//----- nvinfo : EIATTR_FRAME_SIZE
	.align		4
.L_117:
        /*02c4*/ 	.byte	0x04, 0x11
        /*02c6*/ 	.short	(.L_119 - .L_118)
	.align		4
.L_118:
        /*02c8*/ 	.word	index@(_ZN10layer_norm22ln_bwd_finalize_kernelINS_22Kernel_traits_finalizeILj8192Ef6__halffS2_fjLb0ELj1024ELj4ENS_18Kernel_traits_baseILj8192EfS2_fS2_fjLj1024EEEEELb0ELb0EEEvNS_9BwdParamsE)
        /*02cc*/ 	.word	0x00000000


	//----- nvinfo : EIATTR_REGCOUNT
	.align		4
.L_119:
        /*02d0*/ 	.byte	0x04, 0x2f
        /*02d2*/ 	.short	(.L_121 - .L_120)
	.align		4
.L_120:
        /*02d4*/ 	.word	index@(_ZN10layer_norm31ln_parallel_residual_bwd_kernelINS_13Kernel_traitsIf6__halffS2_fjLj8192ELj1ELj1ELj8ELj16ENS_18Kernel_traits_baseILj8192EfS2_fS2_fjLj256EEEEELb1ELb0ELb1EEEvNS_9BwdParamsE)
        /*02d8*/ 	.word	0x000000ff


	//----- nvinfo : EIATTR_FRAME_SIZE
	.align		4
.L_121:
        /*02dc*/ 	.byte	0x04, 0x11
        /*02de*/ 	.short	(.L_123 - .L_122)
	.align		4
.L_122:
        /*02e0*/ 	.word	index@(_ZN10layer_norm31ln_parallel_residual_bwd_kernelINS_13Kernel_traitsIf6__halffS2_fjLj8192ELj1ELj1ELj8ELj16ENS_18Kernel_traits_baseILj8192EfS2_fS2_fjLj256EEEEELb1ELb0ELb1EEEvNS_9BwdParamsE)
        /*02e4*/ 	.word	0x00000158


	//----- nvinfo : EIATTR_REGCOUNT
	.align		4
.L_123:
        /*02e8*/ 	.byte	0x04, 0x2f
        /*02ea*/ 	.short	(.L_125 - .L_124)
	.align		4
.L_124:
        /*02ec*/ 	.word	index@(_ZN10layer_norm31ln_parallel_residual_bwd_kernelINS_13Kernel_traitsIf6__halffS2_fjLj8192ELj1ELj1ELj8ELj16ENS_18Kernel_traits_baseILj8192EfS2_fS2_fjLj256EEEEELb1ELb0ELb0EEEvNS_9BwdParamsE)
        /*02f0*/ 	.word	0x000000ff


	//----- nvinfo : EIATTR_FRAME_SIZE
	.align		4
.L_125:
        /*02f4*/ 	.byte	0x04, 0x11
        /*02f6*/ 	.short	(.L_127 - .L_126)
	.align		4
.L_126:
        /*02f8*/ 	.word	index@(_ZN10layer_norm31ln_parallel_residual_bwd_kernelINS_13Kernel_traitsIf6__halffS2_fjLj8192ELj1ELj1ELj8ELj16ENS_18Kernel_traits_baseILj8192EfS2_fS2_fjLj256EEEEELb1ELb0ELb0EEEvNS_9BwdParamsE)
        /*02fc*/ 	.word	0x00000170


	//----- nvinfo : EIATTR_REGCOUNT
	.align		4
.L_127:
        /*0300*/ 	.byte	0x04, 0x2f
        /*0302*/ 	.short	(.L_129 - .L_128)
	.align		4
.L_128:
        /*0304*/ 	.word	index@(_ZN10layer_norm31ln_parallel_residual_bwd_kernelINS_13Kernel_traitsIf6__halffS2_fjLj8192ELj1ELj1ELj8ELj16ENS_18Kernel_traits_baseILj8192EfS2_fS2_fjLj256EEEEELb0ELb1ELb1EEEvNS_9BwdParamsE)
        /*0308*/ 	.word	0x000000fe


	//----- nvinfo : EIATTR_FRAME_SIZE
	.align		4
.L_129:
        /*030c*/ 	.byte	0x04, 0x11
        /*030e*/ 	.short	(.L_131 - .L_130)
	.align		4
.L_130:
        /*0310*/ 	.word	index@(_ZN10layer_norm31ln_parallel_residual_bwd_kernelINS_13Kernel_traitsIf6__halffS2_fjLj8192ELj1ELj1ELj8ELj16ENS_18Kernel_traits_baseILj8192EfS2_fS2_fjLj256EEEEELb0ELb1ELb1EEEvNS_9BwdParamsE)
        /*0314*/ 	.word	0x00000000


	//----- nvinfo : EIATTR_REGCOUNT
	.align		4
.L_131:
        /*0318*/ 	.byte	0x04, 0x2f
        /*031a*/ 	.short	(.L_133 - .L_132)
	.align		4
.L_132:
        /*031c*/ 	.word	index@(_ZN10layer_norm31ln_parallel_residual_bwd_kernelINS_13Kernel_traitsIf6__halffS2_fjLj8192ELj1ELj1ELj8ELj16ENS_18Kernel_traits_baseILj8192EfS2_fS2_fjLj256EEEEELb0ELb1ELb0EEEvNS_9BwdParamsE)
        /*0320*/ 	.word	0x000000f0


	//----- nvinfo : EIATTR_FRAME_SIZE
	.align		4
.L_133:
        /*0324*/ 	.byte	0x04, 0x11
        /*0326*/ 	.short	(.L_135 - .L_134)
	.align		4
.L_134:
        /*0328*/ 	.word	index@(_ZN10layer_norm31ln_parallel_residual_bwd_kernelINS_13Kernel_traitsIf6__halffS2_fjLj8192ELj1ELj1ELj8ELj16ENS_18Kernel_traits_baseILj8192EfS2_fS2_fjLj256EEEEELb0ELb1ELb0EEEvNS_9BwdParamsE)
        /*032c*/ 	.word	0x00000000


	//----- nvinfo : EIATTR_REGCOUNT
	.align		4
.L_135:
        /*0330*/ 	.byte	0x04, 0x2f
        /*0332*/ 	.short	(.L_137 - .L_136)
	.align		4
.L_136:
        /*0334*/ 	.word	index@(_ZN10layer_norm31ln_parallel_residual_bwd_kernelINS_13Kernel_traitsIf6__halffS2_fjLj8192ELj1ELj1ELj8ELj16ENS_18Kernel_traits_baseILj8192EfS2_fS2_fjLj256EEEEELb0ELb0ELb1EEEvNS_9BwdParamsE)
        /*0338*/ 	.word	0x000000ff


	//----- nvinfo : EIATTR_FRAME_SIZE
	.align		4
.L_137:
        /*033c*/ 	.byte	0x04, 0x11
        /*033e*/ 	.short	(.L_139 - .L_138)
	.align		4
.L_138:
        /*0340*/ 	.word	index@(_ZN10layer_norm31ln_parallel_residual_bwd_kernelINS_13Kernel_traitsIf6__halffS2_fjLj8192ELj1ELj1ELj8ELj16ENS_18Kernel_traits_baseILj8192EfS2_fS2_fjLj256EEEEELb0ELb0ELb1EEEvNS_9BwdParamsE)
        /*0344*/ 	.word	0x00000108


	//----- nvinfo : EIATTR_REGCOUNT
	.align		4
.L_139:
        /*0348*/ 	.byte	0x04, 0x2f
        /*034a*/ 	.short	(.L_141 - .L_140)
	.align		4
.L_140:
        /*034c*/ 	.word	index@(_ZN10layer_norm31ln_parallel_residual_bwd_kernelINS_13Kernel_traitsIf6__halffS2_fjLj8192ELj1ELj1ELj8ELj16ENS_18Kernel_traits_baseILj8192EfS2_fS2_fjLj256EEEEELb0ELb0ELb0EEEvNS_9BwdParamsE)
        /*0350*/ 	.word	0x000000ff


	//----- nvinfo : EIATTR_FRAME_SIZE
	.align		4
.L_141:
        /*0354*/ 	.byte	0x04, 0x11
        /*0356*/ 	.short	(.L_143 - .L_142)
	.align		4
.L_142:
        /*0358*/ 	.word	index@(_ZN10layer_norm31ln_parallel_residual_bwd_kernelINS_13Kernel_traitsIf6__halffS2_fjLj8192ELj1ELj1ELj8ELj16ENS_18Kernel_traits_baseILj8192EfS2_fS2_fjLj256EEEEELb0ELb0ELb0EEEvNS_9BwdParamsE)
        /*035c*/ 	.word	0x00000128


	//----- nvinfo : EIATTR_REGCOUNT
	.align		4
.L_143:
        /*0360*/ 	.byte	0x04, 0x2f
        /*0362*/ 	.short	(.L_145 - .L_144)
	.align		4
.L_144:
        /*0364*/ 	.word	index@(_ZN10layer_norm31ln_parallel_residual_bwd_kernelINS_13Kernel_traitsI6__halfS2_fS2_fjLj8192ELj1ELj1ELj8ELj16ENS_18Kernel_traits_baseILj8192ES2_S2_fS2_fjLj256EEEEELb1ELb1ELb1EEEvNS_9BwdParamsE)
        /*0368*/ 	.word	0x000000ff


	//----- nvinfo : EIATTR_FRAME_SIZE
	.align		4
.L_145:
        /*036c*/ 	.byte	0x04, 0x11
        /*036e*/ 	.short	(.L_147 - .L_146)
	.align		4
.L_146:
        /*0370*/ 	.word	index@(_ZN10layer_norm31ln_parallel_residual_bwd_kernelINS_13Kernel_traitsI6__halfS2_fS2_fjLj8192ELj1ELj1ELj8ELj16ENS_18Kernel_traits_baseILj8192ES2_S2_fS2_fjLj256EEEEELb1ELb1ELb1EEEvNS_9BwdParamsE)
        /*0374*/ 	.word	0x00000000


	//----- nvinfo : EIATTR_REGCOUNT
	.align		4
.L_147:
        /*0378*/ 	.byte	0x04, 0x2f
        /*037a*/ 	.short	(.L_149 - .L_148)
	.align		4
.L_148:
        /*037c*/ 	.word	index@(_ZN10layer_norm40ln_parallel_residual_bwd_finalize_kernelINS_22Kernel_traits_finalizeILj8192E6__halfS2_fS2_fjLb0ELj1024ELj4ENS_18Kernel_traits_baseILj8192ES2_S2_fS2_fjLj1024EEEEELb1EEEvNS_9BwdParamsE)
        /*0380*/ 	.word	0x00000020


	//----- nvinfo : EIATTR_FRAME_SIZE
	.align		4
.L_149:
        /*0384*/ 	.byte	0x04, 0x11
        /*0386*/ 	.short	(.L_151 - .L_150)
	.align		4
.L_150:
        /*0388*/ 	.word	index@(_ZN10layer_norm40ln_parallel_residual_bwd_finalize_kernelINS_22Kernel_traits_finalizeILj8192E6__halfS2_fS2_fjLb0ELj1024ELj4ENS_18Kernel_traits_baseILj8192ES2_S2_fS2_fjLj1024EEEEELb1EEEvNS_9BwdParamsE)
        /*038c*/ 	.word	0x00000000


	//----- nvinfo : EIATTR_REGCOUNT
	.align		4
.L_151:
        /*0390*/ 	.byte	0x04, 0x2f
        /*0392*/ 	.short	(.L_153 - .L_152)
	.align		4
.L_152:
        /*0394*/ 	.word	index@(_ZN10layer_norm22ln_bwd_finalize_kernelINS_22Kernel_traits_finalizeILj8192E6__halfS2_fS2_fjLb0ELj1024ELj4ENS_18Kernel_traits_baseILj8192ES2_S2_fS2_fjLj1024EEEEELb0ELb1EEEvNS_9BwdParamsE)
        /*0398*/ 	.word	0x00000020


	//----- nvinfo : EIATTR_FRAME_SIZE
	.align		4
.L_153:
        /*039c*/ 	.byte	0x04, 0x11
        /*039e*/ 	.short	(.L_155 - .L_154)
	.align		4
.L_154:
        /*03a0*/ 	.word	index@(_ZN10layer_norm22ln_bwd_finalize_kernelINS_22Kernel_traits_finalizeILj8192E6__halfS2_fS2_fjLb0ELj1024ELj4ENS_18Kernel_traits_baseILj8192ES2_S2_fS2_fjLj1024EEEEELb0ELb1EEEvNS_9BwdParamsE)
        /*03a4*/ 	.word	0x00000000


	//----- nvinfo : EIATTR_REGCOUNT
	.align		4
.L_155:
        /*03a8*/ 	.byte	0x04, 0x2f
        /*03aa*/ 	.short	(.L_157 - .L_156)
	.align		4
.L_156:
        /*03ac*/ 	.word	index@(_ZN10layer_norm31ln_parallel_residual_bwd_kernelINS_13Kernel_traitsI6__halfS2_fS2_fjLj8192ELj1ELj1ELj8ELj16ENS_18Kernel_traits_baseILj8192ES2_S2_fS2_fjLj256EEEEELb1ELb1ELb0EEEvNS_9BwdParamsE)
        /*03b0*/ 	.word	0x000000ff


	//----- nvinfo : EIATTR_FRAME_SIZE
	.align		4
.L_157:
        /*03b4*/ 	.byte	0x04, 0x11
        /*03b6*/ 	.short	(.L_159 - .L_158)
	.align		4
.L_158:
        /*03b8*/ 	.word	index@(_ZN10layer_norm31ln_parallel_residual_bwd_kernelINS_13Kernel_traitsI6__halfS2_fS2_fjLj8192ELj1ELj1ELj8ELj16ENS_18Kernel_traits_baseILj8192ES2_S2_fS2_fjLj256EEEEELb1ELb1ELb0EEEvNS_9BwdParamsE)
        /*03bc*/ 	.word	0x00000000


	//----- nvinfo : EIATTR_REGCOUNT
	.align		4
.L_159:
        /*03c0*/ 	.byte	0x04, 0x2f
        /*03c2*/ 	.short	(.L_161 - .L_160)
	.align		4
.L_160:
        /*03c4*/ 	.word	index@(_ZN10layer_norm40ln_parallel_residual_bwd_finalize_kernelINS_22Kernel_traits_finalizeILj8192E6__halfS2_fS2_fjLb0ELj1024ELj4ENS_18Kernel_traits_baseILj8192ES2_S2_fS2_fjLj1024EEEEELb0EEEvNS_9BwdParamsE)
        /*03c8*/ 	.word	0x00000020


	//----- nvinfo : EIATTR_FRAME_SIZE
	.align		4
.L_161:
        /*03cc*/ 	.byte	0x04, 0x11
        /*03ce*/ 	.short	(.L_163 - .L_162)
	.align		4
.L_162:
        /*03d0*/ 	.word	index@(_ZN10layer_norm40ln_parallel_residual_bwd_finalize_kernelINS_22Kernel_traits_finalizeILj8192E6__halfS2_fS2_fjLb0ELj1024ELj4ENS_18Kernel_traits_baseILj8192ES2_S2_fS2_fjLj1024EEEEELb0EEEvNS_9BwdParamsE)
        /*03d4*/ 	.word	0x00000000


	//----- nvinfo : EIATTR_REGCOUNT
	.align		4
.L_163:
        /*03d8*/ 	.byte	0x04, 0x2f
        /*03da*/ 	.short	(.L_165 - .L_164)
	.align		4
.L_164:
        /*03dc*/ 	.word	index@(_ZN10layer_norm22ln_bwd_finalize_kernelINS_22Kernel_traits_finalizeILj8192E6__halfS2_fS2_fjLb0ELj1024ELj4ENS_18Kernel_traits_baseILj8192ES2_S2_fS2_fjLj1024EEEEELb0ELb0EEEvNS_9BwdParamsE)
        /*03e0*/ 	.word	0x00000020


	//----- nvinfo : EIATTR_FRAME_SIZE
	.align		4
.L_165:
        /*03e4*/ 	.byte	0x04, 0x11
        /*03e6*/ 	.short	(.L_167 - .L_166)
	.align		4
.L_166:
        /*03e8*/ 	.word	index@(_ZN10layer_norm22ln_bwd_finalize_kernelINS_22Kernel_traits_finalizeILj8192E6__halfS2_fS2_fjLb0ELj1024ELj4ENS_18Kernel_traits_baseILj8192ES2_S2_fS2_fjLj1024EEEEELb0ELb0EEEvNS_9BwdParamsE)
        /*03ec*/ 	.word	0x00000000


	//----- nvinfo : EIATTR_REGCOUNT
	.align		4
.L_167:
        /*03f0*/ 	.byte	0x04, 0x2f
        /*03f2*/ 	.short	(.L_169 - .L_168)
	.align		4
.L_168:
        /*03f4*/ 	.word	index@(_ZN10layer_norm31ln_parallel_residual_bwd_kernelINS_13Kernel_traitsI6__halfS2_fS2_fjLj8192ELj1ELj1ELj8ELj16ENS_18Kernel_traits_baseILj8192ES2_S2_fS2_fjLj256EEEEELb1ELb0ELb1EEEvNS_9BwdParamsE)
        /*03f8*/ 	.word	0x000000ff


	//----- nvinfo : EIATTR_FRAME_SIZE
	.align		4
.L_169:
        /*03fc*/ 	.byte	0x04, 0x11
        /*03fe*/ 	.short	(.L_171 - .L_170)
	.align		4
.L_170:
        /*0400*/ 	.word	index@(_ZN10layer_norm31ln_parallel_residual_bwd_kernelINS_13Kernel_traitsI6__halfS2_fS2_fjLj8192ELj1ELj1ELj8ELj16ENS_18Kernel_traits_baseILj8192ES2_S2_fS2_fjLj256EEEEELb1ELb0ELb1EEEvNS_9BwdParamsE)
        /*0404*/ 	.word	0x00000160


	//----- nvinfo : EIATTR_REGCOUNT
	.align		4
.L_171:
        /*0408*/ 	.byte	0x04, 0x2f
        /*040a*/ 	.short	(.L_173 - .L_172)
	.align		4
.L_172:
        /*040c*/ 	.word	index@(_ZN10layer_norm31ln_parallel_residual_bwd_kernelINS_13Kernel_traitsI6__halfS2_fS2_fjLj8192ELj1ELj1ELj8ELj16ENS_18Kernel_traits_baseILj8192ES2_S2_fS2_fjLj256EEEEELb1ELb0ELb0EEEvNS_9BwdParamsE)
        /*0410*/ 	.word	0x000000ff


	//----- nvinfo : EIATTR_FRAME_SIZE
	.align		4
.L_173:
        /*0414*/ 	.byte	0x04, 0x11
        /*0416*/ 	.short	(.L_175 - .L_174)
	.align		4
.L_174:
        /*0418*/ 	.word	index@(_ZN10layer_norm31ln_parallel_residual_bwd_kernelINS_13Kernel_traitsI6__halfS2_fS2_fjLj8192ELj1ELj1ELj8ELj16ENS_18Kernel_traits_baseILj8192ES2_S2_fS2_fjLj256EEEEELb1ELb0ELb0EEEvNS_9BwdParamsE)
        /*041c*/ 	.word	0x00000170


	//----- nvinfo : EIATTR_REGCOUNT
	.align		4
.L_175:
        /*0420*/ 	.byte	0x04, 0x2f
        /*0422*/ 	.short	(.L_177 - .L_176)
	.align		4
.L_176:
        /*0424*/ 	.word	index@(_ZN10layer_norm31ln_parallel_residual_bwd_kernelINS_13Kernel_traitsI6__halfS2_fS2_fjLj8192ELj1ELj1ELj8ELj16ENS_18Kernel_traits_baseILj8192ES2_S2_fS2_fjLj256EEEEELb0ELb1ELb1EEEvNS_9BwdParamsE)
        /*0428*/ 	.word	0x000000fe


	//----- nvinfo : EIATTR_FRAME_SIZE
	.align		4
.L_177:
        /*042c*/ 	.byte	0x04, 0x11
        /*042e*/ 	.short	(.L_179 - .L_178)
	.align		4
.L_178:
        /*0430*/ 	.word	index@(_ZN10layer_norm31ln_parallel_residual_bwd_kernelINS_13Kernel_traitsI6__halfS2_fS2_fjLj8192ELj1ELj1ELj8ELj16ENS_18Kernel_traits_baseILj8192ES2_S2_fS2_fjLj256EEEEELb0ELb1ELb1EEEvNS_9BwdParamsE)
        /*0434*/ 	.word	0x00000000


	//----- nvinfo : EIATTR_REGCOUNT
	.align		4
.L_179:
        /*0438*/ 	.byte	0x04, 0x2f
        /*043a*/ 	.short	(.L_181 - .L_180)
	.align		4
.L_180:
        /*043c*/ 	.word	index@(_ZN10layer_norm31ln_parallel_residual_bwd_kernelINS_13Kernel_traitsI6__halfS2_fS2_fjLj8192ELj1ELj1ELj8ELj16ENS_18Kernel_traits_baseILj8192ES2_S2_fS2_fjLj256EEEEELb0ELb1ELb0EEEvNS_9BwdParamsE)
        /*0440*/ 	.word	0x000000f0


	//----- nvinfo : EIATTR_FRAME_SIZE
	.align		4
.L_181:
        /*0444*/ 	.byte	0x04, 0x11
        /*0446*/ 	.short	(.L_183 - .L_182)
	.align		4
.L_182:
        /*0448*/ 	.word	index@(_ZN10layer_norm31ln_parallel_residual_bwd_kernelINS_13Kernel_traitsI6__halfS2_fS2_fjLj8192ELj1ELj1ELj8ELj16ENS_18Kernel_traits_baseILj8192ES2_S2_fS2_fjLj256EEEEELb0ELb1ELb0EEEvNS_9BwdParamsE)
        /*044c*/ 	.word	0x00000000


	//----- nvinfo : EIATTR_REGCOUNT
	.align		4
.L_183:
        /*0450*/ 	.byte	0x04, 0x2f
        /*0452*/ 	.short	(.L_185 - .L_184)
	.align		4
.L_184:
        /*0454*/ 	.word	index@(_ZN10layer_norm31ln_parallel_residual_bwd_kernelINS_13Kernel_traitsI6__halfS2_fS2_fjLj8192ELj1ELj1ELj8ELj16ENS_18Kernel_traits_baseILj8192ES2_S2_fS2_fjLj256EEEEELb0ELb0ELb1EEEvNS_9BwdParamsE)
        /*0458*/ 	.word	0x000000ff


	//----- nvinfo : EIATTR_FRAME_SIZE
	.align		4
.L_185:
        /*045c*/ 	.byte	0x04, 0x11
        /*045e*/ 	.short	(.L_187 - .L_186)
	.align		4
.L_186:
        /*0460*/ 	.word	index@(_ZN10layer_norm31ln_parallel_residual_bwd_kernelINS_13Kernel_traitsI6__halfS2_fS2_fjLj8192ELj1ELj1ELj8ELj16ENS_18Kernel_traits_baseILj8192ES2_S2_fS2_fjLj256EEEEELb0ELb0ELb1EEEvNS_9BwdParamsE)
        /*0464*/ 	.word	0x00000100


	//----- nvinfo : EIATTR_REGCOUNT
	.align		4
.L_187:
        /*0468*/ 	.byte	0x04, 0x2f
        /*046a*/ 	.short	(.L_189 - .L_188)
	.align		4
.L_188:
        /*046c*/ 	.word	index@(_ZN10layer_norm31ln_parallel_residual_bwd_kernelINS_13Kernel_traitsI6__halfS2_fS2_fjLj8192ELj1ELj1ELj8ELj16ENS_18Kernel_traits_baseILj8192ES2_S2_fS2_fjLj256EEEEELb0ELb0ELb0EEEvNS_9BwdParamsE)
        /*0470*/ 	.word	0x000000ff


	//----- nvinfo : EIATTR_FRAME_SIZE
	.align		4
.L_189:
        /*0474*/ 	.byte	0x04, 0x11
        /*0476*/ 	.short	(.L_191 - .L_190)
	.align		4
.L_190:
        /*0478*/ 	.word	index@(_ZN10layer_norm31ln_parallel_residual_bwd_kernelINS_13Kernel_traitsI6__halfS2_fS2_fjLj8192ELj1ELj1ELj8ELj16ENS_18Kernel_traits_baseILj8192ES2_S2_fS2_fjLj256EEEEELb0ELb0ELb0EEEvNS_9BwdParamsE)
        /*047c*/ 	.word	0x00000128


	//----- nvinfo : EIATTR_REGCOUNT
	.align		4
.L_191:
        /*0480*/ 	.byte	0x04, 0x2f
        /*0482*/ 	.short	(.L_193 - .L_192)
	.align		4
.L_192:
        /*0484*/ 	.word	index@(_ZN10layer_norm31ln_parallel_residual_bwd_kernelINS_13Kernel_traitsIf6__halfS2_S2_fjLj8192ELj1ELj1ELj8ELj16ENS_18Kernel_traits_baseILj8192EfS2_S2_S2_fjLj256EEEEELb1ELb1ELb1EEEvNS_9BwdParamsE)
        /*0488*/ 	.word	0x000000fa


	//----- nvinfo : EIATTR_FRAME_SIZE
	.align		4
.L_193:
        /*048c*/ 	.byte	0x04, 0x11
        /*048e*/ 	.short	(.L_195 - .L_194)
	.align		4
.L_194:
        /*0490*/ 	.word	index@(_ZN10layer_norm31ln_parallel_residual_bwd_kernelINS_13Kernel_traitsIf6__halfS2_S2_fjLj8192ELj1ELj1ELj8ELj16ENS_18Kernel_traits_baseILj8192EfS2_S2_S2_fjLj256EEEEELb1ELb1ELb1EEEvNS_9BwdParamsE)
        /*0494*/ 	.word	0x00000000


	//----- nvinfo : EIATTR_REGCOUNT
	.align		4
.L_195:
        /*0498*/ 	.byte	0x04, 0x2f
        /*049a*/ 	.short	(.L_197 - .L_196)
	.align		4
.L_196:
        /*049c*/ 	.word	index@(_ZN10layer_norm40ln_parallel_residual_bwd_finalize_kernelINS_22Kernel_traits_finalizeILj8192Ef6__halfS2_S2_fjLb0ELj1024ELj4ENS_18Kernel_traits_baseILj8192EfS2_S2_S2_fjLj1024EEEEELb1EEEvNS_9BwdParamsE)
        /*04a0*/ 	.word	0x00000020


	//----- nvinfo : EIATTR_FRAME_SIZE
	.align		4
.L_197:
        /*04a4*/ 	.byte	0x04, 0x11
        /*04a6*/ 	.short	(.L_199 - .L_198)
	.align		4
.L_198:
        /*04a8*/ 	.word	index@(_ZN10layer_norm40ln_parallel_residual_bwd_finalize_kernelINS_22Kernel_traits_finalizeILj8192Ef6__halfS2_S2_fjLb0ELj1024ELj4ENS_18Kernel_traits_baseILj8192EfS2_S2_S2_fjLj1024EEEEELb1EEEvNS_9BwdParamsE)
        /*04ac*/ 	.word	0x00000000


	//----- nvinfo : EIATTR_REGCOUNT
	.align		4
.L_199:
        /*04b0*/ 	.byte	0x04, 0x2f
        /*04b2*/ 	.short	(.L_201 - .L_200)
	.align		4
.L_200:
        /*04b4*/ 	.word	index@(_ZN10layer_norm22ln_bwd_finalize_kernelINS_22Kernel_traits_finalizeILj8192Ef6__halfS2_S2_fjLb0ELj1024ELj4ENS_18Kernel_traits_baseILj8192EfS2_S2_S2_fjLj1024EEEEELb0ELb1EEEvNS_9BwdParamsE)
        /*04b8*/ 	.word	0x00000020


	//----- nvinfo : EIATTR_FRAME_SIZE
	.align		4
.L_201:
        /*04bc*/ 	.byte	0x04, 0x11
        /*04be*/ 	.short	(.L_203 - .L_202)
	.align		4
.L_202:
        /*04c0*/ 	.word	index@(_ZN10layer_norm22ln_bwd_finalize_kernelINS_22Kernel_traits_finalizeILj8192Ef6__halfS2_S2_fjLb0ELj1024ELj4ENS_18Kernel_traits_baseILj8192EfS2_S2_S2_fjLj1024EEEEELb0ELb1EEEvNS_9BwdParamsE)
        /*04c4*/ 	.word	0x00000000


	//----- nvinfo : EIATTR_REGCOUNT
	.align		4
.L_203:
        /*04c8*/ 	.byte	0x04, 0x2f
        /*04ca*/ 	.short	(.L_205 - .L_204)
	.align		4
.L_204:
        /*04cc*/ 	.word	index@(_ZN10layer_norm31ln_parallel_residual_bwd_kernelINS_13Kernel_traitsIf6__halfS2_S2_fjLj8192ELj1ELj1ELj8ELj16ENS_18Kernel_traits_baseILj8192EfS2_S2_S2_fjLj256EEEEELb1ELb1ELb0EEEvNS_9BwdParamsE)
        /*04d0*/ 	.word	0x000000ec


	//----- nvinfo : EIATTR_FRAME_SIZE
	.align		4
.L_205:
        /*04d4*/ 	.byte	0x04, 0x11
        /*04d6*/ 	.short	(.L_207 - .L_206)
	.align		4
.L_206:
        /*04d8*/ 	.word	index@(_ZN10layer_norm31ln_parallel_residual_bwd_kernelINS_13Kernel_traitsIf6__halfS2_S2_fjLj8192ELj1ELj1ELj8ELj16ENS_18Kernel_traits_baseILj8192EfS2_S2_S2_fjLj256EEEEELb1ELb1ELb0EEEvNS_9BwdParamsE)
        /*04dc*/ 	.word	0x00000000


	//----- nvinfo : EIATTR_REGCOUNT
	.align		4
.L_207:
        /*04e0*/ 	.byte	0x04, 0x2f
        /*04e2*/ 	.short	(.L_209 - .L_208)
	.align		4
.L_208:
        /*04e4*/ 	.word	index@(_ZN10layer_norm40ln_parallel_residual_bwd_finalize_kernelINS_22Kernel_traits_finalizeILj8192Ef6__halfS2_S2_fjLb0ELj1024ELj4ENS_18Kernel_traits_baseILj8192EfS2_S2_S2_fjLj1024EEEEELb0EEEvNS_9BwdParamsE)
        /*04e8*/ 	.word	0x00000020


	//----- nvinfo : EIATTR_FRAME_SIZE
	.align		4
.L_209:
        /*04ec*/ 	.byte	0x04, 0x11
        /*04ee*/ 	.short	(.L_211 - .L_210)
	.align		4
.L_210:
        /*04f0*/ 	.word	index@(_ZN10layer_norm40ln_parallel_residual_bwd_finalize_kernelINS_22Kernel_traits_finalizeILj8192Ef6__halfS2_S2_fjLb0ELj1024ELj4ENS_18Kernel_traits_baseILj8192EfS2_S2_S2_fjLj1024EEEEELb0EEEvNS_9BwdParamsE)
        /*04f4*/ 	.word	0x00000000


	//----- nvinfo : EIATTR_REGCOUNT
	.align		4
.L_211:
        /*04f8*/ 	.byte	0x04, 0x2f
        /*04fa*/ 	.short	(.L_213 - .L_212)
	.align		4
.L_212:
        /*04fc*/ 	.word	index@(_ZN10layer_norm22ln_bwd_finalize_kernelINS_22Kernel_traits_finalizeILj8192Ef6__halfS2_S2_fjLb0ELj1024ELj4ENS_18Kernel_traits_baseILj8192EfS2_S2_S2_fjLj1024EEEEELb0ELb0EEEvNS_9BwdParamsE)
        /*0500*/ 	.word	0x00000020


	//----- nvinfo : EIATTR_FRAME_SIZE
	.align		4
.L_213:
        /*0504*/ 	.byte	0x04, 0x11
        /*0506*/ 	.short	(.L_215 - .L_214)
	.align		4
.L_214:
        /*0508*/ 	.word	index@(_ZN10layer_norm22ln_bwd_finalize_kernelINS_22Kernel_traits_finalizeILj8192Ef6__halfS2_S2_fjLb0ELj1024ELj4ENS_18Kernel_traits_baseILj8192EfS2_S2_S2_fjLj1024EEEEELb0ELb0EEEvNS_9BwdParamsE)
        /*050c*/ 	.word	0x00000000


	//----- nvinfo : EIATTR_REGCOUNT
	.align		4
.L_215:
        /*0510*/ 	.byte	0x04, 0x2f
        /*0512*/ 	.short	(.L_217 - .L_216)
	.align		4
.L_216:
        /*0514*/ 	.word	index@(_ZN10layer_norm31ln_parallel_residual_bwd_kernelINS_13Kernel_traitsIf6__halfS2_S2_fjLj8192ELj1ELj1ELj8ELj16ENS_18Kernel_traits_baseILj8192EfS2_S2_S2_fjLj256EEEEELb1ELb0ELb1EEEvNS_9BwdParamsE)
        /*0518*/ 	.word	0x000000ff


	//----- nvinfo : EIATTR_FRAME_SIZE
	.align		4
.L_217:
        /*051c*/ 	.byte	0x04, 0x11
        /*051e*/ 	.short	(.L_219 - .L_218)
	.align		4
.L_218:
        /*0520*/ 	.word	index@(_ZN10layer_norm31ln_parallel_residual_bwd_kernelINS_13Kernel_traitsIf6__halfS2_S2_fjLj8192ELj1ELj1ELj8ELj16ENS_18Kernel_traits_baseILj8192EfS2_S2_S2_fjLj256EEEEELb1ELb0ELb1EEEvNS_9BwdParamsE)
        /*0524*/ 	.word	0x000000f0


	//----- nvinfo : EIATTR_REGCOUNT
	.align		4
.L_219:
        /*0528*/ 	.byte	0x04, 0x2f
        /*052a*/ 	.short	(.L_221 - .L_220)
	.align		4
.L_220:
        /*052c*/ 	.word	index@(_ZN10layer_norm31ln_parallel_residual_bwd_kernelINS_13Kernel_traitsIf6__halfS2_S2_fjLj8192ELj1ELj1ELj8ELj16ENS_18Kernel_traits_baseILj8192EfS2_S2_S2_fjLj256EEEEELb1ELb0ELb0EEEvNS_9BwdParamsE)
        /*0530*/ 	.word	0x000000ff


	//----- nvinfo : EIATTR_FRAME_SIZE
	.align		4
.L_221:
        /*0534*/ 	.byte	0x04, 0x11
        /*0536*/ 	.short	(.L_223 - .L_222)
	.align		4
.L_222:
        /*0538*/ 	.word	index@(_ZN10layer_norm31ln_parallel_residual_bwd_kernelINS_13Kernel_traitsIf6__halfS2_S2_fjLj8192ELj1ELj1ELj8ELj16ENS_18Kernel_traits_baseILj8192EfS2_S2_S2_fjLj256EEEEELb1ELb0ELb0EEEvNS_9BwdParamsE)
        /*053c*/ 	.word	0x00000110


	//----- nvinfo : EIATTR_REGCOUNT
	.align		4
.L_223:
        /*0540*/ 	.byte	0x04, 0x2f
        /*0542*/ 	.short	(.L_225 - .L_224)
	.align		4
.L_224:
        /*0544*/ 	.word	index@(_ZN10layer_norm31ln_parallel_residual_bwd_kernelINS_13Kernel_traitsIf6__halfS2_S2_fjLj8192ELj1ELj1ELj8ELj16ENS_18Kernel_traits_baseILj8192EfS2_S2_S2_fjLj256EEEEELb0ELb1ELb1EEEvNS_9BwdParamsE)
        /*0548*/ 	.word	0x000000e3


	//----- nvinfo : EIATTR_FRAME_SIZE
	.align		4
.L_225:
        /*054c*/ 	.byte	0x04, 0x11
        /*054e*/ 	.short	(.L_227 - .L_226)
	.align		4
.L_226:
        /*0550*/ 	.word	index@(_ZN10layer_norm31ln_parallel_residual_bwd_kernelINS_13Kernel_traitsIf6__halfS2_S2_fjLj8192ELj1ELj1ELj8ELj16ENS_18Kernel_traits_baseILj8192EfS2_S2_S2_fjLj256EEEEELb0ELb1ELb1EEEvNS_9BwdParamsE)
        /*0554*/ 	.word	0x00000000


	//----- nvinfo : EIATTR_REGCOUNT
	.align		4
.L_227:
        /*0558*/ 	.byte	0x04, 0x2f
        /*055a*/ 	.short	(.L_229 - .L_228)
	.align		4
.L_228:
        /*055c*/ 	.word	index@(_ZN10layer_norm31ln_parallel_residual_bwd_kernelINS_13Kernel_traitsIf6__halfS2_S2_fjLj8192ELj1ELj1ELj8ELj16ENS_18Kernel_traits_baseILj8192EfS2_S2_S2_fjLj256EEEEELb0ELb1ELb0EEEvNS_9BwdParamsE)
        /*0560*/ 	.word	0x000000dc


	//----- nvinfo : EIATTR_FRAME_SIZE
	.align		4
.L_229:
        /*0564*/ 	.byte	0x04, 0x11
        /*0566*/ 	.short	(.L_231 - .L_230)
	.align		4
.L_230:
        /*0568*/ 	.word	index@(_ZN10layer_norm31ln_parallel_residual_bwd_kernelINS_13Kernel_traitsIf6__halfS2_S2_fjLj8192ELj1ELj1ELj8ELj16ENS_18Kernel_traits_baseILj8192EfS2_S2_S2_fjLj256EEEEELb0ELb1ELb0EEEvNS_9BwdParamsE)
        /*056c*/ 	.word	0x00000000


	//----- nvinfo : EIATTR_REGCOUNT
	.align		4
.L_231:
        /*0570*/ 	.byte	0x04, 0x2f
        /*0572*/ 	.short	(.L_233 - .L_232)
	.align		4
.L_232:
        /*0574*/ 	.word	index@(_ZN10layer_norm31ln_parallel_residual_bwd_kernelINS_13Kernel_traitsIf6__halfS2_S2_fjLj8192ELj1ELj1ELj8ELj16ENS_18Kernel_traits_baseILj8192EfS2_S2_S2_fjLj256EEEEELb0ELb0ELb1EEEvNS_9BwdParamsE)
        /*0578*/ 	.word	0x000000ff


	//----- nvinfo : EIATTR_FRAME_SIZE
	.align		4
.L_233:
        /*057c*/ 	.byte	0x04, 0x11
        /*057e*/ 	.short	(.L_235 - .L_234)
	.align		4
.L_234:
        /*0580*/ 	.word	index@(_ZN10layer_norm31ln_parallel_residual_bwd_kernelINS_13Kernel_traitsIf6__halfS2_S2_fjLj8192ELj1ELj1ELj8ELj16ENS_18Kernel_traits_baseILj8192EfS2_S2_S2_fjLj256EEEEELb0ELb0ELb1EEEvNS_9BwdParamsE)
        /*0584*/ 	.word	0x000000b0


	//----- nvinfo : EIATTR_REGCOUNT
	.align		4
.L_235:
        /*0588*/ 	.byte	0x04, 0x2f
        /*058a*/ 	.short	(.L_237 - .L_236)
	.align		4
.L_236:
        /*058c*/ 	.word	index@(_ZN10layer_norm31ln_parallel_residual_bwd_kernelINS_13Kernel_traitsIf6__halfS2_S2_fjLj8192ELj1ELj1ELj8ELj16ENS_18Kernel_traits_baseILj8192EfS2_S2_S2_fjLj256EEEEELb0ELb0ELb0EEEvNS_9BwdParamsE)
        /*0590*/ 	.word	0x000000ff


	//----- nvinfo : EIATTR_FRAME_SIZE
	.align		4
.L_237:
        /*0594*/ 	.byte	0x04, 0x11
        /*0596*/ 	.short	(.L_239 - .L_238)
	.align		4
.L_238:
        /*0598*/ 	.word	index@(_ZN10layer_norm31ln_parallel_residual_bwd_kernelINS_13Kernel_traitsIf6__halfS2_S2_fjLj8192ELj1ELj1ELj8ELj16ENS_18Kernel_traits_baseILj8192EfS2_S2_S2_fjLj256EEEEELb0ELb0ELb0EEEvNS_9BwdParamsE)
        /*059c*/ 	.word	0x000000d0


	//----- nvinfo : EIATTR_REGCOUNT
	.align		4
.L_239:
        /*05a0*/ 	.byte	0x04, 0x2f
        /*05a2*/ 	.short	(.L_241 - .L_240)
	.align		4
.L_240:
        /*05a4*/ 	.word	index@(_ZN10layer_norm31ln_parallel_residual_bwd_kernelINS_13Kernel_traitsIf13__nv_bfloat16fS2_fjLj8192ELj1ELj1ELj8ELj16ENS_18Kernel_traits_baseILj8192EfS2_fS2_fjLj256EEEEELb1ELb1ELb1EEEvNS_9BwdParamsE)
        /*05a8*/ 	.word	0x000000fe


	//----- nvinfo : EIATTR_FRAME_SIZE
	.align		4
.L_241:
        /*05ac*/ 	.byte	0x04, 0x11
        /*05ae*/ 	.short	(.L_243 - .L_242)
	.align		4
.L_242:
        /*05b0*/ 	.word	index@(_ZN10layer_norm31ln_parallel_residual_bwd_kernelINS_13Kernel_traitsIf13__nv_bfloat16fS2_fjLj8192ELj1ELj1ELj8ELj16ENS_18Kernel_traits_baseILj8192EfS2_fS2_fjLj256EEEEELb1ELb1ELb1EEEvNS_9BwdParamsE)
        /*05b4*/ 	.word	0x00000000


	//----- nvinfo : EIATTR_REGCOUNT
	.align		4
.L_243:
        /*05b8*/ 	.byte	0x04, 0x2f
        /*05ba*/ 	.short	(.L_245 - .L_244)
	.align		4
.L_244:
        /*05bc*/ 	.word	index@(_ZN10layer_norm40ln_parallel_residual_bwd_finalize_kernelINS_22Kernel_traits_finalizeILj8192Ef13__nv_bfloat16fS2_fjLb0ELj1024ELj4ENS_18Kernel_traits_baseILj8192EfS2_fS2_fjLj1024EEEEELb1EEEvNS_9BwdParamsE)
        /*05c0*/ 	.word	0x00000020


	//----- nvinfo : EIATTR_FRAME_SIZE
	.align		4
.L_245:
        /*05c4*/ 	.byte	0x04, 0x11
        /*05c6*/ 	.short	(.L_247 - .L_246)
	.align		4
.L_246:
        /*05c8*/ 	.word	index@(_ZN10layer_norm40ln_parallel_residual_bwd_finalize_kernelINS_22Kernel_traits_finalizeILj8192Ef13__nv_bfloat16fS2_fjLb0ELj1024ELj4ENS_18Kernel_traits_baseILj8192EfS2_fS2_fjLj1024EEEEELb1EEEvNS_9BwdParamsE)
        /*05cc*/ 	.word	0x00000000


	//----- nvinfo : EIATTR_REGCOUNT
	.align		4
.L_247:
        /*05d0*/ 	.byte	0x04, 0x2f
        /*05d2*/ 	.short	(.L_249 - .L_248)
	.align		4
.L_248:
        /*05d4*/ 	.word	index@(_ZN10layer_norm22ln_bwd_finalize_kernelINS_22Kernel_traits_finalizeILj8192Ef13__nv_bfloat16fS2_fjLb0ELj1024ELj4ENS_18Kernel_traits_baseILj8192EfS2_fS2_fjLj1024EEEEELb0ELb1EEEvNS_9BwdParamsE)
        /*05d8*/ 	.word	0x00000020


	//----- nvinfo : EIATTR_FRAME_SIZE
	.align		4
.L_249:
        /*05dc*/ 	.byte	0x04, 0x11
        /*05de*/ 	.short	(.L_251 - .L_250)
	.align		4
.L_250:
        /*05e0*/ 	.word	index@(_ZN10layer_norm22ln_bwd_finalize_kernelINS_22Kernel_traits_finalizeILj8192Ef13__nv_bfloat16fS2_fjLb0ELj1024ELj4ENS_18Kernel_traits_baseILj8192EfS2_fS2_fjLj1024EEEEELb0ELb1EEEvNS_9BwdParamsE)
        /*05e4*/ 	.word	0x00000000


	//----- nvinfo : EIATTR_REGCOUNT
	.align		4
.L_251:
        /*05e8*/ 	.byte	0x04, 0x2f
        /*05ea*/ 	.short	(.L_253 - .L_252)
	.align		4
.L_252:
        /*05ec*/ 	.word	index@(_ZN10layer_norm31ln_parallel_residual_bwd_kernelINS_13Kernel_traitsIf13__nv_bfloat16fS2_fjLj8192ELj1ELj1ELj8ELj16ENS_18Kernel_traits_baseILj8192EfS2_fS2_fjLj256EEEEELb1ELb1ELb0EEEvNS_9BwdParamsE)
        /*05f0*/ 	.word	0x000000ff


	//----- nvinfo : EIATTR_FRAME_SIZE
	.align		4
.L_253:
        /*05f4*/ 	.byte	0x04, 0x11
        /*05f6*/ 	.short	(.L_255 - .L_254)
	.align		4
.L_254:
        /*05f8*/ 	.word	index@(_ZN10layer_norm31ln_parallel_residual_bwd_kernelINS_13Kernel_traitsIf13__nv_bfloat16fS2_fjLj8192ELj1ELj1ELj8ELj16ENS_18Kernel_traits_baseILj8192EfS2_fS2_fjLj256EEEEELb1ELb1ELb0EEEvNS_9BwdParamsE)
        /*05fc*/ 	.word	0x00000000


	//----- nvinfo : EIATTR_REGCOUNT
	.align		4
.L_255:
        /*0600*/ 	.byte	0x04, 0x2f
        /*0602*/ 	.short	(.L_257 - .L_256)
	.align		4
.L_256:
        /*0604*/ 	.word	index@(_ZN10layer_norm40ln_parallel_residual_bwd_finalize_kernelINS_22Kernel_traits_finalizeILj8192Ef13__nv_bfloat16fS2_fjLb0ELj1024ELj4ENS_18Kernel_traits_baseILj8192EfS2_fS2_fjLj1024EEEEELb0EEEvNS_9BwdParamsE)
        /*0608*/ 	.word	0x00000020


	//----- nvinfo : EIATTR_FRAME_SIZE
	.align		4
.L_257:
        /*060c*/ 	.byte	0x04, 0x11
        /*060e*/ 	.short	(.L_259 - .L_258)
	.align		4
.L_258:
        /*0610*/ 	.word	index@(_ZN10layer_norm40ln_parallel_residual_bwd_finalize_kernelINS_22Kernel_traits_finalizeILj8192Ef13__nv_bfloat16fS2_fjLb0ELj1024ELj4ENS_18Kernel_traits_baseILj8192EfS2_fS2_fjLj1024EEEEELb0EEEvNS_9BwdParamsE)
        /*0614*/ 	.word	0x00000000


	//----- nvinfo : EIATTR_REGCOUNT
	.align		4
.L_259:
        /*0618*/ 	.byte	0x04, 0x2f
        /*061a*/ 	.short	(.L_261 - .L_260)
	.align		4
.L_260:
        /*061c*/ 	.word	index@(_ZN10layer_norm22ln_bwd_finalize_kernelINS_22Kernel_traits_finalizeILj8192Ef13__nv_bfloat16fS2_fjLb0ELj1024ELj4ENS_18Kernel_traits_baseILj8192EfS2_fS2_fjLj1024EEEEELb0ELb0EEEvNS_9BwdParamsE)
        /*0620*/ 	.word	0x00000020


	//----- nvinfo : EIATTR_FRAME_SIZE
	.align		4
.L_261:
        /*0624*/ 	.byte	0x04, 0x11
        /*0626*/ 	.short	(.L_263 - .L_262)
	.align		4
.L_262:
        /*0628*/ 	.word	index@(_ZN10layer_norm22ln_bwd_finalize_kernelINS_22Kernel_traits_finalizeILj8192Ef13__nv_bfloat16fS2_fjLb0ELj1024ELj4ENS_18Kernel_traits_baseILj8192EfS2_fS2_fjLj1024EEEEELb0ELb0EEEvNS_9BwdParamsE)
        /*062c*/ 	.word	0x00000000


	//----- nvinfo : EIATTR_REGCOUNT
	.align		4
.L_263:
        /*0630*/ 	.byte	0x04, 0x2f
        /*0632*/ 	.short	(.L_265 - .L_264)
	.align		4
.L_264:
        /*0634*/ 	.word	index@(_ZN10layer_norm31ln_parallel_residual_bwd_kernelINS_13Kernel_traitsIf13__nv_bfloat16fS2_fjLj8192ELj1ELj1ELj8ELj16ENS_18Kernel_traits_baseILj8192EfS2_fS2_fjLj256EEEEELb1ELb0ELb1EEEvNS_9BwdParamsE)
        /*0638*/ 	.word	0x000000ff


	//----- nvinfo : EIATTR_FRAME_SIZE
	.align		4
.L_265:
        /*063c*/ 	.byte	0x04, 0x11
        /*063e*/ 	.short	(.L_267 - .L_266)
	.align		4
.L_266:
        /*0640*/ 	.word	index@(_ZN10layer_norm31ln_parallel_residual_bwd_kernelINS_13Kernel_traitsIf13__nv_bfloat16fS2_fjLj8192ELj1ELj1ELj8ELj16ENS_18Kernel_traits_baseILj8192EfS2_fS2_fjLj256EEEEELb1ELb0ELb1EEEvNS_9BwdParamsE)
        /*0644*/ 	.word	0x00000158


	//----- nvinfo : EIATTR_REGCOUNT
	.align		4
.L_267:
        /*0648*/ 	.byte	0x04, 0x2f
        /*064a*/ 	.short	(.L_269 - .L_268)
	.align		4
.L_268:
        /*064c*/ 	.word	index@(_ZN10layer_norm31ln_parallel_residual_bwd_kernelINS_13Kernel_traitsIf13__nv_bfloat16fS2_fjLj8192ELj1ELj1ELj8ELj16ENS_18Kernel_traits_baseILj8192EfS2_fS2_fjLj256EEEEELb1ELb0ELb0EEEvNS_9BwdParamsE)
        /*0650*/ 	.word	0x000000ff


	//----- nvinfo : EIATTR_FRAME_SIZE
	.align		4
.L_269:
        /*0654*/ 	.byte	0x04, 0x11
        /*0656*/ 	.short	(.L_271 - .L_270)
	.align		4
.L_270:
        /*0658*/ 	.word	index@(_ZN10layer_norm31ln_parallel_residual_bwd_kernelINS_13Kernel_traitsIf13__nv_bfloat16fS2_fjLj8192ELj1ELj1ELj8ELj16ENS_18Kernel_traits_baseILj8192EfS2_fS2_fjLj256EEEEELb1ELb0ELb0EEEvNS_9BwdParamsE)
        /*065c*/ 	.word	0x00000170


	//----- nvinfo : EIATTR_REGCOUNT
	.align		4
.L_271:
        /*0660*/ 	.byte	0x04, 0x2f
        /*0662*/ 	.short	(.L_273 - .L_272)
	.align		4
.L_272:
        /*0664*/ 	.word	index@(_ZN10layer_norm31ln_parallel_residual_bwd_kernelINS_13Kernel_traitsIf13__nv_bfloat16fS2_fjLj8192ELj1ELj1ELj8ELj16ENS_18Kernel_traits_baseILj8192EfS2_fS2_fjLj256EEEEELb0ELb1ELb1EEEvNS_9BwdParamsE)
        /*0668*/ 	.word	0x000000fc


	//----- nvinfo : EIATTR_FRAME_SIZE
	.align		4
.L_273:
        /*066c*/ 	.byte	0x04, 0x11
        /*066e*/ 	.short	(.L_275 - .L_274)
	.align		4
.L_274:
        /*0670*/ 	.word	index@(_ZN10layer_norm31ln_parallel_residual_bwd_kernelINS_13Kernel_traitsIf13__nv_bfloat16fS2_fjLj8192ELj1ELj1ELj8ELj16ENS_18Kernel_traits_baseILj8192EfS2_fS2_fjLj256EEEEELb0ELb1ELb1EEEvNS_9BwdParamsE)
        /*0674*/ 	.word	0x00000000


	//----- nvinfo : EIATTR_REGCOUNT
	.align		4
.L_275:
        /*0678*/ 	.byte	0x04, 0x2f
        /*067a*/ 	.short	(.L_277 - .L_276)
	.align		4
.L_276:
        /*067c*/ 	.word	index@(_ZN10layer_norm31ln_parallel_residual_bwd_kernelINS_13Kernel_traitsIf13__nv_bfloat16fS2_fjLj8192ELj1ELj1ELj8ELj16ENS_18Kernel_traits_baseILj8192EfS2_fS2_fjLj256EEEEELb0ELb1ELb0EEEvNS_9BwdParamsE)
        /*0680*/ 	.word	0x000000f0


	//----- nvinfo : EIATTR_FRAME_SIZE
	.align		4
.L_277:
        /*0684*/ 	.byte	0x04, 0x11
        /*0686*/ 	.short	(.L_279 - .L_278)
	.align		4
.L_278:
        /*0688*/ 	.word	index@(_ZN10layer_norm31ln_parallel_residual_bwd_kernelINS_13Kernel_traitsIf13__nv_bfloat16fS2_fjLj8192ELj1ELj1ELj8ELj16ENS_18Kernel_traits_baseILj8192EfS2_fS2_fjLj256EEEEELb0ELb1ELb0EEEvNS_9BwdParamsE)
        /*068c*/ 	.word	0x00000000


	//----- nvinfo : EIATTR_REGCOUNT
	.align		4
.L_279:
        /*0690*/ 	.byte	0x04, 0x2f
        /*0692*/ 	.short	(.L_281 - .L_280)
	.align		4
.L_280:
        /*0694*/ 	.word	index@(_ZN10layer_norm31ln_parallel_residual_bwd_kernelINS_13Kernel_traitsIf13__nv_bfloat16fS2_fjLj8192ELj1ELj1ELj8ELj16ENS_18Kernel_traits_baseILj8192EfS2_fS2_fjLj256EEEEELb0ELb0ELb1EEEvNS_9BwdParamsE)
        /*0698*/ 	.word	0x000000ff


	//----- nvinfo : EIATTR_FRAME_SIZE
	.align		4
.L_281:
        /*069c*/ 	.byte	0x04, 0x11
        /*069e*/ 	.short	(.L_283 - .L_282)
	.align		4
.L_282:
        /*06a0*/ 	.word	index@(_ZN10layer_norm31ln_parallel_residual_bwd_kernelINS_13Kernel_traitsIf13__nv_bfloat16fS2_fjLj8192ELj1ELj1ELj8ELj16ENS_18Kernel_traits_baseILj8192EfS2_fS2_fjLj256EEEEELb0ELb0ELb1EEEvNS_9BwdParamsE)
        /*06a4*/ 	.word	0x00000108


	//----- nvinfo : EIATTR_REGCOUNT
	.align		4
.L_283:
        /*06a8*/ 	.byte	0x04, 0x2f
        /*06aa*/ 	.short	(.L_285 - .L_284)
	.align		4
.L_284:
        /*06ac*/ 	.word	index@(_ZN10layer_norm31ln_parallel_residual_bwd_kernelINS_13Kernel_traitsIf13__nv_bfloat16fS2_fjLj8192ELj1ELj1ELj8ELj16ENS_18Kernel_traits_baseILj8192EfS2_fS2_fjLj256EEEEELb0ELb0ELb0EEEvNS_9BwdParamsE)
        /*06b0*/ 	.word	0x000000ff


	//----- nvinfo : EIATTR_FRAME_SIZE
	.align		4
.L_285:
        /*06b4*/ 	.byte	0x04, 0x11
        /*06b6*/ 	.short	(.L_287 - .L_286)
	.align		4
.L_286:
        /*06b8*/ 	.word	index@(_ZN10layer_norm31ln_parallel_residual_bwd_kernelINS_13Kernel_traitsIf13__nv_bfloat16fS2_fjLj8192ELj1ELj1ELj8ELj16ENS_18Kernel_traits_baseILj8192EfS2_fS2_fjLj256EEEEELb0ELb0ELb0EEEvNS_9BwdParamsE)
        /*06bc*/ 	.word	0x00000128


	//----- nvinfo : EIATTR_REGCOUNT
	.align		4
.L_287:
        /*06c0*/ 	.byte	0x04, 0x2f
        /*06c2*/ 	.short	(.L_289 - .L_288)
	.align		4
.L_288:
        /*06c4*/ 	.word	index@(_ZN10layer_norm31ln_parallel_residual_bwd_kernelINS_13Kernel_traitsI13__nv_bfloat16S2_fS2_fjLj8192ELj1ELj1ELj8ELj16ENS_18Kernel_traits_baseILj8192ES2_S2_fS2_fjLj256EEEEELb1ELb1ELb1EEEvNS_9BwdParamsE)
        /*06c8*/ 	.word	0x000000fe


	//----- nvinfo : EIATTR_FRAME_SIZE
	.align		4
.L_289:
        /*06cc*/ 	.byte	0x04, 0x11
        /*06ce*/ 	.short	(.L_291 - .L_290)
	.align		4
.L_290:
        /*06d0*/ 	.word	index@(_ZN10layer_norm31ln_parallel_residual_bwd_kernelINS_13Kernel_traitsI13__nv_bfloat16S2_fS2_fjLj8192ELj1ELj1ELj8ELj16ENS_18Kernel_traits_baseILj8192ES2_S2_fS2_fjLj256EEEEELb1ELb1ELb1EEEvNS_9BwdParamsE)
        /*06d4*/ 	.word	0x00000000


	//----- nvinfo : EIATTR_REGCOUNT
	.align		4
.L_291:
        /*06d8*/ 	.byte	0x04, 0x2f
        /*06da*/ 	.short	(.L_293 - .L_292)
	.align		4
.L_292:
        /*06dc*/ 	.word	index@(_ZN10layer_norm40ln_parallel_residual_bwd_finalize_kernelINS_22Kernel_traits_finalizeILj8192E13__nv_bfloat16S2_fS2_fjLb0ELj1024ELj4ENS_18Kernel_traits_baseILj8192ES2_S2_fS2_fjLj1024EEEEELb1EEEvNS_9BwdParamsE)
        /*06e0*/ 	.word	0x00000020


	//----- nvinfo : EIATTR_FRAME_SIZE
	.align		4
.L_293:
        /*06e4*/ 	.byte	0x04, 0x11
        /*06e6*/ 	.short	(.L_295 - .L_294)
	.align		4
.L_294:
        /*06e8*/ 	.word	index@(_ZN10layer_norm40ln_parallel_residual_bwd_finalize_kernelINS_22Kernel_traits_finalizeILj8192E13__nv_bfloat16S2_fS2_fjLb0ELj1024ELj4ENS_18Kernel_traits_baseILj8192ES2_S2_fS2_fjLj1024EEEEELb1EEEvNS_9BwdParamsE)
        /*06ec*/ 	.word	0x00000000


	//----- nvinfo : EIATTR_REGCOUNT
	.align		4
.L_295:
        /*06f0*/ 	.byte	0x04, 0x2f
        /*06f2*/ 	.short	(.L_297 - .L_296)
	.align		4
.L_296:
        /*06f4*/ 	.word	index@(_ZN10layer_norm22ln_bwd_finalize_kernelINS_22Kernel_traits_finalizeILj8192E13__nv_bfloat16S2_fS2_fjLb0ELj1024ELj4ENS_18Kernel_traits_baseILj8192ES2_S2_fS2_fjLj1024EEEEELb0ELb1EEEvNS_9BwdParamsE)
        /*06f8*/ 	.word	0x00000020


	//----- nvinfo : EIATTR_FRAME_SIZE
	.align		4
.L_297:
        /*06fc*/ 	.byte	0x04, 0x11
        /*06fe*/ 	.short	(.L_299 - .L_298)
	.align		4
.L_298:
        /*0700*/ 	.word	index@(_ZN10layer_norm22ln_bwd_finalize_kernelINS_22Kernel_traits_finalizeILj8192E13__nv_bfloat16S2_fS2_fjLb0ELj1024ELj4ENS_18Kernel_traits_baseILj8192ES2_S2_fS2_fjLj1024EEEEELb0ELb1EEEvNS_9BwdParamsE)
        /*0704*/ 	.word	0x00000000


	//----- nvinfo : EIATTR_REGCOUNT
	.align		4
.L_299:
        /*0708*/ 	.byte	0x04, 0x2f
        /*070a*/ 	.short	(.L_301 - .L_300)
	.align		4
.L_300:
        /*070c*/ 	.word	index@(_ZN10layer_norm31ln_parallel_residual_bwd_kernelINS_13Kernel_traitsI13__nv_bfloat16S2_fS2_fjLj8192ELj1ELj1ELj8ELj16ENS_18Kernel_traits_baseILj8192ES2_S2_fS2_fjLj256EEEEELb1ELb1ELb0EEEvNS_9BwdParamsE)
        /*0710*/ 	.word	0x000000ff


	//----- nvinfo : EIATTR_FRAME_SIZE
	.align		4
.L_301:
        /*0714*/ 	.byte	0x04, 0x11
        /*0716*/ 	.short	(.L_303 - .L_302)
	.align		4
.L_302:
        /*0718*/ 	.word	index@(_ZN10layer_norm31ln_parallel_residual_bwd_kernelINS_13Kernel_traitsI13__nv_bfloat16S2_fS2_fjLj8192ELj1ELj1ELj8ELj16ENS_18Kernel_traits_baseILj8192ES2_S2_fS2_fjLj256EEEEELb1ELb1ELb0EEEvNS_9BwdParamsE)
        /*071c*/ 	.word	0x00000000


	//----- nvinfo : EIATTR_REGCOUNT
	.align		4
.L_303:
        /*0720*/ 	.byte	0x04, 0x2f
        /*0722*/ 	.short	(.L_305 - .L_304)
	.align		4
.L_304:
        /*0724*/ 	.word	index@(_ZN10layer_norm40ln_parallel_residual_bwd_finalize_kernelINS_22Kernel_traits_finalizeILj8192E13__nv_bfloat16S2_fS2_fjLb0ELj1024ELj4ENS_18Kernel_traits_baseILj8192ES2_S2_fS2_fjLj1024EEEEELb0EEEvNS_9BwdParamsE)
        /*0728*/ 	.word	0x00000020


	//----- nvinfo : EIATTR_FRAME_SIZE
	.align		4
.L_305:
        /*072c*/ 	.byte	0x04, 0x11
        /*072e*/ 	.short	(.L_307 - .L_306)
	.align		4
.L_306:
        /*0730*/ 	.word	index@(_ZN10layer_norm40ln_parallel_residual_bwd_finalize_kernelINS_22Kernel_traits_finalizeILj8192E13__nv_bfloat16S2_fS2_fjLb0ELj1024ELj4ENS_18Kernel_traits_baseILj8192ES2_S2_fS2_fjLj1024EEEEELb0EEEvNS_9BwdParamsE)
        /*0734*/ 	.word	0x00000000


	//----- nvinfo : EIATTR_REGCOUNT
	.align		4
.L_307:
        /*0738*/ 	.byte	0x04, 0x2f
        /*073a*/ 	.short	(.L_309 - .L_308)
	.align		4
.L_308:
        /*073c*/ 	.word	index@(_ZN10layer_norm22ln_bwd_finalize_kernelINS_22Kernel_traits_finalizeILj8192E13__nv_bfloat16S2_fS2_fjLb0ELj1024ELj4ENS_18Kernel_traits_baseILj8192ES2_S2_fS2_fjLj1024EEEEELb0ELb0EEEvNS_9BwdParamsE)
        /*0740*/ 	.word	0x00000020


	//----- nvinfo : EIATTR_FRAME_SIZE
	.align		4
.L_309:
        /*0744*/ 	.byte	0x04, 0x11
        /*0746*/ 	.short	(.L_311 - .L_310)
	.align		4
.L_310:
        /*0748*/ 	.word	index@(_ZN10layer_norm22ln_bwd_finalize_kernelINS_22Kernel_traits_finalizeILj8192E13__nv_bfloat16S2_fS2_fjLb0ELj1024ELj4ENS_18Kernel_traits_baseILj8192ES2_S2_fS2_fjLj1024EEEEELb0ELb0EEEvNS_9BwdParamsE)
        /*074c*/ 	.word	0x00000000


	//----- nvinfo : EIATTR_REGCOUNT
	.align		4
.L_311:
        /*0750*/ 	.byte	0x04, 0x2f
        /*0752*/ 	.short	(.L_313 - .L_312)
	.align		4
.L_312:
        /*0754*/ 	.word	index@(_ZN10layer_norm31ln_parallel_residual_bwd_kernelINS_13Kernel_traitsI13__nv_bfloat16S2_fS2_fjLj8192ELj1ELj1ELj8ELj16ENS_18Kernel_traits_baseILj8192ES2_S2_fS2_fjLj256EEEEELb1ELb0ELb1EEEvNS_9BwdParamsE)
        /*0758*/ 	.word	0x000000ff


	//----- nvinfo : EIATTR_FRAME_SIZE
	.align		4
.L_313:
        /*075c*/ 	.byte	0x04, 0x11
        /*075e*/ 	.short	(.L_315 - .L_314)
	.align		4
.L_314:
        /*0760*/ 	.word	index@(_ZN10layer_norm31ln_parallel_residual_bwd_kernelINS_13Kernel_traitsI13__nv_bfloat16S2_fS2_fjLj8192ELj1ELj1ELj8ELj16ENS_18Kernel_traits_baseILj8192ES2_S2_fS2_fjLj256EEEEELb1ELb0ELb1EEEvNS_9BwdParamsE)
        /*0764*/ 	.word	0x00000160


	//----- nvinfo : EIATTR_REGCOUNT
	.align		4
.L_315:
        /*0768*/ 	.byte	0x04, 0x2f
        /*076a*/ 	.short	(.L_317 - .L_316)
	.align		4
.L_316:
        /*076c*/ 	.word	index@(_ZN10layer_norm31ln_parallel_residual_bwd_kernelINS_13Kernel_traitsI13__nv_bfloat16S2_fS2_fjLj8192ELj1ELj1ELj8ELj16ENS_18Kernel_traits_baseILj8192ES2_S2_fS2_fjLj256EEEEELb1ELb0ELb0EEEvNS_9BwdParamsE)
        /*0770*/ 	.word	0x000000ff


	//----- nvinfo : EIATTR_FRAME_SIZE
	.align		4
.L_317:
        /*0774*/ 	.byte	0x04, 0x11
        /*0776*/ 	.short	(.L_319 - .L_318)
	.align		4
.L_318:
        /*0778*/ 	.word	index@(_ZN10layer_norm31ln_parallel_residual_bwd_kernelINS_13Kernel_traitsI13__nv_bfloat16S2_fS2_fjLj8192ELj1ELj1ELj8ELj16ENS_18Kernel_traits_baseILj8192ES2_S2_fS2_fjLj256EEEEELb1ELb0ELb0EEEvNS_9BwdParamsE)
        /*077c*/ 	.word	0x00000170


	//----- nvinfo : EIATTR_REGCOUNT
	.align		4
.L_319:
        /*0780*/ 	.byte	0x04, 0x2f
        /*0782*/ 	.short	(.L_321 - .L_320)
	.align		4
.L_320:
        /*0784*/ 	.word	index@(_ZN10layer_norm31ln_parallel_residual_bwd_kernelINS_13Kernel_traitsI13__nv_bfloat16S2_fS2_fjLj8192ELj1ELj1ELj8ELj16ENS_18Kernel_traits_baseILj8192ES2_S2_fS2_fjLj256EEEEELb0ELb1ELb1EEEvNS_9BwdParamsE)
        /*0788*/ 	.word	0x000000fe


	//----- nvinfo : EIATTR_FRAME_SIZE
	.align		4
.L_321:
        /*078c*/ 	.byte	0x04, 0x11
        /*078e*/ 	.short	(.L_323 - .L_322)
	.align		4
.L_322:
        /*0790*/ 	.word	index@(_ZN10layer_norm31ln_parallel_residual_bwd_kernelINS_13Kernel_traitsI13__nv_bfloat16S2_fS2_fjLj8192ELj1ELj1ELj8ELj16ENS_18Kernel_traits_baseILj8192ES2_S2_fS2_fjLj256EEEEELb0ELb1ELb1EEEvNS_9BwdParamsE)
        /*0794*/ 	.word	0x00000000


	//----- nvinfo : EIATTR_REGCOUNT
	.align		4
.L_323:
        /*0798*/ 	.byte	0x04, 0x2f
        /*079a*/ 	.short	(.L_325 - .L_324)
	.align		4
.L_324:
        /*079c*/ 	.word	index@(_ZN10layer_norm31ln_parallel_residual_bwd_kernelINS_13Kernel_traitsI13__nv_bfloat16S2_fS2_fjLj8192ELj1ELj1ELj8ELj16ENS_18Kernel_traits_baseILj8192ES2_S2_fS2_fjLj256EEEEELb0ELb1ELb0EEEvNS_9BwdParamsE)
        /*07a0*/ 	.word	0x000000f0


	//----- nvinfo : EIATTR_FRAME_SIZE
	.align		4
.L_325:
        /*07a4*/ 	.byte	0x04, 0x11
        /*07a6*/ 	.short	(.L_327 - .L_326)
	.align		4
.L_326:
        /*07a8*/ 	.word	index@(_ZN10layer_norm31ln_parallel_residual_bwd_kernelINS_13Kernel_traitsI13__nv_bfloat16S2_fS2_fjLj8192ELj1ELj1ELj8ELj16ENS_18Kernel_traits_baseILj8192ES2_S2_fS2_fjLj256EEEEELb0ELb1ELb0EEEvNS_9BwdParamsE)
        /*07ac*/ 	.word	0x00000000


	//----- nvinfo : EIATTR_REGCOUNT
	.align		4
.L_327:
        /*07b0*/ 	.byte	0x04, 0x2f
        /*07b2*/ 	.short	(.L_329 - .L_328)
	.align		4
.L_328:
        /*07b4*/ 	.word	index@(_ZN10layer_norm31ln_parallel_residual_bwd_kernelINS_13Kernel_traitsI13__nv_bfloat16S2_fS2_fjLj8192ELj1ELj1ELj8ELj16ENS_18Kernel_traits_baseILj8192ES2_S2_fS2_fjLj256EEEEELb0ELb0ELb1EEEvNS_9BwdParamsE)
        /*07b8*/ 	.word	0x000000ff


	//----- nvinfo : EIATTR_FRAME_SIZE
	.align		4
.L_329:
        /*07bc*/ 	.byte	0x04, 0x11
        /*07be*/ 	.short	(.L_331 - .L_330)
	.align		4
.L_330:
        /*07c0*/ 	.word	index@(_ZN10layer_norm31ln_parallel_residual_bwd_kernelINS_13Kernel_traitsI13__nv_bfloat16S2_fS2_fjLj8192ELj1ELj1ELj8ELj16ENS_18Kernel_traits_baseILj8192ES2_S2_fS2_fjLj256EEEEELb0ELb0ELb1EEEvNS_9BwdParamsE)
        /*07c4*/ 	.word	0x00000100


	//----- nvinfo : EIATTR_REGCOUNT
	.align		4
.L_331:
        /*07c8*/ 	.byte	0x04, 0x2f
        /*07ca*/ 	.short	(.L_333 - .L_332)
	.align		4
.L_332:
        /*07cc*/ 	.word	index@(_ZN10layer_norm31ln_parallel_residual_bwd_kernelINS_13Kernel_traitsI13__nv_bfloat16S2_fS2_fjLj8192ELj1ELj1ELj8ELj16ENS_18Kernel_traits_baseILj8192ES2_S2_fS2_fjLj256EEEEELb0ELb0ELb0EEEvNS_9BwdParamsE)
        /*07d0*/ 	.word	0x000000ff


	//----- nvinfo : EIATTR_FRAME_SIZE
	.align		4
.L_333:
        /*07d4*/ 	.byte	0x04, 0x11
        /*07d6*/ 	.short	(.L_335 - .L_334)
	.align		4
.L_334:
        /*07d8*/ 	.word	index@(_ZN10layer_norm31ln_parallel_residual_bwd_kernelINS_13Kernel_traitsI13__nv_bfloat16S2_fS2_fjLj8192ELj1ELj1ELj8ELj16ENS_18Kernel_traits_baseILj8192ES2_S2_fS2_fjLj256EEEEELb0ELb0ELb0EEEvNS_9BwdParamsE)
        /*07dc*/ 	.word	0x00000128


	//----- nvinfo : EIATTR_REGCOUNT
	.align		4
.L_335:
        /*07e0*/ 	.byte	0x04, 0x2f
        /*07e2*/ 	.short	(.L_337 - .L_336)
	.align		4
.L_336:
        /*07e4*/ 	.word	index@(_ZN10layer_norm31ln_parallel_residual_bwd_kernelINS_13Kernel_traitsIf13__nv_bfloat16S2_S2_fjLj8192ELj1ELj1ELj8ELj16ENS_18Kernel_traits_baseILj8192EfS2_S2_S2_fjLj256EEEEELb1ELb1ELb1EEEvNS_9BwdParamsE)
        /*07e8*/ 	.word	0x000000f2


	//----- nvinfo : EIATTR_FRAME_SIZE
	.align		4
.L_337:
        /*07ec*/ 	.byte	0x04, 0x11
        /*07ee*/ 	.short	(.L_339 - .L_338)
	.align		4
.L_338:
        /*07f0*/ 	.word	index@(_ZN10layer_norm31ln_parallel_residual_bwd_kernelINS_13Kernel_traitsIf13__nv_bfloat16S2_S2_fjLj8192ELj1ELj1ELj8ELj16ENS_18Kernel_traits_baseILj8192EfS2_S2_S2_fjLj256EEEEELb1ELb1ELb1EEEvNS_9BwdParamsE)
        /*07f4*/ 	.word	0x00000000


	//----- nvinfo : EIATTR_REGCOUNT
	.align		4
.L_339:
        /*07f8*/ 	.byte	0x04, 0x2f
        /*07fa*/ 	.short	(.L_341 - .L_340)
	.align		4
.L_340:
        /*07fc*/ 	.word	index@(_ZN10layer_norm40ln_parallel_residual_bwd_finalize_kernelINS_22Kernel_traits_finalizeILj8192Ef13__nv_bfloat16S2_S2_fjLb0ELj1024ELj4ENS_18Kernel_traits_baseILj8192EfS2_S2_S2_fjLj1024EEEEELb1EEEvNS_9BwdParamsE)
        /*0800*/ 	.word	0x00000020


	//----- nvinfo : EIATTR_FRAME_SIZE
	.align		4
.L_341:
        /*0804*/ 	.byte	0x04, 0x11
        /*0806*/ 	.short	(.L_343 - .L_342)
	.align		4
.L_342:
        /*0808*/ 	.word	index@(_ZN10layer_norm40ln_parallel_residual_bwd_finalize_kernelINS_22Kernel_traits_finalizeILj8192Ef13__nv_bfloat16S2_S2_fjLb0ELj1024ELj4ENS_18Kernel_traits_baseILj8192EfS2_S2_S2_fjLj1024EEEEELb1EEEvNS_9BwdParamsE)
        /*080c*/ 	.word	0x00000000


	//----- nvinfo : EIATTR_REGCOUNT
	.align		4
.L_343:
        /*0810*/ 	.byte	0x04, 0x2f
        /*0812*/ 	.short	(.L_345 - .L_344)
	.align		4
.L_344:
        /*0814*/ 	.word	index@(_ZN10layer_norm22ln_bwd_finalize_kernelINS_22Kernel_traits_finalizeILj8192Ef13__nv_bfloat16S2_S2_fjLb0ELj1024ELj4ENS_18Kernel_traits_baseILj8192EfS2_S2_S2_fjLj1024EEEEELb0ELb1EEEvNS_9BwdParamsE)
        /*0818*/ 	.word	0x00000020


	//----- nvinfo : EIATTR_FRAME_SIZE
	.align		4
.L_345:
        /*081c*/ 	.byte	0x04, 0x11
        /*081e*/ 	.short	(.L_347 - .L_346)
	.align		4
.L_346:
        /*0820*/ 	.word	index@(_ZN10layer_norm22ln_bwd_finalize_kernelINS_22Kernel_traits_finalizeILj8192Ef13__nv_bfloat16S2_S2_fjLb0ELj1024ELj4ENS_18Kernel_traits_baseILj8192EfS2_S2_S2_fjLj1024EEEEELb0ELb1EEEvNS_9BwdParamsE)
        /*0824*/ 	.word	0x00000000


	//----- nvinfo : EIATTR_REGCOUNT
	.align		4
.L_347:
        /*0828*/ 	.byte	0x04, 0x2f
        /*082a*/ 	.short	(.L_349 - .L_348)
	.align		4
.L_348:
        /*082c*/ 	.word	index@(_ZN10layer_norm31ln_parallel_residual_bwd_kernelINS_13Kernel_traitsIf13__nv_bfloat16S2_S2_fjLj8192ELj1ELj1ELj8ELj16ENS_18Kernel_traits_baseILj8192EfS2_S2_S2_fjLj256EEEEELb1ELb1ELb0EEEvNS_9BwdParamsE)
        /*0830*/ 	.word	0x000000ed


	//----- nvinfo : EIATTR_FRAME_SIZE
	.align		4
.L_349:
        /*0834*/ 	.byte	0x04, 0x11
        /*0836*/ 	.short	(.L_351 - .L_350)
	.align		4
.L_350:
        /*0838*/ 	.word	index@(_ZN10layer_norm31ln_parallel_residual_bwd_kernelINS_13Kernel_traitsIf13__nv_bfloat16S2_S2_fjLj8192ELj1ELj1ELj8ELj16ENS_18Kernel_traits_baseILj8192EfS2_S2_S2_fjLj256EEEEELb1ELb1ELb0EEEvNS_9BwdParamsE)
        /*083c*/ 	.word	0x00000000


	//----- nvinfo : EIATTR_REGCOUNT
	.align		4
.L_351:
        /*0840*/ 	.byte	0x04, 0x2f
        /*0842*/ 	.short	(.L_353 - .L_352)
	.align		4
.L_352:
        /*0844*/ 	.word	index@(_ZN10layer_norm40ln_parallel_residual_bwd_finalize_kernelINS_22Kernel_traits_finalizeILj8192Ef13__nv_bfloat16S2_S2_fjLb0ELj1024ELj4ENS_18Kernel_traits_baseILj8192EfS2_S2_S2_fjLj1024EEEEELb0EEEvNS_9BwdParamsE)
        /*0848*/ 	.word	0x00000020


	//----- nvinfo : EIATTR_FRAME_SIZE
	.align		4
.L_353:
        /*084c*/ 	.byte	0x04, 0x11
        /*084e*/ 	.short	(.L_355 - .L_354)
	.align		4
.L_354:
        /*0850*/ 	.word	index@(_ZN10layer_norm40ln_parallel_residual_bwd_finalize_kernelINS_22Kernel_traits_finalizeILj8192Ef13__nv_bfloat16S2_S2_fjLb0ELj1024ELj4ENS_18Kernel_traits_baseILj8192EfS2_S2_S2_fjLj1024EEEEELb0EEEvNS_9BwdParamsE)
        /*0854*/ 	.word	0x00000000


	//----- nvinfo : EIATTR_REGCOUNT
	.align		4
.L_355:
        /*0858*/ 	.byte	0x04, 0x2f
        /*085a*/ 	.short	(.L_357 - .L_356)
	.align		4
.L_356:
        /*085c*/ 	.word	index@(_ZN10layer_norm22ln_bwd_finalize_kernelINS_22Kernel_traits_finalizeILj8192Ef13__nv_bfloat16S2_S2_fjLb0ELj1024ELj4ENS_18Kernel_traits_baseILj8192EfS2_S2_S2_fjLj1024EEEEELb0ELb0EEEvNS_9BwdParamsE)
        /*0860*/ 	.word	0x00000020


	//----- nvinfo : EIATTR_FRAME_SIZE
	.align		4
.L_357:
        /*0864*/ 	.byte	0x04, 0x11
        /*0866*/ 	.short	(.L_359 - .L_358)
	.align		4
.L_358:
        /*0868*/ 	.word	index@(_ZN10layer_norm22ln_bwd_finalize_kernelINS_22Kernel_traits_finalizeILj8192Ef13__nv_bfloat16S2_S2_fjLb0ELj1024ELj4ENS_18Kernel_traits_baseILj8192EfS2_S2_S2_fjLj1024EEEEELb0ELb0EEEvNS_9BwdParamsE)
        /*086c*/ 	.word	0x00000000


	//----- nvinfo : EIATTR_REGCOUNT
	.align		4
.L_359:
        /*0870*/ 	.byte	0x04, 0x2f
        /*0872*/ 	.short	(.L_361 - .L_360)
	.align		4
.L_360:
        /*0874*/ 	.word	index@(_ZN10layer_norm31ln_parallel_residual_bwd_kernelINS_13Kernel_traitsIf13__nv_bfloat16S2_S2_fjLj8192ELj1ELj1ELj8ELj16ENS_18Kernel_traits_baseILj8192EfS2_S2_S2_fjLj256EEEEELb1ELb0ELb1EEEvNS_9BwdParamsE)
        /*0878*/ 	.word	0x000000ff


	//----- nvinfo : EIATTR_FRAME_SIZE
	.align		4
.L_361:
        /*087c*/ 	.byte	0x04, 0x11
        /*087e*/ 	.short	(.L_363 - .L_362)
	.align		4
.L_362:
        /*0880*/ 	.word	index@(_ZN10layer_norm31ln_parallel_residual_bwd_kernelINS_13Kernel_traitsIf13__nv_bfloat16S2_S2_fjLj8192ELj1ELj1ELj8ELj16ENS_18Kernel_traits_baseILj8192EfS2_S2_S2_fjLj256EEEEELb1ELb0ELb1EEEvNS_9BwdParamsE)
        /*0884*/ 	.word	0x000000f0


	//----- nvinfo : EIATTR_REGCOUNT
	.align		4
.L_363:
        /*0888*/ 	.byte	0x04, 0x2f
        /*088a*/ 	.short	(.L_365 - .L_364)
	.align		4
.L_364:
        /*088c*/ 	.word	index@(_ZN10layer_norm31ln_parallel_residual_bwd_kernelINS_13Kernel_traitsIf13__nv_bfloat16S2_S2_fjLj8192ELj1ELj1ELj8ELj16ENS_18Kernel_traits_baseILj8192EfS2_S2_S2_fjLj256EEEEELb1ELb0ELb0EEEvNS_9BwdParamsE)
        /*0890*/ 	.word	0x000000ff


	//----- nvinfo : EIATTR_FRAME_SIZE
	.align		4
.L_365:
        /*0894*/ 	.byte	0x04, 0x11
        /*0896*/ 	.short	(.L_367 - .L_366)
	.align		4
.L_366:
        /*0898*/ 	.word	index@(_ZN10layer_norm31ln_parallel_residual_bwd_kernelINS_13Kernel_traitsIf13__nv_bfloat16S2_S2_fjLj8192ELj1ELj1ELj8ELj16ENS_18Kernel_traits_baseILj8192EfS2_S2_S2_fjLj256EEEEELb1ELb0ELb0EEEvNS_9BwdParamsE)
        /*089c*/ 	.word	0x00000110


	//----- nvinfo : EIATTR_REGCOUNT
	.align		4
.L_367:
        /*08a0*/ 	.byte	0x04, 0x2f
        /*08a2*/ 	.short	(.L_369 - .L_368)
	.align		4
.L_368:
        /*08a4*/ 	.word	index@(_ZN10layer_norm31ln_parallel_residual_bwd_kernelINS_13Kernel_traitsIf13__nv_bfloat16S2_S2_fjLj8192ELj1ELj1ELj8ELj16ENS_18Kernel_traits_baseILj8192EfS2_S2_S2_fjLj256EEEEELb0ELb1ELb1EEEvNS_9BwdParamsE)
        /*08a8*/ 	.word	0x000000d8


	//----- nvinfo : EIATTR_FRAME_SIZE
	.align		4
.L_369:
        /*08ac*/ 	.byte	0x04, 0x11
        /*08ae*/ 	.short	(.L_371 - .L_370)
	.align		4
.L_370:
        /*08b0*/ 	.word	index@(_ZN10layer_norm31ln_parallel_residual_bwd_kernelINS_13Kernel_traitsIf13__nv_bfloat16S2_S2_fjLj8192ELj1ELj1ELj8ELj16ENS_18Kernel_traits_baseILj8192EfS2_S2_S2_fjLj256EEEEELb0ELb1ELb1EEEvNS_9BwdParamsE)
        /*08b4*/ 	.word	0x00000000


	//----- nvinfo : EIATTR_REGCOUNT
	.align		4
.L_371:
        /*08b8*/ 	.byte	0x04, 0x2f
        /*08ba*/ 	.short	(.L_373 - .L_372)
	.align		4
.L_372:
        /*08bc*/ 	.word	index@(_ZN10layer_norm31ln_parallel_residual_bwd_kernelINS_13Kernel_traitsIf13__nv_bfloat16S2_S2_fjLj8192ELj1ELj1ELj8ELj16ENS_18Kernel_traits_baseILj8192EfS2_S2_S2_fjLj256EEEEELb0ELb1ELb0EEEvNS_9BwdParamsE)
        /*08c0*/ 	.word	0x000000dc


	//----- nvinfo : EIATTR_FRAME_SIZE
	.align		4
.L_373:
        /*08c4*/ 	.byte	0x04, 0x11
        /*08c6*/ 	.short	(.L_375 - .L_374)
	.align		4
.L_374:
        /*08c8*/ 	.word	index@(_ZN10layer_norm31ln_parallel_residual_bwd_kernelINS_13Kernel_traitsIf13__nv_bfloat16S2_S2_fjLj8192ELj1ELj1ELj8ELj16ENS_18Kernel_traits_baseILj8192EfS2_S2_S2_fjLj256EEEEELb0ELb1ELb0EEEvNS_9BwdParamsE)
        /*08cc*/ 	.word	0x00000000


	//----- nvinfo : EIATTR_REGCOUNT
	.align		4
.L_375:
        /*08d0*/ 	.byte	0x04, 0x2f
        /*08d2*/ 	.short	(.L_377 - .L_376)
	.align		4
.L_376:
        /*08d4*/ 	.word	index@(_ZN10layer_norm31ln_parallel_residual_bwd_kernelINS_13Kernel_traitsIf13__nv_bfloat16S2_S2_fjLj8192ELj1ELj1ELj8ELj16ENS_18Kernel_traits_baseILj8192EfS2_S2_S2_fjLj256EEEEELb0ELb0ELb1EEEvNS_9BwdParamsE)
        /*08d8*/ 	.word	0x000000ff


	//----- nvinfo : EIATTR_FRAME_SIZE
	.align		4
.L_377:
        /*08dc*/ 	.byte	0x04, 0x11
        /*08de*/ 	.short	(.L_379 - .L_378)
	.align		4
.L_378:
        /*08e0*/ 	.word	index@(_ZN10layer_norm31ln_parallel_residual_bwd_kernelINS_13Kernel_traitsIf13__nv_bfloat16S2_S2_fjLj8192ELj1ELj1ELj8ELj16ENS_18Kernel_traits_baseILj8192EfS2_S2_S2_fjLj256EEEEELb0ELb0ELb1EEEvNS_9BwdParamsE)
        /*08e4*/ 	.word	0x000000b0


	//----- nvinfo : EIATTR_REGCOUNT
	.align		4
.L_379:
        /*08e8*/ 	.byte	0x04, 0x2f
        /*08ea*/ 	.short	(.L_381 - .L_380)
	.align		4
.L_380:
        /*08ec*/ 	.word	index@(_ZN10layer_norm31ln_parallel_residual_bwd_kernelINS_13Kernel_traitsIf13__nv_bfloat16S2_S2_fjLj8192ELj1ELj1ELj8ELj16ENS_18Kernel_traits_baseILj8192EfS2_S2_S2_fjLj256EEEEELb0ELb0ELb0EEEvNS_9BwdParamsE)
        /*08f0*/ 	.word	0x000000ff


	//----- nvinfo : EIATTR_FRAME_SIZE
	.align		4
.L_381:
        /*08f4*/ 	.byte	0x04, 0x11
        /*08f6*/ 	.short	(.L_383 - .L_382)
	.align		4
.L_382:
        /*08f8*/ 	.word	index@(_ZN10layer_norm31ln_parallel_residual_bwd_kernelINS_13Kernel_traitsIf13__nv_bfloat16S2_S2_fjLj8192ELj1ELj1ELj8ELj16ENS_18Kernel_traits_baseILj8192EfS2_S2_S2_fjLj256EEEEELb0ELb0ELb0EEEvNS_9BwdParamsE)
        /*08fc*/ 	.word	0x000000d0


	//----- nvinfo : EIATTR_REGCOUNT
	.align		4
.L_383:
        /*0900*/ 	.byte	0x04, 0x2f
        /*0902*/ 	.short	(.L_385 - .L_384)
	.align		4
.L_384:
        /*0904*/ 	.word	index@(_ZN10layer_norm31ln_parallel_residual_bwd_kernelINS_13Kernel_traitsI6__halfS2_S2_S2_fjLj8192ELj1ELj1ELj8ELj16ENS_18Kernel_traits_baseILj8192ES2_S2_S2_S2_fjLj256EEEEELb1ELb1ELb1EEEvNS_9BwdParamsE)
        /*0908*/ 	.word	0x000000f8


	//----- nvinfo : EIATTR_FRAME_SIZE
	.align		4
.L_385:
        /*090c*/ 	.byte	0x04, 0x11
        /*090e*/ 	.short	(.L_387 - .L_386)
	.align		4
.L_386:
        /*0910*/ 	.word	index@(_ZN10layer_norm31ln_parallel_residual_bwd_kernelINS_13Kernel_traitsI6__halfS2_S2_S2_fjLj8192ELj1ELj1ELj8ELj16ENS_18Kernel_traits_baseILj8192ES2_S2_S2_S2_fjLj256EEEEELb1ELb1ELb1EEEvNS_9BwdParamsE)
        /*0914*/ 	.word	0x00000000


	//----- nvinfo : EIATTR_REGCOUNT
	.align		4
.L_387:
        /*0918*/ 	.byte	0x04, 0x2f
        /*091a*/ 	.short	(.L_389 - .L_388)
	.align		4
.L_388:
        /*091c*/ 	.word	index@(_ZN10layer_norm40ln_parallel_residual_bwd_finalize_kernelINS_22Kernel_traits_finalizeILj8192E6__halfS2_S2_S2_fjLb0ELj1024ELj4ENS_18Kernel_traits_baseILj8192ES2_S2_S2_S2_fjLj1024EEEEELb1EEEvNS_9BwdParamsE)
        /*0920*/ 	.word	0x00000020


	//----- nvinfo : EIATTR_FRAME_SIZE
	.align		4
.L_389:
        /*0924*/ 	.byte	0x04, 0x11
        /*0926*/ 	.short	(.L_391 - .L_390)
	.align		4
.L_390:
        /*0928*/ 	.word	index@(_ZN10layer_norm40ln_parallel_residual_bwd_finalize_kernelINS_22Kernel_traits_finalizeILj8192E6__halfS2_S2_S2_fjLb0ELj1024ELj4ENS_18Kernel_traits_baseILj8192ES2_S2_S2_S2_fjLj1024EEEEELb1EEEvNS_9BwdParamsE)
        /*092c*/ 	.word	0x00000000


	//----- nvinfo : EIATTR_REGCOUNT
	.align		4
.L_391:
        /*0930*/ 	.byte	0x04, 0x2f
        /*0932*/ 	.short	(.L_393 - .L_392)
	.align		4
.L_392:
        /*0934*/ 	.word	index@(_ZN10layer_norm22ln_bwd_finalize_kernelINS_22Kernel_traits_finalizeILj8192E6__halfS2_S2_S2_fjLb0ELj1024ELj4ENS_18Kernel_traits_baseILj8192ES2_S2_S2_S2_fjLj1024EEEEELb0ELb1EEEvNS_9BwdParamsE)
        /*0938*/ 	.word	0x00000020


	//----- nvinfo : EIATTR_FRAME_SIZE
	.align		4
.L_393:
        /*093c*/ 	.byte	0x04, 0x11
        /*093e*/ 	.short	(.L_395 - .L_394)
	.align		4
.L_394:
        /*0940*/ 	.word	index@(_ZN10layer_norm22ln_bwd_finalize_kernelINS_22Kernel_traits_finalizeILj8192E6__halfS2_S2_S2_fjLb0ELj1024ELj4ENS_18Kernel_traits_baseILj8192ES2_S2_S2_S2_fjLj1024EEEEELb0ELb1EEEvNS_9BwdParamsE)
        /*0944*/ 	.word	0x00000000


	//----- nvinfo : EIATTR_REGCOUNT
	.align		4
.L_395:
        /*0948*/ 	.byte	0x04, 0x2f
        /*094a*/ 	.short	(.L_397 - .L_396)
	.align		4
.L_396:
        /*094c*/ 	.word	index@(_ZN10layer_norm31ln_parallel_residual_bwd_kernelINS_13Kernel_traitsI6__halfS2_S2_S2_fjLj8192ELj1ELj1ELj8ELj16ENS_18Kernel_traits_baseILj8192ES2_S2_S2_S2_fjLj256EEEEELb1ELb1ELb0EEEvNS_9BwdParamsE)
        /*0950*/ 	.word	0x000000ed


	//----- nvinfo : EIATTR_FRAME_SIZE
	.align		4
.L_397:
        /*0954*/ 	.byte	0x04, 0x11
        /*0956*/ 	.short	(.L_399 - .L_398)
	.align		4
.L_398:
        /*0958*/ 	.word	index@(_ZN10layer_norm31ln_parallel_residual_bwd_kernelINS_13Kernel_traitsI6__halfS2_S2_S2_fjLj8192ELj1ELj1ELj8ELj16ENS_18Kernel_traits_baseILj8192ES2_S2_S2_S2_fjLj256EEEEELb1ELb1ELb0EEEvNS_9BwdParamsE)
        /*095c*/ 	.word	0x00000000


	//----- nvinfo : EIATTR_REGCOUNT
	.align		4
.L_399:
        /*0960*/ 	.byte	0x04, 0x2f
        /*0962*/ 	.short	(.L_401 - .L_400)
	.align		4
.L_400:
        /*0964*/ 	.word	index@(_ZN10layer_norm40ln_parallel_residual_bwd_finalize_kernelINS_22Kernel_traits_finalizeILj8192E6__halfS2_S2_S2_fjLb0ELj1024ELj4ENS_18Kernel_traits_baseILj8192ES2_S2_S2_S2_fjLj1024EEEEELb0EEEvNS_9BwdParamsE)
        /*0968*/ 	.word	0x00000020


	//----- nvinfo : EIATTR_FRAME_SIZE
	.align		4
.L_401:
        /*096c*/ 	.byte	0x04, 0x11
        /*096e*/ 	.short	(.L_403 - .L_402)
	.align		4
.L_402:
        /*0970*/ 	.word	index@(_ZN10layer_norm40ln_parallel_residual_bwd_finalize_kernelINS_22Kernel_traits_finalizeILj8192E6__halfS2_S2_S2_fjLb0ELj1024ELj4ENS_18Kernel_traits_baseILj8192ES2_S2_S2_S2_fjLj1024EEEEELb0EEEvNS_9BwdParamsE)
        /*0974*/ 	.word	0x00000000


	//----- nvinfo : EIATTR_REGCOUNT
	.align		4
.L_403:
        /*0978*/ 	.byte	0x04, 0x2f
        /*097a*/ 	.short	(.L_405 - .L_404)
	.align		4
.L_404:
        /*097c*/ 	.word	index@(_ZN10layer_norm22ln_bwd_finalize_kernelINS_22Kernel_traits_finalizeILj8192E6__halfS2_S2_S2_fjLb0ELj1024ELj4ENS_18Kernel_traits_baseILj8192ES2_S2_S2_S2_fjLj1024EEEEELb0ELb0EEEvNS_9BwdParamsE)
        /*0980*/ 	.word	0x00000020


	//----- nvinfo : EIATTR_FRAME_SIZE
	.align		4
.L_405:
        /*0984*/ 	.byte	0x04, 0x11
        /*0986*/ 	.short	(.L_407 - .L_406)
	.align		4
.L_406:
        /*0988*/ 	.word	index@(_ZN10layer_norm22ln_bwd_finalize_kernelINS_22Kernel_traits_finalizeILj8192E6__halfS2_S2_S2_fjLb0ELj1024ELj4ENS_18Kernel_traits_baseILj8192ES2_S2_S2_S2_fjLj1024EEEEELb0ELb0EEEvNS_9BwdParamsE)
        /*098c*/ 	.word	0x00000000


	//----- nvinfo : EIATTR_REGCOUNT
	.align		4
.L_407:
        /*0990*/ 	.byte	0x04, 0x2f
        /*0992*/ 	.short	(.L_409 - .L_408)
	.align		4
.L_408:
        /*0994*/ 	.word	index@(_ZN10layer_norm31ln_parallel_residual_bwd_kernelINS_13Kernel_traitsI6__halfS2_S2_S2_fjLj8192ELj1ELj1ELj8ELj16ENS_18Kernel_traits_baseILj8192ES2_S2_S2_S2_fjLj256EEEEELb1ELb0ELb1EEEvNS_9BwdParamsE)
        /*0998*/ 	.word	0x000000ff


	//----- nvinfo : EIATTR_FRAME_SIZE
	.align		4
.L_409:
        /*099c*/ 	.byte	0x04, 0x11
        /*099e*/ 	.short	(.L_411 - .L_410)
	.align		4
.L_410:
        /*09a0*/ 	.word	index@(_ZN10layer_norm31ln_parallel_residual_bwd_kernelINS_13Kernel_traitsI6__halfS2_S2_S2_fjLj8192ELj1ELj1ELj8ELj16ENS_18Kernel_traits_baseILj8192ES2_S2_S2_S2_fjLj256EEEEELb1ELb0ELb1EEEvNS_9BwdParamsE)
        /*09a4*/ 	.word	0x000000f0


	//----- nvinfo : EIATTR_REGCOUNT
	.align		4
.L_411:
        /*09a8*/ 	.byte	0x04, 0x2f
        /*09aa*/ 	.short	(.L_413 - .L_412)
	.align		4
.L_412:
        /*09ac*/ 	.word	index@(_ZN10layer_norm31ln_parallel_residual_bwd_kernelINS_13Kernel_traitsI6__halfS2_S2_S2_fjLj8192ELj1ELj1ELj8ELj16ENS_18Kernel_traits_baseILj8192ES2_S2_S2_S2_fjLj256EEEEELb1ELb0ELb0EEEvNS_9BwdParamsE)
        /*09b0*/ 	.word	0x000000ff


	//----- nvinfo : EIATTR_FRAME_SIZE
	.align		4
.L_413:
        /*09b4*/ 	.byte	0x04, 0x11
        /*09b6*/ 	.short	(.L_415 - .L_414)
	.align		4
.L_414:
        /*09b8*/ 	.word	index@(_ZN10layer_norm31ln_parallel_residual_bwd_kernelINS_13Kernel_traitsI6__halfS2_S2_S2_fjLj8192ELj1ELj1ELj8ELj16ENS_18Kernel_traits_baseILj8192ES2_S2_S2_S2_fjLj256EEEEELb1ELb0ELb0EEEvNS_9BwdParamsE)
        /*09bc*/ 	.word	0x00000110


	//----- nvinfo : EIATTR_REGCOUNT
	.align		4
.L_415:
        /*09c0*/ 	.byte	0x04, 0x2f
        /*09c2*/ 	.short	(.L_417 - .L_416)
	.align		4
.L_416:
        /*09c4*/ 	.word	index@(_ZN10layer_norm31ln_parallel_residual_bwd_kernelINS_13Kernel_traitsI6__halfS2_S2_S2_fjLj8192ELj1ELj1ELj8ELj16ENS_18Kernel_traits_baseILj8192ES2_S2_S2_S2_fjLj256EEEEELb0ELb1ELb1EEEvNS_9BwdParamsE)
        /*09c8*/ 	.word	0x000000ec


	//----- nvinfo : EIATTR_FRAME_SIZE
	.align		4
.L_417:
        /*09cc*/ 	.byte	0x04, 0x11
        /*09ce*/ 	.short	(.L_419 - .L_418)
	.align		4
.L_418:
        /*09d0*/ 	.word	index@(_ZN10layer_norm31ln_parallel_residual_bwd_kernelINS_13Kernel_traitsI6__halfS2_S2_S2_fjLj8192ELj1ELj1ELj8ELj16ENS_18Kernel_traits_baseILj8192ES2_S2_S2_S2_fjLj256EEEEELb0ELb1ELb1EEEvNS_9BwdParamsE)
        /*09d4*/ 	.word	0x00000000


	//----- nvinfo : EIATTR_REGCOUNT
	.align		4
.L_419:
        /*09d8*/ 	.byte	0x04, 0x2f
        /*09da*/ 	.short	(.L_421 - .L_420)
	.align		4
.L_420:
        /*09dc*/ 	.word	index@(_ZN10layer_norm31ln_parallel_residual_bwd_kernelINS_13Kernel_traitsI6__halfS2_S2_S2_fjLj8192ELj1ELj1ELj8ELj16ENS_18Kernel_traits_baseILj8192ES2_S2_S2_S2_fjLj256EEEEELb0ELb1ELb0EEEvNS_9BwdParamsE)
        /*09e0*/ 	.word	0x000000dc


	//----- nvinfo : EIATTR_FRAME_SIZE
	.align		4
.L_421:
        /*09e4*/ 	.byte	0x04, 0x11
        /*09e6*/ 	.short	(.L_423 - .L_422)
	.align		4
.L_422:
        /*09e8*/ 	.word	index@(_ZN10layer_norm31ln_parallel_residual_bwd_kernelINS_13Kernel_traitsI6__halfS2_S2_S2_fjLj8192ELj1ELj1ELj8ELj16ENS_18Kernel_traits_baseILj8192ES2_S2_S2_S2_fjLj256EEEEELb0ELb1ELb0EEEvNS_9BwdParamsE)
        /*09ec*/ 	.word	0x00000000


	//----- nvinfo : EIATTR_REGCOUNT
	.align		4
.L_423:
        /*09f0*/ 	.byte	0x04, 0x2f
        /*09f2*/ 	.short	(.L_425 - .L_424)
	.align		4
.L_424:
        /*09f4*/ 	.word	index@(_ZN10layer_norm31ln_parallel_residual_bwd_kernelINS_13Kernel_traitsI6__halfS2_S2_S2_fjLj8192ELj1ELj1ELj8ELj16ENS_18Kernel_traits_baseILj8192ES2_S2_S2_S2_fjLj256EEEEELb0ELb0ELb1EEEvNS_9BwdParamsE)
        /*09f8*/ 	.word	0x000000ff


	//----- nvinfo : EIATTR_FRAME_SIZE
	.align		4
.L_425:
        /*09fc*/ 	.byte	0x04, 0x11
        /*09fe*/ 	.short	(.L_427 - .L_426)
	.align		4
.L_426:
        /*0a00*/ 	.word	index@(_ZN10layer_norm31ln_parallel_residual_bwd_kernelINS_13Kernel_traitsI6__halfS2_S2_S2_fjLj8192ELj1ELj1ELj8ELj16ENS_18Kernel_traits_baseILj8192ES2_S2_S2_S2_fjLj256EEEEELb0ELb0ELb1EEEvNS_9BwdParamsE)
        /*0a04*/ 	.word	0x000000b0


	//----- nvinfo : EIATTR_REGCOUNT
	.align		4
.L_427:
        /*0a08*/ 	.byte	0x04, 0x2f
        /*0a0a*/ 	.short	(.L_429 - .L_428)
	.align		4
.L_428:
        /*0a0c*/ 	.word	index@(_ZN10layer_norm31ln_parallel_residual_bwd_kernelINS_13Kernel_traitsI6__halfS2_S2_S2_fjLj8192ELj1ELj1ELj8ELj16ENS_18Kernel_traits_baseILj8192ES2_S2_S2_S2_fjLj256EEEEELb0ELb0ELb0EEEvNS_9BwdParamsE)
        /*0a10*/ 	.word	0x000000ff


	//----- nvinfo : EIATTR_FRAME_SIZE
	.align		4
.L_429:
        /*0a14*/ 	.byte	0x04, 0x11
        /*0a16*/ 	.short	(.L_431 - .L_430)
	.align		4
.L_430:
        /*0a18*/ 	.word	index@(_ZN10layer_norm31ln_parallel_residual_bwd_kernelINS_13Kernel_traitsI6__halfS2_S2_S2_fjLj8192ELj1ELj1ELj8ELj16ENS_18Kernel_traits_baseILj8192ES2_S2_S2_S2_fjLj256EEEEELb0ELb0ELb0EEEvNS_9BwdParamsE)
        /*0a1c*/ 	.word	0x000000c8


	//----- nvinfo : EIATTR_REGCOUNT
	.align		4
.L_431:
        /*0a20*/ 	.byte	0x04, 0x2f
        /*0a22*/ 	.short	(.L_433 - .L_432)
	.align		4
.L_432:
        /*0a24*/ 	.word	index@(_ZN10layer_norm31ln_parallel_residual_bwd_kernelINS_13Kernel_traitsI13__nv_bfloat16S2_S2_S2_fjLj8192ELj1ELj1ELj8ELj16ENS_18Kernel_traits_baseILj8192ES2_S2_S2_S2_fjLj256EEEEELb1ELb1ELb1EEEvNS_9BwdParamsE)
        /*0a28*/ 	.word	0x000000f2


	//----- nvinfo : EIATTR_FRAME_SIZE
	.align		4
.L_433:
        /*0a2c*/ 	.byte	0x04, 0x11
        /*0a2e*/ 	.short	(.L_435 - .L_434)
	.align		4
.L_434:
        /*0a30*/ 	.word	index@(_ZN10layer_norm31ln_parallel_residual_bwd_kernelINS_13Kernel_traitsI13__nv_bfloat16S2_S2_S2_fjLj8192ELj1ELj1ELj8ELj16ENS_18Kernel_traits_baseILj8192ES2_S2_S2_S2_fjLj256EEEEELb1ELb1ELb1EEEvNS_9BwdParamsE)
        /*0a34*/ 	.word	0x00000000


	//----- nvinfo : EIATTR_REGCOUNT
	.align		4
.L_435:
        /*0a38*/ 	.byte	0x04, 0x2f
        /*0a3a*/ 	.short	(.L_437 - .L_436)
	.align		4
.L_436:
        /*0a3c*/ 	.word	index@(_ZN10layer_norm40ln_parallel_residual_bwd_finalize_kernelINS_22Kernel_traits_finalizeILj8192E13__nv_bfloat16S2_S2_S2_fjLb0ELj1024ELj4ENS_18Kernel_traits_baseILj8192ES2_S2_S2_S2_fjLj1024EEEEELb1EEEvNS_9BwdParamsE)
        /*0a40*/ 	.word	0x00000020


	//----- nvinfo : EIATTR_FRAME_SIZE
	.align		4
.L_437:
        /*0a44*/ 	.byte	0x04, 0x11
        /*0a46*/ 	.short	(.L_439 - .L_438)
	.align		4
.L_438:
        /*0a48*/ 	.word	index@(_ZN10layer_norm40ln_parallel_residual_bwd_finalize_kernelINS_22Kernel_traits_finalizeILj8192E13__nv_bfloat16S2_S2_S2_fjLb0ELj1024ELj4ENS_18Kernel_traits_baseILj8192ES2_S2_S2_S2_fjLj1024EEEEELb1EEEvNS_9BwdParamsE)
        /*0a4c*/ 	.word	0x00000000


	//----- nvinfo : EIATTR_REGCOUNT
	.align		4
.L_439:
        /*0a50*/ 	.byte	0x04, 0x2f
        /*0a52*/ 	.short	(.L_441 - .L_440)
	.align		4
.L_440:
        /*0a54*/ 	.word	index@(_ZN10layer_norm22ln_bwd_finalize_kernelINS_22Kernel_traits_finalizeILj8192E13__nv_bfloat16S2_S2_S2_fjLb0ELj1024ELj4ENS_18Kernel_traits_baseILj8192ES2_S2_S2_S2_fjLj1024EEEEELb0ELb1EEEvNS_9BwdParamsE)
        /*0a58*/ 	.word	0x00000020


	//----- nvinfo : EIATTR_FRAME_SIZE
	.align		4
.L_441:
        /*0a5c*/ 	.byte	0x04, 0x11
        /*0a5e*/ 	.short	(.L_443 - .L_442)
	.align		4
.L_442:
        /*0a60*/ 	.word	index@(_ZN10layer_norm22ln_bwd_finalize_kernelINS_22Kernel_traits_finalizeILj8192E13__nv_bfloat16S2_S2_S2_fjLb0ELj1024ELj4ENS_18Kernel_traits_baseILj8192ES2_S2_S2_S2_fjLj1024EEEEELb0ELb1EEEvNS_9BwdParamsE)
        /*0a64*/ 	.word	0x00000000


	//----- nvinfo : EIATTR_REGCOUNT
	.align		4
.L_443:
        /*0a68*/ 	.byte	0x04, 0x2f
        /*0a6a*/ 	.short	(.L_445 - .L_444)
	.align		4
.L_444:
        /*0a6c*/ 	.word	index@(_ZN10layer_norm31ln_parallel_residual_bwd_kernelINS_13Kernel_traitsI13__nv_bfloat16S2_S2_S2_fjLj8192ELj1ELj1ELj8ELj16ENS_18Kernel_traits_baseILj8192ES2_S2_S2_S2_fjLj256EEEEELb1ELb1ELb0EEEvNS_9BwdParamsE)
        /*0a70*/ 	.word	0x000000ed


	//----- nvinfo : EIATTR_FRAME_SIZE
	.align		4
.L_445:
        /*0a74*/ 	.byte	0x04, 0x11
        /*0a76*/ 	.short	(.L_447 - .L_446)
	.align		4
.L_446:
        /*0a78*/ 	.word	index@(_ZN10layer_norm31ln_parallel_residual_bwd_kernelINS_13Kernel_traitsI13__nv_bfloat16S2_S2_S2_fjLj8192ELj1ELj1ELj8ELj16ENS_18Kernel_traits_baseILj8192ES2_S2_S2_S2_fjLj256EEEEELb1ELb1ELb0EEEvNS_9BwdParamsE)
        /*0a7c*/ 	.word	0x00000000


	//----- nvinfo : EIATTR_REGCOUNT
	.align		4
.L_447:
        /*0a80*/ 	.byte	0x04, 0x2f
        /*0a82*/ 	.short	(.L_449 - .L_448)
	.align		4
.L_448:
        /*0a84*/ 	.word	index@(_ZN10layer_norm40ln_parallel_residual_bwd_finalize_kernelINS_22Kernel_traits_finalizeILj8192E13__nv_bfloat16S2_S2_S2_fjLb0ELj1024ELj4ENS_18Kernel_traits_baseILj8192ES2_S2_S2_S2_fjLj1024EEEEELb0EEEvNS_9BwdParamsE)
        /*0a88*/ 	.word	0x00000020


	//----- nvinfo : EIATTR_FRAME_SIZE
	.align		4
.L_449:
        /*0a8c*/ 	.byte	0x04, 0x11
        /*0a8e*/ 	.short	(.L_451 - .L_450)
	.align		4
.L_450:
        /*0a90*/ 	.word	index@(_ZN10layer_norm40ln_parallel_residual_bwd_finalize_kernelINS_22Kernel_traits_finalizeILj8192E13__nv_bfloat16S2_S2_S2_fjLb0ELj1024ELj4ENS_18Kernel_traits_baseILj8192ES2_S2_S2_S2_fjLj1024EEEEELb0EEEvNS_9BwdParamsE)
        /*0a94*/ 	.word	0x00000000


	//----- nvinfo : EIATTR_REGCOUNT
	.align		4
.L_451:
        /*0a98*/ 	.byte	0x04, 0x2f
        /*0a9a*/ 	.short	(.L_453 - .L_452)
	.align		4
.L_452:
        /*0a9c*/ 	.word	index@(_ZN10layer_norm22ln_bwd_finalize_kernelINS_22Kernel_traits_finalizeILj8192E13__nv_bfloat16S2_S2_S2_fjLb0ELj1024ELj4ENS_18Kernel_traits_baseILj8192ES2_S2_S2_S2_fjLj1024EEEEELb0ELb0EEEvNS_9BwdParamsE)
        /*0aa0*/ 	.word	0x00000020


	//----- nvinfo : EIATTR_FRAME_SIZE
	.align		4
.L_453:
        /*0aa4*/ 	.byte	0x04, 0x11
        /*0aa6*/ 	.short	(.L_455 - .L_454)
	.align		4
.L_454:
        /*0aa8*/ 	.word	index@(_ZN10layer_norm22ln_bwd_finalize_kernelINS_22Kernel_traits_finalizeILj8192E13__nv_bfloat16S2_S2_S2_fjLb0ELj1024ELj4ENS_18Kernel_traits_baseILj8192ES2_S2_S2_S2_fjLj1024EEEEELb0ELb0EEEvNS_9BwdParamsE)
        /*0aac*/ 	.word	0x00000000


	//----- nvinfo : EIATTR_REGCOUNT
	.align		4
.L_455:
        /*0ab0*/ 	.byte	0x04, 0x2f
        /*0ab2*/ 	.short	(.L_457 - .L_456)
	.align		4
.L_456:
        /*0ab4*/ 	.word	index@(_ZN10layer_norm31ln_parallel_residual_bwd_kernelINS_13Kernel_traitsI13__nv_bfloat16S2_S2_S2_fjLj8192ELj1ELj1ELj8ELj16ENS_18Kernel_traits_baseILj8192ES2_S2_S2_S2_fjLj256EEEEELb1ELb0ELb1EEEvNS_9BwdParamsE)
        /*0ab8*/ 	.word	0x000000ff


	//----- nvinfo : EIATTR_FRAME_SIZE
	.align		4
.L_457:
        /*0abc*/ 	.byte	0x04, 0x11
        /*0abe*/ 	.short	(.L_459 - .L_458)
	.align		4
.L_458:
        /*0ac0*/ 	.word	index@(_ZN10layer_norm31ln_parallel_residual_bwd_kernelINS_13Kernel_traitsI13__nv_bfloat16S2_S2_S2_fjLj8192ELj1ELj1ELj8ELj16ENS_18Kernel_traits_baseILj8192ES2_S2_S2_S2_fjLj256EEEEELb1ELb0ELb1EEEvNS_9BwdParamsE)
        /*0ac4*/ 	.word	0x000000f0


	//----- nvinfo : EIATTR_REGCOUNT
	.align		4
.L_459:
        /*0ac8*/ 	.byte	0x04, 0x2f
        /*0aca*/ 	.short	(.L_461 - .L_460)
	.align		4
.L_460:
        /*0acc*/ 	.word	index@(_ZN10layer_norm31ln_parallel_residual_bwd_kernelINS_13Kernel_traitsI13__nv_bfloat16S2_S2_S2_fjLj8192ELj1ELj1ELj8ELj16ENS_18Kernel_traits_baseILj8192ES2_S2_S2_S2_fjLj256EEEEELb1ELb0ELb0EEEvNS_9BwdParamsE)
        /*0ad0*/ 	.word	0x000000ff


	//----- nvinfo : EIATTR_FRAME_SIZE
	.align		4
.L_461:
        /*0ad4*/ 	.byte	0x04, 0x11
        /*0ad6*/ 	.short	(.L_463 - .L_462)
	.align		4
.L_462:
        /*0ad8*/ 	.word	index@(_ZN10layer_norm31ln_parallel_residual_bwd_kernelINS_13Kernel_traitsI13__nv_bfloat16S2_S2_S2_fjLj8192ELj1ELj1ELj8ELj16ENS_18Kernel_traits_baseILj8192ES2_S2_S2_S2_fjLj256EEEEELb1ELb0ELb0EEEvNS_9BwdParamsE)
        /*0adc*/ 	.word	0x00000110


	//----- nvinfo : EIATTR_REGCOUNT
	.align		4
.L_463:
        /*0ae0*/ 	.byte	0x04, 0x2f
        /*0ae2*/ 	.short	(.L_465 - .L_464)
	.align		4
.L_464:
        /*0ae4*/ 	.word	index@(_ZN10layer_norm31ln_parallel_residual_bwd_kernelINS_13Kernel_traitsI13__nv_bfloat16S2_S2_S2_fjLj8192ELj1ELj1ELj8ELj16ENS_18Kernel_traits_baseILj8192ES2_S2_S2_S2_fjLj256EEEEELb0ELb1ELb1EEEvNS_9BwdParamsE)
        /*0ae8*/ 	.word	0x000000e0


	//----- nvinfo : EIATTR_FRAME_SIZE
	.align		4
.L_465:
        /*0aec*/ 	.byte	0x04, 0x11
        /*0aee*/ 	.short	(.L_467 - .L_466)
	.align		4
.L_466:
        /*0af0*/ 	.word	index@(_ZN10layer_norm31ln_parallel_residual_bwd_kernelINS_13Kernel_traitsI13__nv_bfloat16S2_S2_S2_fjLj8192ELj1ELj1ELj8ELj16ENS_18Kernel_traits_baseILj8192ES2_S2_S2_S2_fjLj256EEEEELb0ELb1ELb1EEEvNS_9BwdParamsE)
        /*0af4*/ 	.word	0x00000000


	//----- nvinfo : EIATTR_REGCOUNT
	.align		4
.L_467:
        /*0af8*/ 	.byte	0x04, 0x2f
        /*0afa*/ 	.short	(.L_469 - .L_468)
	.align		4
.L_468:
        /*0afc*/ 	.word	index@(_ZN10layer_norm31ln_parallel_residual_bwd_kernelINS_13Kernel_traitsI13__nv_bfloat16S2_S2_S2_fjLj8192ELj1ELj1ELj8ELj16ENS_18Kernel_traits_baseILj8192ES2_S2_S2_S2_fjLj256EEEEELb0ELb1ELb0EEEvNS_9BwdParamsE)
        /*0b00*/ 	.word	0x000000dc


	//----- nvinfo : EIATTR_FRAME_SIZE
	.align		4
.L_469:
        /*0b04*/ 	.byte	0x04, 0x11
        /*0b06*/ 	.short	(.L_471 - .L_470)
	.align		4
.L_470:
        /*0b08*/ 	.word	index@(_ZN10layer_norm31ln_parallel_residual_bwd_kernelINS_13Kernel_traitsI13__nv_bfloat16S2_S2_S2_fjLj8192ELj1ELj1ELj8ELj16ENS_18Kernel_traits_baseILj8192ES2_S2_S2_S2_fjLj256EEEEELb0ELb1ELb0EEEvNS_9BwdParamsE)
        /*0b0c*/ 	.word	0x00000000


	//----- nvinfo : EIATTR_REGCOUNT
	.align		4
.L_471:
        /*0b10*/ 	.byte	0x04, 0x2f
        /*0b12*/ 	.short	(.L_473 - .L_472)
	.align		4
.L_472:
        /*0b14*/ 	.word	index@(_ZN10layer_norm31ln_parallel_residual_bwd_kernelINS_13Kernel_traitsI13__nv_bfloat16S2_S2_S2_fjLj8192ELj1ELj1ELj8ELj16ENS_18Kernel_traits_baseILj8192ES2_S2_S2_S2_fjLj256EEEEELb0ELb0ELb1EEEvNS_9BwdParamsE)
        /*0b18*/ 	.word	0x000000ff


	//----- nvinfo : EIATTR_FRAME_SIZE
	.align		4
.L_473:
        /*0b1c*/ 	.byte	0x04, 0x11
        /*0b1e*/ 	.short	(.L_475 - .L_474)
	.align		4
.L_474:
        /*0b20*/ 	.word	index@(_ZN10layer_norm31ln_parallel_residual_bwd_kernelINS_13Kernel_traitsI13__nv_bfloat16S2_S2_S2_fjLj8192ELj1ELj1ELj8ELj16ENS_18Kernel_traits_baseILj8192ES2_S2_S2_S2_fjLj256EEEEELb0ELb0ELb1EEEvNS_9BwdParamsE)
        /*0b24*/ 	.word	0x000000b0


	//----- nvinfo : EIATTR_REGCOUNT
	.align		4
.L_475:
        /*0b28*/ 	.byte	0x04, 0x2f
        /*0b2a*/ 	.short	(.L_477 - .L_476)
	.align		4
.L_476:
        /*0b2c*/ 	.word	index@(_ZN10layer_norm31ln_parallel_residual_bwd_kernelINS_13Kernel_traitsI13__nv_bfloat16S2_S2_S2_fjLj8192ELj1ELj1ELj8ELj16ENS_18Kernel_traits_baseILj8192ES2_S2_S2_S2_fjLj256EEEEELb0ELb0ELb0EEEvNS_9BwdParamsE)
        /*0b30*/ 	.word	0x000000ff


	//----- nvinfo : EIATTR_FRAME_SIZE
	.align		4
.L_477:
        /*0b34*/ 	.byte	0x04, 0x11
        /*0b36*/ 	.short	(.L_479 - .L_478)
	.align		4
.L_478:
        /*0b38*/ 	.word	index@(_ZN10layer_norm31ln_parallel_residual_bwd_kernelINS_13Kernel_traitsI13__nv_bfloat16S2_S2_S2_fjLj8192ELj1ELj1ELj8ELj16ENS_18Kernel_traits_baseILj8192ES2_S2_S2_S2_fjLj256EEEEELb0ELb0ELb0EEEvNS_9BwdParamsE)
        /*0b3c*/ 	.word	0x000000c8


	//----- nvinfo : EIATTR_MIN_STACK_SIZE
	.align		4
.L_479:
        /*0b40*/ 	.byte	0x04, 0x12
        /*0b42*/ 	.short	(.L_481 - .L_480)
	.align		4
.L_480:
        /*0b44*/ 	.word	index@(_ZN10layer_norm31ln_parallel_residual_bwd_kernelINS_13Kernel_traitsI13__nv_bfloat16S2_S2_S2_fjLj8192ELj1ELj1ELj8ELj16ENS_18Kernel_traits_baseILj8192ES2_S2_S2_S2_fjLj256EEEEELb0ELb0ELb0EEEvNS_9BwdParamsE)
        /*0b48*/ 	.word	0x000000c8


	//----- nvinfo : EIATTR_MIN_STACK_SIZE
	.align		4
.L_481:
        /*0b4c*/ 	.byte	0x04, 0x12
        /*0b4e*/ 	.short	(.L_483 - .L_482)
	.align		4
.L_482:
        /*0b50*/ 	.word	index@(_ZN10layer_norm31ln_parallel_residual_bwd_kernelINS_13Kernel_traitsI13__nv_bfloat16S2_S2_S2_fjLj8192ELj1ELj1ELj8ELj16ENS_18Kernel_traits_baseILj8192ES2_S2_S2_S2_fjLj256EEEEELb0ELb0ELb1EEEvNS_9BwdParamsE)
        /*0b54*/ 	.word	0x000000b0


	//----- nvinfo : EIATTR_MIN_STACK_SIZE
	.align		4
.L_483:
        /*0b58*/ 	.byte	0x04, 0x12
        /*0b5a*/ 	.short	(.L_485 - .L_484)
	.align		4
.L_484:
        /*0b5c*/ 	.word	index@(_ZN10layer_norm31ln_parallel_residual_bwd_kernelINS_13Kernel_traitsI13__nv_bfloat16S2_S2_S2_fjLj8192ELj1ELj1ELj8ELj16ENS_18Kernel_traits_baseILj8192ES2_S2_S2_S2_fjLj256EEEEELb0ELb1ELb0EEEvNS_9BwdParamsE)
        /*0b60*/ 	.word	0x00000000


	//----- nvinfo : EIATTR_MIN_STACK_SIZE
	.align		4
.L_485:
        /*0b64*/ 	.byte	0x04, 0x12
        /*0b66*/ 	.short	(.L_487 - .L_486)
	.align		4
.L_486:
        /*0b68*/ 	.word	index@(_ZN10layer_norm31ln_parallel_residual_bwd_kernelINS_13Kernel_traitsI13__nv_bfloat16S2_S2_S2_fjLj8192ELj1ELj1ELj8ELj16ENS_18Kernel_traits_baseILj8192ES2_S2_S2_S2_fjLj256EEEEELb0ELb1ELb1EEEvNS_9BwdParamsE)
        /*0b6c*/ 	.word	0x00000000


	//----- nvinfo : EIATTR_MIN_STACK_SIZE
	.align		4
.L_487:
        /*0b70*/ 	.byte	0x04, 0x12
        /*0b72*/ 	.short	(.L_489 - .L_488)
	.align		4
.L_488:
        /*0b74*/ 	.word	index@(_ZN10layer_norm31ln_parallel_residual_bwd_kernelINS_13Kernel_traitsI13__nv_bfloat16S2_S2_S2_fjLj8192ELj1ELj1ELj8ELj16ENS_18Kernel_traits_baseILj8192ES2_S2_S2_S2_fjLj256EEEEELb1ELb0ELb0EEEvNS_9BwdParamsE)
        /*0b78*/ 	.word	0x00000110


	//----- nvinfo : EIATTR_MIN_STACK_SIZE
	.align		4
.L_489:
        /*0b7c*/ 	.byte	0x04, 0x12
        /*0b7e*/ 	.short	(.L_491 - .L_490)
	.align		4
.L_490:
        /*0b80*/ 	.word	index@(_ZN10layer_norm31ln_parallel_residual_bwd_kernelINS_13Kernel_traitsI13__nv_bfloat16S2_S2_S2_fjLj8192ELj1ELj1ELj8ELj16ENS_18Kernel_traits_baseILj8192ES2_S2_S2_S2_fjLj256EEEEELb1ELb0ELb1EEEvNS_9BwdParamsE)
        /*0b84*/ 	.word	0x000000f0


	//----- nvinfo : EIATTR_MIN_STACK_SIZE
	.align		4
.L_491:
        /*0b88*/ 	.byte	0x04, 0x12
        /*0b8a*/ 	.short	(.L_493 - .L_492)
	.align		4
.L_492:
        /*0b8c*/ 	.word	index@(_ZN10layer_norm22ln_bwd_finalize_kernelINS_22Kernel_traits_finalizeILj8192E13__nv_bfloat16S2_S2_S2_fjLb0ELj1024ELj4ENS_18Kernel_traits_baseILj8192ES2_S2_S2_S2_fjLj1024EEEEELb0ELb0EEEvNS_9BwdParamsE)
        /*0b90*/ 	.word	0x00000000


	//----- nvinfo : EIATTR_MIN_STACK_SIZE
	.align		4
.L_493:
        /*0b94*/ 	.byte	0x04, 0x12
        /*0b96*/ 	.short	(.L_495 - .L_494)
	.align		4
.L_494:
        /*0b98*/ 	.word	index@(_ZN10layer_norm40ln_parallel_residual_bwd_finalize_kernelINS_22Kernel_traits_finalizeILj8192E13__nv_bfloat16S2_S2_S2_fjLb0ELj1024ELj4ENS_18Kernel_traits_baseILj8192ES2_S2_S2_S2_fjLj1024EEEEELb0EEEvNS_9BwdParamsE)
        /*0b9c*/ 	.word	0x00000000


	//----- nvinfo : EIATTR_MIN_STACK_SIZE
	.align		4
.L_495:
        /*0ba0*/ 	.byte	0x04, 0x12
        /*0ba2*/ 	.short	(.L_497 - .L_496)
	.align		4
.L_496:
        /*0ba4*/ 	.word	index@(_ZN10layer_norm31ln_parallel_residual_bwd_kernelINS_13Kernel_traitsI13__nv_bfloat16S2_S2_S2_fjLj8192ELj1ELj1ELj8ELj16ENS_18Kernel_traits_baseILj8192ES2_S2_S2_S2_fjLj256EEEEELb1ELb1ELb0EEEvNS_9BwdParamsE)
        /*0ba8*/ 	.word	0x00000000


	//----- nvinfo : EIATTR_MIN_STACK_SIZE
	.align		4
.L_497:
        /*0bac*/ 	.byte	0x04, 0x12
        /*0bae*/ 	.short	(.L_499 - .L_498)
	.align		4
.L_498:
        /*0bb0*/ 	.word	index@(_ZN10layer_norm22ln_bwd_finalize_kernelINS_22Kernel_traits_finalizeILj8192E13__nv_bfloat16S2_S2_S2_fjLb0ELj1024ELj4ENS_18Kernel_traits_baseILj8192ES2_S2_S2_S2_fjLj1024EEEEELb0ELb1EEEvNS_9BwdParamsE)
        /*0bb4*/ 	.word	0x00000000


	//----- nvinfo : EIATTR_MIN_STACK_SIZE
	.align		4
.L_499:
        /*0bb8*/ 	.byte	0x04, 0x12
        /*0bba*/ 	.short	(.L_501 - .L_500)
	.align		4
.L_500:
        /*0bbc*/ 	.word	index@(_ZN10layer_norm40ln_parallel_residual_bwd_finalize_kernelINS_22Kernel_traits_finalizeILj8192E13__nv_bfloat16S2_S2_S2_fjLb0ELj1024ELj4ENS_18Kernel_traits_baseILj8192ES2_S2_S2_S2_fjLj1024EEEEELb1EEEvNS_9BwdParamsE)
        /*0bc0*/ 	.word	0x00000000


	//----- nvinfo : EIATTR_MIN_STACK_SIZE
	.align		4
.L_501:
        /*0bc4*/ 	.byte	0x04, 0x12
        /*0bc6*/ 	.short	(.L_503 - .L_502)
	.align		4
.L_502:
        /*0bc8*/ 	.word	index@(_ZN10layer_norm31ln_parallel_residual_bwd_kernelINS_13Kernel_traitsI13__nv_bfloat16S2_S2_S2_fjLj8192ELj1ELj1ELj8ELj16ENS_18Kernel_traits_baseILj8192ES2_S2_S2_S2_fjLj256EEEEELb1ELb1ELb1EEEvNS_9BwdParamsE)
        /*0bcc*/ 	.word	0x00000000


	//----- nvinfo : EIATTR_MIN_STACK_SIZE
	.align		4
.L_503:
        /*0bd0*/ 	.byte	0x04, 0x12
        /*0bd2*/ 	.short	(.L_505 - .L_504)
	.align		4
.L_504:
        /*0bd4*/ 	.word	index@(_ZN10layer_norm31ln_parallel_residual_bwd_kernelINS_13Kernel_traitsI6__halfS2_S2_S2_fjLj8192ELj1ELj1ELj8ELj16ENS_18Kernel_traits_baseILj8192ES2_S2_S2_S2_fjLj256EEEEELb0ELb0ELb0EEEvNS_9BwdParamsE)
        /*0bd8*/ 	.word	0x000000c8


	//----- nvinfo : EIATTR_MIN_STACK_SIZE
	.align		4
.L_505:
        /*0bdc*/ 	.byte	0x04, 0x12
        /*0bde*/ 	.short	(.L_507 - .L_506)
	.align		4
.L_506:
        /*0be0*/ 	.word	index@(_ZN10layer_norm31ln_parallel_residual_bwd_kernelINS_13Kernel_traitsI6__halfS2_S2_S2_fjLj8192ELj1ELj1ELj8ELj16ENS_18Kernel_traits_baseILj8192ES2_S2_S2_S2_fjLj256EEEEELb0ELb0ELb1EEEvNS_9BwdParamsE)
        /*0be4*/ 	.word	0x000000b0


	//----- nvinfo : EIATTR_MIN_STACK_SIZE
	.align		4
.L_507:
        /*0be8*/ 	.byte	0x04, 0x12
        /*0bea*/ 	.short	(.L_509 - .L_508)
	.align		4
.L_508:
        /*0bec*/ 	.word	index@(_ZN10layer_norm31ln_parallel_residual_bwd_kernelINS_13Kernel_traitsI6__halfS2_S2_S2_fjLj8192ELj1ELj1ELj8ELj16ENS_18Kernel_traits_baseILj8192ES2_S2_S2_S2_fjLj256EEEEELb0ELb1ELb0EEEvNS_9BwdParamsE)
        /*0bf0*/ 	.word	0x00000000


	//----- nvinfo : EIATTR_MIN_STACK_SIZE
	.align		4
.L_509:
        /*0bf4*/ 	.byte	0x04, 0x12
        /*0bf6*/ 	.short	(.L_511 - .L_510)
	.align		4
.L_510:
        /*0bf8*/ 	.word	index@(_ZN10layer_norm31ln_parallel_residual_bwd_kernelINS_13Kernel_traitsI6__halfS2_S2_S2_fjLj8192ELj1ELj1ELj8ELj16ENS_18Kernel_traits_baseILj8192ES2_S2_S2_S2_fjLj256EEEEELb0ELb1ELb1EEEvNS_9BwdParamsE)
        /*0bfc*/ 	.word	0x00000000


	//----- nvinfo : EIATTR_MIN_STACK_SIZE
	.align		4
.L_511:
        /*0c00*/ 	.byte	0x04, 0x12
        /*0c02*/ 	.short	(.L_513 - .L_512)
	.align		4
.L_512:
        /*0c04*/ 	.word	index@(_ZN10layer_norm31ln_parallel_residual_bwd_kernelINS_13Kernel_traitsI6__halfS2_S2_S2_fjLj8192ELj1ELj1ELj8ELj16ENS_18Kernel_traits_baseILj8192ES2_S2_S2_S2_fjLj256EEEEELb1ELb0ELb0EEEvNS_9BwdParamsE)
        /*0c08*/ 	.word	0x00000110


	//----- nvinfo : EIATTR_MIN_STACK_SIZE
	.align		4
.L_513:
        /*0c0c*/ 	.byte	0x04, 0x12
        /*0c0e*/ 	.short	(.L_515 - .L_514)
	.align		4
.L_514:
        /*0c10*/ 	.word	index@(_ZN10layer_norm31ln_parallel_residual_bwd_kernelINS_13Kernel_traitsI6__halfS2_S2_S2_fjLj8192ELj1ELj1ELj8ELj16ENS_18Kernel_traits_baseILj8192ES2_S2_S2_S2_fjLj256EEEEELb1ELb0ELb1EEEvNS_9BwdParamsE)
        /*0c14*/ 	.word	0x000000f0


	//----- nvinfo : EIATTR_MIN_STACK_SIZE
	.align		4
.L_515:
        /*0c18*/ 	.byte	0x04, 0x12
        /*0c1a*/ 	.short	(.L_517 - .L_516)
	.align		4
.L_516:
        /*0c1c*/ 	.word	index@(_ZN10layer_norm22ln_bwd_finalize_kernelINS_22Kernel_traits_finalizeILj8192E6__halfS2_S2_S2_fjLb0ELj1024ELj4ENS_18Kernel_traits_baseILj8192ES2_S2_S2_S2_fjLj1024EEEEELb0ELb0EEEvNS_9BwdParamsE)
        /*0c20*/ 	.word	0x00000000


	//----- nvinfo : EIATTR_MIN_STACK_SIZE
	.align		4
.L_517:
        /*0c24*/ 	.byte	0x04, 0x12
        /*0c26*/ 	.short	(.L_519 - .L_518)
	.align		4
.L_518:
        /*0c28*/ 	.word	index@(_ZN10layer_norm40ln_parallel_residual_bwd_finalize_kernelINS_22Kernel_traits_finalizeILj8192E6__halfS2_S2_S2_fjLb0ELj1024ELj4ENS_18Kernel_traits_baseILj8192ES2_S2_S2_S2_fjLj1024EEEEELb0EEEvNS_9BwdParamsE)
        /*0c2c*/ 	.word	0x00000000


	//----- nvinfo : EIATTR_MIN_STACK_SIZE
	.align		4
.L_519:
        /*0c30*/ 	.byte	0x04, 0x12
        /*0c32*/ 	.short	(.L_521 - .L_520)
	.align		4
.L_520:
        /*0c34*/ 	.word	index@(_ZN10layer_norm31ln_parallel_residual_bwd_kernelINS_13Kernel_traitsI6__halfS2_S2_S2_fjLj8192ELj1ELj1ELj8ELj16ENS_18Kernel_traits_baseILj8192ES2_S2_S2_S2_fjLj256EEEEELb1ELb1ELb0EEEvNS_9BwdParamsE)
        /*0c38*/ 	.word	0x00000000


	//----- nvinfo : EIATTR_MIN_STACK_SIZE
	.align		4
.L_521:
        /*0c3c*/ 	.byte	0x04, 0x12
        /*0c3e*/ 	.short	(.L_523 - .L_522)
	.align		4
.L_522:
        /*0c40*/ 	.word	index@(_ZN10layer_norm22ln_bwd_finalize_kernelINS_22Kernel_traits_finalizeILj8192E6__halfS2_S2_S2_fjLb0ELj1024ELj4ENS_18Kernel_traits_baseILj8192ES2_S2_S2_S2_fjLj1024EEEEELb0ELb1EEEvNS_9BwdParamsE)
        /*0c44*/ 	.word	0x00000000


	//----- nvinfo : EIATTR_MIN_STACK_SIZE
	.align		4
.L_523:
        /*0c48*/ 	.byte	0x04, 0x12
        /*0c4a*/ 	.short	(.L_525 - .L_524)
	.align		4
.L_524:
        /*0c4c*/ 	.word	index@(_ZN10layer_norm40ln_parallel_residual_bwd_finalize_kernelINS_22Kernel_traits_finalizeILj8192E6__halfS2_S2_S2_fjLb0ELj1024ELj4ENS_18Kernel_traits_baseILj8192ES2_S2_S2_S2_fjLj1024EEEEELb1EEEvNS_9BwdParamsE)
        /*0c50*/ 	.word	0x00000000


	//----- nvinfo : EIATTR_MIN_STACK_SIZE
	.align		4
.L_525:
        /*0c54*/ 	.byte	0x04, 0x12
        /*0c56*/ 	.short	(.L_527 - .L_526)
	.align		4
.L_526:
        /*0c58*/ 	.word	index@(_ZN10layer_norm31ln_parallel_residual_bwd_kernelINS_13Kernel_traitsI6__halfS2_S2_S2_fjLj8192ELj1ELj1ELj8ELj16ENS_18Kernel_traits_baseILj8192ES2_S2_S2_S2_fjLj256EEEEELb1ELb1ELb1EEEvNS_9BwdParamsE)
        /*0c5c*/ 	.word	0x00000000


	//----- nvinfo : EIATTR_MIN_STACK_SIZE
	.align		4
.L_527:
        /*0c60*/ 	.byte	0x04, 0x12
        /*0c62*/ 	.short	(.L_529 - .L_528)
	.align		4
.L_528:
        /*0c64*/ 	.word	index@(_ZN10layer_norm31ln_parallel_residual_bwd_kernelINS_13Kernel_traitsIf13__nv_bfloat16S2_S2_fjLj8192ELj1ELj1ELj8ELj16ENS_18Kernel_traits_baseILj8192EfS2_S2_S2_fjLj256EEEEELb0ELb0ELb0EEEvNS_9BwdParamsE)
        /*0c68*/ 	.word	0x000000d0


	//----- nvinfo : EIATTR_MIN_STACK_SIZE
	.align		4
.L_529:
        /*0c6c*/ 	.byte	0x04, 0x12
        /*0c6e*/ 	.short	(.L_531 - .L_530)
	.align		4
.L_530:
        /*0c70*/ 	.word	index@(_ZN10layer_norm31ln_parallel_residual_bwd_kernelINS_13Kernel_traitsIf13__nv_bfloat16S2_S2_fjLj8192ELj1ELj1ELj8ELj16ENS_18Kernel_traits_baseILj8192EfS2_S2_S2_fjLj256EEEEELb0ELb0ELb1EEEvNS_9BwdParamsE)
        /*0c74*/ 	.word	0x000000b0


	//----- nvinfo : EIATTR_MIN_STACK_SIZE
	.align		4
.L_531:
        /*0c78*/ 	.byte	0x04, 0x12
        /*0c7a*/ 	.short	(.L_533 - .L_532)
	.align		4
.L_532:
        /*0c7c*/ 	.word	index@(_ZN10layer_norm31ln_parallel_residual_bwd_kernelINS_13Kernel_traitsIf13__nv_bfloat16S2_S2_fjLj8192ELj1ELj1ELj8ELj16ENS_18Kernel_traits_baseILj8192EfS2_S2_S2_fjLj256EEEEELb0ELb1ELb0EEEvNS_9BwdParamsE)
        /*0c80*/ 	.word	0x00000000


	//----- nvinfo : EIATTR_MIN_STACK_SIZE
	.align		4
.L_533:
        /*0c84*/ 	.byte	0x04, 0x12
        /*0c86*/ 	.short	(.L_535 - .L_534)
	.align		4
.L_534:
        /*0c88*/ 	.word	index@(_ZN10layer_norm31ln_parallel_residual_bwd_kernelINS_13Kernel_traitsIf13__nv_bfloat16S2_S2_fjLj8192ELj1ELj1ELj8ELj16ENS_18Kernel_traits_baseILj8192EfS2_S2_S2_fjLj256EEEEELb0ELb1ELb1EEEvNS_9BwdParamsE)
        /*0c8c*/ 	.word	0x00000000


	//----- nvinfo : EIATTR_MIN_STACK_SIZE
	.align		4
.L_535:
        /*0c90*/ 	.byte	0x04, 0x12
        /*0c92*/ 	.short	(.L_537 - .L_536)
	.align		4
.L_536:
        /*0c94*/ 	.word	index@(_ZN10layer_norm31ln_parallel_residual_bwd_kernelINS_13Kernel_traitsIf13__nv_bfloat16S2_S2_fjLj8192ELj1ELj1ELj8ELj16ENS_18Kernel_traits_baseILj8192EfS2_S2_S2_fjLj256EEEEELb1ELb0ELb0EEEvNS_9BwdParamsE)
        /*0c98*/ 	.word	0x00000110


	//----- nvinfo : EIATTR_MIN_STACK_SIZE
	.align		4
.L_537:
        /*0c9c*/ 	.byte	0x04, 0x12
        /*0c9e*/ 	.short	(.L_539 - .L_538)
	.align		4
.L_538:
        /*0ca0*/ 	.word	index@(_ZN10layer_norm31ln_parallel_residual_bwd_kernelINS_13Kernel_traitsIf13__nv_bfloat16S2_S2_fjLj8192ELj1ELj1ELj8ELj16ENS_18Kernel_traits_baseILj8192EfS2_S2_S2_fjLj256EEEEELb1ELb0ELb1EEEvNS_9BwdParamsE)
        /*0ca4*/ 	.word	0x000000f0


	//----- nvinfo : EIATTR_MIN_STACK_SIZE
	.align		4
.L_539:
        /*0ca8*/ 	.byte	0x04, 0x12
        /*0caa*/ 	.short	(.L_541 - .L_540)
	.align		4
.L_540:
        /*0cac*/ 	.word	index@(_ZN10layer_norm22ln_bwd_finalize_kernelINS_22Kernel_traits_finalizeILj8192Ef13__nv_bfloat16S2_S2_fjLb0ELj1024ELj4ENS_18Kernel_traits_baseILj8192EfS2_S2_S2_fjLj1024EEEEELb0ELb0EEEvNS_9BwdParamsE)
        /*0cb0*/ 	.word	0x00000000


	//----- nvinfo : EIATTR_MIN_STACK_SIZE
	.align		4
.L_541:
        /*0cb4*/ 	.byte	0x04, 0x12
        /*0cb6*/ 	.short	(.L_543 - .L_542)
	.align		4
.L_542:
        /*0cb8*/ 	.word	index@(_ZN10layer_norm40ln_parallel_residual_bwd_finalize_kernelINS_22Kernel_traits_finalizeILj8192Ef13__nv_bfloat16S2_S2_fjLb0ELj1024ELj4ENS_18Kernel_traits_baseILj8192EfS2_S2_S2_fjLj1024EEEEELb0EEEvNS_9BwdParamsE)
        /*0cbc*/ 	.word	0x00000000


	//----- nvinfo : EIATTR_MIN_STACK_SIZE
	.align		4
.L_543:
        /*0cc0*/ 	.byte	0x04, 0x12
        /*0cc2*/ 	.short	(.L_545 - .L_544)
	.align		4
.L_544:
        /*0cc4*/ 	.word	index@(_ZN10layer_norm31ln_parallel_residual_bwd_kernelINS_13Kernel_traitsIf13__nv_bfloat16S2_S2_fjLj8192ELj1ELj1ELj8ELj16ENS_18Kernel_traits_baseILj8192EfS2_S2_S2_fjLj256EEEEELb1ELb1ELb0EEEvNS_9BwdParamsE)
        /*0cc8*/ 	.word	0x00000000


	//----- nvinfo : EIATTR_MIN_STACK_SIZE
	.align		4
.L_545:
        /*0ccc*/ 	.byte	0x04, 0x12
        /*0cce*/ 	.short	(.L_547 - .L_546)
	.align		4
.L_546:
        /*0cd0*/ 	.word	index@(_ZN10layer_norm22ln_bwd_finalize_kernelINS_22Kernel_traits_finalizeILj8192Ef13__nv_bfloat16S2_S2_fjLb0ELj1024ELj4ENS_18Kernel_traits_baseILj8192EfS2_S2_S2_fjLj1024EEEEELb0ELb1EEEvNS_9BwdParamsE)
        /*0cd4*/ 	.word	0x00000000


	//----- nvinfo : EIATTR_MIN_STACK_SIZE
	.align		4
.L_547:
        /*0cd8*/ 	.byte	0x04, 0x12
        /*0cda*/ 	.short	(.L_549 - .L_548)
	.align		4
.L_548:
        /*0cdc*/ 	.word	index@(_ZN10layer_norm40ln_parallel_residual_bwd_finalize_kernelINS_22Kernel_traits_finalizeILj8192Ef13__nv_bfloat16S2_S2_fjLb0ELj1024ELj4ENS_18Kernel_traits_baseILj8192EfS2_S2_S2_fjLj1024EEEEELb1EEEvNS_9BwdParamsE)
        /*0ce0*/ 	.word	0x00000000


	//----- nvinfo : EIATTR_MIN_STACK_SIZE
	.align		4
.L_549:
        /*0ce4*/ 	.byte	0x04, 0x12
        /*0ce6*/ 	.short	(.L_551 - .L_550)
	.align		4
.L_550:
        /*0ce8*/ 	.word	index@(_ZN10layer_norm31ln_parallel_residual_bwd_kernelINS_13Kernel_traitsIf13__nv_bfloat16S2_S2_fjLj8192ELj1ELj1ELj8ELj16ENS_18Kernel_traits_baseILj8192EfS2_S2_S2_fjLj256EEEEELb1ELb1ELb1EEEvNS_9BwdParamsE)
        /*0cec*/ 	.word	0x00000000


	//----- nvinfo : EIATTR_MIN_STACK_SIZE
	.align		4
.L_551:
        /*0cf0*/ 	.byte	0x04, 0x12
        /*0cf2*/ 	.short	(.L_553 - .L_552)
	.align		4
.L_552:
        /*0cf4*/ 	.word	index@(_ZN10layer_norm31ln_parallel_residual_bwd_kernelINS_13Kernel_traitsI13__nv_bfloat16S2_fS2_fjLj8192ELj1ELj1ELj8ELj16ENS_18Kernel_traits_baseILj8192ES2_S2_fS2_fjLj256EEEEELb0ELb0ELb0EEEvNS_9BwdParamsE)
        /*0cf8*/ 	.word	0x00000128


	//----- nvinfo : EIATTR_MIN_STACK_SIZE
	.align		4
.L_553:
        /*0cfc*/ 	.byte	0x04, 0x12
        /*0cfe*/ 	.short	(.L_555 - .L_554)
	.align		4
.L_554:
        /*0d00*/ 	.word	index@(_ZN10layer_norm31ln_parallel_residual_bwd_kernelINS_13Kernel_traitsI13__nv_bfloat16S2_fS2_fjLj8192ELj1ELj1ELj8ELj16ENS_18Kernel_traits_baseILj8192ES2_S2_fS2_fjLj256EEEEELb0ELb0ELb1EEEvNS_9BwdParamsE)
        /*0d04*/ 	.word	0x00000100


	//----- nvinfo : EIATTR_MIN_STACK_SIZE
	.align		4
.L_555:
        /*0d08*/ 	.byte	0x04, 0x12
        /*0d0a*/ 	.short	(.L_557 - .L_556)
	.align		4
.L_556:
        /*0d0c*/ 	.word	index@(_ZN10layer_norm31ln_parallel_residual_bwd_kernelINS_13Kernel_traitsI13__nv_bfloat16S2_fS2_fjLj8192ELj1ELj1ELj8ELj16ENS_18Kernel_traits_baseILj8192ES2_S2_fS2_fjLj256EEEEELb0ELb1ELb0EEEvNS_9BwdParamsE)
        /*0d10*/ 	.word	0x00000000


	//----- nvinfo : EIATTR_MIN_STACK_SIZE
	.align		4
.L_557:
        /*0d14*/ 	.byte	0x04, 0x12
        /*0d16*/ 	.short	(.L_559 - .L_558)
	.align		4
.L_558:
        /*0d18*/ 	.word	index@(_ZN10layer_norm31ln_parallel_residual_bwd_kernelINS_13Kernel_traitsI13__nv_bfloat16S2_fS2_fjLj8192ELj1ELj1ELj8ELj16ENS_18Kernel_traits_baseILj8192ES2_S2_fS2_fjLj256EEEEELb0ELb1ELb1EEEvNS_9BwdParamsE)
        /*0d1c*/ 	.word	0x00000000


	//----- nvinfo : EIATTR_MIN_STACK_SIZE
	.align		4
.L_559:
        /*0d20*/ 	.byte	0x04, 0x12
        /*0d22*/ 	.short	(.L_561 - .L_560)
	.align		4
.L_560:
        /*0d24*/ 	.word	index@(_ZN10layer_norm31ln_parallel_residual_bwd_kernelINS_13Kernel_traitsI13__nv_bfloat16S2_fS2_fjLj8192ELj1ELj1ELj8ELj16ENS_18Kernel_traits_baseILj8192ES2_S2_fS2_fjLj256EEEEELb1ELb0ELb0EEEvNS_9BwdParamsE)
        /*0d28*/ 	.word	0x00000170


	//----- nvinfo : EIATTR_MIN_STACK_SIZE
	.align		4
.L_561:
        /*0d2c*/ 	.byte	0x04, 0x12
        /*0d2e*/ 	.short	(.L_563 - .L_562)
	.align		4
.L_562:
        /*0d30*/ 	.word	index@(_ZN10layer_norm31ln_parallel_residual_bwd_kernelINS_13Kernel_traitsI13__nv_bfloat16S2_fS2_fjLj8192ELj1ELj1ELj8ELj16ENS_18Kernel_traits_baseILj8192ES2_S2_fS2_fjLj256EEEEELb1ELb0ELb1EEEvNS_9BwdParamsE)
        /*0d34*/ 	.word	0x00000160


	//----- nvinfo : EIATTR_MIN_STACK_SIZE
	.align		4
.L_563:
        /*0d38*/ 	.byte	0x04, 0x12
        /*0d3a*/ 	.short	(.L_565 - .L_564)
	.align		4
.L_564:
        /*0d3c*/ 	.word	index@(_ZN10layer_norm22ln_bwd_finalize_kernelINS_22Kernel_traits_finalizeILj8192E13__nv_bfloat16S2_fS2_fjLb0ELj1024ELj4ENS_18Kernel_traits_baseILj8192ES2_S2_fS2_fjLj1024EEEEELb0ELb0EEEvNS_9BwdParamsE)
        /*0d40*/ 	.word	0x00000000


	//----- nvinfo : EIATTR_MIN_STACK_SIZE
	.align		4
.L_565:
        /*0d44*/ 	.byte	0x04, 0x12
        /*0d46*/ 	.short	(.L_567 - .L_566)
	.align		4
.L_566:
        /*0d48*/ 	.word	index@(_ZN10layer_norm40ln_parallel_residual_bwd_finalize_kernelINS_22Kernel_traits_finalizeILj8192E13__nv_bfloat16S2_fS2_fjLb0ELj1024ELj4ENS_18Kernel_traits_baseILj8192ES2_S2_fS2_fjLj1024EEEEELb0EEEvNS_9BwdParamsE)
        /*0d4c*/ 	.word	0x00000000


	//----- nvinfo : EIATTR_MIN_STACK_SIZE
	.align		4
.L_567:
        /*0d50*/ 	.byte	0x04, 0x12
        /*0d52*/ 	.short	(.L_569 - .L_568)
	.align		4
.L_568:
        /*0d54*/ 	.word	index@(_ZN10layer_norm31ln_parallel_residual_bwd_kernelINS_13Kernel_traitsI13__nv_bfloat16S2_fS2_fjLj8192ELj1ELj1ELj8ELj16ENS_18Kernel_traits_baseILj8192ES2_S2_fS2_fjLj256EEEEELb1ELb1ELb0EEEvNS_9BwdParamsE)
        /*0d58*/ 	.word	0x00000000


	//----- nvinfo : EIATTR_MIN_STACK_SIZE
	.align		4
.L_569:
        /*0d5c*/ 	.byte	0x04, 0x12
        /*0d5e*/ 	.short	(.L_571 - .L_570)
	.align		4
.L_570:
        /*0d60*/ 	.word	index@(_ZN10layer_norm22ln_bwd_finalize_kernelINS_22Kernel_traits_finalizeILj8192E13__nv_bfloat16S2_fS2_fjLb0ELj1024ELj4ENS_18Kernel_traits_baseILj8192ES2_S2_fS2_fjLj1024EEEEELb0ELb1EEEvNS_9BwdParamsE)
        /*0d64*/ 	.word	0x00000000


	//----- nvinfo : EIATTR_MIN_STACK_SIZE
	.align		4
.L_571:
        /*0d68*/ 	.byte	0x04, 0x12
        /*0d6a*/ 	.short	(.L_573 - .L_572)
	.align		4
.L_572:
        /*0d6c*/ 	.word	index@(_ZN10layer_norm40ln_parallel_residual_bwd_finalize_kernelINS_22Kernel_traits_finalizeILj8192E13__nv_bfloat16S2_fS2_fjLb0ELj1024ELj4ENS_18Kernel_traits_baseILj8192ES2_S2_fS2_fjLj1024EEEEELb1EEEvNS_9BwdParamsE)
        /*0d70*/ 	.word	0x00000000


	//----- nvinfo : EIATTR_MIN_STACK_SIZE
	.align		4
.L_573:
        /*0d74*/ 	.byte	0x04, 0x12
        /*0d76*/ 	.short	(.L_575 - .L_574)
	.align		4
.L_574:
        /*0d78*/ 	.word	index@(_ZN10layer_norm31ln_parallel_residual_bwd_kernelINS_13Kernel_traitsI13__nv_bfloat16S2_fS2_fjLj8192ELj1ELj1ELj8ELj16ENS_18Kernel_traits_baseILj8192ES2_S2_fS2_fjLj256EEEEELb1ELb1ELb1EEEvNS_9BwdParamsE)
        /*0d7c*/ 	.word	0x00000000


	//----- nvinfo : EIATTR_MIN_STACK_SIZE
	.align		4
.L_575:
        /*0d80*/ 	.byte	0x04, 0x12
        /*0d82*/ 	.short	(.L_577 - .L_576)
	.align		4
.L_576:
        /*0d84*/ 	.word	index@(_ZN10layer_norm31ln_parallel_residual_bwd_kernelINS_13Kernel_traitsIf13__nv_bfloat16fS2_fjLj8192ELj1ELj1ELj8ELj16ENS_18Kernel_traits_baseILj8192EfS2_fS2_fjLj256EEEEELb0ELb0ELb0EEEvNS_9BwdParamsE)
        /*0d88*/ 	.word	0x00000128


	//----- nvinfo : EIATTR_MIN_STACK_SIZE
	.align		4
.L_577:
        /*0d8c*/ 	.byte	0x04, 0x12
        /*0d8e*/ 	.short	(.L_579 - .L_578)
	.align		4
.L_578:
        /*0d90*/ 	.word	index@(_ZN10layer_norm31ln_parallel_residual_bwd_kernelINS_13Kernel_traitsIf13__nv_bfloat16fS2_fjLj8192ELj1ELj1ELj8ELj16ENS_18Kernel_traits_baseILj8192EfS2_fS2_fjLj256EEEEELb0ELb0ELb1EEEvNS_9BwdParamsE)
        /*0d94*/ 	.word	0x00000108


	//----- nvinfo : EIATTR_MIN_STACK_SIZE
	.align		4
.L_579:
        /*0d98*/ 	.byte	0x04, 0x12
        /*0d9a*/ 	.short	(.L_581 - .L_580)
	.align		4
.L_580:
        /*0d9c*/ 	.word	index@(_ZN10layer_norm31ln_parallel_residual_bwd_kernelINS_13Kernel_traitsIf13__nv_bfloat16fS2_fjLj8192ELj1ELj1ELj8ELj16ENS_18Kernel_traits_baseILj8192EfS2_fS2_fjLj256EEEEELb0ELb1ELb0EEEvNS_9BwdParamsE)
        /*0da0*/ 	.word	0x00000000


	//----- nvinfo : EIATTR_MIN_STACK_SIZE
	.align		4
.L_581:
        /*0da4*/ 	.byte	0x04, 0x12
        /*0da6*/ 	.short	(.L_583 - .L_582)
	.align		4
.L_582:
        /*0da8*/ 	.word	index@(_ZN10layer_norm31ln_parallel_residual_bwd_kernelINS_13Kernel_traitsIf13__nv_bfloat16fS2_fjLj8192ELj1ELj1ELj8ELj16ENS_18Kernel_traits_baseILj8192EfS2_fS2_fjLj256EEEEELb0ELb1ELb1EEEvNS_9BwdParamsE)
        /*0dac*/ 	.word	0x00000000


	//----- nvinfo : EIATTR_MIN_STACK_SIZE
	.align		4
.L_583:
        /*0db0*/ 	.byte	0x04, 0x12
        /*0db2*/ 	.short	(.L_585 - .L_584)
	.align		4
.L_584:
        /*0db4*/ 	.word	index@(_ZN10layer_norm31ln_parallel_residual_bwd_kernelINS_13Kernel_traitsIf13__nv_bfloat16fS2_fjLj8192ELj1ELj1ELj8ELj16ENS_18Kernel_traits_baseILj8192EfS2_fS2_fjLj256EEEEELb1ELb0ELb0EEEvNS_9BwdParamsE)
        /*0db8*/ 	.word	0x00000170


	//----- nvinfo : EIATTR_MIN_STACK_SIZE
	.align		4
.L_585:
        /*0dbc*/ 	.byte	0x04, 0x12
        /*0dbe*/ 	.short	(.L_587 - .L_586)
	.align		4
.L_586:
        /*0dc0*/ 	.word	index@(_ZN10layer_norm31ln_parallel_residual_bwd_kernelINS_13Kernel_traitsIf13__nv_bfloat16fS2_fjLj8192ELj1ELj1ELj8ELj16ENS_18Kernel_traits_baseILj8192EfS2_fS2_fjLj256EEEEELb1ELb0ELb1EEEvNS_9BwdParamsE)
        /*0dc4*/ 	.word	0x00000158


	//----- nvinfo : EIATTR_MIN_STACK_SIZE
	.align		4
.L_587:
        /*0dc8*/ 	.byte	0x04, 0x12
        /*0dca*/ 	.short	(.L_589 - .L_588)
	.align		4
.L_588:
        /*0dcc*/ 	.word	index@(_ZN10layer_norm22ln_bwd_finalize_kernelINS_22Kernel_traits_finalizeILj8192Ef13__nv_bfloat16fS2_fjLb0ELj1024ELj4ENS_18Kernel_traits_baseILj8192EfS2_fS2_fjLj1024EEEEELb0ELb0EEEvNS_9BwdParamsE)
        /*0dd0*/ 	.word	0x00000000


	//----- nvinfo : EIATTR_MIN_STACK_SIZE
	.align		4
.L_589:
        /*0dd4*/ 	.byte	0x04, 0x12
        /*0dd6*/ 	.short	(.L_591 - .L_590)
	.align		4
.L_590:
        /*0dd8*/ 	.word	index@(_ZN10layer_norm40ln_parallel_residual_bwd_finalize_kernelINS_22Kernel_traits_finalizeILj8192Ef13__nv_bfloat16fS2_fjLb0ELj1024ELj4ENS_18Kernel_traits_baseILj8192EfS2_fS2_fjLj1024EEEEELb0EEEvNS_9BwdParamsE)
        /*0ddc*/ 	.word	0x00000000


	//----- nvinfo : EIATTR_MIN_STACK_SIZE
	.align		4
.L_591:
        /*0de0*/ 	.byte	0x04, 0x12
        /*0de2*/ 	.short	(.L_593 - .L_592)
	.align		4
.L_592:
        /*0de4*/ 	.word	index@(_ZN10layer_norm31ln_parallel_residual_bwd_kernelINS_13Kernel_traitsIf13__nv_bfloat16fS2_fjLj8192ELj1ELj1ELj8ELj16ENS_18Kernel_traits_baseILj8192EfS2_fS2_fjLj256EEEEELb1ELb1ELb0EEEvNS_9BwdParamsE)
        /*0de8*/ 	.word	0x00000000


	//----- nvinfo : EIATTR_MIN_STACK_SIZE
	.align		4
.L_593:
        /*0dec*/ 	.byte	0x04, 0x12
        /*0dee*/ 	.short	(.L_595 - .L_594)
	.align		4
.L_594:
        /*0df0*/ 	.word	index@(_ZN10layer_norm22ln_bwd_finalize_kernelINS_22Kernel_traits_finalizeILj8192Ef13__nv_bfloat16fS2_fjLb0ELj1024ELj4ENS_18Kernel_traits_baseILj8192EfS2_fS2_fjLj1024EEEEELb0ELb1EEEvNS_9BwdParamsE)
        /*0df4*/ 	.word	0x00000000


	//----- nvinfo : EIATTR_MIN_STACK_SIZE
	.align		4
.L_595:
        /*0df8*/ 	.byte	0x04, 0x12
        /*0dfa*/ 	.short	(.L_597 - .L_596)
	.align		4
.L_596:
        /*0dfc*/ 	.word	index@(_ZN10layer_norm40ln_parallel_residual_bwd_finalize_kernelINS_22Kernel_traits_finalizeILj8192Ef13__nv_bfloat16fS2_fjLb0ELj1024ELj4ENS_18Kernel_traits_baseILj8192EfS2_fS2_fjLj1024EEEEELb1EEEvNS_9BwdParamsE)
        /*0e00*/ 	.word	0x00000000


	//----- nvinfo : EIATTR_MIN_STACK_SIZE
	.align		4
.L_597:
        /*0e04*/ 	.byte	0x04, 0x12
        /*0e06*/ 	.short	(.L_599 - .L_598)
	.align		4
.L_598:
        /*0e08*/ 	.word	index@(_ZN10layer_norm31ln_parallel_residual_bwd_kernelINS_13Kernel_traitsIf13__nv_bfloat16fS2_fjLj8192ELj1ELj1ELj8ELj16ENS_18Kernel_traits_baseILj8192EfS2_fS2_fjLj256EEEEELb1ELb1ELb1EEEvNS_9BwdParamsE)
        /*0e0c*/ 	.word	0x00000000


	//----- nvinfo : EIATTR_MIN_STACK_SIZE
	.align		4
.L_599:
        /*0e10*/ 	.byte	0x04, 0x12
        /*0e12*/ 	.short	(.L_601 - .L_600)
	.align		4
.L_600:
        /*0e14*/ 	.word	index@(_ZN10layer_norm31ln_parallel_residual_bwd_kernelINS_13Kernel_traitsIf6__halfS2_S2_fjLj8192ELj1ELj1ELj8ELj16ENS_18Kernel_traits_baseILj8192EfS2_S2_S2_fjLj256EEEEELb0ELb0ELb0EEEvNS_9BwdParamsE)
        /*0e18*/ 	.word	0x000000d0


	//----- nvinfo : EIATTR_MIN_STACK_SIZE
	.align		4
.L_601:
        /*0e1c*/ 	.byte	0x04, 0x12
        /*0e1e*/ 	.short	(.L_603 - .L_602)
	.align		4
.L_602:
        /*0e20*/ 	.word	index@(_ZN10layer_norm31ln_parallel_residual_bwd_kernelINS_13Kernel_traitsIf6__halfS2_S2_fjLj8192ELj1ELj1ELj8ELj16ENS_18Kernel_traits_baseILj8192EfS2_S2_S2_fjLj256EEEEELb0ELb0ELb1EEEvNS_9BwdParamsE)
        /*0e24*/ 	.word	0x000000b0


	//----- nvinfo : EIATTR_MIN_STACK_SIZE
	.align		4
.L_603:
        /*0e28*/ 	.byte	0x04, 0x12
        /*0e2a*/ 	.short	(.L_605 - .L_604)
	.align		4
.L_604:
        /*0e2c*/ 	.word	index@(_ZN10layer_norm31ln_parallel_residual_bwd_kernelINS_13Kernel_traitsIf6__halfS2_S2_fjLj8192ELj1ELj1ELj8ELj16ENS_18Kernel_traits_baseILj8192EfS2_S2_S2_fjLj256EEEEELb0ELb1ELb0EEEvNS_9BwdParamsE)
        /*0e30*/ 	.word	0x00000000


	//----- nvinfo : EIATTR_MIN_STACK_SIZE
	.align		4
.L_605:
        /*0e34*/ 	.byte	0x04, 0x12
        /*0e36*/ 	.short	(.L_607 - .L_606)
	.align		4
.L_606:
        /*0e38*/ 	.word	index@(_ZN10layer_norm31ln_parallel_residual_bwd_kernelINS_13Kernel_traitsIf6__halfS2_S2_fjLj8192ELj1ELj1ELj8ELj16ENS_18Kernel_traits_baseILj8192EfS2_S2_S2_fjLj256EEEEELb0ELb1ELb1EEEvNS_9BwdParamsE)
        /*0e3c*/ 	.word	0x00000000


	//----- nvinfo : EIATTR_MIN_STACK_SIZE
	.align		4
.L_607:
        /*0e40*/ 	.byte	0x04, 0x12
        /*0e42*/ 	.short	(.L_609 - .L_608)
	.align		4
.L_608:
        /*0e44*/ 	.word	index@(_ZN10layer_norm31ln_parallel_residual_bwd_kernelINS_13Kernel_traitsIf6__halfS2_S2_fjLj8192ELj1ELj1ELj8ELj16ENS_18Kernel_traits_baseILj8192EfS2_S2_S2_fjLj256EEEEELb1ELb0ELb0EEEvNS_9BwdParamsE)
        /*0e48*/ 	.word	0x00000110


	//----- nvinfo : EIATTR_MIN_STACK_SIZE
	.align		4
.L_609:
        /*0e4c*/ 	.byte	0x04, 0x12
        /*0e4e*/ 	.short	(.L_611 - .L_610)
	.align		4
.L_610:
        /*0e50*/ 	.word	index@(_ZN10layer_norm31ln_parallel_residual_bwd_kernelINS_13Kernel_traitsIf6__halfS2_S2_fjLj8192ELj1ELj1ELj8ELj16ENS_18Kernel_traits_baseILj8192EfS2_S2_S2_fjLj256EEEEELb1ELb0ELb1EEEvNS_9BwdParamsE)
        /*0e54*/ 	.word	0x000000f0


	//----- nvinfo : EIATTR_MIN_STACK_SIZE
	.align		4
.L_611:
        /*0e58*/ 	.byte	0x04, 0x12
        /*0e5a*/ 	.short	(.L_613 - .L_612)
	.align		4
.L_612:
        /*0e5c*/ 	.word	index@(_ZN10layer_norm22ln_bwd_finalize_kernelINS_22Kernel_traits_finalizeILj8192Ef6__halfS2_S2_fjLb0ELj1024ELj4ENS_18Kernel_traits_baseILj8192EfS2_S2_S2_fjLj1024EEEEELb0ELb0EEEvNS_9BwdParamsE)
        /*0e60*/ 	.word	0x00000000


	//----- nvinfo : EIATTR_MIN_STACK_SIZE
	.align		4
.L_613:
        /*0e64*/ 	.byte	0x04, 0x12
        /*0e66*/ 	.short	(.L_615 - .L_614)
	.align		4
.L_614:
        /*0e68*/ 	.word	index@(_ZN10layer_norm40ln_parallel_residual_bwd_finalize_kernelINS_22Kernel_traits_finalizeILj8192Ef6__halfS2_S2_fjLb0ELj1024ELj4ENS_18Kernel_traits_baseILj8192EfS2_S2_S2_fjLj1024EEEEELb0EEEvNS_9BwdParamsE)
        /*0e6c*/ 	.word	0x00000000


	//----- nvinfo : EIATTR_MIN_STACK_SIZE
	.align		4
.L_615:
        /*0e70*/ 	.byte	0x04, 0x12
        /*0e72*/ 	.short	(.L_617 - .L_616)
	.align		4
.L_616:
        /*0e74*/ 	.word	index@(_ZN10layer_norm31ln_parallel_residual_bwd_kernelINS_13Kernel_traitsIf6__halfS2_S2_fjLj8192ELj1ELj1ELj8ELj16ENS_18Kernel_traits_baseILj8192EfS2_S2_S2_fjLj256EEEEELb1ELb1ELb0EEEvNS_9BwdParamsE)
        /*0e78*/ 	.word	0x00000000


	//----- nvinfo : EIATTR_MIN_STACK_SIZE
	.align		4
.L_617:
        /*0e7c*/ 	.byte	0x04, 0x12
        /*0e7e*/ 	.short	(.L_619 - .L_618)
	.align		4
.L_618:
        /*0e80*/ 	.word	index@(_ZN10layer_norm22ln_bwd_finalize_kernelINS_22Kernel_traits_finalizeILj8192Ef6__halfS2_S2_fjLb0ELj1024ELj4ENS_18Kernel_traits_baseILj8192EfS2_S2_S2_fjLj1024EEEEELb0ELb1EEEvNS_9BwdParamsE)
        /*0e84*/ 	.word	0x00000000


	//----- nvinfo : EIATTR_MIN_STACK_SIZE
	.align		4
.L_619:
        /*0e88*/ 	.byte	0x04, 0x12
        /*0e8a*/ 	.short	(.L_621 - .L_620)
	.align		4
.L_620:
        /*0e8c*/ 	.word	index@(_ZN10layer_norm40ln_parallel_residual_bwd_finalize_kernelINS_22Kernel_traits_finalizeILj8192Ef6__halfS2_S2_fjLb0ELj1024ELj4ENS_18Kernel_traits_baseILj8192EfS2_S2_S2_fjLj1024EEEEELb1EEEvNS_9BwdParamsE)
        /*0e90*/ 	.word	0x00000000


	//----- nvinfo : EIATTR_MIN_STACK_SIZE
	.align		4
.L_621:
        /*0e94*/ 	.byte	0x04, 0x12
        /*0e96*/ 	.short	(.L_623 - .L_622)
	.align		4
.L_622:
        /*0e98*/ 	.word	index@(_ZN10layer_norm31ln_parallel_residual_bwd_kernelINS_13Kernel_traitsIf6__halfS2_S2_fjLj8192ELj1ELj1ELj8ELj16ENS_18Kernel_traits_baseILj8192EfS2_S2_S2_fjLj256EEEEELb1ELb1ELb1EEEvNS_9BwdParamsE)
        /*0e9c*/ 	.word	0x00000000


	//----- nvinfo : EIATTR_MIN_STACK_SIZE
	.align		4
.L_623:
        /*0ea0*/ 	.byte	0x04, 0x12
        /*0ea2*/ 	.short	(.L_625 - .L_624)
	.align		4
.L_624:
        /*0ea4*/ 	.word	index@(_ZN10layer_norm31ln_parallel_residual_bwd_kernelINS_13Kernel_traitsI6__halfS2_fS2_fjLj8192ELj1ELj1ELj8ELj16ENS_18Kernel_traits_baseILj8192ES2_S2_fS2_fjLj256EEEEELb0ELb0ELb0EEEvNS_9BwdParamsE)
        /*0ea8*/ 	.word	0x00000128


	//----- nvinfo : EIATTR_MIN_STACK_SIZE
	.align		4
.L_625:
        /*0eac*/ 	.byte	0x04, 0x12
        /*0eae*/ 	.short	(.L_627 - .L_626)
	.align		4
.L_626:
        /*0eb0*/ 	.word	index@(_ZN10layer_norm31ln_parallel_residual_bwd_kernelINS_13Kernel_traitsI6__halfS2_fS2_fjLj8192ELj1ELj1ELj8ELj16ENS_18Kernel_traits_baseILj8192ES2_S2_fS2_fjLj256EEEEELb0ELb0ELb1EEEvNS_9BwdParamsE)
        /*0eb4*/ 	.word	0x00000100


	//----- nvinfo : EIATTR_MIN_STACK_SIZE
	.align		4
.L_627:
        /*0eb8*/ 	.byte	0x04, 0x12
        /*0eba*/ 	.short	(.L_629 - .L_628)
	.align		4
.L_628:
        /*0ebc*/ 	.word	index@(_ZN10layer_norm31ln_parallel_residual_bwd_kernelINS_13Kernel_traitsI6__halfS2_fS2_fjLj8192ELj1ELj1ELj8ELj16ENS_18Kernel_traits_baseILj8192ES2_S2_fS2_fjLj256EEEEELb0ELb1ELb0EEEvNS_9BwdParamsE)
        /*0ec0*/ 	.word	0x00000000


	//----- nvinfo : EIATTR_MIN_STACK_SIZE
	.align		4
.L_629:
        /*0ec4*/ 	.byte	0x04, 0x12
        /*0ec6*/ 	.short	(.L_631 - .L_630)
	.align		4
.L_630:
        /*0ec8*/ 	.word	index@(_ZN10layer_norm31ln_parallel_residual_bwd_kernelINS_13Kernel_traitsI6__halfS2_fS2_fjLj8192ELj1ELj1ELj8ELj16ENS_18Kernel_traits_baseILj8192ES2_S2_fS2_fjLj256EEEEELb0ELb1ELb1EEEvNS_9BwdParamsE)
        /*0ecc*/ 	.word	0x00000000


	//----- nvinfo : EIATTR_MIN_STACK_SIZE
	.align		4
.L_631:
        /*0ed0*/ 	.byte	0x04, 0x12
        /*0ed2*/ 	.short	(.L_633 - .L_632)
	.align		4
.L_632:
        /*0ed4*/ 	.word	index@(_ZN10layer_norm31ln_parallel_residual_bwd_kernelINS_13Kernel_traitsI6__halfS2_fS2_fjLj8192ELj1ELj1ELj8ELj16ENS_18Kernel_traits_baseILj8192ES2_S2_fS2_fjLj256EEEEELb1ELb0ELb0EEEvNS_9BwdParamsE)
        /*0ed8*/ 	.word	0x00000170


	//----- nvinfo : EIATTR_MIN_STACK_SIZE
	.align		4
.L_633:
        /*0edc*/ 	.byte	0x04, 0x12
        /*0ede*/ 	.short	(.L_635 - .L_634)
	.align		4
.L_634:
        /*0ee0*/ 	.word	index@(_ZN10layer_norm31ln_parallel_residual_bwd_kernelINS_13Kernel_traitsI6__halfS2_fS2_fjLj8192ELj1ELj1ELj8ELj16ENS_18Kernel_traits_baseILj8192ES2_S2_fS2_fjLj256EEEEELb1ELb0ELb1EEEvNS_9BwdParamsE)
        /*0ee4*/ 	.word	0x00000160


	//----- nvinfo : EIATTR_MIN_STACK_SIZE
	.align		4
.L_635:
        /*0ee8*/ 	.byte	0x04, 0x12
        /*0eea*/ 	.short	(.L_637 - .L_636)
	.align		4
.L_636:
        /*0eec*/ 	.word	index@(_ZN10layer_norm22ln_bwd_finalize_kernelINS_22Kernel_traits_finalizeILj8192E6__halfS2_fS2_fjLb0ELj1024ELj4ENS_18Kernel_traits_baseILj8192ES2_S2_fS2_fjLj1024EEEEELb0ELb0EEEvNS_9BwdParamsE)
        /*0ef0*/ 	.word	0x00000000


	//----- nvinfo : EIATTR_MIN_STACK_SIZE
	.align		4
.L_637:
        /*0ef4*/ 	.byte	0x04, 0x12
        /*0ef6*/ 	.short	(.L_639 - .L_638)
	.align		4
.L_638:
        /*0ef8*/ 	.word	index@(_ZN10layer_norm40ln_parallel_residual_bwd_finalize_kernelINS_22Kernel_traits_finalizeILj8192E6__halfS2_fS2_fjLb0ELj1024ELj4ENS_18Kernel_traits_baseILj8192ES2_S2_fS2_fjLj1024EEEEELb0EEEvNS_9BwdParamsE)
        /*0efc*/ 	.word	0x00000000


	//----- nvinfo : EIATTR_MIN_STACK_SIZE
	.align		4
.L_639:
        /*0f00*/ 	.byte	0x04, 0x12
        /*0f02*/ 	.short	(.L_641 - .L_640)
	.align		4
.L_640:
        /*0f04*/ 	.word	index@(_ZN10layer_norm31ln_parallel_residual_bwd_kernelINS_13Kernel_traitsI6__halfS2_fS2_fjLj8192ELj1ELj1ELj8ELj16ENS_18Kernel_traits_baseILj8192ES2_S2_fS2_fjLj256EEEEELb1ELb1ELb0EEEvNS_9BwdParamsE)
        /*0f08*/ 	.word	0x00000000


	//----- nvinfo : EIATTR_MIN_STACK_SIZE
	.align		4
.L_641:
        /*0f0c*/ 	.byte	0x04, 0x12
        /*0f0e*/ 	.short	(.L_643 - .L_642)
	.align		4
.L_642:
        /*0f10*/ 	.word	index@(_ZN10layer_norm22ln_bwd_finalize_kernelINS_22Kernel_traits_finalizeILj8192E6__halfS2_fS2_fjLb0ELj1024ELj4ENS_18Kernel_traits_baseILj8192ES2_S2_fS2_fjLj1024EEEEELb0ELb1EEEvNS_9BwdParamsE)
        /*0f14*/ 	.word	0x00000000


	//----- nvinfo : EIATTR_MIN_STACK_SIZE
	.align		4
.L_643:
        /*0f18*/ 	.byte	0x04, 0x12
        /*0f1a*/ 	.short	(.L_645 - .L_644)
	.align		4
.L_644:
        /*0f1c*/ 	.word	index@(_ZN10layer_norm40ln_parallel_residual_bwd_finalize_kernelINS_22Kernel_traits_finalizeILj8192E6__halfS2_fS2_fjLb0ELj1024ELj4ENS_18Kernel_traits_baseILj8192ES2_S2_fS2_fjLj1024EEEEELb1EEEvNS_9BwdParamsE)
        /*0f20*/ 	.word	0x00000000


	//----- nvinfo : EIATTR_MIN_STACK_SIZE
	.align		4
.L_645:
        /*0f24*/ 	.byte	0x04, 0x12
        /*0f26*/ 	.short	(.L_647 - .L_646)
	.align		4
.L_646:
        /*0f28*/ 	.word	index@(_ZN10layer_norm31ln_parallel_residual_bwd_kernelINS_13Kernel_traitsI6__halfS2_fS2_fjLj8192ELj1ELj1ELj8ELj16ENS_18Kernel_traits_baseILj8192ES2_S2_fS2_fjLj256EEEEELb1ELb1ELb1EEEvNS_9BwdParamsE)
        /*0f2c*/ 	.word	0x00000000


	//----- nvinfo : EIATTR_MIN_STACK_SIZE
	.align		4
.L_647:
        /*0f30*/ 	.byte	0x04, 0x12
        /*0f32*/ 	.short	(.L_649 - .L_648)
	.align		4
.L_648:
        /*0f34*/ 	.word	index@(_ZN10layer_norm31ln_parallel_residual_bwd_kernelINS_13Kernel_traitsIf6__halffS2_fjLj8192ELj1ELj1ELj8ELj16ENS_18Kernel_traits_baseILj8192EfS2_fS2_fjLj256EEEEELb0ELb0ELb0EEEvNS_9BwdParamsE)
        /*0f38*/ 	.word	0x00000128


	//----- nvinfo : EIATTR_MIN_STACK_SIZE
	.align		4
.L_649:
        /*0f3c*/ 	.byte	0x04, 0x12
        /*0f3e*/ 	.short	(.L_651 - .L_650)
	.align		4
.L_650:
        /*0f40*/ 	.word	index@(_ZN10layer_norm31ln_parallel_residual_bwd_kernelINS_13Kernel_traitsIf6__halffS2_fjLj8192ELj1ELj1ELj8ELj16ENS_18Kernel_traits_baseILj8192EfS2_fS2_fjLj256EEEEELb0ELb0ELb1EEEvNS_9BwdParamsE)
        /*0f44*/ 	.word	0x00000108


	//----- nvinfo : EIATTR_MIN_STACK_SIZE
	.align		4
.L_651:
        /*0f48*/ 	.byte	0x04, 0x12
        /*0f4a*/ 	.short	(.L_653 - .L_652)
	.align		4
.L_652:
        /*0f4c*/ 	.word	index@(_ZN10layer_norm31ln_parallel_residual_bwd_kernelINS_13Kernel_traitsIf6__halffS2_fjLj8192ELj1ELj1ELj8ELj16ENS_18Kernel_traits_baseILj8192EfS2_fS2_fjLj256EEEEELb0ELb1ELb0EEEvNS_9BwdParamsE)
        /*0f50*/ 	.word	0x00000000


	//----- nvinfo : EIATTR_MIN_STACK_SIZE
	.align		4
.L_653:
        /*0f54*/ 	.byte	0x04, 0x12
        /*0f56*/ 	.short	(.L_655 - .L_654)
	.align		4
.L_654:
        /*0f58*/ 	.word	index@(_ZN10layer_norm31ln_parallel_residual_bwd_kernelINS_13Kernel_traitsIf6__halffS2_fjLj8192ELj1ELj1ELj8ELj16ENS_18Kernel_traits_baseILj8192EfS2_fS2_fjLj256EEEEELb0ELb1ELb1EEEvNS_9BwdParamsE)
        /*0f5c*/ 	.word	0x00000000


	//----- nvinfo : EIATTR_MIN_STACK_SIZE
	.align		4
.L_655:
        /*0f60*/ 	.byte	0x04, 0x12
        /*0f62*/ 	.short	(.L_657 - .L_656)
	.align		4
.L_656:
        /*0f64*/ 	.word	index@(_ZN10layer_norm31ln_parallel_residual_bwd_kernelINS_13Kernel_traitsIf6__halffS2_fjLj8192ELj1ELj1ELj8ELj16ENS_18Kernel_traits_baseILj8192EfS2_fS2_fjLj256EEEEELb1ELb0ELb0EEEvNS_9BwdParamsE)
        /*0f68*/ 	.word	0x00000170


	//----- nvinfo : EIATTR_MIN_STACK_SIZE
	.align		4
.L_657:
        /*0f6c*/ 	.byte	0x04, 0x12
        /*0f6e*/ 	.short	(.L_659 - .L_658)
	.align		4
.L_658:
        /*0f70*/ 	.word	index@(_ZN10layer_norm31ln_parallel_residual_bwd_kernelINS_13Kernel_traitsIf6__halffS2_fjLj8192ELj1ELj1ELj8ELj16ENS_18Kernel_traits_baseILj8192EfS2_fS2_fjLj256EEEEELb1ELb0ELb1EEEvNS_9BwdParamsE)
        /*0f74*/ 	.word	0x00000158


	//----- nvinfo : EIATTR_MIN_STACK_SIZE
	.align		4
.L_659:
        /*0f78*/ 	.byte	0x04, 0x12
        /*0f7a*/ 	.short	(.L_661 - .L_660)
	.align		4
.L_660:
        /*0f7c*/ 	.word	index@(_ZN10layer_norm22ln_bwd_finalize_kernelINS_22Kernel_traits_finalizeILj8192Ef6__halffS2_fjLb0ELj1024ELj4ENS_18Kernel_traits_baseILj8192EfS2_fS2_fjLj1024EEEEELb0ELb0EEEvNS_9BwdParamsE)
        /*0f80*/ 	.word	0x00000000


	//----- nvinfo : EIATTR_MIN_STACK_SIZE
	.align		4
.L_661:
        /*0f84*/ 	.byte	0x04, 0x12
        /*0f86*/ 	.short	(.L_663 - .L_662)
	.align		4
.L_662:
        /*0f88*/ 	.word	index@(_ZN10layer_norm40ln_parallel_residual_bwd_finalize_kernelINS_22Kernel_traits_finalizeILj8192Ef6__halffS2_fjLb0ELj1024ELj4ENS_18Kernel_traits_baseILj8192EfS2_fS2_fjLj1024EEEEELb0EEEvNS_9BwdParamsE)
        /*0f8c*/ 	.word	0x00000000


	//----- nvinfo : EIATTR_MIN_STACK_SIZE
	.align		4
.L_663:
        /*0f90*/ 	.byte	0x04, 0x12
        /*0f92*/ 	.short	(.L_665 - .L_664)
	.align		4
.L_664:
        /*0f94*/ 	.word	index@(_ZN10layer_norm31ln_parallel_residual_bwd_kernelINS_13Kernel_traitsIf6__halffS2_fjLj8192ELj1ELj1ELj8ELj16ENS_18Kernel_traits_baseILj8192EfS2_fS2_fjLj256EEEEELb1ELb1ELb0EEEvNS_9BwdParamsE)
        /*0f98*/ 	.word	0x00000000


	//----- nvinfo : EIATTR_MIN_STACK_SIZE
	.align		4
.L_665:
        /*0f9c*/ 	.byte	0x04, 0x12
        /*0f9e*/ 	.short	(.L_667 - .L_666)
	.align		4
.L_666:
        /*0fa0*/ 	.word	index@(_ZN10layer_norm22ln_bwd_finalize_kernelINS_22Kernel_traits_finalizeILj8192Ef6__halffS2_fjLb0ELj1024ELj4ENS_18Kernel_traits_baseILj8192EfS2_fS2_fjLj1024EEEEELb0ELb1EEEvNS_9BwdParamsE)
        /*0fa4*/ 	.word	0x00000000


	//----- nvinfo : EIATTR_MIN_STACK_SIZE
	.align		4
.L_667:
        /*0fa8*/ 	.byte	0x04, 0x12
        /*0faa*/ 	.short	(.L_669 - .L_668)
	.align		4
.L_668:
        /*0fac*/ 	.word	index@(_ZN10layer_norm40ln_parallel_residual_bwd_finalize_kernelINS_22Kernel_traits_finalizeILj8192Ef6__halffS2_fjLb0ELj1024ELj4ENS_18Kernel_traits_baseILj8192EfS2_fS2_fjLj1024EEEEELb1EEEvNS_9BwdParamsE)
        /*0fb0*/ 	.word	0x00000000


	//----- nvinfo : EIATTR_MIN_STACK_SIZE
	.align		4
.L_669:
        /*0fb4*/ 	.byte	0x04, 0x12
        /*0fb6*/ 	.short	(.L_671 - .L_670)
	.align		4
.L_670:
        /*0fb8*/ 	.word	index@(_ZN10layer_norm31ln_parallel_residual_bwd_kernelINS_13Kernel_traitsIf6__halffS2_fjLj8192ELj1ELj1ELj8ELj16ENS_18Kernel_traits_baseILj8192EfS2_fS2_fjLj256EEEEELb1ELb1ELb1EEEvNS_9BwdParamsE)
        /*0fbc*/ 	.word	0x00000000


	//----- nvinfo : EIATTR_MIN_STACK_SIZE
	.align		4
.L_671:
        /*0fc0*/ 	.byte	0x04, 0x12
        /*0fc2*/ 	.short	(.L_673 - .L_672)
	.align		4
.L_672:
        /*0fc4*/ 	.word	index@(_ZN10layer_norm31ln_parallel_residual_bwd_kernelINS_13Kernel_traitsI6__halfffffjLj8192ELj1ELj1ELj8ELj16ENS_18Kernel_traits_baseILj8192ES2_ffffjLj256EEEEELb0ELb0ELb0EEEvNS_9BwdParamsE)
        /*0fc8*/ 	.word	0x00000108


	//----- nvinfo : EIATTR_MIN_STACK_SIZE
	.align		4
.L_673:
        /*0fcc*/ 	.byte	0x04, 0x12
        /*0fce*/ 	.short	(.L_675 - .L_674)
	.align		4
.L_674:
        /*0fd0*/ 	.word	index@(_ZN10layer_norm31ln_parallel_residual_bwd_kernelINS_13Kernel_traitsI6__halfffffjLj8192ELj1ELj1ELj8ELj16ENS_18Kernel_traits_baseILj8192ES2_ffffjLj256EEEEELb0ELb0ELb1EEEvNS_9BwdParamsE)
        /*0fd4*/ 	.word	0x00000180


	//----- nvinfo : EIATTR_MIN_STACK_SIZE
	.align		4
.L_675:
        /*0fd8*/ 	.byte	0x04, 0x12
        /*0fda*/ 	.short	(.L_677 - .L_676)
	.align		4
.L_676:
        /*0fdc*/ 	.word	index@(_ZN10layer_norm31ln_parallel_residual_bwd_kernelINS_13Kernel_traitsI6__halfffffjLj8192ELj1ELj1ELj8ELj16ENS_18Kernel_traits_baseILj8192ES2_ffffjLj256EEEEELb0ELb1ELb0EEEvNS_9BwdParamsE)
        /*0fe0*/ 	.word	0x00000000


	//----- nvinfo : EIATTR_MIN_STACK_SIZE
	.align		4
.L_677:
        /*0fe4*/ 	.byte	0x04, 0x12
        /*0fe6*/ 	.short	(.L_679 - .L_678)
	.align		4
.L_678:
        /*0fe8*/ 	.word	index@(_ZN10layer_norm31ln_parallel_residual_bwd_kernelINS_13Kernel_traitsI6__halfffffjLj8192ELj1ELj1ELj8ELj16ENS_18Kernel_traits_baseILj8192ES2_ffffjLj256EEEEELb0ELb1ELb1EEEvNS_9BwdParamsE)
        /*0fec*/ 	.word	0x00000010


	//----- nvinfo : EIATTR_MIN_STACK_SIZE
	.align		4
.L_679:
        /*0ff0*/ 	.byte	0x04, 0x12
        /*0ff2*/ 	.short	(.L_681 - .L_680)
	.align		4
.L_680:
        /*0ff4*/ 	.word	index@(_ZN10layer_norm31ln_parallel_residual_bwd_kernelINS_13Kernel_traitsI6__halfffffjLj8192ELj1ELj1ELj8ELj16ENS_18Kernel_traits_baseILj8192ES2_ffffjLj256EEEEELb1ELb0ELb0EEEvNS_9BwdParamsE)
        /*0ff8*/ 	.word	0x00000150


	//----- nvinfo : EIATTR_MIN_STACK_SIZE
	.align		4
.L_681:
        /*0ffc*/ 	.byte	0x04, 0x12
        /*0ffe*/ 	.short	(.L_683 - .L_682)
	.align		4
.L_682:
        /*1000*/ 	.word	index@(_ZN10layer_norm31ln_parallel_residual_bwd_kernelINS_13Kernel_traitsI6__halfffffjLj8192ELj1ELj1ELj8ELj16ENS_18Kernel_traits_baseILj8192ES2_ffffjLj256EEEEELb1ELb0ELb1EEEvNS_9BwdParamsE)
        /*1004*/ 	.word	0x000001c0


	//----- nvinfo : EIATTR_MIN_STACK_SIZE
	.align		4
.L_683:
        /*1008*/ 	.byte	0x04, 0x12
        /*100a*/ 	.short	(.L_685 - .L_684)
	.align		4
.L_684:
        /*100c*/ 	.word	index@(_ZN10layer_norm22ln_bwd_finalize_kernelINS_22Kernel_traits_finalizeILj8192E6__halfffffjLb0ELj1024ELj4ENS_18Kernel_traits_baseILj8192ES2_ffffjLj1024EEEEELb0ELb0EEEvNS_9BwdParamsE)
        /*1010*/ 	.word	0x00000000


	//----- nvinfo : EIATTR_MIN_STACK_SIZE
	.align		4
.L_685:
        /*1014*/ 	.byte	0x04, 0x12
        /*1016*/ 	.short	(.L_687 - .L_686)
	.align		4
.L_686:
        /*1018*/ 	.word	index@(_ZN10layer_norm40ln_parallel_residual_bwd_finalize_kernelINS_22Kernel_traits_finalizeILj8192E6__halfffffjLb0ELj1024ELj4ENS_18Kernel_traits_baseILj8192ES2_ffffjLj1024EEEEELb0EEEvNS_9BwdParamsE)
        /*101c*/ 	.word	0x00000000


	//----- nvinfo : EIATTR_MIN_STACK_SIZE
	.align		4
.L_687:
        /*1020*/ 	.byte	0x04, 0x12
        /*1022*/ 	.short	(.L_689 - .L_688)
	.align		4
.L_688:
        /*1024*/ 	.word	index@(_ZN10layer_norm31ln_parallel_residual_bwd_kernelINS_13Kernel_traitsI6__halfffffjLj8192ELj1ELj1ELj8ELj16ENS_18Kernel_traits_baseILj8192ES2_ffffjLj256EEEEELb1ELb1ELb0EEEvNS_9BwdParamsE)
        /*1028*/ 	.word	0x00000000


	//----- nvinfo : EIATTR_MIN_STACK_SIZE
	.align		4
.L_689:
        /*102c*/ 	.byte	0x04, 0x12
        /*102e*/ 	.short	(.L_691 - .L_690)
	.align		4
.L_690:
        /*1030*/ 	.word	index@(_ZN10layer_norm22ln_bwd_finalize_kernelINS_22Kernel_traits_finalizeILj8192E6__halfffffjLb0ELj1024ELj4ENS_18Kernel_traits_baseILj8192ES2_ffffjLj1024EEEEELb0ELb1EEEvNS_9BwdParamsE)
        /*1034*/ 	.word	0x00000000


	//----- nvinfo : EIATTR_MIN_STACK_SIZE
	.align		4
.L_691:
        /*1038*/ 	.byte	0x04, 0x12
        /*103a*/ 	.short	(.L_693 - .L_692)
	.align		4
.L_692:
        /*103c*/ 	.word	index@(_ZN10layer_norm40ln_parallel_residual_bwd_finalize_kernelINS_22Kernel_traits_finalizeILj8192E6__halfffffjLb0ELj1024ELj4ENS_18Kernel_traits_baseILj8192ES2_ffffjLj1024EEEEELb1EEEvNS_9BwdParamsE)
        /*1040*/ 	.word	0x00000000


	//----- nvinfo : EIATTR_MIN_STACK_SIZE
	.align		4
.L_693:
        /*1044*/ 	.byte	0x04, 0x12
        /*1046*/ 	.short	(.L_695 - .L_694)
	.align		4
.L_694:
        /*1048*/ 	.word	index@(_ZN10layer_norm31ln_parallel_residual_bwd_kernelINS_13Kernel_traitsI6__halfffffjLj8192ELj1ELj1ELj8ELj16ENS_18Kernel_traits_baseILj8192ES2_ffffjLj256EEEEELb1ELb1ELb1EEEvNS_9BwdParamsE)
        /*104c*/ 	.word	0x00000030


	//----- nvinfo : EIATTR_MIN_STACK_SIZE
	.align		4
.L_695:
        /*1050*/ 	.byte	0x04, 0x12
        /*1052*/ 	.short	(.L_697 - .L_696)
	.align		4
.L_696:
        /*1054*/ 	.word	index@(_ZN10layer_norm31ln_parallel_residual_bwd_kernelINS_13Kernel_traitsIfffffjLj8192ELj1ELj1ELj8ELj16ENS_18Kernel_traits_baseILj8192EfffffjLj256EEEEELb0ELb0ELb0EEEvNS_9BwdParamsE)
        /*1058*/ 	.word	0x00000108


	//----- nvinfo : EIATTR_MIN_STACK_SIZE
	.align		4
.L_697:
        /*105c*/ 	.byte	0x04, 0x12
        /*105e*/ 	.short	(.L_699 - .L_698)
	.align		4
.L_698:
        /*1060*/ 	.word	index@(_ZN10layer_norm31ln_parallel_residual_bwd_kernelINS_13Kernel_traitsIfffffjLj8192ELj1ELj1ELj8ELj16ENS_18Kernel_traits_baseILj8192EfffffjLj256EEEEELb0ELb0ELb1EEEvNS_9BwdParamsE)
        /*1064*/ 	.word	0x00000158


	//----- nvinfo : EIATTR_MIN_STACK_SIZE
	.align		4
.L_699:
        /*1068*/ 	.byte	0x04, 0x12
        /*106a*/ 	.short	(.L_701 - .L_700)
	.align		4
.L_700:
        /*106c*/ 	.word	index@(_ZN10layer_norm31ln_parallel_residual_bwd_kernelINS_13Kernel_traitsIfffffjLj8192ELj1ELj1ELj8ELj16ENS_18Kernel_traits_baseILj8192EfffffjLj256EEEEELb0ELb1ELb0EEEvNS_9BwdParamsE)
        /*1070*/ 	.word	0x00000000


	//----- nvinfo : EIATTR_MIN_STACK_SIZE
	.align		4
.L_701:
        /*1074*/ 	.byte	0x04, 0x12
        /*1076*/ 	.short	(.L_703 - .L_702)
	.align		4
.L_702:
        /*1078*/ 	.word	index@(_ZN10layer_norm31ln_parallel_residual_bwd_kernelINS_13Kernel_traitsIfffffjLj8192ELj1ELj1ELj8ELj16ENS_18Kernel_traits_baseILj8192EfffffjLj256EEEEELb0ELb1ELb1EEEvNS_9BwdParamsE)
        /*107c*/ 	.word	0x00000000


	//----- nvinfo : EIATTR_MIN_STACK_SIZE
	.align		4
.L_703:
        /*1080*/ 	.byte	0x04, 0x12
        /*1082*/ 	.short	(.L_705 - .L_704)
	.align		4
.L_704:
        /*1084*/ 	.word	index@(_ZN10layer_norm31ln_parallel_residual_bwd_kernelINS_13Kernel_traitsIfffffjLj8192ELj1ELj1ELj8ELj16ENS_18Kernel_traits_baseILj8192EfffffjLj256EEEEELb1ELb0ELb0EEEvNS_9BwdParamsE)
        /*1088*/ 	.word	0x00000158


	//----- nvinfo : EIATTR_MIN_STACK_SIZE
	.align		4
.L_705:
        /*108c*/ 	.byte	0x04, 0x12
        /*108e*/ 	.short	(.L_707 - .L_706)
	.align		4
.L_706:
        /*1090*/ 	.word	index@(_ZN10layer_norm31ln_parallel_residual_bwd_kernelINS_13Kernel_traitsIfffffjLj8192ELj1ELj1ELj8ELj16ENS_18Kernel_traits_baseILj8192EfffffjLj256EEEEELb1ELb0ELb1EEEvNS_9BwdParamsE)
        /*1094*/ 	.word	0x000001a0


	//----- nvinfo : EIATTR_MIN_STACK_SIZE
	.align		4
.L_707:
        /*1098*/ 	.byte	0x04, 0x12
        /*109a*/ 	.short	(.L_709 - .L_708)
	.align		4
.L_708:
        /*109c*/ 	.word	index@(_ZN10layer_norm22ln_bwd_finalize_kernelINS_22Kernel_traits_finalizeILj8192EfffffjLb0ELj1024ELj4ENS_18Kernel_traits_baseILj8192EfffffjLj1024EEEEELb0ELb0EEEvNS_9BwdParamsE)
        /*10a0*/ 	.word	0x00000000


	//----- nvinfo : EIATTR_MIN_STACK_SIZE
	.align		4
.L_709:
        /*10a4*/ 	.byte	0x04, 0x12
        /*10a6*/ 	.short	(.L_711 - .L_710)
	.align		4
.L_710:
        /*10a8*/ 	.word	index@(_ZN10layer_norm40ln_parallel_residual_bwd_finalize_kernelINS_22Kernel_traits_finalizeILj8192EfffffjLb0ELj1024ELj4ENS_18Kernel_traits_baseILj8192EfffffjLj1024EEEEELb0EEEvNS_9BwdParamsE)
        /*10ac*/ 	.word	0x00000000


	//----- nvinfo : EIATTR_MIN_STACK_SIZE
	.align		4
.L_711:
        /*10b0*/ 	.byte	0x04, 0x12
        /*10b2*/ 	.short	(.L_713 - .L_712)
	.align		4
.L_712:
        /*10b4*/ 	.word	index@(_ZN10layer_norm31ln_parallel_residual_bwd_kernelINS_13Kernel_traitsIfffffjLj8192ELj1ELj1ELj8ELj16ENS_18Kernel_traits_baseILj8192EfffffjLj256EEEEELb1ELb1ELb0EEEvNS_9BwdParamsE)
        /*10b8*/ 	.word	0x00000000


	//----- nvinfo : EIATTR_MIN_STACK_SIZE
	.align		4
.L_713:
        /*10bc*/ 	.byte	0x04, 0x12
        /*10be*/ 	.short	(.L_715 - .L_714)
	.align		4
.L_714:
        /*10c0*/ 	.word	index@(_ZN10layer_norm22ln_bwd_finalize_kernelINS_22Kernel_traits_finalizeILj8192EfffffjLb0ELj1024ELj4ENS_18Kernel_traits_baseILj8192EfffffjLj1024EEEEELb0ELb1EEEvNS_9BwdParamsE)
        /*10c4*/ 	.word	0x00000000


	//----- nvinfo : EIATTR_MIN_STACK_SIZE
	.align		4
.L_715:
        /*10c8*/ 	.byte	0x04, 0x12
        /*10ca*/ 	.short	(.L_717 - .L_716)
	.align		4
.L_716:
        /*10cc*/ 	.word	index@(_ZN10layer_norm40ln_parallel_residual_bwd_finalize_kernelINS_22Kernel_traits_finalizeILj8192EfffffjLb0ELj1024ELj4ENS_18Kernel_traits_baseILj8192EfffffjLj1024EEEEELb1EEEvNS_9BwdParamsE)
        /*10d0*/ 	.word	0x00000000


	//----- nvinfo : EIATTR_MIN_STACK_SIZE
	.align		4
.L_717:
        /*10d4*/ 	.byte	0x04, 0x12
        /*10d6*/ 	.short	(.L_719 - .L_718)
	.align		4
.L_718:
        /*10d8*/ 	.word	index@(_ZN10layer_norm31ln_parallel_residual_bwd_kernelINS_13Kernel_traitsIfffffjLj8192ELj1ELj1ELj8ELj16ENS_18Kernel_traits_baseILj8192EfffffjLj256EEEEELb1ELb1ELb1EEEvNS_9BwdParamsE)
        /*10dc*/ 	.word	0x00000030
.L_719:


//--------------------- .nv.compat                --------------------------
	.section	.nv.compat,"",@"SHT_CUDA_COMPAT_INFO"
	.align	4
        /*0000*/ 	.byte	0x02, 0x09, 0x01, 0x00, 0x02, 0x02, 0x01, 0x00, 0x02, 0x05, 0x05, 0x00, 0x03, 0x07, 0x01, 0x01
        /*0010*/ 	.byte	0x02, 0x03, 0x00, 0x00, 0x02, 0x06, 0x01, 0x00, 0x04, 0x0b, 0x08, 0x00, 0x00, 0x00, 0x00, 0x00
        /*0020*/ 	.byte	0x00, 0x00, 0x00, 0x00


//--------------------- .nv.info._ZN10layer_norm31ln_parallel_residual_bwd_kernelINS_13Kernel_traitsI13__nv_bfloat16S2_S2_S2_fjLj8192ELj1ELj1ELj8ELj16ENS_18Kernel_traits_baseILj8192ES2_S2_S2_S2_fjLj256EEEEELb0ELb0ELb0EEEvNS_9BwdParamsE --------------------------
	.section	.nv.info._ZN10layer_norm31ln_parallel_residual_bwd_kernelINS_13Kernel_traitsI13__nv_bfloat16S2_S2_S2_fjLj8192ELj1ELj1ELj8ELj16ENS_18Kernel_traits_baseILj8192ES2_S2_S2_S2_fjLj256EEEEELb0ELb0ELb0EEEvNS_9BwdParamsE,"",@"SHT_CUDA_INFO"
	.sectionflags	@""
	.align	4


	//----- nvinfo : EIATTR_CUDA_API_VERSION
	.align		4
        /*0000*/ 	.byte	0x04, 0x37
        /*0002*/ 	.short	(.L_721 - .L_720)
.L_720:
        /*0004*/ 	.word	0x00000082


	//----- nvinfo : EIATTR_KPARAM_INFO
	.align		4
.L_721:
        /*0008*/ 	.byte	0x04, 0x17
        /*000a*/ 	.short	(.L_723 - .L_722)
.L_722:
        /*000c*/ 	.word	0x00000000
        /*0010*/ 	.short	0x0000
        /*0012*/ 	.short	0x0000
        /*0014*/ 	.byte	0x00, 0xf0, 0xa1, 0x04


	//----- nvinfo : EIATTR_SPARSE_MMA_MASK
	.align		4
.L_723:
        /*0018*/ 	.byte	0x03, 0x50
        /*001a*/ 	.short	0x0000


	//----- nvinfo : EIATTR_MAXREG_COUNT
	.align		4
        /*001c*/ 	.byte	0x03, 0x1b
        /*001e*/ 	.short	0x00ff


	//----- nvinfo : EIATTR_NUM_BARRIERS
	.align		4
        /*0020*/ 	.byte	0x02, 0x4c
        /*0022*/ 	.byte	0x01
	.zero		1


	//----- nvinfo : EIATTR_ANNOTATIONS
	.align		4
        /*0024*/ 	.byte	0x04, 0x55
        /*0026*/ 	.short	(.L_725 - .L_724)


	//   ....[0]....
.L_724:
        /*0028*/ 	.word	0x00000001
        /*002c*/ 	.byte	0xc0, 0x07, 0x00, 0x00, 0x01, 0x00, 0x00, 0x00, 0xf0, 0x07, 0x00, 0x00, 0x01, 0x00, 0x00, 0x00
        /* <DEDUP_REMOVED lines=47> */
        /*032c*/ 	.byte	0x40, 0x2a, 0x00, 0x00, 0x01, 0x00, 0x00, 0x00, 0xa0, 0x2e, 0x00, 0x00


	//----- nvinfo : EIATTR_MERCURY_ISA_VERSION
	.align		4
.L_725:
        /*0338*/ 	.byte	0x03, 0x5f
        /*033a*/ 	.short	0x0101


	//----- nvinfo : EIATTR_COOP_GROUP_MASK_REGIDS
	.align		4
        /*033c*/ 	.byte	0x04, 0x29
        /*033e*/ 	.short	(.L_727 - .L_726)


	//   ....[0]....
.L_726:
        /*0340*/ 	.word	0xffffffff


	//   ....[1]....
        /*0344*/ 	.word	0xffffffff


	//   ....[2]....
        /*0348*/ 	.word	0xffffffff


	//   ....[3]....
        /*034c*/ 	.word	0xffffffff


	//   ....[4]....
        /*0350*/ 	.word	0xffffffff


	//   ....[5]....
        /*0354*/ 	.word	0xffffffff


	//   ....[6]....
        /*0358*/ 	.word	0xffffffff


	//   ....[7]....
        /*035c*/ 	.word	0xffffffff


	//   ....[8]....
        /*0360*/ 	.word	0xffffffff


	//   ....[9]....
        /*0364*/ 	.word	0xffffffff


	//   ....[10]....
        /*0368*/ 	.word	0x050000b2


	//   ....[11]....
        /*036c*/ 	.word	0x050000b2


	//   ....[12]....
        /*0370*/ 	.word	0x050000b2


	//   ....[13]....
        /*0374*/ 	.word	0x050000b2


	//   ....[14]....
        /*0378*/ 	.word	0x050000b2


	//   ....[15]....
        /*037c*/ 	.word	0x050000b2


	//   ....[16]....
        /*0380*/ 	.word	0x050000b2


	//   ....[17]....
        /*0384*/ 	.word	0x050000b2


	//   ....[18]....
        /*0388*/ 	.word	0x050000b2


	//   ....[19]....
        /*038c*/ 	.word	0x050000b2


	//----- nvinfo : EIATTR_COOP_GROUP_INSTR_OFFSETS
	.align		4
.L_727:
        /*0390*/ 	.byte	0x04, 0x28
        /*0392*/ 	.short	(.L_729 - .L_728)


	//   ....[0]....
.L_728:
        /*0394*/ 	.word	0x00003770


	//   ....[1]....
        /*0398*/ 	.word	0x00003790


	//   ....[2]....
        /*039c*/ 	.word	0x000037b0


	//   ....[3]....
        /*03a0*/ 	.word	0x000037d0


	//   ....[4]....
        /*03a4*/ 	.word	0x000037e0


	//   ....[5]....
        /*03a8*/ 	.word	0x00003810


	//   ....[6]....
        /*03ac*/ 	.word	0x00003820


	//   ....[7]....
        /*03b0*/ 	.word	0x00003850


	//   ....[8]....
        /*03b4*/ 	.word	0x00003860


	//   ....[9]....
        /*03b8*/ 	.word	0x00003880


	//   ....[10]....
        /*03bc*/ 	.word	0x000059f0


	//   ....[11]....
        /*03c0*/ 	.word	0x00005a40


	//   ....[12]....
        /*03c4*/ 	.word	0x00005aa0


	//   ....[13]....
        /*03c8*/ 	.word	0x00005af0


	//   ....[14]....
        /*03cc*/ 	.word	0x00005b50


	//   ....[15]....
        /*03d0*/ 	.word	0x00005ba0


	//   ....[16]....
        /*03d4*/ 	.word	0x00005c10


	//   ....[17]....
        /*03d8*/ 	.word	0x00005c70


	//   ....[18]....
        /*03dc*/ 	.word	0x00005cd0


	//   ....[19]....
        /*03e0*/ 	.word	0x00005d20


	//----- nvinfo : EIATTR_EXIT_INSTR_OFFSETS
	.align		4
.L_729:
        /*03e4*/ 	.byte	0x04, 0x1c
        /*03e6*/ 	.short	(.L_731 - .L_730)


	//   ....[0]....
.L_730:
        /*03e8*/ 	.word	0x00005880


	//   ....[1]....
        /*03ec*/ 	.word	0x00005990


	//----- nvinfo : EIATTR_MAX_THREADS
	.align		4
.L_731:
        /*03f0*/ 	.byte	0x04, 0x05
        /*03f2*/ 	.short	(.L_733 - .L_732)
.L_732:
        /*03f4*/ 	.word	0x00000100
        /*03f8*/ 	.word	0x00000001
        /*03fc*/ 	.word	0x00000001


	//----- nvinfo : EIATTR_CRS_STACK_SIZE
	.align		4
.L_733:
        /*0400*/ 	.byte	0x04, 0x1e
        /*0402*/ 	.short	(.L_735 - .L_734)
.L_734:
        /*0404*/ 	.word	0x00000000


	//----- nvinfo : EIATTR_CBANK_PARAM_SIZE
	.align		4
.L_735:
        /*0408*/ 	.byte	0x03, 0x19
        /*040a*/ 	.short	0x0128


	//----- nvinfo : EIATTR_PARAM_CBANK
	.align		4
        /*040c*/ 	.byte	0x04, 0x0a
        /*040e*/ 	.short	(.L_737 - .L_736)
	.align		4
.L_736:
        /*0410*/ 	.word	index@(.nv.constant0._ZN10layer_norm31ln_parallel_residual_bwd_kernelINS_13Kernel_traitsI13__nv_bfloat16S2_S2_S2_fjLj8192ELj1ELj1ELj8ELj16ENS_18Kernel_traits_baseILj8192ES2_S2_S2_S2_fjLj256EEEEELb0ELb0ELb0EEEvNS_9BwdParamsE)
        /*0414*/ 	.short	0x0210
        /*0416*/ 	.short	0x0128


	//----- nvinfo : EIATTR_SW_WAR
	.align		4
.L_737:
        /*0418*/ 	.byte	0x04, 0x36
        /*041a*/ 	.short	(.L_739 - .L_738)
.L_738:
        /*041c*/ 	.word	0x00000008
.L_739:


//--------------------- .nv.info._ZN10layer_norm31ln_parallel_residual_bwd_kernelINS_13Kernel_traitsI13__nv_bfloat16S2_S2_S2_fjLj8192ELj1ELj1ELj8ELj16ENS_18Kernel_traits_baseILj8192ES2_S2_S2_S2_fjLj256EEEEELb0ELb0ELb1EEEvNS_9BwdParamsE --------------------------
	.section	.nv.info._ZN10layer_norm31ln_parallel_residual_bwd_kernelINS_13Kernel_traitsI13__nv_bfloat16S2_S2_S2_fjLj8192ELj1ELj1ELj8ELj16ENS_18Kernel_traits_baseILj8192ES2_S2_S2_S2_fjLj256EEEEELb0ELb0ELb1EEEvNS_9BwdParamsE,"",@"SHT_CUDA_INFO"
	.sectionflags	@""
	.align	4


	//----- nvinfo : EIATTR_CUDA_API_VERSION
	.align		4
        /*0000*/ 	.byte	0x04, 0x37
        /*0002*/ 	.short	(.L_741 - .L_740)
.L_740:
        /*0004*/ 	.word	0x00000082


	//----- nvinfo : EIATTR_KPARAM_INFO
	.align		4
.L_741:
        /*0008*/ 	.byte	0x04, 0x17
        /*000a*/ 	.short	(.L_743 - .L_742)
.L_742:
        /*000c*/ 	.word	0x00000000
        /*0010*/ 	.short	0x0000
        /*0012*/ 	.short	0x0000
        /*0014*/ 	.byte	0x00, 0xf0, 0xa1, 0x04


	//----- nvinfo : EIATTR_SPARSE_MMA_MASK
	.align		4
.L_743:
        /*0018*/ 	.byte	0x03, 0x50
        /*001a*/ 	.short	0x0000


	//----- nvinfo : EIATTR_MAXREG_COUNT
	.align		4
        /*001c*/ 	.byte	0x03, 0x1b
        /*001e*/ 	.short	0x00ff


	//----- nvinfo : EIATTR_NUM_BARRIERS
	.align		4
        /*0020*/ 	.byte	0x02, 0x4c
        /*0022*/ 	.byte	0x01
	.zero		1


	//----- nvinfo : EIATTR_ANNOTATIONS
	.align		4
        /*0024*/ 	.byte	0x04, 0x55
        /*0026*/ 	.short	(.L_745 - .L_744)


	//   ....[0]....
.L_744:
        /* <DEDUP_REMOVED lines=44> */


	//----- nvinfo : EIATTR_MERCURY_ISA_VERSION
	.align		4
.L_745:
        /*02d8*/ 	.byte	0x03, 0x5f
        /*02da*/ 	.short	0x0101


	//----- nvinfo : EIATTR_COOP_GROUP_MASK_REGIDS
	.align		4
        /*02dc*/ 	.byte	0x04, 0x29
        /*02de*/ 	.short	(.L_747 - .L_746)


	//   ....[0]....
.L_746:
        /*02e0*/ 	.word	0xffffffff


	//   ....[1]....
        /*02e4*/ 	.word	0xffffffff


	//   ....[2]....
        /*02e8*/ 	.word	0xffffffff


	//   ....[3]....
        /*02ec*/ 	.word	0xffffffff


	//   ....[4]....
        /*02f0*/ 	.word	0xffffffff


	//   ....[5]....
        /*02f4*/ 	.word	0xffffffff


	//   ....[6]....
        /*02f8*/ 	.word	0xffffffff


	//   ....[7]....
        /*02fc*/ 	.word	0xffffffff


	//   ....[8]....
        /*0300*/ 	.word	0xffffffff


	//   ....[9]....
        /*0304*/ 	.word	0xffffffff


	//   ....[10]....
        /*0308*/ 	.word	0x050000eb


	//   ....[11]....
        /*030c*/ 	.word	0x050000eb


	//   ....[12]....
        /*0310*/ 	.word	0x050000eb


	//   ....[13]....
        /*0314*/ 	.word	0x050000eb


	//   ....[14]....
        /*0318*/ 	.word	0x050000eb


	//   ....[15]....
        /*031c*/ 	.word	0x050000eb


	//   ....[16]....
        /*0320*/ 	.word	0x050000eb


	//   ....[17]....
        /*0324*/ 	.word	0x050000eb


	//   ....[18]....
        /*0328*/ 	.word	0x050000eb


	//   ....[19]....
        /*032c*/ 	.word	0x050000eb


	//----- nvinfo : EIATTR_COOP_GROUP_INSTR_OFFSETS
	.align		4
.L_747:
        /*0330*/ 	.byte	0x04, 0x28
        /*0332*/ 	.short	(.L_749 - .L_748)


	//   ....[0]....
.L_748:
        /*0334*/ 	.word	0x00003690


	//   ....[1]....
        /*0338*/ 	.word	0x000036b0


	//   ....[2]....
        /*033c*/ 	.word	0x000036d0


	//   ....[3]....
        /*0340*/ 	.word	0x000036f0


	//   ....[4]....
        /*0344*/ 	.word	0x00003710


	//   ....[5]....
        /*0348*/ 	.word	0x00003730


	//   ....[6]....
        /*034c*/ 	.word	0x00003750


	//   ....[7]....
        /*0350*/ 	.word	0x00003770


	//   ....[8]....
        /*0354*/ 	.word	0x00003780


	//   ....[9]....
        /*0358*/ 	.word	0x000037a0


	//   ....[10]....
        /*035c*/ 	.word	0x00005be0


	//   ....[11]....
        /*0360*/ 	.word	0x00005c30


	//   ....[12]....
        /*0364*/ 	.word	0x00005c90


	//   ....[13]....
        /*0368*/ 	.word	0x00005ce0


	//   ....[14]....
        /*036c*/ 	.word	0x00005d40


	//   ....[15]....
        /*0370*/ 	.word	0x00005d90


	//   ....[16]....
        /*0374*/ 	.word	0x00005df0


	//   ....[17]....
        /*0378*/ 	.word	0x00005e40


	//   ....[18]....
        /*037c*/ 	.word	0x00005ea0


	//   ....[19]....
        /*0380*/ 	.word	0x00005ef0


	//----- nvinfo : EIATTR_EXIT_INSTR_OFFSETS
	.align		4
.L_749:
        /*0384*/ 	.byte	0x04, 0x1c
        /*0386*/ 	.short	(.L_751 - .L_750)


	//   ....[0]....
.L_750:
        /*0388*/ 	.word	0x00005b80


	//----- nvinfo : EIATTR_MAX_THREADS
	.align		4
.L_751:
        /*038c*/ 	.byte	0x04, 0x05
        /*038e*/ 	.short	(.L_753 - .L_752)
.L_752:
        /*0390*/ 	.word	0x00000100
        /*0394*/ 	.word	0x00000001
        /*0398*/ 	.word	0x00000001


	//----- nvinfo : EIATTR_CRS_STACK_SIZE
	.align		4
.L_753:
        /*039c*/ 	.byte	0x04, 0x1e
        /*039e*/ 	.short	(.L_755 - .L_754)
.L_754:
        /*03a0*/ 	.word	0x00000000


	//----- nvinfo : EIATTR_CBANK_PARAM_SIZE
	.align		4
.L_755:
        /*03a4*/ 	.byte	0x03, 0x19
        /*03a6*/ 	.short	0x0128


	//----- nvinfo : EIATTR_PARAM_CBANK
	.align		4
        /*03a8*/ 	.byte	0x04, 0x0a
        /*03aa*/ 	.short	(.L_757 - .L_756)
	.align		4
.L_756:
        /*03ac*/ 	.word	index@(.nv.constant0._ZN10layer_norm31ln_parallel_residual_bwd_kernelINS_13Kernel_traitsI13__nv_bfloat16S2_S2_S2_fjLj8192ELj1ELj1ELj8ELj16ENS_18Kernel_traits_baseILj8192ES2_S2_S2_S2_fjLj256EEEEELb0ELb0ELb1EEEvNS_9BwdParamsE)
        /*03b0*/ 	.short	0x0210
        /*03b2*/ 	.short	0x0128


	//----- nvinfo : EIATTR_SW_WAR
	.align		4
.L_757:
        /*03b4*/ 	.byte	0x04, 0x36
        /*03b6*/ 	.short	(.L_759 - .L_758)
.L_758:
        /*03b8*/ 	.word	0x00000008
.L_759:


//--------------------- .nv.info._ZN10layer_norm31ln_parallel_residual_bwd_kernelINS_13Kernel_traitsI13__nv_bfloat16S2_S2_S2_fjLj8192ELj1ELj1ELj8ELj16ENS_18Kernel_traits_baseILj8192ES2_S2_S2_S2_fjLj256EEEEELb0ELb1ELb0EEEvNS_9BwdParamsE --------------------------
	.section	.nv.info._ZN10layer_norm31ln_parallel_residual_bwd_kernelINS_13Kernel_traitsI13__nv_bfloat16S2_S2_S2_fjLj8192ELj1ELj1ELj8ELj16ENS_18Kernel_traits_baseILj8192ES2_S2_S2_S2_fjLj256EEEEELb0ELb1ELb0EEEvNS_9BwdParamsE,"",@"SHT_CUDA_INFO"
	.sectionflags	@""
	.align	4


	//----- nvinfo : EIATTR_CUDA_API_VERSION
	.align		4
        /*0000*/ 	.byte	0x04, 0x37
        /*0002*/ 	.short	(.L_761 - .L_760)
.L_760:
        /*0004*/ 	.word	0x00000082


	//----- nvinfo : EIATTR_KPARAM_INFO
	.align		4
.L_761:
        /*0008*/ 	.byte	0x04, 0x17
        /*000a*/ 	.short	(.L_763 - .L_762)
.L_762:
        /*000c*/ 	.word	0x00000000
        /*0010*/ 	.short	0x0000
        /*0012*/ 	.short	0x0000
        /*0014*/ 	.byte	0x00, 0xf0, 0xa1, 0x04


	//----- nvinfo : EIATTR_SPARSE_MMA_MASK
	.align		4
.L_763:
        /*0018*/ 	.byte	0x03, 0x50
        /*001a*/ 	.short	0x0000


	//----- nvinfo : EIATTR_MAXREG_COUNT
	.align		4
        /*001c*/ 	.byte	0x03, 0x1b
        /*001e*/ 	.short	0x00ff


	//----- nvinfo : EIATTR_NUM_BARRIERS
	.align		4
        /*0020*/ 	.byte	0x02, 0x4c
        /*0022*/ 	.byte	0x01
	.zero		1


	//----- nvinfo : EIATTR_MERCURY_ISA_VERSION
	.align		4
        /*0024*/ 	.byte	0x03, 0x5f
        /*0026*/ 	.short	0x0101


	//----- nvinfo : EIATTR_COOP_GROUP_MASK_REGIDS
	.align		4
        /*0028*/ 	.byte	0x04, 0x29
        /*002a*/ 	.short	(.L_765 - .L_764)


	//   ....[0]....
.L_764:
        /*002c*/ 	.word	0xffffffff


	//   ....[1]....
        /*0030*/ 	.word	0xffffffff


	//   ....[2]....
        /*0034*/ 	.word	0xffffffff


	//   ....[3]....
        /*0038*/ 	.word	0xffffffff


	//   ....[4]....
        /*003c*/ 	.word	0xffffffff


	//   ....[5]....
        /*0040*/ 	.word	0xffffffff


	//   ....[6]....
        /*0044*/ 	.word	0xffffffff


	//   ....[7]....
        /*0048*/ 	.word	0xffffffff


	//   ....[8]....
        /*004c*/ 	.word	0xffffffff


	//   ....[9]....
        /*0050*/ 	.word	0xffffffff


	//   ....[10]....
        /*0054*/ 	.word	0x05000089


	//   ....[11]....
        /*0058*/ 	.word	0x05000089


	//   ....[12]....
        /*005c*/ 	.word	0x05000089


	//   ....[13]....
        /*0060*/ 	.word	0x05000089


	//   ....[14]....
        /*0064*/ 	.word	0x05000089


	//   ....[15]....
        /*0068*/ 	.word	0x05000089


	//   ....[16]....
        /*006c*/ 	.word	0x05000089


	//   ....[17]....
        /*0070*/ 	.word	0x05000089


	//   ....[18]....
        /*0074*/ 	.word	0x05000089


	//   ....[19]....
        /*0078*/ 	.word	0x05000089


	//----- nvinfo : EIATTR_COOP_GROUP_INSTR_OFFSETS
	.align		4
.L_765:
        /*007c*/ 	.byte	0x04, 0x28
        /*007e*/ 	.short	(.L_767 - .L_766)


	//   ....[0]....
.L_766:
        /*0080*/ 	.word	0x00002130


	//   ....[1]....
        /*0084*/ 	.word	0x00002140


	//   ....[2]....
        /*0088*/ 	.word	0x00002170


	//   ....[3]....
        /*008c*/ 	.word	0x00002180


	//   ....[4]....
        /*0090*/ 	.word	0x000021b0


	//   ....[5]....
        /*0094*/ 	.word	0x000021c0


	//   ....[6]....
        /*0098*/ 	.word	0x000021f0


	//   ....[7]....
        /*009c*/ 	.word	0x00002200


	//   ....[8]....
        /*00a0*/ 	.word	0x00002230


	//   ....[9]....
        /*00a4*/ 	.word	0x00002240


	//   ....[10]....
        /*00a8*/ 	.word	0x000041c0


	//   ....[11]....
        /*00ac*/ 	.word	0x00004210


	//   ....[12]....
        /*00b0*/ 	.word	0x00004280


	//   ....[13]....
        /*00b4*/ 	.word	0x000042e0


	//   ....[14]....
        /*00b8*/ 	.word	0x00004350


	//   ....[15]....
        /*00bc*/ 	.word	0x000043b0


	//   ....[16]....
        /*00c0*/ 	.word	0x00004420


	//   ....[17]....
        /*00c4*/ 	.word	0x00004480


	//   ....[18]....
        /*00c8*/ 	.word	0x000044f0


	//   ....[19]....
        /*00cc*/ 	.word	0x00004550


	//----- nvinfo : EIATTR_EXIT_INSTR_OFFSETS
	.align		4
.L_767:
        /*00d0*/ 	.byte	0x04, 0x1c
        /*00d2*/ 	.short	(.L_769 - .L_768)


	//   ....[0]....
.L_768:
        /*00d4*/ 	.word	0x000040d0


	//   ....[1]....
        /*00d8*/ 	.word	0x00004160


	//----- nvinfo : EIATTR_MAX_THREADS
	.align		4
.L_769:
        /*00dc*/ 	.byte	0x04, 0x05
        /*00de*/ 	.short	(.L_771 - .L_770)
.L_770:
        /*00e0*/ 	.word	0x00000100
        /*00e4*/ 	.word	0x00000001
        /*00e8*/ 	.word	0x00000001


	//----- nvinfo : EIATTR_CRS_STACK_SIZE
	.align		4
.L_771:
        /*00ec*/ 	.byte	0x04, 0x1e
        /*00ee*/ 	.short	(.L_773 - .L_772)
.L_772:
        /*00f0*/ 	.word	0x00000000


	//----- nvinfo : EIATTR_CBANK_PARAM_SIZE
	.align		4
.L_773:
        /*00f4*/ 	.byte	0x03, 0x19
        /*00f6*/ 	.short	0x0128


	//----- nvinfo : EIATTR_PARAM_CBANK
	.align		4
        /*00f8*/ 	.byte	0x04, 0x0a
        /*00fa*/ 	.short	(.L_775 - .L_774)
	.align		4
.L_774:
        /*00fc*/ 	.word	index@(.nv.constant0._ZN10layer_norm31ln_parallel_residual_bwd_kernelINS_13Kernel_traitsI13__nv_bfloat16S2_S2_S2_fjLj8192ELj1ELj1ELj8ELj16ENS_18Kernel_traits_baseILj8192ES2_S2_S2_S2_fjLj256EEEEELb0ELb1ELb0EEEvNS_9BwdParamsE)
        /*0100*/ 	.short	0x0210
        /*0102*/ 	.short	0x0128


	//----- nvinfo : EIATTR_SW_WAR
	.align		4
.L_775:
        /*0104*/ 	.byte	0x04, 0x36
        /*0106*/ 	.short	(.L_777 - .L_776)
.L_776:
        /*0108*/ 	.word	0x00000008
.L_777:


//--------------------- .nv.info._ZN10layer_norm31ln_parallel_residual_bwd_kernelINS_13Kernel_traitsI13__nv_bfloat16S2_S2_S2_fjLj8192ELj1ELj1ELj8ELj16ENS_18Kernel_traits_baseILj8192ES2_S2_S2_S2_fjLj256EEEEELb0ELb1ELb1EEEvNS_9BwdParamsE --------------------------
	.section	.nv.info._ZN10layer_norm31ln_parallel_residual_bwd_kernelINS_13Kernel_traitsI13__nv_bfloat16S2_S2_S2_fjLj8192ELj1ELj1ELj8ELj16ENS_18Kernel_traits_baseILj8192ES2_S2_S2_S2_fjLj256EEEEELb0ELb1ELb1EEEvNS_9BwdParamsE,"",@"SHT_CUDA_INFO"
	.sectionflags	@""
	.align	4


	//----- nvinfo : EIATTR_CUDA_API_VERSION
	.align		4
        /*0000*/ 	.byte	0x04, 0x37
        /*0002*/ 	.short	(.L_779 - .L_778)
.L_778:
        /*0004*/ 	.word	0x00000082


	//----- nvinfo : EIATTR_KPARAM_INFO
	.align		4
.L_779:
        /*0008*/ 	.byte	0x04, 0x17
        /*000a*/ 	.short	(.L_781 - .L_780)
.L_780:
        /*000c*/ 	.word	0x00000000
        /*0010*/ 	.short	0x0000
        /*0012*/ 	.short	0x0000
        /*0014*/ 	.byte	0x00, 0xf0, 0xa1, 0x04


	//----- nvinfo : EIATTR_SPARSE_MMA_MASK
	.align		4
.L_781:
        /*0018*/ 	.byte	0x03, 0x50
        /*001a*/ 	.short	0x0000


	//----- nvinfo : EIATTR_MAXREG_COUNT
	.align		4
        /*001c*/ 	.byte	0x03, 0x1b
        /*001e*/ 	.short	0x00ff


	//----- nvinfo : EIATTR_NUM_BARRIERS
	.align		4
        /*0020*/ 	.byte	0x02, 0x4c
        /*0022*/ 	.byte	0x01
	.zero		1


	//----- nvinfo : EIATTR_MERCURY_ISA_VERSION
	.align		4
        /*0024*/ 	.byte	0x03, 0x5f
        /*0026*/ 	.short	0x0101


	//----- nvinfo : EIATTR_COOP_GROUP_MASK_REGIDS
	.align		4
        /*0028*/ 	.byte	0x04, 0x29
        /*002a*/ 	.short	(.L_783 - .L_782)


	//   ....[0]....
.L_782:
        /*002c*/ 	.word	0xffffffff


	//   ....[1]....
        /*0030*/ 	.word	0xffffffff


	//   ....[2]....
        /*0034*/ 	.word	0xffffffff


	//   ....[3]....
        /*0038*/ 	.word	0xffffffff


	//   ....[4]....
        /*003c*/ 	.word	0xffffffff


	//   ....[5]....
        /*0040*/ 	.word	0xffffffff


	//   ....[6]....
        /*0044*/ 	.word	0xffffffff


	//   ....[7]....
        /*0048*/ 	.word	0xffffffff


	//   ....[8]....
        /*004c*/ 	.word	0xffffffff


	//   ....[9]....
        /*0050*/ 	.word	0xffffffff


	//   ....[10]....
        /*0054*/ 	.word	0x0500001e


	//   ....[11]....
        /*0058*/ 	.word	0x0500001e


	//   ....[12]....
        /*005c*/ 	.word	0x0500001e


	//   ....[13]....
        /*0060*/ 	.word	0x0500001e


	//   ....[14]....
        /*0064*/ 	.word	0x0500001e


	//   ....[15]....
        /*0068*/ 	.word	0x0500001e


	//   ....[16]....
        /*006c*/ 	.word	0x0500001e


	//   ....[17]....
        /*0070*/ 	.word	0x0500001e


	//   ....[18]....
        /*0074*/ 	.word	0x0500001e


	//   ....[19]....
        /*0078*/ 	.word	0x0500001e


	//----- nvinfo : EIATTR_COOP_GROUP_INSTR_OFFSETS
	.align		4
.L_783:
        /*007c*/ 	.byte	0x04, 0x28
        /*007e*/ 	.short	(.L_785 - .L_784)


	//   ....[0]....
.L_784:
        /*0080*/ 	.word	0x00002020


	//   ....[1]....
        /*0084*/ 	.word	0x00002030


	//   ....[2]....
        /*0088*/ 	.word	0x00002060


	//   ....[3]....
        /*008c*/ 	.word	0x00002070


	//   ....[4]....
        /*0090*/ 	.word	0x000020a0


	//   ....[5]....
        /*0094*/ 	.word	0x000020b0


	//   ....[6]....
        /*0098*/ 	.word	0x000020e0


	//   ....[7]....
        /*009c*/ 	.word	0x000020f0


	//   ....[8]....
        /*00a0*/ 	.word	0x00002120


	//   ....[9]....
        /*00a4*/ 	.word	0x00002130


	//   ....[10]....
        /*00a8*/ 	.word	0x000040a0


	//   ....[11]....
        /*00ac*/ 	.word	0x000040f0


	//   ....[12]....
        /*00b0*/ 	.word	0x00004160


	//   ....[13]....
        /*00b4*/ 	.word	0x000041c0


	//   ....[14]....
        /*00b8*/ 	.word	0x00004230


	//   ....[15]....
        /*00bc*/ 	.word	0x00004290


	//   ....[16]....
        /*00c0*/ 	.word	0x00004300


	//   ....[17]....
        /*00c4*/ 	.word	0x00004360


	//   ....[18]....
        /*00c8*/ 	.word	0x000043d0


	//   ....[19]....
        /*00cc*/ 	.word	0x00004430


	//----- nvinfo : EIATTR_EXIT_INSTR_OFFSETS
	.align		4
.L_785:
        /*00d0*/ 	.byte	0x04, 0x1c
        /*00d2*/ 	.short	(.L_787 - .L_786)


	//   ....[0]....
.L_786:
        /*00d4*/ 	.word	0x00004040


	//----- nvinfo : EIATTR_MAX_THREADS
	.align		4
.L_787:
        /*00d8*/ 	.byte	0x04, 0x05
        /*00da*/ 	.short	(.L_789 - .L_788)
.L_788:
        /*00dc*/ 	.word	0x00000100
        /*00e0*/ 	.word	0x00000001
        /*00e4*/ 	.word	0x00000001


	//----- nvinfo : EIATTR_CRS_STACK_SIZE
	.align		4
.L_789:
        /*00e8*/ 	.byte	0x04, 0x1e
        /*00ea*/ 	.short	(.L_791 - .L_790)
.L_790:
        /*00ec*/ 	.word	0x00000000


	//----- nvinfo : EIATTR_CBANK_PARAM_SIZE
	.align		4
.L_791:
        /*00f0*/ 	.byte	0x03, 0x19
        /*00f2*/ 	.short	0x0128


	//----- nvinfo : EIATTR_PARAM_CBANK
	.align		4
        /*00f4*/ 	.byte	0x04, 0x0a
        /*00f6*/ 	.short	(.L_793 - .L_792)
	.align		4
.L_792:
        /*00f8*/ 	.word	index@(.nv.constant0._ZN10layer_norm31ln_parallel_residual_bwd_kernelINS_13Kernel_traitsI13__nv_bfloat16S2_S2_S2_fjLj8192ELj1ELj1ELj8ELj16ENS_18Kernel_traits_baseILj8192ES2_S2_S2_S2_fjLj256EEEEELb0ELb1ELb1EEEvNS_9BwdParamsE)
        /*00fc*/ 	.short	0x0210
        /*00fe*/ 	.short	0x0128


	//----- nvinfo : EIATTR_SW_WAR
	.align		4
.L_793:
        /*0100*/ 	.byte	0x04, 0x36
        /*0102*/ 	.short	(.L_795 - .L_794)
.L_794:
        /*0104*/ 	.word	0x00000008
.L_795:


//--------------------- .nv.info._ZN10layer_norm31ln_parallel_residual_bwd_kernelINS_13Kernel_traitsI13__nv_bfloat16S2_S2_S2_fjLj8192ELj1ELj1ELj8ELj16ENS_18Kernel_traits_baseILj8192ES2_S2_S2_S2_fjLj256EEEEELb1ELb0ELb0EEEvNS_9BwdParamsE --------------------------
	.section	.nv.info._ZN10layer_norm31ln_parallel_residual_bwd_kernelINS_13Kernel_traitsI13__nv_bfloat16S2_S2_S2_fjLj8192ELj1ELj1ELj8ELj16ENS_18Kernel_traits_baseILj8192ES2_S2_S2_S2_fjLj256EEEEELb1ELb0ELb0EEEvNS_9BwdParamsE,"",@"SHT_CUDA_INFO"
	.sectionflags	@""
	.align	4


	//----- nvinfo : EIATTR_CUDA_API_VERSION
	.align		4
        /*0000*/ 	.byte	0x04, 0x37
        /*0002*/ 	.short	(.L_797 - .L_796)
.L_796:
        /*0004*/ 	.word	0x00000082


	//----- nvinfo : EIATTR_KPARAM_INFO
	.align		4
.L_797:
        /*0008*/ 	.byte	0x04, 0x17
        /*000a*/ 	.short	(.L_799 - .L_798)
.L_798:
        /*000c*/ 	.word	0x00000000
        /*0010*/ 	.short	0x0000
        /*0012*/ 	.short	0x0000
        /*0014*/ 	.byte	0x00, 0xf0, 0xa1, 0x04


	//----- nvinfo : EIATTR_SPARSE_MMA_MASK
	.align		4
.L_799:
        /*0018*/ 	.byte	0x03, 0x50
        /*001a*/ 	.short	0x0000


	//----- nvinfo : EIATTR_MAXREG_COUNT
	.align		4
        /*001c*/ 	.byte	0x03, 0x1b
        /*001e*/ 	.short	0x00ff


	//----- nvinfo : EIATTR_NUM_BARRIERS
	.align		4
        /*0020*/ 	.byte	0x02, 0x4c
        /*0022*/ 	.byte	0x01
	.zero		1


	//----- nvinfo : EIATTR_ANNOTATIONS
	.align		4
        /*0024*/ 	.byte	0x04, 0x55
        /*0026*/ 	.short	(.L_801 - .L_800)


	//   ....[0]....
.L_800:
        /* <DEDUP_REMOVED lines=70> */
        /*047c*/ 	.byte	0x50, 0x69, 0x00, 0x00


	//----- nvinfo : EIATTR_MERCURY_ISA_VERSION
	.align		4
.L_801:
        /*0480*/ 	.byte	0x03, 0x5f
        /*0482*/ 	.short	0x0101


	//----- nvinfo : EIATTR_COOP_GROUP_MASK_REGIDS
	.align		4
        /*0484*/ 	.byte	0x04, 0x29
        /*0486*/ 	.short	(.L_803 - .L_802)


	//   ....[0]....
.L_802:
        /*0488*/ 	.word	0xffffffff


	//   ....[1]....
        /*048c*/ 	.word	0xffffffff


	//   ....[2]....
        /*0490*/ 	.word	0xffffffff


	//   ....[3]....
        /*0494*/ 	.word	0xffffffff


	//   ....[4]....
        /*0498*/ 	.word	0xffffffff


	//   ....[5]....
        /*049c*/ 	.word	0xffffffff


	//   ....[6]....
        /*04a0*/ 	.word	0xffffffff


	//   ....[7]....
        /*04a4*/ 	.word	0xffffffff


	//   ....[8]....
        /*04a8*/ 	.word	0xffffffff


	//   ....[9]....
        /*04ac*/ 	.word	0xffffffff


	//   ....[10]....
        /*04b0*/ 	.word	0x050000ba


	//   ....[11]....
        /*04b4*/ 	.word	0x050000ba


	//   ....[12]....
        /*04b8*/ 	.word	0x050000ba


	//   ....[13]....
        /*04bc*/ 	.word	0x050000ba


	//   ....[14]....
        /*04c0*/ 	.word	0x050000ba


	//   ....[15]....
        /*04c4*/ 	.word	0x050000ba


	//   ....[16]....
        /*04c8*/ 	.word	0x050000ba


	//   ....[17]....
        /*04cc*/ 	.word	0x050000ba


	//   ....[18]....
        /*04d0*/ 	.word	0x050000ba


	//   ....[19]....
        /*04d4*/ 	.word	0x050000ba


	//----- nvinfo : EIATTR_COOP_GROUP_INSTR_OFFSETS
	.align		4
.L_803:
        /*04d8*/ 	.byte	0x04, 0x28
        /*04da*/ 	.short	(.L_805 - .L_804)


	//   ....[0]....
.L_804:
        /*04dc*/ 	.word	0x00003cf0


	//   ....[1]....
        /*04e0*/ 	.word	0x00003d10


	//   ....[2]....
        /*04e4*/ 	.word	0x00003d30


	//   ....[3]....
        /*04e8*/ 	.word	0x00003d50


	//   ....[4]....
        /*04ec*/ 	.word	0x00003d60


	//   ....[5]....
        /*04f0*/ 	.word	0x00003d90


	//   ....[6]....
        /*04f4*/ 	.word	0x00003da0


	//   ....[7]....
        /*04f8*/ 	.word	0x00003dd0


	//   ....[8]....
        /*04fc*/ 	.word	0x00003de0


	//   ....[9]....
        /*0500*/ 	.word	0x00003e00


	//   ....[10]....
        /*0504*/ 	.word	0x00006ae0


	//   ....[11]....
        /*0508*/ 	.word	0x00006b30


	//   ....[12]....
        /*050c*/ 	.word	0x00006b90


	//   ....[13]....
        /*0510*/ 	.word	0x00006be0


	//   ....[14]....
        /*0514*/ 	.word	0x00006c40


	//   ....[15]....
        /*0518*/ 	.word	0x00006c90


	//   ....[16]....
        /*051c*/ 	.word	0x00006d00


	//   ....[17]....
        /*0520*/ 	.word	0x00006d60


	//   ....[18]....
        /*0524*/ 	.word	0x00006dc0


	//   ....[19]....
        /*0528*/ 	.word	0x00006e10


	//----- nvinfo : EIATTR_EXIT_INSTR_OFFSETS
	.align		4
.L_805:
        /*052c*/ 	.byte	0x04, 0x1c
        /*052e*/ 	.short	(.L_807 - .L_806)


	//   ....[0]....
.L_806:
        /*0530*/ 	.word	0x00006970


	//   ....[1]....
        /*0534*/ 	.word	0x00006a80


	//----- nvinfo : EIATTR_MAX_THREADS
	.align		4
.L_807:
        /*0538*/ 	.byte	0x04, 0x05
        /*053a*/ 	.short	(.L_809 - .L_808)
.L_808:
        /*053c*/ 	.word	0x00000100
        /*0540*/ 	.word	0x00000001
        /*0544*/ 	.word	0x00000001


	//----- nvinfo : EIATTR_CRS_STACK_SIZE
	.align		4
.L_809:
        /*0548*/ 	.byte	0x04, 0x1e
        /*054a*/ 	.short	(.L_811 - .L_810)
.L_810:
        /*054c*/ 	.word	0x00000000


	//----- nvinfo : EIATTR_CBANK_PARAM_SIZE
	.align		4
.L_811:
        /*0550*/ 	.byte	0x03, 0x19
        /*0552*/ 	.short	0x0128


	//----- nvinfo : EIATTR_PARAM_CBANK
	.align		4
        /*0554*/ 	.byte	0x04, 0x0a
        /*0556*/ 	.short	(.L_813 - .L_812)
	.align		4
.L_812:
        /*0558*/ 	.word	index@(.nv.constant0._ZN10layer_norm31ln_parallel_residual_bwd_kernelINS_13Kernel_traitsI13__nv_bfloat16S2_S2_S2_fjLj8192ELj1ELj1ELj8ELj16ENS_18Kernel_traits_baseILj8192ES2_S2_S2_S2_fjLj256EEEEELb1ELb0ELb0EEEvNS_9BwdParamsE)
        /*055c*/ 	.short	0x0210
        /*055e*/ 	.short	0x0128


	//----- nvinfo : EIATTR_SW_WAR
	.align		4
.L_813:
        /*0560*/ 	.byte	0x04, 0x36
        /*0562*/ 	.short	(.L_815 - .L_814)
.L_814:
        /*0564*/ 	.word	0x00000008
.L_815:


//--------------------- .nv.info._ZN10layer_norm31ln_parallel_residual_bwd_kernelINS_13Kernel_traitsI13__nv_bfloat16S2_S2_S2_fjLj8192ELj1ELj1ELj8ELj16ENS_18Kernel_traits_baseILj8192ES2_S2_S2_S2_fjLj256EEEEELb1ELb0ELb1EEEvNS_9BwdParamsE --------------------------
	.section	.nv.info._ZN10layer_norm31ln_parallel_residual_bwd_kernelINS_13Kernel_traitsI13__nv_bfloat16S2_S2_S2_fjLj8192ELj1ELj1ELj8ELj16ENS_18Kernel_traits_baseILj8192ES2_S2_S2_S2_fjLj256EEEEELb1ELb0ELb1EEEvNS_9BwdParamsE,"",@"SHT_CUDA_INFO"
	.sectionflags	@""
	.align	4


	//----- nvinfo : EIATTR_CUDA_API_VERSION
	.align		4
        /*0000*/ 	.byte	0x04, 0x37
        /*0002*/ 	.short	(.L_817 - .L_816)
.L_816:
        /*0004*/ 	.word	0x00000082


	//----- nvinfo : EIATTR_KPARAM_INFO
	.align		4
.L_817:
        /*0008*/ 	.byte	0x04, 0x17
        /*000a*/ 	.short	(.L_819 - .L_818)
.L_818:
        /*000c*/ 	.word	0x00000000
        /*0010*/ 	.short	0x0000
        /*0012*/ 	.short	0x0000
        /*0014*/ 	.byte	0x00, 0xf0, 0xa1, 0x04


	//----- nvinfo : EIATTR_SPARSE_MMA_MASK
	.align		4
.L_819:
        /*0018*/ 	.byte	0x03, 0x50
        /*001a*/ 	.short	0x0000


	//----- nvinfo : EIATTR_MAXREG_COUNT
	.align		4
        /*001c*/ 	.byte	0x03, 0x1b
        /*001e*/ 	.short	0x00ff


	//----- nvinfo : EIATTR_NUM_BARRIERS
	.align		4
        /*0020*/ 	.byte	0x02, 0x4c
        /*0022*/ 	.byte	0x01
	.zero		1


	//----- nvinfo : EIATTR_ANNOTATIONS
	.align		4
        /*0024*/ 	.byte	0x04, 0x55
        /*0026*/ 	.short	(.L_821 - .L_820)


	//   ....[0]....
.L_820:
        /* <DEDUP_REMOVED lines=60> */


	//----- nvinfo : EIATTR_MERCURY_ISA_VERSION
	.align		4
.L_821:
        /*03d8*/ 	.byte	0x03, 0x5f
        /*03da*/ 	.short	0x0101


	//----- nvinfo : EIATTR_COOP_GROUP_MASK_REGIDS
	.align		4
        /*03dc*/ 	.byte	0x04, 0x29
        /*03de*/ 	.short	(.L_823 - .L_822)


	//   ....[0]....
.L_822:
        /*03e0*/ 	.word	0xffffffff


	//   ....[1]....
        /*03e4*/ 	.word	0xffffffff


	//   ....[2]....
        /*03e8*/ 	.word	0xffffffff


	//   ....[3]....
        /*03ec*/ 	.word	0xffffffff


	//   ....[4]....
        /*03f0*/ 	.word	0xffffffff


	//   ....[5]....
        /*03f4*/ 	.word	0xffffffff


	//   ....[6]....
        /*03f8*/ 	.word	0xffffffff


	//   ....[7]....
        /*03fc*/ 	.word	0xffffffff


	//   ....[8]....
        /*0400*/ 	.word	0xffffffff


	//   ....[9]....
        /*0404*/ 	.word	0xffffffff


	//   ....[10]....
        /*0408*/ 	.word	0x050000eb


	//   ....[11]....
        /*040c*/ 	.word	0x050000eb


	//   ....[12]....
        /*0410*/ 	.word	0x050000eb


	//   ....[13]....
        /*0414*/ 	.word	0x050000eb


	//   ....[14]....
        /*0418*/ 	.word	0x050000eb


	//   ....[15]....
        /*041c*/ 	.word	0x050000eb


	//   ....[16]....
        /*0420*/ 	.word	0x050000eb


	//   ....[17]....
        /*0424*/ 	.word	0x050000eb


	//   ....[18]....
        /*0428*/ 	.word	0x050000eb


	//   ....[19]....
        /*042c*/ 	.word	0x050000eb


	//----- nvinfo : EIATTR_COOP_GROUP_INSTR_OFFSETS
	.align		4
.L_823:
        /*0430*/ 	.byte	0x04, 0x28
        /*0432*/ 	.short	(.L_825 - .L_824)


	//   ....[0]....
.L_824:
        /*0434*/ 	.word	0x00003a50


	//   ....[1]....
        /*0438*/ 	.word	0x00003a70


	//   ....[2]....
        /*043c*/ 	.word	0x00003a90


	//   ....[3]....
        /*0440*/ 	.word	0x00003ab0


	//   ....[4]....
        /*0444*/ 	.word	0x00003ad0


	//   ....[5]....
        /*0448*/ 	.word	0x00003af0


	//   ....[6]....
        /*044c*/ 	.word	0x00003b10


	//   ....[7]....
        /*0450*/ 	.word	0x00003b30


	//   ....[8]....
        /*0454*/ 	.word	0x00003b40


	//   ....[9]....
        /*0458*/ 	.word	0x00003b60


	//   ....[10]....
        /*045c*/ 	.word	0x000069a0


	//   ....[11]....
        /*0460*/ 	.word	0x000069f0


	//   ....[12]....
        /*0464*/ 	.word	0x00006a50


	//   ....[13]....
        /*0468*/ 	.word	0x00006aa0


	//   ....[14]....
        /*046c*/ 	.word	0x00006b00


	//   ....[15]....
        /*0470*/ 	.word	0x00006b50


	//   ....[16]....
        /*0474*/ 	.word	0x00006bb0


	//   ....[17]....
        /*0478*/ 	.word	0x00006c00


	//   ....[18]....
        /*047c*/ 	.word	0x00006c60


	//   ....[19]....
        /*0480*/ 	.word	0x00006cb0


	//----- nvinfo : EIATTR_EXIT_INSTR_OFFSETS
	.align		4
.L_825:
        /*0484*/ 	.byte	0x04, 0x1c
        /*0486*/ 	.short	(.L_827 - .L_826)


	//   ....[0]....
.L_826:
        /*0488*/ 	.word	0x00006940


	//----- nvinfo : EIATTR_MAX_THREADS
	.align		4
.L_827:
        /*048c*/ 	.byte	0x04, 0x05
        /*048e*/ 	.short	(.L_829 - .L_828)
.L_828:
        /*0490*/ 	.word	0x00000100
        /*0494*/ 	.word	0x00000001
        /*0498*/ 	.word	0x00000001


	//----- nvinfo : EIATTR_CRS_STACK_SIZE
	.align		4
.L_829:
        /*049c*/ 	.byte	0x04, 0x1e
        /*049e*/ 	.short	(.L_831 - .L_830)
.L_830:
        /*04a0*/ 	.word	0x00000000


	//----- nvinfo : EIATTR_CBANK_PARAM_SIZE
	.align		4
.L_831:
        /*04a4*/ 	.byte	0x03, 0x19
        /*04a6*/ 	.short	0x0128


	//----- nvinfo : EIATTR_PARAM_CBANK
	.align		4
        /*04a8*/ 	.byte	0x04, 0x0a
        /*04aa*/ 	.short	(.L_833 - .L_832)
	.align		4
.L_832:
        /*04ac*/ 	.word	index@(.nv.constant0._ZN10layer_norm31ln_parallel_residual_bwd_kernelINS_13Kernel_traitsI13__nv_bfloat16S2_S2_S2_fjLj8192ELj1ELj1ELj8ELj16ENS_18Kernel_traits_baseILj8192ES2_S2_S2_S2_fjLj256EEEEELb1ELb0ELb1EEEvNS_9BwdParamsE)
        /*04b0*/ 	.short	0x0210
        /*04b2*/ 	.short	0x0128


	//----- nvinfo : EIATTR_SW_WAR
	.align		4
.L_833:
        /*04b4*/ 	.byte	0x04, 0x36
        /*04b6*/ 	.short	(.L_835 - .L_834)
.L_834:
        /*04b8*/ 	.word	0x00000008
.L_835:


//--------------------- .nv.info._ZN10layer_norm22ln_bwd_finalize_kernelINS_22Kernel_traits_finalizeILj8192E13__nv_bfloat16S2_S2_S2_fjLb0ELj1024ELj4ENS_18Kernel_traits_baseILj8192ES2_S2_S2_S2_fjLj1024EEEEELb0ELb0EEEvNS_9BwdParamsE --------------------------
	.section	.nv.info._ZN10layer_norm22ln_bwd_finalize_kernelINS_22Kernel_traits_finalizeILj8192E13__nv_bfloat16S2_S2_S2_fjLb0ELj1024ELj4ENS_18Kernel_traits_baseILj8192ES2_S2_S2_S2_fjLj1024EEEEELb0ELb0EEEvNS_9BwdParamsE,"",@"SHT_CUDA_INFO"
	.sectionflags	@""
	.align	4


	//----- nvinfo : EIATTR_CUDA_API_VERSION
	.align		4
        /*0000*/ 	.byte	0x04, 0x37
        /*0002*/ 	.short	(.L_837 - .L_836)
.L_836:
        /*0004*/ 	.word	0x00000082


	//----- nvinfo : EIATTR_KPARAM_INFO
	.align		4
.L_837:
        /*0008*/ 	.byte	0x04, 0x17
        /*000a*/ 	.short	(.L_839 - .L_838)
.L_838:
        /*000c*/ 	.word	0x00000000
        /*0010*/ 	.short	0x0000
        /*0012*/ 	.short	0x0000
        /*0014*/ 	.byte	0x00, 0xf0, 0xa1, 0x04


	//----- nvinfo : EIATTR_SPARSE_MMA_MASK
	.align		4
.L_839:
        /*0018*/ 	.byte	0x03, 0x50
        /*001a*/ 	.short	0x0000


	//----- nvinfo : EIATTR_MAXREG_COUNT
	.align		4
        /*001c*/ 	.byte	0x03, 0x1b
        /*001e*/ 	.short	0x0040


	//----- nvinfo : EIATTR_NUM_BARRIERS
	.align		4
        /*0020*/ 	.byte	0x02, 0x4c
        /*0022*/ 	.byte	0x01
	.zero		1


	//----- nvinfo : EIATTR_MERCURY_ISA_VERSION
	.align		4
        /*0024*/ 	.byte	0x03, 0x5f
        /*0026*/ 	.short	0x0101


	//----- nvinfo : EIATTR_COOP_GROUP_MASK_REGIDS
	.align		4
        /*0028*/ 	.byte	0x04, 0x29
        /*002a*/ 	.short	(.L_841 - .L_840)


	//   ....[0]....
.L_840:
        /*002c*/ 	.word	0xffffffff


	//   ....[1]....
        /*0030*/ 	.word	0xffffffff


	//   ....[2]....
        /*0034*/ 	.word	0xffffffff


	//   ....[3]....
        /*0038*/ 	.word	0xffffffff


	//   ....[4]....
        /*003c*/ 	.word	0xffffffff


	//   ....[5]....
        /*0040*/ 	.word	0xffffffff


	//   ....[6]....
        /*0044*/ 	.word	0xffffffff


	//   ....[7]....
        /*0048*/ 	.word	0xffffffff


	//   ....[8]....
        /*004c*/ 	.word	0xffffffff


	//   ....[9]....
        /*0050*/ 	.word	0xffffffff


	//   ....[10]....
        /*0054*/ 	.word	0x05000013


	//   ....[11]....
        /*0058*/ 	.word	0x05000013


	//   ....[12]....
        /*005c*/ 	.word	0x05000013


	//   ....[13]....
        /*0060*/ 	.word	0x05000013


	//   ....[14]....
        /*0064*/ 	.word	0x05000013


	//   ....[15]....
        /*0068*/ 	.word	0x05000013


	//   ....[16]....
        /*006c*/ 	.word	0x05000013


	//   ....[17]....
        /*0070*/ 	.word	0x05000013


	//   ....[18]....
        /*0074*/ 	.word	0x05000013


	//   ....[19]....
        /*0078*/ 	.word	0x05000013


	//----- nvinfo : EIATTR_COOP_GROUP_INSTR_OFFSETS
	.align		4
.L_841:
        /*007c*/ 	.byte	0x04, 0x28
        /*007e*/ 	.short	(.L_843 - .L_842)


	//   ....[0]....
.L_842:
        /*0080*/ 	.word	0x000008e0


	//   ....[1]....
        /*0084*/ 	.word	0x000008f0


	//   ....[2]....
        /*0088*/ 	.word	0x00000920


	//   ....[3]....
        /*008c*/ 	.word	0x00000930


	//   ....[4]....
        /*0090*/ 	.word	0x00000960


	//   ....[5]....
        /*0094*/ 	.word	0x00000970


	//   ....[6]....
        /*0098*/ 	.word	0x000009a0


	//   ....[7]....
        /*009c*/ 	.word	0x000009b0


	//   ....[8]....
        /*00a0*/ 	.word	0x000009e0


	//   ....[9]....
        /*00a4*/ 	.word	0x000009f0


	//   ....[10]....
        /*00a8*/ 	.word	0x00000c10


	//   ....[11]....
        /*00ac*/ 	.word	0x00000c80


	//   ....[12]....
        /*00b0*/ 	.word	0x00000cf0


	//   ....[13]....
        /*00b4*/ 	.word	0x00000d60


	//   ....[14]....
        /*00b8*/ 	.word	0x00000dd0


	//   ....[15]....
        /*00bc*/ 	.word	0x00000e30


	//   ....[16]....
        /*00c0*/ 	.word	0x00000ea0


	//   ....[17]....
        /*00c4*/ 	.word	0x00000f10


	//   ....[18]....
        /*00c8*/ 	.word	0x00000f80


	//   ....[19]....
        /*00cc*/ 	.word	0x00000ff0


	//----- nvinfo : EIATTR_EXIT_INSTR_OFFSETS
	.align		4
.L_843:
        /*00d0*/ 	.byte	0x04, 0x1c
        /*00d2*/ 	.short	(.L_845 - .L_844)


	//   ....[0]....
.L_844:
        /*00d4*/ 	.word	0x00000070


	//   ....[1]....
        /*00d8*/ 	.word	0x00000bb0


	//----- nvinfo : EIATTR_MAX_THREADS
	.align		4
.L_845:
        /*00dc*/ 	.byte	0x04, 0x05
        /*00de*/ 	.short	(.L_847 - .L_846)
.L_846:
        /*00e0*/ 	.word	0x00000400
        /*00e4*/ 	.word	0x00000001
        /*00e8*/ 	.word	0x00000001


	//----- nvinfo : EIATTR_CRS_STACK_SIZE
	.align		4
.L_847:
        /*00ec*/ 	.byte	0x04, 0x1e
        /*00ee*/ 	.short	(.L_849 - .L_848)
.L_848:
        /*00f0*/ 	.word	0x00000000


	//----- nvinfo : EIATTR_CBANK_PARAM_SIZE
	.align		4
.L_849:
        /*00f4*/ 	.byte	0x03, 0x19
        /*00f6*/ 	.short	0x0128


	//----- nvinfo : EIATTR_PARAM_CBANK
	.align		4
        /*00f8*/ 	.byte	0x04, 0x0a
        /*00fa*/ 	.short	(.L_851 - .L_850)
	.align		4
.L_850:
        /*00fc*/ 	.word	index@(.nv.constant0._ZN10layer_norm22ln_bwd_finalize_kernelINS_22Kernel_traits_finalizeILj8192E13__nv_bfloat16S2_S2_S2_fjLb0ELj1024ELj4ENS_18Kernel_traits_baseILj8192ES2_S2_S2_S2_fjLj1024EEEEELb0ELb0EEEvNS_9BwdParamsE)
        /*0100*/ 	.short	0x0210
        /*0102*/ 	.short	0x0128


	//----- nvinfo : EIATTR_SW_WAR
	.align		4
.L_851:
        /*0104*/ 	.byte	0x04, 0x36
        /*0106*/ 	.short	(.L_853 - .L_852)
.L_852:
        /*0108*/ 	.word	0x00000008
.L_853:


//--------------------- .nv.info._ZN10layer_norm40ln_parallel_residual_bwd_finalize_kernelINS_22Kernel_traits_finalizeILj8192E13__nv_bfloat16S2_S2_S2_fjLb0ELj1024ELj4ENS_18Kernel_traits_baseILj8192ES2_S2_S2_S2_fjLj1024EEEEELb0EEEvNS_9BwdParamsE --------------------------
	.section	.nv.info._ZN10layer_norm40ln_parallel_residual_bwd_finalize_kernelINS_22Kernel_traits_finalizeILj8192E13__nv_bfloat16S2_S2_S2_fjLb0ELj1024ELj4ENS_18Kernel_traits_baseILj8192ES2_S2_S2_S2_fjLj1024EEEEELb0EEEvNS_9BwdParamsE,"",@"SHT_CUDA_INFO"
	.sectionflags	@""
	.align	4


	//----- nvinfo : EIATTR_CUDA_API_VERSION
	.align		4
        /*0000*/ 	.byte	0x04, 0x37
        /*0002*/ 	.short	(.L_855 - .L_854)
.L_854:
        /*0004*/ 	.word	0x00000082


	//----- nvinfo : EIATTR_KPARAM_INFO
	.align		4
.L_855:
        /*0008*/ 	.byte	0x04, 0x17
        /*000a*/ 	.short	(.L_857 - .L_856)
.L_856:
        /*000c*/ 	.word	0x00000000
        /*0010*/ 	.short	0x0000
        /*0012*/ 	.short	0x0000
        /*0014*/ 	.byte	0x00, 0xf0, 0xa1, 0x04


	//----- nvinfo : EIATTR_SPARSE_MMA_MASK
	.align		4
.L_857:
        /*0018*/ 	.byte	0x03, 0x50
        /*001a*/ 	.short	0x0000


	//----- nvinfo : EIATTR_MAXREG_COUNT
	.align		4
        /*001c*/ 	.byte	0x03, 0x1b
        /*001e*/ 	.short	0x0040


	//----- nvinfo : EIATTR_NUM_BARRIERS
	.align		4
        /*0020*/ 	.byte	0x02, 0x4c
        /*0022*/ 	.byte	0x01
	.zero		1


	//----- nvinfo : EIATTR_MERCURY_ISA_VERSION
	.align		4
        /*0024*/ 	.byte	0x03, 0x5f
        /*0026*/ 	.short	0x0101


	//----- nvinfo : EIATTR_COOP_GROUP_MASK_REGIDS
	.align		4
        /*0028*/ 	.byte	0x04, 0x29
        /*002a*/ 	.short	(.L_859 - .L_858)


	//   ....[0]....
.L_858:
        /*002c*/ 	.word	0xffffffff


	//   ....[1]....
        /*0030*/ 	.word	0xffffffff


	//   ....[2]....
        /*0034*/ 	.word	0xffffffff


	//   ....[3]....
        /*0038*/ 	.word	0xffffffff


	//   ....[4]....
        /*003c*/ 	.word	0xffffffff


	//   ....[5]....
        /*0040*/ 	.word	0xffffffff


	//   ....[6]....
        /*0044*/ 	.word	0xffffffff


	//   ....[7]....
        /*0048*/ 	.word	0xffffffff


	//   ....[8]....
        /*004c*/ 	.word	0xffffffff


	//   ....[9]....
        /*0050*/ 	.word	0xffffffff


	//   ....[10]....
        /*0054*/ 	.word	0xffffffff


	//   ....[11]....
        /*0058*/ 	.word	0xffffffff


	//   ....[12]....
        /*005c*/ 	.word	0xffffffff


	//   ....[13]....
        /*0060*/ 	.word	0xffffffff


	//   ....[14]....
        /*0064*/ 	.word	0xffffffff


	//   ....[15]....
        /*0068*/ 	.word	0xffffffff


	//   ....[16]....
        /*006c*/ 	.word	0xffffffff


	//   ....[17]....
        /*0070*/ 	.word	0xffffffff


	//   ....[18]....
        /*0074*/ 	.word	0xffffffff


	//   ....[19]....
        /*0078*/ 	.word	0xffffffff


	//   ....[20]....
        /*007c*/ 	.word	0x0500000c


	//   ....[21]....
        /*0080*/ 	.word	0x0500000c


	//   ....[22]....
        /*0084*/ 	.word	0x0500000c


	//   ....[23]....
        /*0088*/ 	.word	0x0500000c


	//   ....[24]....
        /*008c*/ 	.word	0x0500000c


	//   ....[25]....
        /*0090*/ 	.word	0x0500000c


	//   ....[26]....
        /*0094*/ 	.word	0x0500000c


	//   ....[27]....
        /*0098*/ 	.word	0x0500000c


	//   ....[28]....
        /*009c*/ 	.word	0x0500000c


	//   ....[29]....
        /*00a0*/ 	.word	0x0500000c


	//   ....[30]....
        /*00a4*/ 	.word	0x0500000c


	//   ....[31]....
        /*00a8*/ 	.word	0x0500000c


	//   ....[32]....
        /*00ac*/ 	.word	0x0500000c


	//   ....[33]....
        /*00b0*/ 	.word	0x0500000c


	//   ....[34]....
        /*00b4*/ 	.word	0x0500000c


	//   ....[35]....
        /*00b8*/ 	.word	0x0500000c


	//   ....[36]....
        /*00bc*/ 	.word	0x0500000c


	//   ....[37]....
        /*00c0*/ 	.word	0x0500000c


	//   ....[38]....
        /*00c4*/ 	.word	0x0500000c


	//   ....[39]....
        /*00c8*/ 	.word	0x0500000c


	//----- nvinfo : EIATTR_COOP_GROUP_INSTR_OFFSETS
	.align		4
.L_859:
        /*00cc*/ 	.byte	0x04, 0x28
        /*00ce*/ 	.short	(.L_861 - .L_860)


	//   ....[0]....
.L_860:
        /*00d0*/ 	.word	0x00000ce0


	//   ....[1]....
        /*00d4*/ 	.word	0x00000cf0


	//   ....[2]....
        /*00d8*/ 	.word	0x00000d00


	//   ....[3]....
        /*00dc*/ 	.word	0x00000d10


	//   ....[4]....
        /*00e0*/ 	.word	0x00000d40


	//   ....[5]....
        /*00e4*/ 	.word	0x00000d70


	//   ....[6]....
        /*00e8*/ 	.word	0x00000d80


	//   ....[7]....
        /*00ec*/ 	.word	0x00000d90


	//   ....[8]....
        /*00f0*/ 	.word	0x00000db0


	//   ....[9]....
        /*00f4*/ 	.word	0x00000df0


	//   ....[10]....
        /*00f8*/ 	.word	0x00000e00


	//   ....[11]....
        /*00fc*/ 	.word	0x00000e10


	//   ....[12]....
        /*0100*/ 	.word	0x00000e30


	//   ....[13]....
        /*0104*/ 	.word	0x00000e70


	//   ....[14]....
        /*0108*/ 	.word	0x00000e80


	//   ....[15]....
        /*010c*/ 	.word	0x00000e90


	//   ....[16]....
        /*0110*/ 	.word	0x00000eb0


	//   ....[17]....
        /*0114*/ 	.word	0x00000ee0


	//   ....[18]....
        /*0118*/ 	.word	0x00000f00


	//   ....[19]....
        /*011c*/ 	.word	0x00000f10


	//   ....[20]....
        /*0120*/ 	.word	0x00001230


	//   ....[21]....
        /*0124*/ 	.word	0x00001290


	//   ....[22]....
        /*0128*/ 	.word	0x000012f0


	//   ....[23]....
        /*012c*/ 	.word	0x00001350


	//   ....[24]....
        /*0130*/ 	.word	0x000013b0


	//   ....[25]....
        /*0134*/ 	.word	0x00001410


	//   ....[26]....
        /*0138*/ 	.word	0x00001480


	//   ....[27]....
        /*013c*/ 	.word	0x000014f0


	//   ....[28]....
        /*0140*/ 	.word	0x00001560


	//   ....[29]....
        /*0144*/ 	.word	0x000015d0


	//   ....[30]....
        /*0148*/ 	.word	0x00001630


	//   ....[31]....
        /*014c*/ 	.word	0x000016a0


	//   ....[32]....
        /*0150*/ 	.word	0x00001710


	//   ....[33]....
        /*0154*/ 	.word	0x00001780


	//   ....[34]....
        /*0158*/ 	.word	0x000017f0


	//   ....[35]....
        /*015c*/ 	.word	0x00001850


	//   ....[36]....
        /*0160*/ 	.word	0x000018c0


	//   ....[37]....
        /*0164*/ 	.word	0x00001930


	//   ....[38]....
        /*0168*/ 	.word	0x000019a0


	//   ....[39]....
        /*016c*/ 	.word	0x00001a10


	//----- nvinfo : EIATTR_EXIT_INSTR_OFFSETS
	.align		4
.L_861:
        /*0170*/ 	.byte	0x04, 0x1c
        /*0172*/ 	.short	(.L_863 - .L_862)


	//   ....[0]....
.L_862:
        /*0174*/ 	.word	0x00000070


	//   ....[1]....
        /*0178*/ 	.word	0x000011d0


	//----- nvinfo : EIATTR_MAX_THREADS
	.align		4
.L_863:
        /*017c*/ 	.byte	0x04, 0x05
        /*017e*/ 	.short	(.L_865 - .L_864)
.L_864:
        /*0180*/ 	.word	0x00000400
        /*0184*/ 	.word	0x00000001
        /*0188*/ 	.word	0x00000001


	//----- nvinfo : EIATTR_CRS_STACK_SIZE
	.align		4
.L_865:
        /*018c*/ 	.byte	0x04, 0x1e
        /*018e*/ 	.short	(.L_867 - .L_866)
.L_866:
        /*0190*/ 	.word	0x00000000


	//----- nvinfo : EIATTR_CBANK_PARAM_SIZE
	.align		4
.L_867:
        /*0194*/ 	.byte	0x03, 0x19
        /*0196*/ 	.short	0x0128


	//----- nvinfo : EIATTR_PARAM_CBANK
	.align		4
        /*0198*/ 	.byte	0x04, 0x0a
        /*019a*/ 	.short	(.L_869 - .L_868)
	.align		4
.L_868:
        /*019c*/ 	.word	index@(.nv.constant0._ZN10layer_norm40ln_parallel_residual_bwd_finalize_kernelINS_22Kernel_traits_finalizeILj8192E13__nv_bfloat16S2_S2_S2_fjLb0ELj1024ELj4ENS_18Kernel_traits_baseILj8192ES2_S2_S2_S2_fjLj1024EEEEELb0EEEvNS_9BwdParamsE)
        /*01a0*/ 	.short	0x0210
        /*01a2*/ 	.short	0x0128


	//----- nvinfo : EIATTR_SW_WAR
	.align		4
.L_869:
        /*01a4*/ 	.byte	0x04, 0x36
        /*01a6*/ 	.short	(.L_871 - .L_870)
.L_870:
        /*01a8*/ 	.word	0x00000008
.L_871:


//--------------------- .nv.info._ZN10layer_norm31ln_parallel_residual_bwd_kernelINS_13Kernel_traitsI13__nv_bfloat16S2_S2_S2_fjLj8192ELj1ELj1ELj8ELj16ENS_18Kernel_traits_baseILj8192ES2_S2_S2_S2_fjLj256EEEEELb1ELb1ELb0EEEvNS_9BwdParamsE --------------------------
	.section	.nv.info._ZN10layer_norm31ln_parallel_residual_bwd_kernelINS_13Kernel_traitsI13__nv_bfloat16S2_S2_S2_fjLj8192ELj1ELj1ELj8ELj16ENS_18Kernel_traits_baseILj8192ES2_S2_S2_S2_fjLj256EEEEELb1ELb1ELb0EEEvNS_9BwdParamsE,"",@"SHT_CUDA_INFO"
	.sectionflags	@""
	.align	4


	//----- nvinfo : EIATTR_CUDA_API_VERSION
	.align		4
        /*0000*/ 	.byte	0x04, 0x37
        /*0002*/ 	.short	(.L_873 - .L_872)
.L_872:
        /*0004*/ 	.word	0x00000082


	//----- nvinfo : EIATTR_KPARAM_INFO
	.align		4
.L_873:
        /*0008*/ 	.byte	0x04, 0x17
        /*000a*/ 	.short	(.L_875 - .L_874)
.L_874:
        /*000c*/ 	.word	0x00000000
        /*0010*/ 	.short	0x0000
        /*0012*/ 	.short	0x0000
        /*0014*/ 	.byte	0x00, 0xf0, 0xa1, 0x04


	//----- nvinfo : EIATTR_SPARSE_MMA_MASK
	.align		4
.L_875:
        /*0018*/ 	.byte	0x03, 0x50
        /*001a*/ 	.short	0x0000


	//----- nvinfo : EIATTR_MAXREG_COUNT
	.align		4
        /*001c*/ 	.byte	0x03, 0x1b
        /*001e*/ 	.short	0x00ff


	//----- nvinfo : EIATTR_NUM_BARRIERS
	.align		4
        /*0020*/ 	.byte	0x02, 0x4c
        /*0022*/ 	.byte	0x01
	.zero		1


	//----- nvinfo : EIATTR_MERCURY_ISA_VERSION
	.align		4
        /*0024*/ 	.byte	0x03, 0x5f
        /*0026*/ 	.short	0x0101


	//----- nvinfo : EIATTR_COOP_GROUP_MASK_REGIDS
	.align		4
        /*0028*/ 	.byte	0x04, 0x29
        /*002a*/ 	.short	(.L_877 - .L_876)


	//   ....[0]....
.L_876:
        /*002c*/ 	.word	0xffffffff


	//   ....[1]....
        /*0030*/ 	.word	0xffffffff


	//   ....[2]....
        /*0034*/ 	.word	0xffffffff


	//   ....[3]....
        /*0038*/ 	.word	0xffffffff


	//   ....[4]....
        /*003c*/ 	.word	0xffffffff


	//   ....[5]....
        /*0040*/ 	.word	0xffffffff


	//   ....[6]....
        /*0044*/ 	.word	0xffffffff


	//   ....[7]....
        /*0048*/ 	.word	0xffffffff


	//   ....[8]....
        /*004c*/ 	.word	0xffffffff


	//   ....[9]....
        /*0050*/ 	.word	0xffffffff


	//   ....[10]....
        /*0054*/ 	.word	0x0500008a


	//   ....[11]....
        /*0058*/ 	.word	0x0500008a


	//   ....[12]....
        /*005c*/ 	.word	0x0500008a


	//   ....[13]....
        /*0060*/ 	.word	0x0500008a


	//   ....[14]....
        /*0064*/ 	.word	0x0500008a


	//   ....[15]....
        /*0068*/ 	.word	0x0500008a


	//   ....[16]....
        /*006c*/ 	.word	0x0500008a


	//   ....[17]....
        /*0070*/ 	.word	0x0500008a


	//   ....[18]....
        /*0074*/ 	.word	0x0500008a


	//   ....[19]....
        /*0078*/ 	.word	0x0500008a


	//----- nvinfo : EIATTR_COOP_GROUP_INSTR_OFFSETS
	.align		4
.L_877:
        /*007c*/ 	.byte	0x04, 0x28
        /*007e*/ 	.short	(.L_879 - .L_878)


	//   ....[0]....
.L_878:
        /*0080*/ 	.word	0x000023f0


	//   ....[1]....
        /*0084*/ 	.word	0x00002400


	//   ....[2]....
        /*0088*/ 	.word	0x00002430


	//   ....[3]....
        /*008c*/ 	.word	0x00002440


	//   ....[4]....
        /*0090*/ 	.word	0x00002470


	//   ....[5]....
        /*0094*/ 	.word	0x00002480


	//   ....[6]....
        /*0098*/ 	.word	0x000024b0


	//   ....[7]....
        /*009c*/ 	.word	0x000024c0


	//   ....[8]....
        /*00a0*/ 	.word	0x000024f0


	//   ....[9]....
        /*00a4*/ 	.word	0x00002500


	//   ....[10]....
        /*00a8*/ 	.word	0x00004f30


	//   ....[11]....
        /*00ac*/ 	.word	0x00004f80


	//   ....[12]....
        /*00b0*/ 	.word	0x00004ff0


	//   ....[13]....
        /*00b4*/ 	.word	0x00005050


	//   ....[14]....
        /*00b8*/ 	.word	0x000050c0


	//   ....[15]....
        /*00bc*/ 	.word	0x00005120


	//   ....[16]....
        /*00c0*/ 	.word	0x00005190


	//   ....[17]....
        /*00c4*/ 	.word	0x000051f0


	//   ....[18]....
        /*00c8*/ 	.word	0x00005260


	//   ....[19]....
        /*00cc*/ 	.word	0x000052c0


	//----- nvinfo : EIATTR_EXIT_INSTR_OFFSETS
	.align		4
.L_879:
        /*00d0*/ 	.byte	0x04, 0x1c
        /*00d2*/ 	.short	(.L_881 - .L_880)


	//   ....[0]....
.L_880:
        /*00d4*/ 	.word	0x00004e40


	//   ....[1]....
        /*00d8*/ 	.word	0x00004ed0


	//----- nvinfo : EIATTR_MAX_THREADS
	.align		4
.L_881:
        /*00dc*/ 	.byte	0x04, 0x05
        /*00de*/ 	.short	(.L_883 - .L_882)
.L_882:
        /*00e0*/ 	.word	0x00000100
        /*00e4*/ 	.word	0x00000001
        /*00e8*/ 	.word	0x00000001


	//----- nvinfo : EIATTR_CRS_STACK_SIZE
	.align		4
.L_883:
        /*00ec*/ 	.byte	0x04, 0x1e
        /*00ee*/ 	.short	(.L_885 - .L_884)
.L_884:
        /*00f0*/ 	.word	0x00000000


	//----- nvinfo : EIATTR_CBANK_PARAM_SIZE
	.align		4
.L_885:
        /*00f4*/ 	.byte	0x03, 0x19
        /*00f6*/ 	.short	0x0128


	//----- nvinfo : EIATTR_PARAM_CBANK
	.align		4
        /*00f8*/ 	.byte	0x04, 0x0a
        /*00fa*/ 	.short	(.L_887 - .L_886)
	.align		4
.L_886:
        /*00fc*/ 	.word	index@(.nv.constant0._ZN10layer_norm31ln_parallel_residual_bwd_kernelINS_13Kernel_traitsI13__nv_bfloat16S2_S2_S2_fjLj8192ELj1ELj1ELj8ELj16ENS_18Kernel_traits_baseILj8192ES2_S2_S2_S2_fjLj256EEEEELb1ELb1ELb0EEEvNS_9BwdParamsE)
        /*0100*/ 	.short	0x0210
        /*0102*/ 	.short	0x0128


	//----- nvinfo : EIATTR_SW_WAR
	.align		4
.L_887:
        /*0104*/ 	.byte	0x04, 0x36
        /*0106*/ 	.short	(.L_889 - .L_888)
.L_888:
        /*0108*/ 	.word	0x00000008
.L_889:


//--------------------- .nv.info._ZN10layer_norm22ln_bwd_finalize_kernelINS_22Kernel_traits_finalizeILj8192E13__nv_bfloat16S2_S2_S2_fjLb0ELj1024ELj4ENS_18Kernel_traits_baseILj8192ES2_S2_S2_S2_fjLj1024EEEEELb0ELb1EEEvNS_9BwdParamsE --------------------------
	.section	.nv.info._ZN10layer_norm22ln_bwd_finalize_kernelINS_22Kernel_traits_finalizeILj8192E13__nv_bfloat16S2_S2_S2_fjLb0ELj1024ELj4ENS_18Kernel_traits_baseILj8192ES2_S2_S2_S2_fjLj1024EEEEELb0ELb1EEEvNS_9BwdParamsE,"",@"SHT_CUDA_INFO"
	.sectionflags	@""
	.align	4


	//----- nvinfo : EIATTR_CUDA_API_VERSION
	.align		4
        /*0000*/ 	.byte	0x04, 0x37
        /*0002*/ 	.short	(.L_891 - .L_890)
.L_890:
        /*0004*/ 	.word	0x00000082


	//----- nvinfo : EIATTR_KPARAM_INFO
	.align		4
.L_891:
        /*0008*/ 	.byte	0x04, 0x17
        /*000a*/ 	.short	(.L_893 - .L_892)
.L_892:
        /*000c*/ 	.word	0x00000000
        /*0010*/ 	.short	0x0000
        /*0012*/ 	.short	0x0000
        /*0014*/ 	.byte	0x00, 0xf0, 0xa1, 0x04


	//----- nvinfo : EIATTR_SPARSE_MMA_MASK
	.align		4
.L_893:
        /*0018*/ 	.byte	0x03, 0x50
        /*001a*/ 	.short	0x0000


	//----- nvinfo : EIATTR_MAXREG_COUNT
	.align		4
        /*001c*/ 	.byte	0x03, 0x1b
        /*001e*/ 	.short	0x0040


	//----- nvinfo : EIATTR_NUM_BARRIERS
	.align		4
        /*0020*/ 	.byte	0x02, 0x4c
        /*0022*/ 	.byte	0x01
	.zero		1


	//----- nvinfo : EIATTR_MERCURY_ISA_VERSION
	.align		4
        /*0024*/ 	.byte	0x03, 0x5f
        /*0026*/ 	.short	0x0101


	//----- nvinfo : EIATTR_COOP_GROUP_MASK_REGIDS
	.align		4
        /*0028*/ 	.byte	0x04, 0x29
        /*002a*/ 	.short	(.L_895 - .L_894)


	//   ....[0]....
.L_894:
        /*002c*/ 	.word	0xffffffff


	//   ....[1]....
        /*0030*/ 	.word	0xffffffff


	//   ....[2]....
        /*0034*/ 	.word	0xffffffff


	//   ....[3]....
        /*0038*/ 	.word	0xffffffff


	//   ....[4]....
        /*003c*/ 	.word	0xffffffff


	//   ....[5]....
        /*0040*/ 	.word	0xffffffff


	//   ....[6]....
        /*0044*/ 	.word	0xffffffff


	//   ....[7]....
        /*0048*/ 	.word	0xffffffff


	//   ....[8]....
        /*004c*/ 	.word	0xffffffff


	//   ....[9]....
        /*0050*/ 	.word	0xffffffff


	//   ....[10]....
        /*0054*/ 	.word	0x05000011


	//   ....[11]....
        /*0058*/ 	.word	0x05000011


	//   ....[12]....
        /*005c*/ 	.word	0x05000011


	//   ....[13]....
        /*0060*/ 	.word	0x05000011


	//   ....[14]....
        /*0064*/ 	.word	0x05000011


	//   ....[15]....
        /*0068*/ 	.word	0x05000011


	//   ....[16]....
        /*006c*/ 	.word	0x05000011


	//   ....[17]....
        /*0070*/ 	.word	0x05000011


	//   ....[18]....
        /*0074*/ 	.word	0x05000011


	//   ....[19]....
        /*0078*/ 	.word	0x05000011


	//----- nvinfo : EIATTR_COOP_GROUP_INSTR_OFFSETS
	.align		4
.L_895:
        /*007c*/ 	.byte	0x04, 0x28
        /*007e*/ 	.short	(.L_897 - .L_896)


	//   ....[0]....
.L_896:
        /*0080*/ 	.word	0x000008e0


	//   ....[1]....
        /*0084*/ 	.word	0x000008f0


	//   ....[2]....
        /*0088*/ 	.word	0x00000920


	//   ....[3]....
        /*008c*/ 	.word	0x00000930


	//   ....[4]....
        /*0090*/ 	.word	0x00000960


	//   ....[5]....
        /*0094*/ 	.word	0x00000970


	//   ....[6]....
        /*0098*/ 	.word	0x000009a0


	//   ....[7]....
        /*009c*/ 	.word	0x000009b0


	//   ....[8]....
        /*00a0*/ 	.word	0x000009e0


	//   ....[9]....
        /*00a4*/ 	.word	0x000009f0


	//   ....[10]....
        /*00a8*/ 	.word	0x00000bf0


	//   ....[11]....
        /*00ac*/ 	.word	0x00000c60


	//   ....[12]....
        /*00b0*/ 	.word	0x00000cd0


	//   ....[13]....
        /*00b4*/ 	.word	0x00000d40


	//   ....[14]....
        /*00b8*/ 	.word	0x00000db0


	//   ....[15]....
        /*00bc*/ 	.word	0x00000e10


	//   ....[16]....
        /*00c0*/ 	.word	0x00000e80


	//   ....[17]....
        /*00c4*/ 	.word	0x00000ef0


	//   ....[18]....
        /*00c8*/ 	.word	0x00000f60


	//   ....[19]....
        /*00cc*/ 	.word	0x00000fd0


	//----- nvinfo : EIATTR_EXIT_INSTR_OFFSETS
	.align		4
.L_897:
        /*00d0*/ 	.byte	0x04, 0x1c
        /*00d2*/ 	.short	(.L_899 - .L_898)


	//   ....[0]....
.L_898:
        /*00d4*/ 	.word	0x00000070


	//   ....[1]....
        /*00d8*/ 	.word	0x00000b90


	//----- nvinfo : EIATTR_MAX_THREADS
	.align		4
.L_899:
        /*00dc*/ 	.byte	0x04, 0x05
        /*00de*/ 	.short	(.L_901 - .L_900)
.L_900:
        /*00e0*/ 	.word	0x00000400
        /*00e4*/ 	.word	0x00000001
        /*00e8*/ 	.word	0x00000001


	//----- nvinfo : EIATTR_CRS_STACK_SIZE
	.align		4
.L_901:
        /*00ec*/ 	.byte	0x04, 0x1e
        /*00ee*/ 	.short	(.L_903 - .L_902)
.L_902:
        /*00f0*/ 	.word	0x00000000


	//----- nvinfo : EIATTR_CBANK_PARAM_SIZE
	.align		4
.L_903:
        /*00f4*/ 	.byte	0x03, 0x19
        /*00f6*/ 	.short	0x0128


	//----- nvinfo : EIATTR_PARAM_CBANK
	.align		4
        /*00f8*/ 	.byte	0x04, 0x0a
        /*00fa*/ 	.short	(.L_905 - .L_904)
	.align		4
.L_904:
        /*00fc*/ 	.word	index@(.nv.constant0._ZN10layer_norm22ln_bwd_finalize_kernelINS_22Kernel_traits_finalizeILj8192E13__nv_bfloat16S2_S2_S2_fjLb0ELj1024ELj4ENS_18Kernel_traits_baseILj8192ES2_S2_S2_S2_fjLj1024EEEEELb0ELb1EEEvNS_9BwdParamsE)
        /*0100*/ 	.short	0x0210
        /*0102*/ 	.short	0x0128


	//----- nvinfo : EIATTR_SW_WAR
	.align		4
.L_905:
        /*0104*/ 	.byte	0x04, 0x36
        /*0106*/ 	.short	(.L_907 - .L_906)
.L_906:
        /*0108*/ 	.word	0x00000008
.L_907:


//--------------------- .nv.info._ZN10layer_norm40ln_parallel_residual_bwd_finalize_kernelINS_22Kernel_traits_finalizeILj8192E13__nv_bfloat16S2_S2_S2_fjLb0ELj1024ELj4ENS_18Kernel_traits_baseILj8192ES2_S2_S2_S2_fjLj1024EEEEELb1EEEvNS_9BwdParamsE --------------------------
	.section	.nv.info._ZN10layer_norm40ln_parallel_residual_bwd_finalize_kernelINS_22Kernel_traits_finalizeILj8192E13__nv_bfloat16S2_S2_S2_fjLb0ELj1024ELj4ENS_18Kernel_traits_baseILj8192ES2_S2_S2_S2_fjLj1024EEEEELb1EEEvNS_9BwdParamsE,"",@"SHT_CUDA_INFO"
	.sectionflags	@""
	.align	4


	//----- nvinfo : EIATTR_CUDA_API_VERSION
	.align		4
        /*0000*/ 	.byte	0x04, 0x37
        /*0002*/ 	.short	(.L_909 - .L_908)
.L_908:
        /*0004*/ 	.word	0x00000082


	//----- nvinfo : EIATTR_KPARAM_INFO
	.align		4
.L_909:
        /*0008*/ 	.byte	0x04, 0x17
        /*000a*/ 	.short	(.L_911 - .L_910)
.L_910:
        /*000c*/ 	.word	0x00000000
        /*0010*/ 	.short	0x0000
        /*0012*/ 	.short	0x0000
        /*0014*/ 	.byte	0x00, 0xf0, 0xa1, 0x04


	//----- nvinfo : EIATTR_SPARSE_MMA_MASK
	.align		4
.L_911:
        /*0018*/ 	.byte	0x03, 0x50
        /*001a*/ 	.short	0x0000


	//----- nvinfo : EIATTR_MAXREG_COUNT
	.align		4
        /*001c*/ 	.byte	0x03, 0x1b
        /*001e*/ 	.short	0x0040


	//----- nvinfo : EIATTR_NUM_BARRIERS
	.align		4
        /*0020*/ 	.byte	0x02, 0x4c
        /*0022*/ 	.byte	0x01
	.zero		1


	//----- nvinfo : EIATTR_MERCURY_ISA_VERSION
	.align		4
        /*0024*/ 	.byte	0x03, 0x5f
        /*0026*/ 	.short	0x0101


	//----- nvinfo : EIATTR_COOP_GROUP_MASK_REGIDS
	.align		4
        /*0028*/ 	.byte	0x04, 0x29
        /*002a*/ 	.short	(.L_913 - .L_912)


	//   ....[0]....
.L_912:
        /*002c*/ 	.word	0xffffffff


	//   ....[1]....
        /*0030*/ 	.word	0xffffffff


	//   ....[2]....
        /*0034*/ 	.word	0xffffffff


	//   ....[3]....
        /*0038*/ 	.word	0xffffffff


	//   ....[4]....
        /*003c*/ 	.word	0xffffffff


	//   ....[5]....
        /*0040*/ 	.word	0xffffffff


	//   ....[6]....
        /*0044*/ 	.word	0xffffffff


	//   ....[7]....
        /*0048*/ 	.word	0xffffffff


	//   ....[8]....
        /*004c*/ 	.word	0xffffffff


	//   ....[9]....
        /*0050*/ 	.word	0xffffffff


	//   ....[10]....
        /*0054*/ 	.word	0xffffffff


	//   ....[11]....
        /*0058*/ 	.word	0xffffffff


	//   ....[12]....
        /*005c*/ 	.word	0xffffffff


	//   ....[13]....
        /*0060*/ 	.word	0xffffffff


	//   ....[14]....
        /*0064*/ 	.word	0xffffffff


	//   ....[15]....
        /*0068*/ 	.word	0xffffffff


	//   ....[16]....
        /*006c*/ 	.word	0xffffffff


	//   ....[17]....
        /*0070*/ 	.word	0xffffffff


	//   ....[18]....
        /*0074*/ 	.word	0xffffffff


	//   ....[19]....
        /*0078*/ 	.word	0xffffffff


	//   ....[20]....
        /*007c*/ 	.word	0x0500000b


	//   ....[21]....
        /*0080*/ 	.word	0x0500000b


	//   ....[22]....
        /*0084*/ 	.word	0x0500000b


	//   ....[23]....
        /*0088*/ 	.word	0x0500000b


	//   ....[24]....
        /*008c*/ 	.word	0x0500000b


	//   ....[25]....
        /*0090*/ 	.word	0x0500000b


	//   ....[26]....
        /*0094*/ 	.word	0x0500000b


	//   ....[27]....
        /*0098*/ 	.word	0x0500000b


	//   ....[28]....
        /*009c*/ 	.word	0x0500000b


	//   ....[29]....
        /*00a0*/ 	.word	0x0500000b


	//   ....[30]....
        /*00a4*/ 	.word	0x0500000b


	//   ....[31]....
        /*00a8*/ 	.word	0x0500000b


	//   ....[32]....
        /*00ac*/ 	.word	0x0500000b


	//   ....[33]....
        /*00b0*/ 	.word	0x0500000b


	//   ....[34]....
        /*00b4*/ 	.word	0x0500000b


	//   ....[35]....
        /*00b8*/ 	.word	0x0500000b


	//   ....[36]....
        /*00bc*/ 	.word	0x0500000b


	//   ....[37]....
        /*00c0*/ 	.word	0x0500000b


	//   ....[38]....
        /*00c4*/ 	.word	0x0500000b


	//   ....[39]....
        /*00c8*/ 	.word	0x0500000b


	//----- nvinfo : EIATTR_COOP_GROUP_INSTR_OFFSETS
	.align		4
.L_913:
        /*00cc*/ 	.byte	0x04, 0x28
        /*00ce*/ 	.short	(.L_915 - .L_914)


	//   ....[0]....
.L_914:
        /*00d0*/ 	.word	0x00000ce0


	//   ....[1]....
        /*00d4*/ 	.word	0x00000cf0


	//   ....[2]....
        /*00d8*/ 	.word	0x00000d00


	//   ....[3]....
        /*00dc*/ 	.word	0x00000d10


	//   ....[4]....
        /*00e0*/ 	.word	0x00000d40


	//   ....[5]....
        /*00e4*/ 	.word	0x00000d70


	//   ....[6]....
        /*00e8*/ 	.word	0x00000d80


	//   ....[7]....
        /*00ec*/ 	.word	0x00000d90


	//   ....[8]....
        /*00f0*/ 	.word	0x00000db0


	//   ....[9]....
        /*00f4*/ 	.word	0x00000df0


	//   ....[10]....
        /*00f8*/ 	.word	0x00000e00


	//   ....[11]....
        /*00fc*/ 	.word	0x00000e10


	//   ....[12]....
        /*0100*/ 	.word	0x00000e30


	//   ....[13]....
        /*0104*/ 	.word	0x00000e70


	//   ....[14]....
        /*0108*/ 	.word	0x00000e80


	//   ....[15]....
        /*010c*/ 	.word	0x00000e90


	//   ....[16]....
        /*0110*/ 	.word	0x00000eb0


	//   ....[17]....
        /*0114*/ 	.word	0x00000ee0


	//   ....[18]....
        /*0118*/ 	.word	0x00000f00


	//   ....[19]....
        /*011c*/ 	.word	0x00000f10


	//   ....[20]....
        /*0120*/ 	.word	0x00001210


	//   ....[21]....
        /*0124*/ 	.word	0x00001270


	//   ....[22]....
        /*0128*/ 	.word	0x000012d0


	//   ....[23]....
        /*012c*/ 	.word	0x00001330


	//   ....[24]....
        /*0130*/ 	.word	0x00001390


	//   ....[25]....
        /*0134*/ 	.word	0x000013f0


	//   ....[26]....
        /*0138*/ 	.word	0x00001460


	//   ....[27]....
        /*013c*/ 	.word	0x000014d0


	//   ....[28]....
        /*0140*/ 	.word	0x00001540


	//   ....[29]....
        /*0144*/ 	.word	0x000015b0


	//   ....[30]....
        /*0148*/ 	.word	0x00001610


	//   ....[31]....
        /*014c*/ 	.word	0x00001680


	//   ....[32]....
        /*0150*/ 	.word	0x000016f0


	//   ....[33]....
        /*0154*/ 	.word	0x00001760


	//   ....[34]....
        /*0158*/ 	.word	0x000017d0


	//   ....[35]....
        /*015c*/ 	.word	0x00001830


	//   ....[36]....
        /*0160*/ 	.word	0x000018a0


	//   ....[37]....
        /*0164*/ 	.word	0x00001910


	//   ....[38]....
        /*0168*/ 	.word	0x00001980


	//   ....[39]....
        /*016c*/ 	.word	0x000019f0


	//----- nvinfo : EIATTR_EXIT_INSTR_OFFSETS
	.align		4
.L_915:
        /*0170*/ 	.byte	0x04, 0x1c
        /*0172*/ 	.short	(.L_917 - .L_916)


	//   ....[0]....
.L_916:
        /*0174*/ 	.word	0x00000070


	//   ....[1]....
        /*0178*/ 	.word	0x000011b0


	//----- nvinfo : EIATTR_MAX_THREADS
	.align		4
.L_917:
        /*017c*/ 	.byte	0x04, 0x05
        /*017e*/ 	.short	(.L_919 - .L_918)
.L_918:
        /*0180*/ 	.word	0x00000400
        /*0184*/ 	.word	0x00000001
        /*0188*/ 	.word	0x00000001


	//----- nvinfo : EIATTR_CRS_STACK_SIZE
	.align		4
.L_919:
        /*018c*/ 	.byte	0x04, 0x1e
        /*018e*/ 	.short	(.L_921 - .L_920)
.L_920:
        /*0190*/ 	.word	0x00000000


	//----- nvinfo : EIATTR_CBANK_PARAM_SIZE
	.align		4
.L_921:
        /*0194*/ 	.byte	0x03, 0x19
        /*0196*/ 	.short	0x0128


	//----- nvinfo : EIATTR_PARAM_CBANK
	.align		4
        /*0198*/ 	.byte	0x04, 0x0a
        /*019a*/ 	.short	(.L_923 - .L_922)
	.align		4
.L_922:
        /*019c*/ 	.word	index@(.nv.constant0._ZN10layer_norm40ln_parallel_residual_bwd_finalize_kernelINS_22Kernel_traits_finalizeILj8192E13__nv_bfloat16S2_S2_S2_fjLb0ELj1024ELj4ENS_18Kernel_traits_baseILj8192ES2_S2_S2_S2_fjLj1024EEEEELb1EEEvNS_9BwdParamsE)
        /*01a0*/ 	.short	0x0210
        /*01a2*/ 	.short	0x0128


	//----- nvinfo : EIATTR_SW_WAR
	.align		4
.L_923:
        /*01a4*/ 	.byte	0x04, 0x36
        /*01a6*/ 	.short	(.L_925 - .L_924)
.L_924:
        /*01a8*/ 	.word	0x00000008
.L_925:


//--------------------- .nv.info._ZN10layer_norm31ln_parallel_residual_bwd_kernelINS_13Kernel_traitsI13__nv_bfloat16S2_S2_S2_fjLj8192ELj1ELj1ELj8ELj16ENS_18Kernel_traits_baseILj8192ES2_S2_S2_S2_fjLj256EEEEELb1ELb1ELb1EEEvNS_9BwdParamsE --------------------------
	.section	.nv.info._ZN10layer_norm31ln_parallel_residual_bwd_kernelINS_13Kernel_traitsI13__nv_bfloat16S2_S2_S2_fjLj8192ELj1ELj1ELj8ELj16ENS_18Kernel_traits_baseILj8192ES2_S2_S2_S2_fjLj256EEEEELb1ELb1ELb1EEEvNS_9BwdParamsE,"",@"SHT_CUDA_INFO"
	.sectionflags	@""
	.align	4


	//----- nvinfo : EIATTR_CUDA_API_VERSION
	.align		4
        /*0000*/ 	.byte	0x04, 0x37
        /*0002*/ 	.short	(.L_927 - .L_926)
.L_926:
        /*0004*/ 	.word	0x00000082


	//----- nvinfo : EIATTR_KPARAM_INFO
	.align		4
.L_927:
        /*0008*/ 	.byte	0x04, 0x17
        /*000a*/ 	.short	(.L_929 - .L_928)
.L_928:
        /*000c*/ 	.word	0x00000000
        /*0010*/ 	.short	0x0000
        /*0012*/ 	.short	0x0000
        /*0014*/ 	.byte	0x00, 0xf0, 0xa1, 0x04


	//----- nvinfo : EIATTR_SPARSE_MMA_MASK
	.align		4
.L_929:
        /*0018*/ 	.byte	0x03, 0x50
        /*001a*/ 	.short	0x0000


	//----- nvinfo : EIATTR_MAXREG_COUNT
	.align		4
        /*001c*/ 	.byte	0x03, 0x1b
        /*001e*/ 	.short	0x00ff


	//----- nvinfo : EIATTR_NUM_BARRIERS
	.align		4
        /*0020*/ 	.byte	0x02, 0x4c
        /*0022*/ 	.byte	0x01
	.zero		1


	//----- nvinfo : EIATTR_MERCURY_ISA_VERSION
	.align		4
        /*0024*/ 	.byte	0x03, 0x5f
        /*0026*/ 	.short	0x0101


	//----- nvinfo : EIATTR_COOP_GROUP_MASK_REGIDS
	.align		4
        /*0028*/ 	.byte	0x04, 0x29
        /*002a*/ 	.short	(.L_931 - .L_930)


	//   ....[0]....
.L_930:
        /*002c*/ 	.word	0xffffffff


	//   ....[1]....
        /*0030*/ 	.word	0xffffffff


	//   ....[2]....
        /*0034*/ 	.word	0xffffffff


	//   ....[3]....
        /*0038*/ 	.word	0xffffffff


	//   ....[4]....
        /*003c*/ 	.word	0xffffffff


	//   ....[5]....
        /*0040*/ 	.word	0xffffffff


	//   ....[6]....
        /*0044*/ 	.word	0xffffffff


	//   ....[7]....
        /*0048*/ 	.word	0xffffffff


	//   ....[8]....
        /*004c*/ 	.word	0xffffffff


	//   ....[9]....
        /*0050*/ 	.word	0xffffffff


	//   ....[10]....
        /*0054*/ 	.word	0x05000054


	//   ....[11]....
        /*0058*/ 	.word	0x05000054


	//   ....[12]....
        /*005c*/ 	.word	0x05000054


	//   ....[13]....
        /*0060*/ 	.word	0x05000054


	//   ....[14]....
        /*0064*/ 	.word	0x05000054


	//   ....[15]....
        /*0068*/ 	.word	0x05000054


	//   ....[16]....
        /*006c*/ 	.word	0x05000054


	//   ....[17]....
        /*0070*/ 	.word	0x05000054


	//   ....[18]....
        /*0074*/ 	.word	0x05000054


	//   ....[19]....
        /*0078*/ 	.word	0x05000054


	//----- nvinfo : EIATTR_COOP_GROUP_INSTR_OFFSETS
	.align		4
.L_931:
        /*007c*/ 	.byte	0x04, 0x28
        /*007e*/ 	.short	(.L_933 - .L_932)


	//   ....[0]....
.L_932:
        /*0080*/ 	.word	0x000021b0


	//   ....[1]....
        /*0084*/ 	.word	0x000021c0


	//   ....[2]....
        /*0088*/ 	.word	0x000021f0


	//   ....[3]....
        /*008c*/ 	.word	0x00002200


	//   ....[4]....
        /*0090*/ 	.word	0x00002230


	//   ....[5]....
        /*0094*/ 	.word	0x00002240


	//   ....[6]....
        /*0098*/ 	.word	0x00002270


	//   ....[7]....
        /*009c*/ 	.word	0x00002280


	//   ....[8]....
        /*00a0*/ 	.word	0x000022b0


	//   ....[9]....
        /*00a4*/ 	.word	0x000022c0


	//   ....[10]....
        /*00a8*/ 	.word	0x00004b30


	//   ....[11]....
        /*00ac*/ 	.word	0x00004b80


	//   ....[12]....
        /*00b0*/ 	.word	0x00004bf0


	//   ....[13]....
        /*00b4*/ 	.word	0x00004c50


	//   ....[14]....
        /*00b8*/ 	.word	0x00004cc0


	//   ....[15]....
        /*00bc*/ 	.word	0x00004d20


	//   ....[16]....
        /*00c0*/ 	.word	0x00004d90


	//   ....[17]....
        /*00c4*/ 	.word	0x00004df0


	//   ....[18]....
        /*00c8*/ 	.word	0x00004e60


	//   ....[19]....
        /*00cc*/ 	.word	0x00004ec0


	//----- nvinfo : EIATTR_EXIT_INSTR_OFFSETS
	.align		4
.L_933:
        /*00d0*/ 	.byte	0x04, 0x1c
        /*00d2*/ 	.short	(.L_935 - .L_934)


	//   ....[0]....
.L_934:
        /*00d4*/ 	.word	0x00004ad0


	//----- nvinfo : EIATTR_MAX_THREADS
	.align		4
.L_935:
        /*00d8*/ 	.byte	0x04, 0x05
        /*00da*/ 	.short	(.L_937 - .L_936)
.L_936:
        /*00dc*/ 	.word	0x00000100
        /*00e0*/ 	.word	0x00000001
        /*00e4*/ 	.word	0x00000001


	//----- nvinfo : EIATTR_CRS_STACK_SIZE
	.align		4
.L_937:
        /*00e8*/ 	.byte	0x04, 0x1e
        /*00ea*/ 	.short	(.L_939 - .L_938)
.L_938:
        /*00ec*/ 	.word	0x00000000


	//----- nvinfo : EIATTR_CBANK_PARAM_SIZE
	.align		4
.L_939:
        /*00f0*/ 	.byte	0x03, 0x19
        /*00f2*/ 	.short	0x0128


	//----- nvinfo : EIATTR_PARAM_CBANK
	.align		4
        /*00f4*/ 	.byte	0x04, 0x0a
        /*00f6*/ 	.short	(.L_941 - .L_940)
	.align		4
.L_940:
        /*00f8*/ 	.word	index@(.nv.constant0._ZN10layer_norm31ln_parallel_residual_bwd_kernelINS_13Kernel_traitsI13__nv_bfloat16S2_S2_S2_fjLj8192ELj1ELj1ELj8ELj16ENS_18Kernel_traits_baseILj8192ES2_S2_S2_S2_fjLj256EEEEELb1ELb1ELb1EEEvNS_9BwdParamsE)
        /*00fc*/ 	.short	0x0210
        /*00fe*/ 	.short	0x0128


	//----- nvinfo : EIATTR_SW_WAR
	.align		4
.L_941:
        /*0100*/ 	.byte	0x04, 0x36
        /*0102*/ 	.short	(.L_943 - .L_942)
.L_942:
        /*0104*/ 	.word	0x00000008
.L_943:


//--------------------- .nv.info._ZN10layer_norm31ln_parallel_residual_bwd_kernelINS_13Kernel_traitsI6__halfS2_S2_S2_fjLj8192ELj1ELj1ELj8ELj16ENS_18Kernel_traits_baseILj8192ES2_S2_S2_S2_fjLj256EEEEELb0ELb0ELb0EEEvNS_9BwdParamsE --------------------------
	.section	.nv.info._ZN10layer_norm31ln_parallel_residual_bwd_kernelINS_13Kernel_traitsI6__halfS2_S2_S2_fjLj8192ELj1ELj1ELj8ELj16ENS_18Kernel_traits_baseILj8192ES2_S2_S2_S2_fjLj256EEEEELb0ELb0ELb0EEEvNS_9BwdParamsE,"",@"SHT_CUDA_INFO"
	.sectionflags	@""
	.align	4


	//----- nvinfo : EIATTR_CUDA_API_VERSION
	.align		4
        /*0000*/ 	.byte	0x04, 0x37
        /*0002*/ 	.short	(.L_945 - .L_944)
.L_944:
        /*0004*/ 	.word	0x00000082


	//----- nvinfo : EIATTR_KPARAM_INFO
	.align		4
.L_945:
        /*0008*/ 	.byte	0x04, 0x17
        /*000a*/ 	.short	(.L_947 - .L_946)
.L_946:
        /*000c*/ 	.word	0x00000000
        /*0010*/ 	.short	0x0000
        /*0012*/ 	.short	0x0000
        /*0014*/ 	.byte	0x00, 0xf0, 0xa1, 0x04


	//----- nvinfo : EIATTR_SPARSE_MMA_MASK
	.align		4
.L_947:
        /*0018*/ 	.byte	0x03, 0x50
        /*001a*/ 	.short	0x0000


	//----- nvinfo : EIATTR_MAXREG_COUNT
	.align		4
        /*001c*/ 	.byte	0x03, 0x1b
        /*001e*/ 	.short	0x00ff


	//----- nvinfo : EIATTR_NUM_BARRIERS
	.align		4
        /*0020*/ 	.byte	0x02, 0x4c
        /*0022*/ 	.byte	0x01
	.zero		1


	//----- nvinfo : EIATTR_ANNOTATIONS
	.align		4
        /*0024*/ 	.byte	0x04, 0x55
        /*0026*/ 	.short	(.L_949 - .L_948)


	//   ....[0]....
.L_948:
        /* <DEDUP_REMOVED lines=51> */


	//----- nvinfo : EIATTR_MERCURY_ISA_VERSION
	.align		4
.L_949:
        /*0348*/ 	.byte	0x03, 0x5f
        /*034a*/ 	.short	0x0101


	//----- nvinfo : EIATTR_COOP_GROUP_MASK_REGIDS
	.align		4
        /*034c*/ 	.byte	0x04, 0x29
        /*034e*/ 	.short	(.L_951 - .L_950)


	//   ....[0]....
.L_950:
        /*0350*/ 	.word	0xffffffff


	//   ....[1]....
        /*0354*/ 	.word	0xffffffff


	//   ....[2]....
        /*0358*/ 	.word	0xffffffff


	//   ....[3]....
        /*035c*/ 	.word	0xffffffff


	//   ....[4]....
        /*0360*/ 	.word	0xffffffff


	//   ....[5]....
        /*0364*/ 	.word	0xffffffff


	//   ....[6]....
        /*0368*/ 	.word	0xffffffff


	//   ....[7]....
        /*036c*/ 	.word	0xffffffff


	//   ....[8]....
        /*0370*/ 	.word	0xffffffff


	//   ....[9]....
        /*0374*/ 	.word	0xffffffff


	//   ....[10]....
        /*0378*/ 	.word	0x050000b2


	//   ....[11]....
        /*037c*/ 	.word	0x050000b2


	//   ....[12]....
        /*0380*/ 	.word	0x050000b2


	//   ....[13]....
        /*0384*/ 	.word	0x050000b2


	//   ....[14]....
        /*0388*/ 	.word	0x050000b2


	//   ....[15]....
        /*038c*/ 	.word	0x050000b2


	//   ....[16]....
        /*0390*/ 	.word	0x050000b2


	//   ....[17]....
        /*0394*/ 	.word	0x050000b2


	//   ....[18]....
        /*0398*/ 	.word	0x050000b2


	//   ....[19]....
        /*039c*/ 	.word	0x050000b2


	//----- nvinfo : EIATTR_COOP_GROUP_INSTR_OFFSETS
	.align		4
.L_951:
        /*03a0*/ 	.byte	0x04, 0x28
        /*03a2*/ 	.short	(.L_953 - .L_952)


	//   ....[0]....
.L_952:
        /*03a4*/ 	.word	0x000032a0


	//   ....[1]....
        /*03a8*/ 	.word	0x000032c0


	//   ....[2]....
        /*03ac*/ 	.word	0x000032e0


	//   ....[3]....
        /*03b0*/ 	.word	0x00003300


	//   ....[4]....
        /*03b4*/ 	.word	0x00003310


	//   ....[5]....
        /*03b8*/ 	.word	0x00003340


	//   ....[6]....
        /*03bc*/ 	.word	0x00003350


	//   ....[7]....
        /*03c0*/ 	.word	0x00003380


	//   ....[8]....
        /*03c4*/ 	.word	0x00003390


	//   ....[9]....
        /*03c8*/ 	.word	0x000033b0


	//   ....[10]....
        /*03cc*/ 	.word	0x00005420


	//   ....[11]....
        /*03d0*/ 	.word	0x00005470


	//   ....[12]....
        /*03d4*/ 	.word	0x000054d0


	//   ....[13]....
        /*03d8*/ 	.word	0x00005520


	//   ....[14]....
        /*03dc*/ 	.word	0x00005580


	//   ....[15]....
        /*03e0*/ 	.word	0x000055d0


	//   ....[16]....
        /*03e4*/ 	.word	0x00005640


	//   ....[17]....
        /*03e8*/ 	.word	0x000056a0


	//   ....[18]....
        /*03ec*/ 	.word	0x00005700


	//   ....[19]....
        /*03f0*/ 	.word	0x00005750


	//----- nvinfo : EIATTR_EXIT_INSTR_OFFSETS
	.align		4
.L_953:
        /*03f4*/ 	.byte	0x04, 0x1c
        /*03f6*/ 	.short	(.L_955 - .L_954)


	//   ....[0]....
.L_954:
        /*03f8*/ 	.word	0x000052b0


	//   ....[1]....
        /*03fc*/ 	.word	0x000053c0


	//----- nvinfo : EIATTR_MAX_THREADS
	.align		4
.L_955:
        /*0400*/ 	.byte	0x04, 0x05
        /*0402*/ 	.short	(.L_957 - .L_956)
.L_956:
        /*0404*/ 	.word	0x00000100
        /*0408*/ 	.word	0x00000001
        /*040c*/ 	.word	0x00000001


	//----- nvinfo : EIATTR_CRS_STACK_SIZE
	.align		4
.L_957:
        /*0410*/ 	.byte	0x04, 0x1e
        /*0412*/ 	.short	(.L_959 - .L_958)
.L_958:
        /*0414*/ 	.word	0x00000000


	//----- nvinfo : EIATTR_CBANK_PARAM_SIZE
	.align		4
.L_959:
        /*0418*/ 	.byte	0x03, 0x19
        /*041a*/ 	.short	0x0128


	//----- nvinfo : EIATTR_PARAM_CBANK
	.align		4
        /*041c*/ 	.byte	0x04, 0x0a
        /*041e*/ 	.short	(.L_961 - .L_960)
	.align		4
.L_960:
        /*0420*/ 	.word	index@(.nv.constant0._ZN10layer_norm31ln_parallel_residual_bwd_kernelINS_13Kernel_traitsI6__halfS2_S2_S2_fjLj8192ELj1ELj1ELj8ELj16ENS_18Kernel_traits_baseILj8192ES2_S2_S2_S2_fjLj256EEEEELb0ELb0ELb0EEEvNS_9BwdParamsE)
        /*0424*/ 	.short	0x0210
        /*0426*/ 	.short	0x0128


	//----- nvinfo : EIATTR_SW_WAR
	.align		4
.L_961:
        /*0428*/ 	.byte	0x04, 0x36
        /*042a*/ 	.short	(.L_963 - .L_962)
.L_962:
        /*042c*/ 	.word	0x00000008
.L_963:


//--------------------- .nv.info._ZN10layer_norm31ln_parallel_residual_bwd_kernelINS_13Kernel_traitsI6__halfS2_S2_S2_fjLj8192ELj1ELj1ELj8ELj16ENS_18Kernel_traits_baseILj8192ES2_S2_S2_S2_fjLj256EEEEELb0ELb0ELb1EEEvNS_9BwdParamsE --------------------------
	.section	.nv.info._ZN10layer_norm31ln_parallel_residual_bwd_kernelINS_13Kernel_traitsI6__halfS2_S2_S2_fjLj8192ELj1ELj1ELj8ELj16ENS_18Kernel_traits_baseILj8192ES2_S2_S2_S2_fjLj256EEEEELb0ELb0ELb1EEEvNS_9BwdParamsE,"",@"SHT_CUDA_INFO"
	.sectionflags	@""
	.align	4


	//----- nvinfo : EIATTR_CUDA_API_VERSION
	.align		4
        /*0000*/ 	.byte	0x04, 0x37
        /*0002*/ 	.short	(.L_965 - .L_964)
.L_964:
        /*0004*/ 	.word	0x00000082


	//----- nvinfo : EIATTR_KPARAM_INFO
	.align		4
.L_965:
        /*0008*/ 	.byte	0x04, 0x17
        /*000a*/ 	.short	(.L_967 - .L_966)
.L_966:
        /*000c*/ 	.word	0x00000000
        /*0010*/ 	.short	0x0000
        /*0012*/ 	.short	0x0000
        /*0014*/ 	.byte	0x00, 0xf0, 0xa1, 0x04


	//----- nvinfo : EIATTR_SPARSE_MMA_MASK
	.align		4
.L_967:
        /*0018*/ 	.byte	0x03, 0x50
        /*001a*/ 	.short	0x0000


	//----- nvinfo : EIATTR_MAXREG_COUNT
	.align		4
        /*001c*/ 	.byte	0x03, 0x1b
        /*001e*/ 	.short	0x00ff


	//----- nvinfo : EIATTR_NUM_BARRIERS
	.align		4
        /*0020*/ 	.byte	0x02, 0x4c
        /*0022*/ 	.byte	0x01
	.zero		1


	//----- nvinfo : EIATTR_ANNOTATIONS
	.align		4
        /*0024*/ 	.byte	0x04, 0x55
        /*0026*/ 	.short	(.L_969 - .L_968)


	//   ....[0]....
.L_968:
        /* <DEDUP_REMOVED lines=44> */


	//----- nvinfo : EIATTR_MERCURY_ISA_VERSION
	.align		4
.L_969:
        /*02d8*/ 	.byte	0x03, 0x5f
        /*02da*/ 	.short	0x0101


	//----- nvinfo : EIATTR_COOP_GROUP_MASK_REGIDS
	.align		4
        /*02dc*/ 	.byte	0x04, 0x29
        /*02de*/ 	.short	(.L_971 - .L_970)


	//   ....[0]....
.L_970:
        /*02e0*/ 	.word	0xffffffff


	//   ....[1]....
        /*02e4*/ 	.word	0xffffffff


	//   ....[2]....
        /*02e8*/ 	.word	0xffffffff


	//   ....[3]....
        /*02ec*/ 	.word	0xffffffff


	//   ....[4]....
        /*02f0*/ 	.word	0xffffffff


	//   ....[5]....
        /*02f4*/ 	.word	0xffffffff


	//   ....[6]....
        /*02f8*/ 	.word	0xffffffff


	//   ....[7]....
        /*02fc*/ 	.word	0xffffffff


	//   ....[8]....
        /*0300*/ 	.word	0xffffffff


	//   ....[9]....
        /*0304*/ 	.word	0xffffffff


	//   ....[10]....
        /*0308*/ 	.word	0x050000eb


	//   ....[11]....
        /*030c*/ 	.word	0x050000eb


	//   ....[12]....
        /*0310*/ 	.word	0x050000eb


	//   ....[13]....
        /*0314*/ 	.word	0x050000eb


	//   ....[14]....
        /*0318*/ 	.word	0x050000eb


	//   ....[15]....
        /*031c*/ 	.word	0x050000eb


	//   ....[16]....
        /*0320*/ 	.word	0x050000eb


	//   ....[17]....
        /*0324*/ 	.word	0x050000eb


	//   ....[18]....
        /*0328*/ 	.word	0x050000eb


	//   ....[19]....
        /*032c*/ 	.word	0x050000eb


	//----- nvinfo : EIATTR_COOP_GROUP_INSTR_OFFSETS
	.align		4
.L_971:
        /*0330*/ 	.byte	0x04, 0x28
        /*0332*/ 	.short	(.L_973 - .L_972)


	//   ....[0]....
.L_972:
        /*0334*/ 	.word	0x00003190


	//   ....[1]....
        /*0338*/ 	.word	0x000031b0


	//   ....[2]....
        /*033c*/ 	.word	0x000031d0


	//   ....[3]....
        /*0340*/ 	.word	0x000031f0


	//   ....[4]....
        /*0344*/ 	.word	0x00003210


	//   ....[5]....
        /*0348*/ 	.word	0x00003230


	//   ....[6]....
        /*034c*/ 	.word	0x00003250


	//   ....[7]....
        /*0350*/ 	.word	0x00003270


	//   ....[8]....
        /*0354*/ 	.word	0x00003280


	//   ....[9]....
        /*0358*/ 	.word	0x000032a0


	//   ....[10]....
        /*035c*/ 	.word	0x00005630


	//   ....[11]....
        /*0360*/ 	.word	0x00005680


	//   ....[12]....
        /*0364*/ 	.word	0x000056e0


	//   ....[13]....
        /*0368*/ 	.word	0x00005730


	//   ....[14]....
        /*036c*/ 	.word	0x00005790


	//   ....[15]....
        /*0370*/ 	.word	0x000057e0


	//   ....[16]....
        /*0374*/ 	.word	0x00005840


	//   ....[17]....
        /*0378*/ 	.word	0x00005890


	//   ....[18]....
        /*037c*/ 	.word	0x000058f0


	//   ....[19]....
        /*0380*/ 	.word	0x00005940


	//----- nvinfo : EIATTR_EXIT_INSTR_OFFSETS
	.align		4
.L_973:
        /*0384*/ 	.byte	0x04, 0x1c
        /*0386*/ 	.short	(.L_975 - .L_974)


	//   ....[0]....
.L_974:
        /*0388*/ 	.word	0x000055d0


	//----- nvinfo : EIATTR_MAX_THREADS
	.align		4
.L_975:
        /*038c*/ 	.byte	0x04, 0x05
        /*038e*/ 	.short	(.L_977 - .L_976)
.L_976:
        /*0390*/ 	.word	0x00000100
        /*0394*/ 	.word	0x00000001
        /*0398*/ 	.word	0x00000001


	//----- nvinfo : EIATTR_CRS_STACK_SIZE
	.align		4
.L_977:
        /*039c*/ 	.byte	0x04, 0x1e
        /*039e*/ 	.short	(.L_979 - .L_978)
.L_978:
        /*03a0*/ 	.word	0x00000000


	//----- nvinfo : EIATTR_CBANK_PARAM_SIZE
	.align		4
.L_979:
        /*03a4*/ 	.byte	0x03, 0x19
        /*03a6*/ 	.short	0x0128


	//----- nvinfo : EIATTR_PARAM_CBANK
	.align		4
        /*03a8*/ 	.byte	0x04, 0x0a
        /*03aa*/ 	.short	(.L_981 - .L_980)
	.align		4
.L_980:
        /*03ac*/ 	.word	index@(.nv.constant0._ZN10layer_norm31ln_parallel_residual_bwd_kernelINS_13Kernel_traitsI6__halfS2_S2_S2_fjLj8192ELj1ELj1ELj8ELj16ENS_18Kernel_traits_baseILj8192ES2_S2_S2_S2_fjLj256EEEEELb0ELb0ELb1EEEvNS_9BwdParamsE)
        /*03b0*/ 	.short	0x0210
        /*03b2*/ 	.short	0x0128


	//----- nvinfo : EIATTR_SW_WAR
	.align		4
.L_981:
        /*03b4*/ 	.byte	0x04, 0x36
        /*03b6*/ 	.short	(.L_983 - .L_982)
.L_982:
        /*03b8*/ 	.word	0x00000008
.L_983:


//--------------------- .nv.info._ZN10layer_norm31ln_parallel_residual_bwd_kernelINS_13Kernel_traitsI6__halfS2_S2_S2_fjLj8192ELj1ELj1ELj8ELj16ENS_18Kernel_traits_baseILj8192ES2_S2_S2_S2_fjLj256EEEEELb0ELb1ELb0EEEvNS_9BwdParamsE --------------------------
	.section	.nv.info._ZN10layer_norm31ln_parallel_residual_bwd_kernelINS_13Kernel_traitsI6__halfS2_S2_S2_fjLj8192ELj1ELj1ELj8ELj16ENS_18Kernel_traits_baseILj8192ES2_S2_S2_S2_fjLj256EEEEELb0ELb1ELb0EEEvNS_9BwdParamsE,"",@"SHT_CUDA_INFO"
	.sectionflags	@""
	.align	4


	//----- nvinfo : EIATTR_CUDA_API_VERSION
	.align		4
        /*0000*/ 	.byte	0x04, 0x37
        /*0002*/ 	.short	(.L_985 - .L_984)
.L_984:
        /*0004*/ 	.word	0x00000082


	//----- nvinfo : EIATTR_KPARAM_INFO
	.align		4
.L_985:
        /*0008*/ 	.byte	0x04, 0x17
        /*000a*/ 	.short	(.L_987 - .L_986)
.L_986:
        /*000c*/ 	.word	0x00000000
        /*0010*/ 	.short	0x0000
        /*0012*/ 	.short	0x0000
        /*0014*/ 	.byte	0x00, 0xf0, 0xa1, 0x04


	//----- nvinfo : EIATTR_SPARSE_MMA_MASK
	.align		4
.L_987:
        /*0018*/ 	.byte	0x03, 0x50
        /*001a*/ 	.short	0x0000


	//----- nvinfo : EIATTR_MAXREG_COUNT
	.align		4
        /*001c*/ 	.byte	0x03, 0x1b
        /*001e*/ 	.short	0x00ff


	//----- nvinfo : EIATTR_NUM_BARRIERS
	.align		4
        /*0020*/ 	.byte	0x02, 0x4c
        /*0022*/ 	.byte	0x01
	.zero		1


	//----- nvinfo : EIATTR_MERCURY_ISA_VERSION
	.align		4
        /*0024*/ 	.byte	0x03, 0x5f
        /*0026*/ 	.short	0x0101


	//----- nvinfo : EIATTR_COOP_GROUP_MASK_REGIDS
	.align		4
        /*0028*/ 	.byte	0x04, 0x29
        /*002a*/ 	.short	(.L_989 - .L_988)


	//   ....[0]....
.L_988:
        /*002c*/ 	.word	0xffffffff


	//   ....[1]....
        /*0030*/ 	.word	0xffffffff


	//   ....[2]....
        /*0034*/ 	.word	0xffffffff


	//   ....[3]....
        /*0038*/ 	.word	0xffffffff


	//   ....[4]....
        /*003c*/ 	.word	0xffffffff


	//   ....[5]....
        /*0040*/ 	.word	0xffffffff


	//   ....[6]....
        /*0044*/ 	.word	0xffffffff


	//   ....[7]....
        /*0048*/ 	.word	0xffffffff


	//   ....[8]....
        /*004c*/ 	.word	0xffffffff


	//   ....[9]....
        /*0050*/ 	.word	0xffffffff


	//   ....[10]....
        /*0054*/ 	.word	0x05000089


	//   ....[11]....
        /*0058*/ 	.word	0x05000089


	//   ....[12]....
        /*005c*/ 	.word	0x05000089


	//   ....[13]....
        /*0060*/ 	.word	0x05000089


	//   ....[14]....
        /*0064*/ 	.word	0x05000089


	//   ....[15]....
        /*0068*/ 	.word	0x05000089


	//   ....[16]....
        /*006c*/ 	.word	0x05000089


	//   ....[17]....
        /*0070*/ 	.word	0x05000089


	//   ....[18]....
        /*0074*/ 	.word	0x05000089


	//   ....[19]....
        /*0078*/ 	.word	0x05000089


	//----- nvinfo : EIATTR_COOP_GROUP_INSTR_OFFSETS
	.align		4
.L_989:
        /*007c*/ 	.byte	0x04, 0x28
        /*007e*/ 	.short	(.L_991 - .L_990)


	//   ....[0]....
.L_990:
        /*0080*/ 	.word	0x00001e30


	//   ....[1]....
        /*0084*/ 	.word	0x00001e40


	//   ....[2]....
        /*0088*/ 	.word	0x00001e70


	//   ....[3]....
        /*008c*/ 	.word	0x00001e80


	//   ....[4]....
        /*0090*/ 	.word	0x00001eb0


	//   ....[5]....
        /*0094*/ 	.word	0x00001ec0


	//   ....[6]....
        /*0098*/ 	.word	0x00001ef0


	//   ....[7]....
        /*009c*/ 	.word	0x00001f00


	//   ....[8]....
        /*00a0*/ 	.word	0x00001f30


	//   ....[9]....
        /*00a4*/ 	.word	0x00001f40


	//   ....[10]....
        /*00a8*/ 	.word	0x00003dc0


	//   ....[11]....
        /*00ac*/ 	.word	0x00003e10


	//   ....[12]....
        /*00b0*/ 	.word	0x00003e80


	//   ....[13]....
        /*00b4*/ 	.word	0x00003ee0


	//   ....[14]....
        /*00b8*/ 	.word	0x00003f50


	//   ....[15]....
        /*00bc*/ 	.word	0x00003fb0


	//   ....[16]....
        /*00c0*/ 	.word	0x00004020


	//   ....[17]....
        /*00c4*/ 	.word	0x00004080


	//   ....[18]....
        /*00c8*/ 	.word	0x000040f0


	//   ....[19]....
        /*00cc*/ 	.word	0x00004150


	//----- nvinfo : EIATTR_EXIT_INSTR_OFFSETS
	.align		4
.L_991:
        /*00d0*/ 	.byte	0x04, 0x1c
        /*00d2*/ 	.short	(.L_993 - .L_992)


	//   ....[0]....
.L_992:
        /*00d4*/ 	.word	0x00003cd0


	//   ....[1]....
        /*00d8*/ 	.word	0x00003d60


	//----- nvinfo : EIATTR_MAX_THREADS
	.align		4
.L_993:
        /*00dc*/ 	.byte	0x04, 0x05
        /*00de*/ 	.short	(.L_995 - .L_994)
.L_994:
        /*00e0*/ 	.word	0x00000100
        /*00e4*/ 	.word	0x00000001
        /*00e8*/ 	.word	0x00000001


	//----- nvinfo : EIATTR_CRS_STACK_SIZE
	.align		4
.L_995:
        /*00ec*/ 	.byte	0x04, 0x1e
        /*00ee*/ 	.short	(.L_997 - .L_996)
.L_996:
        /*00f0*/ 	.word	0x00000000


	//----- nvinfo : EIATTR_CBANK_PARAM_SIZE
	.align		4
.L_997:
        /*00f4*/ 	.byte	0x03, 0x19
        /*00f6*/ 	.short	0x0128


	//----- nvinfo : EIATTR_PARAM_CBANK
	.align		4
        /*00f8*/ 	.byte	0x04, 0x0a
        /*00fa*/ 	.short	(.L_999 - .L_998)
	.align		4
.L_998:
        /*00fc*/ 	.word	index@(.nv.constant0._ZN10layer_norm31ln_parallel_residual_bwd_kernelINS_13Kernel_traitsI6__halfS2_S2_S2_fjLj8192ELj1ELj1ELj8ELj16ENS_18Kernel_traits_baseILj8192ES2_S2_S2_S2_fjLj256EEEEELb0ELb1ELb0EEEvNS_9BwdParamsE)
        /*0100*/ 	.short	0x0210
        /*0102*/ 	.short	0x0128


	//----- nvinfo : EIATTR_SW_WAR
	.align		4
.L_999:
        /*0104*/ 	.byte	0x04, 0x36
        /*0106*/ 	.short	(.L_1001 - .L_1000)
.L_1000:
        /*0108*/ 	.word	0x00000008
.L_1001:


//--------------------- .nv.info._ZN10layer_norm31ln_parallel_residual_bwd_kernelINS_13Kernel_traitsI6__halfS2_S2_S2_fjLj8192ELj1ELj1ELj8ELj16ENS_18Kernel_traits_baseILj8192ES2_S2_S2_S2_fjLj256EEEEELb0ELb1ELb1EEEvNS_9BwdParamsE --------------------------
	.section	.nv.info._ZN10layer_norm31ln_parallel_residual_bwd_kernelINS_13Kernel_traitsI6__halfS2_S2_S2_fjLj8192ELj1ELj1ELj8ELj16ENS_18Kernel_traits_baseILj8192ES2_S2_S2_S2_fjLj256EEEEELb0ELb1ELb1EEEvNS_9BwdParamsE,"",@"SHT_CUDA_INFO"
	.sectionflags	@""
	.align	4


	//----- nvinfo : EIATTR_CUDA_API_VERSION
	.align		4
        /*0000*/ 	.byte	0x04, 0x37
        /*0002*/ 	.short	(.L_1003 - .L_1002)
.L_1002:
        /*0004*/ 	.word	0x00000082


	//----- nvinfo : EIATTR_KPARAM_INFO
	.align		4
.L_1003:
        /*0008*/ 	.byte	0x04, 0x17
        /*000a*/ 	.short	(.L_1005 - .L_1004)
.L_1004:
        /*000c*/ 	.word	0x00000000
        /*0010*/ 	.short	0x0000
        /*0012*/ 	.short	0x0000
        /*0014*/ 	.byte	0x00, 0xf0, 0xa1, 0x04


	//----- nvinfo : EIATTR_SPARSE_MMA_MASK
	.align		4
.L_1005:
        /*0018*/ 	.byte	0x03, 0x50
        /*001a*/ 	.short	0x0000


	//----- nvinfo : EIATTR_MAXREG_COUNT
	.align		4
        /*001c*/ 	.byte	0x03, 0x1b
        /*001e*/ 	.short	0x00ff


	//----- nvinfo : EIATTR_NUM_BARRIERS
	.align		4
        /*0020*/ 	.byte	0x02, 0x4c
        /*0022*/ 	.byte	0x01
	.zero		1


	//----- nvinfo : EIATTR_MERCURY_ISA_VERSION
	.align		4
        /*0024*/ 	.byte	0x03, 0x5f
        /*0026*/ 	.short	0x0101


	//----- nvinfo : EIATTR_COOP_GROUP_MASK_REGIDS
	.align		4
        /*0028*/ 	.byte	0x04, 0x29
        /*002a*/ 	.short	(.L_1007 - .L_1006)


	//   ....[0]....
.L_1006:
        /*002c*/ 	.word	0xffffffff


	//   ....[1]....
        /*0030*/ 	.word	0xffffffff


	//   ....[2]....
        /*0034*/ 	.word	0xffffffff


	//   ....[3]....
        /*0038*/ 	.word	0xffffffff


	//   ....[4]....
        /*003c*/ 	.word	0xffffffff


	//   ....[5]....
        /*0040*/ 	.word	0xffffffff


	//   ....[6]....
        /*0044*/ 	.word	0xffffffff


	//   ....[7]....
        /*0048*/ 	.word	0xffffffff


	//   ....[8]....
        /*004c*/ 	.word	0xffffffff


	//   ....[9]....
        /*0050*/ 	.word	0xffffffff


	//   ....[10]....
        /*0054*/ 	.word	0x05000022


	//   ....[11]....
        /*0058*/ 	.word	0x05000022


	//   ....[12]....
        /*005c*/ 	.word	0x05000022


	//   ....[13]....
        /*0060*/ 	.word	0x05000022


	//   ....[14]....
        /*0064*/ 	.word	0x05000022


	//   ....[15]....
        /*0068*/ 	.word	0x05000022


	//   ....[16]....
        /*006c*/ 	.word	0x05000022


	//   ....[17]....
        /*0070*/ 	.word	0x05000022


	//   ....[18]....
        /*0074*/ 	.word	0x05000022


	//   ....[19]....
        /*0078*/ 	.word	0x05000022


	//----- nvinfo : EIATTR_COOP_GROUP_INSTR_OFFSETS
	.align		4
.L_1007:
        /*007c*/ 	.byte	0x04, 0x28
        /*007e*/ 	.short	(.L_1009 - .L_1008)


	//   ....[0]....
.L_1008:
        /*0080*/ 	.word	0x00001d20


	//   ....[1]....
        /*0084*/ 	.word	0x00001d30


	//   ....[2]....
        /*0088*/ 	.word	0x00001d60


	//   ....[3]....
        /*008c*/ 	.word	0x00001d70


	//   ....[4]....
        /*0090*/ 	.word	0x00001da0


	//   ....[5]....
        /*0094*/ 	.word	0x00001db0


	//   ....[6]....
        /*0098*/ 	.word	0x00001de0


	//   ....[7]....
        /*009c*/ 	.word	0x00001df0


	//   ....[8]....
        /*00a0*/ 	.word	0x00001e20


	//   ....[9]....
        /*00a4*/ 	.word	0x00001e30


	//   ....[10]....
        /*00a8*/ 	.word	0x00003ca0


	//   ....[11]....
        /*00ac*/ 	.word	0x00003cf0


	//   ....[12]....
        /*00b0*/ 	.word	0x00003d60


	//   ....[13]....
        /*00b4*/ 	.word	0x00003dc0


	//   ....[14]....
        /*00b8*/ 	.word	0x00003e30


	//   ....[15]....
        /*00bc*/ 	.word	0x00003e90


	//   ....[16]....
        /*00c0*/ 	.word	0x00003f00


	//   ....[17]....
        /*00c4*/ 	.word	0x00003f60


	//   ....[18]....
        /*00c8*/ 	.word	0x00003fd0


	//   ....[19]....
        /*00cc*/ 	.word	0x00004030


	//----- nvinfo : EIATTR_EXIT_INSTR_OFFSETS
	.align		4
.L_1009:
        /*00d0*/ 	.byte	0x04, 0x1c
        /*00d2*/ 	.short	(.L_1011 - .L_1010)


	//   ....[0]....
.L_1010:
        /*00d4*/ 	.word	0x00003c40


	//----- nvinfo : EIATTR_MAX_THREADS
	.align		4
.L_1011:
        /*00d8*/ 	.byte	0x04, 0x05
        /*00da*/ 	.short	(.L_1013 - .L_1012)
.L_1012:
        /*00dc*/ 	.word	0x00000100
        /*00e0*/ 	.word	0x00000001
        /*00e4*/ 	.word	0x00000001


	//----- nvinfo : EIATTR_CRS_STACK_SIZE
	.align		4
.L_1013:
        /*00e8*/ 	.byte	0x04, 0x1e
        /*00ea*/ 	.short	(.L_1015 - .L_1014)
.L_1014:
        /*00ec*/ 	.word	0x00000000


	//----- nvinfo : EIATTR_CBANK_PARAM_SIZE
	.align		4
.L_1015:
        /*00f0*/ 	.byte	0x03, 0x19
        /*00f2*/ 	.short	0x0128


	//----- nvinfo : EIATTR_PARAM_CBANK
	.align		4
        /*00f4*/ 	.byte	0x04, 0x0a
        /*00f6*/ 	.short	(.L_1017 - .L_1016)
	.align		4
.L_1016:
        /*00f8*/ 	.word	index@(.nv.constant0._ZN10layer_norm31ln_parallel_residual_bwd_kernelINS_13Kernel_traitsI6__halfS2_S2_S2_fjLj8192ELj1ELj1ELj8ELj16ENS_18Kernel_traits_baseILj8192ES2_S2_S2_S2_fjLj256EEEEELb0ELb1ELb1EEEvNS_9BwdParamsE)
        /*00fc*/ 	.short	0x0210
        /*00fe*/ 	.short	0x0128


	//----- nvinfo : EIATTR_SW_WAR
	.align		4
.L_1017:
        /*0100*/ 	.byte	0x04, 0x36
        /*0102*/ 	.short	(.L_1019 - .L_1018)
.L_1018:
        /*0104*/ 	.word	0x00000008
.L_1019:


//--------------------- .nv.info._ZN10layer_norm31ln_parallel_residual_bwd_kernelINS_13Kernel_traitsI6__halfS2_S2_S2_fjLj8192ELj1ELj1ELj8ELj16ENS_18Kernel_traits_baseILj8192ES2_S2_S2_S2_fjLj256EEEEELb1ELb0ELb0EEEvNS_9BwdParamsE --------------------------
	.section	.nv.info._ZN10layer_norm31ln_parallel_residual_bwd_kernelINS_13Kernel_traitsI6__halfS2_S2_S2_fjLj8192ELj1ELj1ELj8ELj16ENS_18Kernel_traits_baseILj8192ES2_S2_S2_S2_fjLj256EEEEELb1ELb0ELb0EEEvNS_9BwdParamsE,"",@"SHT_CUDA_INFO"
	.sectionflags	@""
	.align	4


	//----- nvinfo : EIATTR_CUDA_API_VERSION
	.align		4
        /*0000*/ 	.byte	0x04, 0x37
        /*0002*/ 	.short	(.L_1021 - .L_1020)
.L_1020:
        /*0004*/ 	.word	0x00000082


	//----- nvinfo : EIATTR_KPARAM_INFO
	.align		4
.L_1021:
        /*0008*/ 	.byte	0x04, 0x17
        /*000a*/ 	.short	(.L_1023 - .L_1022)
.L_1022:
        /*000c*/ 	.word	0x00000000
        /*0010*/ 	.short	0x0000
        /*0012*/ 	.short	0x0000
        /*0014*/ 	.byte	0x00, 0xf0, 0xa1, 0x04


	//----- nvinfo : EIATTR_SPARSE_MMA_MASK
	.align		4
.L_1023:
        /*0018*/ 	.byte	0x03, 0x50
        /*001a*/ 	.short	0x0000


	//----- nvinfo : EIATTR_MAXREG_COUNT
	.align		4
        /*001c*/ 	.byte	0x03, 0x1b
        /*001e*/ 	.short	0x00ff


	//----- nvinfo : EIATTR_NUM_BARRIERS
	.align		4
        /*0020*/ 	.byte	0x02, 0x4c
        /*0022*/ 	.byte	0x01
	.zero		1


	//----- nvinfo : EIATTR_ANNOTATIONS
	.align		4
        /*0024*/ 	.byte	0x04, 0x55
        /*0026*/ 	.short	(.L_1025 - .L_1024)


	//   ....[0]....
.L_1024:
        /* <DEDUP_REMOVED lines=71> */


	//----- nvinfo : EIATTR_MERCURY_ISA_VERSION
	.align		4
.L_1025:
        /*0488*/ 	.byte	0x03, 0x5f
        /*048a*/ 	.short	0x0101


	//----- nvinfo : EIATTR_COOP_GROUP_MASK_REGIDS
	.align		4
        /*048c*/ 	.byte	0x04, 0x29
        /*048e*/ 	.short	(.L_1027 - .L_1026)


	//   ....[0]....
.L_1026:
        /*0490*/ 	.word	0xffffffff


	//   ....[1]....
        /*0494*/ 	.word	0xffffffff


	//   ....[2]....
        /*0498*/ 	.word	0xffffffff


	//   ....[3]....
        /*049c*/ 	.word	0xffffffff


	//   ....[4]....
        /*04a0*/ 	.word	0xffffffff


	//   ....[5]....
        /*04a4*/ 	.word	0xffffffff


	//   ....[6]....
        /*04a8*/ 	.word	0xffffffff


	//   ....[7]....
        /*04ac*/ 	.word	0xffffffff


	//   ....[8]....
        /*04b0*/ 	.word	0xffffffff


	//   ....[9]....
        /*04b4*/ 	.word	0xffffffff


	//   ....[10]....
        /*04b8*/ 	.word	0x050000ba


	//   ....[11]....
        /*04bc*/ 	.word	0x050000ba


	//   ....[12]....
        /*04c0*/ 	.word	0x050000ba


	//   ....[13]....
        /*04c4*/ 	.word	0x050000ba


	//   ....[14]....
        /*04c8*/ 	.word	0x050000ba


	//   ....[15]....
        /*04cc*/ 	.word	0x050000ba


	//   ....[16]....
        /*04d0*/ 	.word	0x050000ba


	//   ....[17]....
        /*04d4*/ 	.word	0x050000ba


	//   ....[18]....
        /*04d8*/ 	.word	0x050000ba


	//   ....[19]....
        /*04dc*/ 	.word	0x050000ba


	//----- nvinfo : EIATTR_COOP_GROUP_INSTR_OFFSETS
	.align		4
.L_1027:
        /*04e0*/ 	.byte	0x04, 0x28
        /*04e2*/ 	.short	(.L_1029 - .L_1028)


	//   ....[0]....
.L_1028:
        /*04e4*/ 	.word	0x000037d0


	//   ....[1]....
        /*04e8*/ 	.word	0x000037f0


	//   ....[2]....
        /*04ec*/ 	.word	0x00003810


	//   ....[3]....
        /*04f0*/ 	.word	0x00003830


	//   ....[4]....
        /*04f4*/ 	.word	0x00003840


	//   ....[5]....
        /*04f8*/ 	.word	0x00003870


	//   ....[6]....
        /*04fc*/ 	.word	0x00003880


	//   ....[7]....
        /*0500*/ 	.word	0x000038b0


	//   ....[8]....
        /*0504*/ 	.word	0x000038c0


	//   ....[9]....
        /*0508*/ 	.word	0x000038e0


	//   ....[10]....
        /*050c*/ 	.word	0x000064d0


	//   ....[11]....
        /*0510*/ 	.word	0x00006520


	//   ....[12]....
        /*0514*/ 	.word	0x00006580


	//   ....[13]....
        /*0518*/ 	.word	0x000065d0


	//   ....[14]....
        /*051c*/ 	.word	0x00006630


	//   ....[15]....
        /*0520*/ 	.word	0x00006680


	//   ....[16]....
        /*0524*/ 	.word	0x000066f0


	//   ....[17]....
        /*0528*/ 	.word	0x00006750


	//   ....[18]....
        /*052c*/ 	.word	0x000067b0


	//   ....[19]....
        /*0530*/ 	.word	0x00006800


	//----- nvinfo : EIATTR_EXIT_INSTR_OFFSETS
	.align		4
.L_1029:
        /*0534*/ 	.byte	0x04, 0x1c
        /*0536*/ 	.short	(.L_1031 - .L_1030)


	//   ....[0]....
.L_1030:
        /*0538*/ 	.word	0x00006360


	//   ....[1]....
        /*053c*/ 	.word	0x00006470


	//----- nvinfo : EIATTR_MAX_THREADS
	.align		4
.L_1031:
        /*0540*/ 	.byte	0x04, 0x05
        /*0542*/ 	.short	(.L_1033 - .L_1032)
.L_1032:
        /*0544*/ 	.word	0x00000100
        /*0548*/ 	.word	0x00000001
        /*054c*/ 	.word	0x00000001


	//----- nvinfo : EIATTR_CRS_STACK_SIZE
	.align		4
.L_1033:
        /*0550*/ 	.byte	0x04, 0x1e
        /*0552*/ 	.short	(.L_1035 - .L_1034)
.L_1034:
        /*0554*/ 	.word	0x00000000


	//----- nvinfo : EIATTR_CBANK_PARAM_SIZE
	.align		4
.L_1035:
        /*0558*/ 	.byte	0x03, 0x19
        /*055a*/ 	.short	0x0128


	//----- nvinfo : EIATTR_PARAM_CBANK
	.align		4
        /*055c*/ 	.byte	0x04, 0x0a
        /*055e*/ 	.short	(.L_1037 - .L_1036)
	.align		4
.L_1036:
        /*0560*/ 	.word	index@(.nv.constant0._ZN10layer_norm31ln_parallel_residual_bwd_kernelINS_13Kernel_traitsI6__halfS2_S2_S2_fjLj8192ELj1ELj1ELj8ELj16ENS_18Kernel_traits_baseILj8192ES2_S2_S2_S2_fjLj256EEEEELb1ELb0ELb0EEEvNS_9BwdParamsE)
        /*0564*/ 	.short	0x0210
        /*0566*/ 	.short	0x0128


	//----- nvinfo : EIATTR_SW_WAR
	.align		4
.L_1037:
        /*0568*/ 	.byte	0x04, 0x36
        /*056a*/ 	.short	(.L_1039 - .L_1038)
.L_1038:
        /*056c*/ 	.word	0x00000008
.L_1039:


//--------------------- .nv.info._ZN10layer_norm31ln_parallel_residual_bwd_kernelINS_13Kernel_traitsI6__halfS2_S2_S2_fjLj8192ELj1ELj1ELj8ELj16ENS_18Kernel_traits_baseILj8192ES2_S2_S2_S2_fjLj256EEEEELb1ELb0ELb1EEEvNS_9BwdParamsE --------------------------
	.section	.nv.info._ZN10layer_norm31ln_parallel_residual_bwd_kernelINS_13Kernel_traitsI6__halfS2_S2_S2_fjLj8192ELj1ELj1ELj8ELj16ENS_18Kernel_traits_baseILj8192ES2_S2_S2_S2_fjLj256EEEEELb1ELb0ELb1EEEvNS_9BwdParamsE,"",@"SHT_CUDA_INFO"
	.sectionflags	@""
	.align	4


	//----- nvinfo : EIATTR_CUDA_API_VERSION
	.align		4
        /*0000*/ 	.byte	0x04, 0x37
        /*0002*/ 	.short	(.L_1041 - .L_1040)
.L_1040:
        /*0004*/ 	.word	0x00000082


	//----- nvinfo : EIATTR_KPARAM_INFO
	.align		4
.L_1041:
        /*0008*/ 	.byte	0x04, 0x17
        /*000a*/ 	.short	(.L_1043 - .L_1042)
.L_1042:
        /*000c*/ 	.word	0x00000000
        /*0010*/ 	.short	0x0000
        /*0012*/ 	.short	0x0000
        /*0014*/ 	.byte	0x00, 0xf0, 0xa1, 0x04


	//----- nvinfo : EIATTR_SPARSE_MMA_MASK
	.align		4
.L_1043:
        /*0018*/ 	.byte	0x03, 0x50
        /*001a*/ 	.short	0x0000


	//----- nvinfo : EIATTR_MAXREG_COUNT
	.align		4
        /*001c*/ 	.byte	0x03, 0x1b
        /*001e*/ 	.short	0x00ff


	//----- nvinfo : EIATTR_NUM_BARRIERS
	.align		4
        /*0020*/ 	.byte	0x02, 0x4c
        /*0022*/ 	.byte	0x01
	.zero		1


	//----- nvinfo : EIATTR_ANNOTATIONS
	.align		4
        /*0024*/ 	.byte	0x04, 0x55
        /*0026*/ 	.short	(.L_1045 - .L_1044)


	//   ....[0]....
.L_1044:
        /* <DEDUP_REMOVED lines=60> */


	//----- nvinfo : EIATTR_MERCURY_ISA_VERSION
	.align		4
.L_1045:
        /*03d8*/ 	.byte	0x03, 0x5f
        /*03da*/ 	.short	0x0101


	//----- nvinfo : EIATTR_COOP_GROUP_MASK_REGIDS
	.align		4
        /*03dc*/ 	.byte	0x04, 0x29
        /*03de*/ 	.short	(.L_1047 - .L_1046)


	//   ....[0]....
.L_1046:
        /*03e0*/ 	.word	0xffffffff


	//   ....[1]....
        /*03e4*/ 	.word	0xffffffff


	//   ....[2]....
        /*03e8*/ 	.word	0xffffffff


	//   ....[3]....
        /*03ec*/ 	.word	0xffffffff


	//   ....[4]....
        /*03f0*/ 	.word	0xffffffff


	//   ....[5]....
        /*03f4*/ 	.word	0xffffffff


	//   ....[6]....
        /*03f8*/ 	.word	0xffffffff


	//   ....[7]....
        /*03fc*/ 	.word	0xffffffff


	//   ....[8]....
        /*0400*/ 	.word	0xffffffff


	//   ....[9]....
        /*0404*/ 	.word	0xffffffff


	//   ....[10]....
        /*0408*/ 	.word	0x050000eb


	//   ....[11]....
        /*040c*/ 	.word	0x050000eb


	//   ....[12]....
        /*0410*/ 	.word	0x050000eb


	//   ....[13]....
        /*0414*/ 	.word	0x050000eb


	//   ....[14]....
        /*0418*/ 	.word	0x050000eb


	//   ....[15]....
        /*041c*/ 	.word	0x050000eb


	//   ....[16]....
        /*0420*/ 	.word	0x050000eb


	//   ....[17]....
        /*0424*/ 	.word	0x050000eb


	//   ....[18]....
        /*0428*/ 	.word	0x050000eb


	//   ....[19]....
        /*042c*/ 	.word	0x050000eb


	//----- nvinfo : EIATTR_COOP_GROUP_INSTR_OFFSETS
	.align		4
.L_1047:
        /*0430*/ 	.byte	0x04, 0x28
        /*0432*/ 	.short	(.L_1049 - .L_1048)


	//   ....[0]....
.L_1048:
        /*0434*/ 	.word	0x00003550


	//   ....[1]....
        /*0438*/ 	.word	0x00003570


	//   ....[2]....
        /*043c*/ 	.word	0x00003590


	//   ....[3]....
        /*0440*/ 	.word	0x000035b0


	//   ....[4]....
        /*0444*/ 	.word	0x000035d0


	//   ....[5]....
        /*0448*/ 	.word	0x000035f0


	//   ....[6]....
        /*044c*/ 	.word	0x00003610


	//   ....[7]....
        /*0450*/ 	.word	0x00003630


	//   ....[8]....
        /*0454*/ 	.word	0x00003640


	//   ....[9]....
        /*0458*/ 	.word	0x00003660


	//   ....[10]....
        /*045c*/ 	.word	0x00006360


	//   ....[11]....
        /*0460*/ 	.word	0x000063b0


	//   ....[12]....
        /*0464*/ 	.word	0x00006410


	//   ....[13]....
        /*0468*/ 	.word	0x00006460


	//   ....[14]....
        /*046c*/ 	.word	0x000064c0


	//   ....[15]....
        /*0470*/ 	.word	0x00006510


	//   ....[16]....
        /*0474*/ 	.word	0x00006570


	//   ....[17]....
        /*0478*/ 	.word	0x000065c0


	//   ....[18]....
        /*047c*/ 	.word	0x00006620


	//   ....[19]....
        /*0480*/ 	.word	0x00006670


	//----- nvinfo : EIATTR_EXIT_INSTR_OFFSETS
	.align		4
.L_1049:
        /*0484*/ 	.byte	0x04, 0x1c
        /*0486*/ 	.short	(.L_1051 - .L_1050)


	//   ....[0]....
.L_1050:
        /*0488*/ 	.word	0x00006300


	//----- nvinfo : EIATTR_MAX_THREADS
	.align		4
.L_1051:
        /*048c*/ 	.byte	0x04, 0x05
        /*048e*/ 	.short	(.L_1053 - .L_1052)
.L_1052:
        /*0490*/ 	.word	0x00000100
        /*0494*/ 	.word	0x00000001
        /*0498*/ 	.word	0x00000001


	//----- nvinfo : EIATTR_CRS_STACK_SIZE
	.align		4
.L_1053:
        /*049c*/ 	.byte	0x04, 0x1e
        /*049e*/ 	.short	(.L_1055 - .L_1054)
.L_1054:
        /*04a0*/ 	.word	0x00000000


	//----- nvinfo : EIATTR_CBANK_PARAM_SIZE
	.align		4
.L_1055:
        /*04a4*/ 	.byte	0x03, 0x19
        /*04a6*/ 	.short	0x0128


	//----- nvinfo : EIATTR_PARAM_CBANK
	.align		4
        /*04a8*/ 	.byte	0x04, 0x0a
        /*04aa*/ 	.short	(.L_1057 - .L_1056)
	.align		4
.L_1056:
        /*04ac*/ 	.word	index@(.nv.constant0._ZN10layer_norm31ln_parallel_residual_bwd_kernelINS_13Kernel_traitsI6__halfS2_S2_S2_fjLj8192ELj1ELj1ELj8ELj16ENS_18Kernel_traits_baseILj8192ES2_S2_S2_S2_fjLj256EEEEELb1ELb0ELb1EEEvNS_9BwdParamsE)
        /*04b0*/ 	.short	0x0210
        /*04b2*/ 	.short	0x0128


	//----- nvinfo : EIATTR_SW_WAR
	.align		4
.L_1057:
        /*04b4*/ 	.byte	0x04, 0x36
        /*04b6*/ 	.short	(.L_1059 - .L_1058)
.L_1058:
        /*04b8*/ 	.word	0x00000008
.L_1059:


//--------------------- .nv.info._ZN10layer_norm22ln_bwd_finalize_kernelINS_22Kernel_traits_finalizeILj8192E6__halfS2_S2_S2_fjLb0ELj1024ELj4ENS_18Kernel_traits_baseILj8192ES2_S2_S2_S2_fjLj1024EEEEELb0ELb0EEEvNS_9BwdParamsE --------------------------
	.section	.nv.info._ZN10layer_norm22ln_bwd_finalize_kernelINS_22Kernel_traits_finalizeILj8192E6__halfS2_S2_S2_fjLb0ELj1024ELj4ENS_18Kernel_traits_baseILj8192ES2_S2_S2_S2_fjLj1024EEEEELb0ELb0EEEvNS_9BwdParamsE,"",@"SHT_CUDA_INFO"
	.sectionflags	@""
	.align	4


	//----- nvinfo : EIATTR_CUDA_API_VERSION
	.align		4
        /*0000*/ 	.byte	0x04, 0x37
        /*0002*/ 	.short	(.L_1061 - .L_1060)
.L_1060:
        /*0004*/ 	.word	0x00000082


	//----- nvinfo : EIATTR_KPARAM_INFO
	.align		4
.L_1061:
        /*0008*/ 	.byte	0x04, 0x17
        /*000a*/ 	.short	(.L_1063 - .L_1062)
.L_1062:
        /*000c*/ 	.word	0x00000000
        /*0010*/ 	.short	0x0000
        /*0012*/ 	.short	0x0000
        /*0014*/ 	.byte	0x00, 0xf0, 0xa1, 0x04


	//----- nvinfo : EIATTR_SPARSE_MMA_MASK
	.align		4
.L_1063:
        /*0018*/ 	.byte	0x03, 0x50
        /*001a*/ 	.short	0x0000


	//----- nvinfo : EIATTR_MAXREG_COUNT
	.align		4
        /*001c*/ 	.byte	0x03, 0x1b
        /*001e*/ 	.short	0x0040


	//----- nvinfo : EIATTR_NUM_BARRIERS
	.align		4
        /*0020*/ 	.byte	0x02, 0x4c
        /*0022*/ 	.byte	0x01
	.zero		1


	//----- nvinfo : EIATTR_MERCURY_ISA_VERSION
	.align		4
        /*0024*/ 	.byte	0x03, 0x5f
        /*0026*/ 	.short	0x0101


	//----- nvinfo : EIATTR_COOP_GROUP_MASK_REGIDS
	.align		4
        /*0028*/ 	.byte	0x04, 0x29
        /*002a*/ 	.short	(.L_1065 - .L_1064)


	//   ....[0]....
.L_1064:
        /*002c*/ 	.word	0xffffffff


	//   ....[1]....
        /*0030*/ 	.word	0xffffffff


	//   ....[2]....
        /*0034*/ 	.word	0xffffffff


	//   ....[3]....
        /*0038*/ 	.word	0xffffffff


	//   ....[4]....
        /*003c*/ 	.word	0xffffffff


	//   ....[5]....
        /*0040*/ 	.word	0xffffffff


	//   ....[6]....
        /*0044*/ 	.word	0xffffffff


	//   ....[7]....
        /*0048*/ 	.word	0xffffffff


	//   ....[8]....
        /*004c*/ 	.word	0xffffffff


	//   ....[9]....
        /*0050*/ 	.word	0xffffffff


	//   ....[10]....
        /*0054*/ 	.word	0x05000013


	//   ....[11]....
        /*0058*/ 	.word	0x05000013


	//   ....[12]....
        /*005c*/ 	.word	0x05000013


	//   ....[13]....
        /*0060*/ 	.word	0x05000013


	//   ....[14]....
        /*0064*/ 	.word	0x05000013


	//   ....[15]....
        /*0068*/ 	.word	0x05000013


	//   ....[16]....
        /*006c*/ 	.word	0x05000013


	//   ....[17]....
        /*0070*/ 	.word	0x05000013


	//   ....[18]....
        /*0074*/ 	.word	0x05000013


	//   ....[19]....
        /*0078*/ 	.word	0x05000013


	//----- nvinfo : EIATTR_COOP_GROUP_INSTR_OFFSETS
	.align		4
.L_1065:
        /*007c*/ 	.byte	0x04, 0x28
        /*007e*/ 	.short	(.L_1067 - .L_1066)


	//   ....[0]....
.L_1066:
        /*0080*/ 	.word	0x000008e0


	//   ....[1]....
        /*0084*/ 	.word	0x000008f0


	//   ....[2]....
        /*0088*/ 	.word	0x00000920


	//   ....[3]....
        /*008c*/ 	.word	0x00000930


	//   ....[4]....
        /*0090*/ 	.word	0x00000960


	//   ....[5]....
        /*0094*/ 	.word	0x00000970


	//   ....[6]....
        /*0098*/ 	.word	0x000009a0


	//   ....[7]....
        /*009c*/ 	.word	0x000009b0


	//   ....[8]....
        /*00a0*/ 	.word	0x000009e0


	//   ....[9]....
        /*00a4*/ 	.word	0x000009f0


	//   ....[10]....
        /*00a8*/ 	.word	0x00000c10


	//   ....[11]....
        /*00ac*/ 	.word	0x00000c80


	//   ....[12]....
        /*00b0*/ 	.word	0x00000cf0


	//   ....[13]....
        /*00b4*/ 	.word	0x00000d60


	//   ....[14]....
        /*00b8*/ 	.word	0x00000dd0


	//   ....[15]....
        /*00bc*/ 	.word	0x00000e30


	//   ....[16]....
        /*00c0*/ 	.word	0x00000ea0


	//   ....[17]....
        /*00c4*/ 	.word	0x00000f10


	//   ....[18]....
        /*00c8*/ 	.word	0x00000f80


	//   ....[19]....
        /*00cc*/ 	.word	0x00000ff0


	//----- nvinfo : EIATTR_EXIT_INSTR_OFFSETS
	.align		4
.L_1067:
        /*00d0*/ 	.byte	0x04, 0x1c
        /*00d2*/ 	.short	(.L_1069 - .L_1068)


	//   ....[0]....
.L_1068:
        /*00d4*/ 	.word	0x00000070


	//   ....[1]....
        /*00d8*/ 	.word	0x00000bb0


	//----- nvinfo : EIATTR_MAX_THREADS
	.align		4
.L_1069:
        /*00dc*/ 	.byte	0x04, 0x05
        /*00de*/ 	.short	(.L_1071 - .L_1070)
.L_1070:
        /*00e0*/ 	.word	0x00000400
        /*00e4*/ 	.word	0x00000001
        /*00e8*/ 	.word	0x00000001


	//----- nvinfo : EIATTR_CRS_STACK_SIZE
	.align		4
.L_1071:
        /*00ec*/ 	.byte	0x04, 0x1e
        /*00ee*/ 	.short	(.L_1073 - .L_1072)
.L_1072:
        /*00f0*/ 	.word	0x00000000


	//----- nvinfo : EIATTR_CBANK_PARAM_SIZE
	.align		4
.L_1073:
        /*00f4*/ 	.byte	0x03, 0x19
        /*00f6*/ 	.short	0x0128


	//----- nvinfo : EIATTR_PARAM_CBANK
	.align		4
        /*00f8*/ 	.byte	0x04, 0x0a
        /*00fa*/ 	.short	(.L_1075 - .L_1074)
	.align		4
.L_1074:
        /*00fc*/ 	.word	index@(.nv.constant0._ZN10layer_norm22ln_bwd_finalize_kernelINS_22Kernel_traits_finalizeILj8192E6__halfS2_S2_S2_fjLb0ELj1024ELj4ENS_18Kernel_traits_baseILj8192ES2_S2_S2_S2_fjLj1024EEEEELb0ELb0EEEvNS_9BwdParamsE)
        /*0100*/ 	.short	0x0210
        /*0102*/ 	.short	0x0128


	//----- nvinfo : EIATTR_SW_WAR
	.align		4
.L_1075:
        /*0104*/ 	.byte	0x04, 0x36
        /*0106*/ 	.short	(.L_1077 - .L_1076)
.L_1076:
        /*0108*/ 	.word	0x00000008
.L_1077:


//--------------------- .nv.info._ZN10layer_norm40ln_parallel_residual_bwd_finalize_kernelINS_22Kernel_traits_finalizeILj8192E6__halfS2_S2_S2_fjLb0ELj1024ELj4ENS_18Kernel_traits_baseILj8192ES2_S2_S2_S2_fjLj1024EEEEELb0EEEvNS_9BwdParamsE --------------------------
	.section	.nv.info._ZN10layer_norm40ln_parallel_residual_bwd_finalize_kernelINS_22Kernel_traits_finalizeILj8192E6__halfS2_S2_S2_fjLb0ELj1024ELj4ENS_18Kernel_traits_baseILj8192ES2_S2_S2_S2_fjLj1024EEEEELb0EEEvNS_9BwdParamsE,"",@"SHT_CUDA_INFO"
	.sectionflags	@""
	.align	4


	//----- nvinfo : EIATTR_CUDA_API_VERSION
	.align		4
        /*0000*/ 	.byte	0x04, 0x37
        /*0002*/ 	.short	(.L_1079 - .L_1078)
.L_1078:
        /*0004*/ 	.word	0x00000082


	//----- nvinfo : EIATTR_KPARAM_INFO
	.align		4
.L_1079:
        /*0008*/ 	.byte	0x04, 0x17
        /*000a*/ 	.short	(.L_1081 - .L_1080)
.L_1080:
        /*000c*/ 	.word	0x00000000
        /*0010*/ 	.short	0x0000
        /*0012*/ 	.short	0x0000
        /*0014*/ 	.byte	0x00, 0xf0, 0xa1, 0x04


	//----- nvinfo : EIATTR_SPARSE_MMA_MASK
	.align		4
.L_1081:
        /*0018*/ 	.byte	0x03, 0x50
        /*001a*/ 	.short	0x0000


	//----- nvinfo : EIATTR_MAXREG_COUNT
	.align		4
        /*001c*/ 	.byte	0x03, 0x1b
        /*001e*/ 	.short	0x0040


	//----- nvinfo : EIATTR_NUM_BARRIERS
	.align		4
        /*0020*/ 	.byte	0x02, 0x4c
        /*0022*/ 	.byte	0x01
	.zero		1


	//----- nvinfo : EIATTR_MERCURY_ISA_VERSION
	.align		4
        /*0024*/ 	.byte	0x03, 0x5f
        /*0026*/ 	.short	0x0101


	//----- nvinfo : EIATTR_COOP_GROUP_MASK_REGIDS
	.align		4
        /*0028*/ 	.byte	0x04, 0x29
        /*002a*/ 	.short	(.L_1083 - .L_1082)


	//   ....[0]....
.L_1082:
        /*002c*/ 	.word	0xffffffff


	//   ....[1]....
        /*0030*/ 	.word	0xffffffff


	//   ....[2]....
        /*0034*/ 	.word	0xffffffff


	//   ....[3]....
        /*0038*/ 	.word	0xffffffff


	//   ....[4]....
        /*003c*/ 	.word	0xffffffff


	//   ....[5]....
        /*0040*/ 	.word	0xffffffff


	//   ....[6]....
        /*0044*/ 	.word	0xffffffff


	//   ....[7]....
        /*0048*/ 	.word	0xffffffff


	//   ....[8]....
        /*004c*/ 	.word	0xffffffff


	//   ....[9]....
        /*0050*/ 	.word	0xffffffff


	//   ....[10]....
        /*0054*/ 	.word	0xffffffff


	//   ....[11]....
        /*0058*/ 	.word	0xffffffff


	//   ....[12]....
        /*005c*/ 	.word	0xffffffff


	//   ....[13]....
        /*0060*/ 	.word	0xffffffff


	//   ....[14]....
        /*0064*/ 	.word	0xffffffff


	//   ....[15]....
        /*0068*/ 	.word	0xffffffff


	//   ....[16]....
        /*006c*/ 	.word	0xffffffff


	//   ....[17]....
        /*0070*/ 	.word	0xffffffff


	//   ....[18]....
        /*0074*/ 	.word	0xffffffff


	//   ....[19]....
        /*0078*/ 	.word	0xffffffff


	//   ....[20]....
        /*007c*/ 	.word	0x0500000c


	//   ....[21]....
        /*0080*/ 	.word	0x0500000c


	//   ....[22]....
        /*0084*/ 	.word	0x0500000c


	//   ....[23]....
        /*0088*/ 	.word	0x0500000c


	//   ....[24]....
        /*008c*/ 	.word	0x0500000c


	//   ....[25]....
        /*0090*/ 	.word	0x0500000c


	//   ....[26]....
        /*0094*/ 	.word	0x0500000c


	//   ....[27]....
        /*0098*/ 	.word	0x0500000c


	//   ....[28]....
        /*009c*/ 	.word	0x0500000c


	//   ....[29]....
        /*00a0*/ 	.word	0x0500000c


	//   ....[30]....
        /*00a4*/ 	.word	0x0500000c


	//   ....[31]....
        /*00a8*/ 	.word	0x0500000c


	//   ....[32]....
        /*00ac*/ 	.word	0x0500000c


	//   ....[33]....
        /*00b0*/ 	.word	0x0500000c


	//   ....[34]....
        /*00b4*/ 	.word	0x0500000c


	//   ....[35]....
        /*00b8*/ 	.word	0x0500000c


	//   ....[36]....
        /*00bc*/ 	.word	0x0500000c


	//   ....[37]....
        /*00c0*/ 	.word	0x0500000c


	//   ....[38]....
        /*00c4*/ 	.word	0x0500000c


	//   ....[39]....
        /*00c8*/ 	.word	0x0500000c


	//----- nvinfo : EIATTR_COOP_GROUP_INSTR_OFFSETS
	.align		4
.L_1083:
        /*00cc*/ 	.byte	0x04, 0x28
        /*00ce*/ 	.short	(.L_1085 - .L_1084)


	//   ....[0]....
.L_1084:
        /*00d0*/ 	.word	0x00000ce0


	//   ....[1]....
        /*00d4*/ 	.word	0x00000cf0


	//   ....[2]....
        /*00d8*/ 	.word	0x00000d00


	//   ....[3]....
        /*00dc*/ 	.word	0x00000d10


	//   ....[4]....
        /*00e0*/ 	.word	0x00000d40


	//   ....[5]....
        /*00e4*/ 	.word	0x00000d70


	//   ....[6]....
        /*00e8*/ 	.word	0x00000d80


	//   ....[7]....
        /*00ec*/ 	.word	0x00000d90


	//   ....[8]....
        /*00f0*/ 	.word	0x00000db0


	//   ....[9]....
        /*00f4*/ 	.word	0x00000df0


	//   ....[10]....
        /*00f8*/ 	.word	0x00000e00


	//   ....[11]....
        /*00fc*/ 	.word	0x00000e10


	//   ....[12]....
        /*0100*/ 	.word	0x00000e30


	//   ....[13]....
        /*0104*/ 	.word	0x00000e70


	//   ....[14]....
        /*0108*/ 	.word	0x00000e80


	//   ....[15]....
        /*010c*/ 	.word	0x00000e90


	//   ....[16]....
        /*0110*/ 	.word	0x00000eb0


	//   ....[17]....
        /*0114*/ 	.word	0x00000ee0


	//   ....[18]....
        /*0118*/ 	.word	0x00000f00


	//   ....[19]....
        /*011c*/ 	.word	0x00000f10


	//   ....[20]....
        /*0120*/ 	.word	0x00001230


	//   ....[21]....
        /*0124*/ 	.word	0x00001290


	//   ....[22]....
        /*0128*/ 	.word	0x000012f0


	//   ....[23]....
        /*012c*/ 	.word	0x00001350


	//   ....[24]....
        /*0130*/ 	.word	0x000013b0


	//   ....[25]....
        /*0134*/ 	.word	0x00001410


	//   ....[26]....
        /*0138*/ 	.word	0x00001480


	//   ....[27]....
        /*013c*/ 	.word	0x000014f0


	//   ....[28]....
        /*0140*/ 	.word	0x00001560


	//   ....[29]....
        /*0144*/ 	.word	0x000015d0


	//   ....[30]....
        /*0148*/ 	.word	0x00001630


	//   ....[31]....
        /*014c*/ 	.word	0x000016a0


	//   ....[32]....
        /*0150*/ 	.word	0x00001710


	//   ....[33]....
        /*0154*/ 	.word	0x00001780


	//   ....[34]....
        /*0158*/ 	.word	0x000017f0


	//   ....[35]....
        /*015c*/ 	.word	0x00001850


	//   ....[36]....
        /*0160*/ 	.word	0x000018c0


	//   ....[37]....
        /*0164*/ 	.word	0x00001930


	//   ....[38]....
        /*0168*/ 	.word	0x000019a0


	//   ....[39]....
        /*016c*/ 	.word	0x00001a10


	//----- nvinfo : EIATTR_EXIT_INSTR_OFFSETS
	.align		4
.L_1085:
        /*0170*/ 	.byte	0x04, 0x1c
        /*0172*/ 	.short	(.L_1087 - .L_1086)


	//   ....[0]....
.L_1086:
        /*0174*/ 	.word	0x00000070


	//   ....[1]....
        /*0178*/ 	.word	0x000011d0


	//----- nvinfo : EIATTR_MAX_THREADS
	.align		4
.L_1087:
        /*017c*/ 	.byte	0x04, 0x05
        /*017e*/ 	.short	(.L_1089 - .L_1088)
.L_1088:
        /*0180*/ 	.word	0x00000400
        /*0184*/ 	.word	0x00000001
        /*0188*/ 	.word	0x00000001


	//----- nvinfo : EIATTR_CRS_STACK_SIZE
	.align		4
.L_1089:
        /*018c*/ 	.byte	0x04, 0x1e
        /*018e*/ 	.short	(.L_1091 - .L_1090)
.L_1090:
        /*0190*/ 	.word	0x00000000


	//----- nvinfo : EIATTR_CBANK_PARAM_SIZE
	.align		4
.L_1091:
        /*0194*/ 	.byte	0x03, 0x19
        /*0196*/ 	.short	0x0128


	//----- nvinfo : EIATTR_PARAM_CBANK
	.align		4
        /*0198*/ 	.byte	0x04, 0x0a
        /*019a*/ 	.short	(.L_1093 - .L_1092)
	.align		4
.L_1092:
        /*019c*/ 	.word	index@(.nv.constant0._ZN10layer_norm40ln_parallel_residual_bwd_finalize_kernelINS_22Kernel_traits_finalizeILj8192E6__halfS2_S2_S2_fjLb0ELj1024ELj4ENS_18Kernel_traits_baseILj8192ES2_S2_S2_S2_fjLj1024EEEEELb0EEEvNS_9BwdParamsE)
        /*01a0*/ 	.short	0x0210
        /*01a2*/ 	.short	0x0128


	//----- nvinfo : EIATTR_SW_WAR
	.align		4
.L_1093:
        /*01a4*/ 	.byte	0x04, 0x36
        /*01a6*/ 	.short	(.L_1095 - .L_1094)
.L_1094:
        /*01a8*/ 	.word	0x00000008
.L_1095:


//--------------------- .nv.info._ZN10layer_norm31ln_parallel_residual_bwd_kernelINS_13Kernel_traitsI6__halfS2_S2_S2_fjLj8192ELj1ELj1ELj8ELj16ENS_18Kernel_traits_baseILj8192ES2_S2_S2_S2_fjLj256EEEEELb1ELb1ELb0EEEvNS_9BwdParamsE --------------------------
	.section	.nv.info._ZN10layer_norm31ln_parallel_residual_bwd_kernelINS_13Kernel_traitsI6__halfS2_S2_S2_fjLj8192ELj1ELj1ELj8ELj16ENS_18Kernel_traits_baseILj8192ES2_S2_S2_S2_fjLj256EEEEELb1ELb1ELb0EEEvNS_9BwdParamsE,"",@"SHT_CUDA_INFO"
	.sectionflags	@""
	.align	4


	//----- nvinfo : EIATTR_CUDA_API_VERSION
	.align		4
        /*0000*/ 	.byte	0x04, 0x37
        /*0002*/ 	.short	(.L_1097 - .L_1096)
.L_1096:
        /*0004*/ 	.word	0x00000082


	//----- nvinfo : EIATTR_KPARAM_INFO
	.align		4
.L_1097:
        /*0008*/ 	.byte	0x04, 0x17
        /*000a*/ 	.short	(.L_1099 - .L_1098)
.L_1098:
        /*000c*/ 	.word	0x00000000
        /*0010*/ 	.short	0x0000
        /*0012*/ 	.short	0x0000
        /*0014*/ 	.byte	0x00, 0xf0, 0xa1, 0x04


	//----- nvinfo : EIATTR_SPARSE_MMA_MASK
	.align		4
.L_1099:
        /*0018*/ 	.byte	0x03, 0x50
        /*001a*/ 	.short	0x0000


	//----- nvinfo : EIATTR_MAXREG_COUNT
	.align		4
        /*001c*/ 	.byte	0x03, 0x1b
        /*001e*/ 	.short	0x00ff


	//----- nvinfo : EIATTR_NUM_BARRIERS
	.align		4
        /*0020*/ 	.byte	0x02, 0x4c
        /*0022*/ 	.byte	0x01
	.zero		1


	//----- nvinfo : EIATTR_MERCURY_ISA_VERSION
	.align		4
        /*0024*/ 	.byte	0x03, 0x5f
        /*0026*/ 	.short	0x0101


	//----- nvinfo : EIATTR_COOP_GROUP_MASK_REGIDS
	.align		4
        /*0028*/ 	.byte	0x04, 0x29
        /*002a*/ 	.short	(.L_1101 - .L_1100)


	//   ....[0]....
.L_1100:
        /*002c*/ 	.word	0xffffffff


	//   ....[1]....
        /*0030*/ 	.word	0xffffffff


	//   ....[2]....
        /*0034*/ 	.word	0xffffffff


	//   ....[3]....
        /*0038*/ 	.word	0xffffffff


	//   ....[4]....
        /*003c*/ 	.word	0xffffffff


	//   ....[5]....
        /*0040*/ 	.word	0xffffffff


	//   ....[6]....
        /*0044*/ 	.word	0xffffffff


	//   ....[7]....
        /*0048*/ 	.word	0xffffffff


	//   ....[8]....
        /*004c*/ 	.word	0xffffffff


	//   ....[9]....
        /*0050*/ 	.word	0xffffffff


	//   ....[10]....
        /*0054*/ 	.word	0x0500008a


	//   ....[11]....
        /*0058*/ 	.word	0x0500008a


	//   ....[12]....
        /*005c*/ 	.word	0x0500008a


	//   ....[13]....
        /*0060*/ 	.word	0x0500008a


	//   ....[14]....
        /*0064*/ 	.word	0x0500008a


	//   ....[15]....
        /*0068*/ 	.word	0x0500008a


	//   ....[16]....
        /*006c*/ 	.word	0x0500008a


	//   ....[17]....
        /*0070*/ 	.word	0x0500008a


	//   ....[18]....
        /*0074*/ 	.word	0x0500008a


	//   ....[19]....
        /*0078*/ 	.word	0x0500008a


	//----- nvinfo : EIATTR_COOP_GROUP_INSTR_OFFSETS
	.align		4
.L_1101:
        /*007c*/ 	.byte	0x04, 0x28
        /*007e*/ 	.short	(.L_1103 - .L_1102)


	//   ....[0]....
.L_1102:
        /*0080*/ 	.word	0x000020f0


	//   ....[1]....
        /*0084*/ 	.word	0x00002100


	//   ....[2]....
        /*0088*/ 	.word	0x00002130


	//   ....[3]....
        /*008c*/ 	.word	0x00002140


	//   ....[4]....
        /*0090*/ 	.word	0x00002170


	//   ....[5]....
        /*0094*/ 	.word	0x00002180


	//   ....[6]....
        /*0098*/ 	.word	0x000021b0


	//   ....[7]....
        /*009c*/ 	.word	0x000021c0


	//   ....[8]....
        /*00a0*/ 	.word	0x000021f0


	//   ....[9]....
        /*00a4*/ 	.word	0x00002200


	//   ....[10]....
        /*00a8*/ 	.word	0x00004b30


	//   ....[11]....
        /*00ac*/ 	.word	0x00004b80


	//   ....[12]....
        /*00b0*/ 	.word	0x00004bf0


	//   ....[13]....
        /*00b4*/ 	.word	0x00004c50


	//   ....[14]....
        /*00b8*/ 	.word	0x00004cc0


	//   ....[15]....
        /*00bc*/ 	.word	0x00004d20


	//   ....[16]....
        /*00c0*/ 	.word	0x00004d90


	//   ....[17]....
        /*00c4*/ 	.word	0x00004df0


	//   ....[18]....
        /*00c8*/ 	.word	0x00004e60


	//   ....[19]....
        /*00cc*/ 	.word	0x00004ec0


	//----- nvinfo : EIATTR_EXIT_INSTR_OFFSETS
	.align		4
.L_1103:
        /*00d0*/ 	.byte	0x04, 0x1c
        /*00d2*/ 	.short	(.L_1105 - .L_1104)


	//   ....[0]....
.L_1104:
        /*00d4*/ 	.word	0x00004a40


	//   ....[1]....
        /*00d8*/ 	.word	0x00004ad0


	//----- nvinfo : EIATTR_MAX_THREADS
	.align		4
.L_1105:
        /*00dc*/ 	.byte	0x04, 0x05
        /*00de*/ 	.short	(.L_1107 - .L_1106)
.L_1106:
        /*00e0*/ 	.word	0x00000100
        /*00e4*/ 	.word	0x00000001
        /*00e8*/ 	.word	0x00000001


	//----- nvinfo : EIATTR_CRS_STACK_SIZE
	.align		4
.L_1107:
        /*00ec*/ 	.byte	0x04, 0x1e
        /*00ee*/ 	.short	(.L_1109 - .L_1108)
.L_1108:
        /*00f0*/ 	.word	0x00000000


	//----- nvinfo : EIATTR_CBANK_PARAM_SIZE
	.align		4
.L_1109:
        /*00f4*/ 	.byte	0x03, 0x19
        /*00f6*/ 	.short	0x0128


	//----- nvinfo : EIATTR_PARAM_CBANK
	.align		4
        /*00f8*/ 	.byte	0x04, 0x0a
        /*00fa*/ 	.short	(.L_1111 - .L_1110)
	.align		4
.L_1110:
        /*00fc*/ 	.word	index@(.nv.constant0._ZN10layer_norm31ln_parallel_residual_bwd_kernelINS_13Kernel_traitsI6__halfS2_S2_S2_fjLj8192ELj1ELj1ELj8ELj16ENS_18Kernel_traits_baseILj8192ES2_S2_S2_S2_fjLj256EEEEELb1ELb1ELb0EEEvNS_9BwdParamsE)
        /*0100*/ 	.short	0x0210
        /*0102*/ 	.short	0x0128


	//----- nvinfo : EIATTR_SW_WAR
	.align		4
.L_1111:
        /*0104*/ 	.byte	0x04, 0x36
        /*0106*/ 	.short	(.L_1113 - .L_1112)
.L_1112:
        /*0108*/ 	.word	0x00000008
.L_1113:


//--------------------- .nv.info._ZN10layer_norm22ln_bwd_finalize_kernelINS_22Kernel_traits_finalizeILj8192E6__halfS2_S2_S2_fjLb0ELj1024ELj4ENS_18Kernel_traits_baseILj8192ES2_S2_S2_S2_fjLj1024EEEEELb0ELb1EEEvNS_9BwdParamsE --------------------------
	.section	.nv.info._ZN10layer_norm22ln_bwd_finalize_kernelINS_22Kernel_traits_finalizeILj8192E6__halfS2_S2_S2_fjLb0ELj1024ELj4ENS_18Kernel_traits_baseILj8192ES2_S2_S2_S2_fjLj1024EEEEELb0ELb1EEEvNS_9BwdParamsE,"",@"SHT_CUDA_INFO"
	.sectionflags	@""
	.align	4


	//----- nvinfo : EIATTR_CUDA_API_VERSION
	.align		4
        /*0000*/ 	.byte	0x04, 0x37
        /*0002*/ 	.short	(.L_1115 - .L_1114)
.L_1114:
        /*0004*/ 	.word	0x00000082


	//----- nvinfo : EIATTR_KPARAM_INFO
	.align		4
.L_1115:
        /*0008*/ 	.byte	0x04, 0x17
        /*000a*/ 	.short	(.L_1117 - .L_1116)
.L_1116:
        /*000c*/ 	.word	0x00000000
        /*0010*/ 	.short	0x0000
        /*0012*/ 	.short	0x0000
        /*0014*/ 	.byte	0x00, 0xf0, 0xa1, 0x04


	//----- nvinfo : EIATTR_SPARSE_MMA_MASK
	.align		4
.L_1117:
        /*0018*/ 	.byte	0x03, 0x50
        /*001a*/ 	.short	0x0000


	//----- nvinfo : EIATTR_MAXREG_COUNT
	.align		4
        /*001c*/ 	.byte	0x03, 0x1b
        /*001e*/ 	.short	0x0040


	//----- nvinfo : EIATTR_NUM_BARRIERS
	.align		4
        /*0020*/ 	.byte	0x02, 0x4c
        /*0022*/ 	.byte	0x01
	.zero		1


	//----- nvinfo : EIATTR_MERCURY_ISA_VERSION
	.align		4
        /*0024*/ 	.byte	0x03, 0x5f
        /*0026*/ 	.short	0x0101


	//----- nvinfo : EIATTR_COOP_GROUP_MASK_REGIDS
	.align		4
        /*0028*/ 	.byte	0x04, 0x29
        /*002a*/ 	.short	(.L_1119 - .L_1118)


	//   ....[0]....
.L_1118:
        /*002c*/ 	.word	0xffffffff


	//   ....[1]....
        /*0030*/ 	.word	0xffffffff


	//   ....[2]....
        /*0034*/ 	.word	0xffffffff


	//   ....[3]....
        /*0038*/ 	.word	0xffffffff


	//   ....[4]....
        /*003c*/ 	.word	0xffffffff


	//   ....[5]....
        /*0040*/ 	.word	0xffffffff


	//   ....[6]....
        /*0044*/ 	.word	0xffffffff


	//   ....[7]....
        /*0048*/ 	.word	0xffffffff


	//   ....[8]....
        /*004c*/ 	.word	0xffffffff


	//   ....[9]....
        /*0050*/ 	.word	0xffffffff


	//   ....[10]....
        /*0054*/ 	.word	0x05000011


	//   ....[11]....
        /*0058*/ 	.word	0x05000011


	//   ....[12]....
        /*005c*/ 	.word	0x05000011


	//   ....[13]....
        /*0060*/ 	.word	0x05000011


	//   ....[14]....
        /*0064*/ 	.word	0x05000011


	//   ....[15]....
        /*0068*/ 	.word	0x05000011


	//   ....[16]....
        /*006c*/ 	.word	0x05000011


	//   ....[17]....
        /*0070*/ 	.word	0x05000011


	//   ....[18]....
        /*0074*/ 	.word	0x05000011


	//   ....[19]....
        /*0078*/ 	.word	0x05000011


	//----- nvinfo : EIATTR_COOP_GROUP_INSTR_OFFSETS
	.align		4
.L_1119:
        /*007c*/ 	.byte	0x04, 0x28
        /*007e*/ 	.short	(.L_1121 - .L_1120)


	//   ....[0]....
.L_1120:
        /*0080*/ 	.word	0x000008e0


	//   ....[1]....
        /*0084*/ 	.word	0x000008f0


	//   ....[2]....
        /*0088*/ 	.word	0x00000920


	//   ....[3]....
        /*008c*/ 	.word	0x00000930


	//   ....[4]....
        /*0090*/ 	.word	0x00000960


	//   ....[5]....
        /*0094*/ 	.word	0x00000970


	//   ....[6]....
        /*0098*/ 	.word	0x000009a0


	//   ....[7]....
        /*009c*/ 	.word	0x000009b0


	//   ....[8]....
        /*00a0*/ 	.word	0x000009e0


	//   ....[9]....
        /*00a4*/ 	.word	0x000009f0


	//   ....[10]....
        /*00a8*/ 	.word	0x00000bf0


	//   ....[11]....
        /*00ac*/ 	.word	0x00000c60


	//   ....[12]....
        /*00b0*/ 	.word	0x00000cd0


	//   ....[13]....
        /*00b4*/ 	.word	0x00000d40


	//   ....[14]....
        /*00b8*/ 	.word	0x00000db0


	//   ....[15]....
        /*00bc*/ 	.word	0x00000e10


	//   ....[16]....
        /*00c0*/ 	.word	0x00000e80


	//   ....[17]....
        /*00c4*/ 	.word	0x00000ef0


	//   ....[18]....
        /*00c8*/ 	.word	0x00000f60


	//   ....[19]....
        /*00cc*/ 	.word	0x00000fd0


	//----- nvinfo : EIATTR_EXIT_INSTR_OFFSETS
	.align		4
.L_1121:
        /*00d0*/ 	.byte	0x04, 0x1c
        /*00d2*/ 	.short	(.L_1123 - .L_1122)


	//   ....[0]....
.L_1122:
        /*00d4*/ 	.word	0x00000070


	//   ....[1]....
        /*00d8*/ 	.word	0x00000b90


	//----- nvinfo : EIATTR_MAX_THREADS
	.align		4
.L_1123:
        /*00dc*/ 	.byte	0x04, 0x05
        /*00de*/ 	.short	(.L_1125 - .L_1124)
.L_1124:
        /*00e0*/ 	.word	0x00000400
        /*00e4*/ 	.word	0x00000001
        /*00e8*/ 	.word	0x00000001


	//----- nvinfo : EIATTR_CRS_STACK_SIZE
	.align		4
.L_1125:
        /*00ec*/ 	.byte	0x04, 0x1e
        /*00ee*/ 	.short	(.L_1127 - .L_1126)
.L_1126:
        /*00f0*/ 	.word	0x00000000


	//----- nvinfo : EIATTR_CBANK_PARAM_SIZE
	.align		4
.L_1127:
        /*00f4*/ 	.byte	0x03, 0x19
        /*00f6*/ 	.short	0x0128


	//----- nvinfo : EIATTR_PARAM_CBANK
	.align		4
        /*00f8*/ 	.byte	0x04, 0x0a
        /*00fa*/ 	.short	(.L_1129 - .L_1128)
	.align		4
.L_1128:
        /*00fc*/ 	.word	index@(.nv.constant0._ZN10layer_norm22ln_bwd_finalize_kernelINS_22Kernel_traits_finalizeILj8192E6__halfS2_S2_S2_fjLb0ELj1024ELj4ENS_18Kernel_traits_baseILj8192ES2_S2_S2_S2_fjLj1024EEEEELb0ELb1EEEvNS_9BwdParamsE)
        /*0100*/ 	.short	0x0210
        /*0102*/ 	.short	0x0128


	//----- nvinfo : EIATTR_SW_WAR
	.align		4
.L_1129:
        /*0104*/ 	.byte	0x04, 0x36
        /*0106*/ 	.short	(.L_1131 - .L_1130)
.L_1130:
        /*0108*/ 	.word	0x00000008
.L_1131:


//--------------------- .nv.info._ZN10layer_norm40ln_parallel_residual_bwd_finalize_kernelINS_22Kernel_traits_finalizeILj8192E6__halfS2_S2_S2_fjLb0ELj1024ELj4ENS_18Kernel_traits_baseILj8192ES2_S2_S2_S2_fjLj1024EEEEELb1EEEvNS_9BwdParamsE --------------------------
	.section	.nv.info._ZN10layer_norm40ln_parallel_residual_bwd_finalize_kernelINS_22Kernel_traits_finalizeILj8192E6__halfS2_S2_S2_fjLb0ELj1024ELj4ENS_18Kernel_traits_baseILj8192ES2_S2_S2_S2_fjLj1024EEEEELb1EEEvNS_9BwdParamsE,"",@"SHT_CUDA_INFO"
	.sectionflags	@""
	.align	4


	//----- nvinfo : EIATTR_CUDA_API_VERSION
	.align		4
        /*0000*/ 	.byte	0x04, 0x37
        /*0002*/ 	.short	(.L_1133 - .L_1132)
.L_1132:
        /*0004*/ 	.word	0x00000082


	//----- nvinfo : EIATTR_KPARAM_INFO
	.align		4
.L_1133:
        /*0008*/ 	.byte	0x04, 0x17
        /*000a*/ 	.short	(.L_1135 - .L_1134)
.L_1134:
        /*000c*/ 	.word	0x00000000
        /*0010*/ 	.short	0x0000
        /*0012*/ 	.short	0x0000
        /*0014*/ 	.byte	0x00, 0xf0, 0xa1, 0x04


	//----- nvinfo : EIATTR_SPARSE_MMA_MASK
	.align		4
.L_1135:
        /*0018*/ 	.byte	0x03, 0x50
        /*001a*/ 	.short	0x0000


	//----- nvinfo : EIATTR_MAXREG_COUNT
	.align		4
        /*001c*/ 	.byte	0x03, 0x1b
        /*001e*/ 	.short	0x0040


	//----- nvinfo : EIATTR_NUM_BARRIERS
	.align		4
        /*0020*/ 	.byte	0x02, 0x4c
        /*0022*/ 	.byte	0x01
	.zero		1


	//----- nvinfo : EIATTR_MERCURY_ISA_VERSION
	.align		4
        /*0024*/ 	.byte	0x03, 0x5f
        /*0026*/ 	.short	0x0101


	//----- nvinfo : EIATTR_COOP_GROUP_MASK_REGIDS
	.align		4
        /*0028*/ 	.byte	0x04, 0x29
        /*002a*/ 	.short	(.L_1137 - .L_1136)


	//   ....[0]....
.L_1136:
        /*002c*/ 	.word	0xffffffff


	//   ....[1]....
        /*0030*/ 	.word	0xffffffff


	//   ....[2]....
        /*0034*/ 	.word	0xffffffff


	//   ....[3]....
        /*0038*/ 	.word	0xffffffff


	//   ....[4]....
        /*003c*/ 	.word	0xffffffff


	//   ....[5]....
        /*0040*/ 	.word	0xffffffff


	//   ....[6]....
        /*0044*/ 	.word	0xffffffff


	//   ....[7]....
        /*0048*/ 	.word	0xffffffff


	//   ....[8]....
        /*004c*/ 	.word	0xffffffff


	//   ....[9]....
        /*0050*/ 	.word	0xffffffff


	//   ....[10]....
        /*0054*/ 	.word	0xffffffff


	//   ....[11]....
        /*0058*/ 	.word	0xffffffff


	//   ....[12]....
        /*005c*/ 	.word	0xffffffff


	//   ....[13]....
        /*0060*/ 	.word	0xffffffff


	//   ....[14]....
        /*0064*/ 	.word	0xffffffff


	//   ....[15]....
        /*0068*/ 	.word	0xffffffff


	//   ....[16]....
        /*006c*/ 	.word	0xffffffff


	//   ....[17]....
        /*0070*/ 	.word	0xffffffff


	//   ....[18]....
        /*0074*/ 	.word	0xffffffff


	//   ....[19]....
        /*0078*/ 	.word	0xffffffff


	//   ....[20]....
        /*007c*/ 	.word	0x0500000b


	//   ....[21]....
        /*0080*/ 	.word	0x0500000b


	//   ....[22]....
        /*0084*/ 	.word	0x0500000b


	//   ....[23]....
        /*0088*/ 	.word	0x0500000b


	//   ....[24]....
        /*008c*/ 	.word	0x0500000b


	//   ....[25]....
        /*0090*/ 	.word	0x0500000b


	//   ....[26]....
        /*0094*/ 	.word	0x0500000b


	//   ....[27]....
        /*0098*/ 	.word	0x0500000b


	//   ....[28]....
        /*009c*/ 	.word	0x0500000b


	//   ....[29]....
        /*00a0*/ 	.word	0x0500000b


	//   ....[30]....
        /*00a4*/ 	.word	0x0500000b


	//   ....[31]....
        /*00a8*/ 	.word	0x0500000b


	//   ....[32]....
        /*00ac*/ 	.word	0x0500000b


	//   ....[33]....
        /*00b0*/ 	.word	0x0500000b


	//   ....[34]....
        /*00b4*/ 	.word	0x0500000b


	//   ....[35]....
        /*00b8*/ 	.word	0x0500000b


	//   ....[36]....
        /*00bc*/ 	.word	0x0500000b


	//   ....[37]....
        /*00c0*/ 	.word	0x0500000b


	//   ....[38]....
        /*00c4*/ 	.word	0x0500000b


	//   ....[39]....
        /*00c8*/ 	.word	0x0500000b


	//----- nvinfo : EIATTR_COOP_GROUP_INSTR_OFFSETS
	.align		4
.L_1137:
        /*00cc*/ 	.byte	0x04, 0x28
        /*00ce*/ 	.short	(.L_1139 - .L_1138)


	//   ....[0]....
.L_1138:
        /*00d0*/ 	.word	0x00000ce0


	//   ....[1]....
        /*00d4*/ 	.word	0x00000cf0


	//   ....[2]....
        /*00d8*/ 	.word	0x00000d00


	//   ....[3]....
        /*00dc*/ 	.word	0x00000d10


	//   ....[4]....
        /*00e0*/ 	.word	0x00000d40


	//   ....[5]....
        /*00e4*/ 	.word	0x00000d70


	//   ....[6]....
        /*00e8*/ 	.word	0x00000d80


	//   ....[7]....
        /*00ec*/ 	.word	0x00000d90


	//   ....[8]....
        /*00f0*/ 	.word	0x00000db0


	//   ....[9]....
        /*00f4*/ 	.word	0x00000df0


	//   ....[10]....
        /*00f8*/ 	.word	0x00000e00


	//   ....[11]....
        /*00fc*/ 	.word	0x00000e10


	//   ....[12]....
        /*0100*/ 	.word	0x00000e30


	//   ....[13]....
        /*0104*/ 	.word	0x00000e70


	//   ....[14]....
        /*0108*/ 	.word	0x00000e80


	//   ....[15]....
        /*010c*/ 	.word	0x00000e90


	//   ....[16]....
        /*0110*/ 	.word	0x00000eb0


	//   ....[17]....
        /*0114*/ 	.word	0x00000ee0


	//   ....[18]....
        /*0118*/ 	.word	0x00000f00


	//   ....[19]....
        /*011c*/ 	.word	0x00000f10


	//   ....[20]....
        /*0120*/ 	.word	0x00001210


	//   ....[21]....
        /*0124*/ 	.word	0x00001270


	//   ....[22]....
        /*0128*/ 	.word	0x000012d0


	//   ....[23]....
        /*012c*/ 	.word	0x00001330


	//   ....[24]....
        /*0130*/ 	.word	0x00001390


	//   ....[25]....
        /*0134*/ 	.word	0x000013f0


	//   ....[26]....
        /*0138*/ 	.word	0x00001460


	//   ....[27]....
        /*013c*/ 	.word	0x000014d0


	//   ....[28]....
        /*0140*/ 	.word	0x00001540


	//   ....[29]....
        /*0144*/ 	.word	0x000015b0


	//   ....[30]....
        /*0148*/ 	.word	0x00001610


	//   ....[31]....
        /*014c*/ 	.word	0x00001680


	//   ....[32]....
        /*0150*/ 	.word	0x000016f0


	//   ....[33]....
        /*0154*/ 	.word	0x00001760


	//   ....[34]....
        /*0158*/ 	.word	0x000017d0


	//   ....[35]....
        /*015c*/ 	.word	0x00001830


	//   ....[36]....
        /*0160*/ 	.word	0x000018a0


	//   ....[37]....
        /*0164*/ 	.word	0x00001910


	//   ....[38]....
        /*0168*/ 	.word	0x00001980


	//   ....[39]....
        /*016c*/ 	.word	0x000019f0


	//----- nvinfo : EIATTR_EXIT_INSTR_OFFSETS
	.align		4
.L_1139:
        /*0170*/ 	.byte	0x04, 0x1c
        /*0172*/ 	.short	(.L_1141 - .L_1140)


	//   ....[0]....
.L_1140:
        /*0174*/ 	.word	0x00000070


	//   ....[1]....
        /*0178*/ 	.word	0x000011b0


	//----- nvinfo : EIATTR_MAX_THREADS
	.align		4
.L_1141:
        /*017c*/ 	.byte	0x04, 0x05
        /*017e*/ 	.short	(.L_1143 - .L_1142)
.L_1142:
        /*0180*/ 	.word	0x00000400
        /*0184*/ 	.word	0x00000001
        /*0188*/ 	.word	0x00000001


	//----- nvinfo : EIATTR_CRS_STACK_SIZE
	.align		4
.L_1143:
        /*018c*/ 	.byte	0x04, 0x1e
        /*018e*/ 	.short	(.L_1145 - .L_1144)
.L_1144:
        /*0190*/ 	.word	0x00000000


	//----- nvinfo : EIATTR_CBANK_PARAM_SIZE
	.align		4
.L_1145:
        /*0194*/ 	.byte	0x03, 0x19
        /*0196*/ 	.short	0x0128


	//----- nvinfo : EIATTR_PARAM_CBANK
	.align		4
        /*0198*/ 	.byte	0x04, 0x0a
        /*019a*/ 	.short	(.L_1147 - .L_1146)
	.align		4
.L_1146:
        /*019c*/ 	.word	index@(.nv.constant0._ZN10layer_norm40ln_parallel_residual_bwd_finalize_kernelINS_22Kernel_traits_finalizeILj8192E6__halfS2_S2_S2_fjLb0ELj1024ELj4ENS_18Kernel_traits_baseILj8192ES2_S2_S2_S2_fjLj1024EEEEELb1EEEvNS_9BwdParamsE)
        /*01a0*/ 	.short	0x0210
        /*01a2*/ 	.short	0x0128


	//----- nvinfo : EIATTR_SW_WAR
	.align		4
.L_1147:
        /*01a4*/ 	.byte	0x04, 0x36
        /*01a6*/ 	.short	(.L_1149 - .L_1148)
.L_1148:
        /*01a8*/ 	.word	0x00000008
.L_1149:


//--------------------- .nv.info._ZN10layer_norm31ln_parallel_residual_bwd_kernelINS_13Kernel_traitsI6__halfS2_S2_S2_fjLj8192ELj1ELj1ELj8ELj16ENS_18Kernel_traits_baseILj8192ES2_S2_S2_S2_fjLj256EEEEELb1ELb1ELb1EEEvNS_9BwdParamsE --------------------------
	.section	.nv.info._ZN10layer_norm31ln_parallel_residual_bwd_kernelINS_13Kernel_traitsI6__halfS2_S2_S2_fjLj8192ELj1ELj1ELj8ELj16ENS_18Kernel_traits_baseILj8192ES2_S2_S2_S2_fjLj256EEEEELb1ELb1ELb1EEEvNS_9BwdParamsE,"",@"SHT_CUDA_INFO"
	.sectionflags	@""
	.align	4


	//----- nvinfo : EIATTR_CUDA_API_VERSION
	.align		4
        /*0000*/ 	.byte	0x04, 0x37
        /*0002*/ 	.short	(.L_1151 - .L_1150)
.L_1150:
        /*0004*/ 	.word	0x00000082


	//----- nvinfo : EIATTR_KPARAM_INFO
	.align		4
.L_1151:
        /*0008*/ 	.byte	0x04, 0x17
        /*000a*/ 	.short	(.L_1153 - .L_1152)
.L_1152:
        /*000c*/ 	.word	0x00000000
        /*0010*/ 	.short	0x0000
        /*0012*/ 	.short	0x0000
        /*0014*/ 	.byte	0x00, 0xf0, 0xa1, 0x04


	//----- nvinfo : EIATTR_SPARSE_MMA_MASK
	.align		4
.L_1153:
        /*0018*/ 	.byte	0x03, 0x50
        /*001a*/ 	.short	0x0000


	//----- nvinfo : EIATTR_MAXREG_COUNT
	.align		4
        /*001c*/ 	.byte	0x03, 0x1b
        /*001e*/ 	.short	0x00ff


	//----- nvinfo : EIATTR_NUM_BARRIERS
	.align		4
        /*0020*/ 	.byte	0x02, 0x4c
        /*0022*/ 	.byte	0x01
	.zero		1


	//----- nvinfo : EIATTR_MERCURY_ISA_VERSION
	.align		4
        /*0024*/ 	.byte	0x03, 0x5f
        /*0026*/ 	.short	0x0101


	//----- nvinfo : EIATTR_COOP_GROUP_MASK_REGIDS
	.align		4
        /*0028*/ 	.byte	0x04, 0x29
        /*002a*/ 	.short	(.L_1155 - .L_1154)


	//   ....[0]....
.L_1154:
        /*002c*/ 	.word	0xffffffff


	//   ....[1]....
        /*0030*/ 	.word	0xffffffff


	//   ....[2]....
        /*0034*/ 	.word	0xffffffff


	//   ....[3]....
        /*0038*/ 	.word	0xffffffff


	//   ....[4]....
        /*003c*/ 	.word	0xffffffff


	//   ....[5]....
        /*0040*/ 	.word	0xffffffff


	//   ....[6]....
        /*0044*/ 	.word	0xffffffff


	//   ....[7]....
        /*0048*/ 	.word	0xffffffff


	//   ....[8]....
        /*004c*/ 	.word	0xffffffff


	//   ....[9]....
        /*0050*/ 	.word	0xffffffff


	//   ....[10]....
        /*0054*/ 	.word	0x05000054


	//   ....[11]....
        /*0058*/ 	.word	0x05000054


	//   ....[12]....
        /*005c*/ 	.word	0x05000054


	//   ....[13]....
        /*0060*/ 	.word	0x05000054


	//   ....[14]....
        /*0064*/ 	.word	0x05000054


	//   ....[15]....
        /*0068*/ 	.word	0x05000054


	//   ....[16]....
        /*006c*/ 	.word	0x05000054


	//   ....[17]....
        /*0070*/ 	.word	0x05000054


	//   ....[18]....
        /*0074*/ 	.word	0x05000054


	//   ....[19]....
        /*0078*/ 	.word	0x05000054


	//----- nvinfo : EIATTR_COOP_GROUP_INSTR_OFFSETS
	.align		4
.L_1155:
        /*007c*/ 	.byte	0x04, 0x28
        /*007e*/ 	.short	(.L_1157 - .L_1156)


	//   ....[0]....
.L_1156:
        /*0080*/ 	.word	0x00001ea0


	//   ....[1]....
        /*0084*/ 	.word	0x00001eb0


	//   ....[2]....
        /*0088*/ 	.word	0x00001ee0


	//   ....[3]....
        /*008c*/ 	.word	0x00001ef0


	//   ....[4]....
        /*0090*/ 	.word	0x00001f20


	//   ....[5]....
        /*0094*/ 	.word	0x00001f30


	//   ....[6]....
        /*0098*/ 	.word	0x00001f60


	//   ....[7]....
        /*009c*/ 	.word	0x00001f70


	//   ....[8]....
        /*00a0*/ 	.word	0x00001fa0


	//   ....[9]....
        /*00a4*/ 	.word	0x00001fb0


	//   ....[10]....
        /*00a8*/ 	.word	0x00004700


	//   ....[11]....
        /*00ac*/ 	.word	0x00004750


	//   ....[12]....
        /*00b0*/ 	.word	0x000047c0


	//   ....[13]....
        /*00b4*/ 	.word	0x00004820


	//   ....[14]....
        /*00b8*/ 	.word	0x00004890


	//   ....[15]....
        /*00bc*/ 	.word	0x000048f0


	//   ....[16]....
        /*00c0*/ 	.word	0x00004960


	//   ....[17]....
        /*00c4*/ 	.word	0x000049c0


	//   ....[18]....
        /*00c8*/ 	.word	0x00004a30


	//   ....[19]....
        /*00cc*/ 	.word	0x00004a90


	//----- nvinfo : EIATTR_EXIT_INSTR_OFFSETS
	.align		4
.L_1157:
        /*00d0*/ 	.byte	0x04, 0x1c
        /*00d2*/ 	.short	(.L_1159 - .L_1158)


	//   ....[0]....
.L_1158:
        /*00d4*/ 	.word	0x000046a0


	//----- nvinfo : EIATTR_MAX_THREADS
	.align		4
.L_1159:
        /*00d8*/ 	.byte	0x04, 0x05
        /*00da*/ 	.short	(.L_1161 - .L_1160)
.L_1160:
        /*00dc*/ 	.word	0x00000100
        /*00e0*/ 	.word	0x00000001
        /*00e4*/ 	.word	0x00000001


	//----- nvinfo : EIATTR_CRS_STACK_SIZE
	.align		4
.L_1161:
        /*00e8*/ 	.byte	0x04, 0x1e
        /*00ea*/ 	.short	(.L_1163 - .L_1162)
.L_1162:
        /*00ec*/ 	.word	0x00000000


	//----- nvinfo : EIATTR_CBANK_PARAM_SIZE
	.align		4
.L_1163:
        /*00f0*/ 	.byte	0x03, 0x19
        /*00f2*/ 	.short	0x0128


	//----- nvinfo : EIATTR_PARAM_CBANK
	.align		4
        /*00f4*/ 	.byte	0x04, 0x0a
        /*00f6*/ 	.short	(.L_1165 - .L_1164)
	.align		4
.L_1164:
        /*00f8*/ 	.word	index@(.nv.constant0._ZN10layer_norm31ln_parallel_residual_bwd_kernelINS_13Kernel_traitsI6__halfS2_S2_S2_fjLj8192ELj1ELj1ELj8ELj16ENS_18Kernel_traits_baseILj8192ES2_S2_S2_S2_fjLj256EEEEELb1ELb1ELb1EEEvNS_9BwdParamsE)
        /*00fc*/ 	.short	0x0210
        /*00fe*/ 	.short	0x0128


	//----- nvinfo : EIATTR_SW_WAR
	.align		4
.L_1165:
        /*0100*/ 	.byte	0x04, 0x36
        /*0102*/ 	.short	(.L_1167 - .L_1166)
.L_1166:
        /*0104*/ 	.word	0x00000008
.L_1167:


//--------------------- .nv.info._ZN10layer_norm31ln_parallel_residual_bwd_kernelINS_13Kernel_traitsIf13__nv_bfloat16S2_S2_fjLj8192ELj1ELj1ELj8ELj16ENS_18Kernel_traits_baseILj8192EfS2_S2_S2_fjLj256EEEEELb0ELb0ELb0EEEvNS_9BwdParamsE --------------------------
	.section	.nv.info._ZN10layer_norm31ln_parallel_residual_bwd_kernelINS_13Kernel_traitsIf13__nv_bfloat16S2_S2_fjLj8192ELj1ELj1ELj8ELj16ENS_18Kernel_traits_baseILj8192EfS2_S2_S2_fjLj256EEEEELb0ELb0ELb0EEEvNS_9BwdParamsE,"",@"SHT_CUDA_INFO"
	.sectionflags	@""
	.align	4


	//----- nvinfo : EIATTR_CUDA_API_VERSION
	.align		4
        /*0000*/ 	.byte	0x04, 0x37
        /*0002*/ 	.short	(.L_1169 - .L_1168)
.L_1168:
        /*0004*/ 	.word	0x00000082


	//----- nvinfo : EIATTR_KPARAM_INFO
	.align		4
.L_1169:
        /*0008*/ 	.byte	0x04, 0x17
        /*000a*/ 	.short	(.L_1171 - .L_1170)
.L_1170:
        /*000c*/ 	.word	0x00000000
        /*0010*/ 	.short	0x0000
        /*0012*/ 	.short	0x0000
        /*0014*/ 	.byte	0x00, 0xf0, 0xa1, 0x04


	//----- nvinfo : EIATTR_SPARSE_MMA_MASK
	.align		4
.L_1171:
        /*0018*/ 	.byte	0x03, 0x50
        /*001a*/ 	.short	0x0000


	//----- nvinfo : EIATTR_MAXREG_COUNT
	.align		4
        /*001c*/ 	.byte	0x03, 0x1b
        /*001e*/ 	.short	0x00ff


	//----- nvinfo : EIATTR_NUM_BARRIERS
	.align		4
        /*0020*/ 	.byte	0x02, 0x4c
        /*0022*/ 	.byte	0x01
	.zero		1


	//----- nvinfo : EIATTR_ANNOTATIONS
	.align		4
        /*0024*/ 	.byte	0x04, 0x55
        /*0026*/ 	.short	(.L_1173 - .L_1172)


	//   ....[0]....
.L_1172:
        /* <DEDUP_REMOVED lines=56> */


	//----- nvinfo : EIATTR_MERCURY_ISA_VERSION
	.align		4
.L_1173:
        /*0398*/ 	.byte	0x03, 0x5f
        /*039a*/ 	.short	0x0101


	//----- nvinfo : EIATTR_COOP_GROUP_MASK_REGIDS
	.align		4
        /*039c*/ 	.byte	0x04, 0x29
        /*039e*/ 	.short	(.L_1175 - .L_1174)


	//   ....[0]....
.L_1174:
        /*03a0*/ 	.word	0xffffffff


	//   ....[1]....
        /*03a4*/ 	.word	0xffffffff


	//   ....[2]....
        /*03a8*/ 	.word	0xffffffff


	//   ....[3]....
        /*03ac*/ 	.word	0xffffffff


	//   ....[4]....
        /*03b0*/ 	.word	0xffffffff


	//   ....[5]....
        /*03b4*/ 	.word	0xffffffff


	//   ....[6]....
        /*03b8*/ 	.word	0xffffffff


	//   ....[7]....
        /*03bc*/ 	.word	0xffffffff


	//   ....[8]....
        /*03c0*/ 	.word	0xffffffff


	//   ....[9]....
        /*03c4*/ 	.word	0xffffffff


	//   ....[10]....
        /*03c8*/ 	.word	0x050000c7


	//   ....[11]....
        /*03cc*/ 	.word	0x050000c7


	//   ....[12]....
        /*03d0*/ 	.word	0x050000c7


	//   ....[13]....
        /*03d4*/ 	.word	0x050000c7


	//   ....[14]....
        /*03d8*/ 	.word	0x050000c7


	//   ....[15]....
        /*03dc*/ 	.word	0x050000c7


	//   ....[16]....
        /*03e0*/ 	.word	0x050000c7


	//   ....[17]....
        /*03e4*/ 	.word	0x050000c7


	//   ....[18]....
        /*03e8*/ 	.word	0x050000c7


	//   ....[19]....
        /*03ec*/ 	.word	0x050000c7


	//----- nvinfo : EIATTR_COOP_GROUP_INSTR_OFFSETS
	.align		4
.L_1175:
        /*03f0*/ 	.byte	0x04, 0x28
        /*03f2*/ 	.short	(.L_1177 - .L_1176)


	//   ....[0]....
.L_1176:
        /*03f4*/ 	.word	0x00003210


	//   ....[1]....
        /*03f8*/ 	.word	0x00003230


	//   ....[2]....
        /*03fc*/ 	.word	0x00003250


	//   ....[3]....
        /*0400*/ 	.word	0x00003270


	//   ....[4]....
        /*0404*/ 	.word	0x00003290


	//   ....[5]....
        /*0408*/ 	.word	0x000032b0


	//   ....[6]....
        /*040c*/ 	.word	0x000032d0


	//   ....[7]....
        /*0410*/ 	.word	0x000032f0


	//   ....[8]....
        /*0414*/ 	.word	0x00003310


	//   ....[9]....
        /*0418*/ 	.word	0x00003320


	//   ....[10]....
        /*041c*/ 	.word	0x00005550


	//   ....[11]....
        /*0420*/ 	.word	0x000055c0


	//   ....[12]....
        /*0424*/ 	.word	0x00005630


	//   ....[13]....
        /*0428*/ 	.word	0x000056a0


	//   ....[14]....
        /*042c*/ 	.word	0x00005710


	//   ....[15]....
        /*0430*/ 	.word	0x00005780


	//   ....[16]....
        /*0434*/ 	.word	0x000057f0


	//   ....[17]....
        /*0438*/ 	.word	0x00005860


	//   ....[18]....
        /*043c*/ 	.word	0x000058d0


	//   ....[19]....
        /*0440*/ 	.word	0x00005920


	//----- nvinfo : EIATTR_EXIT_INSTR_OFFSETS
	.align		4
.L_1177:
        /*0444*/ 	.byte	0x04, 0x1c
        /*0446*/ 	.short	(.L_1179 - .L_1178)


	//   ....[0]....
.L_1178:
        /*0448*/ 	.word	0x000053e0


	//   ....[1]....
        /*044c*/ 	.word	0x000054f0


	//----- nvinfo : EIATTR_MAX_THREADS
	.align		4
.L_1179:
        /*0450*/ 	.byte	0x04, 0x05
        /*0452*/ 	.short	(.L_1181 - .L_1180)
.L_1180:
        /*0454*/ 	.word	0x00000100
        /*0458*/ 	.word	0x00000001
        /*045c*/ 	.word	0x00000001


	//----- nvinfo : EIATTR_CRS_STACK_SIZE
	.align		4
.L_1181:
        /*0460*/ 	.byte	0x04, 0x1e
        /*0462*/ 	.short	(.L_1183 - .L_1182)
.L_1182:
        /*0464*/ 	.word	0x00000000


	//----- nvinfo : EIATTR_CBANK_PARAM_SIZE
	.align		4
.L_1183:
        /*0468*/ 	.byte	0x03, 0x19
        /*046a*/ 	.short	0x0128


	//----- nvinfo : EIATTR_PARAM_CBANK
	.align		4
        /*046c*/ 	.byte	0x04, 0x0a
        /*046e*/ 	.short	(.L_1185 - .L_1184)
	.align		4
.L_1184:
        /*0470*/ 	.word	index@(.nv.constant0._ZN10layer_norm31ln_parallel_residual_bwd_kernelINS_13Kernel_traitsIf13__nv_bfloat16S2_S2_fjLj8192ELj1ELj1ELj8ELj16ENS_18Kernel_traits_baseILj8192EfS2_S2_S2_fjLj256EEEEELb0ELb0ELb0EEEvNS_9BwdParamsE)
        /*0474*/ 	.short	0x0210
        /*0476*/ 	.short	0x0128


	//----- nvinfo : EIATTR_SW_WAR
	.align		4
.L_1185:
        /*0478*/ 	.byte	0x04, 0x36
        /*047a*/ 	.short	(.L_1187 - .L_1186)
.L_1186:
        /*047c*/ 	.word	0x00000008
.L_1187:


//--------------------- .nv.info._ZN10layer_norm31ln_parallel_residual_bwd_kernelINS_13Kernel_traitsIf13__nv_bfloat16S2_S2_fjLj8192ELj1ELj1ELj8ELj16ENS_18Kernel_traits_baseILj8192EfS2_S2_S2_fjLj256EEEEELb0ELb0ELb1EEEvNS_9BwdParamsE --------------------------
	.section	.nv.info._ZN10layer_norm31ln_parallel_residual_bwd_kernelINS_13Kernel_traitsIf13__nv_bfloat16S2_S2_fjLj8192ELj1ELj1ELj8ELj16ENS_18Kernel_traits_baseILj8192EfS2_S2_S2_fjLj256EEEEELb0ELb0ELb1EEEvNS_9BwdParamsE,"",@"SHT_CUDA_INFO"
	.sectionflags	@""
	.align	4


	//----- nvinfo : EIATTR_CUDA_API_VERSION
	.align		4
        /*0000*/ 	.byte	0x04, 0x37
        /*0002*/ 	.short	(.L_1189 - .L_1188)
.L_1188:
        /*0004*/ 	.word	0x00000082


	//----- nvinfo : EIATTR_KPARAM_INFO
	.align		4
.L_1189:
        /*0008*/ 	.byte	0x04, 0x17
        /*000a*/ 	.short	(.L_1191 - .L_1190)
.L_1190:
        /*000c*/ 	.word	0x00000000
        /*0010*/ 	.short	0x0000
        /*0012*/ 	.short	0x0000
        /*0014*/ 	.byte	0x00, 0xf0, 0xa1, 0x04


	//----- nvinfo : EIATTR_SPARSE_MMA_MASK
	.align		4
.L_1191:
        /*0018*/ 	.byte	0x03, 0x50
        /*001a*/ 	.short	0x0000


	//----- nvinfo : EIATTR_MAXREG_COUNT
	.align		4
        /*001c*/ 	.byte	0x03, 0x1b
        /*001e*/ 	.short	0x00ff


	//----- nvinfo : EIATTR_NUM_BARRIERS
	.align		4
        /*0020*/ 	.byte	0x02, 0x4c
        /*0022*/ 	.byte	0x01
	.zero		1


	//----- nvinfo : EIATTR_ANNOTATIONS
	.align		4
        /*0024*/ 	.byte	0x04, 0x55
        /*0026*/ 	.short	(.L_1193 - .L_1192)


	//   ....[0]....
.L_1192:
        /* <DEDUP_REMOVED lines=88> */


	//----- nvinfo : EIATTR_MERCURY_ISA_VERSION
	.align		4
.L_1193:
        /*0598*/ 	.byte	0x03, 0x5f
        /*059a*/ 	.short	0x0101


	//----- nvinfo : EIATTR_COOP_GROUP_MASK_REGIDS
	.align		4
        /*059c*/ 	.byte	0x04, 0x29
        /*059e*/ 	.short	(.L_1195 - .L_1194)


	//   ....[0]....
.L_1194:
        /*05a0*/ 	.word	0xffffffff


	//   ....[1]....
        /*05a4*/ 	.word	0xffffffff


	//   ....[2]....
        /*05a8*/ 	.word	0xffffffff


	//   ....[3]....
        /*05ac*/ 	.word	0xffffffff


	//   ....[4]....
        /*05b0*/ 	.word	0xffffffff


	//   ....[5]....
        /*05b4*/ 	.word	0xffffffff


	//   ....[6]....
        /*05b8*/ 	.word	0xffffffff


	//   ....[7]....
        /*05bc*/ 	.word	0xffffffff


	//   ....[8]....
        /*05c0*/ 	.word	0xffffffff


	//   ....[9]....
        /*05c4*/ 	.word	0xffffffff


	//   ....[10]....
        /*05c8*/ 	.word	0x050000eb


	//   ....[11]....
        /*05cc*/ 	.word	0x050000eb


	//   ....[12]....
        /*05d0*/ 	.word	0x050000eb


	//   ....[13]....
        /*05d4*/ 	.word	0x050000eb


	//   ....[14]....
        /*05d8*/ 	.word	0x050000eb


	//   ....[15]....
        /*05dc*/ 	.word	0x050000eb


	//   ....[16]....
        /*05e0*/ 	.word	0x050000eb


	//   ....[17]....
        /*05e4*/ 	.word	0x050000eb


	//   ....[18]....
        /*05e8*/ 	.word	0x050000eb


	//   ....[19]....
        /*05ec*/ 	.word	0x050000eb


	//----- nvinfo : EIATTR_COOP_GROUP_INSTR_OFFSETS
	.align		4
.L_1195:
        /*05f0*/ 	.byte	0x04, 0x28
        /*05f2*/ 	.short	(.L_1197 - .L_1196)


	//   ....[0]....
.L_1196:
        /*05f4*/ 	.word	0x00003290


	//   ....[1]....
        /*05f8*/ 	.word	0x000032b0


	//   ....[2]....
        /*05fc*/ 	.word	0x000032d0


	//   ....[3]....
        /*0600*/ 	.word	0x000032f0


	//   ....[4]....
        /*0604*/ 	.word	0x00003310


	//   ....[5]....
        /*0608*/ 	.word	0x00003330


	//   ....[6]....
        /*060c*/ 	.word	0x00003350


	//   ....[7]....
        /*0610*/ 	.word	0x00003370


	//   ....[8]....
        /*0614*/ 	.word	0x00003380


	//   ....[9]....
        /*0618*/ 	.word	0x000033a0


	//   ....[10]....
        /*061c*/ 	.word	0x00005810


	//   ....[11]....
        /*0620*/ 	.word	0x00005860


	//   ....[12]....
        /*0624*/ 	.word	0x000058c0


	//   ....[13]....
        /*0628*/ 	.word	0x00005910


	//   ....[14]....
        /*062c*/ 	.word	0x00005970


	//   ....[15]....
        /*0630*/ 	.word	0x000059c0


	//   ....[16]....
        /*0634*/ 	.word	0x00005a20


	//   ....[17]....
        /*0638*/ 	.word	0x00005a70


	//   ....[18]....
        /*063c*/ 	.word	0x00005ad0


	//   ....[19]....
        /*0640*/ 	.word	0x00005b20


	//----- nvinfo : EIATTR_EXIT_INSTR_OFFSETS
	.align		4
.L_1197:
        /*0644*/ 	.byte	0x04, 0x1c
        /*0646*/ 	.short	(.L_1199 - .L_1198)


	//   ....[0]....
.L_1198:
        /*0648*/ 	.word	0x000057b0


	//----- nvinfo : EIATTR_MAX_THREADS
	.align		4
.L_1199:
        /*064c*/ 	.byte	0x04, 0x05
        /*064e*/ 	.short	(.L_1201 - .L_1200)
.L_1200:
        /*0650*/ 	.word	0x00000100
        /*0654*/ 	.word	0x00000001
        /*0658*/ 	.word	0x00000001


	//----- nvinfo : EIATTR_CRS_STACK_SIZE
	.align		4
.L_1201:
        /*065c*/ 	.byte	0x04, 0x1e
        /*065e*/ 	.short	(.L_1203 - .L_1202)
.L_1202:
        /*0660*/ 	.word	0x00000000


	//----- nvinfo : EIATTR_CBANK_PARAM_SIZE
	.align		4
.L_1203:
        /*0664*/ 	.byte	0x03, 0x19
        /*0666*/ 	.short	0x0128


	//----- nvinfo : EIATTR_PARAM_CBANK
	.align		4
        /*0668*/ 	.byte	0x04, 0x0a
        /*066a*/ 	.short	(.L_1205 - .L_1204)
	.align		4
.L_1204:
        /*066c*/ 	.word	index@(.nv.constant0._ZN10layer_norm31ln_parallel_residual_bwd_kernelINS_13Kernel_traitsIf13__nv_bfloat16S2_S2_fjLj8192ELj1ELj1ELj8ELj16ENS_18Kernel_traits_baseILj8192EfS2_S2_S2_fjLj256EEEEELb0ELb0ELb1EEEvNS_9BwdParamsE)
        /*0670*/ 	.short	0x0210
        /*0672*/ 	.short	0x0128


	//----- nvinfo : EIATTR_SW_WAR
	.align		4
.L_1205:
        /*0674*/ 	.byte	0x04, 0x36
        /*0676*/ 	.short	(.L_1207 - .L_1206)
.L_1206:
        /*0678*/ 	.word	0x00000008
.L_1207:


//--------------------- .nv.info._ZN10layer_norm31ln_parallel_residual_bwd_kernelINS_13Kernel_traitsIf13__nv_bfloat16S2_S2_fjLj8192ELj1ELj1ELj8ELj16ENS_18Kernel_traits_baseILj8192EfS2_S2_S2_fjLj256EEEEELb0ELb1ELb0EEEvNS_9BwdParamsE --------------------------
	.section	.nv.info._ZN10layer_norm31ln_parallel_residual_bwd_kernelINS_13Kernel_traitsIf13__nv_bfloat16S2_S2_fjLj8192ELj1ELj1ELj8ELj16ENS_18Kernel_traits_baseILj8192EfS2_S2_S2_fjLj256EEEEELb0ELb1ELb0EEEvNS_9BwdParamsE,"",@"SHT_CUDA_INFO"
	.sectionflags	@""
	.align	4


	//----- nvinfo : EIATTR_CUDA_API_VERSION
	.align		4
        /*0000*/ 	.byte	0x04, 0x37
        /*0002*/ 	.short	(.L_1209 - .L_1208)
.L_1208:
        /*0004*/ 	.word	0x00000082


	//----- nvinfo : EIATTR_KPARAM_INFO
	.align		4
.L_1209:
        /*0008*/ 	.byte	0x04, 0x17
        /*000a*/ 	.short	(.L_1211 - .L_1210)
.L_1210:
        /*000c*/ 	.word	0x00000000
        /*0010*/ 	.short	0x0000
        /*0012*/ 	.short	0x0000
        /*0014*/ 	.byte	0x00, 0xf0, 0xa1, 0x04


	//----- nvinfo : EIATTR_SPARSE_MMA_MASK
	.align		4
.L_1211:
        /*0018*/ 	.byte	0x03, 0x50
        /*001a*/ 	.short	0x0000


	//----- nvinfo : EIATTR_MAXREG_COUNT
	.align		4
        /*001c*/ 	.byte	0x03, 0x1b
        /*001e*/ 	.short	0x00ff


	//----- nvinfo : EIATTR_NUM_BARRIERS
	.align		4
        /*0020*/ 	.byte	0x02, 0x4c
        /*0022*/ 	.byte	0x01
	.zero		1


	//----- nvinfo : EIATTR_MERCURY_ISA_VERSION
	.align		4
        /*0024*/ 	.byte	0x03, 0x5f
        /*0026*/ 	.short	0x0101


	//----- nvinfo : EIATTR_COOP_GROUP_MASK_REGIDS
	.align		4
        /*0028*/ 	.byte	0x04, 0x29
        /*002a*/ 	.short	(.L_1213 - .L_1212)


	//   ....[0]....
.L_1212:
        /*002c*/ 	.word	0xffffffff


	//   ....[1]....
        /*0030*/ 	.word	0xffffffff


	//   ....[2]....
        /*0034*/ 	.word	0xffffffff


	//   ....[3]....
        /*0038*/ 	.word	0xffffffff


	//   ....[4]....
        /*003c*/ 	.word	0xffffffff


	//   ....[5]....
        /*0040*/ 	.word	0xffffffff


	//   ....[6]....
        /*0044*/ 	.word	0xffffffff


	//   ....[7]....
        /*0048*/ 	.word	0xffffffff


	//   ....[8]....
        /*004c*/ 	.word	0xffffffff


	//   ....[9]....
        /*0050*/ 	.word	0xffffffff


	//   ....[10]....
        /*0054*/ 	.word	0x050000a1


	//   ....[11]....
        /*0058*/ 	.word	0x050000a1


	//   ....[12]....
        /*005c*/ 	.word	0x050000a1


	//   ....[13]....
        /*0060*/ 	.word	0x050000a1


	//   ....[14]....
        /*0064*/ 	.word	0x050000a1


	//   ....[15]....
        /*0068*/ 	.word	0x050000a1


	//   ....[16]....
        /*006c*/ 	.word	0x050000a1


	//   ....[17]....
        /*0070*/ 	.word	0x050000a1


	//   ....[18]....
        /*0074*/ 	.word	0x050000a1


	//   ....[19]....
        /*0078*/ 	.word	0x050000a1


	//----- nvinfo : EIATTR_COOP_GROUP_INSTR_OFFSETS
	.align		4
.L_1213:
        /*007c*/ 	.byte	0x04, 0x28
        /*007e*/ 	.short	(.L_1215 - .L_1214)


	//   ....[0]....
.L_1214:
        /*0080*/ 	.word	0x00001e70


	//   ....[1]....
        /*0084*/ 	.word	0x00001e80


	//   ....[2]....
        /*0088*/ 	.word	0x00001eb0


	//   ....[3]....
        /*008c*/ 	.word	0x00001ec0


	//   ....[4]....
        /*0090*/ 	.word	0x00001ef0


	//   ....[5]....
        /*0094*/ 	.word	0x00001f00


	//   ....[6]....
        /*0098*/ 	.word	0x00001f30


	//   ....[7]....
        /*009c*/ 	.word	0x00001f40


	//   ....[8]....
        /*00a0*/ 	.word	0x00001f70


	//   ....[9]....
        /*00a4*/ 	.word	0x00001f80


	//   ....[10]....
        /*00a8*/ 	.word	0x00003f00


	//   ....[11]....
        /*00ac*/ 	.word	0x00003f50


	//   ....[12]....
        /*00b0*/ 	.word	0x00003fc0


	//   ....[13]....
        /*00b4*/ 	.word	0x00004020


	//   ....[14]....
        /*00b8*/ 	.word	0x00004090


	//   ....[15]....
        /*00bc*/ 	.word	0x000040f0


	//   ....[16]....
        /*00c0*/ 	.word	0x00004160


	//   ....[17]....
        /*00c4*/ 	.word	0x000041c0


	//   ....[18]....
        /*00c8*/ 	.word	0x00004230


	//   ....[19]....
        /*00cc*/ 	.word	0x00004290


	//----- nvinfo : EIATTR_EXIT_INSTR_OFFSETS
	.align		4
.L_1215:
        /*00d0*/ 	.byte	0x04, 0x1c
        /*00d2*/ 	.short	(.L_1217 - .L_1216)


	//   ....[0]....
.L_1216:
        /*00d4*/ 	.word	0x00003e10


	//   ....[1]....
        /*00d8*/ 	.word	0x00003ea0


	//----- nvinfo : EIATTR_MAX_THREADS
	.align		4
.L_1217:
        /*00dc*/ 	.byte	0x04, 0x05
        /*00de*/ 	.short	(.L_1219 - .L_1218)
.L_1218:
        /*00e0*/ 	.word	0x00000100
        /*00e4*/ 	.word	0x00000001
        /*00e8*/ 	.word	0x00000001


	//----- nvinfo : EIATTR_CRS_STACK_SIZE
	.align		4
.L_1219:
        /*00ec*/ 	.byte	0x04, 0x1e
        /*00ee*/ 	.short	(.L_1221 - .L_1220)
.L_1220:
        /*00f0*/ 	.word	0x00000000


	//----- nvinfo : EIATTR_CBANK_PARAM_SIZE
	.align		4
.L_1221:
        /*00f4*/ 	.byte	0x03, 0x19
        /*00f6*/ 	.short	0x0128


	//----- nvinfo : EIATTR_PARAM_CBANK
	.align		4
        /*00f8*/ 	.byte	0x04, 0x0a
        /*00fa*/ 	.short	(.L_1223 - .L_1222)
	.align		4
.L_1222:
        /*00fc*/ 	.word	index@(.nv.constant0._ZN10layer_norm31ln_parallel_residual_bwd_kernelINS_13Kernel_traitsIf13__nv_bfloat16S2_S2_fjLj8192ELj1ELj1ELj8ELj16ENS_18Kernel_traits_baseILj8192EfS2_S2_S2_fjLj256EEEEELb0ELb1ELb0EEEvNS_9BwdParamsE)
        /*0100*/ 	.short	0x0210
        /*0102*/ 	.short	0x0128


	//----- nvinfo : EIATTR_SW_WAR
	.align		4
.L_1223:
        /*0104*/ 	.byte	0x04, 0x36
        /*0106*/ 	.short	(.L_1225 - .L_1224)
.L_1224:
        /*0108*/ 	.word	0x00000008
.L_1225:


//--------------------- .nv.info._ZN10layer_norm31ln_parallel_residual_bwd_kernelINS_13Kernel_traitsIf13__nv_bfloat16S2_S2_fjLj8192ELj1ELj1ELj8ELj16ENS_18Kernel_traits_baseILj8192EfS2_S2_S2_fjLj256EEEEELb0ELb1ELb1EEEvNS_9BwdParamsE --------------------------
	.section	.nv.info._ZN10layer_norm31ln_parallel_residual_bwd_kernelINS_13Kernel_traitsIf13__nv_bfloat16S2_S2_fjLj8192ELj1ELj1ELj8ELj16ENS_18Kernel_traits_baseILj8192EfS2_S2_S2_fjLj256EEEEELb0ELb1ELb1EEEvNS_9BwdParamsE,"",@"SHT_CUDA_INFO"
	.sectionflags	@""
	.align	4


	//----- nvinfo : EIATTR_CUDA_API_VERSION
	.align		4
        /*0000*/ 	.byte	0x04, 0x37
        /*0002*/ 	.short	(.L_1227 - .L_1226)
.L_1226:
        /*0004*/ 	.word	0x00000082


	//----- nvinfo : EIATTR_KPARAM_INFO
	.align		4
.L_1227:
        /*0008*/ 	.byte	0x04, 0x17
        /*000a*/ 	.short	(.L_1229 - .L_1228)
.L_1228:
        /*000c*/ 	.word	0x00000000
        /*0010*/ 	.short	0x0000
        /*0012*/ 	.short	0x0000
        /*0014*/ 	.byte	0x00, 0xf0, 0xa1, 0x04


	//----- nvinfo : EIATTR_SPARSE_MMA_MASK
	.align		4
.L_1229:
        /*0018*/ 	.byte	0x03, 0x50
        /*001a*/ 	.short	0x0000


	//----- nvinfo : EIATTR_MAXREG_COUNT
	.align		4
        /*001c*/ 	.byte	0x03, 0x1b
        /*001e*/ 	.short	0x00ff


	//----- nvinfo : EIATTR_NUM_BARRIERS
	.align		4
        /*0020*/ 	.byte	0x02, 0x4c
        /*0022*/ 	.byte	0x01
	.zero		1


	//----- nvinfo : EIATTR_MERCURY_ISA_VERSION
	.align		4
        /*0024*/ 	.byte	0x03, 0x5f
        /*0026*/ 	.short	0x0101


	//----- nvinfo : EIATTR_COOP_GROUP_MASK_REGIDS
	.align		4
        /*0028*/ 	.byte	0x04, 0x29
        /*002a*/ 	.short	(.L_1231 - .L_1230)


	//   ....[0]....
.L_1230:
        /*002c*/ 	.word	0xffffffff


	//   ....[1]....
        /*0030*/ 	.word	0xffffffff


	//   ....[2]....
        /*0034*/ 	.word	0xffffffff


	//   ....[3]....
        /*0038*/ 	.word	0xffffffff


	//   ....[4]....
        /*003c*/ 	.word	0xffffffff


	//   ....[5]....
        /*0040*/ 	.word	0xffffffff


	//   ....[6]....
        /*0044*/ 	.word	0xffffffff


	//   ....[7]....
        /*0048*/ 	.word	0xffffffff


	//   ....[8]....
        /*004c*/ 	.word	0xffffffff


	//   ....[9]....
        /*0050*/ 	.word	0xffffffff


	//   ....[10]....
        /*0054*/ 	.word	0x0500003e


	//   ....[11]....
        /*0058*/ 	.word	0x0500003e


	//   ....[12]....
        /*005c*/ 	.word	0x0500003e


	//   ....[13]....
        /*0060*/ 	.word	0x0500003e


	//   ....[14]....
        /*0064*/ 	.word	0x0500003e


	//   ....[15]....
        /*0068*/ 	.word	0x0500003e


	//   ....[16]....
        /*006c*/ 	.word	0x0500003e


	//   ....[17]....
        /*0070*/ 	.word	0x0500003e


	//   ....[18]....
        /*0074*/ 	.word	0x0500003e


	//   ....[19]....
        /*0078*/ 	.word	0x0500003e


	//----- nvinfo : EIATTR_COOP_GROUP_INSTR_OFFSETS
	.align		4
.L_1231:
        /*007c*/ 	.byte	0x04, 0x28
        /*007e*/ 	.short	(.L_1233 - .L_1232)


	//   ....[0]....
.L_1232:
        /*0080*/ 	.word	0x00001d60


	//   ....[1]....
        /*0084*/ 	.word	0x00001d70


	//   ....[2]....
        /*0088*/ 	.word	0x00001da0


	//   ....[3]....
        /*008c*/ 	.word	0x00001db0


	//   ....[4]....
        /*0090*/ 	.word	0x00001de0


	//   ....[5]....
        /*0094*/ 	.word	0x00001df0


	//   ....[6]....
        /*0098*/ 	.word	0x00001e20


	//   ....[7]....
        /*009c*/ 	.word	0x00001e30


	//   ....[8]....
        /*00a0*/ 	.word	0x00001e60


	//   ....[9]....
        /*00a4*/ 	.word	0x00001e70


	//   ....[10]....
        /*00a8*/ 	.word	0x00003de0


	//   ....[11]....
        /*00ac*/ 	.word	0x00003e30


	//   ....[12]....
        /*00b0*/ 	.word	0x00003ea0


	//   ....[13]....
        /*00b4*/ 	.word	0x00003f00


	//   ....[14]....
        /*00b8*/ 	.word	0x00003f70


	//   ....[15]....
        /*00bc*/ 	.word	0x00003fd0


	//   ....[16]....
        /*00c0*/ 	.word	0x00004040


	//   ....[17]....
        /*00c4*/ 	.word	0x000040a0


	//   ....[18]....
        /*00c8*/ 	.word	0x00004110


	//   ....[19]....
        /*00cc*/ 	.word	0x00004170


	//----- nvinfo : EIATTR_EXIT_INSTR_OFFSETS
	.align		4
.L_1233:
        /*00d0*/ 	.byte	0x04, 0x1c
        /*00d2*/ 	.short	(.L_1235 - .L_1234)


	//   ....[0]....
.L_1234:
        /*00d4*/ 	.word	0x00003d80


	//----- nvinfo : EIATTR_MAX_THREADS
	.align		4
.L_1235:
        /*00d8*/ 	.byte	0x04, 0x05
        /*00da*/ 	.short	(.L_1237 - .L_1236)
.L_1236:
        /*00dc*/ 	.word	0x00000100
        /*00e0*/ 	.word	0x00000001
        /*00e4*/ 	.word	0x00000001


	//----- nvinfo : EIATTR_CRS_STACK_SIZE
	.align		4
.L_1237:
        /*00e8*/ 	.byte	0x04, 0x1e
        /*00ea*/ 	.short	(.L_1239 - .L_1238)
.L_1238:
        /*00ec*/ 	.word	0x00000000


	//----- nvinfo : EIATTR_CBANK_PARAM_SIZE
	.align		4
.L_1239:
        /*00f0*/ 	.byte	0x03, 0x19
        /*00f2*/ 	.short	0x0128


	//----- nvinfo : EIATTR_PARAM_CBANK
	.align		4
        /*00f4*/ 	.byte	0x04, 0x0a
        /*00f6*/ 	.short	(.L_1241 - .L_1240)
	.align		4
.L_1240:
        /*00f8*/ 	.word	index@(.nv.constant0._ZN10layer_norm31ln_parallel_residual_bwd_kernelINS_13Kernel_traitsIf13__nv_bfloat16S2_S2_fjLj8192ELj1ELj1ELj8ELj16ENS_18Kernel_traits_baseILj8192EfS2_S2_S2_fjLj256EEEEELb0ELb1ELb1EEEvNS_9BwdParamsE)
        /*00fc*/ 	.short	0x0210
        /*00fe*/ 	.short	0x0128


	//----- nvinfo : EIATTR_SW_WAR
	.align		4
.L_1241:
        /*0100*/ 	.byte	0x04, 0x36
        /*0102*/ 	.short	(.L_1243 - .L_1242)
.L_1242:
        /*0104*/ 	.word	0x00000008
.L_1243:


//--------------------- .nv.info._ZN10layer_norm31ln_parallel_residual_bwd_kernelINS_13Kernel_traitsIf13__nv_bfloat16S2_S2_fjLj8192ELj1ELj1ELj8ELj16ENS_18Kernel_traits_baseILj8192EfS2_S2_S2_fjLj256EEEEELb1ELb0ELb0EEEvNS_9BwdParamsE --------------------------
	.section	.nv.info._ZN10layer_norm31ln_parallel_residual_bwd_kernelINS_13Kernel_traitsIf13__nv_bfloat16S2_S2_fjLj8192ELj1ELj1ELj8ELj16ENS_18Kernel_traits_baseILj8192EfS2_S2_S2_fjLj256EEEEELb1ELb0ELb0EEEvNS_9BwdParamsE,"",@"SHT_CUDA_INFO"
	.sectionflags	@""
	.align	4


	//----- nvinfo : EIATTR_CUDA_API_VERSION
	.align		4
        /*0000*/ 	.byte	0x04, 0x37
        /*0002*/ 	.short	(.L_1245 - .L_1244)
.L_1244:
        /*0004*/ 	.word	0x00000082


	//----- nvinfo : EIATTR_KPARAM_INFO
	.align		4
.L_1245:
        /*0008*/ 	.byte	0x04, 0x17
        /*000a*/ 	.short	(.L_1247 - .L_1246)
.L_1246:
        /*000c*/ 	.word	0x00000000
        /*0010*/ 	.short	0x0000
        /*0012*/ 	.short	0x0000
        /*0014*/ 	.byte	0x00, 0xf0, 0xa1, 0x04


	//----- nvinfo : EIATTR_SPARSE_MMA_MASK
	.align		4
.L_1247:
        /*0018*/ 	.byte	0x03, 0x50
        /*001a*/ 	.short	0x0000


	//----- nvinfo : EIATTR_MAXREG_COUNT
	.align		4
        /*001c*/ 	.byte	0x03, 0x1b
        /*001e*/ 	.short	0x00ff


	//----- nvinfo : EIATTR_NUM_BARRIERS
	.align		4
        /*0020*/ 	.byte	0x02, 0x4c
        /*0022*/ 	.byte	0x01
	.zero		1


	//----- nvinfo : EIATTR_ANNOTATIONS
	.align		4
        /*0024*/ 	.byte	0x04, 0x55
        /*0026*/ 	.short	(.L_1249 - .L_1248)


	//   ....[0]....
.L_1248:
        /* <DEDUP_REMOVED lines=73> */


	//----- nvinfo : EIATTR_MERCURY_ISA_VERSION
	.align		4
.L_1249:
        /*04a0*/ 	.byte	0x03, 0x5f
        /*04a2*/ 	.short	0x0101


	//----- nvinfo : EIATTR_COOP_GROUP_MASK_REGIDS
	.align		4
        /*04a4*/ 	.byte	0x04, 0x29
        /*04a6*/ 	.short	(.L_1251 - .L_1250)


	//   ....[0]....
.L_1250:
        /*04a8*/ 	.word	0xffffffff


	//   ....[1]....
        /*04ac*/ 	.word	0xffffffff


	//   ....[2]....
        /*04b0*/ 	.word	0xffffffff


	//   ....[3]....
        /*04b4*/ 	.word	0xffffffff


	//   ....[4]....
        /*04b8*/ 	.word	0xffffffff


	//   ....[5]....
        /*04bc*/ 	.word	0xffffffff


	//   ....[6]....
        /*04c0*/ 	.word	0xffffffff


	//   ....[7]....
        /*04c4*/ 	.word	0xffffffff


	//   ....[8]....
        /*04c8*/ 	.word	0xffffffff


	//   ....[9]....
        /*04cc*/ 	.word	0xffffffff


	//   ....[10]....
        /*04d0*/ 	.word	0x050000bf


	//   ....[11]....
        /*04d4*/ 	.word	0x050000bf


	//   ....[12]....
        /*04d8*/ 	.word	0x050000bf


	//   ....[13]....
        /*04dc*/ 	.word	0x050000bf


	//   ....[14]....
        /*04e0*/ 	.word	0x050000bf


	//   ....[15]....
        /*04e4*/ 	.word	0x050000bf


	//   ....[16]....
        /*04e8*/ 	.word	0x050000bf


	//   ....[17]....
        /*04ec*/ 	.word	0x050000bf


	//   ....[18]....
        /*04f0*/ 	.word	0x050000bf


	//   ....[19]....
        /*04f4*/ 	.word	0x050000bf


	//----- nvinfo : EIATTR_COOP_GROUP_INSTR_OFFSETS
	.align		4
.L_1251:
        /*04f8*/ 	.byte	0x04, 0x28
        /*04fa*/ 	.short	(.L_1253 - .L_1252)


	//   ....[0]....
.L_1252:
        /*04fc*/ 	.word	0x00003740


	//   ....[1]....
        /*0500*/ 	.word	0x00003760


	//   ....[2]....
        /*0504*/ 	.word	0x00003780


	//   ....[3]....
        /*0508*/ 	.word	0x000037a0


	//   ....[4]....
        /*050c*/ 	.word	0x000037c0


	//   ....[5]....
        /*0510*/ 	.word	0x000037e0


	//   ....[6]....
        /*0514*/ 	.word	0x00003800


	//   ....[7]....
        /*0518*/ 	.word	0x00003820


	//   ....[8]....
        /*051c*/ 	.word	0x00003840


	//   ....[9]....
        /*0520*/ 	.word	0x00003850


	//   ....[10]....
        /*0524*/ 	.word	0x00006590


	//   ....[11]....
        /*0528*/ 	.word	0x00006600


	//   ....[12]....
        /*052c*/ 	.word	0x00006670


	//   ....[13]....
        /*0530*/ 	.word	0x000066e0


	//   ....[14]....
        /*0534*/ 	.word	0x00006750


	//   ....[15]....
        /*0538*/ 	.word	0x000067c0


	//   ....[16]....
        /*053c*/ 	.word	0x00006830


	//   ....[17]....
        /*0540*/ 	.word	0x000068a0


	//   ....[18]....
        /*0544*/ 	.word	0x00006910


	//   ....[19]....
        /*0548*/ 	.word	0x00006960


	//----- nvinfo : EIATTR_EXIT_INSTR_OFFSETS
	.align		4
.L_1253:
        /*054c*/ 	.byte	0x04, 0x1c
        /*054e*/ 	.short	(.L_1255 - .L_1254)


	//   ....[0]....
.L_1254:
        /*0550*/ 	.word	0x00006420


	//   ....[1]....
        /*0554*/ 	.word	0x00006530


	//----- nvinfo : EIATTR_MAX_THREADS
	.align		4
.L_1255:
        /*0558*/ 	.byte	0x04, 0x05
        /*055a*/ 	.short	(.L_1257 - .L_1256)
.L_1256:
        /*055c*/ 	.word	0x00000100
        /*0560*/ 	.word	0x00000001
        /*0564*/ 	.word	0x00000001


	//----- nvinfo : EIATTR_CRS_STACK_SIZE
	.align		4
.L_1257:
        /*0568*/ 	.byte	0x04, 0x1e
        /*056a*/ 	.short	(.L_1259 - .L_1258)
.L_1258:
        /*056c*/ 	.word	0x00000000


	//----- nvinfo : EIATTR_CBANK_PARAM_SIZE
	.align		4
.L_1259:
        /*0570*/ 	.byte	0x03, 0x19
        /*0572*/ 	.short	0x0128


	//----- nvinfo : EIATTR_PARAM_CBANK
	.align		4
        /*0574*/ 	.byte	0x04, 0x0a
        /*0576*/ 	.short	(.L_1261 - .L_1260)
	.align		4
.L_1260:
        /*0578*/ 	.word	index@(.nv.constant0._ZN10layer_norm31ln_parallel_residual_bwd_kernelINS_13Kernel_traitsIf13__nv_bfloat16S2_S2_fjLj8192ELj1ELj1ELj8ELj16ENS_18Kernel_traits_baseILj8192EfS2_S2_S2_fjLj256EEEEELb1ELb0ELb0EEEvNS_9BwdParamsE)
        /*057c*/ 	.short	0x0210
        /*057e*/ 	.short	0x0128


	//----- nvinfo : EIATTR_SW_WAR
	.align		4
.L_1261:
        /*0580*/ 	.byte	0x04, 0x36
        /*0582*/ 	.short	(.L_1263 - .L_1262)
.L_1262:
        /*0584*/ 	.word	0x00000008
.L_1263:


//--------------------- .nv.info._ZN10layer_norm31ln_parallel_residual_bwd_kernelINS_13Kernel_traitsIf13__nv_bfloat16S2_S2_fjLj8192ELj1ELj1ELj8ELj16ENS_18Kernel_traits_baseILj8192EfS2_S2_S2_fjLj256EEEEELb1ELb0ELb1EEEvNS_9BwdParamsE --------------------------
	.section	.nv.info._ZN10layer_norm31ln_parallel_residual_bwd_kernelINS_13Kernel_traitsIf13__nv_bfloat16S2_S2_fjLj8192ELj1ELj1ELj8ELj16ENS_18Kernel_traits_baseILj8192EfS2_S2_S2_fjLj256EEEEELb1ELb0ELb1EEEvNS_9BwdParamsE,"",@"SHT_CUDA_INFO"
	.sectionflags	@""
	.align	4


	//----- nvinfo : EIATTR_CUDA_API_VERSION
	.align		4
        /*0000*/ 	.byte	0x04, 0x37
        /*0002*/ 	.short	(.L_1265 - .L_1264)
.L_1264:
        /*0004*/ 	.word	0x00000082


	//----- nvinfo : EIATTR_KPARAM_INFO
	.align		4
.L_1265:
        /*0008*/ 	.byte	0x04, 0x17
        /*000a*/ 	.short	(.L_1267 - .L_1266)
.L_1266:
        /*000c*/ 	.word	0x00000000
        /*0010*/ 	.short	0x0000
        /*0012*/ 	.short	0x0000
        /*0014*/ 	.byte	0x00, 0xf0, 0xa1, 0x04


	//----- nvinfo : EIATTR_SPARSE_MMA_MASK
	.align		4
.L_1267:
        /*0018*/ 	.byte	0x03, 0x50
        /*001a*/ 	.short	0x0000


	//----- nvinfo : EIATTR_MAXREG_COUNT
	.align		4
        /*001c*/ 	.byte	0x03, 0x1b
        /*001e*/ 	.short	0x00ff


	//----- nvinfo : EIATTR_NUM_BARRIERS
	.align		4
        /*0020*/ 	.byte	0x02, 0x4c
        /*0022*/ 	.byte	0x01
	.zero		1


	//----- nvinfo : EIATTR_ANNOTATIONS
	.align		4
        /*0024*/ 	.byte	0x04, 0x55
        /*0026*/ 	.short	(.L_1269 - .L_1268)


	//   ....[0]....
.L_1268:
        /* <DEDUP_REMOVED lines=121> */


	//----- nvinfo : EIATTR_MERCURY_ISA_VERSION
	.align		4
.L_1269:
        /*07a8*/ 	.byte	0x03, 0x5f
        /*07aa*/ 	.short	0x0101


	//----- nvinfo : EIATTR_COOP_GROUP_MASK_REGIDS
	.align		4
        /*07ac*/ 	.byte	0x04, 0x29
        /*07ae*/ 	.short	(.L_1271 - .L_1270)


	//   ....[0]....
.L_1270:
        /*07b0*/ 	.word	0xffffffff


	//   ....[1]....
        /*07b4*/ 	.word	0xffffffff


	//   ....[2]....
        /*07b8*/ 	.word	0xffffffff


	//   ....[3]....
        /*07bc*/ 	.word	0xffffffff


	//   ....[4]....
        /*07c0*/ 	.word	0xffffffff


	//   ....[5]....
        /*07c4*/ 	.word	0xffffffff


	//   ....[6]....
        /*07c8*/ 	.word	0xffffffff


	//   ....[7]....
        /*07cc*/ 	.word	0xffffffff


	//   ....[8]....
        /*07d0*/ 	.word	0xffffffff


	//   ....[9]....
        /*07d4*/ 	.word	0xffffffff


	//   ....[10]....
        /*07d8*/ 	.word	0x050000eb


	//   ....[11]....
        /*07dc*/ 	.word	0x050000eb


	//   ....[12]....
        /*07e0*/ 	.word	0x050000eb


	//   ....[13]....
        /*07e4*/ 	.word	0x050000eb


	//   ....[14]....
        /*07e8*/ 	.word	0x050000eb


	//   ....[15]....
        /*07ec*/ 	.word	0x050000eb


	//   ....[16]....
        /*07f0*/ 	.word	0x050000eb


	//   ....[17]....
        /*07f4*/ 	.word	0x050000eb


	//   ....[18]....
        /*07f8*/ 	.word	0x050000eb


	//   ....[19]....
        /*07fc*/ 	.word	0x050000eb


	//----- nvinfo : EIATTR_COOP_GROUP_INSTR_OFFSETS
	.align		4
.L_1271:
        /*0800*/ 	.byte	0x04, 0x28
        /*0802*/ 	.short	(.L_1273 - .L_1272)


	//   ....[0]....
.L_1272:
        /*0804*/ 	.word	0x000036d0


	//   ....[1]....
        /*0808*/ 	.word	0x000036f0


	//   ....[2]....
        /*080c*/ 	.word	0x00003710


	//   ....[3]....
        /*0810*/ 	.word	0x00003730


	//   ....[4]....
        /*0814*/ 	.word	0x00003750


	//   ....[5]....
        /*0818*/ 	.word	0x00003770


	//   ....[6]....
        /*081c*/ 	.word	0x00003790


	//   ....[7]....
        /*0820*/ 	.word	0x000037b0


	//   ....[8]....
        /*0824*/ 	.word	0x000037c0


	//   ....[9]....
        /*0828*/ 	.word	0x000037e0


	//   ....[10]....
        /*082c*/ 	.word	0x00006660


	//   ....[11]....
        /*0830*/ 	.word	0x000066b0


	//   ....[12]....
        /*0834*/ 	.word	0x00006710


	//   ....[13]....
        /*0838*/ 	.word	0x00006760


	//   ....[14]....
        /*083c*/ 	.word	0x000067c0


	//   ....[15]....
        /*0840*/ 	.word	0x00006810


	//   ....[16]....
        /*0844*/ 	.word	0x00006870


	//   ....[17]....
        /*0848*/ 	.word	0x000068c0


	//   ....[18]....
        /*084c*/ 	.word	0x00006920


	//   ....[19]....
        /*0850*/ 	.word	0x00006970


	//----- nvinfo : EIATTR_EXIT_INSTR_OFFSETS
	.align		4
.L_1273:
        /*0854*/ 	.byte	0x04, 0x1c
        /*0856*/ 	.short	(.L_1275 - .L_1274)


	//   ....[0]....
.L_1274:
        /*0858*/ 	.word	0x00006600


	//----- nvinfo : EIATTR_MAX_THREADS
	.align		4
.L_1275:
        /*085c*/ 	.byte	0x04, 0x05
        /*085e*/ 	.short	(.L_1277 - .L_1276)
.L_1276:
        /*0860*/ 	.word	0x00000100
        /*0864*/ 	.word	0x00000001
        /*0868*/ 	.word	0x00000001


	//----- nvinfo : EIATTR_CRS_STACK_SIZE
	.align		4
.L_1277:
        /*086c*/ 	.byte	0x04, 0x1e
        /*086e*/ 	.short	(.L_1279 - .L_1278)
.L_1278:
        /*0870*/ 	.word	0x00000000


	//----- nvinfo : EIATTR_CBANK_PARAM_SIZE
	.align		4
.L_1279:
        /*0874*/ 	.byte	0x03, 0x19
        /*0876*/ 	.short	0x0128


	//----- nvinfo : EIATTR_PARAM_CBANK
	.align		4
        /*0878*/ 	.byte	0x04, 0x0a
        /*087a*/ 	.short	(.L_1281 - .L_1280)
	.align		4
.L_1280:
        /*087c*/ 	.word	index@(.nv.constant0._ZN10layer_norm31ln_parallel_residual_bwd_kernelINS_13Kernel_traitsIf13__nv_bfloat16S2_S2_fjLj8192ELj1ELj1ELj8ELj16ENS_18Kernel_traits_baseILj8192EfS2_S2_S2_fjLj256EEEEELb1ELb0ELb1EEEvNS_9BwdParamsE)
        /*0880*/ 	.short	0x0210
        /*0882*/ 	.short	0x0128


	//----- nvinfo : EIATTR_SW_WAR
	.align		4
.L_1281:
        /*0884*/ 	.byte	0x04, 0x36
        /*0886*/ 	.short	(.L_1283 - .L_1282)
.L_1282:
        /*0888*/ 	.word	0x00000008
.L_1283:


//--------------------- .nv.info._ZN10layer_norm22ln_bwd_finalize_kernelINS_22Kernel_traits_finalizeILj8192Ef13__nv_bfloat16S2_S2_fjLb0ELj1024ELj4ENS_18Kernel_traits_baseILj8192EfS2_S2_S2_fjLj1024EEEEELb0ELb0EEEvNS_9BwdParamsE --------------------------
	.section	.nv.info._ZN10layer_norm22ln_bwd_finalize_kernelINS_22Kernel_traits_finalizeILj8192Ef13__nv_bfloat16S2_S2_fjLb0ELj1024ELj4ENS_18Kernel_traits_baseILj8192EfS2_S2_S2_fjLj1024EEEEELb0ELb0EEEvNS_9BwdParamsE,"",@"SHT_CUDA_INFO"
	.sectionflags	@""
	.align	4


	//----- nvinfo : EIATTR_CUDA_API_VERSION
	.align		4
        /*0000*/ 	.byte	0x04, 0x37
        /*0002*/ 	.short	(.L_1285 - .L_1284)
.L_1284:
        /*0004*/ 	.word	0x00000082


	//----- nvinfo : EIATTR_KPARAM_INFO
	.align		4
.L_1285:
        /*0008*/ 	.byte	0x04, 0x17
        /*000a*/ 	.short	(.L_1287 - .L_1286)
.L_1286:
        /*000c*/ 	.word	0x00000000
        /*0010*/ 	.short	0x0000
        /*0012*/ 	.short	0x0000
        /*0014*/ 	.byte	0x00, 0xf0, 0xa1, 0x04


	//----- nvinfo : EIATTR_SPARSE_MMA_MASK
	.align		4
.L_1287:
        /*0018*/ 	.byte	0x03, 0x50
        /*001a*/ 	.short	0x0000


	//----- nvinfo : EIATTR_MAXREG_COUNT
	.align		4
        /*001c*/ 	.byte	0x03, 0x1b
        /*001e*/ 	.short	0x0040


	//----- nvinfo : EIATTR_NUM_BARRIERS
	.align		4
        /*0020*/ 	.byte	0x02, 0x4c
        /*0022*/ 	.byte	0x01
	.zero		1


	//----- nvinfo : EIATTR_MERCURY_ISA_VERSION
	.align		4
        /*0024*/ 	.byte	0x03, 0x5f
        /*0026*/ 	.short	0x0101


	//----- nvinfo : EIATTR_COOP_GROUP_MASK_REGIDS
	.align		4
        /*0028*/ 	.byte	0x04, 0x29
        /*002a*/ 	.short	(.L_1289 - .L_1288)


	//   ....[0]....
.L_1288:
        /*002c*/ 	.word	0xffffffff


	//   ....[1]....
        /*0030*/ 	.word	0xffffffff


	//   ....[2]....
        /*0034*/ 	.word	0xffffffff


	//   ....[3]....
        /*0038*/ 	.word	0xffffffff


	//   ....[4]....
        /*003c*/ 	.word	0xffffffff


	//   ....[5]....
        /*0040*/ 	.word	0xffffffff


	//   ....[6]....
        /*0044*/ 	.word	0xffffffff


	//   ....[7]....
        /*0048*/ 	.word	0xffffffff


	//   ....[8]....
        /*004c*/ 	.word	0xffffffff


	//   ....[9]....
        /*0050*/ 	.word	0xffffffff


	//   ....[10]....
        /*0054*/ 	.word	0x05000013


	//   ....[11]....
        /*0058*/ 	.word	0x05000013


	//   ....[12]....
        /*005c*/ 	.word	0x05000013


	//   ....[13]....
        /*0060*/ 	.word	0x05000013


	//   ....[14]....
        /*0064*/ 	.word	0x05000013


	//   ....[15]....
        /*0068*/ 	.word	0x05000013


	//   ....[16]....
        /*006c*/ 	.word	0x05000013


	//   ....[17]....
        /*0070*/ 	.word	0x05000013


	//   ....[18]....
        /*0074*/ 	.word	0x05000013


	//   ....[19]....
        /*0078*/ 	.word	0x05000013


	//----- nvinfo : EIATTR_COOP_GROUP_INSTR_OFFSETS
	.align		4
.L_1289:
        /*007c*/ 	.byte	0x04, 0x28
        /*007e*/ 	.short	(.L_1291 - .L_1290)


	//   ....[0]....
.L_1290:
        /*0080*/ 	.word	0x000008e0


	//   ....[1]....
        /*0084*/ 	.word	0x000008f0


	//   ....[2]....
        /*0088*/ 	.word	0x00000920


	//   ....[3]....
        /*008c*/ 	.word	0x00000930


	//   ....[4]....
        /*0090*/ 	.word	0x00000960


	//   ....[5]....
        /*0094*/ 	.word	0x00000970


	//   ....[6]....
        /*0098*/ 	.word	0x000009a0


	//   ....[7]....
        /*009c*/ 	.word	0x000009b0


	//   ....[8]....
        /*00a0*/ 	.word	0x000009e0


	//   ....[9]....
        /*00a4*/ 	.word	0x000009f0


	//   ....[10]....
        /*00a8*/ 	.word	0x00000bf0


	//   ....[11]....
        /*00ac*/ 	.word	0x00000c60


	//   ....[12]....
        /*00b0*/ 	.word	0x00000cd0


	//   ....[13]....
        /*00b4*/ 	.word	0x00000d40


	//   ....[14]....
        /*00b8*/ 	.word	0x00000db0


	//   ....[15]....
        /*00bc*/ 	.word	0x00000e10


	//   ....[16]....
        /*00c0*/ 	.word	0x00000e80


	//   ....[17]....
        /*00c4*/ 	.word	0x00000ef0


	//   ....[18]....
        /*00c8*/ 	.word	0x00000f60


	//   ....[19]....
        /*00cc*/ 	.word	0x00000fd0


	//----- nvinfo : EIATTR_EXIT_INSTR_OFFSETS
	.align		4
.L_1291:
        /*00d0*/ 	.byte	0x04, 0x1c
        /*00d2*/ 	.short	(.L_1293 - .L_1292)


	//   ....[0]....
.L_1292:
        /*00d4*/ 	.word	0x00000070


	//   ....[1]....
        /*00d8*/ 	.word	0x00000b90


	//----- nvinfo : EIATTR_MAX_THREADS
	.align		4
.L_1293:
        /*00dc*/ 	.byte	0x04, 0x05
        /*00de*/ 	.short	(.L_1295 - .L_1294)
.L_1294:
        /*00e0*/ 	.word	0x00000400
        /*00e4*/ 	.word	0x00000001
        /*00e8*/ 	.word	0x00000001


	//----- nvinfo : EIATTR_CRS_STACK_SIZE
	.align		4
.L_1295:
        /*00ec*/ 	.byte	0x04, 0x1e
        /*00ee*/ 	.short	(.L_1297 - .L_1296)
.L_1296:
        /*00f0*/ 	.word	0x00000000


	//----- nvinfo : EIATTR_CBANK_PARAM_SIZE
	.align		4
.L_1297:
        /*00f4*/ 	.byte	0x03, 0x19
        /*00f6*/ 	.short	0x0128


	//----- nvinfo : EIATTR_PARAM_CBANK
	.align		4
        /*00f8*/ 	.byte	0x04, 0x0a
        /*00fa*/ 	.short	(.L_1299 - .L_1298)
	.align		4
.L_1298:
        /*00fc*/ 	.word	index@(.nv.constant0._ZN10layer_norm22ln_bwd_finalize_kernelINS_22Kernel_traits_finalizeILj8192Ef13__nv_bfloat16S2_S2_fjLb0ELj1024ELj4ENS_18Kernel_traits_baseILj8192EfS2_S2_S2_fjLj1024EEEEELb0ELb0EEEvNS_9BwdParamsE)
        /*0100*/ 	.short	0x0210
        /*0102*/ 	.short	0x0128


	//----- nvinfo : EIATTR_SW_WAR
	.align		4
.L_1299:
        /*0104*/ 	.byte	0x04, 0x36
        /*0106*/ 	.short	(.L_1301 - .L_1300)
.L_1300:
        /*0108*/ 	.word	0x00000008
.L_1301:


//--------------------- .nv.info._ZN10layer_norm40ln_parallel_residual_bwd_finalize_kernelINS_22Kernel_traits_finalizeILj8192Ef13__nv_bfloat16S2_S2_fjLb0ELj1024ELj4ENS_18Kernel_traits_baseILj8192EfS2_S2_S2_fjLj1024EEEEELb0EEEvNS_9BwdParamsE --------------------------
	.section	.nv.info._ZN10layer_norm40ln_parallel_residual_bwd_finalize_kernelINS_22Kernel_traits_finalizeILj8192Ef13__nv_bfloat16S2_S2_fjLb0ELj1024ELj4ENS_18Kernel_traits_baseILj8192EfS2_S2_S2_fjLj1024EEEEELb0EEEvNS_9BwdParamsE,"",@"SHT_CUDA_INFO"
	.sectionflags	@""
	.align	4


	//----- nvinfo : EIATTR_CUDA_API_VERSION
	.align		4
        /*0000*/ 	.byte	0x04, 0x37
        /*0002*/ 	.short	(.L_1303 - .L_1302)
.L_1302:
        /*0004*/ 	.word	0x00000082


	//----- nvinfo : EIATTR_KPARAM_INFO
	.align		4
.L_1303:
        /*0008*/ 	.byte	0x04, 0x17
        /*000a*/ 	.short	(.L_1305 - .L_1304)
.L_1304:
        /*000c*/ 	.word	0x00000000
        /*0010*/ 	.short	0x0000
        /*0012*/ 	.short	0x0000
        /*0014*/ 	.byte	0x00, 0xf0, 0xa1, 0x04


	//----- nvinfo : EIATTR_SPARSE_MMA_MASK
	.align		4
.L_1305:
        /*0018*/ 	.byte	0x03, 0x50
        /*001a*/ 	.short	0x0000


	//----- nvinfo : EIATTR_MAXREG_COUNT
	.align		4
        /*001c*/ 	.byte	0x03, 0x1b
        /*001e*/ 	.short	0x0040


	//----- nvinfo : EIATTR_NUM_BARRIERS
	.align		4
        /*0020*/ 	.byte	0x02, 0x4c
        /*0022*/ 	.byte	0x01
	.zero		1


	//----- nvinfo : EIATTR_MERCURY_ISA_VERSION
	.align		4
        /*0024*/ 	.byte	0x03, 0x5f
        /*0026*/ 	.short	0x0101


	//----- nvinfo : EIATTR_COOP_GROUP_MASK_REGIDS
	.align		4
        /*0028*/ 	.byte	0x04, 0x29
        /*002a*/ 	.short	(.L_1307 - .L_1306)


	//   ....[0]....
.L_1306:
        /*002c*/ 	.word	0xffffffff


	//   ....[1]....
        /*0030*/ 	.word	0xffffffff


	//   ....[2]....
        /*0034*/ 	.word	0xffffffff


	//   ....[3]....
        /*0038*/ 	.word	0xffffffff


	//   ....[4]....
        /*003c*/ 	.word	0xffffffff


	//   ....[5]....
        /*0040*/ 	.word	0xffffffff


	//   ....[6]....
        /*0044*/ 	.word	0xffffffff


	//   ....[7]....
        /*0048*/ 	.word	0xffffffff


	//   ....[8]....
        /*004c*/ 	.word	0xffffffff


	//   ....[9]....
        /*0050*/ 	.word	0xffffffff


	//   ....[10]....
        /*0054*/ 	.word	0xffffffff


	//   ....[11]....
        /*0058*/ 	.word	0xffffffff


	//   ....[12]....
        /*005c*/ 	.word	0xffffffff


	//   ....[13]....
        /*0060*/ 	.word	0xffffffff


	//   ....[14]....
        /*0064*/ 	.word	0xffffffff


	//   ....[15]....
        /*0068*/ 	.word	0xffffffff


	//   ....[16]....
        /*006c*/ 	.word	0xffffffff


	//   ....[17]....
        /*0070*/ 	.word	0xffffffff


	//   ....[18]....
        /*0074*/ 	.word	0xffffffff


	//   ....[19]....
        /*0078*/ 	.word	0xffffffff


	//   ....[20]....
        /*007c*/ 	.word	0x0500000c


	//   ....[21]....
        /*0080*/ 	.word	0x0500000c


	//   ....[22]....
        /*0084*/ 	.word	0x0500000c


	//   ....[23]....
        /*0088*/ 	.word	0x0500000c


	//   ....[24]....
        /*008c*/ 	.word	0x0500000c


	//   ....[25]....
        /*0090*/ 	.word	0x0500000c


	//   ....[26]....
        /*0094*/ 	.word	0x0500000c


	//   ....[27]....
        /*0098*/ 	.word	0x0500000c


	//   ....[28]....
        /*009c*/ 	.word	0x0500000c


	//   ....[29]....
        /*00a0*/ 	.word	0x0500000c


	//   ....[30]....
        /*00a4*/ 	.word	0x0500000c


	//   ....[31]....
        /*00a8*/ 	.word	0x0500000c


	//   ....[32]....
        /*00ac*/ 	.word	0x0500000c


	//   ....[33]....
        /*00b0*/ 	.word	0x0500000c


	//   ....[34]....
        /*00b4*/ 	.word	0x0500000c


	//   ....[35]....
        /*00b8*/ 	.word	0x0500000c


	//   ....[36]....
        /*00bc*/ 	.word	0x0500000c


	//   ....[37]....
        /*00c0*/ 	.word	0x0500000c


	//   ....[38]....
        /*00c4*/ 	.word	0x0500000c


	//   ....[39]....
        /*00c8*/ 	.word	0x0500000c


	//----- nvinfo : EIATTR_COOP_GROUP_INSTR_OFFSETS
	.align		4
.L_1307:
        /*00cc*/ 	.byte	0x04, 0x28
        /*00ce*/ 	.short	(.L_1309 - .L_1308)


	//   ....[0]....
.L_1308:
        /*00d0*/ 	.word	0x00000ce0


	//   ....[1]....
        /*00d4*/ 	.word	0x00000cf0


	//   ....[2]....
        /*00d8*/ 	.word	0x00000d00


	//   ....[3]....
        /*00dc*/ 	.word	0x00000d10


	//   ....[4]....
        /*00e0*/ 	.word	0x00000d40


	//   ....[5]....
        /*00e4*/ 	.word	0x00000d70


	//   ....[6]....
        /*00e8*/ 	.word	0x00000d80


	//   ....[7]....
        /*00ec*/ 	.word	0x00000d90


	//   ....[8]....
        /*00f0*/ 	.word	0x00000db0


	//   ....[9]....
        /*00f4*/ 	.word	0x00000df0


	//   ....[10]....
        /*00f8*/ 	.word	0x00000e00


	//   ....[11]....
        /*00fc*/ 	.word	0x00000e10


	//   ....[12]....
        /*0100*/ 	.word	0x00000e30


	//   ....[13]....
        /*0104*/ 	.word	0x00000e70


	//   ....[14]....
        /*0108*/ 	.word	0x00000e80


	//   ....[15]....
        /*010c*/ 	.word	0x00000e90


	//   ....[16]....
        /*0110*/ 	.word	0x00000eb0


	//   ....[17]....
        /*0114*/ 	.word	0x00000ee0


	//   ....[18]....
        /*0118*/ 	.word	0x00000f00


	//   ....[19]....
        /*011c*/ 	.word	0x00000f10


	//   ....[20]....
        /*0120*/ 	.word	0x000011f0


	//   ....[21]....
        /*0124*/ 	.word	0x00001250


	//   ....[22]....
        /*0128*/ 	.word	0x000012b0


	//   ....[23]....
        /*012c*/ 	.word	0x00001310


	//   ....[24]....
        /*0130*/ 	.word	0x00001370


	//   ....[25]....
        /*0134*/ 	.word	0x000013d0


	//   ....[26]....
        /*0138*/ 	.word	0x00001440


	//   ....[27]....
        /*013c*/ 	.word	0x000014b0


	//   ....[28]....
        /*0140*/ 	.word	0x00001520


	//   ....[29]....
        /*0144*/ 	.word	0x00001590


	//   ....[30]....
        /*0148*/ 	.word	0x000015f0


	//   ....[31]....
        /*014c*/ 	.word	0x00001660


	//   ....[32]....
        /*0150*/ 	.word	0x000016d0


	//   ....[33]....
        /*0154*/ 	.word	0x00001740


	//   ....[34]....
        /*0158*/ 	.word	0x000017b0


	//   ....[35]....
        /*015c*/ 	.word	0x00001810


	//   ....[36]....
        /*0160*/ 	.word	0x00001880


	//   ....[37]....
        /*0164*/ 	.word	0x000018f0


	//   ....[38]....
        /*0168*/ 	.word	0x00001960


	//   ....[39]....
        /*016c*/ 	.word	0x000019d0


	//----- nvinfo : EIATTR_EXIT_INSTR_OFFSETS
	.align		4
.L_1309:
        /*0170*/ 	.byte	0x04, 0x1c
        /*0172*/ 	.short	(.L_1311 - .L_1310)


	//   ....[0]....
.L_1310:
        /*0174*/ 	.word	0x00000070


	//   ....[1]....
        /*0178*/ 	.word	0x00001190


	//----- nvinfo : EIATTR_MAX_THREADS
	.align		4
.L_1311:
        /*017c*/ 	.byte	0x04, 0x05
        /*017e*/ 	.short	(.L_1313 - .L_1312)
.L_1312:
        /*0180*/ 	.word	0x00000400
        /*0184*/ 	.word	0x00000001
        /*0188*/ 	.word	0x00000001


	//----- nvinfo : EIATTR_CRS_STACK_SIZE
	.align		4
.L_1313:
        /*018c*/ 	.byte	0x04, 0x1e
        /*018e*/ 	.short	(.L_1315 - .L_1314)
.L_1314:
        /*0190*/ 	.word	0x00000000


	//----- nvinfo : EIATTR_CBANK_PARAM_SIZE
	.align		4
.L_1315:
        /*0194*/ 	.byte	0x03, 0x19
        /*0196*/ 	.short	0x0128


	//----- nvinfo : EIATTR_PARAM_CBANK
	.align		4
        /*0198*/ 	.byte	0x04, 0x0a
        /*019a*/ 	.short	(.L_1317 - .L_1316)
	.align		4
.L_1316:
        /*019c*/ 	.word	index@(.nv.constant0._ZN10layer_norm40ln_parallel_residual_bwd_finalize_kernelINS_22Kernel_traits_finalizeILj8192Ef13__nv_bfloat16S2_S2_fjLb0ELj1024ELj4ENS_18Kernel_traits_baseILj8192EfS2_S2_S2_fjLj1024EEEEELb0EEEvNS_9BwdParamsE)
        /*01a0*/ 	.short	0x0210
        /*01a2*/ 	.short	0x0128


	//----- nvinfo : EIATTR_SW_WAR
	.align		4
.L_1317:
        /*01a4*/ 	.byte	0x04, 0x36
        /*01a6*/ 	.short	(.L_1319 - .L_1318)
.L_1318:
        /*01a8*/ 	.word	0x00000008
.L_1319:


//--------------------- .nv.info._ZN10layer_norm31ln_parallel_residual_bwd_kernelINS_13Kernel_traitsIf13__nv_bfloat16S2_S2_fjLj8192ELj1ELj1ELj8ELj16ENS_18Kernel_traits_baseILj8192EfS2_S2_S2_fjLj256EEEEELb1ELb1ELb0EEEvNS_9BwdParamsE --------------------------
	.section	.nv.info._ZN10layer_norm31ln_parallel_residual_bwd_kernelINS_13Kernel_traitsIf13__nv_bfloat16S2_S2_fjLj8192ELj1ELj1ELj8ELj16ENS_18Kernel_traits_baseILj8192EfS2_S2_S2_fjLj256EEEEELb1ELb1ELb0EEEvNS_9BwdParamsE,"",@"SHT_CUDA_INFO"
	.sectionflags	@""
	.align	4


	//----- nvinfo : EIATTR_CUDA_API_VERSION
	.align		4
        /*0000*/ 	.byte	0x04, 0x37
        /*0002*/ 	.short	(.L_1321 - .L_1320)
.L_1320:
        /*0004*/ 	.word	0x00000082


	//----- nvinfo : EIATTR_KPARAM_INFO
	.align		4
.L_1321:
        /*0008*/ 	.byte	0x04, 0x17
        /*000a*/ 	.short	(.L_1323 - .L_1322)
.L_1322:
        /*000c*/ 	.word	0x00000000
        /*0010*/ 	.short	0x0000
        /*0012*/ 	.short	0x0000
        /*0014*/ 	.byte	0x00, 0xf0, 0xa1, 0x04


	//----- nvinfo : EIATTR_SPARSE_MMA_MASK
	.align		4
.L_1323:
        /*0018*/ 	.byte	0x03, 0x50
        /*001a*/ 	.short	0x0000


	//----- nvinfo : EIATTR_MAXREG_COUNT
	.align		4
        /*001c*/ 	.byte	0x03, 0x1b
        /*001e*/ 	.short	0x00ff


	//----- nvinfo : EIATTR_NUM_BARRIERS
	.align		4
        /*0020*/ 	.byte	0x02, 0x4c
        /*0022*/ 	.byte	0x01
	.zero		1


	//----- nvinfo : EIATTR_MERCURY_ISA_VERSION
	.align		4
        /*0024*/ 	.byte	0x03, 0x5f
        /*0026*/ 	.short	0x0101


	//----- nvinfo : EIATTR_COOP_GROUP_MASK_REGIDS
	.align		4
        /*0028*/ 	.byte	0x04, 0x29
        /*002a*/ 	.short	(.L_1325 - .L_1324)


	//   ....[0]....
.L_1324:
        /*002c*/ 	.word	0xffffffff


	//   ....[1]....
        /*0030*/ 	.word	0xffffffff


	//   ....[2]....
        /*0034*/ 	.word	0xffffffff


	//   ....[3]....
        /*0038*/ 	.word	0xffffffff


	//   ....[4]....
        /*003c*/ 	.word	0xffffffff


	//   ....[5]....
        /*0040*/ 	.word	0xffffffff


	//   ....[6]....
        /*0044*/ 	.word	0xffffffff


	//   ....[7]....
        /*0048*/ 	.word	0xffffffff


	//   ....[8]....
        /*004c*/ 	.word	0xffffffff


	//   ....[9]....
        /*0050*/ 	.word	0xffffffff


	//   ....[10]....
        /*0054*/ 	.word	0x050000a2


	//   ....[11]....
        /*0058*/ 	.word	0x050000a2


	//   ....[12]....
        /*005c*/ 	.word	0x050000a2


	//   ....[13]....
        /*0060*/ 	.word	0x050000a2


	//   ....[14]....
        /*0064*/ 	.word	0x050000a2


	//   ....[15]....
        /*0068*/ 	.word	0x050000a2


	//   ....[16]....
        /*006c*/ 	.word	0x050000a2


	//   ....[17]....
        /*0070*/ 	.word	0x050000a2


	//   ....[18]....
        /*0074*/ 	.word	0x050000a2


	//   ....[19]....
        /*0078*/ 	.word	0x050000a2


	//----- nvinfo : EIATTR_COOP_GROUP_INSTR_OFFSETS
	.align		4
.L_1325:
        /*007c*/ 	.byte	0x04, 0x28
        /*007e*/ 	.short	(.L_1327 - .L_1326)


	//   ....[0]....
.L_1326:
        /*0080*/ 	.word	0x00002120


	//   ....[1]....
        /*0084*/ 	.word	0x00002130


	//   ....[2]....
        /*0088*/ 	.word	0x00002160


	//   ....[3]....
        /*008c*/ 	.word	0x00002170


	//   ....[4]....
        /*0090*/ 	.word	0x000021a0


	//   ....[5]....
        /*0094*/ 	.word	0x000021b0


	//   ....[6]....
        /*0098*/ 	.word	0x000021e0


	//   ....[7]....
        /*009c*/ 	.word	0x000021f0


	//   ....[8]....
        /*00a0*/ 	.word	0x00002220


	//   ....[9]....
        /*00a4*/ 	.word	0x00002230


	//   ....[10]....
        /*00a8*/ 	.word	0x00004c60


	//   ....[11]....
        /*00ac*/ 	.word	0x00004cb0


	//   ....[12]....
        /*00b0*/ 	.word	0x00004d20


	//   ....[13]....
        /*00b4*/ 	.word	0x00004d80


	//   ....[14]....
        /*00b8*/ 	.word	0x00004df0


	//   ....[15]....
        /*00bc*/ 	.word	0x00004e50


	//   ....[16]....
        /*00c0*/ 	.word	0x00004ec0


	//   ....[17]....
        /*00c4*/ 	.word	0x00004f20


	//   ....[18]....
        /*00c8*/ 	.word	0x00004f90


	//   ....[19]....
        /*00cc*/ 	.word	0x00004ff0


	//----- nvinfo : EIATTR_EXIT_INSTR_OFFSETS
	.align		4
.L_1327:
        /*00d0*/ 	.byte	0x04, 0x1c
        /*00d2*/ 	.short	(.L_1329 - .L_1328)


	//   ....[0]....
.L_1328:
        /*00d4*/ 	.word	0x00004b70


	//   ....[1]....
        /*00d8*/ 	.word	0x00004c00


	//----- nvinfo : EIATTR_MAX_THREADS
	.align		4
.L_1329:
        /*00dc*/ 	.byte	0x04, 0x05
        /*00de*/ 	.short	(.L_1331 - .L_1330)
.L_1330:
        /*00e0*/ 	.word	0x00000100
        /*00e4*/ 	.word	0x00000001
        /*00e8*/ 	.word	0x00000001


	//----- nvinfo : EIATTR_CRS_STACK_SIZE
	.align		4
.L_1331:
        /*00ec*/ 	.byte	0x04, 0x1e
        /*00ee*/ 	.short	(.L_1333 - .L_1332)
.L_1332:
        /*00f0*/ 	.word	0x00000000


	//----- nvinfo : EIATTR_CBANK_PARAM_SIZE
	.align		4
.L_1333:
        /*00f4*/ 	.byte	0x03, 0x19
        /*00f6*/ 	.short	0x0128


	//----- nvinfo : EIATTR_PARAM_CBANK
	.align		4
        /*00f8*/ 	.byte	0x04, 0x0a
        /*00fa*/ 	.short	(.L_1335 - .L_1334)
	.align		4
.L_1334:
        /*00fc*/ 	.word	index@(.nv.constant0._ZN10layer_norm31ln_parallel_residual_bwd_kernelINS_13Kernel_traitsIf13__nv_bfloat16S2_S2_fjLj8192ELj1ELj1ELj8ELj16ENS_18Kernel_traits_baseILj8192EfS2_S2_S2_fjLj256EEEEELb1ELb1ELb0EEEvNS_9BwdParamsE)
        /*0100*/ 	.short	0x0210
        /*0102*/ 	.short	0x0128


	//----- nvinfo : EIATTR_SW_WAR
	.align		4
.L_1335:
        /*0104*/ 	.byte	0x04, 0x36
        /*0106*/ 	.short	(.L_1337 - .L_1336)
.L_1336:
        /*0108*/ 	.word	0x00000008
.L_1337:


//--------------------- .nv.info._ZN10layer_norm22ln_bwd_finalize_kernelINS_22Kernel_traits_finalizeILj8192Ef13__nv_bfloat16S2_S2_fjLb0ELj1024ELj4ENS_18Kernel_traits_baseILj8192EfS2_S2_S2_fjLj1024EEEEELb0ELb1EEEvNS_9BwdParamsE --------------------------
	.section	.nv.info._ZN10layer_norm22ln_bwd_finalize_kernelINS_22Kernel_traits_finalizeILj8192Ef13__nv_bfloat16S2_S2_fjLb0ELj1024ELj4ENS_18Kernel_traits_baseILj8192EfS2_S2_S2_fjLj1024EEEEELb0ELb1EEEvNS_9BwdParamsE,"",@"SHT_CUDA_INFO"
	.sectionflags	@""
	.align	4


	//----- nvinfo : EIATTR_CUDA_API_VERSION
	.align		4
        /*0000*/ 	.byte	0x04, 0x37
        /*0002*/ 	.short	(.L_1339 - .L_1338)
.L_1338:
        /*0004*/ 	.word	0x00000082


	//----- nvinfo : EIATTR_KPARAM_INFO
	.align		4
.L_1339:
        /*0008*/ 	.byte	0x04, 0x17
        /*000a*/ 	.short	(.L_1341 - .L_1340)
.L_1340:
        /*000c*/ 	.word	0x00000000
        /*0010*/ 	.short	0x0000
        /*0012*/ 	.short	0x0000
        /*0014*/ 	.byte	0x00, 0xf0, 0xa1, 0x04


	//----- nvinfo : EIATTR_SPARSE_MMA_MASK
	.align		4
.L_1341:
        /*0018*/ 	.byte	0x03, 0x50
        /*001a*/ 	.short	0x0000


	//----- nvinfo : EIATTR_MAXREG_COUNT
	.align		4
        /*001c*/ 	.byte	0x03, 0x1b
        /*001e*/ 	.short	0x0040


	//----- nvinfo : EIATTR_NUM_BARRIERS
	.align		4
        /*0020*/ 	.byte	0x02, 0x4c
        /*0022*/ 	.byte	0x01
	.zero		1


	//----- nvinfo : EIATTR_MERCURY_ISA_VERSION
	.align		4
        /*0024*/ 	.byte	0x03, 0x5f
        /*0026*/ 	.short	0x0101


	//----- nvinfo : EIATTR_COOP_GROUP_MASK_REGIDS
	.align		4
        /*0028*/ 	.byte	0x04, 0x29
        /*002a*/ 	.short	(.L_1343 - .L_1342)


	//   ....[0]....
.L_1342:
        /*002c*/ 	.word	0xffffffff


	//   ....[1]....
        /*0030*/ 	.word	0xffffffff


	//   ....[2]....
        /*0034*/ 	.word	0xffffffff


	//   ....[3]....
        /*0038*/ 	.word	0xffffffff


	//   ....[4]....
        /*003c*/ 	.word	0xffffffff


	//   ....[5]....
        /*0040*/ 	.word	0xffffffff


	//   ....[6]....
        /*0044*/ 	.word	0xffffffff


	//   ....[7]....
        /*0048*/ 	.word	0xffffffff


	//   ....[8]....
        /*004c*/ 	.word	0xffffffff


	//   ....[9]....
        /*0050*/ 	.word	0xffffffff


	//   ....[10]....
        /*0054*/ 	.word	0x05000011


	//   ....[11]....
        /*0058*/ 	.word	0x05000011


	//   ....[12]....
        /*005c*/ 	.word	0x05000011


	//   ....[13]....
        /*0060*/ 	.word	0x05000011


	//   ....[14]....
        /*0064*/ 	.word	0x05000011


	//   ....[15]....
        /*0068*/ 	.word	0x05000011


	//   ....[16]....
        /*006c*/ 	.word	0x05000011


	//   ....[17]....
        /*0070*/ 	.word	0x05000011


	//   ....[18]....
        /*0074*/ 	.word	0x05000011


	//   ....[19]....
        /*0078*/ 	.word	0x05000011


	//----- nvinfo : EIATTR_COOP_GROUP_INSTR_OFFSETS
	.align		4
.L_1343:
        /*007c*/ 	.byte	0x04, 0x28
        /*007e*/ 	.short	(.L_1345 - .L_1344)


	//   ....[0]....
.L_1344:
        /*0080*/ 	.word	0x000008e0


	//   ....[1]....
        /*0084*/ 	.word	0x000008f0


	//   ....[2]....
        /*0088*/ 	.word	0x00000920


	//   ....[3]....
        /*008c*/ 	.word	0x00000930


	//   ....[4]....
        /*0090*/ 	.word	0x00000960


	//   ....[5]....
        /*0094*/ 	.word	0x00000970


	//   ....[6]....
        /*0098*/ 	.word	0x000009a0


	//   ....[7]....
        /*009c*/ 	.word	0x000009b0


	//   ....[8]....
        /*00a0*/ 	.word	0x000009e0


	//   ....[9]....
        /*00a4*/ 	.word	0x000009f0


	//   ....[10]....
        /*00a8*/ 	.word	0x00000ba0


	//   ....[11]....
        /*00ac*/ 	.word	0x00000c10


	//   ....[12]....
        /*00b0*/ 	.word	0x00000c80


	//   ....[13]....
        /*00b4*/ 	.word	0x00000cf0


	//   ....[14]....
        /*00b8*/ 	.word	0x00000d60


	//   ....[15]....
        /*00bc*/ 	.word	0x00000dc0


	//   ....[16]....
        /*00c0*/ 	.word	0x00000e30


	//   ....[17]....
        /*00c4*/ 	.word	0x00000ea0


	//   ....[18]....
        /*00c8*/ 	.word	0x00000f10


	//   ....[19]....
        /*00cc*/ 	.word	0x00000f80


	//----- nvinfo : EIATTR_EXIT_INSTR_OFFSETS
	.align		4
.L_1345:
        /*00d0*/ 	.byte	0x04, 0x1c
        /*00d2*/ 	.short	(.L_1347 - .L_1346)


	//   ....[0]....
.L_1346:
        /*00d4*/ 	.word	0x00000070


	//   ....[1]....
        /*00d8*/ 	.word	0x00000b40


	//----- nvinfo : EIATTR_MAX_THREADS
	.align		4
.L_1347:
        /*00dc*/ 	.byte	0x04, 0x05
        /*00de*/ 	.short	(.L_1349 - .L_1348)
.L_1348:
        /*00e0*/ 	.word	0x00000400
        /*00e4*/ 	.word	0x00000001
        /*00e8*/ 	.word	0x00000001


	//----- nvinfo : EIATTR_CRS_STACK_SIZE
	.align		4
.L_1349:
        /*00ec*/ 	.byte	0x04, 0x1e
        /*00ee*/ 	.short	(.L_1351 - .L_1350)
.L_1350:
        /*00f0*/ 	.word	0x00000000


	//----- nvinfo : EIATTR_CBANK_PARAM_SIZE
	.align		4
.L_1351:
        /*00f4*/ 	.byte	0x03, 0x19
        /*00f6*/ 	.short	0x0128


	//----- nvinfo : EIATTR_PARAM_CBANK
	.align		4
        /*00f8*/ 	.byte	0x04, 0x0a
        /*00fa*/ 	.short	(.L_1353 - .L_1352)
	.align		4
.L_1352:
        /*00fc*/ 	.word	index@(.nv.constant0._ZN10layer_norm22ln_bwd_finalize_kernelINS_22Kernel_traits_finalizeILj8192Ef13__nv_bfloat16S2_S2_fjLb0ELj1024ELj4ENS_18Kernel_traits_baseILj8192EfS2_S2_S2_fjLj1024EEEEELb0ELb1EEEvNS_9BwdParamsE)
        /*0100*/ 	.short	0x0210
        /*0102*/ 	.short	0x0128


	//----- nvinfo : EIATTR_SW_WAR
	.align		4
.L_1353:
        /*0104*/ 	.byte	0x04, 0x36
        /*0106*/ 	.short	(.L_1355 - .L_1354)
.L_1354:
        /*0108*/ 	.word	0x00000008
.L_1355:


//--------------------- .nv.info._ZN10layer_norm40ln_parallel_residual_bwd_finalize_kernelINS_22Kernel_traits_finalizeILj8192Ef13__nv_bfloat16S2_S2_fjLb0ELj1024ELj4ENS_18Kernel_traits_baseILj8192EfS2_S2_S2_fjLj1024EEEEELb1EEEvNS_9BwdParamsE --------------------------
	.section	.nv.info._ZN10layer_norm40ln_parallel_residual_bwd_finalize_kernelINS_22Kernel_traits_finalizeILj8192Ef13__nv_bfloat16S2_S2_fjLb0ELj1024ELj4ENS_18Kernel_traits_baseILj8192EfS2_S2_S2_fjLj1024EEEEELb1EEEvNS_9BwdParamsE,"",@"SHT_CUDA_INFO"
	.sectionflags	@""
	.align	4


	//----- nvinfo : EIATTR_CUDA_API_VERSION
	.align		4
        /*0000*/ 	.byte	0x04, 0x37
        /*0002*/ 	.short	(.L_1357 - .L_1356)
.L_1356:
        /*0004*/ 	.word	0x00000082


	//----- nvinfo : EIATTR_KPARAM_INFO
	.align		4
.L_1357:
        /*0008*/ 	.byte	0x04, 0x17
        /*000a*/ 	.short	(.L_1359 - .L_1358)
.L_1358:
        /*000c*/ 	.word	0x00000000
        /*0010*/ 	.short	0x0000
        /*0012*/ 	.short	0x0000
        /*0014*/ 	.byte	0x00, 0xf0, 0xa1, 0x04


	//----- nvinfo : EIATTR_SPARSE_MMA_MASK
	.align		4
.L_1359:
        /*0018*/ 	.byte	0x03, 0x50
        /*001a*/ 	.short	0x0000


	//----- nvinfo : EIATTR_MAXREG_COUNT
	.align		4
        /*001c*/ 	.byte	0x03, 0x1b
        /*001e*/ 	.short	0x0040


	//----- nvinfo : EIATTR_NUM_BARRIERS
	.align		4
        /*0020*/ 	.byte	0x02, 0x4c
        /*0022*/ 	.byte	0x01
	.zero		1


	//----- nvinfo : EIATTR_MERCURY_ISA_VERSION
	.align		4
        /*0024*/ 	.byte	0x03, 0x5f
        /*0026*/ 	.short	0x0101


	//----- nvinfo : EIATTR_COOP_GROUP_MASK_REGIDS
	.align		4
        /*0028*/ 	.byte	0x04, 0x29
        /*002a*/ 	.short	(.L_1361 - .L_1360)


	//   ....[0]....
.L_1360:
        /*002c*/ 	.word	0xffffffff


	//   ....[1]....
        /*0030*/ 	.word	0xffffffff


	//   ....[2]....
        /*0034*/ 	.word	0xffffffff


	//   ....[3]....
        /*0038*/ 	.word	0xffffffff


	//   ....[4]....
        /*003c*/ 	.word	0xffffffff


	//   ....[5]....
        /*0040*/ 	.word	0xffffffff


	//   ....[6]....
        /*0044*/ 	.word	0xffffffff


	//   ....[7]....
        /*0048*/ 	.word	0xffffffff


	//   ....[8]....
        /*004c*/ 	.word	0xffffffff


	//   ....[9]....
        /*0050*/ 	.word	0xffffffff


	//   ....[10]....
        /*0054*/ 	.word	0xffffffff


	//   ....[11]....
        /*0058*/ 	.word	0xffffffff


	//   ....[12]....
        /*005c*/ 	.word	0xffffffff


	//   ....[13]....
        /*0060*/ 	.word	0xffffffff


	//   ....[14]....
        /*0064*/ 	.word	0xffffffff


	//   ....[15]....
        /*0068*/ 	.word	0xffffffff


	//   ....[16]....
        /*006c*/ 	.word	0xffffffff


	//   ....[17]....
        /*0070*/ 	.word	0xffffffff


	//   ....[18]....
        /*0074*/ 	.word	0xffffffff


	//   ....[19]....
        /*0078*/ 	.word	0xffffffff


	//   ....[20]....
        /*007c*/ 	.word	0x0500000b


	//   ....[21]....
        /*0080*/ 	.word	0x0500000b


	//   ....[22]....
        /*0084*/ 	.word	0x0500000b


	//   ....[23]....
        /*0088*/ 	.word	0x0500000b


	//   ....[24]....
        /*008c*/ 	.word	0x0500000b


	//   ....[25]....
        /*0090*/ 	.word	0x0500000b


	//   ....[26]....
        /*0094*/ 	.word	0x0500000b


	//   ....[27]....
        /*0098*/ 	.word	0x0500000b


	//   ....[28]....
        /*009c*/ 	.word	0x0500000b


	//   ....[29]....
        /*00a0*/ 	.word	0x0500000b


	//   ....[30]....
        /*00a4*/ 	.word	0x0500000b


	//   ....[31]....
        /*00a8*/ 	.word	0x0500000b


	//   ....[32]....
        /*00ac*/ 	.word	0x0500000b


	//   ....[33]....
        /*00b0*/ 	.word	0x0500000b


	//   ....[34]....
        /*00b4*/ 	.word	0x0500000b


	//   ....[35]....
        /*00b8*/ 	.word	0x0500000b


	//   ....[36]....
        /*00bc*/ 	.word	0x0500000b


	//   ....[37]....
        /*00c0*/ 	.word	0x0500000b


	//   ....[38]....
        /*00c4*/ 	.word	0x0500000b


	//   ....[39]....
        /*00c8*/ 	.word	0x0500000b


	//----- nvinfo : EIATTR_COOP_GROUP_INSTR_OFFSETS
	.align		4
.L_1361:
        /*00cc*/ 	.byte	0x04, 0x28
        /*00ce*/ 	.short	(.L_1363 - .L_1362)


	//   ....[0]....
.L_1362:
        /*00d0*/ 	.word	0x00000ce0


	//   ....[1]....
        /*00d4*/ 	.word	0x00000cf0


	//   ....[2]....
        /*00d8*/ 	.word	0x00000d00


	//   ....[3]....
        /*00dc*/ 	.word	0x00000d10


	//   ....[4]....
        /*00e0*/ 	.word	0x00000d40


	//   ....[5]....
        /*00e4*/ 	.word	0x00000d70


	//   ....[6]....
        /*00e8*/ 	.word	0x00000d80


	//   ....[7]....
        /*00ec*/ 	.word	0x00000d90


	//   ....[8]....
        /*00f0*/ 	.word	0x00000db0


	//   ....[9]....
        /*00f4*/ 	.word	0x00000df0


	//   ....[10]....
        /*00f8*/ 	.word	0x00000e00


	//   ....[11]....
        /*00fc*/ 	.word	0x00000e10


	//   ....[12]....
        /*0100*/ 	.word	0x00000e30


	//   ....[13]....
        /*0104*/ 	.word	0x00000e70


	//   ....[14]....
        /*0108*/ 	.word	0x00000e80


	//   ....[15]....
        /*010c*/ 	.word	0x00000e90


	//   ....[16]....
        /*0110*/ 	.word	0x00000eb0


	//   ....[17]....
        /*0114*/ 	.word	0x00000ee0


	//   ....[18]....
        /*0118*/ 	.word	0x00000f00


	//   ....[19]....
        /*011c*/ 	.word	0x00000f10


	//   ....[20]....
        /*0120*/ 	.word	0x000011d0


	//   ....[21]....
        /*0124*/ 	.word	0x00001230


	//   ....[22]....
        /*0128*/ 	.word	0x00001290


	//   ....[23]....
        /*012c*/ 	.word	0x000012f0


	//   ....[24]....
        /*0130*/ 	.word	0x00001350


	//   ....[25]....
        /*0134*/ 	.word	0x000013b0


	//   ....[26]....
        /*0138*/ 	.word	0x00001420


	//   ....[27]....
        /*013c*/ 	.word	0x00001490


	//   ....[28]....
        /*0140*/ 	.word	0x00001500


	//   ....[29]....
        /*0144*/ 	.word	0x00001570


	//   ....[30]....
        /*0148*/ 	.word	0x000015d0


	//   ....[31]....
        /*014c*/ 	.word	0x00001640


	//   ....[32]....
        /*0150*/ 	.word	0x000016b0


	//   ....[33]....
        /*0154*/ 	.word	0x00001720


	//   ....[34]....
        /*0158*/ 	.word	0x00001790


	//   ....[35]....
        /*015c*/ 	.word	0x000017f0


	//   ....[36]....
        /*0160*/ 	.word	0x00001860


	//   ....[37]....
        /*0164*/ 	.word	0x000018d0


	//   ....[38]....
        /*0168*/ 	.word	0x00001940


	//   ....[39]....
        /*016c*/ 	.word	0x000019b0


	//----- nvinfo : EIATTR_EXIT_INSTR_OFFSETS
	.align		4
.L_1363:
        /*0170*/ 	.byte	0x04, 0x1c
        /*0172*/ 	.short	(.L_1365 - .L_1364)


	//   ....[0]....
.L_1364:
        /*0174*/ 	.word	0x00000070


	//   ....[1]....
        /*0178*/ 	.word	0x00001170


	//----- nvinfo : EIATTR_MAX_THREADS
	.align		4
.L_1365:
        /*017c*/ 	.byte	0x04, 0x05
        /*017e*/ 	.short	(.L_1367 - .L_1366)
.L_1366:
        /*0180*/ 	.word	0x00000400
        /*0184*/ 	.word	0x00000001
        /*0188*/ 	.word	0x00000001


	//----- nvinfo : EIATTR_CRS_STACK_SIZE
	.align		4
.L_1367:
        /*018c*/ 	.byte	0x04, 0x1e
        /*018e*/ 	.short	(.L_1369 - .L_1368)
.L_1368:
        /*0190*/ 	.word	0x00000000


	//----- nvinfo : EIATTR_CBANK_PARAM_SIZE
	.align		4
.L_1369:
        /*0194*/ 	.byte	0x03, 0x19
        /*0196*/ 	.short	0x0128


	//----- nvinfo : EIATTR_PARAM_CBANK
	.align		4
        /*0198*/ 	.byte	0x04, 0x0a
        /*019a*/ 	.short	(.L_1371 - .L_1370)
	.align		4
.L_1370:
        /*019c*/ 	.word	index@(.nv.constant0._ZN10layer_norm40ln_parallel_residual_bwd_finalize_kernelINS_22Kernel_traits_finalizeILj8192Ef13__nv_bfloat16S2_S2_fjLb0ELj1024ELj4ENS_18Kernel_traits_baseILj8192EfS2_S2_S2_fjLj1024EEEEELb1EEEvNS_9BwdParamsE)
        /*01a0*/ 	.short	0x0210
        /*01a2*/ 	.short	0x0128


	//----- nvinfo : EIATTR_SW_WAR
	.align		4
.L_1371:
        /*01a4*/ 	.byte	0x04, 0x36
        /*01a6*/ 	.short	(.L_1373 - .L_1372)
.L_1372:
        /*01a8*/ 	.word	0x00000008
.L_1373:


//--------------------- .nv.info._ZN10layer_norm31ln_parallel_residual_bwd_kernelINS_13Kernel_traitsIf13__nv_bfloat16S2_S2_fjLj8192ELj1ELj1ELj8ELj16ENS_18Kernel_traits_baseILj8192EfS2_S2_S2_fjLj256EEEEELb1ELb1ELb1EEEvNS_9BwdParamsE --------------------------
	.section	.nv.info._ZN10layer_norm31ln_parallel_residual_bwd_kernelINS_13Kernel_traitsIf13__nv_bfloat16S2_S2_fjLj8192ELj1ELj1ELj8ELj16ENS_18Kernel_traits_baseILj8192EfS2_S2_S2_fjLj256EEEEELb1ELb1ELb1EEEvNS_9BwdParamsE,"",@"SHT_CUDA_INFO"
	.sectionflags	@""
	.align	4


	//----- nvinfo : EIATTR_CUDA_API_VERSION
	.align		4
        /*0000*/ 	.byte	0x04, 0x37
        /*0002*/ 	.short	(.L_1375 - .L_1374)
.L_1374:
        /*0004*/ 	.word	0x00000082


	//----- nvinfo : EIATTR_KPARAM_INFO
	.align		4
.L_1375:
        /*0008*/ 	.byte	0x04, 0x17
        /*000a*/ 	.short	(.L_1377 - .L_1376)
.L_1376:
        /*000c*/ 	.word	0x00000000
        /*0010*/ 	.short	0x0000
        /*0012*/ 	.short	0x0000
        /*0014*/ 	.byte	0x00, 0xf0, 0xa1, 0x04


	//----- nvinfo : EIATTR_SPARSE_MMA_MASK
	.align		4
.L_1377:
        /*0018*/ 	.byte	0x03, 0x50
        /*001a*/ 	.short	0x0000


	//----- nvinfo : EIATTR_MAXREG_COUNT
	.align		4
        /*001c*/ 	.byte	0x03, 0x1b
        /*001e*/ 	.short	0x00ff


	//----- nvinfo : EIATTR_NUM_BARRIERS
	.align		4
        /*0020*/ 	.byte	0x02, 0x4c
        /*0022*/ 	.byte	0x01
	.zero		1


	//----- nvinfo : EIATTR_MERCURY_ISA_VERSION
	.align		4
        /*0024*/ 	.byte	0x03, 0x5f
        /*0026*/ 	.short	0x0101


	//----- nvinfo : EIATTR_COOP_GROUP_MASK_REGIDS
	.align		4
        /*0028*/ 	.byte	0x04, 0x29
        /*002a*/ 	.short	(.L_1379 - .L_1378)


	//   ....[0]....
.L_1378:
        /*002c*/ 	.word	0xffffffff


	//   ....[1]....
        /*0030*/ 	.word	0xffffffff


	//   ....[2]....
        /*0034*/ 	.word	0xffffffff


	//   ....[3]....
        /*0038*/ 	.word	0xffffffff


	//   ....[4]....
        /*003c*/ 	.word	0xffffffff


	//   ....[5]....
        /*0040*/ 	.word	0xffffffff


	//   ....[6]....
        /*0044*/ 	.word	0xffffffff


	//   ....[7]....
        /*0048*/ 	.word	0xffffffff


	//   ....[8]....
        /*004c*/ 	.word	0xffffffff


	//   ....[9]....
        /*0050*/ 	.word	0xffffffff


	//   ....[10]....
        /*0054*/ 	.word	0x05000040


	//   ....[11]....
        /*0058*/ 	.word	0x05000040


	//   ....[12]....
        /*005c*/ 	.word	0x05000040


	//   ....[13]....
        /*0060*/ 	.word	0x05000040


	//   ....[14]....
        /*0064*/ 	.word	0x05000040


	//   ....[15]....
        /*0068*/ 	.word	0x05000040


	//   ....[16]....
        /*006c*/ 	.word	0x05000040


	//   ....[17]....
        /*0070*/ 	.word	0x05000040


	//   ....[18]....
        /*0074*/ 	.word	0x05000040


	//   ....[19]....
        /*0078*/ 	.word	0x05000040


	//----- nvinfo : EIATTR_COOP_GROUP_INSTR_OFFSETS
	.align		4
.L_1379:
        /*007c*/ 	.byte	0x04, 0x28
        /*007e*/ 	.short	(.L_1381 - .L_1380)


	//   ....[0]....
.L_1380:
        /*0080*/ 	.word	0x00001ee0


	//   ....[1]....
        /*0084*/ 	.word	0x00001ef0


	//   ....[2]....
        /*0088*/ 	.word	0x00001f20


	//   ....[3]....
        /*008c*/ 	.word	0x00001f30


	//   ....[4]....
        /*0090*/ 	.word	0x00001f60


	//   ....[5]....
        /*0094*/ 	.word	0x00001f70


	//   ....[6]....
        /*0098*/ 	.word	0x00001fa0


	//   ....[7]....
        /*009c*/ 	.word	0x00001fb0


	//   ....[8]....
        /*00a0*/ 	.word	0x00001fe0


	//   ....[9]....
        /*00a4*/ 	.word	0x00001ff0


	//   ....[10]....
        /*00a8*/ 	.word	0x000049c0


	//   ....[11]....
        /*00ac*/ 	.word	0x00004a10


	//   ....[12]....
        /*00b0*/ 	.word	0x00004a80


	//   ....[13]....
        /*00b4*/ 	.word	0x00004ae0


	//   ....[14]....
        /*00b8*/ 	.word	0x00004b50


	//   ....[15]....
        /*00bc*/ 	.word	0x00004bb0


	//   ....[16]....
        /*00c0*/ 	.word	0x00004c20


	//   ....[17]....
        /*00c4*/ 	.word	0x00004c80


	//   ....[18]....
        /*00c8*/ 	.word	0x00004cf0


	//   ....[19]....
        /*00cc*/ 	.word	0x00004d50


	//----- nvinfo : EIATTR_EXIT_INSTR_OFFSETS
	.align		4
.L_1381:
        /*00d0*/ 	.byte	0x04, 0x1c
        /*00d2*/ 	.short	(.L_1383 - .L_1382)


	//   ....[0]....
.L_1382:
        /*00d4*/ 	.word	0x00004960


	//----- nvinfo : EIATTR_MAX_THREADS
	.align		4
.L_1383:
        /*00d8*/ 	.byte	0x04, 0x05
        /*00da*/ 	.short	(.L_1385 - .L_1384)
.L_1384:
        /*00dc*/ 	.word	0x00000100
        /*00e0*/ 	.word	0x00000001
        /*00e4*/ 	.word	0x00000001


	//----- nvinfo : EIATTR_CRS_STACK_SIZE
	.align		4
.L_1385:
        /*00e8*/ 	.byte	0x04, 0x1e
        /*00ea*/ 	.short	(.L_1387 - .L_1386)
.L_1386:
        /*00ec*/ 	.word	0x00000000


	//----- nvinfo : EIATTR_CBANK_PARAM_SIZE
	.align		4
.L_1387:
        /*00f0*/ 	.byte	0x03, 0x19
        /*00f2*/ 	.short	0x0128


	//----- nvinfo : EIATTR_PARAM_CBANK
	.align		4
        /*00f4*/ 	.byte	0x04, 0x0a
        /*00f6*/ 	.short	(.L_1389 - .L_1388)
	.align		4
.L_1388:
        /*00f8*/ 	.word	index@(.nv.constant0._ZN10layer_norm31ln_parallel_residual_bwd_kernelINS_13Kernel_traitsIf13__nv_bfloat16S2_S2_fjLj8192ELj1ELj1ELj8ELj16ENS_18Kernel_traits_baseILj8192EfS2_S2_S2_fjLj256EEEEELb1ELb1ELb1EEEvNS_9BwdParamsE)
        /*00fc*/ 	.short	0x0210
        /*00fe*/ 	.short	0x0128


	//----- nvinfo : EIATTR_SW_WAR
	.align		4
.L_1389:
        /*0100*/ 	.byte	0x04, 0x36
        /*0102*/ 	.short	(.L_1391 - .L_1390)
.L_1390:
        /*0104*/ 	.word	0x00000008
.L_1391:


//--------------------- .nv.info._ZN10layer_norm31ln_parallel_residual_bwd_kernelINS_13Kernel_traitsI13__nv_bfloat16S2_fS2_fjLj8192ELj1ELj1ELj8ELj16ENS_18Kernel_traits_baseILj8192ES2_S2_fS2_fjLj256EEEEELb0ELb0ELb0EEEvNS_9BwdParamsE --------------------------
	.section	.nv.info._ZN10layer_norm31ln_parallel_residual_bwd_kernelINS_13Kernel_traitsI13__nv_bfloat16S2_fS2_fjLj8192ELj1ELj1ELj8ELj16ENS_18Kernel_traits_baseILj8192ES2_S2_fS2_fjLj256EEEEELb0ELb0ELb0EEEvNS_9BwdParamsE,"",@"SHT_CUDA_INFO"
	.sectionflags	@""
	.align	4


	//----- nvinfo : EIATTR_CUDA_API_VERSION
	.align		4
        /*0000*/ 	.byte	0x04, 0x37
        /*0002*/ 	.short	(.L_1393 - .L_1392)
.L_1392:
        /*0004*/ 	.word	0x00000082


	//----- nvinfo : EIATTR_KPARAM_INFO
	.align		4
.L_1393:
        /*0008*/ 	.byte	0x04, 0x17
        /*000a*/ 	.short	(.L_1395 - .L_1394)
.L_1394:
        /*000c*/ 	.word	0x00000000
        /*0010*/ 	.short	0x0000
        /*0012*/ 	.short	0x0000
        /*0014*/ 	.byte	0x00, 0xf0, 0xa1, 0x04


	//----- nvinfo : EIATTR_SPARSE_MMA_MASK
	.align		4
.L_1395:
        /*0018*/ 	.byte	0x03, 0x50
        /*001a*/ 	.short	0x0000


	//----- nvinfo : EIATTR_MAXREG_COUNT
	.align		4
        /*001c*/ 	.byte	0x03, 0x1b
        /*001e*/ 	.short	0x00ff


	//----- nvinfo : EIATTR_NUM_BARRIERS
	.align		4
        /*0020*/ 	.byte	0x02, 0x4c
        /*0022*/ 	.byte	0x01
	.zero		1


	//----- nvinfo : EIATTR_ANNOTATIONS
	.align		4
        /*0024*/ 	.byte	0x04, 0x55
        /*0026*/ 	.short	(.L_1397 - .L_1396)


	//   ....[0]....
.L_1396:
        /* <DEDUP_REMOVED lines=75> */


	//----- nvinfo : EIATTR_MERCURY_ISA_VERSION
	.align		4
.L_1397:
        /*04c8*/ 	.byte	0x03, 0x5f
        /*04ca*/ 	.short	0x0101


	//----- nvinfo : EIATTR_COOP_GROUP_MASK_REGIDS
	.align		4
        /*04cc*/ 	.byte	0x04, 0x29
        /*04ce*/ 	.short	(.L_1399 - .L_1398)


	//   ....[0]....
.L_1398:
        /*04d0*/ 	.word	0xffffffff


	//   ....[1]....
        /*04d4*/ 	.word	0xffffffff


	//   ....[2]....
        /*04d8*/ 	.word	0xffffffff


	//   ....[3]....
        /*04dc*/ 	.word	0xffffffff


	//   ....[4]....
        /*04e0*/ 	.word	0xffffffff


	//   ....[5]....
        /*04e4*/ 	.word	0xffffffff


	//   ....[6]....
        /*04e8*/ 	.word	0xffffffff


	//   ....[7]....
        /*04ec*/ 	.word	0xffffffff


	//   ....[8]....
        /*04f0*/ 	.word	0xffffffff


	//   ....[9]....
        /*04f4*/ 	.word	0xffffffff


	//   ....[10]....
        /*04f8*/ 	.word	0x050000be


	//   ....[11]....
        /*04fc*/ 	.word	0x050000be


	//   ....[12]....
        /*0500*/ 	.word	0x050000be


	//   ....[13]....
        /*0504*/ 	.word	0x050000be


	//   ....[14]....
        /*0508*/ 	.word	0x050000be


	//   ....[15]....
        /*050c*/ 	.word	0x050000be


	//   ....[16]....
        /*0510*/ 	.word	0x050000be


	//   ....[17]....
        /*0514*/ 	.word	0x050000be


	//   ....[18]....
        /*0518*/ 	.word	0x050000be


	//   ....[19]....
        /*051c*/ 	.word	0x050000be


	//----- nvinfo : EIATTR_COOP_GROUP_INSTR_OFFSETS
	.align		4
.L_1399:
        /*0520*/ 	.byte	0x04, 0x28
        /*0522*/ 	.short	(.L_1401 - .L_1400)


	//   ....[0]....
.L_1400:
        /*0524*/ 	.word	0x00003780


	//   ....[1]....
        /*0528*/ 	.word	0x000037a0


	//   ....[2]....
        /*052c*/ 	.word	0x000037c0


	//   ....[3]....
        /*0530*/ 	.word	0x000037e0


	//   ....[4]....
        /*0534*/ 	.word	0x000037f0


	//   ....[5]....
        /*0538*/ 	.word	0x00003820


	//   ....[6]....
        /*053c*/ 	.word	0x00003830


	//   ....[7]....
        /*0540*/ 	.word	0x00003860


	//   ....[8]....
        /*0544*/ 	.word	0x00003870


	//   ....[9]....
        /*0548*/ 	.word	0x00003890


	//   ....[10]....
        /*054c*/ 	.word	0x00005540


	//   ....[11]....
        /*0550*/ 	.word	0x00005590


	//   ....[12]....
        /*0554*/ 	.word	0x000055f0


	//   ....[13]....
        /*0558*/ 	.word	0x00005640


	//   ....[14]....
        /*055c*/ 	.word	0x000056a0


	//   ....[15]....
        /*0560*/ 	.word	0x000056f0


	//   ....[16]....
        /*0564*/ 	.word	0x00005760


	//   ....[17]....
        /*0568*/ 	.word	0x000057c0


	//   ....[18]....
        /*056c*/ 	.word	0x00005820


	//   ....[19]....
        /*0570*/ 	.word	0x00005870


	//----- nvinfo : EIATTR_EXIT_INSTR_OFFSETS
	.align		4
.L_1401:
        /*0574*/ 	.byte	0x04, 0x1c
        /*0576*/ 	.short	(.L_1403 - .L_1402)


	//   ....[0]....
.L_1402:
        /*0578*/ 	.word	0x000053d0


	//   ....[1]....
        /*057c*/ 	.word	0x000054e0


	//----- nvinfo : EIATTR_MAX_THREADS
	.align		4
.L_1403:
        /*0580*/ 	.byte	0x04, 0x05
        /*0582*/ 	.short	(.L_1405 - .L_1404)
.L_1404:
        /*0584*/ 	.word	0x00000100
        /*0588*/ 	.word	0x00000001
        /*058c*/ 	.word	0x00000001


	//----- nvinfo : EIATTR_CRS_STACK_SIZE
	.align		4
.L_1405:
        /*0590*/ 	.byte	0x04, 0x1e
        /*0592*/ 	.short	(.L_1407 - .L_1406)
.L_1406:
        /*0594*/ 	.word	0x00000000


	//----- nvinfo : EIATTR_CBANK_PARAM_SIZE
	.align		4
.L_1407:
        /*0598*/ 	.byte	0x03, 0x19
        /*059a*/ 	.short	0x0128


	//----- nvinfo : EIATTR_PARAM_CBANK
	.align		4
        /*059c*/ 	.byte	0x04, 0x0a
        /*059e*/ 	.short	(.L_1409 - .L_1408)
	.align		4
.L_1408:
        /*05a0*/ 	.word	index@(.nv.constant0._ZN10layer_norm31ln_parallel_residual_bwd_kernelINS_13Kernel_traitsI13__nv_bfloat16S2_fS2_fjLj8192ELj1ELj1ELj8ELj16ENS_18Kernel_traits_baseILj8192ES2_S2_fS2_fjLj256EEEEELb0ELb0ELb0EEEvNS_9BwdParamsE)
        /*05a4*/ 	.short	0x0210
        /*05a6*/ 	.short	0x0128


	//----- nvinfo : EIATTR_SW_WAR
	.align		4
.L_1409:
        /*05a8*/ 	.byte	0x04, 0x36
        /*05aa*/ 	.short	(.L_1411 - .L_1410)
.L_1410:
        /*05ac*/ 	.word	0x00000008
.L_1411:


//--------------------- .nv.info._ZN10layer_norm31ln_parallel_residual_bwd_kernelINS_13Kernel_traitsI13__nv_bfloat16S2_fS2_fjLj8192ELj1ELj1ELj8ELj16ENS_18Kernel_traits_baseILj8192ES2_S2_fS2_fjLj256EEEEELb0ELb0ELb1EEEvNS_9BwdParamsE --------------------------
	.section	.nv.info._ZN10layer_norm31ln_parallel_residual_bwd_kernelINS_13Kernel_traitsI13__nv_bfloat16S2_fS2_fjLj8192ELj1ELj1ELj8ELj16ENS_18Kernel_traits_baseILj8192ES2_S2_fS2_fjLj256EEEEELb0ELb0ELb1EEEvNS_9BwdParamsE,"",@"SHT_CUDA_INFO"
	.sectionflags	@""
	.align	4


	//----- nvinfo : EIATTR_CUDA_API_VERSION
	.align		4
        /*0000*/ 	.byte	0x04, 0x37
        /*0002*/ 	.short	(.L_1413 - .L_1412)
.L_1412:
        /*0004*/ 	.word	0x00000082


	//----- nvinfo : EIATTR_KPARAM_INFO
	.align		4
.L_1413:
        /*0008*/ 	.byte	0x04, 0x17
        /*000a*/ 	.short	(.L_1415 - .L_1414)
.L_1414:
        /*000c*/ 	.word	0x00000000
        /*0010*/ 	.short	0x0000
        /*0012*/ 	.short	0x0000
        /*0014*/ 	.byte	0x00, 0xf0, 0xa1, 0x04


	//----- nvinfo : EIATTR_SPARSE_MMA_MASK
	.align		4
.L_1415:
        /*0018*/ 	.byte	0x03, 0x50
        /*001a*/ 	.short	0x0000


	//----- nvinfo : EIATTR_MAXREG_COUNT
	.align		4
        /*001c*/ 	.byte	0x03, 0x1b
        /*001e*/ 	.short	0x00ff


	//----- nvinfo : EIATTR_NUM_BARRIERS
	.align		4
        /*0020*/ 	.byte	0x02, 0x4c
        /*0022*/ 	.byte	0x01
	.zero		1


	//----- nvinfo : EIATTR_ANNOTATIONS
	.align		4
        /*0024*/ 	.byte	0x04, 0x55
        /*0026*/ 	.short	(.L_1417 - .L_1416)


	//   ....[0]....
.L_1416:
        /* <DEDUP_REMOVED lines=65> */


	//----- nvinfo : EIATTR_MERCURY_ISA_VERSION
	.align		4
.L_1417:
        /*0428*/ 	.byte	0x03, 0x5f
        /*042a*/ 	.short	0x0101


	//----- nvinfo : EIATTR_COOP_GROUP_MASK_REGIDS
	.align		4
        /*042c*/ 	.byte	0x04, 0x29
        /*042e*/ 	.short	(.L_1419 - .L_1418)


	//   ....[0]....
.L_1418:
        /*0430*/ 	.word	0xffffffff


	//   ....[1]....
        /*0434*/ 	.word	0xffffffff


	//   ....[2]....
        /*0438*/ 	.word	0xffffffff


	//   ....[3]....
        /*043c*/ 	.word	0xffffffff


	//   ....[4]....
        /*0440*/ 	.word	0xffffffff


	//   ....[5]....
        /*0444*/ 	.word	0xffffffff


	//   ....[6]....
        /*0448*/ 	.word	0xffffffff


	//   ....[7]....
        /*044c*/ 	.word	0xffffffff


	//   ....[8]....
        /*0450*/ 	.word	0xffffffff


	//   ....[9]....
        /*0454*/ 	.word	0xffffffff


	//   ....[10]....
        /*0458*/ 	.word	0x050000ec


	//   ....[11]....
        /*045c*/ 	.word	0x050000ec


	//   ....[12]....
        /*0460*/ 	.word	0x050000ec


	//   ....[13]....
        /*0464*/ 	.word	0x050000ec


	//   ....[14]....
        /*0468*/ 	.word	0x050000ec


	//   ....[15]....
        /*046c*/ 	.word	0x050000ec


	//   ....[16]....
        /*0470*/ 	.word	0x050000ec


	//   ....[17]....
        /*0474*/ 	.word	0x050000ec


	//   ....[18]....
        /*0478*/ 	.word	0x050000ec


	//   ....[19]....
        /*047c*/ 	.word	0x050000ec


	//----- nvinfo : EIATTR_COOP_GROUP_INSTR_OFFSETS
	.align		4
.L_1419:
        /*0480*/ 	.byte	0x04, 0x28
        /*0482*/ 	.short	(.L_1421 - .L_1420)


	//   ....[0]....
.L_1420:
        /*0484*/ 	.word	0x00003720


	//   ....[1]....
        /*0488*/ 	.word	0x00003740


	//   ....[2]....
        /*048c*/ 	.word	0x00003760


	//   ....[3]....
        /*0490*/ 	.word	0x00003780


	//   ....[4]....
        /*0494*/ 	.word	0x000037a0


	//   ....[5]....
        /*0498*/ 	.word	0x000037c0


	//   ....[6]....
        /*049c*/ 	.word	0x000037e0


	//   ....[7]....
        /*04a0*/ 	.word	0x00003800


	//   ....[8]....
        /*04a4*/ 	.word	0x00003810


	//   ....[9]....
        /*04a8*/ 	.word	0x00003830


	//   ....[10]....
        /*04ac*/ 	.word	0x00005700


	//   ....[11]....
        /*04b0*/ 	.word	0x00005750


	//   ....[12]....
        /*04b4*/ 	.word	0x000057b0


	//   ....[13]....
        /*04b8*/ 	.word	0x00005800


	//   ....[14]....
        /*04bc*/ 	.word	0x00005860


	//   ....[15]....
        /*04c0*/ 	.word	0x000058b0


	//   ....[16]....
        /*04c4*/ 	.word	0x00005910


	//   ....[17]....
        /*04c8*/ 	.word	0x00005960


	//   ....[18]....
        /*04cc*/ 	.word	0x000059c0


	//   ....[19]....
        /*04d0*/ 	.word	0x00005a10


	//----- nvinfo : EIATTR_EXIT_INSTR_OFFSETS
	.align		4
.L_1421:
        /*04d4*/ 	.byte	0x04, 0x1c
        /*04d6*/ 	.short	(.L_1423 - .L_1422)


	//   ....[0]....
.L_1422:
        /*04d8*/ 	.word	0x000056a0


	//----- nvinfo : EIATTR_MAX_THREADS
	.align		4
.L_1423:
        /*04dc*/ 	.byte	0x04, 0x05
        /*04de*/ 	.short	(.L_1425 - .L_1424)
.L_1424:
        /*04e0*/ 	.word	0x00000100
        /*04e4*/ 	.word	0x00000001
        /*04e8*/ 	.word	0x00000001


	//----- nvinfo : EIATTR_CRS_STACK_SIZE
	.align		4
.L_1425:
        /*04ec*/ 	.byte	0x04, 0x1e
        /*04ee*/ 	.short	(.L_1427 - .L_1426)
.L_1426:
        /*04f0*/ 	.word	0x00000000


	//----- nvinfo : EIATTR_CBANK_PARAM_SIZE
	.align		4
.L_1427:
        /*04f4*/ 	.byte	0x03, 0x19
        /*04f6*/ 	.short	0x0128


	//----- nvinfo : EIATTR_PARAM_CBANK
	.align		4
        /*04f8*/ 	.byte	0x04, 0x0a
        /*04fa*/ 	.short	(.L_1429 - .L_1428)
	.align		4
.L_1428:
        /*04fc*/ 	.word	index@(.nv.constant0._ZN10layer_norm31ln_parallel_residual_bwd_kernelINS_13Kernel_traitsI13__nv_bfloat16S2_fS2_fjLj8192ELj1ELj1ELj8ELj16ENS_18Kernel_traits_baseILj8192ES2_S2_fS2_fjLj256EEEEELb0ELb0ELb1EEEvNS_9BwdParamsE)
        /*0500*/ 	.short	0x0210
        /*0502*/ 	.short	0x0128


	//----- nvinfo : EIATTR_SW_WAR
	.align		4
.L_1429:
        /*0504*/ 	.byte	0x04, 0x36
        /*0506*/ 	.short	(.L_1431 - .L_1430)
.L_1430:
        /*0508*/ 	.word	0x00000008
.L_1431:


//--------------------- .nv.info._ZN10layer_norm31ln_parallel_residual_bwd_kernelINS_13Kernel_traitsI13__nv_bfloat16S2_fS2_fjLj8192ELj1ELj1ELj8ELj16ENS_18Kernel_traits_baseILj8192ES2_S2_fS2_fjLj256EEEEELb0ELb1ELb0EEEvNS_9BwdParamsE --------------------------
	.section	.nv.info._ZN10layer_norm31ln_parallel_residual_bwd_kernelINS_13Kernel_traitsI13__nv_bfloat16S2_fS2_fjLj8192ELj1ELj1ELj8ELj16ENS_18Kernel_traits_baseILj8192ES2_S2_fS2_fjLj256EEEEELb0ELb1ELb0EEEvNS_9BwdParamsE,"",@"SHT_CUDA_INFO"
	.sectionflags	@""
	.align	4


	//----- nvinfo : EIATTR_CUDA_API_VERSION
	.align		4
        /*0000*/ 	.byte	0x04, 0x37
        /*0002*/ 	.short	(.L_1433 - .L_1432)
.L_1432:
        /*0004*/ 	.word	0x00000082


	//----- nvinfo : EIATTR_KPARAM_INFO
	.align		4
.L_1433:
        /*0008*/ 	.byte	0x04, 0x17
        /*000a*/ 	.short	(.L_1435 - .L_1434)
.L_1434:
        /*000c*/ 	.word	0x00000000
        /*0010*/ 	.short	0x0000
        /*0012*/ 	.short	0x0000
        /*0014*/ 	.byte	0x00, 0xf0, 0xa1, 0x04


	//----- nvinfo : EIATTR_SPARSE_MMA_MASK
	.align		4
.L_1435:
        /*0018*/ 	.byte	0x03, 0x50
        /*001a*/ 	.short	0x0000


	//----- nvinfo : EIATTR_MAXREG_COUNT
	.align		4
        /*001c*/ 	.byte	0x03, 0x1b
        /*001e*/ 	.short	0x00ff


	//----- nvinfo : EIATTR_NUM_BARRIERS
	.align		4
        /*0020*/ 	.byte	0x02, 0x4c
        /*0022*/ 	.byte	0x01
	.zero		1


	//----- nvinfo : EIATTR_MERCURY_ISA_VERSION
	.align		4
        /*0024*/ 	.byte	0x03, 0x5f
        /*0026*/ 	.short	0x0101


	//----- nvinfo : EIATTR_COOP_GROUP_MASK_REGIDS
	.align		4
        /*0028*/ 	.byte	0x04, 0x29
        /*002a*/ 	.short	(.L_1437 - .L_1436)


	//   ....[0]....
.L_1436:
        /*002c*/ 	.word	0xffffffff


	//   ....[1]....
        /*0030*/ 	.word	0xffffffff


	//   ....[2]....
        /*0034*/ 	.word	0xffffffff


	//   ....[3]....
        /*0038*/ 	.word	0xffffffff


	//   ....[4]....
        /*003c*/ 	.word	0xffffffff


	//   ....[5]....
        /*0040*/ 	.word	0xffffffff


	//   ....[6]....
        /*0044*/ 	.word	0xffffffff


	//   ....[7]....
        /*0048*/ 	.word	0xffffffff


	//   ....[8]....
        /*004c*/ 	.word	0xffffffff


	//   ....[9]....
        /*0050*/ 	.word	0xffffffff


	//   ....[10]....
        /*0054*/ 	.word	0x05000095


	//   ....[11]....
        /*0058*/ 	.word	0x05000095


	//   ....[12]....
        /*005c*/ 	.word	0x05000095


	//   ....[13]....
        /*0060*/ 	.word	0x05000095


	//   ....[14]....
        /*0064*/ 	.word	0x05000095


	//   ....[15]....
        /*0068*/ 	.word	0x05000095


	//   ....[16]....
        /*006c*/ 	.word	0x05000095


	//   ....[17]....
        /*0070*/ 	.word	0x05000095


	//   ....[18]....
        /*0074*/ 	.word	0x05000095


	//   ....[19]....
        /*0078*/ 	.word	0x05000095


	//----- nvinfo : EIATTR_COOP_GROUP_INSTR_OFFSETS
	.align		4
.L_1437:
        /*007c*/ 	.byte	0x04, 0x28
        /*007e*/ 	.short	(.L_1439 - .L_1438)


	//   ....[0]....
.L_1438:
        /*0080*/ 	.word	0x00001ea0


	//   ....[1]....
        /*0084*/ 	.word	0x00001eb0


	//   ....[2]....
        /*0088*/ 	.word	0x00001ee0


	//   ....[3]....
        /*008c*/ 	.word	0x00001ef0


	//   ....[4]....
        /*0090*/ 	.word	0x00001f20


	//   ....[5]....
        /*0094*/ 	.word	0x00001f30


	//   ....[6]....
        /*0098*/ 	.word	0x00001f60


	//   ....[7]....
        /*009c*/ 	.word	0x00001f70


	//   ....[8]....
        /*00a0*/ 	.word	0x00001fa0


	//   ....[9]....
        /*00a4*/ 	.word	0x00001fb0


	//   ....[10]....
        /*00a8*/ 	.word	0x000039f0


	//   ....[11]....
        /*00ac*/ 	.word	0x00003a40


	//   ....[12]....
        /*00b0*/ 	.word	0x00003ab0


	//   ....[13]....
        /*00b4*/ 	.word	0x00003b10


	//   ....[14]....
        /*00b8*/ 	.word	0x00003b80


	//   ....[15]....
        /*00bc*/ 	.word	0x00003be0


	//   ....[16]....
        /*00c0*/ 	.word	0x00003c50


	//   ....[17]....
        /*00c4*/ 	.word	0x00003cb0


	//   ....[18]....
        /*00c8*/ 	.word	0x00003d20


	//   ....[19]....
        /*00cc*/ 	.word	0x00003d80


	//----- nvinfo : EIATTR_EXIT_INSTR_OFFSETS
	.align		4
.L_1439:
        /*00d0*/ 	.byte	0x04, 0x1c
        /*00d2*/ 	.short	(.L_1441 - .L_1440)


	//   ....[0]....
.L_1440:
        /*00d4*/ 	.word	0x00003900


	//   ....[1]....
        /*00d8*/ 	.word	0x00003990


	//----- nvinfo : EIATTR_MAX_THREADS
	.align		4
.L_1441:
        /*00dc*/ 	.byte	0x04, 0x05
        /*00de*/ 	.short	(.L_1443 - .L_1442)
.L_1442:
        /*00e0*/ 	.word	0x00000100
        /*00e4*/ 	.word	0x00000001
        /*00e8*/ 	.word	0x00000001


	//----- nvinfo : EIATTR_CRS_STACK_SIZE
	.align		4
.L_1443:
        /*00ec*/ 	.byte	0x04, 0x1e
        /*00ee*/ 	.short	(.L_1445 - .L_1444)
.L_1444:
        /*00f0*/ 	.word	0x00000000


	//----- nvinfo : EIATTR_CBANK_PARAM_SIZE
	.align		4
.L_1445:
        /*00f4*/ 	.byte	0x03, 0x19
        /*00f6*/ 	.short	0x0128


	//----- nvinfo : EIATTR_PARAM_CBANK
	.align		4
        /*00f8*/ 	.byte	0x04, 0x0a
        /*00fa*/ 	.short	(.L_1447 - .L_1446)
	.align		4
.L_1446:
        /*00fc*/ 	.word	index@(.nv.constant0._ZN10layer_norm31ln_parallel_residual_bwd_kernelINS_13Kernel_traitsI13__nv_bfloat16S2_fS2_fjLj8192ELj1ELj1ELj8ELj16ENS_18Kernel_traits_baseILj8192ES2_S2_fS2_fjLj256EEEEELb0ELb1ELb0EEEvNS_9BwdParamsE)
        /*0100*/ 	.short	0x0210
        /*0102*/ 	.short	0x0128


	//----- nvinfo : EIATTR_SW_WAR
	.align		4
.L_1447:
        /*0104*/ 	.byte	0x04, 0x36
        /*0106*/ 	.short	(.L_1449 - .L_1448)
.L_1448:
        /*0108*/ 	.word	0x00000008
.L_1449:


//--------------------- .nv.info._ZN10layer_norm31ln_parallel_residual_bwd_kernelINS_13Kernel_traitsI13__nv_bfloat16S2_fS2_fjLj8192ELj1ELj1ELj8ELj16ENS_18Kernel_traits_baseILj8192ES2_S2_fS2_fjLj256EEEEELb0ELb1ELb1EEEvNS_9BwdParamsE --------------------------
	.section	.nv.info._ZN10layer_norm31ln_parallel_residual_bwd_kernelINS_13Kernel_traitsI13__nv_bfloat16S2_fS2_fjLj8192ELj1ELj1ELj8ELj16ENS_18Kernel_traits_baseILj8192ES2_S2_fS2_fjLj256EEEEELb0ELb1ELb1EEEvNS_9BwdParamsE,"",@"SHT_CUDA_INFO"
	.sectionflags	@""
	.align	4


	//----- nvinfo : EIATTR_CUDA_API_VERSION
	.align		4
        /*0000*/ 	.byte	0x04, 0x37
        /*0002*/ 	.short	(.L_1451 - .L_1450)
.L_1450:
        /*0004*/ 	.word	0x00000082


	//----- nvinfo : EIATTR_KPARAM_INFO
	.align		4
.L_1451:
        /*0008*/ 	.byte	0x04, 0x17
        /*000a*/ 	.short	(.L_1453 - .L_1452)
.L_1452:
        /*000c*/ 	.word	0x00000000
        /*0010*/ 	.short	0x0000
        /*0012*/ 	.short	0x0000
        /*0014*/ 	.byte	0x00, 0xf0, 0xa1, 0x04


	//----- nvinfo : EIATTR_SPARSE_MMA_MASK
	.align		4
.L_1453:
        /*0018*/ 	.byte	0x03, 0x50
        /*001a*/ 	.short	0x0000


	//----- nvinfo : EIATTR_MAXREG_COUNT
	.align		4
        /*001c*/ 	.byte	0x03, 0x1b
        /*001e*/ 	.short	0x00ff


	//----- nvinfo : EIATTR_NUM_BARRIERS
	.align		4
        /*0020*/ 	.byte	0x02, 0x4c
        /*0022*/ 	.byte	0x01
	.zero		1


	//----- nvinfo : EIATTR_MERCURY_ISA_VERSION
	.align		4
        /*0024*/ 	.byte	0x03, 0x5f
        /*0026*/ 	.short	0x0101


	//----- nvinfo : EIATTR_COOP_GROUP_MASK_REGIDS
	.align		4
        /*0028*/ 	.byte	0x04, 0x29
        /*002a*/ 	.short	(.L_1455 - .L_1454)


	//   ....[0]....
.L_1454:
        /*002c*/ 	.word	0xffffffff


	//   ....[1]....
        /*0030*/ 	.word	0xffffffff


	//   ....[2]....
        /*0034*/ 	.word	0xffffffff


	//   ....[3]....
        /*0038*/ 	.word	0xffffffff


	//   ....[4]....
        /*003c*/ 	.word	0xffffffff


	//   ....[5]....
        /*0040*/ 	.word	0xffffffff


	//   ....[6]....
        /*0044*/ 	.word	0xffffffff


	//   ....[7]....
        /*0048*/ 	.word	0xffffffff


	//   ....[8]....
        /*004c*/ 	.word	0xffffffff


	//   ....[9]....
        /*0050*/ 	.word	0xffffffff


	//   ....[10]....
        /*0054*/ 	.word	0x0500005c


	//   ....[11]....
        /*0058*/ 	.word	0x0500005c


	//   ....[12]....
        /*005c*/ 	.word	0x0500005c


	//   ....[13]....
        /*0060*/ 	.word	0x0500005c


	//   ....[14]....
        /*0064*/ 	.word	0x0500005c


	//   ....[15]....
        /*0068*/ 	.word	0x0500005c


	//   ....[16]....
        /*006c*/ 	.word	0x0500005c


	//   ....[17]....
        /*0070*/ 	.word	0x0500005c


	//   ....[18]....
        /*0074*/ 	.word	0x0500005c


	//   ....[19]....
        /*0078*/ 	.word	0x0500005c


	//----- nvinfo : EIATTR_COOP_GROUP_INSTR_OFFSETS
	.align		4
.L_1455:
        /*007c*/ 	.byte	0x04, 0x28
        /*007e*/ 	.short	(.L_1457 - .L_1456)


	//   ....[0]....
.L_1456:
        /*0080*/ 	.word	0x00001df0


	//   ....[1]....
        /*0084*/ 	.word	0x00001e00


	//   ....[2]....
        /*0088*/ 	.word	0x00001e30


	//   ....[3]....
        /*008c*/ 	.word	0x00001e40


	//   ....[4]....
        /*0090*/ 	.word	0x00001e70


	//   ....[5]....
        /*0094*/ 	.word	0x00001e80


	//   ....[6]....
        /*0098*/ 	.word	0x00001eb0


	//   ....[7]....
        /*009c*/ 	.word	0x00001ec0


	//   ....[8]....
        /*00a0*/ 	.word	0x00001ef0


	//   ....[9]....
        /*00a4*/ 	.word	0x00001f00


	//   ....[10]....
        /*00a8*/ 	.word	0x000037e0


	//   ....[11]....
        /*00ac*/ 	.word	0x00003830


	//   ....[12]....
        /*00b0*/ 	.word	0x000038a0


	//   ....[13]....
        /*00b4*/ 	.word	0x00003900


	//   ....[14]....
        /*00b8*/ 	.word	0x00003970


	//   ....[15]....
        /*00bc*/ 	.word	0x000039d0


	//   ....[16]....
        /*00c0*/ 	.word	0x00003a40


	//   ....[17]....
        /*00c4*/ 	.word	0x00003aa0


	//   ....[18]....
        /*00c8*/ 	.word	0x00003b10


	//   ....[19]....
        /*00cc*/ 	.word	0x00003b70


	//----- nvinfo : EIATTR_EXIT_INSTR_OFFSETS
	.align		4
.L_1457:
        /*00d0*/ 	.byte	0x04, 0x1c
        /*00d2*/ 	.short	(.L_1459 - .L_1458)


	//   ....[0]....
.L_1458:
        /*00d4*/ 	.word	0x00003780


	//----- nvinfo : EIATTR_MAX_THREADS
	.align		4
.L_1459:
        /*00d8*/ 	.byte	0x04, 0x05
        /*00da*/ 	.short	(.L_1461 - .L_1460)
.L_1460:
        /*00dc*/ 	.word	0x00000100
        /*00e0*/ 	.word	0x00000001
        /*00e4*/ 	.word	0x00000001


	//----- nvinfo : EIATTR_CRS_STACK_SIZE
	.align		4
.L_1461:
        /*00e8*/ 	.byte	0x04, 0x1e
        /*00ea*/ 	.short	(.L_1463 - .L_1462)
.L_1462:
        /*00ec*/ 	.word	0x00000000


	//----- nvinfo : EIATTR_CBANK_PARAM_SIZE
	.align		4
.L_1463:
        /*00f0*/ 	.byte	0x03, 0x19
        /*00f2*/ 	.short	0x0128


	//----- nvinfo : EIATTR_PARAM_CBANK
	.align		4
        /*00f4*/ 	.byte	0x04, 0x0a
        /*00f6*/ 	.short	(.L_1465 - .L_1464)
	.align		4
.L_1464:
        /*00f8*/ 	.word	index@(.nv.constant0._ZN10layer_norm31ln_parallel_residual_bwd_kernelINS_13Kernel_traitsI13__nv_bfloat16S2_fS2_fjLj8192ELj1ELj1ELj8ELj16ENS_18Kernel_traits_baseILj8192ES2_S2_fS2_fjLj256EEEEELb0ELb1ELb1EEEvNS_9BwdParamsE)
        /*00fc*/ 	.short	0x0210
        /*00fe*/ 	.short	0x0128


	//----- nvinfo : EIATTR_SW_WAR
	.align		4
.L_1465:
        /*0100*/ 	.byte	0x04, 0x36
        /*0102*/ 	.short	(.L_1467 - .L_1466)
.L_1466:
        /*0104*/ 	.word	0x00000008
.L_1467:


//--------------------- .nv.info._ZN10layer_norm31ln_parallel_residual_bwd_kernelINS_13Kernel_traitsI13__nv_bfloat16S2_fS2_fjLj8192ELj1ELj1ELj8ELj16ENS_18Kernel_traits_baseILj8192ES2_S2_fS2_fjLj256EEEEELb1ELb0ELb0EEEvNS_9BwdParamsE --------------------------
	.section	.nv.info._ZN10layer_norm31ln_parallel_residual_bwd_kernelINS_13Kernel_traitsI13__nv_bfloat16S2_fS2_fjLj8192ELj1ELj1ELj8ELj16ENS_18Kernel_traits_baseILj8192ES2_S2_fS2_fjLj256EEEEELb1ELb0ELb0EEEvNS_9BwdParamsE,"",@"SHT_CUDA_INFO"
	.sectionflags	@""
	.align	4


	//----- nvinfo : EIATTR_CUDA_API_VERSION
	.align		4
        /*0000*/ 	.byte	0x04, 0x37
        /*0002*/ 	.short	(.L_1469 - .L_1468)
.L_1468:
        /*0004*/ 	.word	0x00000082


	//----- nvinfo : EIATTR_KPARAM_INFO
	.align		4
.L_1469:
        /*0008*/ 	.byte	0x04, 0x17
        /*000a*/ 	.short	(.L_1471 - .L_1470)
.L_1470:
        /*000c*/ 	.word	0x00000000
        /*0010*/ 	.short	0x0000
        /*0012*/ 	.short	0x0000
        /*0014*/ 	.byte	0x00, 0xf0, 0xa1, 0x04


	//----- nvinfo : EIATTR_SPARSE_MMA_MASK
	.align		4
.L_1471:
        /*0018*/ 	.byte	0x03, 0x50
        /*001a*/ 	.short	0x0000


	//----- nvinfo : EIATTR_MAXREG_COUNT
	.align		4
        /*001c*/ 	.byte	0x03, 0x1b
        /*001e*/ 	.short	0x00ff


	//----- nvinfo : EIATTR_NUM_BARRIERS
	.align		4
        /*0020*/ 	.byte	0x02, 0x4c
        /*0022*/ 	.byte	0x01
	.zero		1


	//----- nvinfo : EIATTR_ANNOTATIONS
	.align		4
        /*0024*/ 	.byte	0x04, 0x55
        /*0026*/ 	.short	(.L_1473 - .L_1472)


	//   ....[0]....
.L_1472:
        /* <DEDUP_REMOVED lines=96> */


	//----- nvinfo : EIATTR_MERCURY_ISA_VERSION
	.align		4
.L_1473:
        /*0610*/ 	.byte	0x03, 0x5f
        /*0612*/ 	.short	0x0101


	//----- nvinfo : EIATTR_COOP_GROUP_MASK_REGIDS
	.align		4
        /*0614*/ 	.byte	0x04, 0x29
        /*0616*/ 	.short	(.L_1475 - .L_1474)


	//   ....[0]....
.L_1474:
        /*0618*/ 	.word	0xffffffff


	//   ....[1]....
        /*061c*/ 	.word	0xffffffff


	//   ....[2]....
        /*0620*/ 	.word	0xffffffff


	//   ....[3]....
        /*0624*/ 	.word	0xffffffff


	//   ....[4]....
        /*0628*/ 	.word	0xffffffff


	//   ....[5]....
        /*062c*/ 	.word	0xffffffff


	//   ....[6]....
        /*0630*/ 	.word	0xffffffff


	//   ....[7]....
        /*0634*/ 	.word	0xffffffff


	//   ....[8]....
        /*0638*/ 	.word	0xffffffff


	//   ....[9]....
        /*063c*/ 	.word	0xffffffff


	//   ....[10]....
        /*0640*/ 	.word	0x050000c6


	//   ....[11]....
        /*0644*/ 	.word	0x050000c6


	//   ....[12]....
        /*0648*/ 	.word	0x050000c6


	//   ....[13]....
        /*064c*/ 	.word	0x050000c6


	//   ....[14]....
        /*0650*/ 	.word	0x050000c6


	//   ....[15]....
        /*0654*/ 	.word	0x050000c6


	//   ....[16]....
        /*0658*/ 	.word	0x050000c6


	//   ....[17]....
        /*065c*/ 	.word	0x050000c6


	//   ....[18]....
        /*0660*/ 	.word	0x050000c6


	//   ....[19]....
        /*0664*/ 	.word	0x050000c6


	//----- nvinfo : EIATTR_COOP_GROUP_INSTR_OFFSETS
	.align		4
.L_1475:
        /*0668*/ 	.byte	0x04, 0x28
        /*066a*/ 	.short	(.L_1477 - .L_1476)


	//   ....[0]....
.L_1476:
        /*066c*/ 	.word	0x00003c20


	//   ....[1]....
        /*0670*/ 	.word	0x00003c40


	//   ....[2]....
        /*0674*/ 	.word	0x00003c60


	//   ....[3]....
        /*0678*/ 	.word	0x00003c80


	//   ....[4]....
        /*067c*/ 	.word	0x00003c90


	//   ....[5]....
        /*0680*/ 	.word	0x00003cc0


	//   ....[6]....
        /*0684*/ 	.word	0x00003cd0


	//   ....[7]....
        /*0688*/ 	.word	0x00003d00


	//   ....[8]....
        /*068c*/ 	.word	0x00003d10


	//   ....[9]....
        /*0690*/ 	.word	0x00003d30


	//   ....[10]....
        /*0694*/ 	.word	0x00006640


	//   ....[11]....
        /*0698*/ 	.word	0x00006690


	//   ....[12]....
        /*069c*/ 	.word	0x000066f0


	//   ....[13]....
        /*06a0*/ 	.word	0x00006740


	//   ....[14]....
        /*06a4*/ 	.word	0x000067a0


	//   ....[15]....
        /*06a8*/ 	.word	0x000067f0


	//   ....[16]....
        /*06ac*/ 	.word	0x00006860


	//   ....[17]....
        /*06b0*/ 	.word	0x000068c0


	//   ....[18]....
        /*06b4*/ 	.word	0x00006920


	//   ....[19]....
        /*06b8*/ 	.word	0x00006970


	//----- nvinfo : EIATTR_EXIT_INSTR_OFFSETS
	.align		4
.L_1477:
        /*06bc*/ 	.byte	0x04, 0x1c
        /*06be*/ 	.short	(.L_1479 - .L_1478)


	//   ....[0]....
.L_1478:
        /*06c0*/ 	.word	0x000064d0


	//   ....[1]....
        /*06c4*/ 	.word	0x000065e0


	//----- nvinfo : EIATTR_MAX_THREADS
	.align		4
.L_1479:
        /*06c8*/ 	.byte	0x04, 0x05
        /*06ca*/ 	.short	(.L_1481 - .L_1480)
.L_1480:
        /*06cc*/ 	.word	0x00000100
        /*06d0*/ 	.word	0x00000001
        /*06d4*/ 	.word	0x00000001


	//----- nvinfo : EIATTR_CRS_STACK_SIZE
	.align		4
.L_1481:
        /*06d8*/ 	.byte	0x04, 0x1e
        /*06da*/ 	.short	(.L_1483 - .L_1482)
.L_1482:
        /*06dc*/ 	.word	0x00000000


	//----- nvinfo : EIATTR_CBANK_PARAM_SIZE
	.align		4
.L_1483:
        /*06e0*/ 	.byte	0x03, 0x19
        /*06e2*/ 	.short	0x0128


	//----- nvinfo : EIATTR_PARAM_CBANK
	.align		4
        /*06e4*/ 	.byte	0x04, 0x0a
        /*06e6*/ 	.short	(.L_1485 - .L_1484)
	.align		4
.L_1484:
        /*06e8*/ 	.word	index@(.nv.constant0._ZN10layer_norm31ln_parallel_residual_bwd_kernelINS_13Kernel_traitsI13__nv_bfloat16S2_fS2_fjLj8192ELj1ELj1ELj8ELj16ENS_18Kernel_traits_baseILj8192ES2_S2_fS2_fjLj256EEEEELb1ELb0ELb0EEEvNS_9BwdParamsE)
        /*06ec*/ 	.short	0x0210
        /*06ee*/ 	.short	0x0128


	//----- nvinfo : EIATTR_SW_WAR
	.align		4
.L_1485:
        /*06f0*/ 	.byte	0x04, 0x36
        /*06f2*/ 	.short	(.L_1487 - .L_1486)
.L_1486:
        /*06f4*/ 	.word	0x00000008
.L_1487:


//--------------------- .nv.info._ZN10layer_norm31ln_parallel_residual_bwd_kernelINS_13Kernel_traitsI13__nv_bfloat16S2_fS2_fjLj8192ELj1ELj1ELj8ELj16ENS_18Kernel_traits_baseILj8192ES2_S2_fS2_fjLj256EEEEELb1ELb0ELb1EEEvNS_9BwdParamsE --------------------------
	.section	.nv.info._ZN10layer_norm31ln_parallel_residual_bwd_kernelINS_13Kernel_traitsI13__nv_bfloat16S2_fS2_fjLj8192ELj1ELj1ELj8ELj16ENS_18Kernel_traits_baseILj8192ES2_S2_fS2_fjLj256EEEEELb1ELb0ELb1EEEvNS_9BwdParamsE,"",@"SHT_CUDA_INFO"
	.sectionflags	@""
	.align	4


	//----- nvinfo : EIATTR_CUDA_API_VERSION
	.align		4
        /*0000*/ 	.byte	0x04, 0x37
        /*0002*/ 	.short	(.L_1489 - .L_1488)
.L_1488:
        /*0004*/ 	.word	0x00000082


	//----- nvinfo : EIATTR_KPARAM_INFO
	.align		4
.L_1489:
        /*0008*/ 	.byte	0x04, 0x17
        /*000a*/ 	.short	(.L_1491 - .L_1490)
.L_1490:
        /*000c*/ 	.word	0x00000000
        /*0010*/ 	.short	0x0000
        /*0012*/ 	.short	0x0000
        /*0014*/ 	.byte	0x00, 0xf0, 0xa1, 0x04


	//----- nvinfo : EIATTR_SPARSE_MMA_MASK
	.align		4
.L_1491:
        /*0018*/ 	.byte	0x03, 0x50
        /*001a*/ 	.short	0x0000


	//----- nvinfo : EIATTR_MAXREG_COUNT
	.align		4
        /*001c*/ 	.byte	0x03, 0x1b
        /*001e*/ 	.short	0x00ff


	//----- nvinfo : EIATTR_NUM_BARRIERS
	.align		4
        /*0020*/ 	.byte	0x02, 0x4c
        /*0022*/ 	.byte	0x01
	.zero		1


	//----- nvinfo : EIATTR_ANNOTATIONS
	.align		4
        /*0024*/ 	.byte	0x04, 0x55
        /*0026*/ 	.short	(.L_1493 - .L_1492)


	//   ....[0]....
.L_1492:
        /* <DEDUP_REMOVED lines=113> */


	//----- nvinfo : EIATTR_MERCURY_ISA_VERSION
	.align		4
.L_1493:
        /*0728*/ 	.byte	0x03, 0x5f
        /*072a*/ 	.short	0x0101


	//----- nvinfo : EIATTR_COOP_GROUP_MASK_REGIDS
	.align		4
        /*072c*/ 	.byte	0x04, 0x29
        /*072e*/ 	.short	(.L_1495 - .L_1494)


	//   ....[0]....
.L_1494:
        /*0730*/ 	.word	0xffffffff


	//   ....[1]....
        /*0734*/ 	.word	0xffffffff


	//   ....[2]....
        /*0738*/ 	.word	0xffffffff


	//   ....[3]....
        /*073c*/ 	.word	0xffffffff


	//   ....[4]....
        /*0740*/ 	.word	0xffffffff


	//   ....[5]....
        /*0744*/ 	.word	0xffffffff


	//   ....[6]....
        /*0748*/ 	.word	0xffffffff


	//   ....[7]....
        /*074c*/ 	.word	0xffffffff


	//   ....[8]....
        /*0750*/ 	.word	0xffffffff


	//   ....[9]....
        /*0754*/ 	.word	0xffffffff


	//   ....[10]....
        /*0758*/ 	.word	0x050000da


	//   ....[11]....
        /*075c*/ 	.word	0x050000da


	//   ....[12]....
        /*0760*/ 	.word	0x050000da


	//   ....[13]....
        /*0764*/ 	.word	0x050000da


	//   ....[14]....
        /*0768*/ 	.word	0x050000da


	//   ....[15]....
        /*076c*/ 	.word	0x050000da


	//   ....[16]....
        /*0770*/ 	.word	0x050000da


	//   ....[17]....
        /*0774*/ 	.word	0x050000da


	//   ....[18]....
        /*0778*/ 	.word	0x050000da


	//   ....[19]....
        /*077c*/ 	.word	0x050000da


	//----- nvinfo : EIATTR_COOP_GROUP_INSTR_OFFSETS
	.align		4
.L_1495:
        /*0780*/ 	.byte	0x04, 0x28
        /*0782*/ 	.short	(.L_1497 - .L_1496)


	//   ....[0]....
.L_1496:
        /*0784*/ 	.word	0x00003c70


	//   ....[1]....
        /*0788*/ 	.word	0x00003c90


	//   ....[2]....
        /*078c*/ 	.word	0x00003cb0


	//   ....[3]....
        /*0790*/ 	.word	0x00003cd0


	//   ....[4]....
        /*0794*/ 	.word	0x00003cf0


	//   ....[5]....
        /*0798*/ 	.word	0x00003d10


	//   ....[6]....
        /*079c*/ 	.word	0x00003d30


	//   ....[7]....
        /*07a0*/ 	.word	0x00003d50


	//   ....[8]....
        /*07a4*/ 	.word	0x00003d60


	//   ....[9]....
        /*07a8*/ 	.word	0x00003d80


	//   ....[10]....
        /*07ac*/ 	.word	0x000066c0


	//   ....[11]....
        /*07b0*/ 	.word	0x00006710


	//   ....[12]....
        /*07b4*/ 	.word	0x00006770


	//   ....[13]....
        /*07b8*/ 	.word	0x000067c0


	//   ....[14]....
        /*07bc*/ 	.word	0x00006820


	//   ....[15]....
        /*07c0*/ 	.word	0x00006870


	//   ....[16]....
        /*07c4*/ 	.word	0x000068d0


	//   ....[17]....
        /*07c8*/ 	.word	0x00006920


	//   ....[18]....
        /*07cc*/ 	.word	0x00006980


	//   ....[19]....
        /*07d0*/ 	.word	0x000069d0


	//----- nvinfo : EIATTR_EXIT_INSTR_OFFSETS
	.align		4
.L_1497:
        /*07d4*/ 	.byte	0x04, 0x1c
        /*07d6*/ 	.short	(.L_1499 - .L_1498)


	//   ....[0]....
.L_1498:
        /*07d8*/ 	.word	0x00006660


	//----- nvinfo : EIATTR_MAX_THREADS
	.align		4
.L_1499:
        /*07dc*/ 	.byte	0x04, 0x05
        /*07de*/ 	.short	(.L_1501 - .L_1500)
.L_1500:
        /*07e0*/ 	.word	0x00000100
        /*07e4*/ 	.word	0x00000001
        /*07e8*/ 	.word	0x00000001


	//----- nvinfo : EIATTR_CRS_STACK_SIZE
	.align		4
.L_1501:
        /*07ec*/ 	.byte	0x04, 0x1e
        /*07ee*/ 	.short	(.L_1503 - .L_1502)
.L_1502:
        /*07f0*/ 	.word	0x00000000


	//----- nvinfo : EIATTR_CBANK_PARAM_SIZE
	.align		4
.L_1503:
        /*07f4*/ 	.byte	0x03, 0x19
        /*07f6*/ 	.short	0x0128


	//----- nvinfo : EIATTR_PARAM_CBANK
	.align		4
        /*07f8*/ 	.byte	0x04, 0x0a
        /*07fa*/ 	.short	(.L_1505 - .L_1504)
	.align		4
.L_1504:
        /*07fc*/ 	.word	index@(.nv.constant0._ZN10layer_norm31ln_parallel_residual_bwd_kernelINS_13Kernel_traitsI13__nv_bfloat16S2_fS2_fjLj8192ELj1ELj1ELj8ELj16ENS_18Kernel_traits_baseILj8192ES2_S2_fS2_fjLj256EEEEELb1ELb0ELb1EEEvNS_9BwdParamsE)
        /*0800*/ 	.short	0x0210
        /*0802*/ 	.short	0x0128


	//----- nvinfo : EIATTR_SW_WAR
	.align		4
.L_1505:
        /*0804*/ 	.byte	0x04, 0x36
        /*0806*/ 	.short	(.L_1507 - .L_1506)
.L_1506:
        /*0808*/ 	.word	0x00000008
.L_1507:


//--------------------- .nv.info._ZN10layer_norm22ln_bwd_finalize_kernelINS_22Kernel_traits_finalizeILj8192E13__nv_bfloat16S2_fS2_fjLb0ELj1024ELj4ENS_18Kernel_traits_baseILj8192ES2_S2_fS2_fjLj1024EEEEELb0ELb0EEEvNS_9BwdParamsE --------------------------
	.section	.nv.info._ZN10layer_norm22ln_bwd_finalize_kernelINS_22Kernel_traits_finalizeILj8192E13__nv_bfloat16S2_fS2_fjLb0ELj1024ELj4ENS_18Kernel_traits_baseILj8192ES2_S2_fS2_fjLj1024EEEEELb0ELb0EEEvNS_9BwdParamsE,"",@"SHT_CUDA_INFO"
	.sectionflags	@""
	.align	4


	//----- nvinfo : EIATTR_CUDA_API_VERSION
	.align		4
        /*0000*/ 	.byte	0x04, 0x37
        /*0002*/ 	.short	(.L_1509 - .L_1508)
.L_1508:
        /*0004*/ 	.word	0x00000082


	//----- nvinfo : EIATTR_KPARAM_INFO
	.align		4
.L_1509:
        /*0008*/ 	.byte	0x04, 0x17
        /*000a*/ 	.short	(.L_1511 - .L_1510)
.L_1510:
        /*000c*/ 	.word	0x00000000
        /*0010*/ 	.short	0x0000
        /*0012*/ 	.short	0x0000
        /*0014*/ 	.byte	0x00, 0xf0, 0xa1, 0x04


	//----- nvinfo : EIATTR_SPARSE_MMA_MASK
	.align		4
.L_1511:
        /*0018*/ 	.byte	0x03, 0x50
        /*001a*/ 	.short	0x0000


	//----- nvinfo : EIATTR_MAXREG_COUNT
	.align		4
        /*001c*/ 	.byte	0x03, 0x1b
        /*001e*/ 	.short	0x0040


	//----- nvinfo : EIATTR_NUM_BARRIERS
	.align		4
        /*0020*/ 	.byte	0x02, 0x4c
        /*0022*/ 	.byte	0x01
	.zero		1


	//----- nvinfo : EIATTR_MERCURY_ISA_VERSION
	.align		4
        /*0024*/ 	.byte	0x03, 0x5f
        /*0026*/ 	.short	0x0101


	//----- nvinfo : EIATTR_COOP_GROUP_MASK_REGIDS
	.align		4
        /*0028*/ 	.byte	0x04, 0x29
        /*002a*/ 	.short	(.L_1513 - .L_1512)


	//   ....[0]....
.L_1512:
        /*002c*/ 	.word	0xffffffff


	//   ....[1]....
        /*0030*/ 	.word	0xffffffff


	//   ....[2]....
        /*0034*/ 	.word	0xffffffff


	//   ....[3]....
        /*0038*/ 	.word	0xffffffff


	//   ....[4]....
        /*003c*/ 	.word	0xffffffff


	//   ....[5]....
        /*0040*/ 	.word	0xffffffff


	//   ....[6]....
        /*0044*/ 	.word	0xffffffff


	//   ....[7]....
        /*0048*/ 	.word	0xffffffff


	//   ....[8]....
        /*004c*/ 	.word	0xffffffff


	//   ....[9]....
        /*0050*/ 	.word	0xffffffff


	//   ....[10]....
        /*0054*/ 	.word	0x05000013


	//   ....[11]....
        /*0058*/ 	.word	0x05000013


	//   ....[12]....
        /*005c*/ 	.word	0x05000013


	//   ....[13]....
        /*0060*/ 	.word	0x05000013


	//   ....[14]....
        /*0064*/ 	.word	0x05000013


	//   ....[15]....
        /*0068*/ 	.word	0x05000013


	//   ....[16]....
        /*006c*/ 	.word	0x05000013


	//   ....[17]....
        /*0070*/ 	.word	0x05000013


	//   ....[18]....
        /*0074*/ 	.word	0x05000013


	//   ....[19]....
        /*0078*/ 	.word	0x05000013


	//----- nvinfo : EIATTR_COOP_GROUP_INSTR_OFFSETS
	.align		4
.L_1513:
        /*007c*/ 	.byte	0x04, 0x28
        /*007e*/ 	.short	(.L_1515 - .L_1514)


	//   ....[0]....
.L_1514:
        /*0080*/ 	.word	0x000008e0


	//   ....[1]....
        /*0084*/ 	.word	0x000008f0


	//   ....[2]....
        /*0088*/ 	.word	0x00000920


	//   ....[3]....
        /*008c*/ 	.word	0x00000930


	//   ....[4]....
        /*0090*/ 	.word	0x00000960


	//   ....[5]....
        /*0094*/ 	.word	0x00000970


	//   ....[6]....
        /*0098*/ 	.word	0x000009a0


	//   ....[7]....
        /*009c*/ 	.word	0x000009b0


	//   ....[8]....
        /*00a0*/ 	.word	0x000009e0


	//   ....[9]....
        /*00a4*/ 	.word	0x000009f0


	//   ....[10]....
        /*00a8*/ 	.word	0x00000c10


	//   ....[11]....
        /*00ac*/ 	.word	0x00000c80


	//   ....[12]....
        /*00b0*/ 	.word	0x00000cf0


	//   ....[13]....
        /*00b4*/ 	.word	0x00000d60


	//   ....[14]....
        /*00b8*/ 	.word	0x00000dd0


	//   ....[15]....
        /*00bc*/ 	.word	0x00000e30


	//   ....[16]....
        /*00c0*/ 	.word	0x00000ea0


	//   ....[17]....
        /*00c4*/ 	.word	0x00000f10


	//   ....[18]....
        /*00c8*/ 	.word	0x00000f80


	//   ....[19]....
        /*00cc*/ 	.word	0x00000ff0


	//----- nvinfo : EIATTR_EXIT_INSTR_OFFSETS
	.align		4
.L_1515:
        /*00d0*/ 	.byte	0x04, 0x1c
        /*00d2*/ 	.short	(.L_1517 - .L_1516)


	//   ....[0]....
.L_1516:
        /*00d4*/ 	.word	0x00000070


	//   ....[1]....
        /*00d8*/ 	.word	0x00000bb0


	//----- nvinfo : EIATTR_MAX_THREADS
	.align		4
.L_1517:
        /*00dc*/ 	.byte	0x04, 0x05
        /*00de*/ 	.short	(.L_1519 - .L_1518)
.L_1518:
        /*00e0*/ 	.word	0x00000400
        /*00e4*/ 	.word	0x00000001
        /*00e8*/ 	.word	0x00000001


	//----- nvinfo : EIATTR_CRS_STACK_SIZE
	.align		4
.L_1519:
        /*00ec*/ 	.byte	0x04, 0x1e
        /*00ee*/ 	.short	(.L_1521 - .L_1520)
.L_1520:
        /*00f0*/ 	.word	0x00000000


	//----- nvinfo : EIATTR_CBANK_PARAM_SIZE
	.align		4
.L_1521:
        /*00f4*/ 	.byte	0x03, 0x19
        /*00f6*/ 	.short	0x0128


	//----- nvinfo : EIATTR_PARAM_CBANK
	.align		4
        /*00f8*/ 	.byte	0x04, 0x0a
        /*00fa*/ 	.short	(.L_1523 - .L_1522)
	.align		4
.L_1522:
        /*00fc*/ 	.word	index@(.nv.constant0._ZN10layer_norm22ln_bwd_finalize_kernelINS_22Kernel_traits_finalizeILj8192E13__nv_bfloat16S2_fS2_fjLb0ELj1024ELj4ENS_18Kernel_traits_baseILj8192ES2_S2_fS2_fjLj1024EEEEELb0ELb0EEEvNS_9BwdParamsE)
        /*0100*/ 	.short	0x0210
        /*0102*/ 	.short	0x0128


	//----- nvinfo : EIATTR_SW_WAR
	.align		4
.L_1523:
        /*0104*/ 	.byte	0x04, 0x36
        /*0106*/ 	.short	(.L_1525 - .L_1524)
.L_1524:
        /*0108*/ 	.word	0x00000008
.L_1525:


//--------------------- .nv.info._ZN10layer_norm40ln_parallel_residual_bwd_finalize_kernelINS_22Kernel_traits_finalizeILj8192E13__nv_bfloat16S2_fS2_fjLb0ELj1024ELj4ENS_18Kernel_traits_baseILj8192ES2_S2_fS2_fjLj1024EEEEELb0EEEvNS_9BwdParamsE --------------------------
	.section	.nv.info._ZN10layer_norm40ln_parallel_residual_bwd_finalize_kernelINS_22Kernel_traits_finalizeILj8192E13__nv_bfloat16S2_fS2_fjLb0ELj1024ELj4ENS_18Kernel_traits_baseILj8192ES2_S2_fS2_fjLj1024EEEEELb0EEEvNS_9BwdParamsE,"",@"SHT_CUDA_INFO"
	.sectionflags	@""
	.align	4


	//----- nvinfo : EIATTR_CUDA_API_VERSION
	.align		4
        /*0000*/ 	.byte	0x04, 0x37
        /*0002*/ 	.short	(.L_1527 - .L_1526)
.L_1526:
        /*0004*/ 	.word	0x00000082


	//----- nvinfo : EIATTR_KPARAM_INFO
	.align		4
.L_1527:
        /*0008*/ 	.byte	0x04, 0x17
        /*000a*/ 	.short	(.L_1529 - .L_1528)
.L_1528:
        /*000c*/ 	.word	0x00000000
        /*0010*/ 	.short	0x0000
        /*0012*/ 	.short	0x0000
        /*0014*/ 	.byte	0x00, 0xf0, 0xa1, 0x04


	//----- nvinfo : EIATTR_SPARSE_MMA_MASK
	.align		4
.L_1529:
        /*0018*/ 	.byte	0x03, 0x50
        /*001a*/ 	.short	0x0000


	//----- nvinfo : EIATTR_MAXREG_COUNT
	.align		4
        /*001c*/ 	.byte	0x03, 0x1b
        /*001e*/ 	.short	0x0040


	//----- nvinfo : EIATTR_NUM_BARRIERS
	.align		4
        /*0020*/ 	.byte	0x02, 0x4c
        /*0022*/ 	.byte	0x01
	.zero		1


	//----- nvinfo : EIATTR_MERCURY_ISA_VERSION
	.align		4
        /*0024*/ 	.byte	0x03, 0x5f
        /*0026*/ 	.short	0x0101


	//----- nvinfo : EIATTR_COOP_GROUP_MASK_REGIDS
	.align		4
        /*0028*/ 	.byte	0x04, 0x29
        /*002a*/ 	.short	(.L_1531 - .L_1530)


	//   ....[0]....
.L_1530:
        /*002c*/ 	.word	0xffffffff


	//   ....[1]....
        /*0030*/ 	.word	0xffffffff


	//   ....[2]....
        /*0034*/ 	.word	0xffffffff


	//   ....[3]....
        /*0038*/ 	.word	0xffffffff


	//   ....[4]....
        /*003c*/ 	.word	0xffffffff


	//   ....[5]....
        /*0040*/ 	.word	0xffffffff


	//   ....[6]....
        /*0044*/ 	.word	0xffffffff


	//   ....[7]....
        /*0048*/ 	.word	0xffffffff


	//   ....[8]....
        /*004c*/ 	.word	0xffffffff


	//   ....[9]....
        /*0050*/ 	.word	0xffffffff


	//   ....[10]....
        /*0054*/ 	.word	0xffffffff


	//   ....[11]....
        /*0058*/ 	.word	0xffffffff


	//   ....[12]....
        /*005c*/ 	.word	0xffffffff


	//   ....[13]....
        /*0060*/ 	.word	0xffffffff


	//   ....[14]....
        /*0064*/ 	.word	0xffffffff


	//   ....[15]....
        /*0068*/ 	.word	0xffffffff


	//   ....[16]....
        /*006c*/ 	.word	0xffffffff


	//   ....[17]....
        /*0070*/ 	.word	0xffffffff


	//   ....[18]....
        /*0074*/ 	.word	0xffffffff


	//   ....[19]....
        /*0078*/ 	.word	0xffffffff


	//   ....[20]....
        /*007c*/ 	.word	0x0500000c


	//   ....[21]....
        /*0080*/ 	.word	0x0500000c


	//   ....[22]....
        /*0084*/ 	.word	0x0500000c


	//   ....[23]....
        /*0088*/ 	.word	0x0500000c


	//   ....[24]....
        /*008c*/ 	.word	0x0500000c


	//   ....[25]....
        /*0090*/ 	.word	0x0500000c


	//   ....[26]....
        /*0094*/ 	.word	0x0500000c


	//   ....[27]....
        /*0098*/ 	.word	0x0500000c


	//   ....[28]....
        /*009c*/ 	.word	0x0500000c


	//   ....[29]....
        /*00a0*/ 	.word	0x0500000c


	//   ....[30]....
        /*00a4*/ 	.word	0x0500000c


	//   ....[31]....
        /*00a8*/ 	.word	0x0500000c


	//   ....[32]....
        /*00ac*/ 	.word	0x0500000c


	//   ....[33]....
        /*00b0*/ 	.word	0x0500000c


	//   ....[34]....
        /*00b4*/ 	.word	0x0500000c


	//   ....[35]....
        /*00b8*/ 	.word	0x0500000c


	//   ....[36]....
        /*00bc*/ 	.word	0x0500000c


	//   ....[37]....
        /*00c0*/ 	.word	0x0500000c


	//   ....[38]....
        /*00c4*/ 	.word	0x0500000c


	//   ....[39]....
        /*00c8*/ 	.word	0x0500000c


	//----- nvinfo : EIATTR_COOP_GROUP_INSTR_OFFSETS
	.align		4
.L_1531:
        /*00cc*/ 	.byte	0x04, 0x28
        /*00ce*/ 	.short	(.L_1533 - .L_1532)


	//   ....[0]....
.L_1532:
        /*00d0*/ 	.word	0x00000ce0


	//   ....[1]....
        /*00d4*/ 	.word	0x00000cf0


	//   ....[2]....
        /*00d8*/ 	.word	0x00000d00


	//   ....[3]....
        /*00dc*/ 	.word	0x00000d10


	//   ....[4]....
        /*00e0*/ 	.word	0x00000d40


	//   ....[5]....
        /*00e4*/ 	.word	0x00000d70


	//   ....[6]....
        /*00e8*/ 	.word	0x00000d80


	//   ....[7]....
        /*00ec*/ 	.word	0x00000d90


	//   ....[8]....
        /*00f0*/ 	.word	0x00000db0


	//   ....[9]....
        /*00f4*/ 	.word	0x00000df0


	//   ....[10]....
        /*00f8*/ 	.word	0x00000e00


	//   ....[11]....
        /*00fc*/ 	.word	0x00000e10


	//   ....[12]....
        /*0100*/ 	.word	0x00000e30


	//   ....[13]....
        /*0104*/ 	.word	0x00000e70


	//   ....[14]....
        /*0108*/ 	.word	0x00000e80


	//   ....[15]....
        /*010c*/ 	.word	0x00000e90


	//   ....[16]....
        /*0110*/ 	.word	0x00000eb0


	//   ....[17]....
        /*0114*/ 	.word	0x00000ee0


	//   ....[18]....
        /*0118*/ 	.word	0x00000f00


	//   ....[19]....
        /*011c*/ 	.word	0x00000f10


	//   ....[20]....
        /*0120*/ 	.word	0x00001230


	//   ....[21]....
        /*0124*/ 	.word	0x00001290


	//   ....[22]....
        /*0128*/ 	.word	0x000012f0


	//   ....[23]....
        /*012c*/ 	.word	0x00001350


	//   ....[24]....
        /*0130*/ 	.word	0x000013b0


	//   ....[25]....
        /*0134*/ 	.word	0x00001410


	//   ....[26]....
        /*0138*/ 	.word	0x00001480


	//   ....[27]....
        /*013c*/ 	.word	0x000014f0


	//   ....[28]....
        /*0140*/ 	.word	0x00001560


	//   ....[29]....
        /*0144*/ 	.word	0x000015d0


	//   ....[30]....
        /*0148*/ 	.word	0x00001630


	//   ....[31]....
        /*014c*/ 	.word	0x000016a0


	//   ....[32]....
        /*0150*/ 	.word	0x00001710


	//   ....[33]....
        /*0154*/ 	.word	0x00001780


	//   ....[34]....
        /*0158*/ 	.word	0x000017f0


	//   ....[35]....
        /*015c*/ 	.word	0x00001850


	//   ....[36]....
        /*0160*/ 	.word	0x000018c0


	//   ....[37]....
        /*0164*/ 	.word	0x00001930


	//   ....[38]....
        /*0168*/ 	.word	0x000019a0


	//   ....[39]....
        /*016c*/ 	.word	0x00001a10


	//----- nvinfo : EIATTR_EXIT_INSTR_OFFSETS
	.align		4
.L_1533:
        /*0170*/ 	.byte	0x04, 0x1c
        /*0172*/ 	.short	(.L_1535 - .L_1534)


	//   ....[0]....
.L_1534:
        /*0174*/ 	.word	0x00000070


	//   ....[1]....
        /*0178*/ 	.word	0x000011d0


	//----- nvinfo : EIATTR_MAX_THREADS
	.align		4
.L_1535:
        /*017c*/ 	.byte	0x04, 0x05
        /*017e*/ 	.short	(.L_1537 - .L_1536)
.L_1536:
        /*0180*/ 	.word	0x00000400
        /*0184*/ 	.word	0x00000001
        /*0188*/ 	.word	0x00000001


	//----- nvinfo : EIATTR_CRS_STACK_SIZE
	.align		4
.L_1537:
        /*018c*/ 	.byte	0x04, 0x1e
        /*018e*/ 	.short	(.L_1539 - .L_1538)
.L_1538:
        /*0190*/ 	.word	0x00000000


	//----- nvinfo : EIATTR_CBANK_PARAM_SIZE
	.align		4
.L_1539:
        /*0194*/ 	.byte	0x03, 0x19
        /*0196*/ 	.short	0x0128


	//----- nvinfo : EIATTR_PARAM_CBANK
	.align		4
        /*0198*/ 	.byte	0x04, 0x0a
        /*019a*/ 	.short	(.L_1541 - .L_1540)
	.align		4
.L_1540:
        /*019c*/ 	.word	index@(.nv.constant0._ZN10layer_norm40ln_parallel_residual_bwd_finalize_kernelINS_22Kernel_traits_finalizeILj8192E13__nv_bfloat16S2_fS2_fjLb0ELj1024ELj4ENS_18Kernel_traits_baseILj8192ES2_S2_fS2_fjLj1024EEEEELb0EEEvNS_9BwdParamsE)
        /*01a0*/ 	.short	0x0210
        /*01a2*/ 	.short	0x0128


	//----- nvinfo : EIATTR_SW_WAR
	.align		4
.L_1541:
        /*01a4*/ 	.byte	0x04, 0x36
        /*01a6*/ 	.short	(.L_1543 - .L_1542)
.L_1542:
        /*01a8*/ 	.word	0x00000008
.L_1543:


//--------------------- .nv.info._ZN10layer_norm31ln_parallel_residual_bwd_kernelINS_13Kernel_traitsI13__nv_bfloat16S2_fS2_fjLj8192ELj1ELj1ELj8ELj16ENS_18Kernel_traits_baseILj8192ES2_S2_fS2_fjLj256EEEEELb1ELb1ELb0EEEvNS_9BwdParamsE --------------------------
	.section	.nv.info._ZN10layer_norm31ln_parallel_residual_bwd_kernelINS_13Kernel_traitsI13__nv_bfloat16S2_fS2_fjLj8192ELj1ELj1ELj8ELj16ENS_18Kernel_traits_baseILj8192ES2_S2_fS2_fjLj256EEEEELb1ELb1ELb0EEEvNS_9BwdParamsE,"",@"SHT_CUDA_INFO"
	.sectionflags	@""
	.align	4


	//----- nvinfo : EIATTR_CUDA_API_VERSION
	.align		4
        /*0000*/ 	.byte	0x04, 0x37
        /*0002*/ 	.short	(.L_1545 - .L_1544)
.L_1544:
        /*0004*/ 	.word	0x00000082


	//----- nvinfo : EIATTR_KPARAM_INFO
	.align		4
.L_1545:
        /*0008*/ 	.byte	0x04, 0x17
        /*000a*/ 	.short	(.L_1547 - .L_1546)
.L_1546:
        /*000c*/ 	.word	0x00000000
        /*0010*/ 	.short	0x0000
        /*0012*/ 	.short	0x0000
        /*0014*/ 	.byte	0x00, 0xf0, 0xa1, 0x04


	//----- nvinfo : EIATTR_SPARSE_MMA_MASK
	.align		4
.L_1547:
        /*0018*/ 	.byte	0x03, 0x50
        /*001a*/ 	.short	0x0000


	//----- nvinfo : EIATTR_MAXREG_COUNT
	.align		4
        /*001c*/ 	.byte	0x03, 0x1b
        /*001e*/ 	.short	0x00ff


	//----- nvinfo : EIATTR_NUM_BARRIERS
	.align		4
        /*0020*/ 	.byte	0x02, 0x4c
        /*0022*/ 	.byte	0x01
	.zero		1


	//----- nvinfo : EIATTR_MERCURY_ISA_VERSION
	.align		4
        /*0024*/ 	.byte	0x03, 0x5f
        /*0026*/ 	.short	0x0101


	//----- nvinfo : EIATTR_COOP_GROUP_MASK_REGIDS
	.align		4
        /*0028*/ 	.byte	0x04, 0x29
        /*002a*/ 	.short	(.L_1549 - .L_1548)


	//   ....[0]....
.L_1548:
        /*002c*/ 	.word	0xffffffff


	//   ....[1]....
        /*0030*/ 	.word	0xffffffff


	//   ....[2]....
        /*0034*/ 	.word	0xffffffff


	//   ....[3]....
        /*0038*/ 	.word	0xffffffff


	//   ....[4]....
        /*003c*/ 	.word	0xffffffff


	//   ....[5]....
        /*0040*/ 	.word	0xffffffff


	//   ....[6]....
        /*0044*/ 	.word	0xffffffff


	//   ....[7]....
        /*0048*/ 	.word	0xffffffff


	//   ....[8]....
        /*004c*/ 	.word	0xffffffff


	//   ....[9]....
        /*0050*/ 	.word	0xffffffff


	//   ....[10]....
        /*0054*/ 	.word	0x05000096


	//   ....[11]....
        /*0058*/ 	.word	0x05000096


	//   ....[12]....
        /*005c*/ 	.word	0x05000096


	//   ....[13]....
        /*0060*/ 	.word	0x05000096


	//   ....[14]....
        /*0064*/ 	.word	0x05000096


	//   ....[15]....
        /*0068*/ 	.word	0x05000096


	//   ....[16]....
        /*006c*/ 	.word	0x05000096


	//   ....[17]....
        /*0070*/ 	.word	0x05000096


	//   ....[18]....
        /*0074*/ 	.word	0x05000096


	//   ....[19]....
        /*0078*/ 	.word	0x05000096


	//----- nvinfo : EIATTR_COOP_GROUP_INSTR_OFFSETS
	.align		4
.L_1549:
        /*007c*/ 	.byte	0x04, 0x28
        /*007e*/ 	.short	(.L_1551 - .L_1550)


	//   ....[0]....
.L_1550:
        /*0080*/ 	.word	0x00002170


	//   ....[1]....
        /*0084*/ 	.word	0x00002180


	//   ....[2]....
        /*0088*/ 	.word	0x000021b0


	//   ....[3]....
        /*008c*/ 	.word	0x000021c0


	//   ....[4]....
        /*0090*/ 	.word	0x000021f0


	//   ....[5]....
        /*0094*/ 	.word	0x00002200


	//   ....[6]....
        /*0098*/ 	.word	0x00002230


	//   ....[7]....
        /*009c*/ 	.word	0x00002240


	//   ....[8]....
        /*00a0*/ 	.word	0x00002270


	//   ....[9]....
        /*00a4*/ 	.word	0x00002280


	//   ....[10]....
        /*00a8*/ 	.word	0x00004770


	//   ....[11]....
        /*00ac*/ 	.word	0x000047c0


	//   ....[12]....
        /*00b0*/ 	.word	0x00004830


	//   ....[13]....
        /*00b4*/ 	.word	0x00004890


	//   ....[14]....
        /*00b8*/ 	.word	0x00004900


	//   ....[15]....
        /*00bc*/ 	.word	0x00004960


	//   ....[16]....
        /*00c0*/ 	.word	0x000049d0


	//   ....[17]....
        /*00c4*/ 	.word	0x00004a30


	//   ....[18]....
        /*00c8*/ 	.word	0x00004aa0


	//   ....[19]....
        /*00cc*/ 	.word	0x00004b00


	//----- nvinfo : EIATTR_EXIT_INSTR_OFFSETS
	.align		4
.L_1551:
        /*00d0*/ 	.byte	0x04, 0x1c
        /*00d2*/ 	.short	(.L_1553 - .L_1552)


	//   ....[0]....
.L_1552:
        /*00d4*/ 	.word	0x00004680


	//   ....[1]....
        /*00d8*/ 	.word	0x00004710


	//----- nvinfo : EIATTR_MAX_THREADS
	.align		4
.L_1553:
        /*00dc*/ 	.byte	0x04, 0x05
        /*00de*/ 	.short	(.L_1555 - .L_1554)
.L_1554:
        /*00e0*/ 	.word	0x00000100
        /*00e4*/ 	.word	0x00000001
        /*00e8*/ 	.word	0x00000001


	//----- nvinfo : EIATTR_CRS_STACK_SIZE
	.align		4
.L_1555:
        /*00ec*/ 	.byte	0x04, 0x1e
        /*00ee*/ 	.short	(.L_1557 - .L_1556)
.L_1556:
        /*00f0*/ 	.word	0x00000000


	//----- nvinfo : EIATTR_CBANK_PARAM_SIZE
	.align		4
.L_1557:
        /*00f4*/ 	.byte	0x03, 0x19
        /*00f6*/ 	.short	0x0128


	//----- nvinfo : EIATTR_PARAM_CBANK
	.align		4
        /*00f8*/ 	.byte	0x04, 0x0a
        /*00fa*/ 	.short	(.L_1559 - .L_1558)
	.align		4
.L_1558:
        /*00fc*/ 	.word	index@(.nv.constant0._ZN10layer_norm31ln_parallel_residual_bwd_kernelINS_13Kernel_traitsI13__nv_bfloat16S2_fS2_fjLj8192ELj1ELj1ELj8ELj16ENS_18Kernel_traits_baseILj8192ES2_S2_fS2_fjLj256EEEEELb1ELb1ELb0EEEvNS_9BwdParamsE)
        /*0100*/ 	.short	0x0210
        /*0102*/ 	.short	0x0128


	//----- nvinfo : EIATTR_SW_WAR
	.align		4
.L_1559:
        /*0104*/ 	.byte	0x04, 0x36
        /*0106*/ 	.short	(.L_1561 - .L_1560)
.L_1560:
        /*0108*/ 	.word	0x00000008
.L_1561:


//--------------------- .nv.info._ZN10layer_norm22ln_bwd_finalize_kernelINS_22Kernel_traits_finalizeILj8192E13__nv_bfloat16S2_fS2_fjLb0ELj1024ELj4ENS_18Kernel_traits_baseILj8192ES2_S2_fS2_fjLj1024EEEEELb0ELb1EEEvNS_9BwdParamsE --------------------------
	.section	.nv.info._ZN10layer_norm22ln_bwd_finalize_kernelINS_22Kernel_traits_finalizeILj8192E13__nv_bfloat16S2_fS2_fjLb0ELj1024ELj4ENS_18Kernel_traits_baseILj8192ES2_S2_fS2_fjLj1024EEEEELb0ELb1EEEvNS_9BwdParamsE,"",@"SHT_CUDA_INFO"
	.sectionflags	@""
	.align	4


	//----- nvinfo : EIATTR_CUDA_API_VERSION
	.align		4
        /*0000*/ 	.byte	0x04, 0x37
        /*0002*/ 	.short	(.L_1563 - .L_1562)
.L_1562:
        /*0004*/ 	.word	0x00000082


	//----- nvinfo : EIATTR_KPARAM_INFO
	.align		4
.L_1563:
        /*0008*/ 	.byte	0x04, 0x17
        /*000a*/ 	.short	(.L_1565 - .L_1564)
.L_1564:
        /*000c*/ 	.word	0x00000000
        /*0010*/ 	.short	0x0000
        /*0012*/ 	.short	0x0000
        /*0014*/ 	.byte	0x00, 0xf0, 0xa1, 0x04


	//----- nvinfo : EIATTR_SPARSE_MMA_MASK
	.align		4
.L_1565:
        /*0018*/ 	.byte	0x03, 0x50
        /*001a*/ 	.short	0x0000


	//----- nvinfo : EIATTR_MAXREG_COUNT
	.align		4
        /*001c*/ 	.byte	0x03, 0x1b
        /*001e*/ 	.short	0x0040


	//----- nvinfo : EIATTR_NUM_BARRIERS
	.align		4
        /*0020*/ 	.byte	0x02, 0x4c
        /*0022*/ 	.byte	0x01
	.zero		1


	//----- nvinfo : EIATTR_MERCURY_ISA_VERSION
	.align		4
        /*0024*/ 	.byte	0x03, 0x5f
        /*0026*/ 	.short	0x0101


	//----- nvinfo : EIATTR_COOP_GROUP_MASK_REGIDS
	.align		4
        /*0028*/ 	.byte	0x04, 0x29
        /*002a*/ 	.short	(.L_1567 - .L_1566)


	//   ....[0]....
.L_1566:
        /*002c*/ 	.word	0xffffffff


	//   ....[1]....
        /*0030*/ 	.word	0xffffffff


	//   ....[2]....
        /*0034*/ 	.word	0xffffffff


	//   ....[3]....
        /*0038*/ 	.word	0xffffffff


	//   ....[4]....
        /*003c*/ 	.word	0xffffffff


	//   ....[5]....
        /*0040*/ 	.word	0xffffffff


	//   ....[6]....
        /*0044*/ 	.word	0xffffffff


	//   ....[7]....
        /*0048*/ 	.word	0xffffffff


	//   ....[8]....
        /*004c*/ 	.word	0xffffffff


	//   ....[9]....
        /*0050*/ 	.word	0xffffffff


	//   ....[10]....
        /*0054*/ 	.word	0x05000011


	//   ....[11]....
        /*0058*/ 	.word	0x05000011


	//   ....[12]....
        /*005c*/ 	.word	0x05000011


	//   ....[13]....
        /*0060*/ 	.word	0x05000011


	//   ....[14]....
        /*0064*/ 	.word	0x05000011


	//   ....[15]....
        /*0068*/ 	.word	0x05000011


	//   ....[16]....
        /*006c*/ 	.word	0x05000011


	//   ....[17]....
        /*0070*/ 	.word	0x05000011


	//   ....[18]....
        /*0074*/ 	.word	0x05000011


	//   ....[19]....
        /*0078*/ 	.word	0x05000011


	//----- nvinfo : EIATTR_COOP_GROUP_INSTR_OFFSETS
	.align		4
.L_1567:
        /*007c*/ 	.byte	0x04, 0x28
        /*007e*/ 	.short	(.L_1569 - .L_1568)


	//   ....[0]....
.L_1568:
        /*0080*/ 	.word	0x000008e0


	//   ....[1]....
        /*0084*/ 	.word	0x000008f0


	//   ....[2]....
        /*0088*/ 	.word	0x00000920


	//   ....[3]....
        /*008c*/ 	.word	0x00000930


	//   ....[4]....
        /*0090*/ 	.word	0x00000960


	//   ....[5]....
        /*0094*/ 	.word	0x00000970


	//   ....[6]....
        /*0098*/ 	.word	0x000009a0


	//   ....[7]....
        /*009c*/ 	.word	0x000009b0


	//   ....[8]....
        /*00a0*/ 	.word	0x000009e0


	//   ....[9]....
        /*00a4*/ 	.word	0x000009f0


	//   ....[10]....
        /*00a8*/ 	.word	0x00000bf0


	//   ....[11]....
        /*00ac*/ 	.word	0x00000c60


	//   ....[12]....
        /*00b0*/ 	.word	0x00000cd0


	//   ....[13]....
        /*00b4*/ 	.word	0x00000d40


	//   ....[14]....
        /*00b8*/ 	.word	0x00000db0


	//   ....[15]....
        /*00bc*/ 	.word	0x00000e10


	//   ....[16]....
        /*00c0*/ 	.word	0x00000e80


	//   ....[17]....
        /*00c4*/ 	.word	0x00000ef0


	//   ....[18]....
        /*00c8*/ 	.word	0x00000f60


	//   ....[19]....
        /*00cc*/ 	.word	0x00000fd0


	//----- nvinfo : EIATTR_EXIT_INSTR_OFFSETS
	.align		4
.L_1569:
        /*00d0*/ 	.byte	0x04, 0x1c
        /*00d2*/ 	.short	(.L_1571 - .L_1570)


	//   ....[0]....
.L_1570:
        /*00d4*/ 	.word	0x00000070


	//   ....[1]....
        /*00d8*/ 	.word	0x00000b90


	//----- nvinfo : EIATTR_MAX_THREADS
	.align		4
.L_1571:
        /*00dc*/ 	.byte	0x04, 0x05
        /*00de*/ 	.short	(.L_1573 - .L_1572)
.L_1572:
        /*00e0*/ 	.word	0x00000400
        /*00e4*/ 	.word	0x00000001
        /*00e8*/ 	.word	0x00000001


	//----- nvinfo : EIATTR_CRS_STACK_SIZE
	.align		4
.L_1573:
        /*00ec*/ 	.byte	0x04, 0x1e
        /*00ee*/ 	.short	(.L_1575 - .L_1574)
.L_1574:
        /*00f0*/ 	.word	0x00000000


	//----- nvinfo : EIATTR_CBANK_PARAM_SIZE
	.align		4
.L_1575:
        /*00f4*/ 	.byte	0x03, 0x19
        /*00f6*/ 	.short	0x0128


	//----- nvinfo : EIATTR_PARAM_CBANK
	.align		4
        /*00f8*/ 	.byte	0x04, 0x0a
        /*00fa*/ 	.short	(.L_1577 - .L_1576)
	.align		4
.L_1576:
        /*00fc*/ 	.word	index@(.nv.constant0._ZN10layer_norm22ln_bwd_finalize_kernelINS_22Kernel_traits_finalizeILj8192E13__nv_bfloat16S2_fS2_fjLb0ELj1024ELj4ENS_18Kernel_traits_baseILj8192ES2_S2_fS2_fjLj1024EEEEELb0ELb1EEEvNS_9BwdParamsE)
        /*0100*/ 	.short	0x0210
        /*0102*/ 	.short	0x0128


	//----- nvinfo : EIATTR_SW_WAR
	.align		4
.L_1577:
        /*0104*/ 	.byte	0x04, 0x36
        /*0106*/ 	.short	(.L_1579 - .L_1578)
.L_1578:
        /*0108*/ 	.word	0x00000008
.L_1579:


//--------------------- .nv.info._ZN10layer_norm40ln_parallel_residual_bwd_finalize_kernelINS_22Kernel_traits_finalizeILj8192E13__nv_bfloat16S2_fS2_fjLb0ELj1024ELj4ENS_18Kernel_traits_baseILj8192ES2_S2_fS2_fjLj1024EEEEELb1EEEvNS_9BwdParamsE --------------------------
	.section	.nv.info._ZN10layer_norm40ln_parallel_residual_bwd_finalize_kernelINS_22Kernel_traits_finalizeILj8192E13__nv_bfloat16S2_fS2_fjLb0ELj1024ELj4ENS_18Kernel_traits_baseILj8192ES2_S2_fS2_fjLj1024EEEEELb1EEEvNS_9BwdParamsE,"",@"SHT_CUDA_INFO"
	.sectionflags	@""
	.align	4


	//----- nvinfo : EIATTR_CUDA_API_VERSION
	.align		4
        /*0000*/ 	.byte	0x04, 0x37
        /*0002*/ 	.short	(.L_1581 - .L_1580)
.L_1580:
        /*0004*/ 	.word	0x00000082


	//----- nvinfo : EIATTR_KPARAM_INFO
	.align		4
.L_1581:
        /*0008*/ 	.byte	0x04, 0x17
        /*000a*/ 	.short	(.L_1583 - .L_1582)
.L_1582:
        /*000c*/ 	.word	0x00000000
        /*0010*/ 	.short	0x0000
        /*0012*/ 	.short	0x0000
        /*0014*/ 	.byte	0x00, 0xf0, 0xa1, 0x04


	//----- nvinfo : EIATTR_SPARSE_MMA_MASK
	.align		4
.L_1583:
        /*0018*/ 	.byte	0x03, 0x50
        /*001a*/ 	.short	0x0000


	//----- nvinfo : EIATTR_MAXREG_COUNT
	.align		4
        /*001c*/ 	.byte	0x03, 0x1b
        /*001e*/ 	.short	0x0040


	//----- nvinfo : EIATTR_NUM_BARRIERS
	.align		4
        /*0020*/ 	.byte	0x02, 0x4c
        /*0022*/ 	.byte	0x01
	.zero		1


	//----- nvinfo : EIATTR_MERCURY_ISA_VERSION
	.align		4
        /*0024*/ 	.byte	0x03, 0x5f
        /*0026*/ 	.short	0x0101


	//----- nvinfo : EIATTR_COOP_GROUP_MASK_REGIDS
	.align		4
        /*0028*/ 	.byte	0x04, 0x29
        /*002a*/ 	.short	(.L_1585 - .L_1584)


	//   ....[0]....
.L_1584:
        /*002c*/ 	.word	0xffffffff


	//   ....[1]....
        /*0030*/ 	.word	0xffffffff


	//   ....[2]....
        /*0034*/ 	.word	0xffffffff


	//   ....[3]....
        /*0038*/ 	.word	0xffffffff


	//   ....[4]....
        /*003c*/ 	.word	0xffffffff


	//   ....[5]....
        /*0040*/ 	.word	0xffffffff


	//   ....[6]....
        /*0044*/ 	.word	0xffffffff


	//   ....[7]....
        /*0048*/ 	.word	0xffffffff


	//   ....[8]....
        /*004c*/ 	.word	0xffffffff


	//   ....[9]....
        /*0050*/ 	.word	0xffffffff


	//   ....[10]....
        /*0054*/ 	.word	0xffffffff


	//   ....[11]....
        /*0058*/ 	.word	0xffffffff


	//   ....[12]....
        /*005c*/ 	.word	0xffffffff


	//   ....[13]....
        /*0060*/ 	.word	0xffffffff


	//   ....[14]....
        /*0064*/ 	.word	0xffffffff


	//   ....[15]....
        /*0068*/ 	.word	0xffffffff


	//   ....[16]....
        /*006c*/ 	.word	0xffffffff


	//   ....[17]....
        /*0070*/ 	.word	0xffffffff


	//   ....[18]....
        /*0074*/ 	.word	0xffffffff


	//   ....[19]....
        /*0078*/ 	.word	0xffffffff


	//   ....[20]....
        /*007c*/ 	.word	0x0500000b


	//   ....[21]....
        /*0080*/ 	.word	0x0500000b


	//   ....[22]....
        /*0084*/ 	.word	0x0500000b


	//   ....[23]....
        /*0088*/ 	.word	0x0500000b


	//   ....[24]....
        /*008c*/ 	.word	0x0500000b


	//   ....[25]....
        /*0090*/ 	.word	0x0500000b


	//   ....[26]....
        /*0094*/ 	.word	0x0500000b


	//   ....[27]....
        /*0098*/ 	.word	0x0500000b


	//   ....[28]....
        /*009c*/ 	.word	0x0500000b


	//   ....[29]....
        /*00a0*/ 	.word	0x0500000b


	//   ....[30]....
        /*00a4*/ 	.word	0x0500000b


	//   ....[31]....
        /*00a8*/ 	.word	0x0500000b


	//   ....[32]....
        /*00ac*/ 	.word	0x0500000b


	//   ....[33]....
        /*00b0*/ 	.word	0x0500000b


	//   ....[34]....
        /*00b4*/ 	.word	0x0500000b


	//   ....[35]....
        /*00b8*/ 	.word	0x0500000b


	//   ....[36]....
        /*00bc*/ 	.word	0x0500000b


	//   ....[37]....
        /*00c0*/ 	.word	0x0500000b


	//   ....[38]....
        /*00c4*/ 	.word	0x0500000b


	//   ....[39]....
        /*00c8*/ 	.word	0x0500000b


	//----- nvinfo : EIATTR_COOP_GROUP_INSTR_OFFSETS
	.align		4
.L_1585:
        /*00cc*/ 	.byte	0x04, 0x28
        /*00ce*/ 	.short	(.L_1587 - .L_1586)


	//   ....[0]....
.L_1586:
        /*00d0*/ 	.word	0x00000ce0


	//   ....[1]....
        /*00d4*/ 	.word	0x00000cf0


	//   ....[2]....
        /*00d8*/ 	.word	0x00000d00


	//   ....[3]....
        /*00dc*/ 	.word	0x00000d10


	//   ....[4]....
        /*00e0*/ 	.word	0x00000d40


	//   ....[5]....
        /*00e4*/ 	.word	0x00000d70


	//   ....[6]....
        /*00e8*/ 	.word	0x00000d80


	//   ....[7]....
        /*00ec*/ 	.word	0x00000d90


	//   ....[8]....
        /*00f0*/ 	.word	0x00000db0


	//   ....[9]....
        /*00f4*/ 	.word	0x00000df0


	//   ....[10]....
        /*00f8*/ 	.word	0x00000e00


	//   ....[11]....
        /*00fc*/ 	.word	0x00000e10


	//   ....[12]....
        /*0100*/ 	.word	0x00000e30


	//   ....[13]....
        /*0104*/ 	.word	0x00000e70


	//   ....[14]....
        /*0108*/ 	.word	0x00000e80


	//   ....[15]....
        /*010c*/ 	.word	0x00000e90


	//   ....[16]....
        /*0110*/ 	.word	0x00000eb0


	//   ....[17]....
        /*0114*/ 	.word	0x00000ee0


	//   ....[18]....
        /*0118*/ 	.word	0x00000f00


	//   ....[19]....
        /*011c*/ 	.word	0x00000f10


	//   ....[20]....
        /*0120*/ 	.word	0x00001210


	//   ....[21]....
        /*0124*/ 	.word	0x00001270


	//   ....[22]....
        /*0128*/ 	.word	0x000012d0


	//   ....[23]....
        /*012c*/ 	.word	0x00001330


	//   ....[24]....
        /*0130*/ 	.word	0x00001390


	//   ....[25]....
        /*0134*/ 	.word	0x000013f0


	//   ....[26]....
        /*0138*/ 	.word	0x00001460


	//   ....[27]....
        /*013c*/ 	.word	0x000014d0


	//   ....[28]....
        /*0140*/ 	.word	0x00001540


	//   ....[29]....
        /*0144*/ 	.word	0x000015b0


	//   ....[30]....
        /*0148*/ 	.word	0x00001610


	//   ....[31]....
        /*014c*/ 	.word	0x00001680


	//   ....[32]....
        /*0150*/ 	.word	0x000016f0


	//   ....[33]....
        /*0154*/ 	.word	0x00001760


	//   ....[34]....
        /*0158*/ 	.word	0x000017d0


	//   ....[35]....
        /*015c*/ 	.word	0x00001830


	//   ....[36]....
        /*0160*/ 	.word	0x000018a0


	//   ....[37]....
        /*0164*/ 	.word	0x00001910


	//   ....[38]....
        /*0168*/ 	.word	0x00001980


	//   ....[39]....
        /*016c*/ 	.word	0x000019f0


	//----- nvinfo : EIATTR_EXIT_INSTR_OFFSETS
	.align		4
.L_1587:
        /*0170*/ 	.byte	0x04, 0x1c
        /*0172*/ 	.short	(.L_1589 - .L_1588)


	//   ....[0]....
.L_1588:
        /*0174*/ 	.word	0x00000070


	//   ....[1]....
        /*0178*/ 	.word	0x000011b0


	//----- nvinfo : EIATTR_MAX_THREADS
	.align		4
.L_1589:
        /*017c*/ 	.byte	0x04, 0x05
        /*017e*/ 	.short	(.L_1591 - .L_1590)
.L_1590:
        /*0180*/ 	.word	0x00000400
        /*0184*/ 	.word	0x00000001
        /*0188*/ 	.word	0x00000001


	//----- nvinfo : EIATTR_CRS_STACK_SIZE
	.align		4
.L_1591:
        /*018c*/ 	.byte	0x04, 0x1e
        /*018e*/ 	.short	(.L_1593 - .L_1592)
.L_1592:
        /*0190*/ 	.word	0x00000000


	//----- nvinfo : EIATTR_CBANK_PARAM_SIZE
	.align		4
.L_1593:
        /*0194*/ 	.byte	0x03, 0x19
        /*0196*/ 	.short	0x0128


	//----- nvinfo : EIATTR_PARAM_CBANK
	.align		4
        /*0198*/ 	.byte	0x04, 0x0a
        /*019a*/ 	.short	(.L_1595 - .L_1594)
	.align		4
.L_1594:
        /*019c*/ 	.word	index@(.nv.constant0._ZN10layer_norm40ln_parallel_residual_bwd_finalize_kernelINS_22Kernel_traits_finalizeILj8192E13__nv_bfloat16S2_fS2_fjLb0ELj1024ELj4ENS_18Kernel_traits_baseILj8192ES2_S2_fS2_fjLj1024EEEEELb1EEEvNS_9BwdParamsE)
        /*01a0*/ 	.short	0x0210
        /*01a2*/ 	.short	0x0128


	//----- nvinfo : EIATTR_SW_WAR
	.align		4
.L_1595:
        /*01a4*/ 	.byte	0x04, 0x36
        /*01a6*/ 	.short	(.L_1597 - .L_1596)
.L_1596:
        /*01a8*/ 	.word	0x00000008
.L_1597:


//--------------------- .nv.info._ZN10layer_norm31ln_parallel_residual_bwd_kernelINS_13Kernel_traitsI13__nv_bfloat16S2_fS2_fjLj8192ELj1ELj1ELj8ELj16ENS_18Kernel_traits_baseILj8192ES2_S2_fS2_fjLj256EEEEELb1ELb1ELb1EEEvNS_9BwdParamsE --------------------------
	.section	.nv.info._ZN10layer_norm31ln_parallel_residual_bwd_kernelINS_13Kernel_traitsI13__nv_bfloat16S2_fS2_fjLj8192ELj1ELj1ELj8ELj16ENS_18Kernel_traits_baseILj8192ES2_S2_fS2_fjLj256EEEEELb1ELb1ELb1EEEvNS_9BwdParamsE,"",@"SHT_CUDA_INFO"
	.sectionflags	@""
	.align	4


	//----- nvinfo : EIATTR_CUDA_API_VERSION
	.align		4
        /*0000*/ 	.byte	0x04, 0x37
        /*0002*/ 	.short	(.L_1599 - .L_1598)
.L_1598:
        /*0004*/ 	.word	0x00000082


	//----- nvinfo : EIATTR_KPARAM_INFO
	.align		4
.L_1599:
        /*0008*/ 	.byte	0x04, 0x17
        /*000a*/ 	.short	(.L_1601 - .L_1600)
.L_1600:
        /*000c*/ 	.word	0x00000000
        /*0010*/ 	.short	0x0000
        /*0012*/ 	.short	0x0000
        /*0014*/ 	.byte	0x00, 0xf0, 0xa1, 0x04


	//----- nvinfo : EIATTR_SPARSE_MMA_MASK
	.align		4
.L_1601:
        /*0018*/ 	.byte	0x03, 0x50
        /*001a*/ 	.short	0x0000


	//----- nvinfo : EIATTR_MAXREG_COUNT
	.align		4
        /*001c*/ 	.byte	0x03, 0x1b
        /*001e*/ 	.short	0x00ff


	//----- nvinfo : EIATTR_NUM_BARRIERS
	.align		4
        /*0020*/ 	.byte	0x02, 0x4c
        /*0022*/ 	.byte	0x01
	.zero		1


	//----- nvinfo : EIATTR_MERCURY_ISA_VERSION
	.align		4
        /*0024*/ 	.byte	0x03, 0x5f
        /*0026*/ 	.short	0x0101


	//----- nvinfo : EIATTR_COOP_GROUP_MASK_REGIDS
	.align		4
        /*0028*/ 	.byte	0x04, 0x29
        /*002a*/ 	.short	(.L_1603 - .L_1602)


	//   ....[0]....
.L_1602:
        /*002c*/ 	.word	0xffffffff


	//   ....[1]....
        /*0030*/ 	.word	0xffffffff


	//   ....[2]....
        /*0034*/ 	.word	0xffffffff


	//   ....[3]....
        /*0038*/ 	.word	0xffffffff


	//   ....[4]....
        /*003c*/ 	.word	0xffffffff


	//   ....[5]....
        /*0040*/ 	.word	0xffffffff


	//   ....[6]....
        /*0044*/ 	.word	0xffffffff


	//   ....[7]....
        /*0048*/ 	.word	0xffffffff


	//   ....[8]....
        /*004c*/ 	.word	0xffffffff


	//   ....[9]....
        /*0050*/ 	.word	0xffffffff


	//   ....[10]....
        /*0054*/ 	.word	0x0500005c


	//   ....[11]....
        /*0058*/ 	.word	0x0500005c


	//   ....[12]....
        /*005c*/ 	.word	0x0500005c


	//   ....[13]....
        /*0060*/ 	.word	0x0500005c


	//   ....[14]....
        /*0064*/ 	.word	0x0500005c


	//   ....[15]....
        /*0068*/ 	.word	0x0500005c


	//   ....[16]....
        /*006c*/ 	.word	0x0500005c


	//   ....[17]....
        /*0070*/ 	.word	0x0500005c


	//   ....[18]....
        /*0074*/ 	.word	0x0500005c


	//   ....[19]....
        /*0078*/ 	.word	0x0500005c


	//----- nvinfo : EIATTR_COOP_GROUP_INSTR_OFFSETS
	.align		4
.L_1603:
        /*007c*/ 	.byte	0x04, 0x28
        /*007e*/ 	.short	(.L_1605 - .L_1604)


	//   ....[0]....
.L_1604:
        /*0080*/ 	.word	0x00001f60


	//   ....[1]....
        /*0084*/ 	.word	0x00001f70


	//   ....[2]....
        /*0088*/ 	.word	0x00001fa0


	//   ....[3]....
        /*008c*/ 	.word	0x00001fb0


	//   ....[4]....
        /*0090*/ 	.word	0x00001fe0


	//   ....[5]....
        /*0094*/ 	.word	0x00001ff0


	//   ....[6]....
        /*0098*/ 	.word	0x00002020


	//   ....[7]....
        /*009c*/ 	.word	0x00002030


	//   ....[8]....
        /*00a0*/ 	.word	0x00002060


	//   ....[9]....
        /*00a4*/ 	.word	0x00002070


	//   ....[10]....
        /*00a8*/ 	.word	0x000043d0


	//   ....[11]....
        /*00ac*/ 	.word	0x00004420


	//   ....[12]....
        /*00b0*/ 	.word	0x00004490


	//   ....[13]....
        /*00b4*/ 	.word	0x000044f0


	//   ....[14]....
        /*00b8*/ 	.word	0x00004560


	//   ....[15]....
        /*00bc*/ 	.word	0x000045c0


	//   ....[16]....
        /*00c0*/ 	.word	0x00004630


	//   ....[17]....
        /*00c4*/ 	.word	0x00004690


	//   ....[18]....
        /*00c8*/ 	.word	0x00004700


	//   ....[19]....
        /*00cc*/ 	.word	0x00004760


	//----- nvinfo : EIATTR_EXIT_INSTR_OFFSETS
	.align		4
.L_1605:
        /*00d0*/ 	.byte	0x04, 0x1c
        /*00d2*/ 	.short	(.L_1607 - .L_1606)


	//   ....[0]....
.L_1606:
        /*00d4*/ 	.word	0x00004370


	//----- nvinfo : EIATTR_MAX_THREADS
	.align		4
.L_1607:
        /*00d8*/ 	.byte	0x04, 0x05
        /*00da*/ 	.short	(.L_1609 - .L_1608)
.L_1608:
        /*00dc*/ 	.word	0x00000100
        /*00e0*/ 	.word	0x00000001
        /*00e4*/ 	.word	0x00000001


	//----- nvinfo : EIATTR_CRS_STACK_SIZE
	.align		4
.L_1609:
        /*00e8*/ 	.byte	0x04, 0x1e
        /*00ea*/ 	.short	(.L_1611 - .L_1610)
.L_1610:
        /*00ec*/ 	.word	0x00000000


	//----- nvinfo : EIATTR_CBANK_PARAM_SIZE
	.align		4
.L_1611:
        /*00f0*/ 	.byte	0x03, 0x19
        /*00f2*/ 	.short	0x0128


	//----- nvinfo : EIATTR_PARAM_CBANK
	.align		4
        /*00f4*/ 	.byte	0x04, 0x0a
        /*00f6*/ 	.short	(.L_1613 - .L_1612)
	.align		4
.L_1612:
        /*00f8*/ 	.word	index@(.nv.constant0._ZN10layer_norm31ln_parallel_residual_bwd_kernelINS_13Kernel_traitsI13__nv_bfloat16S2_fS2_fjLj8192ELj1ELj1ELj8ELj16ENS_18Kernel_traits_baseILj8192ES2_S2_fS2_fjLj256EEEEELb1ELb1ELb1EEEvNS_9BwdParamsE)
        /*00fc*/ 	.short	0x0210
        /*00fe*/ 	.short	0x0128


	//----- nvinfo : EIATTR_SW_WAR
	.align		4
.L_1613:
        /*0100*/ 	.byte	0x04, 0x36
        /*0102*/ 	.short	(.L_1615 - .L_1614)
.L_1614:
        /*0104*/ 	.word	0x00000008
.L_1615:


//--------------------- .nv.info._ZN10layer_norm31ln_parallel_residual_bwd_kernelINS_13Kernel_traitsIf13__nv_bfloat16fS2_fjLj8192ELj1ELj1ELj8ELj16ENS_18Kernel_traits_baseILj8192EfS2_fS2_fjLj256EEEEELb0ELb0ELb0EEEvNS_9BwdParamsE --------------------------
	.section	.nv.info._ZN10layer_norm31ln_parallel_residual_bwd_kernelINS_13Kernel_traitsIf13__nv_bfloat16fS2_fjLj8192ELj1ELj1ELj8ELj16ENS_18Kernel_traits_baseILj8192EfS2_fS2_fjLj256EEEEELb0ELb0ELb0EEEvNS_9BwdParamsE,"",@"SHT_CUDA_INFO"
	.sectionflags	@""
	.align	4


	//----- nvinfo : EIATTR_CUDA_API_VERSION
	.align		4
        /*0000*/ 	.byte	0x04, 0x37
        /*0002*/ 	.short	(.L_1617 - .L_1616)
.L_1616:
        /*0004*/ 	.word	0x00000082


	//----- nvinfo : EIATTR_KPARAM_INFO
	.align		4
.L_1617:
        /*0008*/ 	.byte	0x04, 0x17
        /*000a*/ 	.short	(.L_1619 - .L_1618)
.L_1618:
        /*000c*/ 	.word	0x00000000
        /*0010*/ 	.short	0x0000
        /*0012*/ 	.short	0x0000
        /*0014*/ 	.byte	0x00, 0xf0, 0xa1, 0x04


	//----- nvinfo : EIATTR_SPARSE_MMA_MASK
	.align		4
.L_1619:
        /*0018*/ 	.byte	0x03, 0x50
        /*001a*/ 	.short	0x0000


	//----- nvinfo : EIATTR_MAXREG_COUNT
	.align		4
        /*001c*/ 	.byte	0x03, 0x1b
        /*001e*/ 	.short	0x00ff


	//----- nvinfo : EIATTR_NUM_BARRIERS
	.align		4
        /*0020*/ 	.byte	0x02, 0x4c
        /*0022*/ 	.byte	0x01
	.zero		1


	//----- nvinfo : EIATTR_ANNOTATIONS
	.align		4
        /*0024*/ 	.byte	0x04, 0x55
        /*0026*/ 	.short	(.L_1621 - .L_1620)


	//   ....[0]....
.L_1620:
        /* <DEDUP_REMOVED lines=77> */


	//----- nvinfo : EIATTR_MERCURY_ISA_VERSION
	.align		4
.L_1621:
        /*04e0*/ 	.byte	0x03, 0x5f
        /*04e2*/ 	.short	0x0101


	//----- nvinfo : EIATTR_COOP_GROUP_MASK_REGIDS
	.align		4
        /*04e4*/ 	.byte	0x04, 0x29
        /*04e6*/ 	.short	(.L_1623 - .L_1622)


	//   ....[0]....
.L_1622:
        /*04e8*/ 	.word	0xffffffff


	//   ....[1]....
        /*04ec*/ 	.word	0xffffffff


	//   ....[2]....
        /*04f0*/ 	.word	0xffffffff


	//   ....[3]....
        /*04f4*/ 	.word	0xffffffff


	//   ....[4]....
        /*04f8*/ 	.word	0xffffffff


	//   ....[5]....
        /*04fc*/ 	.word	0xffffffff


	//   ....[6]....
        /*0500*/ 	.word	0xffffffff


	//   ....[7]....
        /*0504*/ 	.word	0xffffffff


	//   ....[8]....
        /*0508*/ 	.word	0xffffffff


	//   ....[9]....
        /*050c*/ 	.word	0xffffffff


	//   ....[10]....
        /*0510*/ 	.word	0x050000c3


	//   ....[11]....
        /*0514*/ 	.word	0x050000c3


	//   ....[12]....
        /*0518*/ 	.word	0x050000c3


	//   ....[13]....
        /*051c*/ 	.word	0x050000c3


	//   ....[14]....
        /*0520*/ 	.word	0x050000c3


	//   ....[15]....
        /*0524*/ 	.word	0x050000c3


	//   ....[16]....
        /*0528*/ 	.word	0x050000c3


	//   ....[17]....
        /*052c*/ 	.word	0x050000c3


	//   ....[18]....
        /*0530*/ 	.word	0x050000c3


	//   ....[19]....
        /*0534*/ 	.word	0x050000c3


	//----- nvinfo : EIATTR_COOP_GROUP_INSTR_OFFSETS
	.align		4
.L_1623:
        /*0538*/ 	.byte	0x04, 0x28
        /*053a*/ 	.short	(.L_1625 - .L_1624)


	//   ....[0]....
.L_1624:
        /*053c*/ 	.word	0x000031e0


	//   ....[1]....
        /*0540*/ 	.word	0x00003200


	//   ....[2]....
        /*0544*/ 	.word	0x00003220


	//   ....[3]....
        /*0548*/ 	.word	0x00003240


	//   ....[4]....
        /*054c*/ 	.word	0x00003260


	//   ....[5]....
        /*0550*/ 	.word	0x00003280


	//   ....[6]....
        /*0554*/ 	.word	0x000032a0


	//   ....[7]....
        /*0558*/ 	.word	0x000032c0


	//   ....[8]....
        /*055c*/ 	.word	0x000032e0


	//   ....[9]....
        /*0560*/ 	.word	0x000032f0


	//   ....[10]....
        /*0564*/ 	.word	0x00005000


	//   ....[11]....
        /*0568*/ 	.word	0x00005070


	//   ....[12]....
        /*056c*/ 	.word	0x000050e0


	//   ....[13]....
        /*0570*/ 	.word	0x00005150


	//   ....[14]....
        /*0574*/ 	.word	0x000051c0


	//   ....[15]....
        /*0578*/ 	.word	0x00005230


	//   ....[16]....
        /*057c*/ 	.word	0x000052a0


	//   ....[17]....
        /*0580*/ 	.word	0x00005310


	//   ....[18]....
        /*0584*/ 	.word	0x00005380


	//   ....[19]....
        /*0588*/ 	.word	0x000053d0


	//----- nvinfo : EIATTR_EXIT_INSTR_OFFSETS
	.align		4
.L_1625:
        /*058c*/ 	.byte	0x04, 0x1c
        /*058e*/ 	.short	(.L_1627 - .L_1626)


	//   ....[0]....
.L_1626:
        /*0590*/ 	.word	0x00004e90


	//   ....[1]....
        /*0594*/ 	.word	0x00004fa0


	//----- nvinfo : EIATTR_MAX_THREADS
	.align		4
.L_1627:
        /*0598*/ 	.byte	0x04, 0x05
        /*059a*/ 	.short	(.L_1629 - .L_1628)
.L_1628:
        /*059c*/ 	.word	0x00000100
        /*05a0*/ 	.word	0x00000001
        /*05a4*/ 	.word	0x00000001


	//----- nvinfo : EIATTR_CRS_STACK_SIZE
	.align		4
.L_1629:
        /*05a8*/ 	.byte	0x04, 0x1e
        /*05aa*/ 	.short	(.L_1631 - .L_1630)
.L_1630:
        /*05ac*/ 	.word	0x00000000


	//----- nvinfo : EIATTR_CBANK_PARAM_SIZE
	.align		4
.L_1631:
        /*05b0*/ 	.byte	0x03, 0x19
        /*05b2*/ 	.short	0x0128


	//----- nvinfo : EIATTR_PARAM_CBANK
	.align		4
        /*05b4*/ 	.byte	0x04, 0x0a
        /*05b6*/ 	.short	(.L_1633 - .L_1632)
	.align		4
.L_1632:
        /*05b8*/ 	.word	index@(.nv.constant0._ZN10layer_norm31ln_parallel_residual_bwd_kernelINS_13Kernel_traitsIf13__nv_bfloat16fS2_fjLj8192ELj1ELj1ELj8ELj16ENS_18Kernel_traits_baseILj8192EfS2_fS2_fjLj256EEEEELb0ELb0ELb0EEEvNS_9BwdParamsE)
        /*05bc*/ 	.short	0x0210
        /*05be*/ 	.short	0x0128


	//----- nvinfo : EIATTR_SW_WAR
	.align		4
.L_1633:
        /*05c0*/ 	.byte	0x04, 0x36
        /*05c2*/ 	.short	(.L_1635 - .L_1634)
.L_1634:
        /*05c4*/ 	.word	0x00000008
.L_1635:


//--------------------- .nv.info._ZN10layer_norm31ln_parallel_residual_bwd_kernelINS_13Kernel_traitsIf13__nv_bfloat16fS2_fjLj8192ELj1ELj1ELj8ELj16ENS_18Kernel_traits_baseILj8192EfS2_fS2_fjLj256EEEEELb0ELb0ELb1EEEvNS_9BwdParamsE --------------------------
	.section	.nv.info._ZN10layer_norm31ln_parallel_residual_bwd_kernelINS_13Kernel_traitsIf13__nv_bfloat16fS2_fjLj8192ELj1ELj1ELj8ELj16ENS_18Kernel_traits_baseILj8192EfS2_fS2_fjLj256EEEEELb0ELb0ELb1EEEvNS_9BwdParamsE,"",@"SHT_CUDA_INFO"
	.sectionflags	@""
	.align	4


	//----- nvinfo : EIATTR_CUDA_API_VERSION
	.align		4
        /*0000*/ 	.byte	0x04, 0x37
        /*0002*/ 	.short	(.L_1637 - .L_1636)
.L_1636:
        /*0004*/ 	.word	0x00000082


	//----- nvinfo : EIATTR_KPARAM_INFO
	.align		4
.L_1637:
        /*0008*/ 	.byte	0x04, 0x17
        /*000a*/ 	.short	(.L_1639 - .L_1638)
.L_1638:
        /*000c*/ 	.word	0x00000000
        /*0010*/ 	.short	0x0000
        /*0012*/ 	.short	0x0000
        /*0014*/ 	.byte	0x00, 0xf0, 0xa1, 0x04


	//----- nvinfo : EIATTR_SPARSE_MMA_MASK
	.align		4
.L_1639:
        /*0018*/ 	.byte	0x03, 0x50
        /*001a*/ 	.short	0x0000


	//----- nvinfo : EIATTR_MAXREG_COUNT
	.align		4
        /*001c*/ 	.byte	0x03, 0x1b
        /*001e*/ 	.short	0x00ff


	//----- nvinfo : EIATTR_NUM_BARRIERS
	.align		4
        /*0020*/ 	.byte	0x02, 0x4c
        /*0022*/ 	.byte	0x01
	.zero		1


	//----- nvinfo : EIATTR_ANNOTATIONS
	.align		4
        /*0024*/ 	.byte	0x04, 0x55
        /*0026*/ 	.short	(.L_1641 - .L_1640)


	//   ....[0]....
.L_1640:
        /* <DEDUP_REMOVED lines=130> */


	//----- nvinfo : EIATTR_MERCURY_ISA_VERSION
	.align		4
.L_1641:
        /*0838*/ 	.byte	0x03, 0x5f
        /*083a*/ 	.short	0x0101


	//----- nvinfo : EIATTR_COOP_GROUP_MASK_REGIDS
	.align		4
        /*083c*/ 	.byte	0x04, 0x29
        /*083e*/ 	.short	(.L_1643 - .L_1642)


	//   ....[0]....
.L_1642:
        /*0840*/ 	.word	0xffffffff


	//   ....[1]....
        /*0844*/ 	.word	0xffffffff


	//   ....[2]....
        /*0848*/ 	.word	0xffffffff


	//   ....[3]....
        /*084c*/ 	.word	0xffffffff


	//   ....[4]....
        /*0850*/ 	.word	0xffffffff


	//   ....[5]....
        /*0854*/ 	.word	0xffffffff


	//   ....[6]....
        /*0858*/ 	.word	0xffffffff


	//   ....[7]....
        /*085c*/ 	.word	0xffffffff


	//   ....[8]....
        /*0860*/ 	.word	0xffffffff


	//   ....[9]....
        /*0864*/ 	.word	0xffffffff


	//   ....[10]....
        /*0868*/ 	.word	0x050000ec


	//   ....[11]....
        /*086c*/ 	.word	0x050000ec


	//   ....[12]....
        /*0870*/ 	.word	0x050000ec


	//   ....[13]....
        /*0874*/ 	.word	0x050000ec


	//   ....[14]....
        /*0878*/ 	.word	0x050000ec


	//   ....[15]....
        /*087c*/ 	.word	0x050000ec


	//   ....[16]....
        /*0880*/ 	.word	0x050000ec


	//   ....[17]....
        /*0884*/ 	.word	0x050000ec


	//   ....[18]....
        /*0888*/ 	.word	0x050000ec


	//   ....[19]....
        /*088c*/ 	.word	0x050000ec


	//----- nvinfo : EIATTR_COOP_GROUP_INSTR_OFFSETS
	.align		4
.L_1643:
        /*0890*/ 	.byte	0x04, 0x28
        /*0892*/ 	.short	(.L_1645 - .L_1644)


	//   ....[0]....
.L_1644:
        /*0894*/ 	.word	0x000033d0


	//   ....[1]....
        /*0898*/ 	.word	0x000033f0


	//   ....[2]....
        /*089c*/ 	.word	0x00003410


	//   ....[3]....
        /*08a0*/ 	.word	0x00003430


	//   ....[4]....
        /*08a4*/ 	.word	0x00003450


	//   ....[5]....
        /*08a8*/ 	.word	0x00003470


	//   ....[6]....
        /*08ac*/ 	.word	0x00003490


	//   ....[7]....
        /*08b0*/ 	.word	0x000034b0


	//   ....[8]....
        /*08b4*/ 	.word	0x000034c0


	//   ....[9]....
        /*08b8*/ 	.word	0x000034e0


	//   ....[10]....
        /*08bc*/ 	.word	0x00005420


	//   ....[11]....
        /*08c0*/ 	.word	0x00005470


	//   ....[12]....
        /*08c4*/ 	.word	0x000054d0


	//   ....[13]....
        /*08c8*/ 	.word	0x00005520


	//   ....[14]....
        /*08cc*/ 	.word	0x00005580


	//   ....[15]....
        /*08d0*/ 	.word	0x000055d0


	//   ....[16]....
        /*08d4*/ 	.word	0x00005630


	//   ....[17]....
        /*08d8*/ 	.word	0x00005680


	//   ....[18]....
        /*08dc*/ 	.word	0x000056e0


	//   ....[19]....
        /*08e0*/ 	.word	0x00005730


	//----- nvinfo : EIATTR_EXIT_INSTR_OFFSETS
	.align		4
.L_1645:
        /*08e4*/ 	.byte	0x04, 0x1c
        /*08e6*/ 	.short	(.L_1647 - .L_1646)


	//   ....[0]....
.L_1646:
        /*08e8*/ 	.word	0x000053c0


	//----- nvinfo : EIATTR_MAX_THREADS
	.align		4
.L_1647:
        /*08ec*/ 	.byte	0x04, 0x05
        /*08ee*/ 	.short	(.L_1649 - .L_1648)
.L_1648:
        /*08f0*/ 	.word	0x00000100
        /*08f4*/ 	.word	0x00000001
        /*08f8*/ 	.word	0x00000001


	//----- nvinfo : EIATTR_CRS_STACK_SIZE
	.align		4
.L_1649:
        /*08fc*/ 	.byte	0x04, 0x1e
        /*08fe*/ 	.short	(.L_1651 - .L_1650)
.L_1650:
        /*0900*/ 	.word	0x00000000


	//----- nvinfo : EIATTR_CBANK_PARAM_SIZE
	.align		4
.L_1651:
        /*0904*/ 	.byte	0x03, 0x19
        /*0906*/ 	.short	0x0128


	//----- nvinfo : EIATTR_PARAM_CBANK
	.align		4
        /*0908*/ 	.byte	0x04, 0x0a
        /*090a*/ 	.short	(.L_1653 - .L_1652)
	.align		4
.L_1652:
        /*090c*/ 	.word	index@(.nv.constant0._ZN10layer_norm31ln_parallel_residual_bwd_kernelINS_13Kernel_traitsIf13__nv_bfloat16fS2_fjLj8192ELj1ELj1ELj8ELj16ENS_18Kernel_traits_baseILj8192EfS2_fS2_fjLj256EEEEELb0ELb0ELb1EEEvNS_9BwdParamsE)
        /*0910*/ 	.short	0x0210
        /*0912*/ 	.short	0x0128


	//----- nvinfo : EIATTR_SW_WAR
	.align		4
.L_1653:
        /*0914*/ 	.byte	0x04, 0x36
        /*0916*/ 	.short	(.L_1655 - .L_1654)
.L_1654:
        /*0918*/ 	.word	0x00000008
.L_1655:


//--------------------- .nv.info._ZN10layer_norm31ln_parallel_residual_bwd_kernelINS_13Kernel_traitsIf13__nv_bfloat16fS2_fjLj8192ELj1ELj1ELj8ELj16ENS_18Kernel_traits_baseILj8192EfS2_fS2_fjLj256EEEEELb0ELb1ELb0EEEvNS_9BwdParamsE --------------------------
	.section	.nv.info._ZN10layer_norm31ln_parallel_residual_bwd_kernelINS_13Kernel_traitsIf13__nv_bfloat16fS2_fjLj8192ELj1ELj1ELj8ELj16ENS_18Kernel_traits_baseILj8192EfS2_fS2_fjLj256EEEEELb0ELb1ELb0EEEvNS_9BwdParamsE,"",@"SHT_CUDA_INFO"
	.sectionflags	@""
	.align	4


	//----- nvinfo : EIATTR_CUDA_API_VERSION
	.align		4
        /*0000*/ 	.byte	0x04, 0x37
        /*0002*/ 	.short	(.L_1657 - .L_1656)
.L_1656:
        /*0004*/ 	.word	0x00000082


	//----- nvinfo : EIATTR_KPARAM_INFO
	.align		4
.L_1657:
        /*0008*/ 	.byte	0x04, 0x17
        /*000a*/ 	.short	(.L_1659 - .L_1658)
.L_1658:
        /*000c*/ 	.word	0x00000000
        /*0010*/ 	.short	0x0000
        /*0012*/ 	.short	0x0000
        /*0014*/ 	.byte	0x00, 0xf0, 0xa1, 0x04


	//----- nvinfo : EIATTR_SPARSE_MMA_MASK
	.align		4
.L_1659:
        /*0018*/ 	.byte	0x03, 0x50
        /*001a*/ 	.short	0x0000


	//----- nvinfo : EIATTR_MAXREG_COUNT
	.align		4
        /*001c*/ 	.byte	0x03, 0x1b
        /*001e*/ 	.short	0x00ff


	//----- nvinfo : EIATTR_NUM_BARRIERS
	.align		4
        /*0020*/ 	.byte	0x02, 0x4c
        /*0022*/ 	.byte	0x01
	.zero		1


	//----- nvinfo : EIATTR_MERCURY_ISA_VERSION
	.align		4
        /*0024*/ 	.byte	0x03, 0x5f
        /*0026*/ 	.short	0x0101


	//----- nvinfo : EIATTR_COOP_GROUP_MASK_REGIDS
	.align		4
        /*0028*/ 	.byte	0x04, 0x29
        /*002a*/ 	.short	(.L_1661 - .L_1660)


	//   ....[0]....
.L_1660:
        /*002c*/ 	.word	0xffffffff


	//   ....[1]....
        /*0030*/ 	.word	0xffffffff


	//   ....[2]....
        /*0034*/ 	.word	0xffffffff


	//   ....[3]....
        /*0038*/ 	.word	0xffffffff


	//   ....[4]....
        /*003c*/ 	.word	0xffffffff


	//   ....[5]....
        /*0040*/ 	.word	0xffffffff


	//   ....[6]....
        /*0044*/ 	.word	0xffffffff


	//   ....[7]....
        /*0048*/ 	.word	0xffffffff


	//   ....[8]....
        /*004c*/ 	.word	0xffffffff


	//   ....[9]....
        /*0050*/ 	.word	0xffffffff


	//   ....[10]....
        /*0054*/ 	.word	0x050000ad


	//   ....[11]....
        /*0058*/ 	.word	0x050000ad


	//   ....[12]....
        /*005c*/ 	.word	0x050000ad


	//   ....[13]....
        /*0060*/ 	.word	0x050000ad


	//   ....[14]....
        /*0064*/ 	.word	0x050000ad


	//   ....[15]....
        /*0068*/ 	.word	0x050000ad


	//   ....[16]....
        /*006c*/ 	.word	0x050000ad


	//   ....[17]....
        /*0070*/ 	.word	0x050000ad


	//   ....[18]....
        /*0074*/ 	.word	0x050000ad


	//   ....[19]....
        /*0078*/ 	.word	0x050000ad


	//----- nvinfo : EIATTR_COOP_GROUP_INSTR_OFFSETS
	.align		4
.L_1661:
        /*007c*/ 	.byte	0x04, 0x28
        /*007e*/ 	.short	(.L_1663 - .L_1662)


	//   ....[0]....
.L_1662:
        /*0080*/ 	.word	0x00001be0


	//   ....[1]....
        /*0084*/ 	.word	0x00001bf0


	//   ....[2]....
        /*0088*/ 	.word	0x00001c20


	//   ....[3]....
        /*008c*/ 	.word	0x00001c30


	//   ....[4]....
        /*0090*/ 	.word	0x00001c60


	//   ....[5]....
        /*0094*/ 	.word	0x00001c70


	//   ....[6]....
        /*0098*/ 	.word	0x00001ca0


	//   ....[7]....
        /*009c*/ 	.word	0x00001cb0


	//   ....[8]....
        /*00a0*/ 	.word	0x00001ce0


	//   ....[9]....
        /*00a4*/ 	.word	0x00001cf0


	//   ....[10]....
        /*00a8*/ 	.word	0x00003730


	//   ....[11]....
        /*00ac*/ 	.word	0x00003780


	//   ....[12]....
        /*00b0*/ 	.word	0x000037f0


	//   ....[13]....
        /*00b4*/ 	.word	0x00003850


	//   ....[14]....
        /*00b8*/ 	.word	0x000038c0


	//   ....[15]....
        /*00bc*/ 	.word	0x00003920


	//   ....[16]....
        /*00c0*/ 	.word	0x00003990


	//   ....[17]....
        /*00c4*/ 	.word	0x000039f0


	//   ....[18]....
        /*00c8*/ 	.word	0x00003a60


	//   ....[19]....
        /*00cc*/ 	.word	0x00003ac0


	//----- nvinfo : EIATTR_EXIT_INSTR_OFFSETS
	.align		4
.L_1663:
        /*00d0*/ 	.byte	0x04, 0x1c
        /*00d2*/ 	.short	(.L_1665 - .L_1664)


	//   ....[0]....
.L_1664:
        /*00d4*/ 	.word	0x00003640


	//   ....[1]....
        /*00d8*/ 	.word	0x000036d0


	//----- nvinfo : EIATTR_MAX_THREADS
	.align		4
.L_1665:
        /*00dc*/ 	.byte	0x04, 0x05
        /*00de*/ 	.short	(.L_1667 - .L_1666)
.L_1666:
        /*00e0*/ 	.word	0x00000100
        /*00e4*/ 	.word	0x00000001
        /*00e8*/ 	.word	0x00000001


	//----- nvinfo : EIATTR_CRS_STACK_SIZE
	.align		4
.L_1667:
        /*00ec*/ 	.byte	0x04, 0x1e
        /*00ee*/ 	.short	(.L_1669 - .L_1668)
.L_1668:
        /*00f0*/ 	.word	0x00000000


	//----- nvinfo : EIATTR_CBANK_PARAM_SIZE
	.align		4
.L_1669:
        /*00f4*/ 	.byte	0x03, 0x19
        /*00f6*/ 	.short	0x0128


	//----- nvinfo : EIATTR_PARAM_CBANK
	.align		4
        /*00f8*/ 	.byte	0x04, 0x0a
        /*00fa*/ 	.short	(.L_1671 - .L_1670)
	.align		4
.L_1670:
        /*00fc*/ 	.word	index@(.nv.constant0._ZN10layer_norm31ln_parallel_residual_bwd_kernelINS_13Kernel_traitsIf13__nv_bfloat16fS2_fjLj8192ELj1ELj1ELj8ELj16ENS_18Kernel_traits_baseILj8192EfS2_fS2_fjLj256EEEEELb0ELb1ELb0EEEvNS_9BwdParamsE)
        /*0100*/ 	.short	0x0210
        /*0102*/ 	.short	0x0128


	//----- nvinfo : EIATTR_SW_WAR
	.align		4
.L_1671:
        /*0104*/ 	.byte	0x04, 0x36
        /*0106*/ 	.short	(.L_1673 - .L_1672)
.L_1672:
        /*0108*/ 	.word	0x00000008
.L_1673:


//--------------------- .nv.info._ZN10layer_norm31ln_parallel_residual_bwd_kernelINS_13Kernel_traitsIf13__nv_bfloat16fS2_fjLj8192ELj1ELj1ELj8ELj16ENS_18Kernel_traits_baseILj8192EfS2_fS2_fjLj256EEEEELb0ELb1ELb1EEEvNS_9BwdParamsE --------------------------
	.section	.nv.info._ZN10layer_norm31ln_parallel_residual_bwd_kernelINS_13Kernel_traitsIf13__nv_bfloat16fS2_fjLj8192ELj1ELj1ELj8ELj16ENS_18Kernel_traits_baseILj8192EfS2_fS2_fjLj256EEEEELb0ELb1ELb1EEEvNS_9BwdParamsE,"",@"SHT_CUDA_INFO"
	.sectionflags	@""
	.align	4


	//----- nvinfo : EIATTR_CUDA_API_VERSION
	.align		4
        /*0000*/ 	.byte	0x04, 0x37
        /*0002*/ 	.short	(.L_1675 - .L_1674)
.L_1674:
        /*0004*/ 	.word	0x00000082


	//----- nvinfo : EIATTR_KPARAM_INFO
	.align		4
.L_1675:
        /*0008*/ 	.byte	0x04, 0x17
        /*000a*/ 	.short	(.L_1677 - .L_1676)
.L_1676:
        /*000c*/ 	.word	0x00000000
        /*0010*/ 	.short	0x0000
        /*0012*/ 	.short	0x0000
        /*0014*/ 	.byte	0x00, 0xf0, 0xa1, 0x04


	//----- nvinfo : EIATTR_SPARSE_MMA_MASK
	.align		4
.L_1677:
        /*0018*/ 	.byte	0x03, 0x50
        /*001a*/ 	.short	0x0000


	//----- nvinfo : EIATTR_MAXREG_COUNT
	.align		4
        /*001c*/ 	.byte	0x03, 0x1b
        /*001e*/ 	.short	0x00ff


	//----- nvinfo : EIATTR_NUM_BARRIERS
	.align		4
        /*0020*/ 	.byte	0x02, 0x4c
        /*0022*/ 	.byte	0x01
	.zero		1


	//----- nvinfo : EIATTR_MERCURY_ISA_VERSION
	.align		4
        /*0024*/ 	.byte	0x03, 0x5f
        /*0026*/ 	.short	0x0101


	//----- nvinfo : EIATTR_COOP_GROUP_MASK_REGIDS
	.align		4
        /*0028*/ 	.byte	0x04, 0x29
        /*002a*/ 	.short	(.L_1679 - .L_1678)


	//   ....[0]....
.L_1678:
        /*002c*/ 	.word	0xffffffff


	//   ....[1]....
        /*0030*/ 	.word	0xffffffff


	//   ....[2]....
        /*0034*/ 	.word	0xffffffff


	//   ....[3]....
        /*0038*/ 	.word	0xffffffff


	//   ....[4]....
        /*003c*/ 	.word	0xffffffff


	//   ....[5]....
        /*0040*/ 	.word	0xffffffff


	//   ....[6]....
        /*0044*/ 	.word	0xffffffff


	//   ....[7]....
        /*0048*/ 	.word	0xffffffff


	//   ....[8]....
        /*004c*/ 	.word	0xffffffff


	//   ....[9]....
        /*0050*/ 	.word	0xffffffff


	//   ....[10]....
        /*0054*/ 	.word	0x05000074


	//   ....[11]....
        /*0058*/ 	.word	0x05000074


	//   ....[12]....
        /*005c*/ 	.word	0x05000074


	//   ....[13]....
        /*0060*/ 	.word	0x05000074


	//   ....[14]....
        /*0064*/ 	.word	0x05000074


	//   ....[15]....
        /*0068*/ 	.word	0x05000074


	//   ....[16]....
        /*006c*/ 	.word	0x05000074


	//   ....[17]....
        /*0070*/ 	.word	0x05000074


	//   ....[18]....
        /*0074*/ 	.word	0x05000074


	//   ....[19]....
        /*0078*/ 	.word	0x05000074


	//----- nvinfo : EIATTR_COOP_GROUP_INSTR_OFFSETS
	.align		4
.L_1679:
        /*007c*/ 	.byte	0x04, 0x28
        /*007e*/ 	.short	(.L_1681 - .L_1680)


	//   ....[0]....
.L_1680:
        /*0080*/ 	.word	0x00001b10


	//   ....[1]....
        /*0084*/ 	.word	0x00001b20


	//   ....[2]....
        /*0088*/ 	.word	0x00001b50


	//   ....[3]....
        /*008c*/ 	.word	0x00001b60


	//   ....[4]....
        /*0090*/ 	.word	0x00001b90


	//   ....[5]....
        /*0094*/ 	.word	0x00001ba0


	//   ....[6]....
        /*0098*/ 	.word	0x00001bd0


	//   ....[7]....
        /*009c*/ 	.word	0x00001be0


	//   ....[8]....
        /*00a0*/ 	.word	0x00001c10


	//   ....[9]....
        /*00a4*/ 	.word	0x00001c20


	//   ....[10]....
        /*00a8*/ 	.word	0x00003640


	//   ....[11]....
        /*00ac*/ 	.word	0x00003690


	//   ....[12]....
        /*00b0*/ 	.word	0x00003700


	//   ....[13]....
        /*00b4*/ 	.word	0x00003760


	//   ....[14]....
        /*00b8*/ 	.word	0x000037d0


	//   ....[15]....
        /*00bc*/ 	.word	0x00003830


	//   ....[16]....
        /*00c0*/ 	.word	0x000038a0


	//   ....[17]....
        /*00c4*/ 	.word	0x00003900


	//   ....[18]....
        /*00c8*/ 	.word	0x00003970


	//   ....[19]....
        /*00cc*/ 	.word	0x000039d0


	//----- nvinfo : EIATTR_EXIT_INSTR_OFFSETS
	.align		4
.L_1681:
        /*00d0*/ 	.byte	0x04, 0x1c
        /*00d2*/ 	.short	(.L_1683 - .L_1682)


	//   ....[0]....
.L_1682:
        /*00d4*/ 	.word	0x000035e0


	//----- nvinfo : EIATTR_MAX_THREADS
	.align		4
.L_1683:
        /*00d8*/ 	.byte	0x04, 0x05
        /*00da*/ 	.short	(.L_1685 - .L_1684)
.L_1684:
        /*00dc*/ 	.word	0x00000100
        /*00e0*/ 	.word	0x00000001
        /*00e4*/ 	.word	0x00000001


	//----- nvinfo : EIATTR_CRS_STACK_SIZE
	.align		4
.L_1685:
        /*00e8*/ 	.byte	0x04, 0x1e
        /*00ea*/ 	.short	(.L_1687 - .L_1686)
.L_1686:
        /*00ec*/ 	.word	0x00000000


	//----- nvinfo : EIATTR_CBANK_PARAM_SIZE
	.align		4
.L_1687:
        /*00f0*/ 	.byte	0x03, 0x19
        /*00f2*/ 	.short	0x0128


	//----- nvinfo : EIATTR_PARAM_CBANK
	.align		4
        /*00f4*/ 	.byte	0x04, 0x0a
        /*00f6*/ 	.short	(.L_1689 - .L_1688)
	.align		4
.L_1688:
        /*00f8*/ 	.word	index@(.nv.constant0._ZN10layer_norm31ln_parallel_residual_bwd_kernelINS_13Kernel_traitsIf13__nv_bfloat16fS2_fjLj8192ELj1ELj1ELj8ELj16ENS_18Kernel_traits_baseILj8192EfS2_fS2_fjLj256EEEEELb0ELb1ELb1EEEvNS_9BwdParamsE)
        /*00fc*/ 	.short	0x0210
        /*00fe*/ 	.short	0x0128


	//----- nvinfo : EIATTR_SW_WAR
	.align		4
.L_1689:
        /*0100*/ 	.byte	0x04, 0x36
        /*0102*/ 	.short	(.L_1691 - .L_1690)
.L_1690:
        /*0104*/ 	.word	0x00000008
.L_1691:


//--------------------- .nv.info._ZN10layer_norm31ln_parallel_residual_bwd_kernelINS_13Kernel_traitsIf13__nv_bfloat16fS2_fjLj8192ELj1ELj1ELj8ELj16ENS_18Kernel_traits_baseILj8192EfS2_fS2_fjLj256EEEEELb1ELb0ELb0EEEvNS_9BwdParamsE --------------------------
	.section	.nv.info._ZN10layer_norm31ln_parallel_residual_bwd_kernelINS_13Kernel_traitsIf13__nv_bfloat16fS2_fjLj8192ELj1ELj1ELj8ELj16ENS_18Kernel_traits_baseILj8192EfS2_fS2_fjLj256EEEEELb1ELb0ELb0EEEvNS_9BwdParamsE,"",@"SHT_CUDA_INFO"
	.sectionflags	@""
	.align	4


	//----- nvinfo : EIATTR_CUDA_API_VERSION
	.align		4
        /*0000*/ 	.byte	0x04, 0x37
        /*0002*/ 	.short	(.L_1693 - .L_1692)
.L_1692:
        /*0004*/ 	.word	0x00000082


	//----- nvinfo : EIATTR_KPARAM_INFO
	.align		4
.L_1693:
        /*0008*/ 	.byte	0x04, 0x17
        /*000a*/ 	.short	(.L_1695 - .L_1694)
.L_1694:
        /*000c*/ 	.word	0x00000000
        /*0010*/ 	.short	0x0000
        /*0012*/ 	.short	0x0000
        /*0014*/ 	.byte	0x00, 0xf0, 0xa1, 0x04


	//----- nvinfo : EIATTR_SPARSE_MMA_MASK
	.align		4
.L_1695:
        /*0018*/ 	.byte	0x03, 0x50
        /*001a*/ 	.short	0x0000


	//----- nvinfo : EIATTR_MAXREG_COUNT
	.align		4
        /*001c*/ 	.byte	0x03, 0x1b
        /*001e*/ 	.short	0x00ff


	//----- nvinfo : EIATTR_NUM_BARRIERS
	.align		4
        /*0020*/ 	.byte	0x02, 0x4c
        /*0022*/ 	.byte	0x01
	.zero		1


	//----- nvinfo : EIATTR_ANNOTATIONS
	.align		4
        /*0024*/ 	.byte	0x04, 0x55
        /*0026*/ 	.short	(.L_1697 - .L_1696)


	//   ....[0]....
.L_1696:
        /* <DEDUP_REMOVED lines=99> */


	//----- nvinfo : EIATTR_MERCURY_ISA_VERSION
	.align		4
.L_1697:
        /*0640*/ 	.byte	0x03, 0x5f
        /*0642*/ 	.short	0x0101


	//----- nvinfo : EIATTR_COOP_GROUP_MASK_REGIDS
	.align		4
        /*0644*/ 	.byte	0x04, 0x29
        /*0646*/ 	.short	(.L_1699 - .L_1698)


	//   ....[0]....
.L_1698:
        /*0648*/ 	.word	0xffffffff


	//   ....[1]....
        /*064c*/ 	.word	0xffffffff


	//   ....[2]....
        /*0650*/ 	.word	0xffffffff


	//   ....[3]....
        /*0654*/ 	.word	0xffffffff


	//   ....[4]....
        /*0658*/ 	.word	0xffffffff


	//   ....[5]....
        /*065c*/ 	.word	0xffffffff


	//   ....[6]....
        /*0660*/ 	.word	0xffffffff


	//   ....[7]....
        /*0664*/ 	.word	0xffffffff


	//   ....[8]....
        /*0668*/ 	.word	0xffffffff


	//   ....[9]....
        /*066c*/ 	.word	0xffffffff


	//   ....[10]....
        /*0670*/ 	.word	0x050000c6


	//   ....[11]....
        /*0674*/ 	.word	0x050000c6


	//   ....[12]....
        /*0678*/ 	.word	0x050000c6


	//   ....[13]....
        /*067c*/ 	.word	0x050000c6


	//   ....[14]....
        /*0680*/ 	.word	0x050000c6


	//   ....[15]....
        /*0684*/ 	.word	0x050000c6


	//   ....[16]....
        /*0688*/ 	.word	0x050000c6


	//   ....[17]....
        /*068c*/ 	.word	0x050000c6


	//   ....[18]....
        /*0690*/ 	.word	0x050000c6


	//   ....[19]....
        /*0694*/ 	.word	0x050000c6


	//----- nvinfo : EIATTR_COOP_GROUP_INSTR_OFFSETS
	.align		4
.L_1699:
        /*0698*/ 	.byte	0x04, 0x28
        /*069a*/ 	.short	(.L_1701 - .L_1700)


	//   ....[0]....
.L_1700:
        /*069c*/ 	.word	0x000036d0


	//   ....[1]....
        /*06a0*/ 	.word	0x000036f0


	//   ....[2]....
        /*06a4*/ 	.word	0x00003710


	//   ....[3]....
        /*06a8*/ 	.word	0x00003730


	//   ....[4]....
        /*06ac*/ 	.word	0x00003750


	//   ....[5]....
        /*06b0*/ 	.word	0x00003770


	//   ....[6]....
        /*06b4*/ 	.word	0x00003790


	//   ....[7]....
        /*06b8*/ 	.word	0x000037b0


	//   ....[8]....
        /*06bc*/ 	.word	0x000037d0


	//   ....[9]....
        /*06c0*/ 	.word	0x000037e0


	//   ....[10]....
        /*06c4*/ 	.word	0x00006130


	//   ....[11]....
        /*06c8*/ 	.word	0x000061a0


	//   ....[12]....
        /*06cc*/ 	.word	0x00006210


	//   ....[13]....
        /*06d0*/ 	.word	0x00006280


	//   ....[14]....
        /*06d4*/ 	.word	0x000062f0


	//   ....[15]....
        /*06d8*/ 	.word	0x00006360


	//   ....[16]....
        /*06dc*/ 	.word	0x000063d0


	//   ....[17]....
        /*06e0*/ 	.word	0x00006440


	//   ....[18]....
        /*06e4*/ 	.word	0x000064b0


	//   ....[19]....
        /*06e8*/ 	.word	0x00006500


	//----- nvinfo : EIATTR_EXIT_INSTR_OFFSETS
	.align		4
.L_1701:
        /*06ec*/ 	.byte	0x04, 0x1c
        /*06ee*/ 	.short	(.L_1703 - .L_1702)


	//   ....[0]....
.L_1702:
        /*06f0*/ 	.word	0x00005fc0


	//   ....[1]....
        /*06f4*/ 	.word	0x000060d0


	//----- nvinfo : EIATTR_MAX_THREADS
	.align		4
.L_1703:
        /*06f8*/ 	.byte	0x04, 0x05
        /*06fa*/ 	.short	(.L_1705 - .L_1704)
.L_1704:
        /*06fc*/ 	.word	0x00000100
        /*0700*/ 	.word	0x00000001
        /*0704*/ 	.word	0x00000001


	//----- nvinfo : EIATTR_CRS_STACK_SIZE
	.align		4
.L_1705:
        /*0708*/ 	.byte	0x04, 0x1e
        /*070a*/ 	.short	(.L_1707 - .L_1706)
.L_1706:
        /*070c*/ 	.word	0x00000000


	//----- nvinfo : EIATTR_CBANK_PARAM_SIZE
	.align		4
.L_1707:
        /*0710*/ 	.byte	0x03, 0x19
        /*0712*/ 	.short	0x0128


	//----- nvinfo : EIATTR_PARAM_CBANK
	.align		4
        /*0714*/ 	.byte	0x04, 0x0a
        /*0716*/ 	.short	(.L_1709 - .L_1708)
	.align		4
.L_1708:
        /*0718*/ 	.word	index@(.nv.constant0._ZN10layer_norm31ln_parallel_residual_bwd_kernelINS_13Kernel_traitsIf13__nv_bfloat16fS2_fjLj8192ELj1ELj1ELj8ELj16ENS_18Kernel_traits_baseILj8192EfS2_fS2_fjLj256EEEEELb1ELb0ELb0EEEvNS_9BwdParamsE)
        /*071c*/ 	.short	0x0210
        /*071e*/ 	.short	0x0128


	//----- nvinfo : EIATTR_SW_WAR
	.align		4
.L_1709:
        /*0720*/ 	.byte	0x04, 0x36
        /*0722*/ 	.short	(.L_1711 - .L_1710)
.L_1710:
        /*0724*/ 	.word	0x00000008
.L_1711:


//--------------------- .nv.info._ZN10layer_norm31ln_parallel_residual_bwd_kernelINS_13Kernel_traitsIf13__nv_bfloat16fS2_fjLj8192ELj1ELj1ELj8ELj16ENS_18Kernel_traits_baseILj8192EfS2_fS2_fjLj256EEEEELb1ELb0ELb1EEEvNS_9BwdParamsE --------------------------
	.section	.nv.info._ZN10layer_norm31ln_parallel_residual_bwd_kernelINS_13Kernel_traitsIf13__nv_bfloat16fS2_fjLj8192ELj1ELj1ELj8ELj16ENS_18Kernel_traits_baseILj8192EfS2_fS2_fjLj256EEEEELb1ELb0ELb1EEEvNS_9BwdParamsE,"",@"SHT_CUDA_INFO"
	.sectionflags	@""
	.align	4


	//----- nvinfo : EIATTR_CUDA_API_VERSION
	.align		4
        /*0000*/ 	.byte	0x04, 0x37
        /*0002*/ 	.short	(.L_1713 - .L_1712)
.L_1712:
        /*0004*/ 	.word	0x00000082


	//----- nvinfo : EIATTR_KPARAM_INFO
	.align		4
.L_1713:
        /*0008*/ 	.byte	0x04, 0x17
        /*000a*/ 	.short	(.L_1715 - .L_1714)
.L_1714:
        /*000c*/ 	.word	0x00000000
        /*0010*/ 	.short	0x0000
        /*0012*/ 	.short	0x0000
        /*0014*/ 	.byte	0x00, 0xf0, 0xa1, 0x04


	//----- nvinfo : EIATTR_SPARSE_MMA_MASK
	.align		4
.L_1715:
        /*0018*/ 	.byte	0x03, 0x50
        /*001a*/ 	.short	0x0000


	//----- nvinfo : EIATTR_MAXREG_COUNT
	.align		4
        /*001c*/ 	.byte	0x03, 0x1b
        /*001e*/ 	.short	0x00ff


	//----- nvinfo : EIATTR_NUM_BARRIERS
	.align		4
        /*0020*/ 	.byte	0x02, 0x4c
        /*0022*/ 	.byte	0x01
	.zero		1


	//----- nvinfo : EIATTR_ANNOTATIONS
	.align		4
        /*0024*/ 	.byte	0x04, 0x55
        /*0026*/ 	.short	(.L_1717 - .L_1716)


	//   ....[0]....
.L_1716:
        /* <DEDUP_REMOVED lines=171> */


	//----- nvinfo : EIATTR_MERCURY_ISA_VERSION
	.align		4
.L_1717:
        /*0ac8*/ 	.byte	0x03, 0x5f
        /*0aca*/ 	.short	0x0101


	//----- nvinfo : EIATTR_COOP_GROUP_MASK_REGIDS
	.align		4
        /*0acc*/ 	.byte	0x04, 0x29
        /*0ace*/ 	.short	(.L_1719 - .L_1718)


	//   ....[0]....
.L_1718:
        /*0ad0*/ 	.word	0xffffffff


	//   ....[1]....
        /*0ad4*/ 	.word	0xffffffff


	//   ....[2]....
        /*0ad8*/ 	.word	0xffffffff


	//   ....[3]....
        /*0adc*/ 	.word	0xffffffff


	//   ....[4]....
        /*0ae0*/ 	.word	0xffffffff


	//   ....[5]....
        /*0ae4*/ 	.word	0xffffffff


	//   ....[6]....
        /*0ae8*/ 	.word	0xffffffff


	//   ....[7]....
        /*0aec*/ 	.word	0xffffffff


	//   ....[8]....
        /*0af0*/ 	.word	0xffffffff


	//   ....[9]....
        /*0af4*/ 	.word	0xffffffff


	//   ....[10]....
        /*0af8*/ 	.word	0x050000ec


	//   ....[11]....
        /*0afc*/ 	.word	0x050000ec


	//   ....[12]....
        /*0b00*/ 	.word	0x050000ec


	//   ....[13]....
        /*0b04*/ 	.word	0x050000ec


	//   ....[14]....
        /*0b08*/ 	.word	0x050000ec


	//   ....[15]....
        /*0b0c*/ 	.word	0x050000ec


	//   ....[16]....
        /*0b10*/ 	.word	0x050000ec


	//   ....[17]....
        /*0b14*/ 	.word	0x050000ec


	//   ....[18]....
        /*0b18*/ 	.word	0x050000ec


	//   ....[19]....
        /*0b1c*/ 	.word	0x050000ec


	//----- nvinfo : EIATTR_COOP_GROUP_INSTR_OFFSETS
	.align		4
.L_1719:
        /*0b20*/ 	.byte	0x04, 0x28
        /*0b22*/ 	.short	(.L_1721 - .L_1720)


	//   ....[0]....
.L_1720:
        /*0b24*/ 	.word	0x00003840


	//   ....[1]....
        /*0b28*/ 	.word	0x00003910


	//   ....[2]....
        /*0b2c*/ 	.word	0x00003930


	//   ....[3]....
        /*0b30*/ 	.word	0x00003950


	//   ....[4]....
        /*0b34*/ 	.word	0x00003970


	//   ....[5]....
        /*0b38*/ 	.word	0x00003990


	//   ....[6]....
        /*0b3c*/ 	.word	0x000039b0


	//   ....[7]....
        /*0b40*/ 	.word	0x000039d0


	//   ....[8]....
        /*0b44*/ 	.word	0x000039e0


	//   ....[9]....
        /*0b48*/ 	.word	0x00003a10


	//   ....[10]....
        /*0b4c*/ 	.word	0x00006400


	//   ....[11]....
        /*0b50*/ 	.word	0x00006470


	//   ....[12]....
        /*0b54*/ 	.word	0x000064d0


	//   ....[13]....
        /*0b58*/ 	.word	0x00006520


	//   ....[14]....
        /*0b5c*/ 	.word	0x00006580


	//   ....[15]....
        /*0b60*/ 	.word	0x000065d0


	//   ....[16]....
        /*0b64*/ 	.word	0x00006630


	//   ....[17]....
        /*0b68*/ 	.word	0x00006680


	//   ....[18]....
        /*0b6c*/ 	.word	0x000066e0


	//   ....[19]....
        /*0b70*/ 	.word	0x00006730


	//----- nvinfo : EIATTR_EXIT_INSTR_OFFSETS
	.align		4
.L_1721:
        /*0b74*/ 	.byte	0x04, 0x1c
        /*0b76*/ 	.short	(.L_1723 - .L_1722)


	//   ....[0]....
.L_1722:
        /*0b78*/ 	.word	0x00006380


	//----- nvinfo : EIATTR_MAX_THREADS
	.align		4
.L_1723:
        /*0b7c*/ 	.byte	0x04, 0x05
        /*0b7e*/ 	.short	(.L_1725 - .L_1724)
.L_1724:
        /*0b80*/ 	.word	0x00000100
        /*0b84*/ 	.word	0x00000001
        /*0b88*/ 	.word	0x00000001


	//----- nvinfo : EIATTR_CRS_STACK_SIZE
	.align		4
.L_1725:
        /*0b8c*/ 	.byte	0x04, 0x1e
        /*0b8e*/ 	.short	(.L_1727 - .L_1726)
.L_1726:
        /*0b90*/ 	.word	0x00000000


	//----- nvinfo : EIATTR_CBANK_PARAM_SIZE
	.align		4
.L_1727:
        /*0b94*/ 	.byte	0x03, 0x19
        /*0b96*/ 	.short	0x0128


	//----- nvinfo : EIATTR_PARAM_CBANK
	.align		4
        /*0b98*/ 	.byte	0x04, 0x0a
        /*0b9a*/ 	.short	(.L_1729 - .L_1728)
	.align		4
.L_1728:
        /*0b9c*/ 	.word	index@(.nv.constant0._ZN10layer_norm31ln_parallel_residual_bwd_kernelINS_13Kernel_traitsIf13__nv_bfloat16fS2_fjLj8192ELj1ELj1ELj8ELj16ENS_18Kernel_traits_baseILj8192EfS2_fS2_fjLj256EEEEELb1ELb0ELb1EEEvNS_9BwdParamsE)
        /*0ba0*/ 	.short	0x0210
        /*0ba2*/ 	.short	0x0128


	//----- nvinfo : EIATTR_SW_WAR
	.align		4
.L_1729:
        /*0ba4*/ 	.byte	0x04, 0x36
        /*0ba6*/ 	.short	(.L_1731 - .L_1730)
.L_1730:
        /*0ba8*/ 	.word	0x00000008
.L_1731:


//--------------------- .nv.info._ZN10layer_norm22ln_bwd_finalize_kernelINS_22Kernel_traits_finalizeILj8192Ef13__nv_bfloat16fS2_fjLb0ELj1024ELj4ENS_18Kernel_traits_baseILj8192EfS2_fS2_fjLj1024EEEEELb0ELb0EEEvNS_9BwdParamsE --------------------------
	.section	.nv.info._ZN10layer_norm22ln_bwd_finalize_kernelINS_22Kernel_traits_finalizeILj8192Ef13__nv_bfloat16fS2_fjLb0ELj1024ELj4ENS_18Kernel_traits_baseILj8192EfS2_fS2_fjLj1024EEEEELb0ELb0EEEvNS_9BwdParamsE,"",@"SHT_CUDA_INFO"
	.sectionflags	@""
	.align	4


	//----- nvinfo : EIATTR_CUDA_API_VERSION
	.align		4
        /*0000*/ 	.byte	0x04, 0x37
        /*0002*/ 	.short	(.L_1733 - .L_1732)
.L_1732:
        /*0004*/ 	.word	0x00000082


	//----- nvinfo : EIATTR_KPARAM_INFO
	.align		4
.L_1733:
        /*0008*/ 	.byte	0x04, 0x17
        /*000a*/ 	.short	(.L_1735 - .L_1734)
.L_1734:
        /*000c*/ 	.word	0x00000000
        /*0010*/ 	.short	0x0000
        /*0012*/ 	.short	0x0000
        /*0014*/ 	.byte	0x00, 0xf0, 0xa1, 0x04


	//----- nvinfo : EIATTR_SPARSE_MMA_MASK
	.align		4
.L_1735:
        /*0018*/ 	.byte	0x03, 0x50
        /*001a*/ 	.short	0x0000


	//----- nvinfo : EIATTR_MAXREG_COUNT
	.align		4
        /*001c*/ 	.byte	0x03, 0x1b
        /*001e*/ 	.short	0x0040


	//----- nvinfo : EIATTR_NUM_BARRIERS
	.align		4
        /*0020*/ 	.byte	0x02, 0x4c
        /*0022*/ 	.byte	0x01
	.zero		1


	//----- nvinfo : EIATTR_MERCURY_ISA_VERSION
	.align		4
        /*0024*/ 	.byte	0x03, 0x5f
        /*0026*/ 	.short	0x0101


	//----- nvinfo : EIATTR_COOP_GROUP_MASK_REGIDS
	.align		4
        /*0028*/ 	.byte	0x04, 0x29
        /*002a*/ 	.short	(.L_1737 - .L_1736)


	//   ....[0]....
.L_1736:
        /*002c*/ 	.word	0xffffffff


	//   ....[1]....
        /*0030*/ 	.word	0xffffffff


	//   ....[2]....
        /*0034*/ 	.word	0xffffffff


	//   ....[3]....
        /*0038*/ 	.word	0xffffffff


	//   ....[4]....
        /*003c*/ 	.word	0xffffffff


	//   ....[5]....
        /*0040*/ 	.word	0xffffffff


	//   ....[6]....
        /*0044*/ 	.word	0xffffffff


	//   ....[7]....
        /*0048*/ 	.word	0xffffffff


	//   ....[8]....
        /*004c*/ 	.word	0xffffffff


	//   ....[9]....
        /*0050*/ 	.word	0xffffffff


	//   ....[10]....
        /*0054*/ 	.word	0x05000013


	//   ....[11]....
        /*0058*/ 	.word	0x05000013


	//   ....[12]....
        /*005c*/ 	.word	0x05000013


	//   ....[13]....
        /*0060*/ 	.word	0x05000013


	//   ....[14]....
        /*0064*/ 	.word	0x05000013


	//   ....[15]....
        /*0068*/ 	.word	0x05000013


	//   ....[16]....
        /*006c*/ 	.word	0x05000013


	//   ....[17]....
        /*0070*/ 	.word	0x05000013


	//   ....[18]....
        /*0074*/ 	.word	0x05000013


	//   ....[19]....
        /*0078*/ 	.word	0x05000013


	//----- nvinfo : EIATTR_COOP_GROUP_INSTR_OFFSETS
	.align		4
.L_1737:
        /*007c*/ 	.byte	0x04, 0x28
        /*007e*/ 	.short	(.L_1739 - .L_1738)


	//   ....[0]....
.L_1738:
        /*0080*/ 	.word	0x000008e0


	//   ....[1]....
        /*0084*/ 	.word	0x000008f0


	//   ....[2]....
        /*0088*/ 	.word	0x00000920


	//   ....[3]....
        /*008c*/ 	.word	0x00000930


	//   ....[4]....
        /*0090*/ 	.word	0x00000960


	//   ....[5]....
        /*0094*/ 	.word	0x00000970


	//   ....[6]....
        /*0098*/ 	.word	0x000009a0


	//   ....[7]....
        /*009c*/ 	.word	0x000009b0


	//   ....[8]....
        /*00a0*/ 	.word	0x000009e0


	//   ....[9]....
        /*00a4*/ 	.word	0x000009f0


	//   ....[10]....
        /*00a8*/ 	.word	0x00000bf0


	//   ....[11]....
        /*00ac*/ 	.word	0x00000c60


	//   ....[12]....
        /*00b0*/ 	.word	0x00000cd0


	//   ....[13]....
        /*00b4*/ 	.word	0x00000d40


	//   ....[14]....
        /*00b8*/ 	.word	0x00000db0


	//   ....[15]....
        /*00bc*/ 	.word	0x00000e10


	//   ....[16]....
        /*00c0*/ 	.word	0x00000e80


	//   ....[17]....
        /*00c4*/ 	.word	0x00000ef0


	//   ....[18]....
        /*00c8*/ 	.word	0x00000f60


	//   ....[19]....
        /*00cc*/ 	.word	0x00000fd0


	//----- nvinfo : EIATTR_EXIT_INSTR_OFFSETS
	.align		4
.L_1739:
        /*00d0*/ 	.byte	0x04, 0x1c
        /*00d2*/ 	.short	(.L_1741 - .L_1740)


	//   ....[0]....
.L_1740:
        /*00d4*/ 	.word	0x00000070


	//   ....[1]....
        /*00d8*/ 	.word	0x00000b90


	//----- nvinfo : EIATTR_MAX_THREADS
	.align		4
.L_1741:
        /*00dc*/ 	.byte	0x04, 0x05
        /*00de*/ 	.short	(.L_1743 - .L_1742)
.L_1742:
        /*00e0*/ 	.word	0x00000400
        /*00e4*/ 	.word	0x00000001
        /*00e8*/ 	.word	0x00000001


	//----- nvinfo : EIATTR_CRS_STACK_SIZE
	.align		4
.L_1743:
        /*00ec*/ 	.byte	0x04, 0x1e
        /*00ee*/ 	.short	(.L_1745 - .L_1744)
.L_1744:
        /*00f0*/ 	.word	0x00000000


	//----- nvinfo : EIATTR_CBANK_PARAM_SIZE
	.align		4
.L_1745:
        /*00f4*/ 	.byte	0x03, 0x19
        /*00f6*/ 	.short	0x0128


	//----- nvinfo : EIATTR_PARAM_CBANK
	.align		4
        /*00f8*/ 	.byte	0x04, 0x0a
        /*00fa*/ 	.short	(.L_1747 - .L_1746)
	.align		4
.L_1746:
        /*00fc*/ 	.word	index@(.nv.constant0._ZN10layer_norm22ln_bwd_finalize_kernelINS_22Kernel_traits_finalizeILj8192Ef13__nv_bfloat16fS2_fjLb0ELj1024ELj4ENS_18Kernel_traits_baseILj8192EfS2_fS2_fjLj1024EEEEELb0ELb0EEEvNS_9BwdParamsE)
        /*0100*/ 	.short	0x0210
        /*0102*/ 	.short	0x0128


	//----- nvinfo : EIATTR_SW_WAR
	.align		4
.L_1747:
        /*0104*/ 	.byte	0x04, 0x36
        /*0106*/ 	.short	(.L_1749 - .L_1748)
.L_1748:
        /*0108*/ 	.word	0x00000008
.L_1749:


//--------------------- .nv.info._ZN10layer_norm40ln_parallel_residual_bwd_finalize_kernelINS_22Kernel_traits_finalizeILj8192Ef13__nv_bfloat16fS2_fjLb0ELj1024ELj4ENS_18Kernel_traits_baseILj8192EfS2_fS2_fjLj1024EEEEELb0EEEvNS_9BwdParamsE --------------------------
	.section	.nv.info._ZN10layer_norm40ln_parallel_residual_bwd_finalize_kernelINS_22Kernel_traits_finalizeILj8192Ef13__nv_bfloat16fS2_fjLb0ELj1024ELj4ENS_18Kernel_traits_baseILj8192EfS2_fS2_fjLj1024EEEEELb0EEEvNS_9BwdParamsE,"",@"SHT_CUDA_INFO"
	.sectionflags	@""
	.align	4


	//----- nvinfo : EIATTR_CUDA_API_VERSION
	.align		4
        /*0000*/ 	.byte	0x04, 0x37
        /*0002*/ 	.short	(.L_1751 - .L_1750)
.L_1750:
        /*0004*/ 	.word	0x00000082


	//----- nvinfo : EIATTR_KPARAM_INFO
	.align		4
.L_1751:
        /*0008*/ 	.byte	0x04, 0x17
        /*000a*/ 	.short	(.L_1753 - .L_1752)
.L_1752:
        /*000c*/ 	.word	0x00000000
        /*0010*/ 	.short	0x0000
        /*0012*/ 	.short	0x0000
        /*0014*/ 	.byte	0x00, 0xf0, 0xa1, 0x04


	//----- nvinfo : EIATTR_SPARSE_MMA_MASK
	.align		4
.L_1753:
        /*0018*/ 	.byte	0x03, 0x50
        /*001a*/ 	.short	0x0000


	//----- nvinfo : EIATTR_MAXREG_COUNT
	.align		4
        /*001c*/ 	.byte	0x03, 0x1b
        /*001e*/ 	.short	0x0040


	//----- nvinfo : EIATTR_NUM_BARRIERS
	.align		4
        /*0020*/ 	.byte	0x02, 0x4c
        /*0022*/ 	.byte	0x01
	.zero		1


	//----- nvinfo : EIATTR_MERCURY_ISA_VERSION
	.align		4
        /*0024*/ 	.byte	0x03, 0x5f
        /*0026*/ 	.short	0x0101


	//----- nvinfo : EIATTR_COOP_GROUP_MASK_REGIDS
	.align		4
        /*0028*/ 	.byte	0x04, 0x29
        /*002a*/ 	.short	(.L_1755 - .L_1754)


	//   ....[0]....
.L_1754:
        /*002c*/ 	.word	0xffffffff


	//   ....[1]....
        /*0030*/ 	.word	0xffffffff


	//   ....[2]....
        /*0034*/ 	.word	0xffffffff


	//   ....[3]....
        /*0038*/ 	.word	0xffffffff


	//   ....[4]....
        /*003c*/ 	.word	0xffffffff


	//   ....[5]....
        /*0040*/ 	.word	0xffffffff


	//   ....[6]....
        /*0044*/ 	.word	0xffffffff


	//   ....[7]....
        /*0048*/ 	.word	0xffffffff


	//   ....[8]....
        /*004c*/ 	.word	0xffffffff


	//   ....[9]....
        /*0050*/ 	.word	0xffffffff


	//   ....[10]....
        /*0054*/ 	.word	0xffffffff


	//   ....[11]....
        /*0058*/ 	.word	0xffffffff


	//   ....[12]....
        /*005c*/ 	.word	0xffffffff


	//   ....[13]....
        /*0060*/ 	.word	0xffffffff


	//   ....[14]....
        /*0064*/ 	.word	0xffffffff


	//   ....[15]....
        /*0068*/ 	.word	0xffffffff


	//   ....[16]....
        /*006c*/ 	.word	0xffffffff


	//   ....[17]....
        /*0070*/ 	.word	0xffffffff


	//   ....[18]....
        /*0074*/ 	.word	0xffffffff


	//   ....[19]....
        /*0078*/ 	.word	0xffffffff


	//   ....[20]....
        /*007c*/ 	.word	0x0500000c


	//   ....[21]....
        /*0080*/ 	.word	0x0500000c


	//   ....[22]....
        /*0084*/ 	.word	0x0500000c


	//   ....[23]....
        /*0088*/ 	.word	0x0500000c


	//   ....[24]....
        /*008c*/ 	.word	0x0500000c


	//   ....[25]....
        /*0090*/ 	.word	0x0500000c


	//   ....[26]....
        /*0094*/ 	.word	0x0500000c


	//   ....[27]....
        /*0098*/ 	.word	0x0500000c


	//   ....[28]....
        /*009c*/ 	.word	0x0500000c


	//   ....[29]....
        /*00a0*/ 	.word	0x0500000c


	//   ....[30]....
        /*00a4*/ 	.word	0x0500000c


	//   ....[31]....
        /*00a8*/ 	.word	0x0500000c


	//   ....[32]....
        /*00ac*/ 	.word	0x0500000c


	//   ....[33]....
        /*00b0*/ 	.word	0x0500000c


	//   ....[34]....
        /*00b4*/ 	.word	0x0500000c


	//   ....[35]....
        /*00b8*/ 	.word	0x0500000c


	//   ....[36]....
        /*00bc*/ 	.word	0x0500000c


	//   ....[37]....
        /*00c0*/ 	.word	0x0500000c


	//   ....[38]....
        /*00c4*/ 	.word	0x0500000c


	//   ....[39]....
        /*00c8*/ 	.word	0x0500000c


	//----- nvinfo : EIATTR_COOP_GROUP_INSTR_OFFSETS
	.align		4
.L_1755:
        /*00cc*/ 	.byte	0x04, 0x28
        /*00ce*/ 	.short	(.L_1757 - .L_1756)


	//   ....[0]....
.L_1756:
        /*00d0*/ 	.word	0x00000ce0


	//   ....[1]....
        /*00d4*/ 	.word	0x00000cf0


	//   ....[2]....
        /*00d8*/ 	.word	0x00000d00


	//   ....[3]....
        /*00dc*/ 	.word	0x00000d10


	//   ....[4]....
        /*00e0*/ 	.word	0x00000d40


	//   ....[5]....
        /*00e4*/ 	.word	0x00000d70


	//   ....[6]....
        /*00e8*/ 	.word	0x00000d80


	//   ....[7]....
        /*00ec*/ 	.word	0x00000d90


	//   ....[8]....
        /*00f0*/ 	.word	0x00000db0


	//   ....[9]....
        /*00f4*/ 	.word	0x00000df0


	//   ....[10]....
        /*00f8*/ 	.word	0x00000e00


	//   ....[11]....
        /*00fc*/ 	.word	0x00000e10


	//   ....[12]....
        /*0100*/ 	.word	0x00000e30


	//   ....[13]....
        /*0104*/ 	.word	0x00000e70


	//   ....[14]....
        /*0108*/ 	.word	0x00000e80


	//   ....[15]....
        /*010c*/ 	.word	0x00000e90


	//   ....[16]....
        /*0110*/ 	.word	0x00000eb0


	//   ....[17]....
        /*0114*/ 	.word	0x00000ee0


	//   ....[18]....
        /*0118*/ 	.word	0x00000f00


	//   ....[19]....
        /*011c*/ 	.word	0x00000f10


	//   ....[20]....
        /*0120*/ 	.word	0x000011f0


	//   ....[21]....
        /*0124*/ 	.word	0x00001250


	//   ....[22]....
        /*0128*/ 	.word	0x000012b0


	//   ....[23]....
        /*012c*/ 	.word	0x00001310


	//   ....[24]....
        /*0130*/ 	.word	0x00001370


	//   ....[25]....
        /*0134*/ 	.word	0x000013d0


	//   ....[26]....
        /*0138*/ 	.word	0x00001440


	//   ....[27]....
        /*013c*/ 	.word	0x000014b0


	//   ....[28]....
        /*0140*/ 	.word	0x00001520


	//   ....[29]....
        /*0144*/ 	.word	0x00001590


	//   ....[30]....
        /*0148*/ 	.word	0x000015f0


	//   ....[31]....
        /*014c*/ 	.word	0x00001660


	//   ....[32]....
        /*0150*/ 	.word	0x000016d0


	//   ....[33]....
        /*0154*/ 	.word	0x00001740


	//   ....[34]....
        /*0158*/ 	.word	0x000017b0


	//   ....[35]....
        /*015c*/ 	.word	0x00001810


	//   ....[36]....
        /*0160*/ 	.word	0x00001880


	//   ....[37]....
        /*0164*/ 	.word	0x000018f0


	//   ....[38]....
        /*0168*/ 	.word	0x00001960


	//   ....[39]....
        /*016c*/ 	.word	0x000019d0


	//----- nvinfo : EIATTR_EXIT_INSTR_OFFSETS
	.align		4
.L_1757:
        /*0170*/ 	.byte	0x04, 0x1c
        /*0172*/ 	.short	(.L_1759 - .L_1758)


	//   ....[0]....
.L_1758:
        /*0174*/ 	.word	0x00000070


	//   ....[1]....
        /*0178*/ 	.word	0x00001190


	//----- nvinfo : EIATTR_MAX_THREADS
	.align		4
.L_1759:
        /*017c*/ 	.byte	0x04, 0x05
        /*017e*/ 	.short	(.L_1761 - .L_1760)
.L_1760:
        /*0180*/ 	.word	0x00000400
        /*0184*/ 	.word	0x00000001
        /*0188*/ 	.word	0x00000001


	//----- nvinfo : EIATTR_CRS_STACK_SIZE
	.align		4
.L_1761:
        /*018c*/ 	.byte	0x04, 0x1e
        /*018e*/ 	.short	(.L_1763 - .L_1762)
.L_1762:
        /*0190*/ 	.word	0x00000000


	//----- nvinfo : EIATTR_CBANK_PARAM_SIZE
	.align		4
.L_1763:
        /*0194*/ 	.byte	0x03, 0x19
        /*0196*/ 	.short	0x0128


	//----- nvinfo : EIATTR_PARAM_CBANK
	.align		4
        /*0198*/ 	.byte	0x04, 0x0a
        /*019a*/ 	.short	(.L_1765 - .L_1764)
	.align		4
.L_1764:
        /*019c*/ 	.word	index@(.nv.constant0._ZN10layer_norm40ln_parallel_residual_bwd_finalize_kernelINS_22Kernel_traits_finalizeILj8192Ef13__nv_bfloat16fS2_fjLb0ELj1024ELj4ENS_18Kernel_traits_baseILj8192EfS2_fS2_fjLj1024EEEEELb0EEEvNS_9BwdParamsE)
        /*01a0*/ 	.short	0x0210
        /*01a2*/ 	.short	0x0128


	//----- nvinfo : EIATTR_SW_WAR
	.align		4
.L_1765:
        /*01a4*/ 	.byte	0x04, 0x36
        /*01a6*/ 	.short	(.L_1767 - .L_1766)
.L_1766:
        /*01a8*/ 	.word	0x00000008
.L_1767:


//--------------------- .nv.info._ZN10layer_norm31ln_parallel_residual_bwd_kernelINS_13Kernel_traitsIf13__nv_bfloat16fS2_fjLj8192ELj1ELj1ELj8ELj16ENS_18Kernel_traits_baseILj8192EfS2_fS2_fjLj256EEEEELb1ELb1ELb0EEEvNS_9BwdParamsE --------------------------
	.section	.nv.info._ZN10layer_norm31ln_parallel_residual_bwd_kernelINS_13Kernel_traitsIf13__nv_bfloat16fS2_fjLj8192ELj1ELj1ELj8ELj16ENS_18Kernel_traits_baseILj8192EfS2_fS2_fjLj256EEEEELb1ELb1ELb0EEEvNS_9BwdParamsE,"",@"SHT_CUDA_INFO"
	.sectionflags	@""
	.align	4


	//----- nvinfo : EIATTR_CUDA_API_VERSION
	.align		4
        /*0000*/ 	.byte	0x04, 0x37
        /*0002*/ 	.short	(.L_1769 - .L_1768)
.L_1768:
        /*0004*/ 	.word	0x00000082


	//----- nvinfo : EIATTR_KPARAM_INFO
	.align		4
.L_1769:
        /*0008*/ 	.byte	0x04, 0x17
        /*000a*/ 	.short	(.L_1771 - .L_1770)
.L_1770:
        /*000c*/ 	.word	0x00000000
        /*0010*/ 	.short	0x0000
        /*0012*/ 	.short	0x0000
        /*0014*/ 	.byte	0x00, 0xf0, 0xa1, 0x04


	//----- nvinfo : EIATTR_SPARSE_MMA_MASK
	.align		4
.L_1771:
        /*0018*/ 	.byte	0x03, 0x50
        /*001a*/ 	.short	0x0000


	//----- nvinfo : EIATTR_MAXREG_COUNT
	.align		4
        /*001c*/ 	.byte	0x03, 0x1b
        /*001e*/ 	.short	0x00ff


	//----- nvinfo : EIATTR_NUM_BARRIERS
	.align		4
        /*0020*/ 	.byte	0x02, 0x4c
        /*0022*/ 	.byte	0x01
	.zero		1


	//----- nvinfo : EIATTR_MERCURY_ISA_VERSION
	.align		4
        /*0024*/ 	.byte	0x03, 0x5f
        /*0026*/ 	.short	0x0101


	//----- nvinfo : EIATTR_COOP_GROUP_MASK_REGIDS
	.align		4
        /*0028*/ 	.byte	0x04, 0x29
        /*002a*/ 	.short	(.L_1773 - .L_1772)


	//   ....[0]....
.L_1772:
        /*002c*/ 	.word	0xffffffff


	//   ....[1]....
        /*0030*/ 	.word	0xffffffff


	//   ....[2]....
        /*0034*/ 	.word	0xffffffff


	//   ....[3]....
        /*0038*/ 	.word	0xffffffff


	//   ....[4]....
        /*003c*/ 	.word	0xffffffff


	//   ....[5]....
        /*0040*/ 	.word	0xffffffff


	//   ....[6]....
        /*0044*/ 	.word	0xffffffff


	//   ....[7]....
        /*0048*/ 	.word	0xffffffff


	//   ....[8]....
        /*004c*/ 	.word	0xffffffff


	//   ....[9]....
        /*0050*/ 	.word	0xffffffff


	//   ....[10]....
        /*0054*/ 	.word	0x050000b2


	//   ....[11]....
        /*0058*/ 	.word	0x050000b2


	//   ....[12]....
        /*005c*/ 	.word	0x050000b2


	//   ....[13]....
        /*0060*/ 	.word	0x050000b2


	//   ....[14]....
        /*0064*/ 	.word	0x050000b2


	//   ....[15]....
        /*0068*/ 	.word	0x050000b2


	//   ....[16]....
        /*006c*/ 	.word	0x050000b2


	//   ....[17]....
        /*0070*/ 	.word	0x050000b2


	//   ....[18]....
        /*0074*/ 	.word	0x050000b2


	//   ....[19]....
        /*0078*/ 	.word	0x050000b2


	//----- nvinfo : EIATTR_COOP_GROUP_INSTR_OFFSETS
	.align		4
.L_1773:
        /*007c*/ 	.byte	0x04, 0x28
        /*007e*/ 	.short	(.L_1775 - .L_1774)


	//   ....[0]....
.L_1774:
        /*0080*/ 	.word	0x00001ea0


	//   ....[1]....
        /*0084*/ 	.word	0x00001eb0


	//   ....[2]....
        /*0088*/ 	.word	0x00001ee0


	//   ....[3]....
        /*008c*/ 	.word	0x00001ef0


	//   ....[4]....
        /*0090*/ 	.word	0x00001f20


	//   ....[5]....
        /*0094*/ 	.word	0x00001f30


	//   ....[6]....
        /*0098*/ 	.word	0x00001f60


	//   ....[7]....
        /*009c*/ 	.word	0x00001f70


	//   ....[8]....
        /*00a0*/ 	.word	0x00001fa0


	//   ....[9]....
        /*00a4*/ 	.word	0x00001fb0


	//   ....[10]....
        /*00a8*/ 	.word	0x00004490


	//   ....[11]....
        /*00ac*/ 	.word	0x000044f0


	//   ....[12]....
        /*00b0*/ 	.word	0x00004550


	//   ....[13]....
        /*00b4*/ 	.word	0x000045b0


	//   ....[14]....
        /*00b8*/ 	.word	0x00004620


	//   ....[15]....
        /*00bc*/ 	.word	0x00004680


	//   ....[16]....
        /*00c0*/ 	.word	0x000046f0


	//   ....[17]....
        /*00c4*/ 	.word	0x00004750


	//   ....[18]....
        /*00c8*/ 	.word	0x000047c0


	//   ....[19]....
        /*00cc*/ 	.word	0x00004820


	//----- nvinfo : EIATTR_EXIT_INSTR_OFFSETS
	.align		4
.L_1775:
        /*00d0*/ 	.byte	0x04, 0x1c
        /*00d2*/ 	.short	(.L_1777 - .L_1776)


	//   ....[0]....
.L_1776:
        /*00d4*/ 	.word	0x000043b0


	//   ....[1]....
        /*00d8*/ 	.word	0x00004440


	//----- nvinfo : EIATTR_MAX_THREADS
	.align		4
.L_1777:
        /*00dc*/ 	.byte	0x04, 0x05
        /*00de*/ 	.short	(.L_1779 - .L_1778)
.L_1778:
        /*00e0*/ 	.word	0x00000100
        /*00e4*/ 	.word	0x00000001
        /*00e8*/ 	.word	0x00000001


	//----- nvinfo : EIATTR_CRS_STACK_SIZE
	.align		4
.L_1779:
        /*00ec*/ 	.byte	0x04, 0x1e
        /*00ee*/ 	.short	(.L_1781 - .L_1780)
.L_1780:
        /*00f0*/ 	.word	0x00000000


	//----- nvinfo : EIATTR_CBANK_PARAM_SIZE
	.align		4
.L_1781:
        /*00f4*/ 	.byte	0x03, 0x19
        /*00f6*/ 	.short	0x0128


	//----- nvinfo : EIATTR_PARAM_CBANK
	.align		4
        /*00f8*/ 	.byte	0x04, 0x0a
        /*00fa*/ 	.short	(.L_1783 - .L_1782)
	.align		4
.L_1782:
        /*00fc*/ 	.word	index@(.nv.constant0._ZN10layer_norm31ln_parallel_residual_bwd_kernelINS_13Kernel_traitsIf13__nv_bfloat16fS2_fjLj8192ELj1ELj1ELj8ELj16ENS_18Kernel_traits_baseILj8192EfS2_fS2_fjLj256EEEEELb1ELb1ELb0EEEvNS_9BwdParamsE)
        /*0100*/ 	.short	0x0210
        /*0102*/ 	.short	0x0128


	//----- nvinfo : EIATTR_SW_WAR
	.align		4
.L_1783:
        /*0104*/ 	.byte	0x04, 0x36
        /*0106*/ 	.short	(.L_1785 - .L_1784)
.L_1784:
        /*0108*/ 	.word	0x00000008
.L_1785:


//--------------------- .nv.info._ZN10layer_norm22ln_bwd_finalize_kernelINS_22Kernel_traits_finalizeILj8192Ef13__nv_bfloat16fS2_fjLb0ELj1024ELj4ENS_18Kernel_traits_baseILj8192EfS2_fS2_fjLj1024EEEEELb0ELb1EEEvNS_9BwdParamsE --------------------------
	.section	.nv.info._ZN10layer_norm22ln_bwd_finalize_kernelINS_22Kernel_traits_finalizeILj8192Ef13__nv_bfloat16fS2_fjLb0ELj1024ELj4ENS_18Kernel_traits_baseILj8192EfS2_fS2_fjLj1024EEEEELb0ELb1EEEvNS_9BwdParamsE,"",@"SHT_CUDA_INFO"
	.sectionflags	@""
	.align	4


	//----- nvinfo : EIATTR_CUDA_API_VERSION
	.align		4
        /*0000*/ 	.byte	0x04, 0x37
        /*0002*/ 	.short	(.L_1787 - .L_1786)
.L_1786:
        /*0004*/ 	.word	0x00000082


	//----- nvinfo : EIATTR_KPARAM_INFO
	.align		4
.L_1787:
        /*0008*/ 	.byte	0x04, 0x17
        /*000a*/ 	.short	(.L_1789 - .L_1788)
.L_1788:
        /*000c*/ 	.word	0x00000000
        /*0010*/ 	.short	0x0000
        /*0012*/ 	.short	0x0000
        /*0014*/ 	.byte	0x00, 0xf0, 0xa1, 0x04


	//----- nvinfo : EIATTR_SPARSE_MMA_MASK
	.align		4
.L_1789:
        /*0018*/ 	.byte	0x03, 0x50
        /*001a*/ 	.short	0x0000


	//----- nvinfo : EIATTR_MAXREG_COUNT
	.align		4
        /*001c*/ 	.byte	0x03, 0x1b
        /*001e*/ 	.short	0x0040


	//----- nvinfo : EIATTR_NUM_BARRIERS
	.align		4
        /*0020*/ 	.byte	0x02, 0x4c
        /*0022*/ 	.byte	0x01
	.zero		1


	//----- nvinfo : EIATTR_MERCURY_ISA_VERSION
	.align		4
        /*0024*/ 	.byte	0x03, 0x5f
        /*0026*/ 	.short	0x0101


	//----- nvinfo : EIATTR_COOP_GROUP_MASK_REGIDS
	.align		4
        /*0028*/ 	.byte	0x04, 0x29
        /*002a*/ 	.short	(.L_1791 - .L_1790)


	//   ....[0]....
.L_1790:
        /*002c*/ 	.word	0xffffffff


	//   ....[1]....
        /*0030*/ 	.word	0xffffffff


	//   ....[2]....
        /*0034*/ 	.word	0xffffffff


	//   ....[3]....
        /*0038*/ 	.word	0xffffffff


	//   ....[4]....
        /*003c*/ 	.word	0xffffffff


	//   ....[5]....
        /*0040*/ 	.word	0xffffffff


	//   ....[6]....
        /*0044*/ 	.word	0xffffffff


	//   ....[7]....
        /*0048*/ 	.word	0xffffffff


	//   ....[8]....
        /*004c*/ 	.word	0xffffffff


	//   ....[9]....
        /*0050*/ 	.word	0xffffffff


	//   ....[10]....
        /*0054*/ 	.word	0x05000011


	//   ....[11]....
        /*0058*/ 	.word	0x05000011


	//   ....[12]....
        /*005c*/ 	.word	0x05000011


	//   ....[13]....
        /*0060*/ 	.word	0x05000011


	//   ....[14]....
        /*0064*/ 	.word	0x05000011


	//   ....[15]....
        /*0068*/ 	.word	0x05000011


	//   ....[16]....
        /*006c*/ 	.word	0x05000011


	//   ....[17]....
        /*0070*/ 	.word	0x05000011


	//   ....[18]....
        /*0074*/ 	.word	0x05000011


	//   ....[19]....
        /*0078*/ 	.word	0x05000011


	//----- nvinfo : EIATTR_COOP_GROUP_INSTR_OFFSETS
	.align		4
.L_1791:
        /*007c*/ 	.byte	0x04, 0x28
        /*007e*/ 	.short	(.L_1793 - .L_1792)


	//   ....[0]....
.L_1792:
        /*0080*/ 	.word	0x000008e0


	//   ....[1]....
        /*0084*/ 	.word	0x000008f0


	//   ....[2]....
        /*0088*/ 	.word	0x00000920


	//   ....[3]....
        /*008c*/ 	.word	0x00000930


	//   ....[4]....
        /*0090*/ 	.word	0x00000960


	//   ....[5]....
        /*0094*/ 	.word	0x00000970


	//   ....[6]....
        /*0098*/ 	.word	0x000009a0


	//   ....[7]....
        /*009c*/ 	.word	0x000009b0


	//   ....[8]....
        /*00a0*/ 	.word	0x000009e0


	//   ....[9]....
        /*00a4*/ 	.word	0x000009f0


	//   ....[10]....
        /*00a8*/ 	.word	0x00000ba0


	//   ....[11]....
        /*00ac*/ 	.word	0x00000c10


	//   ....[12]....
        /*00b0*/ 	.word	0x00000c80


	//   ....[13]....
        /*00b4*/ 	.word	0x00000cf0


	//   ....[14]....
        /*00b8*/ 	.word	0x00000d60


	//   ....[15]....
        /*00bc*/ 	.word	0x00000dc0


	//   ....[16]....
        /*00c0*/ 	.word	0x00000e30


	//   ....[17]....
        /*00c4*/ 	.word	0x00000ea0


	//   ....[18]....
        /*00c8*/ 	.word	0x00000f10


	//   ....[19]....
        /*00cc*/ 	.word	0x00000f80


	//----- nvinfo : EIATTR_EXIT_INSTR_OFFSETS
	.align		4
.L_1793:
        /*00d0*/ 	.byte	0x04, 0x1c
        /*00d2*/ 	.short	(.L_1795 - .L_1794)


	//   ....[0]....
.L_1794:
        /*00d4*/ 	.word	0x00000070


	//   ....[1]....
        /*00d8*/ 	.word	0x00000b40


	//----- nvinfo : EIATTR_MAX_THREADS
	.align		4
.L_1795:
        /*00dc*/ 	.byte	0x04, 0x05
        /*00de*/ 	.short	(.L_1797 - .L_1796)
.L_1796:
        /*00e0*/ 	.word	0x00000400
        /*00e4*/ 	.word	0x00000001
        /*00e8*/ 	.word	0x00000001


	//----- nvinfo : EIATTR_CRS_STACK_SIZE
	.align		4
.L_1797:
        /*00ec*/ 	.byte	0x04, 0x1e
        /*00ee*/ 	.short	(.L_1799 - .L_1798)
.L_1798:
        /*00f0*/ 	.word	0x00000000


	//----- nvinfo : EIATTR_CBANK_PARAM_SIZE
	.align		4
.L_1799:
        /*00f4*/ 	.byte	0x03, 0x19
        /*00f6*/ 	.short	0x0128


	//----- nvinfo : EIATTR_PARAM_CBANK
	.align		4
        /*00f8*/ 	.byte	0x04, 0x0a
        /*00fa*/ 	.short	(.L_1801 - .L_1800)
	.align		4
.L_1800:
        /*00fc*/ 	.word	index@(.nv.constant0._ZN10layer_norm22ln_bwd_finalize_kernelINS_22Kernel_traits_finalizeILj8192Ef13__nv_bfloat16fS2_fjLb0ELj1024ELj4ENS_18Kernel_traits_baseILj8192EfS2_fS2_fjLj1024EEEEELb0ELb1EEEvNS_9BwdParamsE)
        /*0100*/ 	.short	0x0210
        /*0102*/ 	.short	0x0128


	//----- nvinfo : EIATTR_SW_WAR
	.align		4
.L_1801:
        /*0104*/ 	.byte	0x04, 0x36
        /*0106*/ 	.short	(.L_1803 - .L_1802)
.L_1802:
        /*0108*/ 	.word	0x00000008
.L_1803:


//--------------------- .nv.info._ZN10layer_norm40ln_parallel_residual_bwd_finalize_kernelINS_22Kernel_traits_finalizeILj8192Ef13__nv_bfloat16fS2_fjLb0ELj1024ELj4ENS_18Kernel_traits_baseILj8192EfS2_fS2_fjLj1024EEEEELb1EEEvNS_9BwdParamsE --------------------------
	.section	.nv.info._ZN10layer_norm40ln_parallel_residual_bwd_finalize_kernelINS_22Kernel_traits_finalizeILj8192Ef13__nv_bfloat16fS2_fjLb0ELj1024ELj4ENS_18Kernel_traits_baseILj8192EfS2_fS2_fjLj1024EEEEELb1EEEvNS_9BwdParamsE,"",@"SHT_CUDA_INFO"
	.sectionflags	@""
	.align	4


	//----- nvinfo : EIATTR_CUDA_API_VERSION
	.align		4
        /*0000*/ 	.byte	0x04, 0x37
        /*0002*/ 	.short	(.L_1805 - .L_1804)
.L_1804:
        /*0004*/ 	.word	0x00000082


	//----- nvinfo : EIATTR_KPARAM_INFO
	.align		4
.L_1805:
        /*0008*/ 	.byte	0x04, 0x17
        /*000a*/ 	.short	(.L_1807 - .L_1806)
.L_1806:
        /*000c*/ 	.word	0x00000000
        /*0010*/ 	.short	0x0000
        /*0012*/ 	.short	0x0000
        /*0014*/ 	.byte	0x00, 0xf0, 0xa1, 0x04


	//----- nvinfo : EIATTR_SPARSE_MMA_MASK
	.align		4
.L_1807:
        /*0018*/ 	.byte	0x03, 0x50
        /*001a*/ 	.short	0x0000


	//----- nvinfo : EIATTR_MAXREG_COUNT
	.align		4
        /*001c*/ 	.byte	0x03, 0x1b
        /*001e*/ 	.short	0x0040


	//----- nvinfo : EIATTR_NUM_BARRIERS
	.align		4
        /*0020*/ 	.byte	0x02, 0x4c
        /*0022*/ 	.byte	0x01
	.zero		1


	//----- nvinfo : EIATTR_MERCURY_ISA_VERSION
	.align		4
        /*0024*/ 	.byte	0x03, 0x5f
        /*0026*/ 	.short	0x0101


	//----- nvinfo : EIATTR_COOP_GROUP_MASK_REGIDS
	.align		4
        /*0028*/ 	.byte	0x04, 0x29
        /*002a*/ 	.short	(.L_1809 - .L_1808)


	//   ....[0]....
.L_1808:
        /*002c*/ 	.word	0xffffffff


	//   ....[1]....
        /*0030*/ 	.word	0xffffffff


	//   ....[2]....
        /*0034*/ 	.word	0xffffffff


	//   ....[3]....
        /*0038*/ 	.word	0xffffffff


	//   ....[4]....
        /*003c*/ 	.word	0xffffffff


	//   ....[5]....
        /*0040*/ 	.word	0xffffffff


	//   ....[6]....
        /*0044*/ 	.word	0xffffffff


	//   ....[7]....
        /*0048*/ 	.word	0xffffffff


	//   ....[8]....
        /*004c*/ 	.word	0xffffffff


	//   ....[9]....
        /*0050*/ 	.word	0xffffffff


	//   ....[10]....
        /*0054*/ 	.word	0xffffffff


	//   ....[11]....
        /*0058*/ 	.word	0xffffffff


	//   ....[12]....
        /*005c*/ 	.word	0xffffffff


	//   ....[13]....
        /*0060*/ 	.word	0xffffffff


	//   ....[14]....
        /*0064*/ 	.word	0xffffffff


	//   ....[15]....
        /*0068*/ 	.word	0xffffffff


	//   ....[16]....
        /*006c*/ 	.word	0xffffffff


	//   ....[17]....
        /*0070*/ 	.word	0xffffffff


	//   ....[18]....
        /*0074*/ 	.word	0xffffffff


	//   ....[19]....
        /*0078*/ 	.word	0xffffffff


	//   ....[20]....
        /*007c*/ 	.word	0x0500000b


	//   ....[21]....
        /*0080*/ 	.word	0x0500000b


	//   ....[22]....
        /*0084*/ 	.word	0x0500000b


	//   ....[23]....
        /*0088*/ 	.word	0x0500000b


	//   ....[24]....
        /*008c*/ 	.word	0x0500000b


	//   ....[25]....
        /*0090*/ 	.word	0x0500000b


	//   ....[26]....
        /*0094*/ 	.word	0x0500000b


	//   ....[27]....
        /*0098*/ 	.word	0x0500000b


	//   ....[28]....
        /*009c*/ 	.word	0x0500000b


	//   ....[29]....
        /*00a0*/ 	.word	0x0500000b


	//   ....[30]....
        /*00a4*/ 	.word	0x0500000b


	//   ....[31]....
        /*00a8*/ 	.word	0x0500000b


	//   ....[32]....
        /*00ac*/ 	.word	0x0500000b


	//   ....[33]....
        /*00b0*/ 	.word	0x0500000b


	//   ....[34]....
        /*00b4*/ 	.word	0x0500000b


	//   ....[35]....
        /*00b8*/ 	.word	0x0500000b


	//   ....[36]....
        /*00bc*/ 	.word	0x0500000b


	//   ....[37]....
        /*00c0*/ 	.word	0x0500000b


	//   ....[38]....
        /*00c4*/ 	.word	0x0500000b


	//   ....[39]....
        /*00c8*/ 	.word	0x0500000b


	//----- nvinfo : EIATTR_COOP_GROUP_INSTR_OFFSETS
	.align		4
.L_1809:
        /*00cc*/ 	.byte	0x04, 0x28
        /*00ce*/ 	.short	(.L_1811 - .L_1810)


	//   ....[0]....
.L_1810:
        /*00d0*/ 	.word	0x00000ce0


	//   ....[1]....
        /*00d4*/ 	.word	0x00000cf0


	//   ....[2]....
        /*00d8*/ 	.word	0x00000d00


	//   ....[3]....
        /*00dc*/ 	.word	0x00000d10


	//   ....[4]....
        /*00e0*/ 	.word	0x00000d40


	//   ....[5]....
        /*00e4*/ 	.word	0x00000d70


	//   ....[6]....
        /*00e8*/ 	.word	0x00000d80


	//   ....[7]....
        /*00ec*/ 	.word	0x00000d90


	//   ....[8]....
        /*00f0*/ 	.word	0x00000db0


	//   ....[9]....
        /*00f4*/ 	.word	0x00000df0


	//   ....[10]....
        /*00f8*/ 	.word	0x00000e00


	//   ....[11]....
        /*00fc*/ 	.word	0x00000e10


	//   ....[12]....
        /*0100*/ 	.word	0x00000e30


	//   ....[13]....
        /*0104*/ 	.word	0x00000e70


	//   ....[14]....
        /*0108*/ 	.word	0x00000e80


	//   ....[15]....
        /*010c*/ 	.word	0x00000e90


	//   ....[16]....
        /*0110*/ 	.word	0x00000eb0


	//   ....[17]....
        /*0114*/ 	.word	0x00000ee0


	//   ....[18]....
        /*0118*/ 	.word	0x00000f00


	//   ....[19]....
        /*011c*/ 	.word	0x00000f10


	//   ....[20]....
        /*0120*/ 	.word	0x000011d0


	//   ....[21]....
        /*0124*/ 	.word	0x00001230


	//   ....[22]....
        /*0128*/ 	.word	0x00001290


	//   ....[23]....
        /*012c*/ 	.word	0x000012f0


	//   ....[24]....
        /*0130*/ 	.word	0x00001350


	//   ....[25]....
        /*0134*/ 	.word	0x000013b0


	//   ....[26]....
        /*0138*/ 	.word	0x00001420


	//   ....[27]....
        /*013c*/ 	.word	0x00001490


	//   ....[28]....
        /*0140*/ 	.word	0x00001500


	//   ....[29]....
        /*0144*/ 	.word	0x00001570


	//   ....[30]....
        /*0148*/ 	.word	0x000015d0


	//   ....[31]....
        /*014c*/ 	.word	0x00001640


	//   ....[32]....
        /*0150*/ 	.word	0x000016b0


	//   ....[33]....
        /*0154*/ 	.word	0x00001720


	//   ....[34]....
        /*0158*/ 	.word	0x00001790


	//   ....[35]....
        /*015c*/ 	.word	0x000017f0


	//   ....[36]....
        /*0160*/ 	.word	0x00001860


	//   ....[37]....
        /*0164*/ 	.word	0x000018d0


	//   ....[38]....
        /*0168*/ 	.word	0x00001940


	//   ....[39]....
        /*016c*/ 	.word	0x000019b0


	//----- nvinfo : EIATTR_EXIT_INSTR_OFFSETS
	.align		4
.L_1811:
        /*0170*/ 	.byte	0x04, 0x1c
        /*0172*/ 	.short	(.L_1813 - .L_1812)


	//   ....[0]....
.L_1812:
        /*0174*/ 	.word	0x00000070


	//   ....[1]....
        /*0178*/ 	.word	0x00001170


	//----- nvinfo : EIATTR_MAX_THREADS
	.align		4
.L_1813:
        /*017c*/ 	.byte	0x04, 0x05
        /*017e*/ 	.short	(.L_1815 - .L_1814)
.L_1814:
        /*0180*/ 	.word	0x00000400
        /*0184*/ 	.word	0x00000001
        /*0188*/ 	.word	0x00000001


	//----- nvinfo : EIATTR_CRS_STACK_SIZE
	.align		4
.L_1815:
        /*018c*/ 	.byte	0x04, 0x1e
        /*018e*/ 	.short	(.L_1817 - .L_1816)
.L_1816:
        /*0190*/ 	.word	0x00000000


	//----- nvinfo : EIATTR_CBANK_PARAM_SIZE
	.align		4
.L_1817:
        /*0194*/ 	.byte	0x03, 0x19
        /*0196*/ 	.short	0x0128


	//----- nvinfo : EIATTR_PARAM_CBANK
	.align		4
        /*0198*/ 	.byte	0x04, 0x0a
        /*019a*/ 	.short	(.L_1819 - .L_1818)
	.align		4
.L_1818:
        /*019c*/ 	.word	index@(.nv.constant0._ZN10layer_norm40ln_parallel_residual_bwd_finalize_kernelINS_22Kernel_traits_finalizeILj8192Ef13__nv_bfloat16fS2_fjLb0ELj1024ELj4ENS_18Kernel_traits_baseILj8192EfS2_fS2_fjLj1024EEEEELb1EEEvNS_9BwdParamsE)
        /*01a0*/ 	.short	0x0210
        /*01a2*/ 	.short	0x0128


	//----- nvinfo : EIATTR_SW_WAR
	.align		4
.L_1819:
        /*01a4*/ 	.byte	0x04, 0x36
        /*01a6*/ 	.short	(.L_1821 - .L_1820)
.L_1820:
        /*01a8*/ 	.word	0x00000008
.L_1821:


//--------------------- .nv.info._ZN10layer_norm31ln_parallel_residual_bwd_kernelINS_13Kernel_traitsIf13__nv_bfloat16fS2_fjLj8192ELj1ELj1ELj8ELj16ENS_18Kernel_traits_baseILj8192EfS2_fS2_fjLj256EEEEELb1ELb1ELb1EEEvNS_9BwdParamsE --------------------------
	.section	.nv.info._ZN10layer_norm31ln_parallel_residual_bwd_kernelINS_13Kernel_traitsIf13__nv_bfloat16fS2_fjLj8192ELj1ELj1ELj8ELj16ENS_18Kernel_traits_baseILj8192EfS2_fS2_fjLj256EEEEELb1ELb1ELb1EEEvNS_9BwdParamsE,"",@"SHT_CUDA_INFO"
	.sectionflags	@""
	.align	4


	//----- nvinfo : EIATTR_CUDA_API_VERSION
	.align		4
        /*0000*/ 	.byte	0x04, 0x37
        /*0002*/ 	.short	(.L_1823 - .L_1822)
.L_1822:
        /*0004*/ 	.word	0x00000082


	//----- nvinfo : EIATTR_KPARAM_INFO
	.align		4
.L_1823:
        /*0008*/ 	.byte	0x04, 0x17
        /*000a*/ 	.short	(.L_1825 - .L_1824)
.L_1824:
        /*000c*/ 	.word	0x00000000
        /*0010*/ 	.short	0x0000
        /*0012*/ 	.short	0x0000
        /*0014*/ 	.byte	0x00, 0xf0, 0xa1, 0x04


	//----- nvinfo : EIATTR_SPARSE_MMA_MASK
	.align		4
.L_1825:
        /*0018*/ 	.byte	0x03, 0x50
        /*001a*/ 	.short	0x0000


	//----- nvinfo : EIATTR_MAXREG_COUNT
	.align		4
        /*001c*/ 	.byte	0x03, 0x1b
        /*001e*/ 	.short	0x00ff


	//----- nvinfo : EIATTR_NUM_BARRIERS
	.align		4
        /*0020*/ 	.byte	0x02, 0x4c
        /*0022*/ 	.byte	0x01
	.zero		1


	//----- nvinfo : EIATTR_MERCURY_ISA_VERSION
	.align		4
        /*0024*/ 	.byte	0x03, 0x5f
        /*0026*/ 	.short	0x0101


	//----- nvinfo : EIATTR_COOP_GROUP_MASK_REGIDS
	.align		4
        /*0028*/ 	.byte	0x04, 0x29
        /*002a*/ 	.short	(.L_1827 - .L_1826)


	//   ....[0]....
.L_1826:
        /*002c*/ 	.word	0xffffffff


	//   ....[1]....
        /*0030*/ 	.word	0xffffffff


	//   ....[2]....
        /*0034*/ 	.word	0xffffffff


	//   ....[3]....
        /*0038*/ 	.word	0xffffffff


	//   ....[4]....
        /*003c*/ 	.word	0xffffffff


	//   ....[5]....
        /*0040*/ 	.word	0xffffffff


	//   ....[6]....
        /*0044*/ 	.word	0xffffffff


	//   ....[7]....
        /*0048*/ 	.word	0xffffffff


	//   ....[8]....
        /*004c*/ 	.word	0xffffffff


	//   ....[9]....
        /*0050*/ 	.word	0xffffffff


	//   ....[10]....
        /*0054*/ 	.word	0x05000074


	//   ....[11]....
        /*0058*/ 	.word	0x05000074


	//   ....[12]....
        /*005c*/ 	.word	0x05000074


	//   ....[13]....
        /*0060*/ 	.word	0x05000074


	//   ....[14]....
        /*0064*/ 	.word	0x05000074


	//   ....[15]....
        /*0068*/ 	.word	0x05000074


	//   ....[16]....
        /*006c*/ 	.word	0x05000074


	//   ....[17]....
        /*0070*/ 	.word	0x05000074


	//   ....[18]....
        /*0074*/ 	.word	0x05000074


	//   ....[19]....
        /*0078*/ 	.word	0x05000074


	//----- nvinfo : EIATTR_COOP_GROUP_INSTR_OFFSETS
	.align		4
.L_1827:
        /*007c*/ 	.byte	0x04, 0x28
        /*007e*/ 	.short	(.L_1829 - .L_1828)


	//   ....[0]....
.L_1828:
        /*0080*/ 	.word	0x00001cb0


	//   ....[1]....
        /*0084*/ 	.word	0x00001cc0


	//   ....[2]....
        /*0088*/ 	.word	0x00001cf0


	//   ....[3]....
        /*008c*/ 	.word	0x00001d00


	//   ....[4]....
        /*0090*/ 	.word	0x00001d30


	//   ....[5]....
        /*0094*/ 	.word	0x00001d40


	//   ....[6]....
        /*0098*/ 	.word	0x00001d70


	//   ....[7]....
        /*009c*/ 	.word	0x00001d80


	//   ....[8]....
        /*00a0*/ 	.word	0x00001db0


	//   ....[9]....
        /*00a4*/ 	.word	0x00001dc0


	//   ....[10]....
        /*00a8*/ 	.word	0x00004160


	//   ....[11]....
        /*00ac*/ 	.word	0x000041b0


	//   ....[12]....
        /*00b0*/ 	.word	0x00004220


	//   ....[13]....
        /*00b4*/ 	.word	0x00004280


	//   ....[14]....
        /*00b8*/ 	.word	0x000042f0


	//   ....[15]....
        /*00bc*/ 	.word	0x00004350


	//   ....[16]....
        /*00c0*/ 	.word	0x000043c0


	//   ....[17]....
        /*00c4*/ 	.word	0x00004420


	//   ....[18]....
        /*00c8*/ 	.word	0x00004490


	//   ....[19]....
        /*00cc*/ 	.word	0x000044f0


	//----- nvinfo : EIATTR_EXIT_INSTR_OFFSETS
	.align		4
.L_1829:
        /*00d0*/ 	.byte	0x04, 0x1c
        /*00d2*/ 	.short	(.L_1831 - .L_1830)


	//   ....[0]....
.L_1830:
        /*00d4*/ 	.word	0x00004100


	//----- nvinfo : EIATTR_MAX_THREADS
	.align		4
.L_1831:
        /*00d8*/ 	.byte	0x04, 0x05
        /*00da*/ 	.short	(.L_1833 - .L_1832)
.L_1832:
        /*00dc*/ 	.word	0x00000100
        /*00e0*/ 	.word	0x00000001
        /*00e4*/ 	.word	0x00000001


	//----- nvinfo : EIATTR_CRS_STACK_SIZE
	.align		4
.L_1833:
        /*00e8*/ 	.byte	0x04, 0x1e
        /*00ea*/ 	.short	(.L_1835 - .L_1834)
.L_1834:
        /*00ec*/ 	.word	0x00000000


	//----- nvinfo : EIATTR_CBANK_PARAM_SIZE
	.align		4
.L_1835:
        /*00f0*/ 	.byte	0x03, 0x19
        /*00f2*/ 	.short	0x0128


	//----- nvinfo : EIATTR_PARAM_CBANK
	.align		4
        /*00f4*/ 	.byte	0x04, 0x0a
        /*00f6*/ 	.short	(.L_1837 - .L_1836)
	.align		4
.L_1836:
        /*00f8*/ 	.word	index@(.nv.constant0._ZN10layer_norm31ln_parallel_residual_bwd_kernelINS_13Kernel_traitsIf13__nv_bfloat16fS2_fjLj8192ELj1ELj1ELj8ELj16ENS_18Kernel_traits_baseILj8192EfS2_fS2_fjLj256EEEEELb1ELb1ELb1EEEvNS_9BwdParamsE)
        /*00fc*/ 	.short	0x0210
        /*00fe*/ 	.short	0x0128


	//----- nvinfo : EIATTR_SW_WAR
	.align		4
.L_1837:
        /*0100*/ 	.byte	0x04, 0x36
        /*0102*/ 	.short	(.L_1839 - .L_1838)
.L_1838:
        /*0104*/ 	.word	0x00000008
.L_1839:


//--------------------- .nv.info._ZN10layer_norm31ln_parallel_residual_bwd_kernelINS_13Kernel_traitsIf6__halfS2_S2_fjLj8192ELj1ELj1ELj8ELj16ENS_18Kernel_traits_baseILj8192EfS2_S2_S2_fjLj256EEEEELb0ELb0ELb0EEEvNS_9BwdParamsE --------------------------
	.section	.nv.info._ZN10layer_norm31ln_parallel_residual_bwd_kernelINS_13Kernel_traitsIf6__halfS2_S2_fjLj8192ELj1ELj1ELj8ELj16ENS_18Kernel_traits_baseILj8192EfS2_S2_S2_fjLj256EEEEELb0ELb0ELb0EEEvNS_9BwdParamsE,"",@"SHT_CUDA_INFO"
	.sectionflags	@""
	.align	4


	//----- nvinfo : EIATTR_CUDA_API_VERSION
	.align		4
        /*0000*/ 	.byte	0x04, 0x37
        /*0002*/ 	.short	(.L_1841 - .L_1840)
.L_1840:
        /*0004*/ 	.word	0x00000082


	//----- nvinfo : EIATTR_KPARAM_INFO
	.align		4
.L_1841:
        /*0008*/ 	.byte	0x04, 0x17
        /*000a*/ 	.short	(.L_1843 - .L_1842)
.L_1842:
        /*000c*/ 	.word	0x00000000
        /*0010*/ 	.short	0x0000
        /*0012*/ 	.short	0x0000
        /*0014*/ 	.byte	0x00, 0xf0, 0xa1, 0x04


	//----- nvinfo : EIATTR_SPARSE_MMA_MASK
	.align		4
.L_1843:
        /*0018*/ 	.byte	0x03, 0x50
        /*001a*/ 	.short	0x0000


	//----- nvinfo : EIATTR_MAXREG_COUNT
	.align		4
        /*001c*/ 	.byte	0x03, 0x1b
        /*001e*/ 	.short	0x00ff


	//----- nvinfo : EIATTR_NUM_BARRIERS
	.align		4
        /*0020*/ 	.byte	0x02, 0x4c
        /*0022*/ 	.byte	0x01
	.zero		1


	//----- nvinfo : EIATTR_ANNOTATIONS
	.align		4
        /*0024*/ 	.byte	0x04, 0x55
        /*0026*/ 	.short	(.L_1845 - .L_1844)


	//   ....[0]....
.L_1844:
        /* <DEDUP_REMOVED lines=55> */


	//----- nvinfo : EIATTR_MERCURY_ISA_VERSION
	.align		4
.L_1845:
        /*0388*/ 	.byte	0x03, 0x5f
        /*038a*/ 	.short	0x0101


	//----- nvinfo : EIATTR_COOP_GROUP_MASK_REGIDS
	.align		4
        /*038c*/ 	.byte	0x04, 0x29
        /*038e*/ 	.short	(.L_1847 - .L_1846)


	//   ....[0]....
.L_1846:
        /*0390*/ 	.word	0xffffffff


	//   ....[1]....
        /*0394*/ 	.word	0xffffffff


	//   ....[2]....
        /*0398*/ 	.word	0xffffffff


	//   ....[3]....
        /*039c*/ 	.word	0xffffffff


	//   ....[4]....
        /*03a0*/ 	.word	0xffffffff


	//   ....[5]....
        /*03a4*/ 	.word	0xffffffff


	//   ....[6]....
        /*03a8*/ 	.word	0xffffffff


	//   ....[7]....
        /*03ac*/ 	.word	0xffffffff


	//   ....[8]....
        /*03b0*/ 	.word	0xffffffff


	//   ....[9]....
        /*03b4*/ 	.word	0xffffffff


	//   ....[10]....
        /*03b8*/ 	.word	0x050000c3


	//   ....[11]....
        /*03bc*/ 	.word	0x050000c3


	//   ....[12]....
        /*03c0*/ 	.word	0x050000c3


	//   ....[13]....
        /*03c4*/ 	.word	0x050000c3


	//   ....[14]....
        /*03c8*/ 	.word	0x050000c3


	//   ....[15]....
        /*03cc*/ 	.word	0x050000c3


	//   ....[16]....
        /*03d0*/ 	.word	0x050000c3


	//   ....[17]....
        /*03d4*/ 	.word	0x050000c3


	//   ....[18]....
        /*03d8*/ 	.word	0x050000c3


	//   ....[19]....
        /*03dc*/ 	.word	0x050000c3


	//----- nvinfo : EIATTR_COOP_GROUP_INSTR_OFFSETS
	.align		4
.L_1847:
        /*03e0*/ 	.byte	0x04, 0x28
        /*03e2*/ 	.short	(.L_1849 - .L_1848)


	//   ....[0]....
.L_1848:
        /*03e4*/ 	.word	0x00002ee0


	//   ....[1]....
        /*03e8*/ 	.word	0x00002f00


	//   ....[2]....
        /*03ec*/ 	.word	0x00002f20


	//   ....[3]....
        /*03f0*/ 	.word	0x00002f40


	//   ....[4]....
        /*03f4*/ 	.word	0x00002f60


	//   ....[5]....
        /*03f8*/ 	.word	0x00002f80


	//   ....[6]....
        /*03fc*/ 	.word	0x00002fa0


	//   ....[7]....
        /*0400*/ 	.word	0x00002fc0


	//   ....[8]....
        /*0404*/ 	.word	0x00002fe0


	//   ....[9]....
        /*0408*/ 	.word	0x00002ff0


	//   ....[10]....
        /*040c*/ 	.word	0x00005120


	//   ....[11]....
        /*0410*/ 	.word	0x00005190


	//   ....[12]....
        /*0414*/ 	.word	0x00005200


	//   ....[13]....
        /*0418*/ 	.word	0x00005270


	//   ....[14]....
        /*041c*/ 	.word	0x000052e0


	//   ....[15]....
        /*0420*/ 	.word	0x00005350


	//   ....[16]....
        /*0424*/ 	.word	0x000053c0


	//   ....[17]....
        /*0428*/ 	.word	0x00005430


	//   ....[18]....
        /*042c*/ 	.word	0x000054a0


	//   ....[19]....
        /*0430*/ 	.word	0x000054f0


	//----- nvinfo : EIATTR_EXIT_INSTR_OFFSETS
	.align		4
.L_1849:
        /*0434*/ 	.byte	0x04, 0x1c
        /*0436*/ 	.short	(.L_1851 - .L_1850)


	//   ....[0]....
.L_1850:
        /*0438*/ 	.word	0x00004fb0


	//   ....[1]....
        /*043c*/ 	.word	0x000050c0


	//----- nvinfo : EIATTR_MAX_THREADS
	.align		4
.L_1851:
        /*0440*/ 	.byte	0x04, 0x05
        /*0442*/ 	.short	(.L_1853 - .L_1852)
.L_1852:
        /*0444*/ 	.word	0x00000100
        /*0448*/ 	.word	0x00000001
        /*044c*/ 	.word	0x00000001


	//----- nvinfo : EIATTR_CRS_STACK_SIZE
	.align		4
.L_1853:
        /*0450*/ 	.byte	0x04, 0x1e
        /*0452*/ 	.short	(.L_1855 - .L_1854)
.L_1854:
        /*0454*/ 	.word	0x00000000


	//----- nvinfo : EIATTR_CBANK_PARAM_SIZE
	.align		4
.L_1855:
        /*0458*/ 	.byte	0x03, 0x19
        /*045a*/ 	.short	0x0128


	//----- nvinfo : EIATTR_PARAM_CBANK
	.align		4
        /*045c*/ 	.byte	0x04, 0x0a
        /*045e*/ 	.short	(.L_1857 - .L_1856)
	.align		4
.L_1856:
        /*0460*/ 	.word	index@(.nv.constant0._ZN10layer_norm31ln_parallel_residual_bwd_kernelINS_13Kernel_traitsIf6__halfS2_S2_fjLj8192ELj1ELj1ELj8ELj16ENS_18Kernel_traits_baseILj8192EfS2_S2_S2_fjLj256EEEEELb0ELb0ELb0EEEvNS_9BwdParamsE)
        /*0464*/ 	.short	0x0210
        /*0466*/ 	.short	0x0128


	//----- nvinfo : EIATTR_SW_WAR
	.align		4
.L_1857:
        /*0468*/ 	.byte	0x04, 0x36
        /*046a*/ 	.short	(.L_1859 - .L_1858)
.L_1858:
        /*046c*/ 	.word	0x00000008
.L_1859:


//--------------------- .nv.info._ZN10layer_norm31ln_parallel_residual_bwd_kernelINS_13Kernel_traitsIf6__halfS2_S2_fjLj8192ELj1ELj1ELj8ELj16ENS_18Kernel_traits_baseILj8192EfS2_S2_S2_fjLj256EEEEELb0ELb0ELb1EEEvNS_9BwdParamsE --------------------------
	.section	.nv.info._ZN10layer_norm31ln_parallel_residual_bwd_kernelINS_13Kernel_traitsIf6__halfS2_S2_fjLj8192ELj1ELj1ELj8ELj16ENS_18Kernel_traits_baseILj8192EfS2_S2_S2_fjLj256EEEEELb0ELb0ELb1EEEvNS_9BwdParamsE,"",@"SHT_CUDA_INFO"
	.sectionflags	@""
	.align	4


	//----- nvinfo : EIATTR_CUDA_API_VERSION
	.align		4
        /*0000*/ 	.byte	0x04, 0x37
        /*0002*/ 	.short	(.L_1861 - .L_1860)
.L_1860:
        /*0004*/ 	.word	0x00000082


	//----- nvinfo : EIATTR_KPARAM_INFO
	.align		4
.L_1861:
        /*0008*/ 	.byte	0x04, 0x17
        /*000a*/ 	.short	(.L_1863 - .L_1862)
.L_1862:
        /*000c*/ 	.word	0x00000000
        /*0010*/ 	.short	0x0000
        /*0012*/ 	.short	0x0000
        /*0014*/ 	.byte	0x00, 0xf0, 0xa1, 0x04


	//----- nvinfo : EIATTR_SPARSE_MMA_MASK
	.align		4
.L_1863:
        /*0018*/ 	.byte	0x03, 0x50
        /*001a*/ 	.short	0x0000


	//----- nvinfo : EIATTR_MAXREG_COUNT
	.align		4
        /*001c*/ 	.byte	0x03, 0x1b
        /*001e*/ 	.short	0x00ff


	//----- nvinfo : EIATTR_NUM_BARRIERS
	.align		4
        /*0020*/ 	.byte	0x02, 0x4c
        /*0022*/ 	.byte	0x01
	.zero		1


	//----- nvinfo : EIATTR_ANNOTATIONS
	.align		4
        /*0024*/ 	.byte	0x04, 0x55
        /*0026*/ 	.short	(.L_1865 - .L_1864)


	//   ....[0]....
.L_1864:
        /* <DEDUP_REMOVED lines=88> */


	//----- nvinfo : EIATTR_MERCURY_ISA_VERSION
	.align		4
.L_1865:
        /*0598*/ 	.byte	0x03, 0x5f
        /*059a*/ 	.short	0x0101


	//----- nvinfo : EIATTR_COOP_GROUP_MASK_REGIDS
	.align		4
        /*059c*/ 	.byte	0x04, 0x29
        /*059e*/ 	.short	(.L_1867 - .L_1866)


	//   ....[0]....
.L_1866:
        /*05a0*/ 	.word	0xffffffff


	//   ....[1]....
        /*05a4*/ 	.word	0xffffffff


	//   ....[2]....
        /*05a8*/ 	.word	0xffffffff


	//   ....[3]....
        /*05ac*/ 	.word	0xffffffff


	//   ....[4]....
        /*05b0*/ 	.word	0xffffffff


	//   ....[5]....
        /*05b4*/ 	.word	0xffffffff


	//   ....[6]....
        /*05b8*/ 	.word	0xffffffff


	//   ....[7]....
        /*05bc*/ 	.word	0xffffffff


	//   ....[8]....
        /*05c0*/ 	.word	0xffffffff


	//   ....[9]....
        /*05c4*/ 	.word	0xffffffff


	//   ....[10]....
        /*05c8*/ 	.word	0x050000eb


	//   ....[11]....
        /*05cc*/ 	.word	0x050000eb


	//   ....[12]....
        /*05d0*/ 	.word	0x050000eb


	//   ....[13]....
        /*05d4*/ 	.word	0x050000eb


	//   ....[14]....
        /*05d8*/ 	.word	0x050000eb


	//   ....[15]....
        /*05dc*/ 	.word	0x050000eb


	//   ....[16]....
        /*05e0*/ 	.word	0x050000eb


	//   ....[17]....
        /*05e4*/ 	.word	0x050000eb


	//   ....[18]....
        /*05e8*/ 	.word	0x050000eb


	//   ....[19]....
        /*05ec*/ 	.word	0x050000eb


	//----- nvinfo : EIATTR_COOP_GROUP_INSTR_OFFSETS
	.align		4
.L_1867:
        /*05f0*/ 	.byte	0x04, 0x28
        /*05f2*/ 	.short	(.L_1869 - .L_1868)


	//   ....[0]....
.L_1868:
        /*05f4*/ 	.word	0x00002fa0


	//   ....[1]....
        /*05f8*/ 	.word	0x00002fc0


	//   ....[2]....
        /*05fc*/ 	.word	0x00002fe0


	//   ....[3]....
        /*0600*/ 	.word	0x00003000


	//   ....[4]....
        /*0604*/ 	.word	0x00003020


	//   ....[5]....
        /*0608*/ 	.word	0x00003040


	//   ....[6]....
        /*060c*/ 	.word	0x00003060


	//   ....[7]....
        /*0610*/ 	.word	0x00003080


	//   ....[8]....
        /*0614*/ 	.word	0x00003090


	//   ....[9]....
        /*0618*/ 	.word	0x000030b0


	//   ....[10]....
        /*061c*/ 	.word	0x00005430


	//   ....[11]....
        /*0620*/ 	.word	0x00005480


	//   ....[12]....
        /*0624*/ 	.word	0x000054e0


	//   ....[13]....
        /*0628*/ 	.word	0x00005530


	//   ....[14]....
        /*062c*/ 	.word	0x00005590


	//   ....[15]....
        /*0630*/ 	.word	0x000055e0


	//   ....[16]....
        /*0634*/ 	.word	0x00005640


	//   ....[17]....
        /*0638*/ 	.word	0x00005690


	//   ....[18]....
        /*063c*/ 	.word	0x000056f0


	//   ....[19]....
        /*0640*/ 	.word	0x00005740


	//----- nvinfo : EIATTR_EXIT_INSTR_OFFSETS
	.align		4
.L_1869:
        /*0644*/ 	.byte	0x04, 0x1c
        /*0646*/ 	.short	(.L_1871 - .L_1870)


	//   ....[0]....
.L_1870:
        /*0648*/ 	.word	0x000053d0


	//----- nvinfo : EIATTR_MAX_THREADS
	.align		4
.L_1871:
        /*064c*/ 	.byte	0x04, 0x05
        /*064e*/ 	.short	(.L_1873 - .L_1872)
.L_1872:
        /*0650*/ 	.word	0x00000100
        /*0654*/ 	.word	0x00000001
        /*0658*/ 	.word	0x00000001


	//----- nvinfo : EIATTR_CRS_STACK_SIZE
	.align		4
.L_1873:
        /*065c*/ 	.byte	0x04, 0x1e
        /*065e*/ 	.short	(.L_1875 - .L_1874)
.L_1874:
        /*0660*/ 	.word	0x00000000


	//----- nvinfo : EIATTR_CBANK_PARAM_SIZE
	.align		4
.L_1875:
        /*0664*/ 	.byte	0x03, 0x19
        /*0666*/ 	.short	0x0128


	//----- nvinfo : EIATTR_PARAM_CBANK
	.align		4
        /*0668*/ 	.byte	0x04, 0x0a
        /*066a*/ 	.short	(.L_1877 - .L_1876)
	.align		4
.L_1876:
        /*066c*/ 	.word	index@(.nv.constant0._ZN10layer_norm31ln_parallel_residual_bwd_kernelINS_13Kernel_traitsIf6__halfS2_S2_fjLj8192ELj1ELj1ELj8ELj16ENS_18Kernel_traits_baseILj8192EfS2_S2_S2_fjLj256EEEEELb0ELb0ELb1EEEvNS_9BwdParamsE)
        /*0670*/ 	.short	0x0210
        /*0672*/ 	.short	0x0128


	//----- nvinfo : EIATTR_SW_WAR
	.align		4
.L_1877:
        /*0674*/ 	.byte	0x04, 0x36
        /*0676*/ 	.short	(.L_1879 - .L_1878)
.L_1878:
        /*0678*/ 	.word	0x00000008
.L_1879:


//--------------------- .nv.info._ZN10layer_norm31ln_parallel_residual_bwd_kernelINS_13Kernel_traitsIf6__halfS2_S2_fjLj8192ELj1ELj1ELj8ELj16ENS_18Kernel_traits_baseILj8192EfS2_S2_S2_fjLj256EEEEELb0ELb1ELb0EEEvNS_9BwdParamsE --------------------------
	.section	.nv.info._ZN10layer_norm31ln_parallel_residual_bwd_kernelINS_13Kernel_traitsIf6__halfS2_S2_fjLj8192ELj1ELj1ELj8ELj16ENS_18Kernel_traits_baseILj8192EfS2_S2_S2_fjLj256EEEEELb0ELb1ELb0EEEvNS_9BwdParamsE,"",@"SHT_CUDA_INFO"
	.sectionflags	@""
	.align	4


	//----- nvinfo : EIATTR_CUDA_API_VERSION
	.align		4
        /*0000*/ 	.byte	0x04, 0x37
        /*0002*/ 	.short	(.L_1881 - .L_1880)
.L_1880:
        /*0004*/ 	.word	0x00000082


	//----- nvinfo : EIATTR_KPARAM_INFO
	.align		4
.L_1881:
        /*0008*/ 	.byte	0x04, 0x17
        /*000a*/ 	.short	(.L_1883 - .L_1882)
.L_1882:
        /*000c*/ 	.word	0x00000000
        /*0010*/ 	.short	0x0000
        /*0012*/ 	.short	0x0000
        /*0014*/ 	.byte	0x00, 0xf0, 0xa1, 0x04


	//----- nvinfo : EIATTR_SPARSE_MMA_MASK
	.align		4
.L_1883:
        /*0018*/ 	.byte	0x03, 0x50
        /*001a*/ 	.short	0x0000


	//----- nvinfo : EIATTR_MAXREG_COUNT
	.align		4
        /*001c*/ 	.byte	0x03, 0x1b
        /*001e*/ 	.short	0x00ff


	//----- nvinfo : EIATTR_NUM_BARRIERS
	.align		4
        /*0020*/ 	.byte	0x02, 0x4c
        /*0022*/ 	.byte	0x01
	.zero		1


	//----- nvinfo : EIATTR_MERCURY_ISA_VERSION
	.align		4
        /*0024*/ 	.byte	0x03, 0x5f
        /*0026*/ 	.short	0x0101


	//----- nvinfo : EIATTR_COOP_GROUP_MASK_REGIDS
	.align		4
        /*0028*/ 	.byte	0x04, 0x29
        /*002a*/ 	.short	(.L_1885 - .L_1884)


	//   ....[0]....
.L_1884:
        /*002c*/ 	.word	0xffffffff


	//   ....[1]....
        /*0030*/ 	.word	0xffffffff


	//   ....[2]....
        /*0034*/ 	.word	0xffffffff


	//   ....[3]....
        /*0038*/ 	.word	0xffffffff


	//   ....[4]....
        /*003c*/ 	.word	0xffffffff


	//   ....[5]....
        /*0040*/ 	.word	0xffffffff


	//   ....[6]....
        /*0044*/ 	.word	0xffffffff


	//   ....[7]....
        /*0048*/ 	.word	0xffffffff


	//   ....[8]....
        /*004c*/ 	.word	0xffffffff


	//   ....[9]....
        /*0050*/ 	.word	0xffffffff


	//   ....[10]....
        /*0054*/ 	.word	0x050000a1


	//   ....[11]....
        /*0058*/ 	.word	0x050000a1


	//   ....[12]....
        /*005c*/ 	.word	0x050000a1


	//   ....[13]....
        /*0060*/ 	.word	0x050000a1


	//   ....[14]....
        /*0064*/ 	.word	0x050000a1


	//   ....[15]....
        /*0068*/ 	.word	0x050000a1


	//   ....[16]....
        /*006c*/ 	.word	0x050000a1


	//   ....[17]....
        /*0070*/ 	.word	0x050000a1


	//   ....[18]....
        /*0074*/ 	.word	0x050000a1


	//   ....[19]....
        /*0078*/ 	.word	0x050000a1


	//----- nvinfo : EIATTR_COOP_GROUP_INSTR_OFFSETS
	.align		4
.L_1885:
        /*007c*/ 	.byte	0x04, 0x28
        /*007e*/ 	.short	(.L_1887 - .L_1886)


	//   ....[0]....
.L_1886:
        /*0080*/ 	.word	0x00001c70


	//   ....[1]....
        /*0084*/ 	.word	0x00001c80


	//   ....[2]....
        /*0088*/ 	.word	0x00001cb0


	//   ....[3]....
        /*008c*/ 	.word	0x00001cc0


	//   ....[4]....
        /*0090*/ 	.word	0x00001cf0


	//   ....[5]....
        /*0094*/ 	.word	0x00001d00


	//   ....[6]....
        /*0098*/ 	.word	0x00001d30


	//   ....[7]....
        /*009c*/ 	.word	0x00001d40


	//   ....[8]....
        /*00a0*/ 	.word	0x00001d70


	//   ....[9]....
        /*00a4*/ 	.word	0x00001d80


	//   ....[10]....
        /*00a8*/ 	.word	0x00003c00


	//   ....[11]....
        /*00ac*/ 	.word	0x00003c50


	//   ....[12]....
        /*00b0*/ 	.word	0x00003cc0


	//   ....[13]....
        /*00b4*/ 	.word	0x00003d20


	//   ....[14]....
        /*00b8*/ 	.word	0x00003d90


	//   ....[15]....
        /*00bc*/ 	.word	0x00003df0


	//   ....[16]....
        /*00c0*/ 	.word	0x00003e60


	//   ....[17]....
        /*00c4*/ 	.word	0x00003ec0


	//   ....[18]....
        /*00c8*/ 	.word	0x00003f30


	//   ....[19]....
        /*00cc*/ 	.word	0x00003f90


	//----- nvinfo : EIATTR_EXIT_INSTR_OFFSETS
	.align		4
.L_1887:
        /*00d0*/ 	.byte	0x04, 0x1c
        /*00d2*/ 	.short	(.L_1889 - .L_1888)


	//   ....[0]....
.L_1888:
        /*00d4*/ 	.word	0x00003b10


	//   ....[1]....
        /*00d8*/ 	.word	0x00003ba0


	//----- nvinfo : EIATTR_MAX_THREADS
	.align		4
.L_1889:
        /*00dc*/ 	.byte	0x04, 0x05
        /*00de*/ 	.short	(.L_1891 - .L_1890)
.L_1890:
        /*00e0*/ 	.word	0x00000100
        /*00e4*/ 	.word	0x00000001
        /*00e8*/ 	.word	0x00000001


	//----- nvinfo : EIATTR_CRS_STACK_SIZE
	.align		4
.L_1891:
        /*00ec*/ 	.byte	0x04, 0x1e
        /*00ee*/ 	.short	(.L_1893 - .L_1892)
.L_1892:
        /*00f0*/ 	.word	0x00000000


	//----- nvinfo : EIATTR_CBANK_PARAM_SIZE
	.align		4
.L_1893:
        /*00f4*/ 	.byte	0x03, 0x19
        /*00f6*/ 	.short	0x0128


	//----- nvinfo : EIATTR_PARAM_CBANK
	.align		4
        /*00f8*/ 	.byte	0x04, 0x0a
        /*00fa*/ 	.short	(.L_1895 - .L_1894)
	.align		4
.L_1894:
        /*00fc*/ 	.word	index@(.nv.constant0._ZN10layer_norm31ln_parallel_residual_bwd_kernelINS_13Kernel_traitsIf6__halfS2_S2_fjLj8192ELj1ELj1ELj8ELj16ENS_18Kernel_traits_baseILj8192EfS2_S2_S2_fjLj256EEEEELb0ELb1ELb0EEEvNS_9BwdParamsE)
        /*0100*/ 	.short	0x0210
        /*0102*/ 	.short	0x0128


	//----- nvinfo : EIATTR_SW_WAR
	.align		4
.L_1895:
        /*0104*/ 	.byte	0x04, 0x36
        /*0106*/ 	.short	(.L_1897 - .L_1896)
.L_1896:
        /*0108*/ 	.word	0x00000008
.L_1897:


//--------------------- .nv.info._ZN10layer_norm31ln_parallel_residual_bwd_kernelINS_13Kernel_traitsIf6__halfS2_S2_fjLj8192ELj1ELj1ELj8ELj16ENS_18Kernel_traits_baseILj8192EfS2_S2_S2_fjLj256EEEEELb0ELb1ELb1EEEvNS_9BwdParamsE --------------------------
	.section	.nv.info._ZN10layer_norm31ln_parallel_residual_bwd_kernelINS_13Kernel_traitsIf6__halfS2_S2_fjLj8192ELj1ELj1ELj8ELj16ENS_18Kernel_traits_baseILj8192EfS2_S2_S2_fjLj256EEEEELb0ELb1ELb1EEEvNS_9BwdParamsE,"",@"SHT_CUDA_INFO"
	.sectionflags	@""
	.align	4


	//----- nvinfo : EIATTR_CUDA_API_VERSION
	.align		4
        /*0000*/ 	.byte	0x04, 0x37
        /*0002*/ 	.short	(.L_1899 - .L_1898)
.L_1898:
        /*0004*/ 	.word	0x00000082


	//----- nvinfo : EIATTR_KPARAM_INFO
	.align		4
.L_1899:
        /*0008*/ 	.byte	0x04, 0x17
        /*000a*/ 	.short	(.L_1901 - .L_1900)
.L_1900:
        /*000c*/ 	.word	0x00000000
        /*0010*/ 	.short	0x0000
        /*0012*/ 	.short	0x0000
        /*0014*/ 	.byte	0x00, 0xf0, 0xa1, 0x04


	//----- nvinfo : EIATTR_SPARSE_MMA_MASK
	.align		4
.L_1901:
        /*0018*/ 	.byte	0x03, 0x50
        /*001a*/ 	.short	0x0000


	//----- nvinfo : EIATTR_MAXREG_COUNT
	.align		4
        /*001c*/ 	.byte	0x03, 0x1b
        /*001e*/ 	.short	0x00ff


	//----- nvinfo : EIATTR_NUM_BARRIERS
	.align		4
        /*0020*/ 	.byte	0x02, 0x4c
        /*0022*/ 	.byte	0x01
	.zero		1


	//----- nvinfo : EIATTR_MERCURY_ISA_VERSION
	.align		4
        /*0024*/ 	.byte	0x03, 0x5f
        /*0026*/ 	.short	0x0101


	//----- nvinfo : EIATTR_COOP_GROUP_MASK_REGIDS
	.align		4
        /*0028*/ 	.byte	0x04, 0x29
        /*002a*/ 	.short	(.L_1903 - .L_1902)


	//   ....[0]....
.L_1902:
        /*002c*/ 	.word	0xffffffff


	//   ....[1]....
        /*0030*/ 	.word	0xffffffff


	//   ....[2]....
        /*0034*/ 	.word	0xffffffff


	//   ....[3]....
        /*0038*/ 	.word	0xffffffff


	//   ....[4]....
        /*003c*/ 	.word	0xffffffff


	//   ....[5]....
        /*0040*/ 	.word	0xffffffff


	//   ....[6]....
        /*0044*/ 	.word	0xffffffff


	//   ....[7]....
        /*0048*/ 	.word	0xffffffff


	//   ....[8]....
        /*004c*/ 	.word	0xffffffff


	//   ....[9]....
        /*0050*/ 	.word	0xffffffff


	//   ....[10]....
        /*0054*/ 	.word	0x05000043


	//   ....[11]....
        /*0058*/ 	.word	0x05000043


	//   ....[12]....
        /*005c*/ 	.word	0x05000043


	//   ....[13]....
        /*0060*/ 	.word	0x05000043


	//   ....[14]....
        /*0064*/ 	.word	0x05000043


	//   ....[15]....
        /*0068*/ 	.word	0x05000043


	//   ....[16]....
        /*006c*/ 	.word	0x05000043


	//   ....[17]....
        /*0070*/ 	.word	0x05000043


	//   ....[18]....
        /*0074*/ 	.word	0x05000043


	//   ....[19]....
        /*0078*/ 	.word	0x05000043


	//----- nvinfo : EIATTR_COOP_GROUP_INSTR_OFFSETS
	.align		4
.L_1903:
        /*007c*/ 	.byte	0x04, 0x28
        /*007e*/ 	.short	(.L_1905 - .L_1904)


	//   ....[0]....
.L_1904:
        /*0080*/ 	.word	0x00001b70


	//   ....[1]....
        /*0084*/ 	.word	0x00001b80


	//   ....[2]....
        /*0088*/ 	.word	0x00001bb0


	//   ....[3]....
        /*008c*/ 	.word	0x00001bc0


	//   ....[4]....
        /*0090*/ 	.word	0x00001bf0


	//   ....[5]....
        /*0094*/ 	.word	0x00001c00


	//   ....[6]....
        /*0098*/ 	.word	0x00001c30


	//   ....[7]....
        /*009c*/ 	.word	0x00001c40


	//   ....[8]....
        /*00a0*/ 	.word	0x00001c70


	//   ....[9]....
        /*00a4*/ 	.word	0x00001c80


	//   ....[10]....
        /*00a8*/ 	.word	0x00003ae0


	//   ....[11]....
        /*00ac*/ 	.word	0x00003b30


	//   ....[12]....
        /*00b0*/ 	.word	0x00003ba0


	//   ....[13]....
        /*00b4*/ 	.word	0x00003c00


	//   ....[14]....
        /*00b8*/ 	.word	0x00003c70


	//   ....[15]....
        /*00bc*/ 	.word	0x00003cd0


	//   ....[16]....
        /*00c0*/ 	.word	0x00003d40


	//   ....[17]....
        /*00c4*/ 	.word	0x00003da0


	//   ....[18]....
        /*00c8*/ 	.word	0x00003e10


	//   ....[19]....
        /*00cc*/ 	.word	0x00003e70


	//----- nvinfo : EIATTR_EXIT_INSTR_OFFSETS
	.align		4
.L_1905:
        /*00d0*/ 	.byte	0x04, 0x1c
        /*00d2*/ 	.short	(.L_1907 - .L_1906)


	//   ....[0]....
.L_1906:
        /*00d4*/ 	.word	0x00003a80


	//----- nvinfo : EIATTR_MAX_THREADS
	.align		4
.L_1907:
        /*00d8*/ 	.byte	0x04, 0x05
        /*00da*/ 	.short	(.L_1909 - .L_1908)
.L_1908:
        /*00dc*/ 	.word	0x00000100
        /*00e0*/ 	.word	0x00000001
        /*00e4*/ 	.word	0x00000001


	//----- nvinfo : EIATTR_CRS_STACK_SIZE
	.align		4
.L_1909:
        /*00e8*/ 	.byte	0x04, 0x1e
        /*00ea*/ 	.short	(.L_1911 - .L_1910)
.L_1910:
        /*00ec*/ 	.word	0x00000000


	//----- nvinfo : EIATTR_CBANK_PARAM_SIZE
	.align		4
.L_1911:
        /*00f0*/ 	.byte	0x03, 0x19
        /*00f2*/ 	.short	0x0128


	//----- nvinfo : EIATTR_PARAM_CBANK
	.align		4
        /*00f4*/ 	.byte	0x04, 0x0a
        /*00f6*/ 	.short	(.L_1913 - .L_1912)
	.align		4
.L_1912:
        /*00f8*/ 	.word	index@(.nv.constant0._ZN10layer_norm31ln_parallel_residual_bwd_kernelINS_13Kernel_traitsIf6__halfS2_S2_fjLj8192ELj1ELj1ELj8ELj16ENS_18Kernel_traits_baseILj8192EfS2_S2_S2_fjLj256EEEEELb0ELb1ELb1EEEvNS_9BwdParamsE)
        /*00fc*/ 	.short	0x0210
        /*00fe*/ 	.short	0x0128


	//----- nvinfo : EIATTR_SW_WAR
	.align		4
.L_1913:
        /*0100*/ 	.byte	0x04, 0x36
        /*0102*/ 	.short	(.L_1915 - .L_1914)
.L_1914:
        /*0104*/ 	.word	0x00000008
.L_1915:


//--------------------- .nv.info._ZN10layer_norm31ln_parallel_residual_bwd_kernelINS_13Kernel_traitsIf6__halfS2_S2_fjLj8192ELj1ELj1ELj8ELj16ENS_18Kernel_traits_baseILj8192EfS2_S2_S2_fjLj256EEEEELb1ELb0ELb0EEEvNS_9BwdParamsE --------------------------
	.section	.nv.info._ZN10layer_norm31ln_parallel_residual_bwd_kernelINS_13Kernel_traitsIf6__halfS2_S2_fjLj8192ELj1ELj1ELj8ELj16ENS_18Kernel_traits_baseILj8192EfS2_S2_S2_fjLj256EEEEELb1ELb0ELb0EEEvNS_9BwdParamsE,"",@"SHT_CUDA_INFO"
	.sectionflags	@""
	.align	4


	//----- nvinfo : EIATTR_CUDA_API_VERSION
	.align		4
        /*0000*/ 	.byte	0x04, 0x37
        /*0002*/ 	.short	(.L_1917 - .L_1916)
.L_1916:
        /*0004*/ 	.word	0x00000082


	//----- nvinfo : EIATTR_KPARAM_INFO
	.align		4
.L_1917:
        /*0008*/ 	.byte	0x04, 0x17
        /*000a*/ 	.short	(.L_1919 - .L_1918)
.L_1918:
        /*000c*/ 	.word	0x00000000
        /*0010*/ 	.short	0x0000
        /*0012*/ 	.short	0x0000
        /*0014*/ 	.byte	0x00, 0xf0, 0xa1, 0x04


	//----- nvinfo : EIATTR_SPARSE_MMA_MASK
	.align		4
.L_1919:
        /*0018*/ 	.byte	0x03, 0x50
        /*001a*/ 	.short	0x0000


	//----- nvinfo : EIATTR_MAXREG_COUNT
	.align		4
        /*001c*/ 	.byte	0x03, 0x1b
        /*001e*/ 	.short	0x00ff


	//----- nvinfo : EIATTR_NUM_BARRIERS
	.align		4
        /*0020*/ 	.byte	0x02, 0x4c
        /*0022*/ 	.byte	0x01
	.zero		1


	//----- nvinfo : EIATTR_ANNOTATIONS
	.align		4
        /*0024*/ 	.byte	0x04, 0x55
        /*0026*/ 	.short	(.L_1921 - .L_1920)


	//   ....[0]....
.L_1920:
        /* <DEDUP_REMOVED lines=74> */


	//----- nvinfo : EIATTR_MERCURY_ISA_VERSION
	.align		4
.L_1921:
        /*04b0*/ 	.byte	0x03, 0x5f
        /*04b2*/ 	.short	0x0101


	//----- nvinfo : EIATTR_COOP_GROUP_MASK_REGIDS
	.align		4
        /*04b4*/ 	.byte	0x04, 0x29
        /*04b6*/ 	.short	(.L_1923 - .L_1922)


	//   ....[0]....
.L_1922:
        /*04b8*/ 	.word	0xffffffff


	//   ....[1]....
        /*04bc*/ 	.word	0xffffffff


	//   ....[2]....
        /*04c0*/ 	.word	0xffffffff


	//   ....[3]....
        /*04c4*/ 	.word	0xffffffff


	//   ....[4]....
        /*04c8*/ 	.word	0xffffffff


	//   ....[5]....
        /*04cc*/ 	.word	0xffffffff


	//   ....[6]....
        /*04d0*/ 	.word	0xffffffff


	//   ....[7]....
        /*04d4*/ 	.word	0xffffffff


	//   ....[8]....
        /*04d8*/ 	.word	0xffffffff


	//   ....[9]....
        /*04dc*/ 	.word	0xffffffff


	//   ....[10]....
        /*04e0*/ 	.word	0x050000bf


	//   ....[11]....
        /*04e4*/ 	.word	0x050000bf


	//   ....[12]....
        /*04e8*/ 	.word	0x050000bf


	//   ....[13]....
        /*04ec*/ 	.word	0x050000bf


	//   ....[14]....
        /*04f0*/ 	.word	0x050000bf


	//   ....[15]....
        /*04f4*/ 	.word	0x050000bf


	//   ....[16]....
        /*04f8*/ 	.word	0x050000bf


	//   ....[17]....
        /*04fc*/ 	.word	0x050000bf


	//   ....[18]....
        /*0500*/ 	.word	0x050000bf


	//   ....[19]....
        /*0504*/ 	.word	0x050000bf


	//----- nvinfo : EIATTR_COOP_GROUP_INSTR_OFFSETS
	.align		4
.L_1923:
        /*0508*/ 	.byte	0x04, 0x28
        /*050a*/ 	.short	(.L_1925 - .L_1924)


	//   ....[0]....
.L_1924:
        /*050c*/ 	.word	0x00003470


	//   ....[1]....
        /*0510*/ 	.word	0x00003490


	//   ....[2]....
        /*0514*/ 	.word	0x000034b0


	//   ....[3]....
        /*0518*/ 	.word	0x000034d0


	//   ....[4]....
        /*051c*/ 	.word	0x000034f0


	//   ....[5]....
        /*0520*/ 	.word	0x00003510


	//   ....[6]....
        /*0524*/ 	.word	0x00003530


	//   ....[7]....
        /*0528*/ 	.word	0x00003550


	//   ....[8]....
        /*052c*/ 	.word	0x00003570


	//   ....[9]....
        /*0530*/ 	.word	0x00003580


	//   ....[10]....
        /*0534*/ 	.word	0x000061d0


	//   ....[11]....
        /*0538*/ 	.word	0x00006240


	//   ....[12]....
        /*053c*/ 	.word	0x000062b0


	//   ....[13]....
        /*0540*/ 	.word	0x00006320


	//   ....[14]....
        /*0544*/ 	.word	0x00006390


	//   ....[15]....
        /*0548*/ 	.word	0x00006400


	//   ....[16]....
        /*054c*/ 	.word	0x00006470


	//   ....[17]....
        /*0550*/ 	.word	0x000064e0


	//   ....[18]....
        /*0554*/ 	.word	0x00006550


	//   ....[19]....
        /*0558*/ 	.word	0x000065a0


	//----- nvinfo : EIATTR_EXIT_INSTR_OFFSETS
	.align		4
.L_1925:
        /*055c*/ 	.byte	0x04, 0x1c
        /*055e*/ 	.short	(.L_1927 - .L_1926)


	//   ....[0]....
.L_1926:
        /*0560*/ 	.word	0x00006060


	//   ....[1]....
        /*0564*/ 	.word	0x00006170


	//----- nvinfo : EIATTR_MAX_THREADS
	.align		4
.L_1927:
        /*0568*/ 	.byte	0x04, 0x05
        /*056a*/ 	.short	(.L_1929 - .L_1928)
.L_1928:
        /*056c*/ 	.word	0x00000100
        /*0570*/ 	.word	0x00000001
        /*0574*/ 	.word	0x00000001


	//----- nvinfo : EIATTR_CRS_STACK_SIZE
	.align		4
.L_1929:
        /*0578*/ 	.byte	0x04, 0x1e
        /*057a*/ 	.short	(.L_1931 - .L_1930)
.L_1930:
        /*057c*/ 	.word	0x00000000


	//----- nvinfo : EIATTR_CBANK_PARAM_SIZE
	.align		4
.L_1931:
        /*0580*/ 	.byte	0x03, 0x19
        /*0582*/ 	.short	0x0128


	//----- nvinfo : EIATTR_PARAM_CBANK
	.align		4
        /*0584*/ 	.byte	0x04, 0x0a
        /*0586*/ 	.short	(.L_1933 - .L_1932)
	.align		4
.L_1932:
        /*0588*/ 	.word	index@(.nv.constant0._ZN10layer_norm31ln_parallel_residual_bwd_kernelINS_13Kernel_traitsIf6__halfS2_S2_fjLj8192ELj1ELj1ELj8ELj16ENS_18Kernel_traits_baseILj8192EfS2_S2_S2_fjLj256EEEEELb1ELb0ELb0EEEvNS_9BwdParamsE)
        /*058c*/ 	.short	0x0210
        /*058e*/ 	.short	0x0128


	//----- nvinfo : EIATTR_SW_WAR
	.align		4
.L_1933:
        /*0590*/ 	.byte	0x04, 0x36
        /*0592*/ 	.short	(.L_1935 - .L_1934)
.L_1934:
        /*0594*/ 	.word	0x00000008
.L_1935:


//--------------------- .nv.info._ZN10layer_norm31ln_parallel_residual_bwd_kernelINS_13Kernel_traitsIf6__halfS2_S2_fjLj8192ELj1ELj1ELj8ELj16ENS_18Kernel_traits_baseILj8192EfS2_S2_S2_fjLj256EEEEELb1ELb0ELb1EEEvNS_9BwdParamsE --------------------------
	.section	.nv.info._ZN10layer_norm31ln_parallel_residual_bwd_kernelINS_13Kernel_traitsIf6__halfS2_S2_fjLj8192ELj1ELj1ELj8ELj16ENS_18Kernel_traits_baseILj8192EfS2_S2_S2_fjLj256EEEEELb1ELb0ELb1EEEvNS_9BwdParamsE,"",@"SHT_CUDA_INFO"
	.sectionflags	@""
	.align	4


	//----- nvinfo : EIATTR_CUDA_API_VERSION
	.align		4
        /*0000*/ 	.byte	0x04, 0x37
        /*0002*/ 	.short	(.L_1937 - .L_1936)
.L_1936:
        /*0004*/ 	.word	0x00000082


	//----- nvinfo : EIATTR_KPARAM_INFO
	.align		4
.L_1937:
        /*0008*/ 	.byte	0x04, 0x17
        /*000a*/ 	.short	(.L_1939 - .L_1938)
.L_1938:
        /*000c*/ 	.word	0x00000000
        /*0010*/ 	.short	0x0000
        /*0012*/ 	.short	0x0000
        /*0014*/ 	.byte	0x00, 0xf0, 0xa1, 0x04


	//----- nvinfo : EIATTR_SPARSE_MMA_MASK
	.align		4
.L_1939:
        /*0018*/ 	.byte	0x03, 0x50
        /*001a*/ 	.short	0x0000


	//----- nvinfo : EIATTR_MAXREG_COUNT
	.align		4
        /*001c*/ 	.byte	0x03, 0x1b
        /*001e*/ 	.short	0x00ff


	//----- nvinfo : EIATTR_NUM_BARRIERS
	.align		4
        /*0020*/ 	.byte	0x02, 0x4c
        /*0022*/ 	.byte	0x01
	.zero		1


	//----- nvinfo : EIATTR_ANNOTATIONS
	.align		4
        /*0024*/ 	.byte	0x04, 0x55
        /*0026*/ 	.short	(.L_1941 - .L_1940)


	//   ....[0]....
.L_1940:
        /* <DEDUP_REMOVED lines=120> */


	//----- nvinfo : EIATTR_MERCURY_ISA_VERSION
	.align		4
.L_1941:
        /*0798*/ 	.byte	0x03, 0x5f
        /*079a*/ 	.short	0x0101


	//----- nvinfo : EIATTR_COOP_GROUP_MASK_REGIDS
	.align		4
        /*079c*/ 	.byte	0x04, 0x29
        /*079e*/ 	.short	(.L_1943 - .L_1942)


	//   ....[0]....
.L_1942:
        /*07a0*/ 	.word	0xffffffff


	//   ....[1]....
        /*07a4*/ 	.word	0xffffffff


	//   ....[2]....
        /*07a8*/ 	.word	0xffffffff


	//   ....[3]....
        /*07ac*/ 	.word	0xffffffff


	//   ....[4]....
        /*07b0*/ 	.word	0xffffffff


	//   ....[5]....
        /*07b4*/ 	.word	0xffffffff


	//   ....[6]....
        /*07b8*/ 	.word	0xffffffff


	//   ....[7]....
        /*07bc*/ 	.word	0xffffffff


	//   ....[8]....
        /*07c0*/ 	.word	0xffffffff


	//   ....[9]....
        /*07c4*/ 	.word	0xffffffff


	//   ....[10]....
        /*07c8*/ 	.word	0x050000eb


	//   ....[11]....
        /*07cc*/ 	.word	0x050000eb


	//   ....[12]....
        /*07d0*/ 	.word	0x050000eb


	//   ....[13]....
        /*07d4*/ 	.word	0x050000eb


	//   ....[14]....
        /*07d8*/ 	.word	0x050000eb


	//   ....[15]....
        /*07dc*/ 	.word	0x050000eb


	//   ....[16]....
        /*07e0*/ 	.word	0x050000eb


	//   ....[17]....
        /*07e4*/ 	.word	0x050000eb


	//   ....[18]....
        /*07e8*/ 	.word	0x050000eb


	//   ....[19]....
        /*07ec*/ 	.word	0x050000eb


	//----- nvinfo : EIATTR_COOP_GROUP_INSTR_OFFSETS
	.align		4
.L_1943:
        /*07f0*/ 	.byte	0x04, 0x28
        /*07f2*/ 	.short	(.L_1945 - .L_1944)


	//   ....[0]....
.L_1944:
        /*07f4*/ 	.word	0x000033b0


	//   ....[1]....
        /*07f8*/ 	.word	0x000033d0


	//   ....[2]....
        /*07fc*/ 	.word	0x000033f0


	//   ....[3]....
        /*0800*/ 	.word	0x00003410


	//   ....[4]....
        /*0804*/ 	.word	0x00003430


	//   ....[5]....
        /*0808*/ 	.word	0x00003450


	//   ....[6]....
        /*080c*/ 	.word	0x00003470


	//   ....[7]....
        /*0810*/ 	.word	0x00003490


	//   ....[8]....
        /*0814*/ 	.word	0x000034a0


	//   ....[9]....
        /*0818*/ 	.word	0x000034c0


	//   ....[10]....
        /*081c*/ 	.word	0x00006270


	//   ....[11]....
        /*0820*/ 	.word	0x000062c0


	//   ....[12]....
        /*0824*/ 	.word	0x00006320


	//   ....[13]....
        /*0828*/ 	.word	0x00006370


	//   ....[14]....
        /*082c*/ 	.word	0x000063d0


	//   ....[15]....
        /*0830*/ 	.word	0x00006420


	//   ....[16]....
        /*0834*/ 	.word	0x00006480


	//   ....[17]....
        /*0838*/ 	.word	0x000064d0


	//   ....[18]....
        /*083c*/ 	.word	0x00006530


	//   ....[19]....
        /*0840*/ 	.word	0x00006580


	//----- nvinfo : EIATTR_EXIT_INSTR_OFFSETS
	.align		4
.L_1945:
        /*0844*/ 	.byte	0x04, 0x1c
        /*0846*/ 	.short	(.L_1947 - .L_1946)


	//   ....[0]....
.L_1946:
        /*0848*/ 	.word	0x00006210


	//----- nvinfo : EIATTR_MAX_THREADS
	.align		4
.L_1947:
        /*084c*/ 	.byte	0x04, 0x05
        /*084e*/ 	.short	(.L_1949 - .L_1948)
.L_1948:
        /*0850*/ 	.word	0x00000100
        /*0854*/ 	.word	0x00000001
        /*0858*/ 	.word	0x00000001


	//----- nvinfo : EIATTR_CRS_STACK_SIZE
	.align		4
.L_1949:
        /*085c*/ 	.byte	0x04, 0x1e
        /*085e*/ 	.short	(.L_1951 - .L_1950)
.L_1950:
        /*0860*/ 	.word	0x00000000


	//----- nvinfo : EIATTR_CBANK_PARAM_SIZE
	.align		4
.L_1951:
        /*0864*/ 	.byte	0x03, 0x19
        /*0866*/ 	.short	0x0128


	//----- nvinfo : EIATTR_PARAM_CBANK
	.align		4
        /*0868*/ 	.byte	0x04, 0x0a
        /*086a*/ 	.short	(.L_1953 - .L_1952)
	.align		4
.L_1952:
        /*086c*/ 	.word	index@(.nv.constant0._ZN10layer_norm31ln_parallel_residual_bwd_kernelINS_13Kernel_traitsIf6__halfS2_S2_fjLj8192ELj1ELj1ELj8ELj16ENS_18Kernel_traits_baseILj8192EfS2_S2_S2_fjLj256EEEEELb1ELb0ELb1EEEvNS_9BwdParamsE)
        /*0870*/ 	.short	0x0210
        /*0872*/ 	.short	0x0128


	//----- nvinfo : EIATTR_SW_WAR
	.align		4
.L_1953:
        /*0874*/ 	.byte	0x04, 0x36
        /*0876*/ 	.short	(.L_1955 - .L_1954)
.L_1954:
        /*0878*/ 	.word	0x00000008
.L_1955:


//--------------------- .nv.info._ZN10layer_norm22ln_bwd_finalize_kernelINS_22Kernel_traits_finalizeILj8192Ef6__halfS2_S2_fjLb0ELj1024ELj4ENS_18Kernel_traits_baseILj8192EfS2_S2_S2_fjLj1024EEEEELb0ELb0EEEvNS_9BwdParamsE --------------------------
	.section	.nv.info._ZN10layer_norm22ln_bwd_finalize_kernelINS_22Kernel_traits_finalizeILj8192Ef6__halfS2_S2_fjLb0ELj1024ELj4ENS_18Kernel_traits_baseILj8192EfS2_S2_S2_fjLj1024EEEEELb0ELb0EEEvNS_9BwdParamsE,"",@"SHT_CUDA_INFO"
	.sectionflags	@""
	.align	4


	//----- nvinfo : EIATTR_CUDA_API_VERSION
	.align		4
        /*0000*/ 	.byte	0x04, 0x37
        /*0002*/ 	.short	(.L_1957 - .L_1956)
.L_1956:
        /*0004*/ 	.word	0x00000082


	//----- nvinfo : EIATTR_KPARAM_INFO
	.align		4
.L_1957:
        /*0008*/ 	.byte	0x04, 0x17
        /*000a*/ 	.short	(.L_1959 - .L_1958)
.L_1958:
        /*000c*/ 	.word	0x00000000
        /*0010*/ 	.short	0x0000
        /*0012*/ 	.short	0x0000
        /*0014*/ 	.byte	0x00, 0xf0, 0xa1, 0x04


	//----- nvinfo : EIATTR_SPARSE_MMA_MASK
	.align		4
.L_1959:
        /*0018*/ 	.byte	0x03, 0x50
        /*001a*/ 	.short	0x0000


	//----- nvinfo : EIATTR_MAXREG_COUNT
	.align		4
        /*001c*/ 	.byte	0x03, 0x1b
        /*001e*/ 	.short	0x0040


	//----- nvinfo : EIATTR_NUM_BARRIERS
	.align		4
        /*0020*/ 	.byte	0x02, 0x4c
        /*0022*/ 	.byte	0x01
	.zero		1


	//----- nvinfo : EIATTR_MERCURY_ISA_VERSION
	.align		4
        /*0024*/ 	.byte	0x03, 0x5f
        /*0026*/ 	.short	0x0101


	//----- nvinfo : EIATTR_COOP_GROUP_MASK_REGIDS
	.align		4
        /*0028*/ 	.byte	0x04, 0x29
        /*002a*/ 	.short	(.L_1961 - .L_1960)


	//   ....[0]....
.L_1960:
        /*002c*/ 	.word	0xffffffff


	//   ....[1]....
        /*0030*/ 	.word	0xffffffff


	//   ....[2]....
        /*0034*/ 	.word	0xffffffff


	//   ....[3]....
        /*0038*/ 	.word	0xffffffff


	//   ....[4]....
        /*003c*/ 	.word	0xffffffff


	//   ....[5]....
        /*0040*/ 	.word	0xffffffff


	//   ....[6]....
        /*0044*/ 	.word	0xffffffff


	//   ....[7]....
        /*0048*/ 	.word	0xffffffff


	//   ....[8]....
        /*004c*/ 	.word	0xffffffff


	//   ....[9]....
        /*0050*/ 	.word	0xffffffff


	//   ....[10]....
        /*0054*/ 	.word	0x05000013


	//   ....[11]....
        /*0058*/ 	.word	0x05000013


	//   ....[12]....
        /*005c*/ 	.word	0x05000013


	//   ....[13]....
        /*0060*/ 	.word	0x05000013


	//   ....[14]....
        /*0064*/ 	.word	0x05000013


	//   ....[15]....
        /*0068*/ 	.word	0x05000013


	//   ....[16]....
        /*006c*/ 	.word	0x05000013


	//   ....[17]....
        /*0070*/ 	.word	0x05000013


	//   ....[18]....
        /*0074*/ 	.word	0x05000013


	//   ....[19]....
        /*0078*/ 	.word	0x05000013


	//----- nvinfo : EIATTR_COOP_GROUP_INSTR_OFFSETS
	.align		4
.L_1961:
        /*007c*/ 	.byte	0x04, 0x28
        /*007e*/ 	.short	(.L_1963 - .L_1962)


	//   ....[0]....
.L_1962:
        /*0080*/ 	.word	0x000008e0


	//   ....[1]....
        /*0084*/ 	.word	0x000008f0


	//   ....[2]....
        /*0088*/ 	.word	0x00000920


	//   ....[3]....
        /*008c*/ 	.word	0x00000930


	//   ....[4]....
        /*0090*/ 	.word	0x00000960


	//   ....[5]....
        /*0094*/ 	.word	0x00000970


	//   ....[6]....
        /*0098*/ 	.word	0x000009a0


	//   ....[7]....
        /*009c*/ 	.word	0x000009b0


	//   ....[8]....
        /*00a0*/ 	.word	0x000009e0


	//   ....[9]....
        /*00a4*/ 	.word	0x000009f0


	//   ....[10]....
        /*00a8*/ 	.word	0x00000bf0


	//   ....[11]....
        /*00ac*/ 	.word	0x00000c60


	//   ....[12]....
        /*00b0*/ 	.word	0x00000cd0


	//   ....[13]....
        /*00b4*/ 	.word	0x00000d40


	//   ....[14]....
        /*00b8*/ 	.word	0x00000db0


	//   ....[15]....
        /*00bc*/ 	.word	0x00000e10


	//   ....[16]....
        /*00c0*/ 	.word	0x00000e80


	//   ....[17]....
        /*00c4*/ 	.word	0x00000ef0


	//   ....[18]....
        /*00c8*/ 	.word	0x00000f60


	//   ....[19]....
        /*00cc*/ 	.word	0x00000fd0


	//----- nvinfo : EIATTR_EXIT_INSTR_OFFSETS
	.align		4
.L_1963:
        /*00d0*/ 	.byte	0x04, 0x1c
        /*00d2*/ 	.short	(.L_1965 - .L_1964)


	//   ....[0]....
.L_1964:
        /*00d4*/ 	.word	0x00000070


	//   ....[1]....
        /*00d8*/ 	.word	0x00000b90


	//----- nvinfo : EIATTR_MAX_THREADS
	.align		4
.L_1965:
        /*00dc*/ 	.byte	0x04, 0x05
        /*00de*/ 	.short	(.L_1967 - .L_1966)
.L_1966:
        /*00e0*/ 	.word	0x00000400
        /*00e4*/ 	.word	0x00000001
        /*00e8*/ 	.word	0x00000001


	//----- nvinfo : EIATTR_CRS_STACK_SIZE
	.align		4
.L_1967:
        /*00ec*/ 	.byte	0x04, 0x1e
        /*00ee*/ 	.short	(.L_1969 - .L_1968)
.L_1968:
        /*00f0*/ 	.word	0x00000000


	//----- nvinfo : EIATTR_CBANK_PARAM_SIZE
	.align		4
.L_1969:
        /*00f4*/ 	.byte	0x03, 0x19
        /*00f6*/ 	.short	0x0128


	//----- nvinfo : EIATTR_PARAM_CBANK
	.align		4
        /*00f8*/ 	.byte	0x04, 0x0a
        /*00fa*/ 	.short	(.L_1971 - .L_1970)
	.align		4
.L_1970:
        /*00fc*/ 	.word	index@(.nv.constant0._ZN10layer_norm22ln_bwd_finalize_kernelINS_22Kernel_traits_finalizeILj8192Ef6__halfS2_S2_fjLb0ELj1024ELj4ENS_18Kernel_traits_baseILj8192EfS2_S2_S2_fjLj1024EEEEELb0ELb0EEEvNS_9BwdParamsE)
        /*0100*/ 	.short	0x0210
        /*0102*/ 	.short	0x0128


	//----- nvinfo : EIATTR_SW_WAR
	.align		4
.L_1971:
        /*0104*/ 	.byte	0x04, 0x36
        /*0106*/ 	.short	(.L_1973 - .L_1972)
.L_1972:
        /*0108*/ 	.word	0x00000008
.L_1973:


//--------------------- .nv.info._ZN10layer_norm40ln_parallel_residual_bwd_finalize_kernelINS_22Kernel_traits_finalizeILj8192Ef6__halfS2_S2_fjLb0ELj1024ELj4ENS_18Kernel_traits_baseILj8192EfS2_S2_S2_fjLj1024EEEEELb0EEEvNS_9BwdParamsE --------------------------
	.section	.nv.info._ZN10layer_norm40ln_parallel_residual_bwd_finalize_kernelINS_22Kernel_traits_finalizeILj8192Ef6__halfS2_S2_fjLb0ELj1024ELj4ENS_18Kernel_traits_baseILj8192EfS2_S2_S2_fjLj1024EEEEELb0EEEvNS_9BwdParamsE,"",@"SHT_CUDA_INFO"
	.sectionflags	@""
	.align	4


	//----- nvinfo : EIATTR_CUDA_API_VERSION
	.align		4
        /*0000*/ 	.byte	0x04, 0x37
        /*0002*/ 	.short	(.L_1975 - .L_1974)
.L_1974:
        /*0004*/ 	.word	0x00000082


	//----- nvinfo : EIATTR_KPARAM_INFO
	.align		4
.L_1975:
        /*0008*/ 	.byte	0x04, 0x17
        /*000a*/ 	.short	(.L_1977 - .L_1976)
.L_1976:
        /*000c*/ 	.word	0x00000000
        /*0010*/ 	.short	0x0000
        /*0012*/ 	.short	0x0000
        /*0014*/ 	.byte	0x00, 0xf0, 0xa1, 0x04


	//----- nvinfo : EIATTR_SPARSE_MMA_MASK
	.align		4
.L_1977:
        /*0018*/ 	.byte	0x03, 0x50
        /*001a*/ 	.short	0x0000


	//----- nvinfo : EIATTR_MAXREG_COUNT
	.align		4
        /*001c*/ 	.byte	0x03, 0x1b
        /*001e*/ 	.short	0x0040


	//----- nvinfo : EIATTR_NUM_BARRIERS
	.align		4
        /*0020*/ 	.byte	0x02, 0x4c
        /*0022*/ 	.byte	0x01
	.zero		1


	//----- nvinfo : EIATTR_MERCURY_ISA_VERSION
	.align		4
        /*0024*/ 	.byte	0x03, 0x5f
        /*0026*/ 	.short	0x0101


	//----- nvinfo : EIATTR_COOP_GROUP_MASK_REGIDS
	.align		4
        /*0028*/ 	.byte	0x04, 0x29
        /*002a*/ 	.short	(.L_1979 - .L_1978)


	//   ....[0]....
.L_1978:
        /*002c*/ 	.word	0xffffffff


	//   ....[1]....
        /*0030*/ 	.word	0xffffffff


	//   ....[2]....
        /*0034*/ 	.word	0xffffffff


	//   ....[3]....
        /*0038*/ 	.word	0xffffffff


	//   ....[4]....
        /*003c*/ 	.word	0xffffffff


	//   ....[5]....
        /*0040*/ 	.word	0xffffffff


	//   ....[6]....
        /*0044*/ 	.word	0xffffffff


	//   ....[7]....
        /*0048*/ 	.word	0xffffffff


	//   ....[8]....
        /*004c*/ 	.word	0xffffffff


	//   ....[9]....
        /*0050*/ 	.word	0xffffffff


	//   ....[10]....
        /*0054*/ 	.word	0xffffffff


	//   ....[11]....
        /*0058*/ 	.word	0xffffffff


	//   ....[12]....
        /*005c*/ 	.word	0xffffffff


	//   ....[13]....
        /*0060*/ 	.word	0xffffffff


	//   ....[14]....
        /*0064*/ 	.word	0xffffffff


	//   ....[15]....
        /*0068*/ 	.word	0xffffffff


	//   ....[16]....
        /*006c*/ 	.word	0xffffffff


	//   ....[17]....
        /*0070*/ 	.word	0xffffffff


	//   ....[18]....
        /*0074*/ 	.word	0xffffffff


	//   ....[19]....
        /*0078*/ 	.word	0xffffffff


	//   ....[20]....
        /*007c*/ 	.word	0x0500000c


	//   ....[21]....
        /*0080*/ 	.word	0x0500000c


	//   ....[22]....
        /*0084*/ 	.word	0x0500000c


	//   ....[23]....
        /*0088*/ 	.word	0x0500000c


	//   ....[24]....
        /*008c*/ 	.word	0x0500000c


	//   ....[25]....
        /*0090*/ 	.word	0x0500000c


	//   ....[26]....
        /*0094*/ 	.word	0x0500000c


	//   ....[27]....
        /*0098*/ 	.word	0x0500000c


	//   ....[28]....
        /*009c*/ 	.word	0x0500000c


	//   ....[29]....
        /*00a0*/ 	.word	0x0500000c


	//   ....[30]....
        /*00a4*/ 	.word	0x0500000c


	//   ....[31]....
        /*00a8*/ 	.word	0x0500000c


	//   ....[32]....
        /*00ac*/ 	.word	0x0500000c


	//   ....[33]....
        /*00b0*/ 	.word	0x0500000c


	//   ....[34]....
        /*00b4*/ 	.word	0x0500000c


	//   ....[35]....
        /*00b8*/ 	.word	0x0500000c


	//   ....[36]....
        /*00bc*/ 	.word	0x0500000c


	//   ....[37]....
        /*00c0*/ 	.word	0x0500000c


	//   ....[38]....
        /*00c4*/ 	.word	0x0500000c


	//   ....[39]....
        /*00c8*/ 	.word	0x0500000c


	//----- nvinfo : EIATTR_COOP_GROUP_INSTR_OFFSETS
	.align		4
.L_1979:
        /*00cc*/ 	.byte	0x04, 0x28
        /*00ce*/ 	.short	(.L_1981 - .L_1980)


	//   ....[0]....
.L_1980:
        /*00d0*/ 	.word	0x00000ce0


	//   ....[1]....
        /*00d4*/ 	.word	0x00000cf0


	//   ....[2]....
        /*00d8*/ 	.word	0x00000d00


	//   ....[3]....
        /*00dc*/ 	.word	0x00000d10


	//   ....[4]....
        /*00e0*/ 	.word	0x00000d40


	//   ....[5]....
        /*00e4*/ 	.word	0x00000d70


	//   ....[6]....
        /*00e8*/ 	.word	0x00000d80


	//   ....[7]....
        /*00ec*/ 	.word	0x00000d90


	//   ....[8]....
        /*00f0*/ 	.word	0x00000db0


	//   ....[9]....
        /*00f4*/ 	.word	0x00000df0


	//   ....[10]....
        /*00f8*/ 	.word	0x00000e00


	//   ....[11]....
        /*00fc*/ 	.word	0x00000e10


	//   ....[12]....
        /*0100*/ 	.word	0x00000e30


	//   ....[13]....
        /*0104*/ 	.word	0x00000e70


	//   ....[14]....
        /*0108*/ 	.word	0x00000e80


	//   ....[15]....
        /*010c*/ 	.word	0x00000e90


	//   ....[16]....
        /*0110*/ 	.word	0x00000eb0


	//   ....[17]....
        /*0114*/ 	.word	0x00000ee0


	//   ....[18]....
        /*0118*/ 	.word	0x00000f00


	//   ....[19]....
        /*011c*/ 	.word	0x00000f10


	//   ....[20]....
        /*0120*/ 	.word	0x000011f0


	//   ....[21]....
        /*0124*/ 	.word	0x00001250


	//   ....[22]....
        /*0128*/ 	.word	0x000012b0


	//   ....[23]....
        /*012c*/ 	.word	0x00001310


	//   ....[24]....
        /*0130*/ 	.word	0x00001370


	//   ....[25]....
        /*0134*/ 	.word	0x000013d0


	//   ....[26]....
        /*0138*/ 	.word	0x00001440


	//   ....[27]....
        /*013c*/ 	.word	0x000014b0


	//   ....[28]....
        /*0140*/ 	.word	0x00001520


	//   ....[29]....
        /*0144*/ 	.word	0x00001590


	//   ....[30]....
        /*0148*/ 	.word	0x000015f0


	//   ....[31]....
        /*014c*/ 	.word	0x00001660


	//   ....[32]....
        /*0150*/ 	.word	0x000016d0


	//   ....[33]....
        /*0154*/ 	.word	0x00001740


	//   ....[34]....
        /*0158*/ 	.word	0x000017b0


	//   ....[35]....
        /*015c*/ 	.word	0x00001810


	//   ....[36]....
        /*0160*/ 	.word	0x00001880


	//   ....[37]....
        /*0164*/ 	.word	0x000018f0


	//   ....[38]....
        /*0168*/ 	.word	0x00001960


	//   ....[39]....
        /*016c*/ 	.word	0x000019d0


	//----- nvinfo : EIATTR_EXIT_INSTR_OFFSETS
	.align		4
.L_1981:
        /*0170*/ 	.byte	0x04, 0x1c
        /*0172*/ 	.short	(.L_1983 - .L_1982)


	//   ....[0]....
.L_1982:
        /*0174*/ 	.word	0x00000070


	//   ....[1]....
        /*0178*/ 	.word	0x00001190


	//----- nvinfo : EIATTR_MAX_THREADS
	.align		4
.L_1983:
        /*017c*/ 	.byte	0x04, 0x05
        /*017e*/ 	.short	(.L_1985 - .L_1984)
.L_1984:
        /*0180*/ 	.word	0x00000400
        /*0184*/ 	.word	0x00000001
        /*0188*/ 	.word	0x00000001


	//----- nvinfo : EIATTR_CRS_STACK_SIZE
	.align		4
.L_1985:
        /*018c*/ 	.byte	0x04, 0x1e
        /*018e*/ 	.short	(.L_1987 - .L_1986)
.L_1986:
        /*0190*/ 	.word	0x00000000


	//----- nvinfo : EIATTR_CBANK_PARAM_SIZE
	.align		4
.L_1987:
        /*0194*/ 	.byte	0x03, 0x19
        /*0196*/ 	.short	0x0128


	//----- nvinfo : EIATTR_PARAM_CBANK
	.align		4
        /*0198*/ 	.byte	0x04, 0x0a
        /*019a*/ 	.short	(.L_1989 - .L_1988)
	.align		4
.L_1988:
        /*019c*/ 	.word	index@(.nv.constant0._ZN10layer_norm40ln_parallel_residual_bwd_finalize_kernelINS_22Kernel_traits_finalizeILj8192Ef6__halfS2_S2_fjLb0ELj1024ELj4ENS_18Kernel_traits_baseILj8192EfS2_S2_S2_fjLj1024EEEEELb0EEEvNS_9BwdParamsE)
        /*01a0*/ 	.short	0x0210
        /*01a2*/ 	.short	0x0128


	//----- nvinfo : EIATTR_SW_WAR
	.align		4
.L_1989:
        /*01a4*/ 	.byte	0x04, 0x36
        /*01a6*/ 	.short	(.L_1991 - .L_1990)
.L_1990:
        /*01a8*/ 	.word	0x00000008
.L_1991:


//--------------------- .nv.info._ZN10layer_norm31ln_parallel_residual_bwd_kernelINS_13Kernel_traitsIf6__halfS2_S2_fjLj8192ELj1ELj1ELj8ELj16ENS_18Kernel_traits_baseILj8192EfS2_S2_S2_fjLj256EEEEELb1ELb1ELb0EEEvNS_9BwdParamsE --------------------------
	.section	.nv.info._ZN10layer_norm31ln_parallel_residual_bwd_kernelINS_13Kernel_traitsIf6__halfS2_S2_fjLj8192ELj1ELj1ELj8ELj16ENS_18Kernel_traits_baseILj8192EfS2_S2_S2_fjLj256EEEEELb1ELb1ELb0EEEvNS_9BwdParamsE,"",@"SHT_CUDA_INFO"
	.sectionflags	@""
	.align	4


	//----- nvinfo : EIATTR_CUDA_API_VERSION
	.align		4
        /*0000*/ 	.byte	0x04, 0x37
        /*0002*/ 	.short	(.L_1993 - .L_1992)
.L_1992:
        /*0004*/ 	.word	0x00000082


	//----- nvinfo : EIATTR_KPARAM_INFO
	.align		4
.L_1993:
        /*0008*/ 	.byte	0x04, 0x17
        /*000a*/ 	.short	(.L_1995 - .L_1994)
.L_1994:
        /*000c*/ 	.word	0x00000000
        /*0010*/ 	.short	0x0000
        /*0012*/ 	.short	0x0000
        /*0014*/ 	.byte	0x00, 0xf0, 0xa1, 0x04


	//----- nvinfo : EIATTR_SPARSE_MMA_MASK
	.align		4
.L_1995:
        /*0018*/ 	.byte	0x03, 0x50
        /*001a*/ 	.short	0x0000


	//----- nvinfo : EIATTR_MAXREG_COUNT
	.align		4
        /*001c*/ 	.byte	0x03, 0x1b
        /*001e*/ 	.short	0x00ff


	//----- nvinfo : EIATTR_NUM_BARRIERS
	.align		4
        /*0020*/ 	.byte	0x02, 0x4c
        /*0022*/ 	.byte	0x01
	.zero		1


	//----- nvinfo : EIATTR_MERCURY_ISA_VERSION
	.align		4
        /*0024*/ 	.byte	0x03, 0x5f
        /*0026*/ 	.short	0x0101


	//----- nvinfo : EIATTR_COOP_GROUP_MASK_REGIDS
	.align		4
        /*0028*/ 	.byte	0x04, 0x29
        /*002a*/ 	.short	(.L_1997 - .L_1996)


	//   ....[0]....
.L_1996:
        /*002c*/ 	.word	0xffffffff


	//   ....[1]....
        /*0030*/ 	.word	0xffffffff


	//   ....[2]....
        /*0034*/ 	.word	0xffffffff


	//   ....[3]....
        /*0038*/ 	.word	0xffffffff


	//   ....[4]....
        /*003c*/ 	.word	0xffffffff


	//   ....[5]....
        /*0040*/ 	.word	0xffffffff


	//   ....[6]....
        /*0044*/ 	.word	0xffffffff


	//   ....[7]....
        /*0048*/ 	.word	0xffffffff


	//   ....[8]....
        /*004c*/ 	.word	0xffffffff


	//   ....[9]....
        /*0050*/ 	.word	0xffffffff


	//   ....[10]....
        /*0054*/ 	.word	0x050000a2


	//   ....[11]....
        /*0058*/ 	.word	0x050000a2


	//   ....[12]....
        /*005c*/ 	.word	0x050000a2


	//   ....[13]....
        /*0060*/ 	.word	0x050000a2


	//   ....[14]....
        /*0064*/ 	.word	0x050000a2


	//   ....[15]....
        /*0068*/ 	.word	0x050000a2


	//   ....[16]....
        /*006c*/ 	.word	0x050000a2


	//   ....[17]....
        /*0070*/ 	.word	0x050000a2


	//   ....[18]....
        /*0074*/ 	.word	0x050000a2


	//   ....[19]....
        /*0078*/ 	.word	0x050000a2


	//----- nvinfo : EIATTR_COOP_GROUP_INSTR_OFFSETS
	.align		4
.L_1997:
        /*007c*/ 	.byte	0x04, 0x28
        /*007e*/ 	.short	(.L_1999 - .L_1998)


	//   ....[0]....
.L_1998:
        /*0080*/ 	.word	0x00001f20


	//   ....[1]....
        /*0084*/ 	.word	0x00001f30


	//   ....[2]....
        /*0088*/ 	.word	0x00001f60


	//   ....[3]....
        /*008c*/ 	.word	0x00001f70


	//   ....[4]....
        /*0090*/ 	.word	0x00001fa0


	//   ....[5]....
        /*0094*/ 	.word	0x00001fb0


	//   ....[6]....
        /*0098*/ 	.word	0x00001fe0


	//   ....[7]....
        /*009c*/ 	.word	0x00001ff0


	//   ....[8]....
        /*00a0*/ 	.word	0x00002020


	//   ....[9]....
        /*00a4*/ 	.word	0x00002030


	//   ....[10]....
        /*00a8*/ 	.word	0x00004960


	//   ....[11]....
        /*00ac*/ 	.word	0x000049b0


	//   ....[12]....
        /*00b0*/ 	.word	0x00004a20


	//   ....[13]....
        /*00b4*/ 	.word	0x00004a80


	//   ....[14]....
        /*00b8*/ 	.word	0x00004af0


	//   ....[15]....
        /*00bc*/ 	.word	0x00004b50


	//   ....[16]....
        /*00c0*/ 	.word	0x00004bc0


	//   ....[17]....
        /*00c4*/ 	.word	0x00004c20


	//   ....[18]....
        /*00c8*/ 	.word	0x00004c90


	//   ....[19]....
        /*00cc*/ 	.word	0x00004cf0


	//----- nvinfo : EIATTR_EXIT_INSTR_OFFSETS
	.align		4
.L_1999:
        /*00d0*/ 	.byte	0x04, 0x1c
        /*00d2*/ 	.short	(.L_2001 - .L_2000)


	//   ....[0]....
.L_2000:
        /*00d4*/ 	.word	0x00004870


	//   ....[1]....
        /*00d8*/ 	.word	0x00004900


	//----- nvinfo : EIATTR_MAX_THREADS
	.align		4
.L_2001:
        /*00dc*/ 	.byte	0x04, 0x05
        /*00de*/ 	.short	(.L_2003 - .L_2002)
.L_2002:
        /*00e0*/ 	.word	0x00000100
        /*00e4*/ 	.word	0x00000001
        /*00e8*/ 	.word	0x00000001


	//----- nvinfo : EIATTR_CRS_STACK_SIZE
	.align		4
.L_2003:
        /*00ec*/ 	.byte	0x04, 0x1e
        /*00ee*/ 	.short	(.L_2005 - .L_2004)
.L_2004:
        /*00f0*/ 	.word	0x00000000


	//----- nvinfo : EIATTR_CBANK_PARAM_SIZE
	.align		4
.L_2005:
        /*00f4*/ 	.byte	0x03, 0x19
        /*00f6*/ 	.short	0x0128


	//----- nvinfo : EIATTR_PARAM_CBANK
	.align		4
        /*00f8*/ 	.byte	0x04, 0x0a
        /*00fa*/ 	.short	(.L_2007 - .L_2006)
	.align		4
.L_2006:
        /*00fc*/ 	.word	index@(.nv.constant0._ZN10layer_norm31ln_parallel_residual_bwd_kernelINS_13Kernel_traitsIf6__halfS2_S2_fjLj8192ELj1ELj1ELj8ELj16ENS_18Kernel_traits_baseILj8192EfS2_S2_S2_fjLj256EEEEELb1ELb1ELb0EEEvNS_9BwdParamsE)
        /*0100*/ 	.short	0x0210
        /*0102*/ 	.short	0x0128


	//----- nvinfo : EIATTR_SW_WAR
	.align		4
.L_2007:
        /*0104*/ 	.byte	0x04, 0x36
        /*0106*/ 	.short	(.L_2009 - .L_2008)
.L_2008:
        /*0108*/ 	.word	0x00000008
.L_2009:


//--------------------- .nv.info._ZN10layer_norm22ln_bwd_finalize_kernelINS_22Kernel_traits_finalizeILj8192Ef6__halfS2_S2_fjLb0ELj1024ELj4ENS_18Kernel_traits_baseILj8192EfS2_S2_S2_fjLj1024EEEEELb0ELb1EEEvNS_9BwdParamsE --------------------------
	.section	.nv.info._ZN10layer_norm22ln_bwd_finalize_kernelINS_22Kernel_traits_finalizeILj8192Ef6__halfS2_S2_fjLb0ELj1024ELj4ENS_18Kernel_traits_baseILj8192EfS2_S2_S2_fjLj1024EEEEELb0ELb1EEEvNS_9BwdParamsE,"",@"SHT_CUDA_INFO"
	.sectionflags	@""
	.align	4


	//----- nvinfo : EIATTR_CUDA_API_VERSION
	.align		4
        /*0000*/ 	.byte	0x04, 0x37
        /*0002*/ 	.short	(.L_2011 - .L_2010)
.L_2010:
        /*0004*/ 	.word	0x00000082


	//----- nvinfo : EIATTR_KPARAM_INFO
	.align		4
.L_2011:
        /*0008*/ 	.byte	0x04, 0x17
        /*000a*/ 	.short	(.L_2013 - .L_2012)
.L_2012:
        /*000c*/ 	.word	0x00000000
        /*0010*/ 	.short	0x0000
        /*0012*/ 	.short	0x0000
        /*0014*/ 	.byte	0x00, 0xf0, 0xa1, 0x04


	//----- nvinfo : EIATTR_SPARSE_MMA_MASK
	.align		4
.L_2013:
        /*0018*/ 	.byte	0x03, 0x50
        /*001a*/ 	.short	0x0000


	//----- nvinfo : EIATTR_MAXREG_COUNT
	.align		4
        /*001c*/ 	.byte	0x03, 0x1b
        /*001e*/ 	.short	0x0040


	//----- nvinfo : EIATTR_NUM_BARRIERS
	.align		4
        /*0020*/ 	.byte	0x02, 0x4c
        /*0022*/ 	.byte	0x01
	.zero		1


	//----- nvinfo : EIATTR_MERCURY_ISA_VERSION
	.align		4
        /*0024*/ 	.byte	0x03, 0x5f
        /*0026*/ 	.short	0x0101


	//----- nvinfo : EIATTR_COOP_GROUP_MASK_REGIDS
	.align		4
        /*0028*/ 	.byte	0x04, 0x29
        /*002a*/ 	.short	(.L_2015 - .L_2014)


	//   ....[0]....
.L_2014:
        /*002c*/ 	.word	0xffffffff


	//   ....[1]....
        /*0030*/ 	.word	0xffffffff


	//   ....[2]....
        /*0034*/ 	.word	0xffffffff


	//   ....[3]....
        /*0038*/ 	.word	0xffffffff


	//   ....[4]....
        /*003c*/ 	.word	0xffffffff


	//   ....[5]....
        /*0040*/ 	.word	0xffffffff


	//   ....[6]....
        /*0044*/ 	.word	0xffffffff


	//   ....[7]....
        /*0048*/ 	.word	0xffffffff


	//   ....[8]....
        /*004c*/ 	.word	0xffffffff


	//   ....[9]....
        /*0050*/ 	.word	0xffffffff


	//   ....[10]....
        /*0054*/ 	.word	0x05000011


	//   ....[11]....
        /*0058*/ 	.word	0x05000011


	//   ....[12]....
        /*005c*/ 	.word	0x05000011


	//   ....[13]....
        /*0060*/ 	.word	0x05000011


	//   ....[14]....
        /*0064*/ 	.word	0x05000011


	//   ....[15]....
        /*0068*/ 	.word	0x05000011


	//   ....[16]....
        /*006c*/ 	.word	0x05000011


	//   ....[17]....
        /*0070*/ 	.word	0x05000011


	//   ....[18]....
        /*0074*/ 	.word	0x05000011


	//   ....[19]....
        /*0078*/ 	.word	0x05000011


	//----- nvinfo : EIATTR_COOP_GROUP_INSTR_OFFSETS
	.align		4
.L_2015:
        /*007c*/ 	.byte	0x04, 0x28
        /*007e*/ 	.short	(.L_2017 - .L_2016)


	//   ....[0]....
.L_2016:
        /*0080*/ 	.word	0x000008e0


	//   ....[1]....
        /*0084*/ 	.word	0x000008f0


	//   ....[2]....
        /*0088*/ 	.word	0x00000920


	//   ....[3]....
        /*008c*/ 	.word	0x00000930


	//   ....[4]....
        /*0090*/ 	.word	0x00000960


	//   ....[5]....
        /*0094*/ 	.word	0x00000970


	//   ....[6]....
        /*0098*/ 	.word	0x000009a0


	//   ....[7]....
        /*009c*/ 	.word	0x000009b0


	//   ....[8]....
        /*00a0*/ 	.word	0x000009e0


	//   ....[9]....
        /*00a4*/ 	.word	0x000009f0


	//   ....[10]....
        /*00a8*/ 	.word	0x00000ba0


	//   ....[11]....
        /*00ac*/ 	.word	0x00000c10


	//   ....[12]....
        /*00b0*/ 	.word	0x00000c80


	//   ....[13]....
        /*00b4*/ 	.word	0x00000cf0


	//   ....[14]....
        /*00b8*/ 	.word	0x00000d60


	//   ....[15]....
        /*00bc*/ 	.word	0x00000dc0


	//   ....[16]....
        /*00c0*/ 	.word	0x00000e30


	//   ....[17]....
        /*00c4*/ 	.word	0x00000ea0


	//   ....[18]....
        /*00c8*/ 	.word	0x00000f10


	//   ....[19]....
        /*00cc*/ 	.word	0x00000f80


	//----- nvinfo : EIATTR_EXIT_INSTR_OFFSETS
	.align		4
.L_2017:
        /*00d0*/ 	.byte	0x04, 0x1c
        /*00d2*/ 	.short	(.L_2019 - .L_2018)


	//   ....[0]....
.L_2018:
        /*00d4*/ 	.word	0x00000070


	//   ....[1]....
        /*00d8*/ 	.word	0x00000b40


	//----- nvinfo : EIATTR_MAX_THREADS
	.align		4
.L_2019:
        /*00dc*/ 	.byte	0x04, 0x05
        /*00de*/ 	.short	(.L_2021 - .L_2020)
.L_2020:
        /*00e0*/ 	.word	0x00000400
        /*00e4*/ 	.word	0x00000001
        /*00e8*/ 	.word	0x00000001


	//----- nvinfo : EIATTR_CRS_STACK_SIZE
	.align		4
.L_2021:
        /*00ec*/ 	.byte	0x04, 0x1e
        /*00ee*/ 	.short	(.L_2023 - .L_2022)
.L_2022:
        /*00f0*/ 	.word	0x00000000


	//----- nvinfo : EIATTR_CBANK_PARAM_SIZE
	.align		4
.L_2023:
        /*00f4*/ 	.byte	0x03, 0x19
        /*00f6*/ 	.short	0x0128


	//----- nvinfo : EIATTR_PARAM_CBANK
	.align		4
        /*00f8*/ 	.byte	0x04, 0x0a
        /*00fa*/ 	.short	(.L_2025 - .L_2024)
	.align		4
.L_2024:
        /*00fc*/ 	.word	index@(.nv.constant0._ZN10layer_norm22ln_bwd_finalize_kernelINS_22Kernel_traits_finalizeILj8192Ef6__halfS2_S2_fjLb0ELj1024ELj4ENS_18Kernel_traits_baseILj8192EfS2_S2_S2_fjLj1024EEEEELb0ELb1EEEvNS_9BwdParamsE)
        /*0100*/ 	.short	0x0210
        /*0102*/ 	.short	0x0128


	//----- nvinfo : EIATTR_SW_WAR
	.align		4
.L_2025:
        /*0104*/ 	.byte	0x04, 0x36
        /*0106*/ 	.short	(.L_2027 - .L_2026)
.L_2026:
        /*0108*/ 	.word	0x00000008
.L_2027:


//--------------------- .nv.info._ZN10layer_norm40ln_parallel_residual_bwd_finalize_kernelINS_22Kernel_traits_finalizeILj8192Ef6__halfS2_S2_fjLb0ELj1024ELj4ENS_18Kernel_traits_baseILj8192EfS2_S2_S2_fjLj1024EEEEELb1EEEvNS_9BwdParamsE --------------------------
	.section	.nv.info._ZN10layer_norm40ln_parallel_residual_bwd_finalize_kernelINS_22Kernel_traits_finalizeILj8192Ef6__halfS2_S2_fjLb0ELj1024ELj4ENS_18Kernel_traits_baseILj8192EfS2_S2_S2_fjLj1024EEEEELb1EEEvNS_9BwdParamsE,"",@"SHT_CUDA_INFO"
	.sectionflags	@""
	.align	4


	//----- nvinfo : EIATTR_CUDA_API_VERSION
	.align		4
        /*0000*/ 	.byte	0x04, 0x37
        /*0002*/ 	.short	(.L_2029 - .L_2028)
.L_2028:
        /*0004*/ 	.word	0x00000082


	//----- nvinfo : EIATTR_KPARAM_INFO
	.align		4
.L_2029:
        /*0008*/ 	.byte	0x04, 0x17
        /*000a*/ 	.short	(.L_2031 - .L_2030)
.L_2030:
        /*000c*/ 	.word	0x00000000
        /*0010*/ 	.short	0x0000
        /*0012*/ 	.short	0x0000
        /*0014*/ 	.byte	0x00, 0xf0, 0xa1, 0x04


	//----- nvinfo : EIATTR_SPARSE_MMA_MASK
	.align		4
.L_2031:
        /*0018*/ 	.byte	0x03, 0x50
        /*001a*/ 	.short	0x0000


	//----- nvinfo : EIATTR_MAXREG_COUNT
	.align		4
        /*001c*/ 	.byte	0x03, 0x1b
        /*001e*/ 	.short	0x0040


	//----- nvinfo : EIATTR_NUM_BARRIERS
	.align		4
        /*0020*/ 	.byte	0x02, 0x4c
        /*0022*/ 	.byte	0x01
	.zero		1


	//----- nvinfo : EIATTR_MERCURY_ISA_VERSION
	.align		4
        /*0024*/ 	.byte	0x03, 0x5f
        /*0026*/ 	.short	0x0101


	//----- nvinfo : EIATTR_COOP_GROUP_MASK_REGIDS
	.align		4
        /*0028*/ 	.byte	0x04, 0x29
        /*002a*/ 	.short	(.L_2033 - .L_2032)


	//   ....[0]....
.L_2032:
        /*002c*/ 	.word	0xffffffff


	//   ....[1]....
        /*0030*/ 	.word	0xffffffff


	//   ....[2]....
        /*0034*/ 	.word	0xffffffff


	//   ....[3]....
        /*0038*/ 	.word	0xffffffff


	//   ....[4]....
        /*003c*/ 	.word	0xffffffff


	//   ....[5]....
        /*0040*/ 	.word	0xffffffff


	//   ....[6]....
        /*0044*/ 	.word	0xffffffff


	//   ....[7]....
        /*0048*/ 	.word	0xffffffff


	//   ....[8]....
        /*004c*/ 	.word	0xffffffff


	//   ....[9]....
        /*0050*/ 	.word	0xffffffff


	//   ....[10]....
        /*0054*/ 	.word	0xffffffff


	//   ....[11]....
        /*0058*/ 	.word	0xffffffff


	//   ....[12]....
        /*005c*/ 	.word	0xffffffff


	//   ....[13]....
        /*0060*/ 	.word	0xffffffff


	//   ....[14]....
        /*0064*/ 	.word	0xffffffff


	//   ....[15]....
        /*0068*/ 	.word	0xffffffff


	//   ....[16]....
        /*006c*/ 	.word	0xffffffff


	//   ....[17]....
        /*0070*/ 	.word	0xffffffff


	//   ....[18]....
        /*0074*/ 	.word	0xffffffff


	//   ....[19]....
        /*0078*/ 	.word	0xffffffff


	//   ....[20]....
        /*007c*/ 	.word	0x0500000b


	//   ....[21]....
        /*0080*/ 	.word	0x0500000b


	//   ....[22]....
        /*0084*/ 	.word	0x0500000b


	//   ....[23]....
        /*0088*/ 	.word	0x0500000b


	//   ....[24]....
        /*008c*/ 	.word	0x0500000b


	//   ....[25]....
        /*0090*/ 	.word	0x0500000b


	//   ....[26]....
        /*0094*/ 	.word	0x0500000b


	//   ....[27]....
        /*0098*/ 	.word	0x0500000b


	//   ....[28]....
        /*009c*/ 	.word	0x0500000b


	//   ....[29]....
        /*00a0*/ 	.word	0x0500000b


	//   ....[30]....
        /*00a4*/ 	.word	0x0500000b


	//   ....[31]....
        /*00a8*/ 	.word	0x0500000b


	//   ....[32]....
        /*00ac*/ 	.word	0x0500000b


	//   ....[33]....
        /*00b0*/ 	.word	0x0500000b


	//   ....[34]....
        /*00b4*/ 	.word	0x0500000b


	//   ....[35]....
        /*00b8*/ 	.word	0x0500000b


	//   ....[36]....
        /*00bc*/ 	.word	0x0500000b


	//   ....[37]....
        /*00c0*/ 	.word	0x0500000b


	//   ....[38]....
        /*00c4*/ 	.word	0x0500000b


	//   ....[39]....
        /*00c8*/ 	.word	0x0500000b


	//----- nvinfo : EIATTR_COOP_GROUP_INSTR_OFFSETS
	.align		4
.L_2033:
        /*00cc*/ 	.byte	0x04, 0x28
        /*00ce*/ 	.short	(.L_2035 - .L_2034)


	//   ....[0]....
.L_2034:
        /*00d0*/ 	.word	0x00000ce0


	//   ....[1]....
        /*00d4*/ 	.word	0x00000cf0


	//   ....[2]....
        /*00d8*/ 	.word	0x00000d00


	//   ....[3]....
        /*00dc*/ 	.word	0x00000d10


	//   ....[4]....
        /*00e0*/ 	.word	0x00000d40


	//   ....[5]....
        /*00e4*/ 	.word	0x00000d70


	//   ....[6]....
        /*00e8*/ 	.word	0x00000d80


	//   ....[7]....
        /*00ec*/ 	.word	0x00000d90


	//   ....[8]....
        /*00f0*/ 	.word	0x00000db0


	//   ....[9]....
        /*00f4*/ 	.word	0x00000df0


	//   ....[10]....
        /*00f8*/ 	.word	0x00000e00


	//   ....[11]....
        /*00fc*/ 	.word	0x00000e10


	//   ....[12]....
        /*0100*/ 	.word	0x00000e30


	//   ....[13]....
        /*0104*/ 	.word	0x00000e70


	//   ....[14]....
        /*0108*/ 	.word	0x00000e80


	//   ....[15]....
        /*010c*/ 	.word	0x00000e90


	//   ....[16]....
        /*0110*/ 	.word	0x00000eb0


	//   ....[17]....
        /*0114*/ 	.word	0x00000ee0


	//   ....[18]....
        /*0118*/ 	.word	0x00000f00


	//   ....[19]....
        /*011c*/ 	.word	0x00000f10


	//   ....[20]....
        /*0120*/ 	.word	0x000011d0


	//   ....[21]....
        /*0124*/ 	.word	0x00001230


	//   ....[22]....
        /*0128*/ 	.word	0x00001290


	//   ....[23]....
        /*012c*/ 	.word	0x000012f0


	//   ....[24]....
        /*0130*/ 	.word	0x00001350


	//   ....[25]....
        /*0134*/ 	.word	0x000013b0


	//   ....[26]....
        /*0138*/ 	.word	0x00001420


	//   ....[27]....
        /*013c*/ 	.word	0x00001490


	//   ....[28]....
        /*0140*/ 	.word	0x00001500


	//   ....[29]....
        /*0144*/ 	.word	0x00001570


	//   ....[30]....
        /*0148*/ 	.word	0x000015d0


	//   ....[31]....
        /*014c*/ 	.word	0x00001640


	//   ....[32]....
        /*0150*/ 	.word	0x000016b0


	//   ....[33]....
        /*0154*/ 	.word	0x00001720


	//   ....[34]....
        /*0158*/ 	.word	0x00001790


	//   ....[35]....
        /*015c*/ 	.word	0x000017f0


	//   ....[36]....
        /*0160*/ 	.word	0x00001860


	//   ....[37]....
        /*0164*/ 	.word	0x000018d0


	//   ....[38]....
        /*0168*/ 	.word	0x00001940


	//   ....[39]....
        /*016c*/ 	.word	0x000019b0


	//----- nvinfo : EIATTR_EXIT_INSTR_OFFSETS
	.align		4
.L_2035:
        /*0170*/ 	.byte	0x04, 0x1c
        /*0172*/ 	.short	(.L_2037 - .L_2036)


	//   ....[0]....
.L_2036:
        /*0174*/ 	.word	0x00000070


	//   ....[1]....
        /*0178*/ 	.word	0x00001170


	//----- nvinfo : EIATTR_MAX_THREADS
	.align		4
.L_2037:
        /*017c*/ 	.byte	0x04, 0x05
        /*017e*/ 	.short	(.L_2039 - .L_2038)
.L_2038:
        /*0180*/ 	.word	0x00000400
        /*0184*/ 	.word	0x00000001
        /*0188*/ 	.word	0x00000001


	//----- nvinfo : EIATTR_CRS_STACK_SIZE
	.align		4
.L_2039:
        /*018c*/ 	.byte	0x04, 0x1e
        /*018e*/ 	.short	(.L_2041 - .L_2040)
.L_2040:
        /*0190*/ 	.word	0x00000000


	//----- nvinfo : EIATTR_CBANK_PARAM_SIZE
	.align		4
.L_2041:
        /*0194*/ 	.byte	0x03, 0x19
        /*0196*/ 	.short	0x0128


	//----- nvinfo : EIATTR_PARAM_CBANK
	.align		4
        /*0198*/ 	.byte	0x04, 0x0a
        /*019a*/ 	.short	(.L_2043 - .L_2042)
	.align		4
.L_2042:
        /*019c*/ 	.word	index@(.nv.constant0._ZN10layer_norm40ln_parallel_residual_bwd_finalize_kernelINS_22Kernel_traits_finalizeILj8192Ef6__halfS2_S2_fjLb0ELj1024ELj4ENS_18Kernel_traits_baseILj8192EfS2_S2_S2_fjLj1024EEEEELb1EEEvNS_9BwdParamsE)
        /*01a0*/ 	.short	0x0210
        /*01a2*/ 	.short	0x0128


	//----- nvinfo : EIATTR_SW_WAR
	.align		4
.L_2043:
        /*01a4*/ 	.byte	0x04, 0x36
        /*01a6*/ 	.short	(.L_2045 - .L_2044)
.L_2044:
        /*01a8*/ 	.word	0x00000008
.L_2045:


//--------------------- .nv.info._ZN10layer_norm31ln_parallel_residual_bwd_kernelINS_13Kernel_traitsIf6__halfS2_S2_fjLj8192ELj1ELj1ELj8ELj16ENS_18Kernel_traits_baseILj8192EfS2_S2_S2_fjLj256EEEEELb1ELb1ELb1EEEvNS_9BwdParamsE --------------------------
	.section	.nv.info._ZN10layer_norm31ln_parallel_residual_bwd_kernelINS_13Kernel_traitsIf6__halfS2_S2_fjLj8192ELj1ELj1ELj8ELj16ENS_18Kernel_traits_baseILj8192EfS2_S2_S2_fjLj256EEEEELb1ELb1ELb1EEEvNS_9BwdParamsE,"",@"SHT_CUDA_INFO"
	.sectionflags	@""
	.align	4


	//----- nvinfo : EIATTR_CUDA_API_VERSION
	.align		4
        /*0000*/ 	.byte	0x04, 0x37
        /*0002*/ 	.short	(.L_2047 - .L_2046)
.L_2046:
        /*0004*/ 	.word	0x00000082


	//----- nvinfo : EIATTR_KPARAM_INFO
	.align		4
.L_2047:
        /*0008*/ 	.byte	0x04, 0x17
        /*000a*/ 	.short	(.L_2049 - .L_2048)
.L_2048:
        /*000c*/ 	.word	0x00000000
        /*0010*/ 	.short	0x0000
        /*0012*/ 	.short	0x0000
        /*0014*/ 	.byte	0x00, 0xf0, 0xa1, 0x04


	//----- nvinfo : EIATTR_SPARSE_MMA_MASK
	.align		4
.L_2049:
        /*0018*/ 	.byte	0x03, 0x50
        /*001a*/ 	.short	0x0000


	//----- nvinfo : EIATTR_MAXREG_COUNT
	.align		4
        /*001c*/ 	.byte	0x03, 0x1b
        /*001e*/ 	.short	0x00ff


	//----- nvinfo : EIATTR_NUM_BARRIERS
	.align		4
        /*0020*/ 	.byte	0x02, 0x4c
        /*0022*/ 	.byte	0x01
	.zero		1


	//----- nvinfo : EIATTR_MERCURY_ISA_VERSION
	.align		4
        /*0024*/ 	.byte	0x03, 0x5f
        /*0026*/ 	.short	0x0101


	//----- nvinfo : EIATTR_COOP_GROUP_MASK_REGIDS
	.align		4
        /*0028*/ 	.byte	0x04, 0x29
        /*002a*/ 	.short	(.L_2051 - .L_2050)


	//   ....[0]....
.L_2050:
        /*002c*/ 	.word	0xffffffff


	//   ....[1]....
        /*0030*/ 	.word	0xffffffff


	//   ....[2]....
        /*0034*/ 	.word	0xffffffff


	//   ....[3]....
        /*0038*/ 	.word	0xffffffff


	//   ....[4]....
        /*003c*/ 	.word	0xffffffff


	//   ....[5]....
        /*0040*/ 	.word	0xffffffff


	//   ....[6]....
        /*0044*/ 	.word	0xffffffff


	//   ....[7]....
        /*0048*/ 	.word	0xffffffff


	//   ....[8]....
        /*004c*/ 	.word	0xffffffff


	//   ....[9]....
        /*0050*/ 	.word	0xffffffff


	//   ....[10]....
        /*0054*/ 	.word	0x05000044


	//   ....[11]....
        /*0058*/ 	.word	0x05000044


	//   ....[12]....
        /*005c*/ 	.word	0x05000044


	//   ....[13]....
        /*0060*/ 	.word	0x05000044


	//   ....[14]....
        /*0064*/ 	.word	0x05000044


	//   ....[15]....
        /*0068*/ 	.word	0x05000044


	//   ....[16]....
        /*006c*/ 	.word	0x05000044


	//   ....[17]....
        /*0070*/ 	.word	0x05000044


	//   ....[18]....
        /*0074*/ 	.word	0x05000044


	//   ....[19]....
        /*0078*/ 	.word	0x05000044


	//----- nvinfo : EIATTR_COOP_GROUP_INSTR_OFFSETS
	.align		4
.L_2051:
        /*007c*/ 	.byte	0x04, 0x28
        /*007e*/ 	.short	(.L_2053 - .L_2052)


	//   ....[0]....
.L_2052:
        /*0080*/ 	.word	0x00001ce0


	//   ....[1]....
        /*0084*/ 	.word	0x00001cf0


	//   ....[2]....
        /*0088*/ 	.word	0x00001d20


	//   ....[3]....
        /*008c*/ 	.word	0x00001d30


	//   ....[4]....
        /*0090*/ 	.word	0x00001d60


	//   ....[5]....
        /*0094*/ 	.word	0x00001d70


	//   ....[6]....
        /*0098*/ 	.word	0x00001da0


	//   ....[7]....
        /*009c*/ 	.word	0x00001db0


	//   ....[8]....
        /*00a0*/ 	.word	0x00001de0


	//   ....[9]....
        /*00a4*/ 	.word	0x00001df0


	//   ....[10]....
        /*00a8*/ 	.word	0x000046c0


	//   ....[11]....
        /*00ac*/ 	.word	0x00004710


	//   ....[12]....
        /*00b0*/ 	.word	0x00004780


	//   ....[13]....
        /*00b4*/ 	.word	0x000047e0


	//   ....[14]....
        /*00b8*/ 	.word	0x00004850


	//   ....[15]....
        /*00bc*/ 	.word	0x000048b0


	//   ....[16]....
        /*00c0*/ 	.word	0x00004920


	//   ....[17]....
        /*00c4*/ 	.word	0x00004980


	//   ....[18]....
        /*00c8*/ 	.word	0x000049f0


	//   ....[19]....
        /*00cc*/ 	.word	0x00004a50


	//----- nvinfo : EIATTR_EXIT_INSTR_OFFSETS
	.align		4
.L_2053:
        /*00d0*/ 	.byte	0x04, 0x1c
        /*00d2*/ 	.short	(.L_2055 - .L_2054)


	//   ....[0]....
.L_2054:
        /*00d4*/ 	.word	0x00004660


	//----- nvinfo : EIATTR_MAX_THREADS
	.align		4
.L_2055:
        /*00d8*/ 	.byte	0x04, 0x05
        /*00da*/ 	.short	(.L_2057 - .L_2056)
.L_2056:
        /*00dc*/ 	.word	0x00000100
        /*00e0*/ 	.word	0x00000001
        /*00e4*/ 	.word	0x00000001


	//----- nvinfo : EIATTR_CRS_STACK_SIZE
	.align		4
.L_2057:
        /*00e8*/ 	.byte	0x04, 0x1e
        /*00ea*/ 	.short	(.L_2059 - .L_2058)
.L_2058:
        /*00ec*/ 	.word	0x00000000


	//----- nvinfo : EIATTR_CBANK_PARAM_SIZE
	.align		4
.L_2059:
        /*00f0*/ 	.byte	0x03, 0x19
        /*00f2*/ 	.short	0x0128


	//----- nvinfo : EIATTR_PARAM_CBANK
	.align		4
        /*00f4*/ 	.byte	0x04, 0x0a
        /*00f6*/ 	.short	(.L_2061 - .L_2060)
	.align		4
.L_2060:
        /*00f8*/ 	.word	index@(.nv.constant0._ZN10layer_norm31ln_parallel_residual_bwd_kernelINS_13Kernel_traitsIf6__halfS2_S2_fjLj8192ELj1ELj1ELj8ELj16ENS_18Kernel_traits_baseILj8192EfS2_S2_S2_fjLj256EEEEELb1ELb1ELb1EEEvNS_9BwdParamsE)
        /*00fc*/ 	.short	0x0210
        /*00fe*/ 	.short	0x0128


	//----- nvinfo : EIATTR_SW_WAR
	.align		4
.L_2061:
        /*0100*/ 	.byte	0x04, 0x36
        /*0102*/ 	.short	(.L_2063 - .L_2062)
.L_2062:
        /*0104*/ 	.word	0x00000008
.L_2063:


//--------------------- .nv.info._ZN10layer_norm31ln_parallel_residual_bwd_kernelINS_13Kernel_traitsI6__halfS2_fS2_fjLj8192ELj1ELj1ELj8ELj16ENS_18Kernel_traits_baseILj8192ES2_S2_fS2_fjLj256EEEEELb0ELb0ELb0EEEvNS_9BwdParamsE --------------------------
	.section	.nv.info._ZN10layer_norm31ln_parallel_residual_bwd_kernelINS_13Kernel_traitsI6__halfS2_fS2_fjLj8192ELj1ELj1ELj8ELj16ENS_18Kernel_traits_baseILj8192ES2_S2_fS2_fjLj256EEEEELb0ELb0ELb0EEEvNS_9BwdParamsE,"",@"SHT_CUDA_INFO"
	.sectionflags	@""
	.align	4


	//----- nvinfo : EIATTR_CUDA_API_VERSION
	.align		4
        /*0000*/ 	.byte	0x04, 0x37
        /*0002*/ 	.short	(.L_2065 - .L_2064)
.L_2064:
        /*0004*/ 	.word	0x00000082


	//----- nvinfo : EIATTR_KPARAM_INFO
	.align		4
.L_2065:
        /*0008*/ 	.byte	0x04, 0x17
        /*000a*/ 	.short	(.L_2067 - .L_2066)
.L_2066:
        /*000c*/ 	.word	0x00000000
        /*0010*/ 	.short	0x0000
        /*0012*/ 	.short	0x0000
        /*0014*/ 	.byte	0x00, 0xf0, 0xa1, 0x04


	//----- nvinfo : EIATTR_SPARSE_MMA_MASK
	.align		4
.L_2067:
        /*0018*/ 	.byte	0x03, 0x50
        /*001a*/ 	.short	0x0000


	//----- nvinfo : EIATTR_MAXREG_COUNT
	.align		4
        /*001c*/ 	.byte	0x03, 0x1b
        /*001e*/ 	.short	0x00ff


	//----- nvinfo : EIATTR_NUM_BARRIERS
	.align		4
        /*0020*/ 	.byte	0x02, 0x4c
        /*0022*/ 	.byte	0x01
	.zero		1


	//----- nvinfo : EIATTR_ANNOTATIONS
	.align		4
        /*0024*/ 	.byte	0x04, 0x55
        /*0026*/ 	.short	(.L_2069 - .L_2068)


	//   ....[0]....
.L_2068:
        /* <DEDUP_REMOVED lines=77> */


	//----- nvinfo : EIATTR_MERCURY_ISA_VERSION
	.align		4
.L_2069:
        /*04e0*/ 	.byte	0x03, 0x5f
        /*04e2*/ 	.short	0x0101


	//----- nvinfo : EIATTR_COOP_GROUP_MASK_REGIDS
	.align		4
        /*04e4*/ 	.byte	0x04, 0x29
        /*04e6*/ 	.short	(.L_2071 - .L_2070)


	//   ....[0]....
.L_2070:
        /*04e8*/ 	.word	0xffffffff


	//   ....[1]....
        /*04ec*/ 	.word	0xffffffff


	//   ....[2]....
        /*04f0*/ 	.word	0xffffffff


	//   ....[3]....
        /*04f4*/ 	.word	0xffffffff


	//   ....[4]....
        /*04f8*/ 	.word	0xffffffff


	//   ....[5]....
        /*04fc*/ 	.word	0xffffffff


	//   ....[6]....
        /*0500*/ 	.word	0xffffffff


	//   ....[7]....
        /*0504*/ 	.word	0xffffffff


	//   ....[8]....
        /*0508*/ 	.word	0xffffffff


	//   ....[9]....
        /*050c*/ 	.word	0xffffffff


	//   ....[10]....
        /*0510*/ 	.word	0x050000be


	//   ....[11]....
        /*0514*/ 	.word	0x050000be


	//   ....[12]....
        /*0518*/ 	.word	0x050000be


	//   ....[13]....
        /*051c*/ 	.word	0x050000be


	//   ....[14]....
        /*0520*/ 	.word	0x050000be


	//   ....[15]....
        /*0524*/ 	.word	0x050000be


	//   ....[16]....
        /*0528*/ 	.word	0x050000be


	//   ....[17]....
        /*052c*/ 	.word	0x050000be


	//   ....[18]....
        /*0530*/ 	.word	0x050000be


	//   ....[19]....
        /*0534*/ 	.word	0x050000be


	//----- nvinfo : EIATTR_COOP_GROUP_INSTR_OFFSETS
	.align		4
.L_2071:
        /*0538*/ 	.byte	0x04, 0x28
        /*053a*/ 	.short	(.L_2073 - .L_2072)


	//   ....[0]....
.L_2072:
        /*053c*/ 	.word	0x000033a0


	//   ....[1]....
        /*0540*/ 	.word	0x000033c0


	//   ....[2]....
        /*0544*/ 	.word	0x000033e0


	//   ....[3]....
        /*0548*/ 	.word	0x00003400


	//   ....[4]....
        /*054c*/ 	.word	0x00003410


	//   ....[5]....
        /*0550*/ 	.word	0x00003440


	//   ....[6]....
        /*0554*/ 	.word	0x00003450


	//   ....[7]....
        /*0558*/ 	.word	0x00003480


	//   ....[8]....
        /*055c*/ 	.word	0x00003490


	//   ....[9]....
        /*0560*/ 	.word	0x000034b0


	//   ....[10]....
        /*0564*/ 	.word	0x00005180


	//   ....[11]....
        /*0568*/ 	.word	0x000051d0


	//   ....[12]....
        /*056c*/ 	.word	0x00005230


	//   ....[13]....
        /*0570*/ 	.word	0x00005280


	//   ....[14]....
        /*0574*/ 	.word	0x000052e0


	//   ....[15]....
        /*0578*/ 	.word	0x00005330


	//   ....[16]....
        /*057c*/ 	.word	0x000053a0


	//   ....[17]....
        /*0580*/ 	.word	0x00005400


	//   ....[18]....
        /*0584*/ 	.word	0x00005460


	//   ....[19]....
        /*0588*/ 	.word	0x000054b0


	//----- nvinfo : EIATTR_EXIT_INSTR_OFFSETS
	.align		4
.L_2073:
        /*058c*/ 	.byte	0x04, 0x1c
        /*058e*/ 	.short	(.L_2075 - .L_2074)


	//   ....[0]....
.L_2074:
        /*0590*/ 	.word	0x00005010


	//   ....[1]....
        /*0594*/ 	.word	0x00005120


	//----- nvinfo : EIATTR_MAX_THREADS
	.align		4
.L_2075:
        /*0598*/ 	.byte	0x04, 0x05
        /*059a*/ 	.short	(.L_2077 - .L_2076)
.L_2076:
        /*059c*/ 	.word	0x00000100
        /*05a0*/ 	.word	0x00000001
        /*05a4*/ 	.word	0x00000001


	//----- nvinfo : EIATTR_CRS_STACK_SIZE
	.align		4
.L_2077:
        /*05a8*/ 	.byte	0x04, 0x1e
        /*05aa*/ 	.short	(.L_2079 - .L_2078)
.L_2078:
        /*05ac*/ 	.word	0x00000000


	//----- nvinfo : EIATTR_CBANK_PARAM_SIZE
	.align		4
.L_2079:
        /*05b0*/ 	.byte	0x03, 0x19
        /*05b2*/ 	.short	0x0128


	//----- nvinfo : EIATTR_PARAM_CBANK
	.align		4
        /*05b4*/ 	.byte	0x04, 0x0a
        /*05b6*/ 	.short	(.L_2081 - .L_2080)
	.align		4
.L_2080:
        /*05b8*/ 	.word	index@(.nv.constant0._ZN10layer_norm31ln_parallel_residual_bwd_kernelINS_13Kernel_traitsI6__halfS2_fS2_fjLj8192ELj1ELj1ELj8ELj16ENS_18Kernel_traits_baseILj8192ES2_S2_fS2_fjLj256EEEEELb0ELb0ELb0EEEvNS_9BwdParamsE)
        /*05bc*/ 	.short	0x0210
        /*05be*/ 	.short	0x0128


	//----- nvinfo : EIATTR_SW_WAR
	.align		4
.L_2081:
        /*05c0*/ 	.byte	0x04, 0x36
        /*05c2*/ 	.short	(.L_2083 - .L_2082)
.L_2082:
        /*05c4*/ 	.word	0x00000008
.L_2083:


//--------------------- .nv.info._ZN10layer_norm31ln_parallel_residual_bwd_kernelINS_13Kernel_traitsI6__halfS2_fS2_fjLj8192ELj1ELj1ELj8ELj16ENS_18Kernel_traits_baseILj8192ES2_S2_fS2_fjLj256EEEEELb0ELb0ELb1EEEvNS_9BwdParamsE --------------------------
	.section	.nv.info._ZN10layer_norm31ln_parallel_residual_bwd_kernelINS_13Kernel_traitsI6__halfS2_fS2_fjLj8192ELj1ELj1ELj8ELj16ENS_18Kernel_traits_baseILj8192ES2_S2_fS2_fjLj256EEEEELb0ELb0ELb1EEEvNS_9BwdParamsE,"",@"SHT_CUDA_INFO"
	.sectionflags	@""
	.align	4


	//----- nvinfo : EIATTR_CUDA_API_VERSION
	.align		4
        /*0000*/ 	.byte	0x04, 0x37
        /*0002*/ 	.short	(.L_2085 - .L_2084)
.L_2084:
        /*0004*/ 	.word	0x00000082


	//----- nvinfo : EIATTR_KPARAM_INFO
	.align		4
.L_2085:
        /*0008*/ 	.byte	0x04, 0x17
        /*000a*/ 	.short	(.L_2087 - .L_2086)
.L_2086:
        /*000c*/ 	.word	0x00000000
        /*0010*/ 	.short	0x0000
        /*0012*/ 	.short	0x0000
        /*0014*/ 	.byte	0x00, 0xf0, 0xa1, 0x04


	//----- nvinfo : EIATTR_SPARSE_MMA_MASK
	.align		4
.L_2087:
        /*0018*/ 	.byte	0x03, 0x50
        /*001a*/ 	.short	0x0000


	//----- nvinfo : EIATTR_MAXREG_COUNT
	.align		4
        /*001c*/ 	.byte	0x03, 0x1b
        /*001e*/ 	.short	0x00ff


	//----- nvinfo : EIATTR_NUM_BARRIERS
	.align		4
        /*0020*/ 	.byte	0x02, 0x4c
        /*0022*/ 	.byte	0x01
	.zero		1


	//----- nvinfo : EIATTR_ANNOTATIONS
	.align		4
        /*0024*/ 	.byte	0x04, 0x55
        /*0026*/ 	.short	(.L_2089 - .L_2088)


	//   ....[0]....
.L_2088:
        /* <DEDUP_REMOVED lines=65> */


	//----- nvinfo : EIATTR_MERCURY_ISA_VERSION
	.align		4
.L_2089:
        /*0428*/ 	.byte	0x03, 0x5f
        /*042a*/ 	.short	0x0101


	//----- nvinfo : EIATTR_COOP_GROUP_MASK_REGIDS
	.align		4
        /*042c*/ 	.byte	0x04, 0x29
        /*042e*/ 	.short	(.L_2091 - .L_2090)


	//   ....[0]....
.L_2090:
        /*0430*/ 	.word	0xffffffff


	//   ....[1]....
        /*0434*/ 	.word	0xffffffff


	//   ....[2]....
        /*0438*/ 	.word	0xffffffff


	//   ....[3]....
        /*043c*/ 	.word	0xffffffff


	//   ....[4]....
        /*0440*/ 	.word	0xffffffff


	//   ....[5]....
        /*0444*/ 	.word	0xffffffff


	//   ....[6]....
        /*0448*/ 	.word	0xffffffff


	//   ....[7]....
        /*044c*/ 	.word	0xffffffff


	//   ....[8]....
        /*0450*/ 	.word	0xffffffff


	//   ....[9]....
        /*0454*/ 	.word	0xffffffff


	//   ....[10]....
        /*0458*/ 	.word	0x050000ec


	//   ....[11]....
        /*045c*/ 	.word	0x050000ec


	//   ....[12]....
        /*0460*/ 	.word	0x050000ec


	//   ....[13]....
        /*0464*/ 	.word	0x050000ec


	//   ....[14]....
        /*0468*/ 	.word	0x050000ec


	//   ....[15]....
        /*046c*/ 	.word	0x050000ec


	//   ....[16]....
        /*0470*/ 	.word	0x050000ec


	//   ....[17]....
        /*0474*/ 	.word	0x050000ec


	//   ....[18]....
        /*0478*/ 	.word	0x050000ec


	//   ....[19]....
        /*047c*/ 	.word	0x050000ec


	//----- nvinfo : EIATTR_COOP_GROUP_INSTR_OFFSETS
	.align		4
.L_2091:
        /*0480*/ 	.byte	0x04, 0x28
        /*0482*/ 	.short	(.L_2093 - .L_2092)


	//   ....[0]....
.L_2092:
        /*0484*/ 	.word	0x00003320


	//   ....[1]....
        /*0488*/ 	.word	0x00003340


	//   ....[2]....
        /*048c*/ 	.word	0x00003360


	//   ....[3]....
        /*0490*/ 	.word	0x00003380


	//   ....[4]....
        /*0494*/ 	.word	0x000033a0


	//   ....[5]....
        /*0498*/ 	.word	0x000033c0


	//   ....[6]....
        /*049c*/ 	.word	0x000033e0


	//   ....[7]....
        /*04a0*/ 	.word	0x00003400


	//   ....[8]....
        /*04a4*/ 	.word	0x00003410


	//   ....[9]....
        /*04a8*/ 	.word	0x00003430


	//   ....[10]....
        /*04ac*/ 	.word	0x00005320


	//   ....[11]....
        /*04b0*/ 	.word	0x00005370


	//   ....[12]....
        /*04b4*/ 	.word	0x000053d0


	//   ....[13]....
        /*04b8*/ 	.word	0x00005420


	//   ....[14]....
        /*04bc*/ 	.word	0x00005480


	//   ....[15]....
        /*04c0*/ 	.word	0x000054d0


	//   ....[16]....
        /*04c4*/ 	.word	0x00005530


	//   ....[17]....
        /*04c8*/ 	.word	0x00005580


	//   ....[18]....
        /*04cc*/ 	.word	0x000055e0


	//   ....[19]....
        /*04d0*/ 	.word	0x00005630


	//----- nvinfo : EIATTR_EXIT_INSTR_OFFSETS
	.align		4
.L_2093:
        /*04d4*/ 	.byte	0x04, 0x1c
        /*04d6*/ 	.short	(.L_2095 - .L_2094)


	//   ....[0]....
.L_2094:
        /*04d8*/ 	.word	0x000052c0


	//----- nvinfo : EIATTR_MAX_THREADS
	.align		4
.L_2095:
        /*04dc*/ 	.byte	0x04, 0x05
        /*04de*/ 	.short	(.L_2097 - .L_2096)
.L_2096:
        /*04e0*/ 	.word	0x00000100
        /*04e4*/ 	.word	0x00000001
        /*04e8*/ 	.word	0x00000001


	//----- nvinfo : EIATTR_CRS_STACK_SIZE
	.align		4
.L_2097:
        /*04ec*/ 	.byte	0x04, 0x1e
        /*04ee*/ 	.short	(.L_2099 - .L_2098)
.L_2098:
        /*04f0*/ 	.word	0x00000000


	//----- nvinfo : EIATTR_CBANK_PARAM_SIZE
	.align		4
.L_2099:
        /*04f4*/ 	.byte	0x03, 0x19
        /*04f6*/ 	.short	0x0128


	//----- nvinfo : EIATTR_PARAM_CBANK
	.align		4
        /*04f8*/ 	.byte	0x04, 0x0a
        /*04fa*/ 	.short	(.L_2101 - .L_2100)
	.align		4
.L_2100:
        /*04fc*/ 	.word	index@(.nv.constant0._ZN10layer_norm31ln_parallel_residual_bwd_kernelINS_13Kernel_traitsI6__halfS2_fS2_fjLj8192ELj1ELj1ELj8ELj16ENS_18Kernel_traits_baseILj8192ES2_S2_fS2_fjLj256EEEEELb0ELb0ELb1EEEvNS_9BwdParamsE)
        /*0500*/ 	.short	0x0210
        /*0502*/ 	.short	0x0128


	//----- nvinfo : EIATTR_SW_WAR
	.align		4
.L_2101:
        /*0504*/ 	.byte	0x04, 0x36
        /*0506*/ 	.short	(.L_2103 - .L_2102)
.L_2102:
        /*0508*/ 	.word	0x00000008
.L_2103:


//--------------------- .nv.info._ZN10layer_norm31ln_parallel_residual_bwd_kernelINS_13Kernel_traitsI6__halfS2_fS2_fjLj8192ELj1ELj1ELj8ELj16ENS_18Kernel_traits_baseILj8192ES2_S2_fS2_fjLj256EEEEELb0ELb1ELb0EEEvNS_9BwdParamsE --------------------------
	.section	.nv.info._ZN10layer_norm31ln_parallel_residual_bwd_kernelINS_13Kernel_traitsI6__halfS2_fS2_fjLj8192ELj1ELj1ELj8ELj16ENS_18Kernel_traits_baseILj8192ES2_S2_fS2_fjLj256EEEEELb0ELb1ELb0EEEvNS_9BwdParamsE,"",@"SHT_CUDA_INFO"
	.sectionflags	@""
	.align	4


	//----- nvinfo : EIATTR_CUDA_API_VERSION
	.align		4
        /*0000*/ 	.byte	0x04, 0x37
        /*0002*/ 	.short	(.L_2105 - .L_2104)
.L_2104:
        /*0004*/ 	.word	0x00000082


	//----- nvinfo : EIATTR_KPARAM_INFO
	.align		4
.L_2105:
        /*0008*/ 	.byte	0x04, 0x17
        /*000a*/ 	.short	(.L_2107 - .L_2106)
.L_2106:
        /*000c*/ 	.word	0x00000000
        /*0010*/ 	.short	0x0000
        /*0012*/ 	.short	0x0000
        /*0014*/ 	.byte	0x00, 0xf0, 0xa1, 0x04


	//----- nvinfo : EIATTR_SPARSE_MMA_MASK
	.align		4
.L_2107:
        /*0018*/ 	.byte	0x03, 0x50
        /*001a*/ 	.short	0x0000


	//----- nvinfo : EIATTR_MAXREG_COUNT
	.align		4
        /*001c*/ 	.byte	0x03, 0x1b
        /*001e*/ 	.short	0x00ff


	//----- nvinfo : EIATTR_NUM_BARRIERS
	.align		4
        /*0020*/ 	.byte	0x02, 0x4c
        /*0022*/ 	.byte	0x01
	.zero		1


	//----- nvinfo : EIATTR_MERCURY_ISA_VERSION
	.align		4
        /*0024*/ 	.byte	0x03, 0x5f
        /*0026*/ 	.short	0x0101


	//----- nvinfo : EIATTR_COOP_GROUP_MASK_REGIDS
	.align		4
        /*0028*/ 	.byte	0x04, 0x29
        /*002a*/ 	.short	(.L_2109 - .L_2108)


	//   ....[0]....
.L_2108:
        /*002c*/ 	.word	0xffffffff


	//   ....[1]....
        /*0030*/ 	.word	0xffffffff


	//   ....[2]....
        /*0034*/ 	.word	0xffffffff


	//   ....[3]....
        /*0038*/ 	.word	0xffffffff


	//   ....[4]....
        /*003c*/ 	.word	0xffffffff


	//   ....[5]....
        /*0040*/ 	.word	0xffffffff


	//   ....[6]....
        /*0044*/ 	.word	0xffffffff


	//   ....[7]....
        /*0048*/ 	.word	0xffffffff


	//   ....[8]....
        /*004c*/ 	.word	0xffffffff


	//   ....[9]....
        /*0050*/ 	.word	0xffffffff


	//   ....[10]....
        /*0054*/ 	.word	0x05000095


	//   ....[11]....
        /*0058*/ 	.word	0x05000095


	//   ....[12]....
        /*005c*/ 	.word	0x05000095


	//   ....[13]....
        /*0060*/ 	.word	0x05000095


	//   ....[14]....
        /*0064*/ 	.word	0x05000095


	//   ....[15]....
        /*0068*/ 	.word	0x05000095


	//   ....[16]....
        /*006c*/ 	.word	0x05000095


	//   ....[17]....
        /*0070*/ 	.word	0x05000095


	//   ....[18]....
        /*0074*/ 	.word	0x05000095


	//   ....[19]....
        /*0078*/ 	.word	0x05000095


	//----- nvinfo : EIATTR_COOP_GROUP_INSTR_OFFSETS
	.align		4
.L_2109:
        /*007c*/ 	.byte	0x04, 0x28
        /*007e*/ 	.short	(.L_2111 - .L_2110)


	//   ....[0]....
.L_2110:
        /*0080*/ 	.word	0x00001ca0


	//   ....[1]....
        /*0084*/ 	.word	0x00001cb0


	//   ....[2]....
        /*0088*/ 	.word	0x00001ce0


	//   ....[3]....
        /*008c*/ 	.word	0x00001cf0


	//   ....[4]....
        /*0090*/ 	.word	0x00001d20


	//   ....[5]....
        /*0094*/ 	.word	0x00001d30


	//   ....[6]....
        /*0098*/ 	.word	0x00001d60


	//   ....[7]....
        /*009c*/ 	.word	0x00001d70


	//   ....[8]....
        /*00a0*/ 	.word	0x00001da0


	//   ....[9]....
        /*00a4*/ 	.word	0x00001db0


	//   ....[10]....
        /*00a8*/ 	.word	0x000037f0


	//   ....[11]....
        /*00ac*/ 	.word	0x00003840


	//   ....[12]....
        /*00b0*/ 	.word	0x000038b0


	//   ....[13]....
        /*00b4*/ 	.word	0x00003910


	//   ....[14]....
        /*00b8*/ 	.word	0x00003980


	//   ....[15]....
        /*00bc*/ 	.word	0x000039e0


	//   ....[16]....
        /*00c0*/ 	.word	0x00003a50


	//   ....[17]....
        /*00c4*/ 	.word	0x00003ab0


	//   ....[18]....
        /*00c8*/ 	.word	0x00003b20


	//   ....[19]....
        /*00cc*/ 	.word	0x00003b80


	//----- nvinfo : EIATTR_EXIT_INSTR_OFFSETS
	.align		4
.L_2111:
        /*00d0*/ 	.byte	0x04, 0x1c
        /*00d2*/ 	.short	(.L_2113 - .L_2112)


	//   ....[0]....
.L_2112:
        /*00d4*/ 	.word	0x00003700


	//   ....[1]....
        /*00d8*/ 	.word	0x00003790


	//----- nvinfo : EIATTR_MAX_THREADS
	.align		4
.L_2113:
        /*00dc*/ 	.byte	0x04, 0x05
        /*00de*/ 	.short	(.L_2115 - .L_2114)
.L_2114:
        /*00e0*/ 	.word	0x00000100
        /*00e4*/ 	.word	0x00000001
        /*00e8*/ 	.word	0x00000001


	//----- nvinfo : EIATTR_CRS_STACK_SIZE
	.align		4
.L_2115:
        /*00ec*/ 	.byte	0x04, 0x1e
        /*00ee*/ 	.short	(.L_2117 - .L_2116)
.L_2116:
        /*00f0*/ 	.word	0x00000000


	//----- nvinfo : EIATTR_CBANK_PARAM_SIZE
	.align		4
.L_2117:
        /*00f4*/ 	.byte	0x03, 0x19
        /*00f6*/ 	.short	0x0128


	//----- nvinfo : EIATTR_PARAM_CBANK
	.align		4
        /*00f8*/ 	.byte	0x04, 0x0a
        /*00fa*/ 	.short	(.L_2119 - .L_2118)
	.align		4
.L_2118:
        /*00fc*/ 	.word	index@(.nv.constant0._ZN10layer_norm31ln_parallel_residual_bwd_kernelINS_13Kernel_traitsI6__halfS2_fS2_fjLj8192ELj1ELj1ELj8ELj16ENS_18Kernel_traits_baseILj8192ES2_S2_fS2_fjLj256EEEEELb0ELb1ELb0EEEvNS_9BwdParamsE)
        /*0100*/ 	.short	0x0210
        /*0102*/ 	.short	0x0128


	//----- nvinfo : EIATTR_SW_WAR
	.align		4
.L_2119:
        /*0104*/ 	.byte	0x04, 0x36
        /*0106*/ 	.short	(.L_2121 - .L_2120)
.L_2120:
        /*0108*/ 	.word	0x00000008
.L_2121:


//--------------------- .nv.info._ZN10layer_norm31ln_parallel_residual_bwd_kernelINS_13Kernel_traitsI6__halfS2_fS2_fjLj8192ELj1ELj1ELj8ELj16ENS_18Kernel_traits_baseILj8192ES2_S2_fS2_fjLj256EEEEELb0ELb1ELb1EEEvNS_9BwdParamsE --------------------------
	.section	.nv.info._ZN10layer_norm31ln_parallel_residual_bwd_kernelINS_13Kernel_traitsI6__halfS2_fS2_fjLj8192ELj1ELj1ELj8ELj16ENS_18Kernel_traits_baseILj8192ES2_S2_fS2_fjLj256EEEEELb0ELb1ELb1EEEvNS_9BwdParamsE,"",@"SHT_CUDA_INFO"
	.sectionflags	@""
	.align	4


	//----- nvinfo : EIATTR_CUDA_API_VERSION
	.align		4
        /*0000*/ 	.byte	0x04, 0x37
        /*0002*/ 	.short	(.L_2123 - .L_2122)
.L_2122:
        /*0004*/ 	.word	0x00000082


	//----- nvinfo : EIATTR_KPARAM_INFO
	.align		4
.L_2123:
        /*0008*/ 	.byte	0x04, 0x17
        /*000a*/ 	.short	(.L_2125 - .L_2124)
.L_2124:
        /*000c*/ 	.word	0x00000000
        /*0010*/ 	.short	0x0000
        /*0012*/ 	.short	0x0000
        /*0014*/ 	.byte	0x00, 0xf0, 0xa1, 0x04


	//----- nvinfo : EIATTR_SPARSE_MMA_MASK
	.align		4
.L_2125:
        /*0018*/ 	.byte	0x03, 0x50
        /*001a*/ 	.short	0x0000


	//----- nvinfo : EIATTR_MAXREG_COUNT
	.align		4
        /*001c*/ 	.byte	0x03, 0x1b
        /*001e*/ 	.short	0x00ff


	//----- nvinfo : EIATTR_NUM_BARRIERS
	.align		4
        /*0020*/ 	.byte	0x02, 0x4c
        /*0022*/ 	.byte	0x01
	.zero		1


	//----- nvinfo : EIATTR_MERCURY_ISA_VERSION
	.align		4
        /*0024*/ 	.byte	0x03, 0x5f
        /*0026*/ 	.short	0x0101


	//----- nvinfo : EIATTR_COOP_GROUP_MASK_REGIDS
	.align		4
        /*0028*/ 	.byte	0x04, 0x29
        /*002a*/ 	.short	(.L_2127 - .L_2126)


	//   ....[0]....
.L_2126:
        /*002c*/ 	.word	0xffffffff


	//   ....[1]....
        /*0030*/ 	.word	0xffffffff


	//   ....[2]....
        /*0034*/ 	.word	0xffffffff


	//   ....[3]....
        /*0038*/ 	.word	0xffffffff


	//   ....[4]....
        /*003c*/ 	.word	0xffffffff


	//   ....[5]....
        /*0040*/ 	.word	0xffffffff


	//   ....[6]....
        /*0044*/ 	.word	0xffffffff


	//   ....[7]....
        /*0048*/ 	.word	0xffffffff


	//   ....[8]....
        /*004c*/ 	.word	0xffffffff


	//   ....[9]....
        /*0050*/ 	.word	0xffffffff


	//   ....[10]....
        /*0054*/ 	.word	0x0500005c


	//   ....[11]....
        /*0058*/ 	.word	0x0500005c


	//   ....[12]....
        /*005c*/ 	.word	0x0500005c


	//   ....[13]....
        /*0060*/ 	.word	0x0500005c


	//   ....[14]....
        /*0064*/ 	.word	0x0500005c


	//   ....[15]....
        /*0068*/ 	.word	0x0500005c


	//   ....[16]....
        /*006c*/ 	.word	0x0500005c


	//   ....[17]....
        /*0070*/ 	.word	0x0500005c


	//   ....[18]....
        /*0074*/ 	.word	0x0500005c


	//   ....[19]....
        /*0078*/ 	.word	0x0500005c


	//----- nvinfo : EIATTR_COOP_GROUP_INSTR_OFFSETS
	.align		4
.L_2127:
        /*007c*/ 	.byte	0x04, 0x28
        /*007e*/ 	.short	(.L_2129 - .L_2128)


	//   ....[0]....
.L_2128:
        /*0080*/ 	.word	0x00001be0


	//   ....[1]....
        /*0084*/ 	.word	0x00001bf0


	//   ....[2]....
        /*0088*/ 	.word	0x00001c20


	//   ....[3]....
        /*008c*/ 	.word	0x00001c30


	//   ....[4]....
        /*0090*/ 	.word	0x00001c60


	//   ....[5]....
        /*0094*/ 	.word	0x00001c70


	//   ....[6]....
        /*0098*/ 	.word	0x00001ca0


	//   ....[7]....
        /*009c*/ 	.word	0x00001cb0


	//   ....[8]....
        /*00a0*/ 	.word	0x00001ce0


	//   ....[9]....
        /*00a4*/ 	.word	0x00001cf0


	//   ....[10]....
        /*00a8*/ 	.word	0x000035b0


	//   ....[11]....
        /*00ac*/ 	.word	0x00003600


	//   ....[12]....
        /*00b0*/ 	.word	0x00003670


	//   ....[13]....
        /*00b4*/ 	.word	0x000036d0


	//   ....[14]....
        /*00b8*/ 	.word	0x00003740


	//   ....[15]....
        /*00bc*/ 	.word	0x000037a0


	//   ....[16]....
        /*00c0*/ 	.word	0x00003810


	//   ....[17]....
        /*00c4*/ 	.word	0x00003870


	//   ....[18]....
        /*00c8*/ 	.word	0x000038e0


	//   ....[19]....
        /*00cc*/ 	.word	0x00003940


	//----- nvinfo : EIATTR_EXIT_INSTR_OFFSETS
	.align		4
.L_2129:
        /*00d0*/ 	.byte	0x04, 0x1c
        /*00d2*/ 	.short	(.L_2131 - .L_2130)


	//   ....[0]....
.L_2130:
        /*00d4*/ 	.word	0x00003550


	//----- nvinfo : EIATTR_MAX_THREADS
	.align		4
.L_2131:
        /*00d8*/ 	.byte	0x04, 0x05
        /*00da*/ 	.short	(.L_2133 - .L_2132)
.L_2132:
        /*00dc*/ 	.word	0x00000100
        /*00e0*/ 	.word	0x00000001
        /*00e4*/ 	.word	0x00000001


	//----- nvinfo : EIATTR_CRS_STACK_SIZE
	.align		4
.L_2133:
        /*00e8*/ 	.byte	0x04, 0x1e
        /*00ea*/ 	.short	(.L_2135 - .L_2134)
.L_2134:
        /*00ec*/ 	.word	0x00000000


	//----- nvinfo : EIATTR_CBANK_PARAM_SIZE
	.align		4
.L_2135:
        /*00f0*/ 	.byte	0x03, 0x19
        /*00f2*/ 	.short	0x0128


	//----- nvinfo : EIATTR_PARAM_CBANK
	.align		4
        /*00f4*/ 	.byte	0x04, 0x0a
        /*00f6*/ 	.short	(.L_2137 - .L_2136)
	.align		4
.L_2136:
        /*00f8*/ 	.word	index@(.nv.constant0._ZN10layer_norm31ln_parallel_residual_bwd_kernelINS_13Kernel_traitsI6__halfS2_fS2_fjLj8192ELj1ELj1ELj8ELj16ENS_18Kernel_traits_baseILj8192ES2_S2_fS2_fjLj256EEEEELb0ELb1ELb1EEEvNS_9BwdParamsE)
        /*00fc*/ 	.short	0x0210
        /*00fe*/ 	.short	0x0128


	//----- nvinfo : EIATTR_SW_WAR
	.align		4
.L_2137:
        /*0100*/ 	.byte	0x04, 0x36
        /*0102*/ 	.short	(.L_2139 - .L_2138)
.L_2138:
        /*0104*/ 	.word	0x00000008
.L_2139:


//--------------------- .nv.info._ZN10layer_norm31ln_parallel_residual_bwd_kernelINS_13Kernel_traitsI6__halfS2_fS2_fjLj8192ELj1ELj1ELj8ELj16ENS_18Kernel_traits_baseILj8192ES2_S2_fS2_fjLj256EEEEELb1ELb0ELb0EEEvNS_9BwdParamsE --------------------------
	.section	.nv.info._ZN10layer_norm31ln_parallel_residual_bwd_kernelINS_13Kernel_traitsI6__halfS2_fS2_fjLj8192ELj1ELj1ELj8ELj16ENS_18Kernel_traits_baseILj8192ES2_S2_fS2_fjLj256EEEEELb1ELb0ELb0EEEvNS_9BwdParamsE,"",@"SHT_CUDA_INFO"
	.sectionflags	@""
	.align	4


	//----- nvinfo : EIATTR_CUDA_API_VERSION
	.align		4
        /*0000*/ 	.byte	0x04, 0x37
        /*0002*/ 	.short	(.L_2141 - .L_2140)
.L_2140:
        /*0004*/ 	.word	0x00000082


	//----- nvinfo : EIATTR_KPARAM_INFO
	.align		4
.L_2141:
        /*0008*/ 	.byte	0x04, 0x17
        /*000a*/ 	.short	(.L_2143 - .L_2142)
.L_2142:
        /*000c*/ 	.word	0x00000000
        /*0010*/ 	.short	0x0000
        /*0012*/ 	.short	0x0000
        /*0014*/ 	.byte	0x00, 0xf0, 0xa1, 0x04


	//----- nvinfo : EIATTR_SPARSE_MMA_MASK
	.align		4
.L_2143:
        /*0018*/ 	.byte	0x03, 0x50
        /*001a*/ 	.short	0x0000


	//----- nvinfo : EIATTR_MAXREG_COUNT
	.align		4
        /*001c*/ 	.byte	0x03, 0x1b
        /*001e*/ 	.short	0x00ff


	//----- nvinfo : EIATTR_NUM_BARRIERS
	.align		4
        /*0020*/ 	.byte	0x02, 0x4c
        /*0022*/ 	.byte	0x01
	.zero		1


	//----- nvinfo : EIATTR_ANNOTATIONS
	.align		4
        /*0024*/ 	.byte	0x04, 0x55
        /*0026*/ 	.short	(.L_2145 - .L_2144)


	//   ....[0]....
.L_2144:
        /* <DEDUP_REMOVED lines=98> */


	//----- nvinfo : EIATTR_MERCURY_ISA_VERSION
	.align		4
.L_2145:
        /*0630*/ 	.byte	0x03, 0x5f
        /*0632*/ 	.short	0x0101


	//----- nvinfo : EIATTR_COOP_GROUP_MASK_REGIDS
	.align		4
        /*0634*/ 	.byte	0x04, 0x29
        /*0636*/ 	.short	(.L_2147 - .L_2146)


	//   ....[0]....
.L_2146:
        /*0638*/ 	.word	0xffffffff


	//   ....[1]....
        /*063c*/ 	.word	0xffffffff


	//   ....[2]....
        /*0640*/ 	.word	0xffffffff


	//   ....[3]....
        /*0644*/ 	.word	0xffffffff


	//   ....[4]....
        /*0648*/ 	.word	0xffffffff


	//   ....[5]....
        /*064c*/ 	.word	0xffffffff


	//   ....[6]....
        /*0650*/ 	.word	0xffffffff


	//   ....[7]....
        /*0654*/ 	.word	0xffffffff


	//   ....[8]....
        /*0658*/ 	.word	0xffffffff


	//   ....[9]....
        /*065c*/ 	.word	0xffffffff


	//   ....[10]....
        /*0660*/ 	.word	0x050000c6


	//   ....[11]....
        /*0664*/ 	.word	0x050000c6


	//   ....[12]....
        /*0668*/ 	.word	0x050000c6


	//   ....[13]....
        /*066c*/ 	.word	0x050000c6


	//   ....[14]....
        /*0670*/ 	.word	0x050000c6


	//   ....[15]....
        /*0674*/ 	.word	0x050000c6


	//   ....[16]....
        /*0678*/ 	.word	0x050000c6


	//   ....[17]....
        /*067c*/ 	.word	0x050000c6


	//   ....[18]....
        /*0680*/ 	.word	0x050000c6


	//   ....[19]....
        /*0684*/ 	.word	0x050000c6


	//----- nvinfo : EIATTR_COOP_GROUP_INSTR_OFFSETS
	.align		4
.L_2147:
        /*0688*/ 	.byte	0x04, 0x28
        /*068a*/ 	.short	(.L_2149 - .L_2148)


	//   ....[0]....
.L_2148:
        /*068c*/ 	.word	0x00003830


	//   ....[1]....
        /*0690*/ 	.word	0x00003850


	//   ....[2]....
        /*0694*/ 	.word	0x00003870


	//   ....[3]....
        /*0698*/ 	.word	0x00003890


	//   ....[4]....
        /*069c*/ 	.word	0x000038a0


	//   ....[5]....
        /*06a0*/ 	.word	0x000038d0


	//   ....[6]....
        /*06a4*/ 	.word	0x000038e0


	//   ....[7]....
        /*06a8*/ 	.word	0x00003910


	//   ....[8]....
        /*06ac*/ 	.word	0x00003920


	//   ....[9]....
        /*06b0*/ 	.word	0x00003940


	//   ....[10]....
        /*06b4*/ 	.word	0x00006280


	//   ....[11]....
        /*06b8*/ 	.word	0x000062d0


	//   ....[12]....
        /*06bc*/ 	.word	0x00006330


	//   ....[13]....
        /*06c0*/ 	.word	0x00006380


	//   ....[14]....
        /*06c4*/ 	.word	0x000063e0


	//   ....[15]....
        /*06c8*/ 	.word	0x00006430


	//   ....[16]....
        /*06cc*/ 	.word	0x000064a0


	//   ....[17]....
        /*06d0*/ 	.word	0x00006500


	//   ....[18]....
        /*06d4*/ 	.word	0x00006560


	//   ....[19]....
        /*06d8*/ 	.word	0x000065b0


	//----- nvinfo : EIATTR_EXIT_INSTR_OFFSETS
	.align		4
.L_2149:
        /*06dc*/ 	.byte	0x04, 0x1c
        /*06de*/ 	.short	(.L_2151 - .L_2150)


	//   ....[0]....
.L_2150:
        /*06e0*/ 	.word	0x00006110


	//   ....[1]....
        /*06e4*/ 	.word	0x00006220


	//----- nvinfo : EIATTR_MAX_THREADS
	.align		4
.L_2151:
        /*06e8*/ 	.byte	0x04, 0x05
        /*06ea*/ 	.short	(.L_2153 - .L_2152)
.L_2152:
        /*06ec*/ 	.word	0x00000100
        /*06f0*/ 	.word	0x00000001
        /*06f4*/ 	.word	0x00000001


	//----- nvinfo : EIATTR_CRS_STACK_SIZE
	.align		4
.L_2153:
        /*06f8*/ 	.byte	0x04, 0x1e
        /*06fa*/ 	.short	(.L_2155 - .L_2154)
.L_2154:
        /*06fc*/ 	.word	0x00000000


	//----- nvinfo : EIATTR_CBANK_PARAM_SIZE
	.align		4
.L_2155:
        /*0700*/ 	.byte	0x03, 0x19
        /*0702*/ 	.short	0x0128


	//----- nvinfo : EIATTR_PARAM_CBANK
	.align		4
        /*0704*/ 	.byte	0x04, 0x0a
        /*0706*/ 	.short	(.L_2157 - .L_2156)
	.align		4
.L_2156:
        /*0708*/ 	.word	index@(.nv.constant0._ZN10layer_norm31ln_parallel_residual_bwd_kernelINS_13Kernel_traitsI6__halfS2_fS2_fjLj8192ELj1ELj1ELj8ELj16ENS_18Kernel_traits_baseILj8192ES2_S2_fS2_fjLj256EEEEELb1ELb0ELb0EEEvNS_9BwdParamsE)
        /*070c*/ 	.short	0x0210
        /*070e*/ 	.short	0x0128


	//----- nvinfo : EIATTR_SW_WAR
	.align		4
.L_2157:
        /*0710*/ 	.byte	0x04, 0x36
        /*0712*/ 	.short	(.L_2159 - .L_2158)
.L_2158:
        /*0714*/ 	.word	0x00000008
.L_2159:


//--------------------- .nv.info._ZN10layer_norm31ln_parallel_residual_bwd_kernelINS_13Kernel_traitsI6__halfS2_fS2_fjLj8192ELj1ELj1ELj8ELj16ENS_18Kernel_traits_baseILj8192ES2_S2_fS2_fjLj256EEEEELb1ELb0ELb1EEEvNS_9BwdParamsE --------------------------
	.section	.nv.info._ZN10layer_norm31ln_parallel_residual_bwd_kernelINS_13Kernel_traitsI6__halfS2_fS2_fjLj8192ELj1ELj1ELj8ELj16ENS_18Kernel_traits_baseILj8192ES2_S2_fS2_fjLj256EEEEELb1ELb0ELb1EEEvNS_9BwdParamsE,"",@"SHT_CUDA_INFO"
	.sectionflags	@""
	.align	4


	//----- nvinfo : EIATTR_CUDA_API_VERSION
	.align		4
        /*0000*/ 	.byte	0x04, 0x37
        /*0002*/ 	.short	(.L_2161 - .L_2160)
.L_2160:
        /*0004*/ 	.word	0x00000082


	//----- nvinfo : EIATTR_KPARAM_INFO
	.align		4
.L_2161:
        /*0008*/ 	.byte	0x04, 0x17
        /*000a*/ 	.short	(.L_2163 - .L_2162)
.L_2162:
        /*000c*/ 	.word	0x00000000
        /*0010*/ 	.short	0x0000
        /*0012*/ 	.short	0x0000
        /*0014*/ 	.byte	0x00, 0xf0, 0xa1, 0x04


	//----- nvinfo : EIATTR_SPARSE_MMA_MASK
	.align		4
.L_2163:
        /*0018*/ 	.byte	0x03, 0x50
        /*001a*/ 	.short	0x0000


	//----- nvinfo : EIATTR_MAXREG_COUNT
	.align		4
        /*001c*/ 	.byte	0x03, 0x1b
        /*001e*/ 	.short	0x00ff


	//----- nvinfo : EIATTR_NUM_BARRIERS
	.align		4
        /*0020*/ 	.byte	0x02, 0x4c
        /*0022*/ 	.byte	0x01
	.zero		1


	//----- nvinfo : EIATTR_ANNOTATIONS
	.align		4
        /*0024*/ 	.byte	0x04, 0x55
        /*0026*/ 	.short	(.L_2165 - .L_2164)


	//   ....[0]....
.L_2164:
        /* <DEDUP_REMOVED lines=113> */


	//----- nvinfo : EIATTR_MERCURY_ISA_VERSION
	.align		4
.L_2165:
        /*0728*/ 	.byte	0x03, 0x5f
        /*072a*/ 	.short	0x0101


	//----- nvinfo : EIATTR_COOP_GROUP_MASK_REGIDS
	.align		4
        /*072c*/ 	.byte	0x04, 0x29
        /*072e*/ 	.short	(.L_2167 - .L_2166)


	//   ....[0]....
.L_2166:
        /*0730*/ 	.word	0xffffffff


	//   ....[1]....
        /*0734*/ 	.word	0xffffffff


	//   ....[2]....
        /*0738*/ 	.word	0xffffffff


	//   ....[3]....
        /*073c*/ 	.word	0xffffffff


	//   ....[4]....
        /*0740*/ 	.word	0xffffffff


	//   ....[5]....
        /*0744*/ 	.word	0xffffffff


	//   ....[6]....
        /*0748*/ 	.word	0xffffffff


	//   ....[7]....
        /*074c*/ 	.word	0xffffffff


	//   ....[8]....
        /*0750*/ 	.word	0xffffffff


	//   ....[9]....
        /*0754*/ 	.word	0xffffffff


	//   ....[10]....
        /*0758*/ 	.word	0x050000da


	//   ....[11]....
        /*075c*/ 	.word	0x050000da


	//   ....[12]....
        /*0760*/ 	.word	0x050000da


	//   ....[13]....
        /*0764*/ 	.word	0x050000da


	//   ....[14]....
        /*0768*/ 	.word	0x050000da


	//   ....[15]....
        /*076c*/ 	.word	0x050000da


	//   ....[16]....
        /*0770*/ 	.word	0x050000da


	//   ....[17]....
        /*0774*/ 	.word	0x050000da


	//   ....[18]....
        /*0778*/ 	.word	0x050000da


	//   ....[19]....
        /*077c*/ 	.word	0x050000da


	//----- nvinfo : EIATTR_COOP_GROUP_INSTR_OFFSETS
	.align		4
.L_2167:
        /*0780*/ 	.byte	0x04, 0x28
        /*0782*/ 	.short	(.L_2169 - .L_2168)


	//   ....[0]....
.L_2168:
        /*0784*/ 	.word	0x00003840


	//   ....[1]....
        /*0788*/ 	.word	0x00003860


	//   ....[2]....
        /*078c*/ 	.word	0x00003880


	//   ....[3]....
        /*0790*/ 	.word	0x000038a0


	//   ....[4]....
        /*0794*/ 	.word	0x000038c0


	//   ....[5]....
        /*0798*/ 	.word	0x000038e0


	//   ....[6]....
        /*079c*/ 	.word	0x00003900


	//   ....[7]....
        /*07a0*/ 	.word	0x00003920


	//   ....[8]....
        /*07a4*/ 	.word	0x00003930


	//   ....[9]....
        /*07a8*/ 	.word	0x00003950


	//   ....[10]....
        /*07ac*/ 	.word	0x00006310


	//   ....[11]....
        /*07b0*/ 	.word	0x00006360


	//   ....[12]....
        /*07b4*/ 	.word	0x000063c0


	//   ....[13]....
        /*07b8*/ 	.word	0x00006410


	//   ....[14]....
        /*07bc*/ 	.word	0x00006470


	//   ....[15]....
        /*07c0*/ 	.word	0x000064c0


	//   ....[16]....
        /*07c4*/ 	.word	0x00006520


	//   ....[17]....
        /*07c8*/ 	.word	0x00006570


	//   ....[18]....
        /*07cc*/ 	.word	0x000065d0


	//   ....[19]....
        /*07d0*/ 	.word	0x00006620


	//----- nvinfo : EIATTR_EXIT_INSTR_OFFSETS
	.align		4
.L_2169:
        /*07d4*/ 	.byte	0x04, 0x1c
        /*07d6*/ 	.short	(.L_2171 - .L_2170)


	//   ....[0]....
.L_2170:
        /*07d8*/ 	.word	0x000062b0


	//----- nvinfo : EIATTR_MAX_THREADS
	.align		4
.L_2171:
        /*07dc*/ 	.byte	0x04, 0x05
        /*07de*/ 	.short	(.L_2173 - .L_2172)
.L_2172:
        /*07e0*/ 	.word	0x00000100
        /*07e4*/ 	.word	0x00000001
        /*07e8*/ 	.word	0x00000001


	//----- nvinfo : EIATTR_CRS_STACK_SIZE
	.align		4
.L_2173:
        /*07ec*/ 	.byte	0x04, 0x1e
        /*07ee*/ 	.short	(.L_2175 - .L_2174)
.L_2174:
        /*07f0*/ 	.word	0x00000000


	//----- nvinfo : EIATTR_CBANK_PARAM_SIZE
	.align		4
.L_2175:
        /*07f4*/ 	.byte	0x03, 0x19
        /*07f6*/ 	.short	0x0128


	//----- nvinfo : EIATTR_PARAM_CBANK
	.align		4
        /*07f8*/ 	.byte	0x04, 0x0a
        /*07fa*/ 	.short	(.L_2177 - .L_2176)
	.align		4
.L_2176:
        /*07fc*/ 	.word	index@(.nv.constant0._ZN10layer_norm31ln_parallel_residual_bwd_kernelINS_13Kernel_traitsI6__halfS2_fS2_fjLj8192ELj1ELj1ELj8ELj16ENS_18Kernel_traits_baseILj8192ES2_S2_fS2_fjLj256EEEEELb1ELb0ELb1EEEvNS_9BwdParamsE)
        /*0800*/ 	.short	0x0210
        /*0802*/ 	.short	0x0128


	//----- nvinfo : EIATTR_SW_WAR
	.align		4
.L_2177:
        /*0804*/ 	.byte	0x04, 0x36
        /*0806*/ 	.short	(.L_2179 - .L_2178)
.L_2178:
        /*0808*/ 	.word	0x00000008
.L_2179:


//--------------------- .nv.info._ZN10layer_norm22ln_bwd_finalize_kernelINS_22Kernel_traits_finalizeILj8192E6__halfS2_fS2_fjLb0ELj1024ELj4ENS_18Kernel_traits_baseILj8192ES2_S2_fS2_fjLj1024EEEEELb0ELb0EEEvNS_9BwdParamsE --------------------------
	.section	.nv.info._ZN10layer_norm22ln_bwd_finalize_kernelINS_22Kernel_traits_finalizeILj8192E6__halfS2_fS2_fjLb0ELj1024ELj4ENS_18Kernel_traits_baseILj8192ES2_S2_fS2_fjLj1024EEEEELb0ELb0EEEvNS_9BwdParamsE,"",@"SHT_CUDA_INFO"
	.sectionflags	@""
	.align	4


	//----- nvinfo : EIATTR_CUDA_API_VERSION
	.align		4
        /*0000*/ 	.byte	0x04, 0x37
        /*0002*/ 	.short	(.L_2181 - .L_2180)
.L_2180:
        /*0004*/ 	.word	0x00000082


	//----- nvinfo : EIATTR_KPARAM_INFO
	.align		4
.L_2181:
        /*0008*/ 	.byte	0x04, 0x17
        /*000a*/ 	.short	(.L_2183 - .L_2182)
.L_2182:
        /*000c*/ 	.word	0x00000000
        /*0010*/ 	.short	0x0000
        /*0012*/ 	.short	0x0000
        /*0014*/ 	.byte	0x00, 0xf0, 0xa1, 0x04


	//----- nvinfo : EIATTR_SPARSE_MMA_MASK
	.align		4
.L_2183:
        /*0018*/ 	.byte	0x03, 0x50
        /*001a*/ 	.short	0x0000


	//----- nvinfo : EIATTR_MAXREG_COUNT
	.align		4
        /*001c*/ 	.byte	0x03, 0x1b
        /*001e*/ 	.short	0x0040


	//----- nvinfo : EIATTR_NUM_BARRIERS
	.align		4
        /*0020*/ 	.byte	0x02, 0x4c
        /*0022*/ 	.byte	0x01
	.zero		1


	//----- nvinfo : EIATTR_MERCURY_ISA_VERSION
	.align		4
        /*0024*/ 	.byte	0x03, 0x5f
        /*0026*/ 	.short	0x0101


	//----- nvinfo : EIATTR_COOP_GROUP_MASK_REGIDS
	.align		4
        /*0028*/ 	.byte	0x04, 0x29
        /*002a*/ 	.short	(.L_2185 - .L_2184)


	//   ....[0]....
.L_2184:
        /*002c*/ 	.word	0xffffffff


	//   ....[1]....
        /*0030*/ 	.word	0xffffffff


	//   ....[2]....
        /*0034*/ 	.word	0xffffffff


	//   ....[3]....
        /*0038*/ 	.word	0xffffffff


	//   ....[4]....
        /*003c*/ 	.word	0xffffffff


	//   ....[5]....
        /*0040*/ 	.word	0xffffffff


	//   ....[6]....
        /*0044*/ 	.word	0xffffffff


	//   ....[7]....
        /*0048*/ 	.word	0xffffffff


	//   ....[8]....
        /*004c*/ 	.word	0xffffffff


	//   ....[9]....
        /*0050*/ 	.word	0xffffffff


	//   ....[10]....
        /*0054*/ 	.word	0x05000013


	//   ....[11]....
        /*0058*/ 	.word	0x05000013


	//   ....[12]....
        /*005c*/ 	.word	0x05000013


	//   ....[13]....
        /*0060*/ 	.word	0x05000013


	//   ....[14]....
        /*0064*/ 	.word	0x05000013


	//   ....[15]....
        /*0068*/ 	.word	0x05000013


	//   ....[16]....
        /*006c*/ 	.word	0x05000013


	//   ....[17]....
        /*0070*/ 	.word	0x05000013


	//   ....[18]....
        /*0074*/ 	.word	0x05000013


	//   ....[19]....
        /*0078*/ 	.word	0x05000013


	//----- nvinfo : EIATTR_COOP_GROUP_INSTR_OFFSETS
	.align		4
.L_2185:
        /*007c*/ 	.byte	0x04, 0x28
        /*007e*/ 	.short	(.L_2187 - .L_2186)


	//   ....[0]....
.L_2186:
        /*0080*/ 	.word	0x000008e0


	//   ....[1]....
        /*0084*/ 	.word	0x000008f0


	//   ....[2]....
        /*0088*/ 	.word	0x00000920


	//   ....[3]....
        /*008c*/ 	.word	0x00000930


	//   ....[4]....
        /*0090*/ 	.word	0x00000960


	//   ....[5]....
        /*0094*/ 	.word	0x00000970


	//   ....[6]....
        /*0098*/ 	.word	0x000009a0


	//   ....[7]....
        /*009c*/ 	.word	0x000009b0


	//   ....[8]....
        /*00a0*/ 	.word	0x000009e0


	//   ....[9]....
        /*00a4*/ 	.word	0x000009f0


	//   ....[10]....
        /*00a8*/ 	.word	0x00000c10


	//   ....[11]....
        /*00ac*/ 	.word	0x00000c80


	//   ....[12]....
        /*00b0*/ 	.word	0x00000cf0


	//   ....[13]....
        /*00b4*/ 	.word	0x00000d60


	//   ....[14]....
        /*00b8*/ 	.word	0x00000dd0


	//   ....[15]....
        /*00bc*/ 	.word	0x00000e30


	//   ....[16]....
        /*00c0*/ 	.word	0x00000ea0


	//   ....[17]....
        /*00c4*/ 	.word	0x00000f10


	//   ....[18]....
        /*00c8*/ 	.word	0x00000f80


	//   ....[19]....
        /*00cc*/ 	.word	0x00000ff0


	//----- nvinfo : EIATTR_EXIT_INSTR_OFFSETS
	.align		4
.L_2187:
        /*00d0*/ 	.byte	0x04, 0x1c
        /*00d2*/ 	.short	(.L_2189 - .L_2188)


	//   ....[0]....
.L_2188:
        /*00d4*/ 	.word	0x00000070


	//   ....[1]....
        /*00d8*/ 	.word	0x00000bb0


	//----- nvinfo : EIATTR_MAX_THREADS
	.align		4
.L_2189:
        /*00dc*/ 	.byte	0x04, 0x05
        /*00de*/ 	.short	(.L_2191 - .L_2190)
.L_2190:
        /*00e0*/ 	.word	0x00000400
        /*00e4*/ 	.word	0x00000001
        /*00e8*/ 	.word	0x00000001


	//----- nvinfo : EIATTR_CRS_STACK_SIZE
	.align		4
.L_2191:
        /*00ec*/ 	.byte	0x04, 0x1e
        /*00ee*/ 	.short	(.L_2193 - .L_2192)
.L_2192:
        /*00f0*/ 	.word	0x00000000


	//----- nvinfo : EIATTR_CBANK_PARAM_SIZE
	.align		4
.L_2193:
        /*00f4*/ 	.byte	0x03, 0x19
        /*00f6*/ 	.short	0x0128


	//----- nvinfo : EIATTR_PARAM_CBANK
	.align		4
        /*00f8*/ 	.byte	0x04, 0x0a
        /*00fa*/ 	.short	(.L_2195 - .L_2194)
	.align		4
.L_2194:
        /*00fc*/ 	.word	index@(.nv.constant0._ZN10layer_norm22ln_bwd_finalize_kernelINS_22Kernel_traits_finalizeILj8192E6__halfS2_fS2_fjLb0ELj1024ELj4ENS_18Kernel_traits_baseILj8192ES2_S2_fS2_fjLj1024EEEEELb0ELb0EEEvNS_9BwdParamsE)
        /*0100*/ 	.short	0x0210
        /*0102*/ 	.short	0x0128


	//----- nvinfo : EIATTR_SW_WAR
	.align		4
.L_2195:
        /*0104*/ 	.byte	0x04, 0x36
        /*0106*/ 	.short	(.L_2197 - .L_2196)
.L_2196:
        /*0108*/ 	.word	0x00000008
.L_2197:


//--------------------- .nv.info._ZN10layer_norm40ln_parallel_residual_bwd_finalize_kernelINS_22Kernel_traits_finalizeILj8192E6__halfS2_fS2_fjLb0ELj1024ELj4ENS_18Kernel_traits_baseILj8192ES2_S2_fS2_fjLj1024EEEEELb0EEEvNS_9BwdParamsE --------------------------
	.section	.nv.info._ZN10layer_norm40ln_parallel_residual_bwd_finalize_kernelINS_22Kernel_traits_finalizeILj8192E6__halfS2_fS2_fjLb0ELj1024ELj4ENS_18Kernel_traits_baseILj8192ES2_S2_fS2_fjLj1024EEEEELb0EEEvNS_9BwdParamsE,"",@"SHT_CUDA_INFO"
	.sectionflags	@""
	.align	4


	//----- nvinfo : EIATTR_CUDA_API_VERSION
	.align		4
        /*0000*/ 	.byte	0x04, 0x37
        /*0002*/ 	.short	(.L_2199 - .L_2198)
.L_2198:
        /*0004*/ 	.word	0x00000082


	//----- nvinfo : EIATTR_KPARAM_INFO
	.align		4
.L_2199:
        /*0008*/ 	.byte	0x04, 0x17
        /*000a*/ 	.short	(.L_2201 - .L_2200)
.L_2200:
        /*000c*/ 	.word	0x00000000
        /*0010*/ 	.short	0x0000
        /*0012*/ 	.short	0x0000
        /*0014*/ 	.byte	0x00, 0xf0, 0xa1, 0x04


	//----- nvinfo : EIATTR_SPARSE_MMA_MASK
	.align		4
.L_2201:
        /*0018*/ 	.byte	0x03, 0x50
        /*001a*/ 	.short	0x0000


	//----- nvinfo : EIATTR_MAXREG_COUNT
	.align		4
        /*001c*/ 	.byte	0x03, 0x1b
        /*001e*/ 	.short	0x0040


	//----- nvinfo : EIATTR_NUM_BARRIERS
	.align		4
        /*0020*/ 	.byte	0x02, 0x4c
        /*0022*/ 	.byte	0x01
	.zero		1


	//----- nvinfo : EIATTR_MERCURY_ISA_VERSION
	.align		4
        /*0024*/ 	.byte	0x03, 0x5f
        /*0026*/ 	.short	0x0101


	//----- nvinfo : EIATTR_COOP_GROUP_MASK_REGIDS
	.align		4
        /*0028*/ 	.byte	0x04, 0x29
        /*002a*/ 	.short	(.L_2203 - .L_2202)


	//   ....[0]....
.L_2202:
        /*002c*/ 	.word	0xffffffff


	//   ....[1]....
        /*0030*/ 	.word	0xffffffff


	//   ....[2]....
        /*0034*/ 	.word	0xffffffff


	//   ....[3]....
        /*0038*/ 	.word	0xffffffff


	//   ....[4]....
        /*003c*/ 	.word	0xffffffff


	//   ....[5]....
        /*0040*/ 	.word	0xffffffff


	//   ....[6]....
        /*0044*/ 	.word	0xffffffff


	//   ....[7]....
        /*0048*/ 	.word	0xffffffff


	//   ....[8]....
        /*004c*/ 	.word	0xffffffff


	//   ....[9]....
        /*0050*/ 	.word	0xffffffff


	//   ....[10]....
        /*0054*/ 	.word	0xffffffff


	//   ....[11]....
        /*0058*/ 	.word	0xffffffff


	//   ....[12]....
        /*005c*/ 	.word	0xffffffff


	//   ....[13]....
        /*0060*/ 	.word	0xffffffff


	//   ....[14]....
        /*0064*/ 	.word	0xffffffff


	//   ....[15]....
        /*0068*/ 	.word	0xffffffff


	//   ....[16]....
        /*006c*/ 	.word	0xffffffff


	//   ....[17]....
        /*0070*/ 	.word	0xffffffff


	//   ....[18]....
        /*0074*/ 	.word	0xffffffff


	//   ....[19]....
        /*0078*/ 	.word	0xffffffff


	//   ....[20]....
        /*007c*/ 	.word	0x0500000c


	//   ....[21]....
        /*0080*/ 	.word	0x0500000c


	//   ....[22]....
        /*0084*/ 	.word	0x0500000c


	//   ....[23]....
        /*0088*/ 	.word	0x0500000c


	//   ....[24]....
        /*008c*/ 	.word	0x0500000c


	//   ....[25]....
        /*0090*/ 	.word	0x0500000c


	//   ....[26]....
        /*0094*/ 	.word	0x0500000c


	//   ....[27]....
        /*0098*/ 	.word	0x0500000c


	//   ....[28]....
        /*009c*/ 	.word	0x0500000c


	//   ....[29]....
        /*00a0*/ 	.word	0x0500000c


	//   ....[30]....
        /*00a4*/ 	.word	0x0500000c


	//   ....[31]....
        /*00a8*/ 	.word	0x0500000c


	//   ....[32]....
        /*00ac*/ 	.word	0x0500000c


	//   ....[33]....
        /*00b0*/ 	.word	0x0500000c


	//   ....[34]....
        /*00b4*/ 	.word	0x0500000c


	//   ....[35]....
        /*00b8*/ 	.word	0x0500000c


	//   ....[36]....
        /*00bc*/ 	.word	0x0500000c


	//   ....[37]....
        /*00c0*/ 	.word	0x0500000c


	//   ....[38]....
        /*00c4*/ 	.word	0x0500000c


	//   ....[39]....
        /*00c8*/ 	.word	0x0500000c


	//----- nvinfo : EIATTR_COOP_GROUP_INSTR_OFFSETS
	.align		4
.L_2203:
        /*00cc*/ 	.byte	0x04, 0x28
        /*00ce*/ 	.short	(.L_2205 - .L_2204)


	//   ....[0]....
.L_2204:
        /*00d0*/ 	.word	0x00000ce0


	//   ....[1]....
        /*00d4*/ 	.word	0x00000cf0


	//   ....[2]....
        /*00d8*/ 	.word	0x00000d00


	//   ....[3]....
        /*00dc*/ 	.word	0x00000d10


	//   ....[4]....
        /*00e0*/ 	.word	0x00000d40


	//   ....[5]....
        /*00e4*/ 	.word	0x00000d70


	//   ....[6]....
        /*00e8*/ 	.word	0x00000d80


	//   ....[7]....
        /*00ec*/ 	.word	0x00000d90


	//   ....[8]....
        /*00f0*/ 	.word	0x00000db0


	//   ....[9]....
        /*00f4*/ 	.word	0x00000df0


	//   ....[10]....
        /*00f8*/ 	.word	0x00000e00


	//   ....[11]....
        /*00fc*/ 	.word	0x00000e10


	//   ....[12]....
        /*0100*/ 	.word	0x00000e30


	//   ....[13]....
        /*0104*/ 	.word	0x00000e70


	//   ....[14]....
        /*0108*/ 	.word	0x00000e80


	//   ....[15]....
        /*010c*/ 	.word	0x00000e90


	//   ....[16]....
        /*0110*/ 	.word	0x00000eb0


	//   ....[17]....
        /*0114*/ 	.word	0x00000ee0


	//   ....[18]....
        /*0118*/ 	.word	0x00000f00


	//   ....[19]....
        /*011c*/ 	.word	0x00000f10


	//   ....[20]....
        /*0120*/ 	.word	0x00001230


	//   ....[21]....
        /*0124*/ 	.word	0x00001290


	//   ....[22]....
        /*0128*/ 	.word	0x000012f0


	//   ....[23]....
        /*012c*/ 	.word	0x00001350


	//   ....[24]....
        /*0130*/ 	.word	0x000013b0


	//   ....[25]....
        /*0134*/ 	.word	0x00001410


	//   ....[26]....
        /*0138*/ 	.word	0x00001480


	//   ....[27]....
        /*013c*/ 	.word	0x000014f0


	//   ....[28]....
        /*0140*/ 	.word	0x00001560


	//   ....[29]....
        /*0144*/ 	.word	0x000015d0


	//   ....[30]....
        /*0148*/ 	.word	0x00001630


	//   ....[31]....
        /*014c*/ 	.word	0x000016a0


	//   ....[32]....
        /*0150*/ 	.word	0x00001710


	//   ....[33]....
        /*0154*/ 	.word	0x00001780


	//   ....[34]....
        /*0158*/ 	.word	0x000017f0


	//   ....[35]....
        /*015c*/ 	.word	0x00001850


	//   ....[36]....
        /*0160*/ 	.word	0x000018c0


	//   ....[37]....
        /*0164*/ 	.word	0x00001930


	//   ....[38]....
        /*0168*/ 	.word	0x000019a0


	//   ....[39]....
        /*016c*/ 	.word	0x00001a10


	//----- nvinfo : EIATTR_EXIT_INSTR_OFFSETS
	.align		4
.L_2205:
        /*0170*/ 	.byte	0x04, 0x1c
        /*0172*/ 	.short	(.L_2207 - .L_2206)


	//   ....[0]....
.L_2206:
        /*0174*/ 	.word	0x00000070


	//   ....[1]....
        /*0178*/ 	.word	0x000011d0


	//----- nvinfo : EIATTR_MAX_THREADS
	.align		4
.L_2207:
        /*017c*/ 	.byte	0x04, 0x05
        /*017e*/ 	.short	(.L_2209 - .L_2208)
.L_2208:
        /*0180*/ 	.word	0x00000400
        /*0184*/ 	.word	0x00000001
        /*0188*/ 	.word	0x00000001


	//----- nvinfo : EIATTR_CRS_STACK_SIZE
	.align		4
.L_2209:
        /*018c*/ 	.byte	0x04, 0x1e
        /*018e*/ 	.short	(.L_2211 - .L_2210)
.L_2210:
        /*0190*/ 	.word	0x00000000


	//----- nvinfo : EIATTR_CBANK_PARAM_SIZE
	.align		4
.L_2211:
        /*0194*/ 	.byte	0x03, 0x19
        /*0196*/ 	.short	0x0128


	//----- nvinfo : EIATTR_PARAM_CBANK
	.align		4
        /*0198*/ 	.byte	0x04, 0x0a
        /*019a*/ 	.short	(.L_2213 - .L_2212)
	.align		4
.L_2212:
        /*019c*/ 	.word	index@(.nv.constant0._ZN10layer_norm40ln_parallel_residual_bwd_finalize_kernelINS_22Kernel_traits_finalizeILj8192E6__halfS2_fS2_fjLb0ELj1024ELj4ENS_18Kernel_traits_baseILj8192ES2_S2_fS2_fjLj1024EEEEELb0EEEvNS_9BwdParamsE)
        /*01a0*/ 	.short	0x0210
        /*01a2*/ 	.short	0x0128


	//----- nvinfo : EIATTR_SW_WAR
	.align		4
.L_2213:
        /*01a4*/ 	.byte	0x04, 0x36
        /*01a6*/ 	.short	(.L_2215 - .L_2214)
.L_2214:
        /*01a8*/ 	.word	0x00000008
.L_2215:


//--------------------- .nv.info._ZN10layer_norm31ln_parallel_residual_bwd_kernelINS_13Kernel_traitsI6__halfS2_fS2_fjLj8192ELj1ELj1ELj8ELj16ENS_18Kernel_traits_baseILj8192ES2_S2_fS2_fjLj256EEEEELb1ELb1ELb0EEEvNS_9BwdParamsE --------------------------
	.section	.nv.info._ZN10layer_norm31ln_parallel_residual_bwd_kernelINS_13Kernel_traitsI6__halfS2_fS2_fjLj8192ELj1ELj1ELj8ELj16ENS_18Kernel_traits_baseILj8192ES2_S2_fS2_fjLj256EEEEELb1ELb1ELb0EEEvNS_9BwdParamsE,"",@"SHT_CUDA_INFO"
	.sectionflags	@""
	.align	4


	//----- nvinfo : EIATTR_CUDA_API_VERSION
	.align		4
        /*0000*/ 	.byte	0x04, 0x37
        /*0002*/ 	.short	(.L_2217 - .L_2216)
.L_2216:
        /*0004*/ 	.word	0x00000082


	//----- nvinfo : EIATTR_KPARAM_INFO
	.align		4
.L_2217:
        /*0008*/ 	.byte	0x04, 0x17
        /*000a*/ 	.short	(.L_2219 - .L_2218)
.L_2218:
        /*000c*/ 	.word	0x00000000
        /*0010*/ 	.short	0x0000
        /*0012*/ 	.short	0x0000
        /*0014*/ 	.byte	0x00, 0xf0, 0xa1, 0x04


	//----- nvinfo : EIATTR_SPARSE_MMA_MASK
	.align		4
.L_2219:
        /*0018*/ 	.byte	0x03, 0x50
        /*001a*/ 	.short	0x0000


	//----- nvinfo : EIATTR_MAXREG_COUNT
	.align		4
        /*001c*/ 	.byte	0x03, 0x1b
        /*001e*/ 	.short	0x00ff


	//----- nvinfo : EIATTR_NUM_BARRIERS
	.align		4
        /*0020*/ 	.byte	0x02, 0x4c
        /*0022*/ 	.byte	0x01
	.zero		1


	//----- nvinfo : EIATTR_MERCURY_ISA_VERSION
	.align		4
        /*0024*/ 	.byte	0x03, 0x5f
        /*0026*/ 	.short	0x0101


	//----- nvinfo : EIATTR_COOP_GROUP_MASK_REGIDS
	.align		4
        /*0028*/ 	.byte	0x04, 0x29
        /*002a*/ 	.short	(.L_2221 - .L_2220)


	//   ....[0]....
.L_2220:
        /*002c*/ 	.word	0xffffffff


	//   ....[1]....
        /*0030*/ 	.word	0xffffffff


	//   ....[2]....
        /*0034*/ 	.word	0xffffffff


	//   ....[3]....
        /*0038*/ 	.word	0xffffffff


	//   ....[4]....
        /*003c*/ 	.word	0xffffffff


	//   ....[5]....
        /*0040*/ 	.word	0xffffffff


	//   ....[6]....
        /*0044*/ 	.word	0xffffffff


	//   ....[7]....
        /*0048*/ 	.word	0xffffffff


	//   ....[8]....
        /*004c*/ 	.word	0xffffffff


	//   ....[9]....
        /*0050*/ 	.word	0xffffffff


	//   ....[10]....
        /*0054*/ 	.word	0x05000096


	//   ....[11]....
        /*0058*/ 	.word	0x05000096


	//   ....[12]....
        /*005c*/ 	.word	0x05000096


	//   ....[13]....
        /*0060*/ 	.word	0x05000096


	//   ....[14]....
        /*0064*/ 	.word	0x05000096


	//   ....[15]....
        /*0068*/ 	.word	0x05000096


	//   ....[16]....
        /*006c*/ 	.word	0x05000096


	//   ....[17]....
        /*0070*/ 	.word	0x05000096


	//   ....[18]....
        /*0074*/ 	.word	0x05000096


	//   ....[19]....
        /*0078*/ 	.word	0x05000096


	//----- nvinfo : EIATTR_COOP_GROUP_INSTR_OFFSETS
	.align		4
.L_2221:
        /*007c*/ 	.byte	0x04, 0x28
        /*007e*/ 	.short	(.L_2223 - .L_2222)


	//   ....[0]....
.L_2222:
        /*0080*/ 	.word	0x00001f60


	//   ....[1]....
        /*0084*/ 	.word	0x00001f70


	//   ....[2]....
        /*0088*/ 	.word	0x00001fa0


	//   ....[3]....
        /*008c*/ 	.word	0x00001fb0


	//   ....[4]....
        /*0090*/ 	.word	0x00001fe0


	//   ....[5]....
        /*0094*/ 	.word	0x00001ff0


	//   ....[6]....
        /*0098*/ 	.word	0x00002020


	//   ....[7]....
        /*009c*/ 	.word	0x00002030


	//   ....[8]....
        /*00a0*/ 	.word	0x00002060


	//   ....[9]....
        /*00a4*/ 	.word	0x00002070


	//   ....[10]....
        /*00a8*/ 	.word	0x00004560


	//   ....[11]....
        /*00ac*/ 	.word	0x000045b0


	//   ....[12]....
        /*00b0*/ 	.word	0x00004620


	//   ....[13]....
        /*00b4*/ 	.word	0x00004680


	//   ....[14]....
        /*00b8*/ 	.word	0x000046f0


	//   ....[15]....
        /*00bc*/ 	.word	0x00004750


	//   ....[16]....
        /*00c0*/ 	.word	0x000047c0


	//   ....[17]....
        /*00c4*/ 	.word	0x00004820


	//   ....[18]....
        /*00c8*/ 	.word	0x00004890


	//   ....[19]....
        /*00cc*/ 	.word	0x000048f0


	//----- nvinfo : EIATTR_EXIT_INSTR_OFFSETS
	.align		4
.L_2223:
        /*00d0*/ 	.byte	0x04, 0x1c
        /*00d2*/ 	.short	(.L_2225 - .L_2224)


	//   ....[0]....
.L_2224:
        /*00d4*/ 	.word	0x00004470


	//   ....[1]....
        /*00d8*/ 	.word	0x00004500


	//----- nvinfo : EIATTR_MAX_THREADS
	.align		4
.L_2225:
        /*00dc*/ 	.byte	0x04, 0x05
        /*00de*/ 	.short	(.L_2227 - .L_2226)
.L_2226:
        /*00e0*/ 	.word	0x00000100
        /*00e4*/ 	.word	0x00000001
        /*00e8*/ 	.word	0x00000001


	//----- nvinfo : EIATTR_CRS_STACK_SIZE
	.align		4
.L_2227:
        /*00ec*/ 	.byte	0x04, 0x1e
        /*00ee*/ 	.short	(.L_2229 - .L_2228)
.L_2228:
        /*00f0*/ 	.word	0x00000000


	//----- nvinfo : EIATTR_CBANK_PARAM_SIZE
	.align		4
.L_2229:
        /*00f4*/ 	.byte	0x03, 0x19
        /*00f6*/ 	.short	0x0128


	//----- nvinfo : EIATTR_PARAM_CBANK
	.align		4
        /*00f8*/ 	.byte	0x04, 0x0a
        /*00fa*/ 	.short	(.L_2231 - .L_2230)
	.align		4
.L_2230:
        /*00fc*/ 	.word	index@(.nv.constant0._ZN10layer_norm31ln_parallel_residual_bwd_kernelINS_13Kernel_traitsI6__halfS2_fS2_fjLj8192ELj1ELj1ELj8ELj16ENS_18Kernel_traits_baseILj8192ES2_S2_fS2_fjLj256EEEEELb1ELb1ELb0EEEvNS_9BwdParamsE)
        /*0100*/ 	.short	0x0210
        /*0102*/ 	.short	0x0128


	//----- nvinfo : EIATTR_SW_WAR
	.align		4
.L_2231:
        /*0104*/ 	.byte	0x04, 0x36
        /*0106*/ 	.short	(.L_2233 - .L_2232)
.L_2232:
        /*0108*/ 	.word	0x00000008
.L_2233:


//--------------------- .nv.info._ZN10layer_norm22ln_bwd_finalize_kernelINS_22Kernel_traits_finalizeILj8192E6__halfS2_fS2_fjLb0ELj1024ELj4ENS_18Kernel_traits_baseILj8192ES2_S2_fS2_fjLj1024EEEEELb0ELb1EEEvNS_9BwdParamsE --------------------------
	.section	.nv.info._ZN10layer_norm22ln_bwd_finalize_kernelINS_22Kernel_traits_finalizeILj8192E6__halfS2_fS2_fjLb0ELj1024ELj4ENS_18Kernel_traits_baseILj8192ES2_S2_fS2_fjLj1024EEEEELb0ELb1EEEvNS_9BwdParamsE,"",@"SHT_CUDA_INFO"
	.sectionflags	@""
	.align	4


	//----- nvinfo : EIATTR_CUDA_API_VERSION
	.align		4
        /*0000*/ 	.byte	0x04, 0x37
        /*0002*/ 	.short	(.L_2235 - .L_2234)
.L_2234:
        /*0004*/ 	.word	0x00000082


	//----- nvinfo : EIATTR_KPARAM_INFO
	.align		4
.L_2235:
        /*0008*/ 	.byte	0x04, 0x17
        /*000a*/ 	.short	(.L_2237 - .L_2236)
.L_2236:
        /*000c*/ 	.word	0x00000000
        /*0010*/ 	.short	0x0000
        /*0012*/ 	.short	0x0000
        /*0014*/ 	.byte	0x00, 0xf0, 0xa1, 0x04


	//----- nvinfo : EIATTR_SPARSE_MMA_MASK
	.align		4
.L_2237:
        /*0018*/ 	.byte	0x03, 0x50
        /*001a*/ 	.short	0x0000


	//----- nvinfo : EIATTR_MAXREG_COUNT
	.align		4
        /*001c*/ 	.byte	0x03, 0x1b
        /*001e*/ 	.short	0x0040


	//----- nvinfo : EIATTR_NUM_BARRIERS
	.align		4
        /*0020*/ 	.byte	0x02, 0x4c
        /*0022*/ 	.byte	0x01
	.zero		1


	//----- nvinfo : EIATTR_MERCURY_ISA_VERSION
	.align		4
        /*0024*/ 	.byte	0x03, 0x5f
        /*0026*/ 	.short	0x0101


	//----- nvinfo : EIATTR_COOP_GROUP_MASK_REGIDS
	.align		4
        /*0028*/ 	.byte	0x04, 0x29
        /*002a*/ 	.short	(.L_2239 - .L_2238)


	//   ....[0]....
.L_2238:
        /*002c*/ 	.word	0xffffffff


	//   ....[1]....
        /*0030*/ 	.word	0xffffffff


	//   ....[2]....
        /*0034*/ 	.word	0xffffffff


	//   ....[3]....
        /*0038*/ 	.word	0xffffffff


	//   ....[4]....
        /*003c*/ 	.word	0xffffffff


	//   ....[5]....
        /*0040*/ 	.word	0xffffffff


	//   ....[6]....
        /*0044*/ 	.word	0xffffffff


	//   ....[7]....
        /*0048*/ 	.word	0xffffffff


	//   ....[8]....
        /*004c*/ 	.word	0xffffffff


	//   ....[9]....
        /*0050*/ 	.word	0xffffffff


	//   ....[10]....
        /*0054*/ 	.word	0x05000011


	//   ....[11]....
        /*0058*/ 	.word	0x05000011


	//   ....[12]....
        /*005c*/ 	.word	0x05000011


	//   ....[13]....
        /*0060*/ 	.word	0x05000011


	//   ....[14]....
        /*0064*/ 	.word	0x05000011


	//   ....[15]....
        /*0068*/ 	.word	0x05000011


	//   ....[16]....
        /*006c*/ 	.word	0x05000011


	//   ....[17]....
        /*0070*/ 	.word	0x05000011


	//   ....[18]....
        /*0074*/ 	.word	0x05000011


	//   ....[19]....
        /*0078*/ 	.word	0x05000011


	//----- nvinfo : EIATTR_COOP_GROUP_INSTR_OFFSETS
	.align		4
.L_2239:
        /*007c*/ 	.byte	0x04, 0x28
        /*007e*/ 	.short	(.L_2241 - .L_2240)


	//   ....[0]....
.L_2240:
        /*0080*/ 	.word	0x000008e0


	//   ....[1]....
        /*0084*/ 	.word	0x000008f0


	//   ....[2]....
        /*0088*/ 	.word	0x00000920


	//   ....[3]....
        /*008c*/ 	.word	0x00000930


	//   ....[4]....
        /*0090*/ 	.word	0x00000960


	//   ....[5]....
        /*0094*/ 	.word	0x00000970


	//   ....[6]....
        /*0098*/ 	.word	0x000009a0


	//   ....[7]....
        /*009c*/ 	.word	0x000009b0


	//   ....[8]....
        /*00a0*/ 	.word	0x000009e0


	//   ....[9]....
        /*00a4*/ 	.word	0x000009f0


	//   ....[10]....
        /*00a8*/ 	.word	0x00000bf0


	//   ....[11]....
        /*00ac*/ 	.word	0x00000c60


	//   ....[12]....
        /*00b0*/ 	.word	0x00000cd0


	//   ....[13]....
        /*00b4*/ 	.word	0x00000d40


	//   ....[14]....
        /*00b8*/ 	.word	0x00000db0


	//   ....[15]....
        /*00bc*/ 	.word	0x00000e10


	//   ....[16]....
        /*00c0*/ 	.word	0x00000e80


	//   ....[17]....
        /*00c4*/ 	.word	0x00000ef0


	//   ....[18]....
        /*00c8*/ 	.word	0x00000f60


	//   ....[19]....
        /*00cc*/ 	.word	0x00000fd0


	//----- nvinfo : EIATTR_EXIT_INSTR_OFFSETS
	.align		4
.L_2241:
        /*00d0*/ 	.byte	0x04, 0x1c
        /*00d2*/ 	.short	(.L_2243 - .L_2242)


	//   ....[0]....
.L_2242:
        /*00d4*/ 	.word	0x00000070


	//   ....[1]....
        /*00d8*/ 	.word	0x00000b90


	//----- nvinfo : EIATTR_MAX_THREADS
	.align		4
.L_2243:
        /*00dc*/ 	.byte	0x04, 0x05
        /*00de*/ 	.short	(.L_2245 - .L_2244)
.L_2244:
        /*00e0*/ 	.word	0x00000400
        /*00e4*/ 	.word	0x00000001
        /*00e8*/ 	.word	0x00000001


	//----- nvinfo : EIATTR_CRS_STACK_SIZE
	.align		4
.L_2245:
        /*00ec*/ 	.byte	0x04, 0x1e
        /*00ee*/ 	.short	(.L_2247 - .L_2246)
.L_2246:
        /*00f0*/ 	.word	0x00000000


	//----- nvinfo : EIATTR_CBANK_PARAM_SIZE
	.align		4
.L_2247:
        /*00f4*/ 	.byte	0x03, 0x19
        /*00f6*/ 	.short	0x0128


	//----- nvinfo : EIATTR_PARAM_CBANK
	.align		4
        /*00f8*/ 	.byte	0x04, 0x0a
        /*00fa*/ 	.short	(.L_2249 - .L_2248)
	.align		4
.L_2248:
        /*00fc*/ 	.word	index@(.nv.constant0._ZN10layer_norm22ln_bwd_finalize_kernelINS_22Kernel_traits_finalizeILj8192E6__halfS2_fS2_fjLb0ELj1024ELj4ENS_18Kernel_traits_baseILj8192ES2_S2_fS2_fjLj1024EEEEELb0ELb1EEEvNS_9BwdParamsE)
        /*0100*/ 	.short	0x0210
        /*0102*/ 	.short	0x0128


	//----- nvinfo : EIATTR_SW_WAR
	.align		4
.L_2249:
        /*0104*/ 	.byte	0x04, 0x36
        /*0106*/ 	.short	(.L_2251 - .L_2250)
.L_2250:
        /*0108*/ 	.word	0x00000008
.L_2251:


//--------------------- .nv.info._ZN10layer_norm40ln_parallel_residual_bwd_finalize_kernelINS_22Kernel_traits_finalizeILj8192E6__halfS2_fS2_fjLb0ELj1024ELj4ENS_18Kernel_traits_baseILj8192ES2_S2_fS2_fjLj1024EEEEELb1EEEvNS_9BwdParamsE --------------------------
	.section	.nv.info._ZN10layer_norm40ln_parallel_residual_bwd_finalize_kernelINS_22Kernel_traits_finalizeILj8192E6__halfS2_fS2_fjLb0ELj1024ELj4ENS_18Kernel_traits_baseILj8192ES2_S2_fS2_fjLj1024EEEEELb1EEEvNS_9BwdParamsE,"",@"SHT_CUDA_INFO"
	.sectionflags	@""
	.align	4


	//----- nvinfo : EIATTR_CUDA_API_VERSION
	.align		4
        /*0000*/ 	.byte	0x04, 0x37
        /*0002*/ 	.short	(.L_2253 - .L_2252)
.L_2252:
        /*0004*/ 	.word	0x00000082


	//----- nvinfo : EIATTR_KPARAM_INFO
	.align		4
.L_2253:
        /*0008*/ 	.byte	0x04, 0x17
        /*000a*/ 	.short	(.L_2255 - .L_2254)
.L_2254:
        /*000c*/ 	.word	0x00000000
        /*0010*/ 	.short	0x0000
        /*0012*/ 	.short	0x0000
        /*0014*/ 	.byte	0x00, 0xf0, 0xa1, 0x04


	//----- nvinfo : EIATTR_SPARSE_MMA_MASK
	.align		4
.L_2255:
        /*0018*/ 	.byte	0x03, 0x50
        /*001a*/ 	.short	0x0000


	//----- nvinfo : EIATTR_MAXREG_COUNT
	.align		4
        /*001c*/ 	.byte	0x03, 0x1b
        /*001e*/ 	.short	0x0040


	//----- nvinfo : EIATTR_NUM_BARRIERS
	.align		4
        /*0020*/ 	.byte	0x02, 0x4c
        /*0022*/ 	.byte	0x01
	.zero		1


	//----- nvinfo : EIATTR_MERCURY_ISA_VERSION
	.align		4
        /*0024*/ 	.byte	0x03, 0x5f
        /*0026*/ 	.short	0x0101


	//----- nvinfo : EIATTR_COOP_GROUP_MASK_REGIDS
	.align		4
        /*0028*/ 	.byte	0x04, 0x29
        /*002a*/ 	.short	(.L_2257 - .L_2256)


	//   ....[0]....
.L_2256:
        /*002c*/ 	.word	0xffffffff


	//   ....[1]....
        /*0030*/ 	.word	0xffffffff


	//   ....[2]....
        /*0034*/ 	.word	0xffffffff


	//   ....[3]....
        /*0038*/ 	.word	0xffffffff


	//   ....[4]....
        /*003c*/ 	.word	0xffffffff


	//   ....[5]....
        /*0040*/ 	.word	0xffffffff


	//   ....[6]....
        /*0044*/ 	.word	0xffffffff


	//   ....[7]....
        /*0048*/ 	.word	0xffffffff


	//   ....[8]....
        /*004c*/ 	.word	0xffffffff


	//   ....[9]....
        /*0050*/ 	.word	0xffffffff


	//   ....[10]....
        /*0054*/ 	.word	0xffffffff


	//   ....[11]....
        /*0058*/ 	.word	0xffffffff


	//   ....[12]....
        /*005c*/ 	.word	0xffffffff


	//   ....[13]....
        /*0060*/ 	.word	0xffffffff


	//   ....[14]....
        /*0064*/ 	.word	0xffffffff


	//   ....[15]....
        /*0068*/ 	.word	0xffffffff


	//   ....[16]....
        /*006c*/ 	.word	0xffffffff


	//   ....[17]....
        /*0070*/ 	.word	0xffffffff


	//   ....[18]....
        /*0074*/ 	.word	0xffffffff


	//   ....[19]....
        /*0078*/ 	.word	0xffffffff


	//   ....[20]....
        /*007c*/ 	.word	0x0500000b


	//   ....[21]....
        /*0080*/ 	.word	0x0500000b


	//   ....[22]....
        /*0084*/ 	.word	0x0500000b


	//   ....[23]....
        /*0088*/ 	.word	0x0500000b


	//   ....[24]....
        /*008c*/ 	.word	0x0500000b


	//   ....[25]....
        /*0090*/ 	.word	0x0500000b


	//   ....[26]....
        /*0094*/ 	.word	0x0500000b


	//   ....[27]....
        /*0098*/ 	.word	0x0500000b


	//   ....[28]....
        /*009c*/ 	.word	0x0500000b


	//   ....[29]....
        /*00a0*/ 	.word	0x0500000b


	//   ....[30]....
        /*00a4*/ 	.word	0x0500000b


	//   ....[31]....
        /*00a8*/ 	.word	0x0500000b


	//   ....[32]....
        /*00ac*/ 	.word	0x0500000b


	//   ....[33]....
        /*00b0*/ 	.word	0x0500000b


	//   ....[34]....
        /*00b4*/ 	.word	0x0500000b


	//   ....[35]....
        /*00b8*/ 	.word	0x0500000b


	//   ....[36]....
        /*00bc*/ 	.word	0x0500000b


	//   ....[37]....
        /*00c0*/ 	.word	0x0500000b


	//   ....[38]....
        /*00c4*/ 	.word	0x0500000b


	//   ....[39]....
        /*00c8*/ 	.word	0x0500000b


	//----- nvinfo : EIATTR_COOP_GROUP_INSTR_OFFSETS
	.align		4
.L_2257:
        /*00cc*/ 	.byte	0x04, 0x28
        /*00ce*/ 	.short	(.L_2259 - .L_2258)


	//   ....[0]....
.L_2258:
        /*00d0*/ 	.word	0x00000ce0


	//   ....[1]....
        /*00d4*/ 	.word	0x00000cf0


	//   ....[2]....
        /*00d8*/ 	.word	0x00000d00


	//   ....[3]....
        /*00dc*/ 	.word	0x00000d10


	//   ....[4]....
        /*00e0*/ 	.word	0x00000d40


	//   ....[5]....
        /*00e4*/ 	.word	0x00000d70


	//   ....[6]....
        /*00e8*/ 	.word	0x00000d80


	//   ....[7]....
        /*00ec*/ 	.word	0x00000d90


	//   ....[8]....
        /*00f0*/ 	.word	0x00000db0


	//   ....[9]....
        /*00f4*/ 	.word	0x00000df0


	//   ....[10]....
        /*00f8*/ 	.word	0x00000e00


	//   ....[11]....
        /*00fc*/ 	.word	0x00000e10


	//   ....[12]....
        /*0100*/ 	.word	0x00000e30


	//   ....[13]....
        /*0104*/ 	.word	0x00000e70


	//   ....[14]....
        /*0108*/ 	.word	0x00000e80


	//   ....[15]....
        /*010c*/ 	.word	0x00000e90


	//   ....[16]....
        /*0110*/ 	.word	0x00000eb0


	//   ....[17]....
        /*0114*/ 	.word	0x00000ee0


	//   ....[18]....
        /*0118*/ 	.word	0x00000f00


	//   ....[19]....
        /*011c*/ 	.word	0x00000f10


	//   ....[20]....
        /*0120*/ 	.word	0x00001210


	//   ....[21]....
        /*0124*/ 	.word	0x00001270


	//   ....[22]....
        /*0128*/ 	.word	0x000012d0


	//   ....[23]....
        /*012c*/ 	.word	0x00001330


	//   ....[24]....
        /*0130*/ 	.word	0x00001390


	//   ....[25]....
        /*0134*/ 	.word	0x000013f0


	//   ....[26]....
        /*0138*/ 	.word	0x00001460


	//   ....[27]....
        /*013c*/ 	.word	0x000014d0


	//   ....[28]....
        /*0140*/ 	.word	0x00001540


	//   ....[29]....
        /*0144*/ 	.word	0x000015b0


	//   ....[30]....
        /*0148*/ 	.word	0x00001610


	//   ....[31]....
        /*014c*/ 	.word	0x00001680


	//   ....[32]....
        /*0150*/ 	.word	0x000016f0


	//   ....[33]....
        /*0154*/ 	.word	0x00001760


	//   ....[34]....
        /*0158*/ 	.word	0x000017d0


	//   ....[35]....
        /*015c*/ 	.word	0x00001830


	//   ....[36]....
        /*0160*/ 	.word	0x000018a0


	//   ....[37]....
        /*0164*/ 	.word	0x00001910


	//   ....[38]....
        /*0168*/ 	.word	0x00001980


	//   ....[39]....
        /*016c*/ 	.word	0x000019f0


	//----- nvinfo : EIATTR_EXIT_INSTR_OFFSETS
	.align		4
.L_2259:
        /*0170*/ 	.byte	0x04, 0x1c
        /*0172*/ 	.short	(.L_2261 - .L_2260)


	//   ....[0]....
.L_2260:
        /*0174*/ 	.word	0x00000070


	//   ....[1]....
        /*0178*/ 	.word	0x000011b0


	//----- nvinfo : EIATTR_MAX_THREADS
	.align		4
.L_2261:
        /*017c*/ 	.byte	0x04, 0x05
        /*017e*/ 	.short	(.L_2263 - .L_2262)
.L_2262:
        /*0180*/ 	.word	0x00000400
        /*0184*/ 	.word	0x00000001
        /*0188*/ 	.word	0x00000001


	//----- nvinfo : EIATTR_CRS_STACK_SIZE
	.align		4
.L_2263:
        /*018c*/ 	.byte	0x04, 0x1e
        /*018e*/ 	.short	(.L_2265 - .L_2264)
.L_2264:
        /*0190*/ 	.word	0x00000000


	//----- nvinfo : EIATTR_CBANK_PARAM_SIZE
	.align		4
.L_2265:
        /*0194*/ 	.byte	0x03, 0x19
        /*0196*/ 	.short	0x0128


	//----- nvinfo : EIATTR_PARAM_CBANK
	.align		4
        /*0198*/ 	.byte	0x04, 0x0a
        /*019a*/ 	.short	(.L_2267 - .L_2266)
	.align		4
.L_2266:
        /*019c*/ 	.word	index@(.nv.constant0._ZN10layer_norm40ln_parallel_residual_bwd_finalize_kernelINS_22Kernel_traits_finalizeILj8192E6__halfS2_fS2_fjLb0ELj1024ELj4ENS_18Kernel_traits_baseILj8192ES2_S2_fS2_fjLj1024EEEEELb1EEEvNS_9BwdParamsE)
        /*01a0*/ 	.short	0x0210
        /*01a2*/ 	.short	0x0128


	//----- nvinfo : EIATTR_SW_WAR
	.align		4
.L_2267:
        /*01a4*/ 	.byte	0x04, 0x36
        /*01a6*/ 	.short	(.L_2269 - .L_2268)
.L_2268:
        /*01a8*/ 	.word	0x00000008
.L_2269:


//--------------------- .nv.info._ZN10layer_norm31ln_parallel_residual_bwd_kernelINS_13Kernel_traitsI6__halfS2_fS2_fjLj8192ELj1ELj1ELj8ELj16ENS_18Kernel_traits_baseILj8192ES2_S2_fS2_fjLj256EEEEELb1ELb1ELb1EEEvNS_9BwdParamsE --------------------------
	.section	.nv.info._ZN10layer_norm31ln_parallel_residual_bwd_kernelINS_13Kernel_traitsI6__halfS2_fS2_fjLj8192ELj1ELj1ELj8ELj16ENS_18Kernel_traits_baseILj8192ES2_S2_fS2_fjLj256EEEEELb1ELb1ELb1EEEvNS_9BwdParamsE,"",@"SHT_CUDA_INFO"
	.sectionflags	@""
	.align	4


	//----- nvinfo : EIATTR_CUDA_API_VERSION
	.align		4
        /*0000*/ 	.byte	0x04, 0x37
        /*0002*/ 	.short	(.L_2271 - .L_2270)
.L_2270:
        /*0004*/ 	.word	0x00000082


	//----- nvinfo : EIATTR_KPARAM_INFO
	.align		4
.L_2271:
        /*0008*/ 	.byte	0x04, 0x17
        /*000a*/ 	.short	(.L_2273 - .L_2272)
.L_2272:
        /*000c*/ 	.word	0x00000000
        /*0010*/ 	.short	0x0000
        /*0012*/ 	.short	0x0000
        /*0014*/ 	.byte	0x00, 0xf0, 0xa1, 0x04


	//----- nvinfo : EIATTR_SPARSE_MMA_MASK
	.align		4
.L_2273:
        /*0018*/ 	.byte	0x03, 0x50
        /*001a*/ 	.short	0x0000


	//----- nvinfo : EIATTR_MAXREG_COUNT
	.align		4
        /*001c*/ 	.byte	0x03, 0x1b
        /*001e*/ 	.short	0x00ff


	//----- nvinfo : EIATTR_NUM_BARRIERS
	.align		4
        /*0020*/ 	.byte	0x02, 0x4c
        /*0022*/ 	.byte	0x01
	.zero		1


	//----- nvinfo : EIATTR_MERCURY_ISA_VERSION
	.align		4
        /*0024*/ 	.byte	0x03, 0x5f
        /*0026*/ 	.short	0x0101


	//----- nvinfo : EIATTR_COOP_GROUP_MASK_REGIDS
	.align		4
        /*0028*/ 	.byte	0x04, 0x29
        /*002a*/ 	.short	(.L_2275 - .L_2274)


	//   ....[0]....
.L_2274:
        /*002c*/ 	.word	0xffffffff


	//   ....[1]....
        /*0030*/ 	.word	0xffffffff


	//   ....[2]....
        /*0034*/ 	.word	0xffffffff


	//   ....[3]....
        /*0038*/ 	.word	0xffffffff


	//   ....[4]....
        /*003c*/ 	.word	0xffffffff


	//   ....[5]....
        /*0040*/ 	.word	0xffffffff


	//   ....[6]....
        /*0044*/ 	.word	0xffffffff


	//   ....[7]....
        /*0048*/ 	.word	0xffffffff


	//   ....[8]....
        /*004c*/ 	.word	0xffffffff


	//   ....[9]....
        /*0050*/ 	.word	0xffffffff


	//   ....[10]....
        /*0054*/ 	.word	0x0500005c


	//   ....[11]....
        /*0058*/ 	.word	0x0500005c


	//   ....[12]....
        /*005c*/ 	.word	0x0500005c


	//   ....[13]....
        /*0060*/ 	.word	0x0500005c


	//   ....[14]....
        /*0064*/ 	.word	0x0500005c


	//   ....[15]....
        /*0068*/ 	.word	0x0500005c


	//   ....[16]....
        /*006c*/ 	.word	0x0500005c


	//   ....[17]....
        /*0070*/ 	.word	0x0500005c


	//   ....[18]....
        /*0074*/ 	.word	0x0500005c


	//   ....[19]....
        /*0078*/ 	.word	0x0500005c


	//----- nvinfo : EIATTR_COOP_GROUP_INSTR_OFFSETS
	.align		4
.L_2275:
        /*007c*/ 	.byte	0x04, 0x28
        /*007e*/ 	.short	(.L_2277 - .L_2276)


	//   ....[0]....
.L_2276:
        /*0080*/ 	.word	0x00001d60


	//   ....[1]....
        /*0084*/ 	.word	0x00001d70


	//   ....[2]....
        /*0088*/ 	.word	0x00001da0


	//   ....[3]....
        /*008c*/ 	.word	0x00001db0


	//   ....[4]....
        /*0090*/ 	.word	0x00001de0


	//   ....[5]....
        /*0094*/ 	.word	0x00001df0


	//   ....[6]....
        /*0098*/ 	.word	0x00001e20


	//   ....[7]....
        /*009c*/ 	.word	0x00001e30


	//   ....[8]....
        /*00a0*/ 	.word	0x00001e60


	//   ....[9]....
        /*00a4*/ 	.word	0x00001e70


	//   ....[10]....
        /*00a8*/ 	.word	0x000041d0


	//   ....[11]....
        /*00ac*/ 	.word	0x00004220


	//   ....[12]....
        /*00b0*/ 	.word	0x00004290


	//   ....[13]....
        /*00b4*/ 	.word	0x000042f0


	//   ....[14]....
        /*00b8*/ 	.word	0x00004360


	//   ....[15]....
        /*00bc*/ 	.word	0x000043c0


	//   ....[16]....
        /*00c0*/ 	.word	0x00004430


	//   ....[17]....
        /*00c4*/ 	.word	0x00004490


	//   ....[18]....
        /*00c8*/ 	.word	0x00004500


	//   ....[19]....
        /*00cc*/ 	.word	0x00004560


	//----- nvinfo : EIATTR_EXIT_INSTR_OFFSETS
	.align		4
.L_2277:
        /*00d0*/ 	.byte	0x04, 0x1c
        /*00d2*/ 	.short	(.L_2279 - .L_2278)


	//   ....[0]....
.L_2278:
        /*00d4*/ 	.word	0x00004170


	//----- nvinfo : EIATTR_MAX_THREADS
	.align		4
.L_2279:
        /*00d8*/ 	.byte	0x04, 0x05
        /*00da*/ 	.short	(.L_2281 - .L_2280)
.L_2280:
        /*00dc*/ 	.word	0x00000100
        /*00e0*/ 	.word	0x00000001
        /*00e4*/ 	.word	0x00000001


	//----- nvinfo : EIATTR_CRS_STACK_SIZE
	.align		4
.L_2281:
        /*00e8*/ 	.byte	0x04, 0x1e
        /*00ea*/ 	.short	(.L_2283 - .L_2282)
.L_2282:
        /*00ec*/ 	.word	0x00000000


	//----- nvinfo : EIATTR_CBANK_PARAM_SIZE
	.align		4
.L_2283:
        /*00f0*/ 	.byte	0x03, 0x19
        /*00f2*/ 	.short	0x0128


	//----- nvinfo : EIATTR_PARAM_CBANK
	.align		4
        /*00f4*/ 	.byte	0x04, 0x0a
        /*00f6*/ 	.short	(.L_2285 - .L_2284)
	.align		4
.L_2284:
        /*00f8*/ 	.word	index@(.nv.constant0._ZN10layer_norm31ln_parallel_residual_bwd_kernelINS_13Kernel_traitsI6__halfS2_fS2_fjLj8192ELj1ELj1ELj8ELj16ENS_18Kernel_traits_baseILj8192ES2_S2_fS2_fjLj256EEEEELb1ELb1ELb1EEEvNS_9BwdParamsE)
        /*00fc*/ 	.short	0x0210
        /*00fe*/ 	.short	0x0128


	//----- nvinfo : EIATTR_SW_WAR
	.align		4
.L_2285:
        /*0100*/ 	.byte	0x04, 0x36
        /*0102*/ 	.short	(.L_2287 - .L_2286)
.L_2286:
        /*0104*/ 	.word	0x00000008
.L_2287:


//--------------------- .nv.info._ZN10layer_norm31ln_parallel_residual_bwd_kernelINS_13Kernel_traitsIf6__halffS2_fjLj8192ELj1ELj1ELj8ELj16ENS_18Kernel_traits_baseILj8192EfS2_fS2_fjLj256EEEEELb0ELb0ELb0EEEvNS_9BwdParamsE --------------------------
	.section	.nv.info._ZN10layer_norm31ln_parallel_residual_bwd_kernelINS_13Kernel_traitsIf6__halffS2_fjLj8192ELj1ELj1ELj8ELj16ENS_18Kernel_traits_baseILj8192EfS2_fS2_fjLj256EEEEELb0ELb0ELb0EEEvNS_9BwdParamsE,"",@"SHT_CUDA_INFO"
	.sectionflags	@""
	.align	4


	//----- nvinfo : EIATTR_CUDA_API_VERSION
	.align		4
        /*0000*/ 	.byte	0x04, 0x37
        /*0002*/ 	.short	(.L_2289 - .L_2288)
.L_2288:
        /*0004*/ 	.word	0x00000082


	//----- nvinfo : EIATTR_KPARAM_INFO
	.align		4
.L_2289:
        /*0008*/ 	.byte	0x04, 0x17
        /*000a*/ 	.short	(.L_2291 - .L_2290)
.L_2290:
        /*000c*/ 	.word	0x00000000
        /*0010*/ 	.short	0x0000
        /*0012*/ 	.short	0x0000
        /*0014*/ 	.byte	0x00, 0xf0, 0xa1, 0x04


	//----- nvinfo : EIATTR_SPARSE_MMA_MASK
	.align		4
.L_2291:
        /*0018*/ 	.byte	0x03, 0x50
        /*001a*/ 	.short	0x0000


	//----- nvinfo : EIATTR_MAXREG_COUNT
	.align		4
        /*001c*/ 	.byte	0x03, 0x1b
        /*001e*/ 	.short	0x00ff


	//----- nvinfo : EIATTR_NUM_BARRIERS
	.align		4
        /*0020*/ 	.byte	0x02, 0x4c
        /*0022*/ 	.byte	0x01
	.zero		1


	//----- nvinfo : EIATTR_ANNOTATIONS
	.align		4
        /*0024*/ 	.byte	0x04, 0x55
        /*0026*/ 	.short	(.L_2293 - .L_2292)


	//   ....[0]....
.L_2292:
        /* <DEDUP_REMOVED lines=77> */


	//----- nvinfo : EIATTR_MERCURY_ISA_VERSION
	.align		4
.L_2293:
        /*04e0*/ 	.byte	0x03, 0x5f
        /*04e2*/ 	.short	0x0101


	//----- nvinfo : EIATTR_COOP_GROUP_MASK_REGIDS
	.align		4
        /*04e4*/ 	.byte	0x04, 0x29
        /*04e6*/ 	.short	(.L_2295 - .L_2294)


	//   ....[0]....
.L_2294:
        /*04e8*/ 	.word	0xffffffff


	//   ....[1]....
        /*04ec*/ 	.word	0xffffffff


	//   ....[2]....
        /*04f0*/ 	.word	0xffffffff


	//   ....[3]....
        /*04f4*/ 	.word	0xffffffff


	//   ....[4]....
        /*04f8*/ 	.word	0xffffffff


	//   ....[5]....
        /*04fc*/ 	.word	0xffffffff


	//   ....[6]....
        /*0500*/ 	.word	0xffffffff


	//   ....[7]....
        /*0504*/ 	.word	0xffffffff


	//   ....[8]....
        /*0508*/ 	.word	0xffffffff


	//   ....[9]....
        /*050c*/ 	.word	0xffffffff


	//   ....[10]....
        /*0510*/ 	.word	0x050000c3


	//   ....[11]....
        /*0514*/ 	.word	0x050000c3


	//   ....[12]....
        /*0518*/ 	.word	0x050000c3


	//   ....[13]....
        /*051c*/ 	.word	0x050000c3


	//   ....[14]....
        /*0520*/ 	.word	0x050000c3


	//   ....[15]....
        /*0524*/ 	.word	0x050000c3


	//   ....[16]....
        /*0528*/ 	.word	0x050000c3


	//   ....[17]....
        /*052c*/ 	.word	0x050000c3


	//   ....[18]....
        /*0530*/ 	.word	0x050000c3


	//   ....[19]....
        /*0534*/ 	.word	0x050000c3


	//----- nvinfo : EIATTR_COOP_GROUP_INSTR_OFFSETS
	.align		4
.L_2295:
        /*0538*/ 	.byte	0x04, 0x28
        /*053a*/ 	.short	(.L_2297 - .L_2296)


	//   ....[0]....
.L_2296:
        /*053c*/ 	.word	0x00002fe0


	//   ....[1]....
        /*0540*/ 	.word	0x00003000


	//   ....[2]....
        /*0544*/ 	.word	0x00003020


	//   ....[3]....
        /*0548*/ 	.word	0x00003040


	//   ....[4]....
        /*054c*/ 	.word	0x00003060


	//   ....[5]....
        /*0550*/ 	.word	0x00003080


	//   ....[6]....
        /*0554*/ 	.word	0x000030a0


	//   ....[7]....
        /*0558*/ 	.word	0x000030c0


	//   ....[8]....
        /*055c*/ 	.word	0x000030e0


	//   ....[9]....
        /*0560*/ 	.word	0x000030f0


	//   ....[10]....
        /*0564*/ 	.word	0x00004e00


	//   ....[11]....
        /*0568*/ 	.word	0x00004e70


	//   ....[12]....
        /*056c*/ 	.word	0x00004ee0


	//   ....[13]....
        /*0570*/ 	.word	0x00004f50


	//   ....[14]....
        /*0574*/ 	.word	0x00004fc0


	//   ....[15]....
        /*0578*/ 	.word	0x00005030


	//   ....[16]....
        /*057c*/ 	.word	0x000050a0


	//   ....[17]....
        /*0580*/ 	.word	0x00005110


	//   ....[18]....
        /*0584*/ 	.word	0x00005180


	//   ....[19]....
        /*0588*/ 	.word	0x000051d0


	//----- nvinfo : EIATTR_EXIT_INSTR_OFFSETS
	.align		4
.L_2297:
        /*058c*/ 	.byte	0x04, 0x1c
        /*058e*/ 	.short	(.L_2299 - .L_2298)


	//   ....[0]....
.L_2298:
        /*0590*/ 	.word	0x00004c90


	//   ....[1]....
        /*0594*/ 	.word	0x00004da0


	//----- nvinfo : EIATTR_MAX_THREADS
	.align		4
.L_2299:
        /*0598*/ 	.byte	0x04, 0x05
        /*059a*/ 	.short	(.L_2301 - .L_2300)
.L_2300:
        /*059c*/ 	.word	0x00000100
        /*05a0*/ 	.word	0x00000001
        /*05a4*/ 	.word	0x00000001


	//----- nvinfo : EIATTR_CRS_STACK_SIZE
	.align		4
.L_2301:
        /*05a8*/ 	.byte	0x04, 0x1e
        /*05aa*/ 	.short	(.L_2303 - .L_2302)
.L_2302:
        /*05ac*/ 	.word	0x00000000


	//----- nvinfo : EIATTR_CBANK_PARAM_SIZE
	.align		4
.L_2303:
        /*05b0*/ 	.byte	0x03, 0x19
        /*05b2*/ 	.short	0x0128


	//----- nvinfo : EIATTR_PARAM_CBANK
	.align		4
        /*05b4*/ 	.byte	0x04, 0x0a
        /*05b6*/ 	.short	(.L_2305 - .L_2304)
	.align		4
.L_2304:
        /*05b8*/ 	.word	index@(.nv.constant0._ZN10layer_norm31ln_parallel_residual_bwd_kernelINS_13Kernel_traitsIf6__halffS2_fjLj8192ELj1ELj1ELj8ELj16ENS_18Kernel_traits_baseILj8192EfS2_fS2_fjLj256EEEEELb0ELb0ELb0EEEvNS_9BwdParamsE)
        /*05bc*/ 	.short	0x0210
        /*05be*/ 	.short	0x0128


	//----- nvinfo : EIATTR_SW_WAR
	.align		4
.L_2305:
        /*05c0*/ 	.byte	0x04, 0x36
        /*05c2*/ 	.short	(.L_2307 - .L_2306)
.L_2306:
        /*05c4*/ 	.word	0x00000008
.L_2307:


//--------------------- .nv.info._ZN10layer_norm31ln_parallel_residual_bwd_kernelINS_13Kernel_traitsIf6__halffS2_fjLj8192ELj1ELj1ELj8ELj16ENS_18Kernel_traits_baseILj8192EfS2_fS2_fjLj256EEEEELb0ELb0ELb1EEEvNS_9BwdParamsE --------------------------
	.section	.nv.info._ZN10layer_norm31ln_parallel_residual_bwd_kernelINS_13Kernel_traitsIf6__halffS2_fjLj8192ELj1ELj1ELj8ELj16ENS_18Kernel_traits_baseILj8192EfS2_fS2_fjLj256EEEEELb0ELb0ELb1EEEvNS_9BwdParamsE,"",@"SHT_CUDA_INFO"
	.sectionflags	@""
	.align	4


	//----- nvinfo : EIATTR_CUDA_API_VERSION
	.align		4
        /*0000*/ 	.byte	0x04, 0x37
        /*0002*/ 	.short	(.L_2309 - .L_2308)
.L_2308:
        /*0004*/ 	.word	0x00000082


	//----- nvinfo : EIATTR_KPARAM_INFO
	.align		4
.L_2309:
        /*0008*/ 	.byte	0x04, 0x17
        /*000a*/ 	.short	(.L_2311 - .L_2310)
.L_2310:
        /*000c*/ 	.word	0x00000000
        /*0010*/ 	.short	0x0000
        /*0012*/ 	.short	0x0000
        /*0014*/ 	.byte	0x00, 0xf0, 0xa1, 0x04


	//----- nvinfo : EIATTR_SPARSE_MMA_MASK
	.align		4
.L_2311:
        /*0018*/ 	.byte	0x03, 0x50
        /*001a*/ 	.short	0x0000


	//----- nvinfo : EIATTR_MAXREG_COUNT
	.align		4
        /*001c*/ 	.byte	0x03, 0x1b
        /*001e*/ 	.short	0x00ff


	//----- nvinfo : EIATTR_NUM_BARRIERS
	.align		4
        /*0020*/ 	.byte	0x02, 0x4c
        /*0022*/ 	.byte	0x01
	.zero		1


	//----- nvinfo : EIATTR_ANNOTATIONS
	.align		4
        /*0024*/ 	.byte	0x04, 0x55
        /*0026*/ 	.short	(.L_2313 - .L_2312)


	//   ....[0]....
.L_2312:
        /* <DEDUP_REMOVED lines=130> */


	//----- nvinfo : EIATTR_MERCURY_ISA_VERSION
	.align		4
.L_2313:
        /*0838*/ 	.byte	0x03, 0x5f
        /*083a*/ 	.short	0x0101


	//----- nvinfo : EIATTR_COOP_GROUP_MASK_REGIDS
	.align		4
        /*083c*/ 	.byte	0x04, 0x29
        /*083e*/ 	.short	(.L_2315 - .L_2314)


	//   ....[0]....
.L_2314:
        /*0840*/ 	.word	0xffffffff


	//   ....[1]....
        /*0844*/ 	.word	0xffffffff


	//   ....[2]....
        /*0848*/ 	.word	0xffffffff


	//   ....[3]....
        /*084c*/ 	.word	0xffffffff


	//   ....[4]....
        /*0850*/ 	.word	0xffffffff


	//   ....[5]....
        /*0854*/ 	.word	0xffffffff


	//   ....[6]....
        /*0858*/ 	.word	0xffffffff


	//   ....[7]....
        /*085c*/ 	.word	0xffffffff


	//   ....[8]....
        /*0860*/ 	.word	0xffffffff


	//   ....[9]....
        /*0864*/ 	.word	0xffffffff


	//   ....[10]....
        /*0868*/ 	.word	0x050000ec


	//   ....[11]....
        /*086c*/ 	.word	0x050000ec


	//   ....[12]....
        /*0870*/ 	.word	0x050000ec


	//   ....[13]....
        /*0874*/ 	.word	0x050000ec


	//   ....[14]....
        /*0878*/ 	.word	0x050000ec


	//   ....[15]....
        /*087c*/ 	.word	0x050000ec


	//   ....[16]....
        /*0880*/ 	.word	0x050000ec


	//   ....[17]....
        /*0884*/ 	.word	0x050000ec


	//   ....[18]....
        /*0888*/ 	.word	0x050000ec


	//   ....[19]....
        /*088c*/ 	.word	0x050000ec


	//----- nvinfo : EIATTR_COOP_GROUP_INSTR_OFFSETS
	.align		4
.L_2315:
        /*0890*/ 	.byte	0x04, 0x28
        /*0892*/ 	.short	(.L_2317 - .L_2316)


	//   ....[0]....
.L_2316:
        /*0894*/ 	.word	0x000031e0


	//   ....[1]....
        /*0898*/ 	.word	0x00003200


	//   ....[2]....
        /*089c*/ 	.word	0x00003220


	//   ....[3]....
        /*08a0*/ 	.word	0x00003240


	//   ....[4]....
        /*08a4*/ 	.word	0x00003260


	//   ....[5]....
        /*08a8*/ 	.word	0x00003280


	//   ....[6]....
        /*08ac*/ 	.word	0x000032a0


	//   ....[7]....
        /*08b0*/ 	.word	0x000032c0


	//   ....[8]....
        /*08b4*/ 	.word	0x000032d0


	//   ....[9]....
        /*08b8*/ 	.word	0x000032f0


	//   ....[10]....
        /*08bc*/ 	.word	0x00005210


	//   ....[11]....
        /*08c0*/ 	.word	0x00005260


	//   ....[12]....
        /*08c4*/ 	.word	0x000052c0


	//   ....[13]....
        /*08c8*/ 	.word	0x00005310


	//   ....[14]....
        /*08cc*/ 	.word	0x00005370


	//   ....[15]....
        /*08d0*/ 	.word	0x000053c0


	//   ....[16]....
        /*08d4*/ 	.word	0x00005420


	//   ....[17]....
        /*08d8*/ 	.word	0x00005470


	//   ....[18]....
        /*08dc*/ 	.word	0x000054d0


	//   ....[19]....
        /*08e0*/ 	.word	0x00005520


	//----- nvinfo : EIATTR_EXIT_INSTR_OFFSETS
	.align		4
.L_2317:
        /*08e4*/ 	.byte	0x04, 0x1c
        /*08e6*/ 	.short	(.L_2319 - .L_2318)


	//   ....[0]....
.L_2318:
        /*08e8*/ 	.word	0x000051b0


	//----- nvinfo : EIATTR_MAX_THREADS
	.align		4
.L_2319:
        /*08ec*/ 	.byte	0x04, 0x05
        /*08ee*/ 	.short	(.L_2321 - .L_2320)
.L_2320:
        /*08f0*/ 	.word	0x00000100
        /*08f4*/ 	.word	0x00000001
        /*08f8*/ 	.word	0x00000001


	//----- nvinfo : EIATTR_CRS_STACK_SIZE
	.align		4
.L_2321:
        /*08fc*/ 	.byte	0x04, 0x1e
        /*08fe*/ 	.short	(.L_2323 - .L_2322)
.L_2322:
        /*0900*/ 	.word	0x00000000


	//----- nvinfo : EIATTR_CBANK_PARAM_SIZE
	.align		4
.L_2323:
        /*0904*/ 	.byte	0x03, 0x19
        /*0906*/ 	.short	0x0128


	//----- nvinfo : EIATTR_PARAM_CBANK
	.align		4
        /*0908*/ 	.byte	0x04, 0x0a
        /*090a*/ 	.short	(.L_2325 - .L_2324)
	.align		4
.L_2324:
        /*090c*/ 	.word	index@(.nv.constant0._ZN10layer_norm31ln_parallel_residual_bwd_kernelINS_13Kernel_traitsIf6__halffS2_fjLj8192ELj1ELj1ELj8ELj16ENS_18Kernel_traits_baseILj8192EfS2_fS2_fjLj256EEEEELb0ELb0ELb1EEEvNS_9BwdParamsE)
        /*0910*/ 	.short	0x0210
        /*0912*/ 	.short	0x0128


	//----- nvinfo : EIATTR_SW_WAR
	.align		4
.L_2325:
        /*0914*/ 	.byte	0x04, 0x36
        /*0916*/ 	.short	(.L_2327 - .L_2326)
.L_2326:
        /*0918*/ 	.word	0x00000008
.L_2327:


//--------------------- .nv.info._ZN10layer_norm31ln_parallel_residual_bwd_kernelINS_13Kernel_traitsIf6__halffS2_fjLj8192ELj1ELj1ELj8ELj16ENS_18Kernel_traits_baseILj8192EfS2_fS2_fjLj256EEEEELb0ELb1ELb0EEEvNS_9BwdParamsE --------------------------
	.section	.nv.info._ZN10layer_norm31ln_parallel_residual_bwd_kernelINS_13Kernel_traitsIf6__halffS2_fjLj8192ELj1ELj1ELj8ELj16ENS_18Kernel_traits_baseILj8192EfS2_fS2_fjLj256EEEEELb0ELb1ELb0EEEvNS_9BwdParamsE,"",@"SHT_CUDA_INFO"
	.sectionflags	@""
	.align	4


	//----- nvinfo : EIATTR_CUDA_API_VERSION
	.align		4
        /*0000*/ 	.byte	0x04, 0x37
        /*0002*/ 	.short	(.L_2329 - .L_2328)
.L_2328:
        /*0004*/ 	.word	0x00000082


	//----- nvinfo : EIATTR_KPARAM_INFO
	.align		4
.L_2329:
        /*0008*/ 	.byte	0x04, 0x17
        /*000a*/ 	.short	(.L_2331 - .L_2330)
.L_2330:
        /*000c*/ 	.word	0x00000000
        /*0010*/ 	.short	0x0000
        /*0012*/ 	.short	0x0000
        /*0014*/ 	.byte	0x00, 0xf0, 0xa1, 0x04


	//----- nvinfo : EIATTR_SPARSE_MMA_MASK
	.align		4
.L_2331:
        /*0018*/ 	.byte	0x03, 0x50
        /*001a*/ 	.short	0x0000


	//----- nvinfo : EIATTR_MAXREG_COUNT
	.align		4
        /*001c*/ 	.byte	0x03, 0x1b
        /*001e*/ 	.short	0x00ff


	//----- nvinfo : EIATTR_NUM_BARRIERS
	.align		4
        /*0020*/ 	.byte	0x02, 0x4c
        /*0022*/ 	.byte	0x01
	.zero		1


	//----- nvinfo : EIATTR_MERCURY_ISA_VERSION
	.align		4
        /*0024*/ 	.byte	0x03, 0x5f
        /*0026*/ 	.short	0x0101


	//----- nvinfo : EIATTR_COOP_GROUP_MASK_REGIDS
	.align		4
        /*0028*/ 	.byte	0x04, 0x29
        /*002a*/ 	.short	(.L_2333 - .L_2332)


	//   ....[0]....
.L_2332:
        /*002c*/ 	.word	0xffffffff


	//   ....[1]....
        /*0030*/ 	.word	0xffffffff


	//   ....[2]....
        /*0034*/ 	.word	0xffffffff


	//   ....[3]....
        /*0038*/ 	.word	0xffffffff


	//   ....[4]....
        /*003c*/ 	.word	0xffffffff


	//   ....[5]....
        /*0040*/ 	.word	0xffffffff


	//   ....[6]....
        /*0044*/ 	.word	0xffffffff


	//   ....[7]....
        /*0048*/ 	.word	0xffffffff


	//   ....[8]....
        /*004c*/ 	.word	0xffffffff


	//   ....[9]....
        /*0050*/ 	.word	0xffffffff


	//   ....[10]....
        /*0054*/ 	.word	0x050000ad


	//   ....[11]....
        /*0058*/ 	.word	0x050000ad


	//   ....[12]....
        /*005c*/ 	.word	0x050000ad


	//   ....[13]....
        /*0060*/ 	.word	0x050000ad


	//   ....[14]....
        /*0064*/ 	.word	0x050000ad


	//   ....[15]....
        /*0068*/ 	.word	0x050000ad


	//   ....[16]....
        /*006c*/ 	.word	0x050000ad


	//   ....[17]....
        /*0070*/ 	.word	0x050000ad


	//   ....[18]....
        /*0074*/ 	.word	0x050000ad


	//   ....[19]....
        /*0078*/ 	.word	0x050000ad


	//----- nvinfo : EIATTR_COOP_GROUP_INSTR_OFFSETS
	.align		4
.L_2333:
        /*007c*/ 	.byte	0x04, 0x28
        /*007e*/ 	.short	(.L_2335 - .L_2334)


	//   ....[0]....
.L_2334:
        /*0080*/ 	.word	0x00001ae0


	//   ....[1]....
        /*0084*/ 	.word	0x00001af0


	//   ....[2]....
        /*0088*/ 	.word	0x00001b20


	//   ....[3]....
        /*008c*/ 	.word	0x00001b30


	//   ....[4]....
        /*0090*/ 	.word	0x00001b60


	//   ....[5]....
        /*0094*/ 	.word	0x00001b70


	//   ....[6]....
        /*0098*/ 	.word	0x00001ba0


	//   ....[7]....
        /*009c*/ 	.word	0x00001bb0


	//   ....[8]....
        /*00a0*/ 	.word	0x00001be0


	//   ....[9]....
        /*00a4*/ 	.word	0x00001bf0


	//   ....[10]....
        /*00a8*/ 	.word	0x00003630


	//   ....[11]....
        /*00ac*/ 	.word	0x00003680


	//   ....[12]....
        /*00b0*/ 	.word	0x000036f0


	//   ....[13]....
        /*00b4*/ 	.word	0x00003750


	//   ....[14]....
        /*00b8*/ 	.word	0x000037c0


	//   ....[15]....
        /*00bc*/ 	.word	0x00003820


	//   ....[16]....
        /*00c0*/ 	.word	0x00003890


	//   ....[17]....
        /*00c4*/ 	.word	0x000038f0


	//   ....[18]....
        /*00c8*/ 	.word	0x00003960


	//   ....[19]....
        /*00cc*/ 	.word	0x000039c0


	//----- nvinfo : EIATTR_EXIT_INSTR_OFFSETS
	.align		4
.L_2335:
        /*00d0*/ 	.byte	0x04, 0x1c
        /*00d2*/ 	.short	(.L_2337 - .L_2336)


	//   ....[0]....
.L_2336:
        /*00d4*/ 	.word	0x00003540


	//   ....[1]....
        /*00d8*/ 	.word	0x000035d0


	//----- nvinfo : EIATTR_MAX_THREADS
	.align		4
.L_2337:
        /*00dc*/ 	.byte	0x04, 0x05
        /*00de*/ 	.short	(.L_2339 - .L_2338)
.L_2338:
        /*00e0*/ 	.word	0x00000100
        /*00e4*/ 	.word	0x00000001
        /*00e8*/ 	.word	0x00000001


	//----- nvinfo : EIATTR_CRS_STACK_SIZE
	.align		4
.L_2339:
        /*00ec*/ 	.byte	0x04, 0x1e
        /*00ee*/ 	.short	(.L_2341 - .L_2340)
.L_2340:
        /*00f0*/ 	.word	0x00000000


	//----- nvinfo : EIATTR_CBANK_PARAM_SIZE
	.align		4
.L_2341:
        /*00f4*/ 	.byte	0x03, 0x19
        /*00f6*/ 	.short	0x0128


	//----- nvinfo : EIATTR_PARAM_CBANK
	.align		4
        /*00f8*/ 	.byte	0x04, 0x0a
        /*00fa*/ 	.short	(.L_2343 - .L_2342)
	.align		4
.L_2342:
        /*00fc*/ 	.word	index@(.nv.constant0._ZN10layer_norm31ln_parallel_residual_bwd_kernelINS_13Kernel_traitsIf6__halffS2_fjLj8192ELj1ELj1ELj8ELj16ENS_18Kernel_traits_baseILj8192EfS2_fS2_fjLj256EEEEELb0ELb1ELb0EEEvNS_9BwdParamsE)
        /*0100*/ 	.short	0x0210
        /*0102*/ 	.short	0x0128


	//----- nvinfo : EIATTR_SW_WAR
	.align		4
.L_2343:
        /*0104*/ 	.byte	0x04, 0x36
        /*0106*/ 	.short	(.L_2345 - .L_2344)
.L_2344:
        /*0108*/ 	.word	0x00000008
.L_2345:


//--------------------- .nv.info._ZN10layer_norm31ln_parallel_residual_bwd_kernelINS_13Kernel_traitsIf6__halffS2_fjLj8192ELj1ELj1ELj8ELj16ENS_18Kernel_traits_baseILj8192EfS2_fS2_fjLj256EEEEELb0ELb1ELb1EEEvNS_9BwdParamsE --------------------------
	.section	.nv.info._ZN10layer_norm31ln_parallel_residual_bwd_kernelINS_13Kernel_traitsIf6__halffS2_fjLj8192ELj1ELj1ELj8ELj16ENS_18Kernel_traits_baseILj8192EfS2_fS2_fjLj256EEEEELb0ELb1ELb1EEEvNS_9BwdParamsE,"",@"SHT_CUDA_INFO"
	.sectionflags	@""
	.align	4


	//----- nvinfo : EIATTR_CUDA_API_VERSION
	.align		4
        /*0000*/ 	.byte	0x04, 0x37
        /*0002*/ 	.short	(.L_2347 - .L_2346)
.L_2346:
        /*0004*/ 	.word	0x00000082


	//----- nvinfo : EIATTR_KPARAM_INFO
	.align		4
.L_2347:
        /*0008*/ 	.byte	0x04, 0x17
        /*000a*/ 	.short	(.L_2349 - .L_2348)
.L_2348:
        /*000c*/ 	.word	0x00000000
        /*0010*/ 	.short	0x0000
        /*0012*/ 	.short	0x0000
        /*0014*/ 	.byte	0x00, 0xf0, 0xa1, 0x04


	//----- nvinfo : EIATTR_SPARSE_MMA_MASK
	.align		4
.L_2349:
        /*0018*/ 	.byte	0x03, 0x50
        /*001a*/ 	.short	0x0000


	//----- nvinfo : EIATTR_MAXREG_COUNT
	.align		4
        /*001c*/ 	.byte	0x03, 0x1b
        /*001e*/ 	.short	0x00ff


	//----- nvinfo : EIATTR_NUM_BARRIERS
	.align		4
        /*0020*/ 	.byte	0x02, 0x4c
        /*0022*/ 	.byte	0x01
	.zero		1


	//----- nvinfo : EIATTR_MERCURY_ISA_VERSION
	.align		4
        /*0024*/ 	.byte	0x03, 0x5f
        /*0026*/ 	.short	0x0101


	//----- nvinfo : EIATTR_COOP_GROUP_MASK_REGIDS
	.align		4
        /*0028*/ 	.byte	0x04, 0x29
        /*002a*/ 	.short	(.L_2351 - .L_2350)


	//   ....[0]....
.L_2350:
        /*002c*/ 	.word	0xffffffff


	//   ....[1]....
        /*0030*/ 	.word	0xffffffff


	//   ....[2]....
        /*0034*/ 	.word	0xffffffff


	//   ....[3]....
        /*0038*/ 	.word	0xffffffff


	//   ....[4]....
        /*003c*/ 	.word	0xffffffff


	//   ....[5]....
        /*0040*/ 	.word	0xffffffff


	//   ....[6]....
        /*0044*/ 	.word	0xffffffff


	//   ....[7]....
        /*0048*/ 	.word	0xffffffff


	//   ....[8]....
        /*004c*/ 	.word	0xffffffff


	//   ....[9]....
        /*0050*/ 	.word	0xffffffff


	//   ....[10]....
        /*0054*/ 	.word	0x05000074


	//   ....[11]....
        /*0058*/ 	.word	0x05000074


	//   ....[12]....
        /*005c*/ 	.word	0x05000074


	//   ....[13]....
        /*0060*/ 	.word	0x05000074


	//   ....[14]....
        /*0064*/ 	.word	0x05000074


	//   ....[15]....
        /*0068*/ 	.word	0x05000074


	//   ....[16]....
        /*006c*/ 	.word	0x05000074


	//   ....[17]....
        /*0070*/ 	.word	0x05000074


	//   ....[18]....
        /*0074*/ 	.word	0x05000074


	//   ....[19]....
        /*0078*/ 	.word	0x05000074


	//----- nvinfo : EIATTR_COOP_GROUP_INSTR_OFFSETS
	.align		4
.L_2351:
        /*007c*/ 	.byte	0x04, 0x28
        /*007e*/ 	.short	(.L_2353 - .L_2352)


	//   ....[0]....
.L_2352:
        /*0080*/ 	.word	0x00001a10


	//   ....[1]....
        /*0084*/ 	.word	0x00001a20


	//   ....[2]....
        /*0088*/ 	.word	0x00001a50


	//   ....[3]....
        /*008c*/ 	.word	0x00001a60


	//   ....[4]....
        /*0090*/ 	.word	0x00001a90


	//   ....[5]....
        /*0094*/ 	.word	0x00001aa0


	//   ....[6]....
        /*0098*/ 	.word	0x00001ad0


	//   ....[7]....
        /*009c*/ 	.word	0x00001ae0


	//   ....[8]....
        /*00a0*/ 	.word	0x00001b10


	//   ....[9]....
        /*00a4*/ 	.word	0x00001b20


	//   ....[10]....
        /*00a8*/ 	.word	0x00003530


	//   ....[11]....
        /*00ac*/ 	.word	0x00003580


	//   ....[12]....
        /*00b0*/ 	.word	0x000035f0


	//   ....[13]....
        /*00b4*/ 	.word	0x00003650


	//   ....[14]....
        /*00b8*/ 	.word	0x000036c0


	//   ....[15]....
        /*00bc*/ 	.word	0x00003720


	//   ....[16]....
        /*00c0*/ 	.word	0x00003790


	//   ....[17]....
        /*00c4*/ 	.word	0x000037f0


	//   ....[18]....
        /*00c8*/ 	.word	0x00003860


	//   ....[19]....
        /*00cc*/ 	.word	0x000038c0


	//----- nvinfo : EIATTR_EXIT_INSTR_OFFSETS
	.align		4
.L_2353:
        /*00d0*/ 	.byte	0x04, 0x1c
        /*00d2*/ 	.short	(.L_2355 - .L_2354)


	//   ....[0]....
.L_2354:
        /*00d4*/ 	.word	0x000034d0


	//----- nvinfo : EIATTR_MAX_THREADS
	.align		4
.L_2355:
        /*00d8*/ 	.byte	0x04, 0x05
        /*00da*/ 	.short	(.L_2357 - .L_2356)
.L_2356:
        /*00dc*/ 	.word	0x00000100
        /*00e0*/ 	.word	0x00000001
        /*00e4*/ 	.word	0x00000001


	//----- nvinfo : EIATTR_CRS_STACK_SIZE
	.align		4
.L_2357:
        /*00e8*/ 	.byte	0x04, 0x1e
        /*00ea*/ 	.short	(.L_2359 - .L_2358)
.L_2358:
        /*00ec*/ 	.word	0x00000000


	//----- nvinfo : EIATTR_CBANK_PARAM_SIZE
	.align		4
.L_2359:
        /*00f0*/ 	.byte	0x03, 0x19
        /*00f2*/ 	.short	0x0128


	//----- nvinfo : EIATTR_PARAM_CBANK
	.align		4
        /*00f4*/ 	.byte	0x04, 0x0a
        /*00f6*/ 	.short	(.L_2361 - .L_2360)
	.align		4
.L_2360:
        /*00f8*/ 	.word	index@(.nv.constant0._ZN10layer_norm31ln_parallel_residual_bwd_kernelINS_13Kernel_traitsIf6__halffS2_fjLj8192ELj1ELj1ELj8ELj16ENS_18Kernel_traits_baseILj8192EfS2_fS2_fjLj256EEEEELb0ELb1ELb1EEEvNS_9BwdParamsE)
        /*00fc*/ 	.short	0x0210
        /*00fe*/ 	.short	0x0128


	//----- nvinfo : EIATTR_SW_WAR
	.align		4
.L_2361:
        /*0100*/ 	.byte	0x04, 0x36
        /*0102*/ 	.short	(.L_2363 - .L_2362)
.L_2362:
        /*0104*/ 	.word	0x00000008
.L_2363:


//--------------------- .nv.info._ZN10layer_norm31ln_parallel_residual_bwd_kernelINS_13Kernel_traitsIf6__halffS2_fjLj8192ELj1ELj1ELj8ELj16ENS_18Kernel_traits_baseILj8192EfS2_fS2_fjLj256EEEEELb1ELb0ELb0EEEvNS_9BwdParamsE --------------------------
	.section	.nv.info._ZN10layer_norm31ln_parallel_residual_bwd_kernelINS_13Kernel_traitsIf6__halffS2_fjLj8192ELj1ELj1ELj8ELj16ENS_18Kernel_traits_baseILj8192EfS2_fS2_fjLj256EEEEELb1ELb0ELb0EEEvNS_9BwdParamsE,"",@"SHT_CUDA_INFO"
	.sectionflags	@""
	.align	4


	//----- nvinfo : EIATTR_CUDA_API_VERSION
	.align		4
        /*0000*/ 	.byte	0x04, 0x37
        /*0002*/ 	.short	(.L_2365 - .L_2364)
.L_2364:
        /*0004*/ 	.word	0x00000082


	//----- nvinfo : EIATTR_KPARAM_INFO
	.align		4
.L_2365:
        /*0008*/ 	.byte	0x04, 0x17
        /*000a*/ 	.short	(.L_2367 - .L_2366)
.L_2366:
        /*000c*/ 	.word	0x00000000
        /*0010*/ 	.short	0x0000
        /*0012*/ 	.short	0x0000
        /*0014*/ 	.byte	0x00, 0xf0, 0xa1, 0x04


	//----- nvinfo : EIATTR_SPARSE_MMA_MASK
	.align		4
.L_2367:
        /*0018*/ 	.byte	0x03, 0x50
        /*001a*/ 	.short	0x0000


	//----- nvinfo : EIATTR_MAXREG_COUNT
	.align		4
        /*001c*/ 	.byte	0x03, 0x1b
        /*001e*/ 	.short	0x00ff


	//----- nvinfo : EIATTR_NUM_BARRIERS
	.align		4
        /*0020*/ 	.byte	0x02, 0x4c
        /*0022*/ 	.byte	0x01
	.zero		1


	//----- nvinfo : EIATTR_ANNOTATIONS
	.align		4
        /*0024*/ 	.byte	0x04, 0x55
        /*0026*/ 	.short	(.L_2369 - .L_2368)


	//   ....[0]....
.L_2368:
        /* <DEDUP_REMOVED lines=99> */


	//----- nvinfo : EIATTR_MERCURY_ISA_VERSION
	.align		4
.L_2369:
        /*0640*/ 	.byte	0x03, 0x5f
        /*0642*/ 	.short	0x0101


	//----- nvinfo : EIATTR_COOP_GROUP_MASK_REGIDS
	.align		4
        /*0644*/ 	.byte	0x04, 0x29
        /*0646*/ 	.short	(.L_2371 - .L_2370)


	//   ....[0]....
.L_2370:
        /*0648*/ 	.word	0xffffffff


	//   ....[1]....
        /*064c*/ 	.word	0xffffffff


	//   ....[2]....
        /*0650*/ 	.word	0xffffffff


	//   ....[3]....
        /*0654*/ 	.word	0xffffffff


	//   ....[4]....
        /*0658*/ 	.word	0xffffffff


	//   ....[5]....
        /*065c*/ 	.word	0xffffffff


	//   ....[6]....
        /*0660*/ 	.word	0xffffffff


	//   ....[7]....
        /*0664*/ 	.word	0xffffffff


	//   ....[8]....
        /*0668*/ 	.word	0xffffffff


	//   ....[9]....
        /*066c*/ 	.word	0xffffffff


	//   ....[10]....
        /*0670*/ 	.word	0x050000c6


	//   ....[11]....
        /*0674*/ 	.word	0x050000c6


	//   ....[12]....
        /*0678*/ 	.word	0x050000c6


	//   ....[13]....
        /*067c*/ 	.word	0x050000c6


	//   ....[14]....
        /*0680*/ 	.word	0x050000c6


	//   ....[15]....
        /*0684*/ 	.word	0x050000c6


	//   ....[16]....
        /*0688*/ 	.word	0x050000c6


	//   ....[17]....
        /*068c*/ 	.word	0x050000c6


	//   ....[18]....
        /*0690*/ 	.word	0x050000c6


	//   ....[19]....
        /*0694*/ 	.word	0x050000c6


	//----- nvinfo : EIATTR_COOP_GROUP_INSTR_OFFSETS
	.align		4
.L_2371:
        /*0698*/ 	.byte	0x04, 0x28
        /*069a*/ 	.short	(.L_2373 - .L_2372)


	//   ....[0]....
.L_2372:
        /*069c*/ 	.word	0x000034d0


	//   ....[1]....
        /*06a0*/ 	.word	0x000034f0


	//   ....[2]....
        /*06a4*/ 	.word	0x00003510


	//   ....[3]....
        /*06a8*/ 	.word	0x00003530


	//   ....[4]....
        /*06ac*/ 	.word	0x00003550


	//   ....[5]....
        /*06b0*/ 	.word	0x00003570


	//   ....[6]....
        /*06b4*/ 	.word	0x00003590


	//   ....[7]....
        /*06b8*/ 	.word	0x000035b0


	//   ....[8]....
        /*06bc*/ 	.word	0x000035d0


	//   ....[9]....
        /*06c0*/ 	.word	0x000035e0


	//   ....[10]....
        /*06c4*/ 	.word	0x00005f30


	//   ....[11]....
        /*06c8*/ 	.word	0x00005fa0


	//   ....[12]....
        /*06cc*/ 	.word	0x00006010


	//   ....[13]....
        /*06d0*/ 	.word	0x00006080


	//   ....[14]....
        /*06d4*/ 	.word	0x000060f0


	//   ....[15]....
        /*06d8*/ 	.word	0x00006160


	//   ....[16]....
        /*06dc*/ 	.word	0x000061d0


	//   ....[17]....
        /*06e0*/ 	.word	0x00006240


	//   ....[18]....
        /*06e4*/ 	.word	0x000062b0


	//   ....[19]....
        /*06e8*/ 	.word	0x00006300


	//----- nvinfo : EIATTR_EXIT_INSTR_OFFSETS
	.align		4
.L_2373:
        /*06ec*/ 	.byte	0x04, 0x1c
        /*06ee*/ 	.short	(.L_2375 - .L_2374)


	//   ....[0]....
.L_2374:
        /*06f0*/ 	.word	0x00005dc0


	//   ....[1]....
        /*06f4*/ 	.word	0x00005ed0


	//----- nvinfo : EIATTR_MAX_THREADS
	.align		4
.L_2375:
        /*06f8*/ 	.byte	0x04, 0x05
        /*06fa*/ 	.short	(.L_2377 - .L_2376)
.L_2376:
        /*06fc*/ 	.word	0x00000100
        /*0700*/ 	.word	0x00000001
        /*0704*/ 	.word	0x00000001


	//----- nvinfo : EIATTR_CRS_STACK_SIZE
	.align		4
.L_2377:
        /*0708*/ 	.byte	0x04, 0x1e
        /*070a*/ 	.short	(.L_2379 - .L_2378)
.L_2378:
        /*070c*/ 	.word	0x00000000


	//----- nvinfo : EIATTR_CBANK_PARAM_SIZE
	.align		4
.L_2379:
        /*0710*/ 	.byte	0x03, 0x19
        /*0712*/ 	.short	0x0128


	//----- nvinfo : EIATTR_PARAM_CBANK
	.align		4
        /*0714*/ 	.byte	0x04, 0x0a
        /*0716*/ 	.short	(.L_2381 - .L_2380)
	.align		4
.L_2380:
        /*0718*/ 	.word	index@(.nv.constant0._ZN10layer_norm31ln_parallel_residual_bwd_kernelINS_13Kernel_traitsIf6__halffS2_fjLj8192ELj1ELj1ELj8ELj16ENS_18Kernel_traits_baseILj8192EfS2_fS2_fjLj256EEEEELb1ELb0ELb0EEEvNS_9BwdParamsE)
        /*071c*/ 	.short	0x0210
        /*071e*/ 	.short	0x0128


	//----- nvinfo : EIATTR_SW_WAR
	.align		4
.L_2381:
        /*0720*/ 	.byte	0x04, 0x36
        /*0722*/ 	.short	(.L_2383 - .L_2382)
.L_2382:
        /*0724*/ 	.word	0x00000008
.L_2383:


//--------------------- .nv.info._ZN10layer_norm31ln_parallel_residual_bwd_kernelINS_13Kernel_traitsIf6__halffS2_fjLj8192ELj1ELj1ELj8ELj16ENS_18Kernel_traits_baseILj8192EfS2_fS2_fjLj256EEEEELb1ELb0ELb1EEEvNS_9BwdParamsE --------------------------
	.section	.nv.info._ZN10layer_norm31ln_parallel_residual_bwd_kernelINS_13Kernel_traitsIf6__halffS2_fjLj8192ELj1ELj1ELj8ELj16ENS_18Kernel_traits_baseILj8192EfS2_fS2_fjLj256EEEEELb1ELb0ELb1EEEvNS_9BwdParamsE,"",@"SHT_CUDA_INFO"
	.sectionflags	@""
	.align	4


	//----- nvinfo : EIATTR_CUDA_API_VERSION
	.align		4
        /*0000*/ 	.byte	0x04, 0x37
        /*0002*/ 	.short	(.L_2385 - .L_2384)
.L_2384:
        /*0004*/ 	.word	0x00000082


	//----- nvinfo : EIATTR_KPARAM_INFO
	.align		4
.L_2385:
        /*0008*/ 	.byte	0x04, 0x17
        /*000a*/ 	.short	(.L_2387 - .L_2386)
.L_2386:
        /*000c*/ 	.word	0x00000000
        /*0010*/ 	.short	0x0000
        /*0012*/ 	.short	0x0000
        /*0014*/ 	.byte	0x00, 0xf0, 0xa1, 0x04


	//----- nvinfo : EIATTR_SPARSE_MMA_MASK
	.align		4
.L_2387:
        /*0018*/ 	.byte	0x03, 0x50
        /*001a*/ 	.short	0x0000


	//----- nvinfo : EIATTR_MAXREG_COUNT
	.align		4
        /*001c*/ 	.byte	0x03, 0x1b
        /*001e*/ 	.short	0x00ff


	//----- nvinfo : EIATTR_NUM_BARRIERS
	.align		4
        /*0020*/ 	.byte	0x02, 0x4c
        /*0022*/ 	.byte	0x01
	.zero		1


	//----- nvinfo : EIATTR_ANNOTATIONS
	.align		4
        /*0024*/ 	.byte	0x04, 0x55
        /*0026*/ 	.short	(.L_2389 - .L_2388)


	//   ....[0]....
.L_2388:
        /* <DEDUP_REMOVED lines=171> */


	//----- nvinfo : EIATTR_MERCURY_ISA_VERSION
	.align		4
.L_2389:
        /*0ac8*/ 	.byte	0x03, 0x5f
        /*0aca*/ 	.short	0x0101


	//----- nvinfo : EIATTR_COOP_GROUP_MASK_REGIDS
	.align		4
        /*0acc*/ 	.byte	0x04, 0x29
        /*0ace*/ 	.short	(.L_2391 - .L_2390)


	//   ....[0]....
.L_2390:
        /*0ad0*/ 	.word	0xffffffff


	//   ....[1]....
        /*0ad4*/ 	.word	0xffffffff


	//   ....[2]....
        /*0ad8*/ 	.word	0xffffffff


	//   ....[3]....
        /*0adc*/ 	.word	0xffffffff


	//   ....[4]....
        /*0ae0*/ 	.word	0xffffffff


	//   ....[5]....
        /*0ae4*/ 	.word	0xffffffff


	//   ....[6]....
        /*0ae8*/ 	.word	0xffffffff


	//   ....[7]....
        /*0aec*/ 	.word	0xffffffff


	//   ....[8]....
        /*0af0*/ 	.word	0xffffffff


	//   ....[9]....
        /*0af4*/ 	.word	0xffffffff


	//   ....[10]....
        /*0af8*/ 	.word	0x050000ea


	//   ....[11]....
        /*0afc*/ 	.word	0x050000ea


	//   ....[12]....
        /*0b00*/ 	.word	0x050000ea


	//   ....[13]....
        /*0b04*/ 	.word	0x050000ea


	//   ....[14]....
        /*0b08*/ 	.word	0x050000ea


	//   ....[15]....
        /*0b0c*/ 	.word	0x050000ea


	//   ....[16]....
        /*0b10*/ 	.word	0x050000ea


	//   ....[17]....
        /*0b14*/ 	.word	0x050000ea


	//   ....[18]....
        /*0b18*/ 	.word	0x050000ea


	//   ....[19]....
        /*0b1c*/ 	.word	0x050000ea


	//----- nvinfo : EIATTR_COOP_GROUP_INSTR_OFFSETS
	.align		4
.L_2391:
        /*0b20*/ 	.byte	0x04, 0x28
        /*0b22*/ 	.short	(.L_2393 - .L_2392)


	//   ....[0]....
.L_2392:
        /*0b24*/ 	.word	0x00003660


	//   ....[1]....
        /*0b28*/ 	.word	0x00003740


	//   ....[2]....
        /*0b2c*/ 	.word	0x00003760


	//   ....[3]....
        /*0b30*/ 	.word	0x00003780


	//   ....[4]....
        /*0b34*/ 	.word	0x000037a0


	//   ....[5]....
        /*0b38*/ 	.word	0x000037c0


	//   ....[6]....
        /*0b3c*/ 	.word	0x000037e0


	//   ....[7]....
        /*0b40*/ 	.word	0x00003800


	//   ....[8]....
        /*0b44*/ 	.word	0x00003810


	//   ....[9]....
        /*0b48*/ 	.word	0x00003850


	//   ....[10]....
        /*0b4c*/ 	.word	0x00006250


	//   ....[11]....
        /*0b50*/ 	.word	0x000062f0


	//   ....[12]....
        /*0b54*/ 	.word	0x00006350


	//   ....[13]....
        /*0b58*/ 	.word	0x000063a0


	//   ....[14]....
        /*0b5c*/ 	.word	0x00006400


	//   ....[15]....
        /*0b60*/ 	.word	0x00006450


	//   ....[16]....
        /*0b64*/ 	.word	0x000064b0


	//   ....[17]....
        /*0b68*/ 	.word	0x00006500


	//   ....[18]....
        /*0b6c*/ 	.word	0x00006560


	//   ....[19]....
        /*0b70*/ 	.word	0x000065b0


	//----- nvinfo : EIATTR_EXIT_INSTR_OFFSETS
	.align		4
.L_2393:
        /*0b74*/ 	.byte	0x04, 0x1c
        /*0b76*/ 	.short	(.L_2395 - .L_2394)


	//   ....[0]....
.L_2394:
        /*0b78*/ 	.word	0x000061d0


	//----- nvinfo : EIATTR_MAX_THREADS
	.align		4
.L_2395:
        /*0b7c*/ 	.byte	0x04, 0x05
        /*0b7e*/ 	.short	(.L_2397 - .L_2396)
.L_2396:
        /*0b80*/ 	.word	0x00000100
        /*0b84*/ 	.word	0x00000001
        /*0b88*/ 	.word	0x00000001


	//----- nvinfo : EIATTR_CRS_STACK_SIZE
	.align		4
.L_2397:
        /*0b8c*/ 	.byte	0x04, 0x1e
        /*0b8e*/ 	.short	(.L_2399 - .L_2398)
.L_2398:
        /*0b90*/ 	.word	0x00000000


	//----- nvinfo : EIATTR_CBANK_PARAM_SIZE
	.align		4
.L_2399:
        /*0b94*/ 	.byte	0x03, 0x19
        /*0b96*/ 	.short	0x0128


	//----- nvinfo : EIATTR_PARAM_CBANK
	.align		4
        /*0b98*/ 	.byte	0x04, 0x0a
        /*0b9a*/ 	.short	(.L_2401 - .L_2400)
	.align		4
.L_2400:
        /*0b9c*/ 	.word	index@(.nv.constant0._ZN10layer_norm31ln_parallel_residual_bwd_kernelINS_13Kernel_traitsIf6__halffS2_fjLj8192ELj1ELj1ELj8ELj16ENS_18Kernel_traits_baseILj8192EfS2_fS2_fjLj256EEEEELb1ELb0ELb1EEEvNS_9BwdParamsE)
        /*0ba0*/ 	.short	0x0210
        /*0ba2*/ 	.short	0x0128


	//----- nvinfo : EIATTR_SW_WAR
	.align		4
.L_2401:
        /*0ba4*/ 	.byte	0x04, 0x36
        /*0ba6*/ 	.short	(.L_2403 - .L_2402)
.L_2402:
        /*0ba8*/ 	.word	0x00000008
.L_2403:


//--------------------- .nv.info._ZN10layer_norm22ln_bwd_finalize_kernelINS_22Kernel_traits_finalizeILj8192Ef6__halffS2_fjLb0ELj1024ELj4ENS_18Kernel_traits_baseILj8192EfS2_fS2_fjLj1024EEEEELb0ELb0EEEvNS_9BwdParamsE --------------------------
	.section	.nv.info._ZN10layer_norm22ln_bwd_finalize_kernelINS_22Kernel_traits_finalizeILj8192Ef6__halffS2_fjLb0ELj1024ELj4ENS_18Kernel_traits_baseILj8192EfS2_fS2_fjLj1024EEEEELb0ELb0EEEvNS_9BwdParamsE,"",@"SHT_CUDA_INFO"
	.sectionflags	@""
	.align	4


	//----- nvinfo : EIATTR_CUDA_API_VERSION
	.align		4
        /*0000*/ 	.byte	0x04, 0x37
        /*0002*/ 	.short	(.L_2405 - .L_2404)
.L_2404:
        /*0004*/ 	.word	0x00000082


	//----- nvinfo : EIATTR_KPARAM_INFO
	.align		4
.L_2405:
        /*0008*/ 	.byte	0x04, 0x17
        /*000a*/ 	.short	(.L_2407 - .L_2406)
.L_2406:
        /*000c*/ 	.word	0x00000000
        /*0010*/ 	.short	0x0000
        /*0012*/ 	.short	0x0000
        /*0014*/ 	.byte	0x00, 0xf0, 0xa1, 0x04


	//----- nvinfo : EIATTR_SPARSE_MMA_MASK
	.align		4
.L_2407:
        /*0018*/ 	.byte	0x03, 0x50
        /*001a*/ 	.short	0x0000


	//----- nvinfo : EIATTR_MAXREG_COUNT
	.align		4
        /*001c*/ 	.byte	0x03, 0x1b
        /*001e*/ 	.short	0x0040


	//----- nvinfo : EIATTR_NUM_BARRIERS
	.align		4
        /*0020*/ 	.byte	0x02, 0x4c
        /*0022*/ 	.byte	0x01
	.zero		1


	//----- nvinfo : EIATTR_MERCURY_ISA_VERSION
	.align		4
        /*0024*/ 	.byte	0x03, 0x5f
        /*0026*/ 	.short	0x0101


	//----- nvinfo : EIATTR_COOP_GROUP_MASK_REGIDS
	.align		4
        /*0028*/ 	.byte	0x04, 0x29
        /*002a*/ 	.short	(.L_2409 - .L_2408)


	//   ....[0]....
.L_2408:
        /*002c*/ 	.word	0xffffffff


	//   ....[1]....
        /*0030*/ 	.word	0xffffffff


	//   ....[2]....
        /*0034*/ 	.word	0xffffffff


	//   ....[3]....
        /*0038*/ 	.word	0xffffffff


	//   ....[4]....
        /*003c*/ 	.word	0xffffffff


	//   ....[5]....
        /*0040*/ 	.word	0xffffffff


	//   ....[6]....
        /*0044*/ 	.word	0xffffffff


	//   ....[7]....
        /*0048*/ 	.word	0xffffffff


	//   ....[8]....
        /*004c*/ 	.word	0xffffffff


	//   ....[9]....
        /*0050*/ 	.word	0xffffffff


	//   ....[10]....
        /*0054*/ 	.word	0x05000013


	//   ....[11]....
        /*0058*/ 	.word	0x05000013


	//   ....[12]....
        /*005c*/ 	.word	0x05000013


	//   ....[13]....
        /*0060*/ 	.word	0x05000013


	//   ....[14]....
        /*0064*/ 	.word	0x05000013


	//   ....[15]....
        /*0068*/ 	.word	0x05000013


	//   ....[16]....
        /*006c*/ 	.word	0x05000013


	//   ....[17]....
        /*0070*/ 	.word	0x05000013


	//   ....[18]....
        /*0074*/ 	.word	0x05000013


	//   ....[19]....
        /*0078*/ 	.word	0x05000013


	//----- nvinfo : EIATTR_COOP_GROUP_INSTR_OFFSETS
	.align		4
.L_2409:
        /*007c*/ 	.byte	0x04, 0x28
        /*007e*/ 	.short	(.L_2411 - .L_2410)


	//   ....[0]....
.L_2410:
        /*0080*/ 	.word	0x000008e0


	//   ....[1]....
        /*0084*/ 	.word	0x000008f0


	//   ....[2]....
        /*0088*/ 	.word	0x00000920


	//   ....[3]....
        /*008c*/ 	.word	0x00000930


	//   ....[4]....
        /*0090*/ 	.word	0x00000960


	//   ....[5]....
        /*0094*/ 	.word	0x00000970


	//   ....[6]....
        /*0098*/ 	.word	0x000009a0


	//   ....[7]....
        /*009c*/ 	.word	0x000009b0


	//   ....[8]....
        /*00a0*/ 	.word	0x000009e0


	//   ....[9]....
        /*00a4*/ 	.word	0x000009f0


	//   ....[10]....
        /*00a8*/ 	.word	0x00000bf0


	//   ....[11]....
        /*00ac*/ 	.word	0x00000c60


	//   ....[12]....
        /*00b0*/ 	.word	0x00000cd0


	//   ....[13]....
        /*00b4*/ 	.word	0x00000d40


	//   ....[14]....
        /*00b8*/ 	.word	0x00000db0


	//   ....[15]....
        /*00bc*/ 	.word	0x00000e10


	//   ....[16]....
        /*00c0*/ 	.word	0x00000e80


	//   ....[17]....
        /*00c4*/ 	.word	0x00000ef0


	//   ....[18]....
        /*00c8*/ 	.word	0x00000f60


	//   ....[19]....
        /*00cc*/ 	.word	0x00000fd0


	//----- nvinfo : EIATTR_EXIT_INSTR_OFFSETS
	.align		4
.L_2411:
        /*00d0*/ 	.byte	0x04, 0x1c
        /*00d2*/ 	.short	(.L_2413 - .L_2412)


	//   ....[0]....
.L_2412:
        /*00d4*/ 	.word	0x00000070


	//   ....[1]....
        /*00d8*/ 	.word	0x00000b90


	//----- nvinfo : EIATTR_MAX_THREADS
	.align		4
.L_2413:
        /*00dc*/ 	.byte	0x04, 0x05
        /*00de*/ 	.short	(.L_2415 - .L_2414)
.L_2414:
        /*00e0*/ 	.word	0x00000400
        /*00e4*/ 	.word	0x00000001
        /*00e8*/ 	.word	0x00000001


	//----- nvinfo : EIATTR_CRS_STACK_SIZE
	.align		4
.L_2415:
        /*00ec*/ 	.byte	0x04, 0x1e
        /*00ee*/ 	.short	(.L_2417 - .L_2416)
.L_2416:
        /*00f0*/ 	.word	0x00000000


	//----- nvinfo : EIATTR_CBANK_PARAM_SIZE
	.align		4
.L_2417:
        /*00f4*/ 	.byte	0x03, 0x19
        /*00f6*/ 	.short	0x0128


	//----- nvinfo : EIATTR_PARAM_CBANK
	.align		4
        /*00f8*/ 	.byte	0x04, 0x0a
        /*00fa*/ 	.short	(.L_2419 - .L_2418)
	.align		4
.L_2418:
        /*00fc*/ 	.word	index@(.nv.constant0._ZN10layer_norm22ln_bwd_finalize_kernelINS_22Kernel_traits_finalizeILj8192Ef6__halffS2_fjLb0ELj1024ELj4ENS_18Kernel_traits_baseILj8192EfS2_fS2_fjLj1024EEEEELb0ELb0EEEvNS_9BwdParamsE)
        /*0100*/ 	.short	0x0210
        /*0102*/ 	.short	0x0128


	//----- nvinfo : EIATTR_SW_WAR
	.align		4
.L_2419:
        /*0104*/ 	.byte	0x04, 0x36
        /*0106*/ 	.short	(.L_2421 - .L_2420)
.L_2420:
        /*0108*/ 	.word	0x00000008
.L_2421:


//--------------------- .nv.info._ZN10layer_norm40ln_parallel_residual_bwd_finalize_kernelINS_22Kernel_traits_finalizeILj8192Ef6__halffS2_fjLb0ELj1024ELj4ENS_18Kernel_traits_baseILj8192EfS2_fS2_fjLj1024EEEEELb0EEEvNS_9BwdParamsE --------------------------
	.section	.nv.info._ZN10layer_norm40ln_parallel_residual_bwd_finalize_kernelINS_22Kernel_traits_finalizeILj8192Ef6__halffS2_fjLb0ELj1024ELj4ENS_18Kernel_traits_baseILj8192EfS2_fS2_fjLj1024EEEEELb0EEEvNS_9BwdParamsE,"",@"SHT_CUDA_INFO"
	.sectionflags	@""
	.align	4


	//----- nvinfo : EIATTR_CUDA_API_VERSION
	.align		4
        /*0000*/ 	.byte	0x04, 0x37
        /*0002*/ 	.short	(.L_2423 - .L_2422)
.L_2422:
        /*0004*/ 	.word	0x00000082


	//----- nvinfo : EIATTR_KPARAM_INFO
	.align		4
.L_2423:
        /*0008*/ 	.byte	0x04, 0x17
        /*000a*/ 	.short	(.L_2425 - .L_2424)
.L_2424:
        /*000c*/ 	.word	0x00000000
        /*0010*/ 	.short	0x0000
        /*0012*/ 	.short	0x0000
        /*0014*/ 	.byte	0x00, 0xf0, 0xa1, 0x04


	//----- nvinfo : EIATTR_SPARSE_MMA_MASK
	.align		4
.L_2425:
        /*0018*/ 	.byte	0x03, 0x50
        /*001a*/ 	.short	0x0000


	//----- nvinfo : EIATTR_MAXREG_COUNT
	.align		4
        /*001c*/ 	.byte	0x03, 0x1b
        /*001e*/ 	.short	0x0040


	//----- nvinfo : EIATTR_NUM_BARRIERS
	.align		4
        /*0020*/ 	.byte	0x02, 0x4c
        /*0022*/ 	.byte	0x01
	.zero		1


	//----- nvinfo : EIATTR_MERCURY_ISA_VERSION
	.align		4
        /*0024*/ 	.byte	0x03, 0x5f
        /*0026*/ 	.short	0x0101


	//----- nvinfo : EIATTR_COOP_GROUP_MASK_REGIDS
	.align		4
        /*0028*/ 	.byte	0x04, 0x29
        /*002a*/ 	.short	(.L_2427 - .L_2426)


	//   ....[0]....
.L_2426:
        /*002c*/ 	.word	0xffffffff


	//   ....[1]....
        /*0030*/ 	.word	0xffffffff


	//   ....[2]....
        /*0034*/ 	.word	0xffffffff


	//   ....[3]....
        /*0038*/ 	.word	0xffffffff


	//   ....[4]....
        /*003c*/ 	.word	0xffffffff


	//   ....[5]....
        /*0040*/ 	.word	0xffffffff


	//   ....[6]....
        /*0044*/ 	.word	0xffffffff


	//   ....[7]....
        /*0048*/ 	.word	0xffffffff


	//   ....[8]....
        /*004c*/ 	.word	0xffffffff


	//   ....[9]....
        /*0050*/ 	.word	0xffffffff


	//   ....[10]....
        /*0054*/ 	.word	0xffffffff


	//   ....[11]....
        /*0058*/ 	.word	0xffffffff


	//   ....[12]....
        /*005c*/ 	.word	0xffffffff


	//   ....[13]....
        /*0060*/ 	.word	0xffffffff


	//   ....[14]....
        /*0064*/ 	.word	0xffffffff


	//   ....[15]....
        /*0068*/ 	.word	0xffffffff


	//   ....[16]....
        /*006c*/ 	.word	0xffffffff


	//   ....[17]....
        /*0070*/ 	.word	0xffffffff


	//   ....[18]....
        /*0074*/ 	.word	0xffffffff


	//   ....[19]....
        /*0078*/ 	.word	0xffffffff


	//   ....[20]....
        /*007c*/ 	.word	0x0500000c


	//   ....[21]....
        /*0080*/ 	.word	0x0500000c


	//   ....[22]....
        /*0084*/ 	.word	0x0500000c


	//   ....[23]....
        /*0088*/ 	.word	0x0500000c


	//   ....[24]....
        /*008c*/ 	.word	0x0500000c


	//   ....[25]....
        /*0090*/ 	.word	0x0500000c


	//   ....[26]....
        /*0094*/ 	.word	0x0500000c


	//   ....[27]....
        /*0098*/ 	.word	0x0500000c


	//   ....[28]....
        /*009c*/ 	.word	0x0500000c


	//   ....[29]....
        /*00a0*/ 	.word	0x0500000c


	//   ....[30]....
        /*00a4*/ 	.word	0x0500000c


	//   ....[31]....
        /*00a8*/ 	.word	0x0500000c


	//   ....[32]....
        /*00ac*/ 	.word	0x0500000c


	//   ....[33]....
        /*00b0*/ 	.word	0x0500000c


	//   ....[34]....
        /*00b4*/ 	.word	0x0500000c


	//   ....[35]....
        /*00b8*/ 	.word	0x0500000c


	//   ....[36]....
        /*00bc*/ 	.word	0x0500000c


	//   ....[37]....
        /*00c0*/ 	.word	0x0500000c


	//   ....[38]....
        /*00c4*/ 	.word	0x0500000c


	//   ....[39]....
        /*00c8*/ 	.word	0x0500000c


	//----- nvinfo : EIATTR_COOP_GROUP_INSTR_OFFSETS
	.align		4
.L_2427:
        /*00cc*/ 	.byte	0x04, 0x28
        /*00ce*/ 	.short	(.L_2429 - .L_2428)


	//   ....[0]....
.L_2428:
        /*00d0*/ 	.word	0x00000ce0


	//   ....[1]....
        /*00d4*/ 	.word	0x00000cf0


	//   ....[2]....
        /*00d8*/ 	.word	0x00000d00


	//   ....[3]....
        /*00dc*/ 	.word	0x00000d10


	//   ....[4]....
        /*00e0*/ 	.word	0x00000d40


	//   ....[5]....
        /*00e4*/ 	.word	0x00000d70


	//   ....[6]....
        /*00e8*/ 	.word	0x00000d80


	//   ....[7]....
        /*00ec*/ 	.word	0x00000d90


	//   ....[8]....
        /*00f0*/ 	.word	0x00000db0


	//   ....[9]....
        /*00f4*/ 	.word	0x00000df0


	//   ....[10]....
        /*00f8*/ 	.word	0x00000e00


	//   ....[11]....
        /*00fc*/ 	.word	0x00000e10


	//   ....[12]....
        /*0100*/ 	.word	0x00000e30


	//   ....[13]....
        /*0104*/ 	.word	0x00000e70


	//   ....[14]....
        /*0108*/ 	.word	0x00000e80


	//   ....[15]....
        /*010c*/ 	.word	0x00000e90


	//   ....[16]....
        /*0110*/ 	.word	0x00000eb0


	//   ....[17]....
        /*0114*/ 	.word	0x00000ee0


	//   ....[18]....
        /*0118*/ 	.word	0x00000f00


	//   ....[19]....
        /*011c*/ 	.word	0x00000f10


	//   ....[20]....
        /*0120*/ 	.word	0x000011f0


	//   ....[21]....
        /*0124*/ 	.word	0x00001250


	//   ....[22]....
        /*0128*/ 	.word	0x000012b0


	//   ....[23]....
        /*012c*/ 	.word	0x00001310


	//   ....[24]....
        /*0130*/ 	.word	0x00001370


	//   ....[25]....
        /*0134*/ 	.word	0x000013d0


	//   ....[26]....
        /*0138*/ 	.word	0x00001440


	//   ....[27]....
        /*013c*/ 	.word	0x000014b0


	//   ....[28]....
        /*0140*/ 	.word	0x00001520


	//   ....[29]....
        /*0144*/ 	.word	0x00001590


	//   ....[30]....
        /*0148*/ 	.word	0x000015f0


	//   ....[31]....
        /*014c*/ 	.word	0x00001660


	//   ....[32]....
        /*0150*/ 	.word	0x000016d0


	//   ....[33]....
        /*0154*/ 	.word	0x00001740


	//   ....[34]....
        /*0158*/ 	.word	0x000017b0


	//   ....[35]....
        /*015c*/ 	.word	0x00001810


	//   ....[36]....
        /*0160*/ 	.word	0x00001880


	//   ....[37]....
        /*0164*/ 	.word	0x000018f0


	//   ....[38]....
        /*0168*/ 	.word	0x00001960


	//   ....[39]....
        /*016c*/ 	.word	0x000019d0


	//----- nvinfo : EIATTR_EXIT_INSTR_OFFSETS
	.align		4
.L_2429:
        /*0170*/ 	.byte	0x04, 0x1c
        /*0172*/ 	.short	(.L_2431 - .L_2430)


	//   ....[0]....
.L_2430:
        /*0174*/ 	.word	0x00000070


	//   ....[1]....
        /*0178*/ 	.word	0x00001190


	//----- nvinfo : EIATTR_MAX_THREADS
	.align		4
.L_2431:
        /*017c*/ 	.byte	0x04, 0x05
        /*017e*/ 	.short	(.L_2433 - .L_2432)
.L_2432:
        /*0180*/ 	.word	0x00000400
        /*0184*/ 	.word	0x00000001
        /*0188*/ 	.word	0x00000001


	//----- nvinfo : EIATTR_CRS_STACK_SIZE
	.align		4
.L_2433:
        /*018c*/ 	.byte	0x04, 0x1e
        /*018e*/ 	.short	(.L_2435 - .L_2434)
.L_2434:
        /*0190*/ 	.word	0x00000000


	//----- nvinfo : EIATTR_CBANK_PARAM_SIZE
	.align		4
.L_2435:
        /*0194*/ 	.byte	0x03, 0x19
        /*0196*/ 	.short	0x0128


	//----- nvinfo : EIATTR_PARAM_CBANK
	.align		4
        /*0198*/ 	.byte	0x04, 0x0a
        /*019a*/ 	.short	(.L_2437 - .L_2436)
	.align		4
.L_2436:
        /*019c*/ 	.word	index@(.nv.constant0._ZN10layer_norm40ln_parallel_residual_bwd_finalize_kernelINS_22Kernel_traits_finalizeILj8192Ef6__halffS2_fjLb0ELj1024ELj4ENS_18Kernel_traits_baseILj8192EfS2_fS2_fjLj1024EEEEELb0EEEvNS_9BwdParamsE)
        /*01a0*/ 	.short	0x0210
        /*01a2*/ 	.short	0x0128


	//----- nvinfo : EIATTR_SW_WAR
	.align		4
.L_2437:
        /*01a4*/ 	.byte	0x04, 0x36
        /*01a6*/ 	.short	(.L_2439 - .L_2438)
.L_2438:
        /*01a8*/ 	.word	0x00000008
.L_2439:


//--------------------- .nv.info._ZN10layer_norm31ln_parallel_residual_bwd_kernelINS_13Kernel_traitsIf6__halffS2_fjLj8192ELj1ELj1ELj8ELj16ENS_18Kernel_traits_baseILj8192EfS2_fS2_fjLj256EEEEELb1ELb1ELb0EEEvNS_9BwdParamsE --------------------------
	.section	.nv.info._ZN10layer_norm31ln_parallel_residual_bwd_kernelINS_13Kernel_traitsIf6__halffS2_fjLj8192ELj1ELj1ELj8ELj16ENS_18Kernel_traits_baseILj8192EfS2_fS2_fjLj256EEEEELb1ELb1ELb0EEEvNS_9BwdParamsE,"",@"SHT_CUDA_INFO"
	.sectionflags	@""
	.align	4


	//----- nvinfo : EIATTR_CUDA_API_VERSION
	.align		4
        /*0000*/ 	.byte	0x04, 0x37
        /*0002*/ 	.short	(.L_2441 - .L_2440)
.L_2440:
        /*0004*/ 	.word	0x00000082


	//----- nvinfo : EIATTR_KPARAM_INFO
	.align		4
.L_2441:
        /*0008*/ 	.byte	0x04, 0x17
        /*000a*/ 	.short	(.L_2443 - .L_2442)
.L_2442:
        /*000c*/ 	.word	0x00000000
        /*0010*/ 	.short	0x0000
        /*0012*/ 	.short	0x0000
        /*0014*/ 	.byte	0x00, 0xf0, 0xa1, 0x04


	//----- nvinfo : EIATTR_SPARSE_MMA_MASK
	.align		4
.L_2443:
        /*0018*/ 	.byte	0x03, 0x50
        /*001a*/ 	.short	0x0000


	//----- nvinfo : EIATTR_MAXREG_COUNT
	.align		4
        /*001c*/ 	.byte	0x03, 0x1b
        /*001e*/ 	.short	0x00ff


	//----- nvinfo : EIATTR_NUM_BARRIERS
	.align		4
        /*0020*/ 	.byte	0x02, 0x4c
        /*0022*/ 	.byte	0x01
	.zero		1


	//----- nvinfo : EIATTR_MERCURY_ISA_VERSION
	.align		4
        /*0024*/ 	.byte	0x03, 0x5f
        /*0026*/ 	.short	0x0101


	//----- nvinfo : EIATTR_COOP_GROUP_MASK_REGIDS
	.align		4
        /*0028*/ 	.byte	0x04, 0x29
        /*002a*/ 	.short	(.L_2445 - .L_2444)


	//   ....[0]....
.L_2444:
        /*002c*/ 	.word	0xffffffff


	//   ....[1]....
        /*0030*/ 	.word	0xffffffff


	//   ....[2]....
        /*0034*/ 	.word	0xffffffff


	//   ....[3]....
        /*0038*/ 	.word	0xffffffff


	//   ....[4]....
        /*003c*/ 	.word	0xffffffff


	//   ....[5]....
        /*0040*/ 	.word	0xffffffff


	//   ....[6]....
        /*0044*/ 	.word	0xffffffff


	//   ....[7]....
        /*0048*/ 	.word	0xffffffff


	//   ....[8]....
        /*004c*/ 	.word	0xffffffff


	//   ....[9]....
        /*0050*/ 	.word	0xffffffff


	//   ....[10]....
        /*0054*/ 	.word	0x050000b2


	//   ....[11]....
        /*0058*/ 	.word	0x050000b2


	//   ....[12]....
        /*005c*/ 	.word	0x050000b2


	//   ....[13]....
        /*0060*/ 	.word	0x050000b2


	//   ....[14]....
        /*0064*/ 	.word	0x050000b2


	//   ....[15]....
        /*0068*/ 	.word	0x050000b2


	//   ....[16]....
        /*006c*/ 	.word	0x050000b2


	//   ....[17]....
        /*0070*/ 	.word	0x050000b2


	//   ....[18]....
        /*0074*/ 	.word	0x050000b2


	//   ....[19]....
        /*0078*/ 	.word	0x050000b2


	//----- nvinfo : EIATTR_COOP_GROUP_INSTR_OFFSETS
	.align		4
.L_2445:
        /*007c*/ 	.byte	0x04, 0x28
        /*007e*/ 	.short	(.L_2447 - .L_2446)


	//   ....[0]....
.L_2446:
        /*0080*/ 	.word	0x00001da0


	//   ....[1]....
        /*0084*/ 	.word	0x00001db0


	//   ....[2]....
        /*0088*/ 	.word	0x00001de0


	//   ....[3]....
        /*008c*/ 	.word	0x00001df0


	//   ....[4]....
        /*0090*/ 	.word	0x00001e20


	//   ....[5]....
        /*0094*/ 	.word	0x00001e30


	//   ....[6]....
        /*0098*/ 	.word	0x00001e60


	//   ....[7]....
        /*009c*/ 	.word	0x00001e70


	//   ....[8]....
        /*00a0*/ 	.word	0x00001ea0


	//   ....[9]....
        /*00a4*/ 	.word	0x00001eb0


	//   ....[10]....
        /*00a8*/ 	.word	0x00004390


	//   ....[11]....
        /*00ac*/ 	.word	0x000043f0


	//   ....[12]....
        /*00b0*/ 	.word	0x00004450


	//   ....[13]....
        /*00b4*/ 	.word	0x000044b0


	//   ....[14]....
        /*00b8*/ 	.word	0x00004520


	//   ....[15]....
        /*00bc*/ 	.word	0x00004580


	//   ....[16]....
        /*00c0*/ 	.word	0x000045f0


	//   ....[17]....
        /*00c4*/ 	.word	0x00004650


	//   ....[18]....
        /*00c8*/ 	.word	0x000046c0


	//   ....[19]....
        /*00cc*/ 	.word	0x00004720


	//----- nvinfo : EIATTR_EXIT_INSTR_OFFSETS
	.align		4
.L_2447:
        /*00d0*/ 	.byte	0x04, 0x1c
        /*00d2*/ 	.short	(.L_2449 - .L_2448)


	//   ....[0]....
.L_2448:
        /*00d4*/ 	.word	0x000042b0


	//   ....[1]....
        /*00d8*/ 	.word	0x00004340


	//----- nvinfo : EIATTR_MAX_THREADS
	.align		4
.L_2449:
        /*00dc*/ 	.byte	0x04, 0x05
        /*00de*/ 	.short	(.L_2451 - .L_2450)
.L_2450:
        /*00e0*/ 	.word	0x00000100
        /*00e4*/ 	.word	0x00000001
        /*00e8*/ 	.word	0x00000001


	//----- nvinfo : EIATTR_CRS_STACK_SIZE
	.align		4
.L_2451:
        /*00ec*/ 	.byte	0x04, 0x1e
        /*00ee*/ 	.short	(.L_2453 - .L_2452)
.L_2452:
        /*00f0*/ 	.word	0x00000000


	//----- nvinfo : EIATTR_CBANK_PARAM_SIZE
	.align		4
.L_2453:
        /*00f4*/ 	.byte	0x03, 0x19
        /*00f6*/ 	.short	0x0128


	//----- nvinfo : EIATTR_PARAM_CBANK
	.align		4
        /*00f8*/ 	.byte	0x04, 0x0a
        /*00fa*/ 	.short	(.L_2455 - .L_2454)
	.align		4
.L_2454:
        /*00fc*/ 	.word	index@(.nv.constant0._ZN10layer_norm31ln_parallel_residual_bwd_kernelINS_13Kernel_traitsIf6__halffS2_fjLj8192ELj1ELj1ELj8ELj16ENS_18Kernel_traits_baseILj8192EfS2_fS2_fjLj256EEEEELb1ELb1ELb0EEEvNS_9BwdParamsE)
        /*0100*/ 	.short	0x0210
        /*0102*/ 	.short	0x0128


	//----- nvinfo : EIATTR_SW_WAR
	.align		4
.L_2455:
        /*0104*/ 	.byte	0x04, 0x36
        /*0106*/ 	.short	(.L_2457 - .L_2456)
.L_2456:
        /*0108*/ 	.word	0x00000008
.L_2457:


//--------------------- .nv.info._ZN10layer_norm22ln_bwd_finalize_kernelINS_22Kernel_traits_finalizeILj8192Ef6__halffS2_fjLb0ELj1024ELj4ENS_18Kernel_traits_baseILj8192EfS2_fS2_fjLj1024EEEEELb0ELb1EEEvNS_9BwdParamsE --------------------------
	.section	.nv.info._ZN10layer_norm22ln_bwd_finalize_kernelINS_22Kernel_traits_finalizeILj8192Ef6__halffS2_fjLb0ELj1024ELj4ENS_18Kernel_traits_baseILj8192EfS2_fS2_fjLj1024EEEEELb0ELb1EEEvNS_9BwdParamsE,"",@"SHT_CUDA_INFO"
	.sectionflags	@""
	.align	4


	//----- nvinfo : EIATTR_CUDA_API_VERSION
	.align		4
        /*0000*/ 	.byte	0x04, 0x37
        /*0002*/ 	.short	(.L_2459 - .L_2458)
.L_2458:
        /*0004*/ 	.word	0x00000082


	//----- nvinfo : EIATTR_KPARAM_INFO
	.align		4
.L_2459:
        /*0008*/ 	.byte	0x04, 0x17
        /*000a*/ 	.short	(.L_2461 - .L_2460)
.L_2460:
        /*000c*/ 	.word	0x00000000
        /*0010*/ 	.short	0x0000
        /*0012*/ 	.short	0x0000
        /*0014*/ 	.byte	0x00, 0xf0, 0xa1, 0x04


	//----- nvinfo : EIATTR_SPARSE_MMA_MASK
	.align		4
.L_2461:
        /*0018*/ 	.byte	0x03, 0x50
        /*001a*/ 	.short	0x0000


	//----- nvinfo : EIATTR_MAXREG_COUNT
	.align		4
        /*001c*/ 	.byte	0x03, 0x1b
        /*001e*/ 	.short	0x0040


	//----- nvinfo : EIATTR_NUM_BARRIERS
	.align		4
        /*0020*/ 	.byte	0x02, 0x4c
        /*0022*/ 	.byte	0x01
	.zero		1


	//----- nvinfo : EIATTR_MERCURY_ISA_VERSION
	.align		4
        /*0024*/ 	.byte	0x03, 0x5f
        /*0026*/ 	.short	0x0101


	//----- nvinfo : EIATTR_COOP_GROUP_MASK_REGIDS
	.align		4
        /*0028*/ 	.byte	0x04, 0x29
        /*002a*/ 	.short	(.L_2463 - .L_2462)


	//   ....[0]....
.L_2462:
        /*002c*/ 	.word	0xffffffff


	//   ....[1]....
        /*0030*/ 	.word	0xffffffff


	//   ....[2]....
        /*0034*/ 	.word	0xffffffff


	//   ....[3]....
        /*0038*/ 	.word	0xffffffff


	//   ....[4]....
        /*003c*/ 	.word	0xffffffff


	//   ....[5]....
        /*0040*/ 	.word	0xffffffff


	//   ....[6]....
        /*0044*/ 	.word	0xffffffff


	//   ....[7]....
        /*0048*/ 	.word	0xffffffff


	//   ....[8]....
        /*004c*/ 	.word	0xffffffff


	//   ....[9]....
        /*0050*/ 	.word	0xffffffff


	//   ....[10]....
        /*0054*/ 	.word	0x05000011


	//   ....[11]....
        /*0058*/ 	.word	0x05000011


	//   ....[12]....
        /*005c*/ 	.word	0x05000011


	//   ....[13]....
        /*0060*/ 	.word	0x05000011


	//   ....[14]....
        /*0064*/ 	.word	0x05000011


	//   ....[15]....
        /*0068*/ 	.word	0x05000011


	//   ....[16]....
        /*006c*/ 	.word	0x05000011


	//   ....[17]....
        /*0070*/ 	.word	0x05000011


	//   ....[18]....
        /*0074*/ 	.word	0x05000011


	//   ....[19]....
        /*0078*/ 	.word	0x05000011


	//----- nvinfo : EIATTR_COOP_GROUP_INSTR_OFFSETS
	.align		4
.L_2463:
        /*007c*/ 	.byte	0x04, 0x28
        /*007e*/ 	.short	(.L_2465 - .L_2464)


	//   ....[0]....
.L_2464:
        /*0080*/ 	.word	0x000008e0


	//   ....[1]....
        /*0084*/ 	.word	0x000008f0


	//   ....[2]....
        /*0088*/ 	.word	0x00000920


	//   ....[3]....
        /*008c*/ 	.word	0x00000930


	//   ....[4]....
        /*0090*/ 	.word	0x00000960


	//   ....[5]....
        /*0094*/ 	.word	0x00000970


	//   ....[6]....
        /*0098*/ 	.word	0x000009a0


	//   ....[7]....
        /*009c*/ 	.word	0x000009b0


	//   ....[8]....
        /*00a0*/ 	.word	0x000009e0


	//   ....[9]....
        /*00a4*/ 	.word	0x000009f0


	//   ....[10]....
        /*00a8*/ 	.word	0x00000ba0


	//   ....[11]....
        /*00ac*/ 	.word	0x00000c10


	//   ....[12]....
        /*00b0*/ 	.word	0x00000c80


	//   ....[13]....
        /*00b4*/ 	.word	0x00000cf0


	//   ....[14]....
        /*00b8*/ 	.word	0x00000d60


	//   ....[15]....
        /*00bc*/ 	.word	0x00000dc0


	//   ....[16]....
        /*00c0*/ 	.word	0x00000e30


	//   ....[17]....
        /*00c4*/ 	.word	0x00000ea0


	//   ....[18]....
        /*00c8*/ 	.word	0x00000f10


	//   ....[19]....
        /*00cc*/ 	.word	0x00000f80


	//----- nvinfo : EIATTR_EXIT_INSTR_OFFSETS
	.align		4
.L_2465:
        /*00d0*/ 	.byte	0x04, 0x1c
        /*00d2*/ 	.short	(.L_2467 - .L_2466)


	//   ....[0]....
.L_2466:
        /*00d4*/ 	.word	0x00000070


	//   ....[1]....
        /*00d8*/ 	.word	0x00000b40


	//----- nvinfo : EIATTR_MAX_THREADS
	.align		4
.L_2467:
        /*00dc*/ 	.byte	0x04, 0x05
        /*00de*/ 	.short	(.L_2469 - .L_2468)
.L_2468:
        /*00e0*/ 	.word	0x00000400
        /*00e4*/ 	.word	0x00000001
        /*00e8*/ 	.word	0x00000001


	//----- nvinfo : EIATTR_CRS_STACK_SIZE
	.align		4
.L_2469:
        /*00ec*/ 	.byte	0x04, 0x1e
        /*00ee*/ 	.short	(.L_2471 - .L_2470)
.L_2470:
        /*00f0*/ 	.word	0x00000000


	//----- nvinfo : EIATTR_CBANK_PARAM_SIZE
	.align		4
.L_2471:
        /*00f4*/ 	.byte	0x03, 0x19
        /*00f6*/ 	.short	0x0128


	//----- nvinfo : EIATTR_PARAM_CBANK
	.align		4
        /*00f8*/ 	.byte	0x04, 0x0a
        /*00fa*/ 	.short	(.L_2473 - .L_2472)
	.align		4
.L_2472:
        /*00fc*/ 	.word	index@(.nv.constant0._ZN10layer_norm22ln_bwd_finalize_kernelINS_22Kernel_traits_finalizeILj8192Ef6__halffS2_fjLb0ELj1024ELj4ENS_18Kernel_traits_baseILj8192EfS2_fS2_fjLj1024EEEEELb0ELb1EEEvNS_9BwdParamsE)
        /*0100*/ 	.short	0x0210
        /*0102*/ 	.short	0x0128


	//----- nvinfo : EIATTR_SW_WAR
	.align		4
.L_2473:
        /*0104*/ 	.byte	0x04, 0x36
        /*0106*/ 	.short	(.L_2475 - .L_2474)
.L_2474:
        /*0108*/ 	.word	0x00000008
.L_2475:


//--------------------- .nv.info._ZN10layer_norm40ln_parallel_residual_bwd_finalize_kernelINS_22Kernel_traits_finalizeILj8192Ef6__halffS2_fjLb0ELj1024ELj4ENS_18Kernel_traits_baseILj8192EfS2_fS2_fjLj1024EEEEELb1EEEvNS_9BwdParamsE --------------------------
	.section	.nv.info._ZN10layer_norm40ln_parallel_residual_bwd_finalize_kernelINS_22Kernel_traits_finalizeILj8192Ef6__halffS2_fjLb0ELj1024ELj4ENS_18Kernel_traits_baseILj8192EfS2_fS2_fjLj1024EEEEELb1EEEvNS_9BwdParamsE,"",@"SHT_CUDA_INFO"
	.sectionflags	@""
	.align	4


	//----- nvinfo : EIATTR_CUDA_API_VERSION
	.align		4
        /*0000*/ 	.byte	0x04, 0x37
        /*0002*/ 	.short	(.L_2477 - .L_2476)
.L_2476:
        /*0004*/ 	.word	0x00000082


	//----- nvinfo : EIATTR_KPARAM_INFO
	.align		4
.L_2477:
        /*0008*/ 	.byte	0x04, 0x17
        /*000a*/ 	.short	(.L_2479 - .L_2478)
.L_2478:
        /*000c*/ 	.word	0x00000000
        /*0010*/ 	.short	0x0000
        /*0012*/ 	.short	0x0000
        /*0014*/ 	.byte	0x00, 0xf0, 0xa1, 0x04


	//----- nvinfo : EIATTR_SPARSE_MMA_MASK
	.align		4
.L_2479:
        /*0018*/ 	.byte	0x03, 0x50
        /*001a*/ 	.short	0x0000


	//----- nvinfo : EIATTR_MAXREG_COUNT
	.align		4
        /*001c*/ 	.byte	0x03, 0x1b
        /*001e*/ 	.short	0x0040


	//----- nvinfo : EIATTR_NUM_BARRIERS
	.align		4
        /*0020*/ 	.byte	0x02, 0x4c
        /*0022*/ 	.byte	0x01
	.zero		1


	//----- nvinfo : EIATTR_MERCURY_ISA_VERSION
	.align		4
        /*0024*/ 	.byte	0x03, 0x5f
        /*0026*/ 	.short	0x0101


	//----- nvinfo : EIATTR_COOP_GROUP_MASK_REGIDS
	.align		4
        /*0028*/ 	.byte	0x04, 0x29
        /*002a*/ 	.short	(.L_2481 - .L_2480)


	//   ....[0]....
.L_2480:
        /*002c*/ 	.word	0xffffffff


	//   ....[1]....
        /*0030*/ 	.word	0xffffffff


	//   ....[2]....
        /*0034*/ 	.word	0xffffffff


	//   ....[3]....
        /*0038*/ 	.word	0xffffffff


	//   ....[4]....
        /*003c*/ 	.word	0xffffffff


	//   ....[5]....
        /*0040*/ 	.word	0xffffffff


	//   ....[6]....
        /*0044*/ 	.word	0xffffffff


	//   ....[7]....
        /*0048*/ 	.word	0xffffffff


	//   ....[8]....
        /*004c*/ 	.word	0xffffffff


	//   ....[9]....
        /*0050*/ 	.word	0xffffffff


	//   ....[10]....
        /*0054*/ 	.word	0xffffffff


	//   ....[11]....
        /*0058*/ 	.word	0xffffffff


	//   ....[12]....
        /*005c*/ 	.word	0xffffffff


	//   ....[13]....
        /*0060*/ 	.word	0xffffffff


	//   ....[14]....
        /*0064*/ 	.word	0xffffffff


	//   ....[15]....
        /*0068*/ 	.word	0xffffffff


	//   ....[16]....
        /*006c*/ 	.word	0xffffffff


	//   ....[17]....
        /*0070*/ 	.word	0xffffffff


	//   ....[18]....
        /*0074*/ 	.word	0xffffffff


	//   ....[19]....
        /*0078*/ 	.word	0xffffffff


	//   ....[20]....
        /*007c*/ 	.word	0x0500000b


	//   ....[21]....
        /*0080*/ 	.word	0x0500000b


	//   ....[22]....
        /*0084*/ 	.word	0x0500000b


	//   ....[23]....
        /*0088*/ 	.word	0x0500000b


	//   ....[24]....
        /*008c*/ 	.word	0x0500000b


	//   ....[25]....
        /*0090*/ 	.word	0x0500000b


	//   ....[26]....
        /*0094*/ 	.word	0x0500000b


	//   ....[27]....
        /*0098*/ 	.word	0x0500000b


	//   ....[28]....
        /*009c*/ 	.word	0x0500000b


	//   ....[29]....
        /*00a0*/ 	.word	0x0500000b


	//   ....[30]....
        /*00a4*/ 	.word	0x0500000b


	//   ....[31]....
        /*00a8*/ 	.word	0x0500000b


	//   ....[32]....
        /*00ac*/ 	.word	0x0500000b


	//   ....[33]....
        /*00b0*/ 	.word	0x0500000b


	//   ....[34]....
        /*00b4*/ 	.word	0x0500000b


	//   ....[35]....
        /*00b8*/ 	.word	0x0500000b


	//   ....[36]....
        /*00bc*/ 	.word	0x0500000b


	//   ....[37]....
        /*00c0*/ 	.word	0x0500000b


	//   ....[38]....
        /*00c4*/ 	.word	0x0500000b


	//   ....[39]....
        /*00c8*/ 	.word	0x0500000b


	//----- nvinfo : EIATTR_COOP_GROUP_INSTR_OFFSETS
	.align		4
.L_2481:
        /*00cc*/ 	.byte	0x04, 0x28
        /*00ce*/ 	.short	(.L_2483 - .L_2482)


	//   ....[0]....
.L_2482:
        /*00d0*/ 	.word	0x00000ce0


	//   ....[1]....
        /*00d4*/ 	.word	0x00000cf0


	//   ....[2]....
        /*00d8*/ 	.word	0x00000d00


	//   ....[3]....
        /*00dc*/ 	.word	0x00000d10


	//   ....[4]....
        /*00e0*/ 	.word	0x00000d40


	//   ....[5]....
        /*00e4*/ 	.word	0x00000d70


	//   ....[6]....
        /*00e8*/ 	.word	0x00000d80


	//   ....[7]....
        /*00ec*/ 	.word	0x00000d90


	//   ....[8]....
        /*00f0*/ 	.word	0x00000db0


	//   ....[9]....
        /*00f4*/ 	.word	0x00000df0


	//   ....[10]....
        /*00f8*/ 	.word	0x00000e00


	//   ....[11]....
        /*00fc*/ 	.word	0x00000e10


	//   ....[12]....
        /*0100*/ 	.word	0x00000e30


	//   ....[13]....
        /*0104*/ 	.word	0x00000e70


	//   ....[14]....
        /*0108*/ 	.word	0x00000e80


	//   ....[15]....
        /*010c*/ 	.word	0x00000e90


	//   ....[16]....
        /*0110*/ 	.word	0x00000eb0


	//   ....[17]....
        /*0114*/ 	.word	0x00000ee0


	//   ....[18]....
        /*0118*/ 	.word	0x00000f00


	//   ....[19]....
        /*011c*/ 	.word	0x00000f10


	//   ....[20]....
        /*0120*/ 	.word	0x000011d0


	//   ....[21]....
        /*0124*/ 	.word	0x00001230


	//   ....[22]....
        /*0128*/ 	.word	0x00001290


	//   ....[23]....
        /*012c*/ 	.word	0x000012f0


	//   ....[24]....
        /*0130*/ 	.word	0x00001350


	//   ....[25]....
        /*0134*/ 	.word	0x000013b0


	//   ....[26]....
        /*0138*/ 	.word	0x00001420


	//   ....[27]....
        /*013c*/ 	.word	0x00001490


	//   ....[28]....
        /*0140*/ 	.word	0x00001500


	//   ....[29]....
        /*0144*/ 	.word	0x00001570


	//   ....[30]....
        /*0148*/ 	.word	0x000015d0


	//   ....[31]....
        /*014c*/ 	.word	0x00001640


	//   ....[32]....
        /*0150*/ 	.word	0x000016b0


	//   ....[33]....
        /*0154*/ 	.word	0x00001720


	//   ....[34]....
        /*0158*/ 	.word	0x00001790


	//   ....[35]....
        /*015c*/ 	.word	0x000017f0


	//   ....[36]....
        /*0160*/ 	.word	0x00001860


	//   ....[37]....
        /*0164*/ 	.word	0x000018d0


	//   ....[38]....
        /*0168*/ 	.word	0x00001940


	//   ....[39]....
        /*016c*/ 	.word	0x000019b0


	//----- nvinfo : EIATTR_EXIT_INSTR_OFFSETS
	.align		4
.L_2483:
        /*0170*/ 	.byte	0x04, 0x1c
        /*0172*/ 	.short	(.L_2485 - .L_2484)


	//   ....[0]....
.L_2484:
        /*0174*/ 	.word	0x00000070


	//   ....[1]....
        /*0178*/ 	.word	0x00001170


	//----- nvinfo : EIATTR_MAX_THREADS
	.align		4
.L_2485:
        /*017c*/ 	.byte	0x04, 0x05
        /*017e*/ 	.short	(.L_2487 - .L_2486)
.L_2486:
        /*0180*/ 	.word	0x00000400
        /*0184*/ 	.word	0x00000001
        /*0188*/ 	.word	0x00000001


	//----- nvinfo : EIATTR_CRS_STACK_SIZE
	.align		4
.L_2487:
        /*018c*/ 	.byte	0x04, 0x1e
        /*018e*/ 	.short	(.L_2489 - .L_2488)
.L_2488:
        /*0190*/ 	.word	0x00000000


	//----- nvinfo : EIATTR_CBANK_PARAM_SIZE
	.align		4
.L_2489:
        /*0194*/ 	.byte	0x03, 0x19
        /*0196*/ 	.short	0x0128


	//----- nvinfo : EIATTR_PARAM_CBANK
	.align		4
        /*0198*/ 	.byte	0x04, 0x0a
        /*019a*/ 	.short	(.L_2491 - .L_2490)
	.align		4
.L_2490:
        /*019c*/ 	.word	index@(.nv.constant0._ZN10layer_norm40ln_parallel_residual_bwd_finalize_kernelINS_22Kernel_traits_finalizeILj8192Ef6__halffS2_fjLb0ELj1024ELj4ENS_18Kernel_traits_baseILj8192EfS2_fS2_fjLj1024EEEEELb1EEEvNS_9BwdParamsE)
        /*01a0*/ 	.short	0x0210
        /*01a2*/ 	.short	0x0128


	//----- nvinfo : EIATTR_SW_WAR
	.align		4
.L_2491:
        /*01a4*/ 	.byte	0x04, 0x36
        /*01a6*/ 	.short	(.L_2493 - .L_2492)
.L_2492:
        /*01a8*/ 	.word	0x00000008
.L_2493:


//--------------------- .nv.info._ZN10layer_norm31ln_parallel_residual_bwd_kernelINS_13Kernel_traitsIf6__halffS2_fjLj8192ELj1ELj1ELj8ELj16ENS_18Kernel_traits_baseILj8192EfS2_fS2_fjLj256EEEEELb1ELb1ELb1EEEvNS_9BwdParamsE --------------------------
	.section	.nv.info._ZN10layer_norm31ln_parallel_residual_bwd_kernelINS_13Kernel_traitsIf6__halffS2_fjLj8192ELj1ELj1ELj8ELj16ENS_18Kernel_traits_baseILj8192EfS2_fS2_fjLj256EEEEELb1ELb1ELb1EEEvNS_9BwdParamsE,"",@"SHT_CUDA_INFO"
	.sectionflags	@""
	.align	4


	//----- nvinfo : EIATTR_CUDA_API_VERSION
	.align		4
        /*0000*/ 	.byte	0x04, 0x37
        /*0002*/ 	.short	(.L_2495 - .L_2494)
.L_2494:
        /*0004*/ 	.word	0x00000082


	//----- nvinfo : EIATTR_KPARAM_INFO
	.align		4
.L_2495:
        /*0008*/ 	.byte	0x04, 0x17
        /*000a*/ 	.short	(.L_2497 - .L_2496)
.L_2496:
        /*000c*/ 	.word	0x00000000
        /*0010*/ 	.short	0x0000
        /*0012*/ 	.short	0x0000
        /*0014*/ 	.byte	0x00, 0xf0, 0xa1, 0x04


	//----- nvinfo : EIATTR_SPARSE_MMA_MASK
	.align		4
.L_2497:
        /*0018*/ 	.byte	0x03, 0x50
        /*001a*/ 	.short	0x0000


	//----- nvinfo : EIATTR_MAXREG_COUNT
	.align		4
        /*001c*/ 	.byte	0x03, 0x1b
        /*001e*/ 	.short	0x00ff


	//----- nvinfo : EIATTR_NUM_BARRIERS
	.align		4
        /*0020*/ 	.byte	0x02, 0x4c
        /*0022*/ 	.byte	0x01
	.zero		1


	//----- nvinfo : EIATTR_MERCURY_ISA_VERSION
	.align		4
        /*0024*/ 	.byte	0x03, 0x5f
        /*0026*/ 	.short	0x0101


	//----- nvinfo : EIATTR_COOP_GROUP_MASK_REGIDS
	.align		4
        /*0028*/ 	.byte	0x04, 0x29
        /*002a*/ 	.short	(.L_2499 - .L_2498)


	//   ....[0]....
.L_2498:
        /*002c*/ 	.word	0xffffffff


	//   ....[1]....
        /*0030*/ 	.word	0xffffffff


	//   ....[2]....
        /*0034*/ 	.word	0xffffffff


	//   ....[3]....
        /*0038*/ 	.word	0xffffffff


	//   ....[4]....
        /*003c*/ 	.word	0xffffffff


	//   ....[5]....
        /*0040*/ 	.word	0xffffffff


	//   ....[6]....
        /*0044*/ 	.word	0xffffffff


	//   ....[7]....
        /*0048*/ 	.word	0xffffffff


	//   ....[8]....
        /*004c*/ 	.word	0xffffffff


	//   ....[9]....
        /*0050*/ 	.word	0xffffffff


	//   ....[10]....
        /*0054*/ 	.word	0x05000074


	//   ....[11]....
        /*0058*/ 	.word	0x05000074


	//   ....[12]....
        /*005c*/ 	.word	0x05000074


	//   ....[13]....
        /*0060*/ 	.word	0x05000074


	//   ....[14]....
        /*0064*/ 	.word	0x05000074


	//   ....[15]....
        /*0068*/ 	.word	0x05000074


	//   ....[16]....
        /*006c*/ 	.word	0x05000074


	//   ....[17]....
        /*0070*/ 	.word	0x05000074


	//   ....[18]....
        /*0074*/ 	.word	0x05000074


	//   ....[19]....
        /*0078*/ 	.word	0x05000074


	//----- nvinfo : EIATTR_COOP_GROUP_INSTR_OFFSETS
	.align		4
.L_2499:
        /*007c*/ 	.byte	0x04, 0x28
        /*007e*/ 	.short	(.L_2501 - .L_2500)


	//   ....[0]....
.L_2500:
        /*0080*/ 	.word	0x00001bb0


	//   ....[1]....
        /*0084*/ 	.word	0x00001bc0


	//   ....[2]....
        /*0088*/ 	.word	0x00001bf0


	//   ....[3]....
        /*008c*/ 	.word	0x00001c00


	//   ....[4]....
        /*0090*/ 	.word	0x00001c30


	//   ....[5]....
        /*0094*/ 	.word	0x00001c40


	//   ....[6]....
        /*0098*/ 	.word	0x00001c70


	//   ....[7]....
        /*009c*/ 	.word	0x00001c80


	//   ....[8]....
        /*00a0*/ 	.word	0x00001cb0


	//   ....[9]....
        /*00a4*/ 	.word	0x00001cc0


	//   ....[10]....
        /*00a8*/ 	.word	0x00004060


	//   ....[11]....
        /*00ac*/ 	.word	0x000040b0


	//   ....[12]....
        /*00b0*/ 	.word	0x00004120


	//   ....[13]....
        /*00b4*/ 	.word	0x00004180


	//   ....[14]....
        /*00b8*/ 	.word	0x000041f0


	//   ....[15]....
        /*00bc*/ 	.word	0x00004250


	//   ....[16]....
        /*00c0*/ 	.word	0x000042c0


	//   ....[17]....
        /*00c4*/ 	.word	0x00004320


	//   ....[18]....
        /*00c8*/ 	.word	0x00004390


	//   ....[19]....
        /*00cc*/ 	.word	0x000043f0


	//----- nvinfo : EIATTR_EXIT_INSTR_OFFSETS
	.align		4
.L_2501:
        /*00d0*/ 	.byte	0x04, 0x1c
        /*00d2*/ 	.short	(.L_2503 - .L_2502)


	//   ....[0]....
.L_2502:
        /*00d4*/ 	.word	0x00004000


	//----- nvinfo : EIATTR_MAX_THREADS
	.align		4
.L_2503:
        /*00d8*/ 	.byte	0x04, 0x05
        /*00da*/ 	.short	(.L_2505 - .L_2504)
.L_2504:
        /*00dc*/ 	.word	0x00000100
        /*00e0*/ 	.word	0x00000001
        /*00e4*/ 	.word	0x00000001


	//----- nvinfo : EIATTR_CRS_STACK_SIZE
	.align		4
.L_2505:
        /*00e8*/ 	.byte	0x04, 0x1e
        /*00ea*/ 	.short	(.L_2507 - .L_2506)
.L_2506:
        /*00ec*/ 	.word	0x00000000


	//----- nvinfo : EIATTR_CBANK_PARAM_SIZE
	.align		4
.L_2507:
        /*00f0*/ 	.byte	0x03, 0x19
        /*00f2*/ 	.short	0x0128


	//----- nvinfo : EIATTR_PARAM_CBANK
	.align		4
        /*00f4*/ 	.byte	0x04, 0x0a
        /*00f6*/ 	.short	(.L_2509 - .L_2508)
	.align		4
.L_2508:
        /*00f8*/ 	.word	index@(.nv.constant0._ZN10layer_norm31ln_parallel_residual_bwd_kernelINS_13Kernel_traitsIf6__halffS2_fjLj8192ELj1ELj1ELj8ELj16ENS_18Kernel_traits_baseILj8192EfS2_fS2_fjLj256EEEEELb1ELb1ELb1EEEvNS_9BwdParamsE)
        /*00fc*/ 	.short	0x0210
        /*00fe*/ 	.short	0x0128


	//----- nvinfo : EIATTR_SW_WAR
	.align		4
.L_2509:
        /*0100*/ 	.byte	0x04, 0x36
        /*0102*/ 	.short	(.L_2511 - .L_2510)
.L_2510:
        /*0104*/ 	.word	0x00000008
.L_2511:


//--------------------- .nv.info._ZN10layer_norm31ln_parallel_residual_bwd_kernelINS_13Kernel_traitsI6__halfffffjLj8192ELj1ELj1ELj8ELj16ENS_18Kernel_traits_baseILj8192ES2_ffffjLj256EEEEELb0ELb0ELb0EEEvNS_9BwdParamsE --------------------------
	.section	.nv.info._ZN10layer_norm31ln_parallel_residual_bwd_kernelINS_13Kernel_traitsI6__halfffffjLj8192ELj1ELj1ELj8ELj16ENS_18Kernel_traits_baseILj8192ES2_ffffjLj256EEEEELb0ELb0ELb0EEEvNS_9BwdParamsE,"",@"SHT_CUDA_INFO"
	.sectionflags	@""
	.align	4


	//----- nvinfo : EIATTR_CUDA_API_VERSION
	.align		4
        /*0000*/ 	.byte	0x04, 0x37
        /*0002*/ 	.short	(.L_2513 - .L_2512)
.L_2512:
        /*0004*/ 	.word	0x00000082


	//----- nvinfo : EIATTR_KPARAM_INFO
	.align		4
.L_2513:
        /*0008*/ 	.byte	0x04, 0x17
        /*000a*/ 	.short	(.L_2515 - .L_2514)
.L_2514:
        /*000c*/ 	.word	0x00000000
        /*0010*/ 	.short	0x0000
        /*0012*/ 	.short	0x0000
        /*0014*/ 	.byte	0x00, 0xf0, 0xa1, 0x04


	//----- nvinfo : EIATTR_SPARSE_MMA_MASK
	.align		4
.L_2515:
        /*0018*/ 	.byte	0x03, 0x50
        /*001a*/ 	.short	0x0000


	//----- nvinfo : EIATTR_MAXREG_COUNT
	.align		4
        /*001c*/ 	.byte	0x03, 0x1b
        /*001e*/ 	.short	0x00ff


	//----- nvinfo : EIATTR_NUM_BARRIERS
	.align		4
        /*0020*/ 	.byte	0x02, 0x4c
        /*0022*/ 	.byte	0x01
	.zero		1


	//----- nvinfo : EIATTR_ANNOTATIONS
	.align		4
        /*0024*/ 	.byte	0x04, 0x55
        /*0026*/ 	.short	(.L_2517 - .L_2516)


	//   ....[0]....
.L_2516:
        /* <DEDUP_REMOVED lines=68> */


	//----- nvinfo : EIATTR_MERCURY_ISA_VERSION
	.align		4
.L_2517:
        /*0458*/ 	.byte	0x03, 0x5f
        /*045a*/ 	.short	0x0101


	//----- nvinfo : EIATTR_COOP_GROUP_MASK_REGIDS
	.align		4
        /*045c*/ 	.byte	0x04, 0x29
        /*045e*/ 	.short	(.L_2519 - .L_2518)


	//   ....[0]....
.L_2518:
        /*0460*/ 	.word	0xffffffff


	//   ....[1]....
        /*0464*/ 	.word	0xffffffff


	//   ....[2]....
        /*0468*/ 	.word	0xffffffff


	//   ....[3]....
        /*046c*/ 	.word	0xffffffff


	//   ....[4]....
        /*0470*/ 	.word	0xffffffff


	//   ....[5]....
        /*0474*/ 	.word	0xffffffff


	//   ....[6]....
        /*0478*/ 	.word	0xffffffff


	//   ....[7]....
        /*047c*/ 	.word	0xffffffff


	//   ....[8]....
        /*0480*/ 	.word	0xffffffff


	//   ....[9]....
        /*0484*/ 	.word	0xffffffff


	//   ....[10]....
        /*0488*/ 	.word	0x050000bd


	//   ....[11]....
        /*048c*/ 	.word	0x050000bd


	//   ....[12]....
        /*0490*/ 	.word	0x050000bd


	//   ....[13]....
        /*0494*/ 	.word	0x050000bd


	//   ....[14]....
        /*0498*/ 	.word	0x050000bd


	//   ....[15]....
        /*049c*/ 	.word	0x050000bd


	//   ....[16]....
        /*04a0*/ 	.word	0x050000bd


	//   ....[17]....
        /*04a4*/ 	.word	0x050000bd


	//   ....[18]....
        /*04a8*/ 	.word	0x050000bd


	//   ....[19]....
        /*04ac*/ 	.word	0x050000bd


	//----- nvinfo : EIATTR_COOP_GROUP_INSTR_OFFSETS
	.align		4
.L_2519:
        /*04b0*/ 	.byte	0x04, 0x28
        /*04b2*/ 	.short	(.L_2521 - .L_2520)


	//   ....[0]....
.L_2520:
        /*04b4*/ 	.word	0x00003ac0


	//   ....[1]....
        /*04b8*/ 	.word	0x00003ad0


	//   ....[2]....
        /*04bc*/ 	.word	0x00003b00


	//   ....[3]....
        /*04c0*/ 	.word	0x00003b20


	//   ....[4]....
        /*04c4*/ 	.word	0x00003b40


	//   ....[5]....
        /*04c8*/ 	.word	0x00003b60


	//   ....[6]....
        /*04cc*/ 	.word	0x00003b80


	//   ....[7]....
        /*04d0*/ 	.word	0x00003ba0


	//   ....[8]....
        /*04d4*/ 	.word	0x00003bb0


	//   ....[9]....
        /*04d8*/ 	.word	0x00003bd0


	//   ....[10]....
        /*04dc*/ 	.word	0x00005ee0


	//   ....[11]....
        /*04e0*/ 	.word	0x00005f40


	//   ....[12]....
        /*04e4*/ 	.word	0x00005fa0


	//   ....[13]....
        /*04e8*/ 	.word	0x00005ff0


	//   ....[14]....
        /*04ec*/ 	.word	0x00006050


	//   ....[15]....
        /*04f0*/ 	.word	0x000060a0


	//   ....[16]....
        /*04f4*/ 	.word	0x00006100


	//   ....[17]....
        /*04f8*/ 	.word	0x00006150


	//   ....[18]....
        /*04fc*/ 	.word	0x000061b0


	//   ....[19]....
        /*0500*/ 	.word	0x00006200


	//----- nvinfo : EIATTR_EXIT_INSTR_OFFSETS
	.align		4
.L_2521:
        /*0504*/ 	.byte	0x04, 0x1c
        /*0506*/ 	.short	(.L_2523 - .L_2522)


	//   ....[0]....
.L_2522:
        /*0508*/ 	.word	0x00005dc0


	//   ....[1]....
        /*050c*/ 	.word	0x00005e90


	//----- nvinfo : EIATTR_MAX_THREADS
	.align		4
.L_2523:
        /*0510*/ 	.byte	0x04, 0x05
        /*0512*/ 	.short	(.L_2525 - .L_2524)
.L_2524:
        /*0514*/ 	.word	0x00000100
        /*0518*/ 	.word	0x00000001
        /*051c*/ 	.word	0x00000001


	//----- nvinfo : EIATTR_CRS_STACK_SIZE
	.align		4
.L_2525:
        /*0520*/ 	.byte	0x04, 0x1e
        /*0522*/ 	.short	(.L_2527 - .L_2526)
.L_2526:
        /*0524*/ 	.word	0x00000000


	//----- nvinfo : EIATTR_CBANK_PARAM_SIZE
	.align		4
.L_2527:
        /*0528*/ 	.byte	0x03, 0x19
        /*052a*/ 	.short	0x0128


	//----- nvinfo : EIATTR_PARAM_CBANK
	.align		4
        /*052c*/ 	.byte	0x04, 0x0a
        /*052e*/ 	.short	(.L_2529 - .L_2528)
	.align		4
.L_2528:
        /*0530*/ 	.word	index@(.nv.constant0._ZN10layer_norm31ln_parallel_residual_bwd_kernelINS_13Kernel_traitsI6__halfffffjLj8192ELj1ELj1ELj8ELj16ENS_18Kernel_traits_baseILj8192ES2_ffffjLj256EEEEELb0ELb0ELb0EEEvNS_9BwdParamsE)
        /*0534*/ 	.short	0x0210
        /*0536*/ 	.short	0x0128


	//----- nvinfo : EIATTR_SW_WAR
	.align		4
.L_2529:
        /*0538*/ 	.byte	0x04, 0x36
        /*053a*/ 	.short	(.L_2531 - .L_2530)
.L_2530:
        /*053c*/ 	.word	0x00000008
.L_2531:


//--------------------- .nv.info._ZN10layer_norm31ln_parallel_residual_bwd_kernelINS_13Kernel_traitsI6__halfffffjLj8192ELj1ELj1ELj8ELj16ENS_18Kernel_traits_baseILj8192ES2_ffffjLj256EEEEELb0ELb0ELb1EEEvNS_9BwdParamsE --------------------------
	.section	.nv.info._ZN10layer_norm31ln_parallel_residual_bwd_kernelINS_13Kernel_traitsI6__halfffffjLj8192ELj1ELj1ELj8ELj16ENS_18Kernel_traits_baseILj8192ES2_ffffjLj256EEEEELb0ELb0ELb1EEEvNS_9BwdParamsE,"",@"SHT_CUDA_INFO"
	.sectionflags	@""
	.align	4


	//----- nvinfo : EIATTR_CUDA_API_VERSION
	.align		4
        /*0000*/ 	.byte	0x04, 0x37
        /*0002*/ 	.short	(.L_2533 - .L_2532)
.L_2532:
        /*0004*/ 	.word	0x00000082


	//----- nvinfo : EIATTR_KPARAM_INFO
	.align		4
.L_2533:
        /*0008*/ 	.byte	0x04, 0x17
        /*000a*/ 	.short	(.L_2535 - .L_2534)
.L_2534:
        /*000c*/ 	.word	0x00000000
        /*0010*/ 	.short	0x0000
        /*0012*/ 	.short	0x0000
        /*0014*/ 	.byte	0x00, 0xf0, 0xa1, 0x04


	//----- nvinfo : EIATTR_SPARSE_MMA_MASK
	.align		4
.L_2535:
        /*0018*/ 	.byte	0x03, 0x50
        /*001a*/ 	.short	0x0000


	//----- nvinfo : EIATTR_MAXREG_COUNT
	.align		4
        /*001c*/ 	.byte	0x03, 0x1b
        /*001e*/ 	.short	0x00ff


	//----- nvinfo : EIATTR_NUM_BARRIERS
	.align		4
        /*0020*/ 	.byte	0x02, 0x4c
        /*0022*/ 	.byte	0x01
	.zero		1


	//----- nvinfo : EIATTR_ANNOTATIONS
	.align		4
        /*0024*/ 	.byte	0x04, 0x55
        /*0026*/ 	.short	(.L_2537 - .L_2536)


	//   ....[0]....
.L_2536:
        /* <DEDUP_REMOVED lines=129> */


	//----- nvinfo : EIATTR_MERCURY_ISA_VERSION
	.align		4
.L_2537:
        /*0828*/ 	.byte	0x03, 0x5f
        /*082a*/ 	.short	0x0101


	//----- nvinfo : EIATTR_COOP_GROUP_MASK_REGIDS
	.align		4
        /*082c*/ 	.byte	0x04, 0x29
        /*082e*/ 	.short	(.L_2539 - .L_2538)


	//   ....[0]....
.L_2538:
        /*0830*/ 	.word	0xffffffff


	//   ....[1]....
        /*0834*/ 	.word	0xffffffff


	//   ....[2]....
        /*0838*/ 	.word	0xffffffff


	//   ....[3]....
        /*083c*/ 	.word	0xffffffff


	//   ....[4]....
        /*0840*/ 	.word	0xffffffff


	//   ....[5]....
        /*0844*/ 	.word	0xffffffff


	//   ....[6]....
        /*0848*/ 	.word	0xffffffff


	//   ....[7]....
        /*084c*/ 	.word	0xffffffff


	//   ....[8]....
        /*0850*/ 	.word	0xffffffff


	//   ....[9]....
        /*0854*/ 	.word	0xffffffff


	//   ....[10]....
        /*0858*/ 	.word	0x05000052


	//   ....[11]....
        /*085c*/ 	.word	0x05000052


	//   ....[12]....
        /*0860*/ 	.word	0x05000052


	//   ....[13]....
        /*0864*/ 	.word	0x05000052


	//   ....[14]....
        /*0868*/ 	.word	0x05000052


	//   ....[15]....
        /*086c*/ 	.word	0x05000052


	//   ....[16]....
        /*0870*/ 	.word	0x05000052


	//   ....[17]....
        /*0874*/ 	.word	0x05000052


	//   ....[18]....
        /*0878*/ 	.word	0x05000052


	//   ....[19]....
        /*087c*/ 	.word	0x05000052


	//----- nvinfo : EIATTR_COOP_GROUP_INSTR_OFFSETS
	.align		4
.L_2539:
        /*0880*/ 	.byte	0x04, 0x28
        /*0882*/ 	.short	(.L_2541 - .L_2540)


	//   ....[0]....
.L_2540:
        /*0884*/ 	.word	0x00003ab0


	//   ....[1]....
        /*0888*/ 	.word	0x00003ad0


	//   ....[2]....
        /*088c*/ 	.word	0x00003af0


	//   ....[3]....
        /*0890*/ 	.word	0x00003b10


	//   ....[4]....
        /*0894*/ 	.word	0x00003b30


	//   ....[5]....
        /*0898*/ 	.word	0x00003b50


	//   ....[6]....
        /*089c*/ 	.word	0x00003b70


	//   ....[7]....
        /*08a0*/ 	.word	0x00003b90


	//   ....[8]....
        /*08a4*/ 	.word	0x00003ba0


	//   ....[9]....
        /*08a8*/ 	.word	0x00003bc0


	//   ....[10]....
        /*08ac*/ 	.word	0x00005b60


	//   ....[11]....
        /*08b0*/ 	.word	0x00005bb0


	//   ....[12]....
        /*08b4*/ 	.word	0x00005c10


	//   ....[13]....
        /*08b8*/ 	.word	0x00005c60


	//   ....[14]....
        /*08bc*/ 	.word	0x00005cc0


	//   ....[15]....
        /*08c0*/ 	.word	0x00005d10


	//   ....[16]....
        /*08c4*/ 	.word	0x00005d70


	//   ....[17]....
        /*08c8*/ 	.word	0x00005dc0


	//   ....[18]....
        /*08cc*/ 	.word	0x00005e20


	//   ....[19]....
        /*08d0*/ 	.word	0x00005e70


	//----- nvinfo : EIATTR_EXIT_INSTR_OFFSETS
	.align		4
.L_2541:
        /*08d4*/ 	.byte	0x04, 0x1c
        /*08d6*/ 	.short	(.L_2543 - .L_2542)


	//   ....[0]....
.L_2542:
        /*08d8*/ 	.word	0x00005b00


	//----- nvinfo : EIATTR_MAX_THREADS
	.align		4
.L_2543:
        /*08dc*/ 	.byte	0x04, 0x05
        /*08de*/ 	.short	(.L_2545 - .L_2544)
.L_2544:
        /*08e0*/ 	.word	0x00000100
        /*08e4*/ 	.word	0x00000001
        /*08e8*/ 	.word	0x00000001


	//----- nvinfo : EIATTR_CRS_STACK_SIZE
	.align		4
.L_2545:
        /*08ec*/ 	.byte	0x04, 0x1e
        /*08ee*/ 	.short	(.L_2547 - .L_2546)
.L_2546:
        /*08f0*/ 	.word	0x00000000


	//----- nvinfo : EIATTR_CBANK_PARAM_SIZE
	.align		4
.L_2547:
        /*08f4*/ 	.byte	0x03, 0x19
        /*08f6*/ 	.short	0x0128


	//----- nvinfo : EIATTR_PARAM_CBANK
	.align		4
        /*08f8*/ 	.byte	0x04, 0x0a
        /*08fa*/ 	.short	(.L_2549 - .L_2548)
	.align		4
.L_2548:
        /*08fc*/ 	.word	index@(.nv.constant0._ZN10layer_norm31ln_parallel_residual_bwd_kernelINS_13Kernel_traitsI6__halfffffjLj8192ELj1ELj1ELj8ELj16ENS_18Kernel_traits_baseILj8192ES2_ffffjLj256EEEEELb0ELb0ELb1EEEvNS_9BwdParamsE)
        /*0900*/ 	.short	0x0210
        /*0902*/ 	.short	0x0128


	//----- nvinfo : EIATTR_SW_WAR
	.align		4
.L_2549:
        /*0904*/ 	.byte	0x04, 0x36
        /*0906*/ 	.short	(.L_2551 - .L_2550)
.L_2550:
        /*0908*/ 	.word	0x00000008
.L_2551:


//--------------------- .nv.info._ZN10layer_norm31ln_parallel_residual_bwd_kernelINS_13Kernel_traitsI6__halfffffjLj8192ELj1ELj1ELj8ELj16ENS_18Kernel_traits_baseILj8192ES2_ffffjLj256EEEEELb0ELb1ELb0EEEvNS_9BwdParamsE --------------------------
	.section	.nv.info._ZN10layer_norm31ln_parallel_residual_bwd_kernelINS_13Kernel_traitsI6__halfffffjLj8192ELj1ELj1ELj8ELj16ENS_18Kernel_traits_baseILj8192ES2_ffffjLj256EEEEELb0ELb1ELb0EEEvNS_9BwdParamsE,"",@"SHT_CUDA_INFO"
	.sectionflags	@""
	.align	4


	//----- nvinfo : EIATTR_CUDA_API_VERSION
	.align		4
        /*0000*/ 	.byte	0x04, 0x37
        /*0002*/ 	.short	(.L_2553 - .L_2552)
.L_2552:
        /*0004*/ 	.word	0x00000082


	//----- nvinfo : EIATTR_KPARAM_INFO
	.align		4
.L_2553:
        /*0008*/ 	.byte	0x04, 0x17
        /*000a*/ 	.short	(.L_2555 - .L_2554)
.L_2554:
        /*000c*/ 	.word	0x00000000
        /*0010*/ 	.short	0x0000
        /*0012*/ 	.short	0x0000
        /*0014*/ 	.byte	0x00, 0xf0, 0xa1, 0x04


	//----- nvinfo : EIATTR_SPARSE_MMA_MASK
	.align		4
.L_2555:
        /*0018*/ 	.byte	0x03, 0x50
        /*001a*/ 	.short	0x0000


	//----- nvinfo : EIATTR_MAXREG_COUNT
	.align		4
        /*001c*/ 	.byte	0x03, 0x1b
        /*001e*/ 	.short	0x00ff


	//----- nvinfo : EIATTR_NUM_BARRIERS
	.align		4
        /*0020*/ 	.byte	0x02, 0x4c
        /*0022*/ 	.byte	0x01
	.zero		1


	//----- nvinfo : EIATTR_MERCURY_ISA_VERSION
	.align		4
        /*0024*/ 	.byte	0x03, 0x5f
        /*0026*/ 	.short	0x0101


	//----- nvinfo : EIATTR_COOP_GROUP_MASK_REGIDS
	.align		4
        /*0028*/ 	.byte	0x04, 0x29
        /*002a*/ 	.short	(.L_2557 - .L_2556)


	//   ....[0]....
.L_2556:
        /*002c*/ 	.word	0xffffffff


	//   ....[1]....
        /*0030*/ 	.word	0xffffffff


	//   ....[2]....
        /*0034*/ 	.word	0xffffffff


	//   ....[3]....
        /*0038*/ 	.word	0xffffffff


	//   ....[4]....
        /*003c*/ 	.word	0xffffffff


	//   ....[5]....
        /*0040*/ 	.word	0xffffffff


	//   ....[6]....
        /*0044*/ 	.word	0xffffffff


	//   ....[7]....
        /*0048*/ 	.word	0xffffffff


	//   ....[8]....
        /*004c*/ 	.word	0xffffffff


	//   ....[9]....
        /*0050*/ 	.word	0xffffffff


	//   ....[10]....
        /*0054*/ 	.word	0x05000096


	//   ....[11]....
        /*0058*/ 	.word	0x05000096


	//   ....[12]....
        /*005c*/ 	.word	0x05000096


	//   ....[13]....
        /*0060*/ 	.word	0x05000096


	//   ....[14]....
        /*0064*/ 	.word	0x05000096


	//   ....[15]....
        /*0068*/ 	.word	0x05000096


	//   ....[16]....
        /*006c*/ 	.word	0x05000096


	//   ....[17]....
        /*0070*/ 	.word	0x05000096


	//   ....[18]....
        /*0074*/ 	.word	0x05000096


	//   ....[19]....
        /*0078*/ 	.word	0x05000096


	//----- nvinfo : EIATTR_COOP_GROUP_INSTR_OFFSETS
	.align		4
.L_2557:
        /*007c*/ 	.byte	0x04, 0x28
        /*007e*/ 	.short	(.L_2559 - .L_2558)


	//   ....[0]....
.L_2558:
        /*0080*/ 	.word	0x00002270


	//   ....[1]....
        /*0084*/ 	.word	0x00002280


	//   ....[2]....
        /*0088*/ 	.word	0x000022b0


	//   ....[3]....
        /*008c*/ 	.word	0x000022c0


	//   ....[4]....
        /*0090*/ 	.word	0x000022f0


	//   ....[5]....
        /*0094*/ 	.word	0x00002300


	//   ....[6]....
        /*0098*/ 	.word	0x00002330


	//   ....[7]....
        /*009c*/ 	.word	0x00002340


	//   ....[8]....
        /*00a0*/ 	.word	0x00002370


	//   ....[9]....
        /*00a4*/ 	.word	0x00002380


	//   ....[10]....
        /*00a8*/ 	.word	0x00004220


	//   ....[11]....
        /*00ac*/ 	.word	0x00004270


	//   ....[12]....
        /*00b0*/ 	.word	0x000042e0


	//   ....[13]....
        /*00b4*/ 	.word	0x00004340


	//   ....[14]....
        /*00b8*/ 	.word	0x000043b0


	//   ....[15]....
        /*00bc*/ 	.word	0x00004410


	//   ....[16]....
        /*00c0*/ 	.word	0x00004480


	//   ....[17]....
        /*00c4*/ 	.word	0x000044e0


	//   ....[18]....
        /*00c8*/ 	.word	0x00004550


	//   ....[19]....
        /*00cc*/ 	.word	0x000045b0


	//----- nvinfo : EIATTR_EXIT_INSTR_OFFSETS
	.align		4
.L_2559:
        /*00d0*/ 	.byte	0x04, 0x1c
        /*00d2*/ 	.short	(.L_2561 - .L_2560)


	//   ....[0]....
.L_2560:
        /*00d4*/ 	.word	0x00004140


	//   ....[1]....
        /*00d8*/ 	.word	0x000041c0


	//----- nvinfo : EIATTR_MAX_THREADS
	.align		4
.L_2561:
        /*00dc*/ 	.byte	0x04, 0x05
        /*00de*/ 	.short	(.L_2563 - .L_2562)
.L_2562:
        /*00e0*/ 	.word	0x00000100
        /*00e4*/ 	.word	0x00000001
        /*00e8*/ 	.word	0x00000001


	//----- nvinfo : EIATTR_CRS_STACK_SIZE
	.align		4
.L_2563:
        /*00ec*/ 	.byte	0x04, 0x1e
        /*00ee*/ 	.short	(.L_2565 - .L_2564)
.L_2564:
        /*00f0*/ 	.word	0x00000000


	//----- nvinfo : EIATTR_CBANK_PARAM_SIZE
	.align		4
.L_2565:
        /*00f4*/ 	.byte	0x03, 0x19
        /*00f6*/ 	.short	0x0128


	//----- nvinfo : EIATTR_PARAM_CBANK
	.align		4
        /*00f8*/ 	.byte	0x04, 0x0a
        /*00fa*/ 	.short	(.L_2567 - .L_2566)
	.align		4
.L_2566:
        /*00fc*/ 	.word	index@(.nv.constant0._ZN10layer_norm31ln_parallel_residual_bwd_kernelINS_13Kernel_traitsI6__halfffffjLj8192ELj1ELj1ELj8ELj16ENS_18Kernel_traits_baseILj8192ES2_ffffjLj256EEEEELb0ELb1ELb0EEEvNS_9BwdParamsE)
        /*0100*/ 	.short	0x0210
        /*0102*/ 	.short	0x0128


	//----- nvinfo : EIATTR_SW_WAR
	.align		4
.L_2567:
        /*0104*/ 	.byte	0x04, 0x36
        /*0106*/ 	.short	(.L_2569 - .L_2568)
.L_2568:
        /*0108*/ 	.word	0x00000008
.L_2569:


//--------------------- .nv.info._ZN10layer_norm31ln_parallel_residual_bwd_kernelINS_13Kernel_traitsI6__halfffffjLj8192ELj1ELj1ELj8ELj16ENS_18Kernel_traits_baseILj8192ES2_ffffjLj256EEEEELb0ELb1ELb1EEEvNS_9BwdParamsE --------------------------
	.section	.nv.info._ZN10layer_norm31ln_parallel_residual_bwd_kernelINS_13Kernel_traitsI6__halfffffjLj8192ELj1ELj1ELj8ELj16ENS_18Kernel_traits_baseILj8192ES2_ffffjLj256EEEEELb0ELb1ELb1EEEvNS_9BwdParamsE,"",@"SHT_CUDA_INFO"
	.sectionflags	@""
	.align	4


	//----- nvinfo : EIATTR_CUDA_API_VERSION
	.align		4
        /*0000*/ 	.byte	0x04, 0x37
        /*0002*/ 	.short	(.L_2571 - .L_2570)
.L_2570:
        /*0004*/ 	.word	0x00000082


	//----- nvinfo : EIATTR_KPARAM_INFO
	.align		4
.L_2571:
        /*0008*/ 	.byte	0x04, 0x17
        /*000a*/ 	.short	(.L_2573 - .L_2572)
.L_2572:
        /*000c*/ 	.word	0x00000000
        /*0010*/ 	.short	0x0000
        /*0012*/ 	.short	0x0000
        /*0014*/ 	.byte	0x00, 0xf0, 0xa1, 0x04


	//----- nvinfo : EIATTR_SPARSE_MMA_MASK
	.align		4
.L_2573:
        /*0018*/ 	.byte	0x03, 0x50
        /*001a*/ 	.short	0x0000


	//----- nvinfo : EIATTR_MAXREG_COUNT
	.align		4
        /*001c*/ 	.byte	0x03, 0x1b
        /*001e*/ 	.short	0x00ff


	//----- nvinfo : EIATTR_NUM_BARRIERS
	.align		4
        /*0020*/ 	.byte	0x02, 0x4c
        /*0022*/ 	.byte	0x01
	.zero		1


	//----- nvinfo : EIATTR_ANNOTATIONS
	.align		4
        /*0024*/ 	.byte	0x04, 0x55
        /*0026*/ 	.short	(.L_2575 - .L_2574)


	//   ....[0]....
.L_2574:
        /*0028*/ 	.word	0x00000001
        /*002c*/ 	.byte	0x50, 0x06, 0x00, 0x00, 0x01, 0x00, 0x00, 0x00, 0x60, 0x06, 0x00, 0x00, 0x01, 0x00, 0x00, 0x00
        /*003c*/ 	.byte	0x70, 0x06, 0x00, 0x00, 0x01, 0x00, 0x00, 0x00, 0x80, 0x06, 0x00, 0x00, 0x01, 0x00, 0x00, 0x00
        /*004c*/ 	.byte	0xd0, 0x09, 0x00, 0x00, 0x01, 0x00, 0x00, 0x00, 0xe0, 0x09, 0x00, 0x00, 0x01, 0x00, 0x00, 0x00
        /*005c*/ 	.byte	0x00, 0x0a, 0x00, 0x00, 0x01, 0x00, 0x00, 0x00, 0x10, 0x0a, 0x00, 0x00


	//----- nvinfo : EIATTR_MERCURY_ISA_VERSION
	.align		4
.L_2575:
        /*0068*/ 	.byte	0x03, 0x5f
        /*006a*/ 	.short	0x0101


	//----- nvinfo : EIATTR_COOP_GROUP_MASK_REGIDS
	.align		4
        /*006c*/ 	.byte	0x04, 0x29
        /*006e*/ 	.short	(.L_2577 - .L_2576)


	//   ....[0]....
.L_2576:
        /*0070*/ 	.word	0xffffffff


	//   ....[1]....
        /*0074*/ 	.word	0xffffffff


	//   ....[2]....
        /*0078*/ 	.word	0xffffffff


	//   ....[3]....
        /*007c*/ 	.word	0xffffffff


	//   ....[4]....
        /*0080*/ 	.word	0xffffffff


	//   ....[5]....
        /*0084*/ 	.word	0xffffffff


	//   ....[6]....
        /*0088*/ 	.word	0xffffffff


	//   ....[7]....
        /*008c*/ 	.word	0xffffffff


	//   ....[8]....
        /*0090*/ 	.word	0xffffffff


	//   ....[9]....
        /*0094*/ 	.word	0xffffffff


	//   ....[10]....
        /*0098*/ 	.word	0x05000058


	//   ....[11]....
        /*009c*/ 	.word	0x05000058


	//   ....[12]....
        /*00a0*/ 	.word	0x05000058


	//   ....[13]....
        /*00a4*/ 	.word	0x05000058


	//   ....[14]....
        /*00a8*/ 	.word	0x05000058


	//   ....[15]....
        /*00ac*/ 	.word	0x05000058


	//   ....[16]....
        /*00b0*/ 	.word	0x05000058


	//   ....[17]....
        /*00b4*/ 	.word	0x05000058


	//   ....[18]....
        /*00b8*/ 	.word	0x05000058


	//   ....[19]....
        /*00bc*/ 	.word	0x05000058


	//----- nvinfo : EIATTR_COOP_GROUP_INSTR_OFFSETS
	.align		4
.L_2577:
        /*00c0*/ 	.byte	0x04, 0x28
        /*00c2*/ 	.short	(.L_2579 - .L_2578)


	//   ....[0]....
.L_2578:
        /*00c4*/ 	.word	0x00001f50


	//   ....[1]....
        /*00c8*/ 	.word	0x00001f60


	//   ....[2]....
        /*00cc*/ 	.word	0x00001f90


	//   ....[3]....
        /*00d0*/ 	.word	0x00001fa0


	//   ....[4]....
        /*00d4*/ 	.word	0x00001fd0


	//   ....[5]....
        /*00d8*/ 	.word	0x00001fe0


	//   ....[6]....
        /*00dc*/ 	.word	0x00002010


	//   ....[7]....
        /*00e0*/ 	.word	0x00002020


	//   ....[8]....
        /*00e4*/ 	.word	0x00002050


	//   ....[9]....
        /*00e8*/ 	.word	0x00002060


	//   ....[10]....
        /*00ec*/ 	.word	0x00003b60


	//   ....[11]....
        /*00f0*/ 	.word	0x00003bb0


	//   ....[12]....
        /*00f4*/ 	.word	0x00003c20


	//   ....[13]....
        /*00f8*/ 	.word	0x00003c80


	//   ....[14]....
        /*00fc*/ 	.word	0x00003cf0


	//   ....[15]....
        /*0100*/ 	.word	0x00003d50


	//   ....[16]....
        /*0104*/ 	.word	0x00003dc0


	//   ....[17]....
        /*0108*/ 	.word	0x00003e20


	//   ....[18]....
        /*010c*/ 	.word	0x00003e90


	//   ....[19]....
        /*0110*/ 	.word	0x00003ef0


	//----- nvinfo : EIATTR_EXIT_INSTR_OFFSETS
	.align		4
.L_2579:
        /*0114*/ 	.byte	0x04, 0x1c
        /*0116*/ 	.short	(.L_2581 - .L_2580)


	//   ....[0]....
.L_2580:
        /*0118*/ 	.word	0x00003b00


	//----- nvinfo : EIATTR_MAX_THREADS
	.align		4
.L_2581:
        /*011c*/ 	.byte	0x04, 0x05
        /*011e*/ 	.short	(.L_2583 - .L_2582)
.L_2582:
        /*0120*/ 	.word	0x00000100
        /*0124*/ 	.word	0x00000001
        /*0128*/ 	.word	0x00000001


	//----- nvinfo : EIATTR_CRS_STACK_SIZE
	.align		4
.L_2583:
        /*012c*/ 	.byte	0x04, 0x1e
        /*012e*/ 	.short	(.L_2585 - .L_2584)
.L_2584:
        /*0130*/ 	.word	0x00000000


	//----- nvinfo : EIATTR_CBANK_PARAM_SIZE
	.align		4
.L_2585:
        /*0134*/ 	.byte	0x03, 0x19
        /*0136*/ 	.short	0x0128


	//----- nvinfo : EIATTR_PARAM_CBANK
	.align		4
        /*0138*/ 	.byte	0x04, 0x0a
        /*013a*/ 	.short	(.L_2587 - .L_2586)
	.align		4
.L_2586:
        /*013c*/ 	.word	index@(.nv.constant0._ZN10layer_norm31ln_parallel_residual_bwd_kernelINS_13Kernel_traitsI6__halfffffjLj8192ELj1ELj1ELj8ELj16ENS_18Kernel_traits_baseILj8192ES2_ffffjLj256EEEEELb0ELb1ELb1EEEvNS_9BwdParamsE)
        /*0140*/ 	.short	0x0210
        /*0142*/ 	.short	0x0128


	//----- nvinfo : EIATTR_SW_WAR
	.align		4
.L_2587:
        /*0144*/ 	.byte	0x04, 0x36
        /*0146*/ 	.short	(.L_2589 - .L_2588)
.L_2588:
        /*0148*/ 	.word	0x00000008
.L_2589:


//--------------------- .nv.info._ZN10layer_norm31ln_parallel_residual_bwd_kernelINS_13Kernel_traitsI6__halfffffjLj8192ELj1ELj1ELj8ELj16ENS_18Kernel_traits_baseILj8192ES2_ffffjLj256EEEEELb1ELb0ELb0EEEvNS_9BwdParamsE --------------------------
	.section	.nv.info._ZN10layer_norm31ln_parallel_residual_bwd_kernelINS_13Kernel_traitsI6__halfffffjLj8192ELj1ELj1ELj8ELj16ENS_18Kernel_traits_baseILj8192ES2_ffffjLj256EEEEELb1ELb0ELb0EEEvNS_9BwdParamsE,"",@"SHT_CUDA_INFO"
	.sectionflags	@""
	.align	4


	//----- nvinfo : EIATTR_CUDA_API_VERSION
	.align		4
        /*0000*/ 	.byte	0x04, 0x37
        /*0002*/ 	.short	(.L_2591 - .L_2590)
.L_2590:
        /*0004*/ 	.word	0x00000082


	//----- nvinfo : EIATTR_KPARAM_INFO
	.align		4
.L_2591:
        /*0008*/ 	.byte	0x04, 0x17
        /*000a*/ 	.short	(.L_2593 - .L_2592)
.L_2592:
        /*000c*/ 	.word	0x00000000
        /*0010*/ 	.short	0x0000
        /*0012*/ 	.short	0x0000
        /*0014*/ 	.byte	0x00, 0xf0, 0xa1, 0x04


	//----- nvinfo : EIATTR_SPARSE_MMA_MASK
	.align		4
.L_2593:
        /*0018*/ 	.byte	0x03, 0x50
        /*001a*/ 	.short	0x0000


	//----- nvinfo : EIATTR_MAXREG_COUNT
	.align		4
        /*001c*/ 	.byte	0x03, 0x1b
        /*001e*/ 	.short	0x00ff


	//----- nvinfo : EIATTR_NUM_BARRIERS
	.align		4
        /*0020*/ 	.byte	0x02, 0x4c
        /*0022*/ 	.byte	0x01
	.zero		1


	//----- nvinfo : EIATTR_ANNOTATIONS
	.align		4
        /*0024*/ 	.byte	0x04, 0x55
        /*0026*/ 	.short	(.L_2595 - .L_2594)


	//   ....[0]....
.L_2594:
        /* <DEDUP_REMOVED lines=86> */


	//----- nvinfo : EIATTR_MERCURY_ISA_VERSION
	.align		4
.L_2595:
        /*0578*/ 	.byte	0x03, 0x5f
        /*057a*/ 	.short	0x0101


	//----- nvinfo : EIATTR_COOP_GROUP_MASK_REGIDS
	.align		4
        /*057c*/ 	.byte	0x04, 0x29
        /*057e*/ 	.short	(.L_2597 - .L_2596)


	//   ....[0]....
.L_2596:
        /*0580*/ 	.word	0xffffffff


	//   ....[1]....
        /*0584*/ 	.word	0xffffffff


	//   ....[2]....
        /*0588*/ 	.word	0xffffffff


	//   ....[3]....
        /*058c*/ 	.word	0xffffffff


	//   ....[4]....
        /*0590*/ 	.word	0xffffffff


	//   ....[5]....
        /*0594*/ 	.word	0xffffffff


	//   ....[6]....
        /*0598*/ 	.word	0xffffffff


	//   ....[7]....
        /*059c*/ 	.word	0xffffffff


	//   ....[8]....
        /*05a0*/ 	.word	0xffffffff


	//   ....[9]....
        /*05a4*/ 	.word	0xffffffff


	//   ....[10]....
        /*05a8*/ 	.word	0x050000bd


	//   ....[11]....
        /*05ac*/ 	.word	0x050000bd


	//   ....[12]....
        /*05b0*/ 	.word	0x050000bd


	//   ....[13]....
        /*05b4*/ 	.word	0x050000bd


	//   ....[14]....
        /*05b8*/ 	.word	0x050000bd


	//   ....[15]....
        /*05bc*/ 	.word	0x050000bd


	//   ....[16]....
        /*05c0*/ 	.word	0x050000bd


	//   ....[17]....
        /*05c4*/ 	.word	0x050000bd


	//   ....[18]....
        /*05c8*/ 	.word	0x050000bd


	//   ....[19]....
        /*05cc*/ 	.word	0x050000bd


	//----- nvinfo : EIATTR_COOP_GROUP_INSTR_OFFSETS
	.align		4
.L_2597:
        /*05d0*/ 	.byte	0x04, 0x28
        /*05d2*/ 	.short	(.L_2599 - .L_2598)


	//   ....[0]....
.L_2598:
        /*05d4*/ 	.word	0x000041f0


	//   ....[1]....
        /*05d8*/ 	.word	0x00004200


	//   ....[2]....
        /*05dc*/ 	.word	0x00004230


	//   ....[3]....
        /*05e0*/ 	.word	0x00004250


	//   ....[4]....
        /*05e4*/ 	.word	0x00004270


	//   ....[5]....
        /*05e8*/ 	.word	0x00004290


	//   ....[6]....
        /*05ec*/ 	.word	0x000042b0


	//   ....[7]....
        /*05f0*/ 	.word	0x000042d0


	//   ....[8]....
        /*05f4*/ 	.word	0x000042e0


	//   ....[9]....
        /*05f8*/ 	.word	0x00004300


	//   ....[10]....
        /*05fc*/ 	.word	0x00007160


	//   ....[11]....
        /*0600*/ 	.word	0x000071c0


	//   ....[12]....
        /*0604*/ 	.word	0x00007220


	//   ....[13]....
        /*0608*/ 	.word	0x00007270


	//   ....[14]....
        /*060c*/ 	.word	0x000072d0


	//   ....[15]....
        /*0610*/ 	.word	0x00007320


	//   ....[16]....
        /*0614*/ 	.word	0x00007380


	//   ....[17]....
        /*0618*/ 	.word	0x000073d0


	//   ....[18]....
        /*061c*/ 	.word	0x00007430


	//   ....[19]....
        /*0620*/ 	.word	0x00007480


	//----- nvinfo : EIATTR_EXIT_INSTR_OFFSETS
	.align		4
.L_2599:
        /*0624*/ 	.byte	0x04, 0x1c
        /*0626*/ 	.short	(.L_2601 - .L_2600)


	//   ....[0]....
.L_2600:
        /*0628*/ 	.word	0x00007040


	//   ....[1]....
        /*062c*/ 	.word	0x00007110


	//----- nvinfo : EIATTR_MAX_THREADS
	.align		4
.L_2601:
        /*0630*/ 	.byte	0x04, 0x05
        /*0632*/ 	.short	(.L_2603 - .L_2602)
.L_2602:
        /*0634*/ 	.word	0x00000100
        /*0638*/ 	.word	0x00000001
        /*063c*/ 	.word	0x00000001


	//----- nvinfo : EIATTR_CRS_STACK_SIZE
	.align		4
.L_2603:
        /*0640*/ 	.byte	0x04, 0x1e
        /*0642*/ 	.short	(.L_2605 - .L_2604)
.L_2604:
        /*0644*/ 	.word	0x00000000


	//----- nvinfo : EIATTR_CBANK_PARAM_SIZE
	.align		4
.L_2605:
        /*0648*/ 	.byte	0x03, 0x19
        /*064a*/ 	.short	0x0128


	//----- nvinfo : EIATTR_PARAM_CBANK
	.align		4
        /*064c*/ 	.byte	0x04, 0x0a
        /*064e*/ 	.short	(.L_2607 - .L_2606)
	.align		4
.L_2606:
        /*0650*/ 	.word	index@(.nv.constant0._ZN10layer_norm31ln_parallel_residual_bwd_kernelINS_13Kernel_traitsI6__halfffffjLj8192ELj1ELj1ELj8ELj16ENS_18Kernel_traits_baseILj8192ES2_ffffjLj256EEEEELb1ELb0ELb0EEEvNS_9BwdParamsE)
        /*0654*/ 	.short	0x0210
        /*0656*/ 	.short	0x0128


	//----- nvinfo : EIATTR_SW_WAR
	.align		4
.L_2607:
        /*0658*/ 	.byte	0x04, 0x36
        /*065a*/ 	.short	(.L_2609 - .L_2608)
.L_2608:
        /*065c*/ 	.word	0x00000008
.L_2609:


//--------------------- .nv.info._ZN10layer_norm31ln_parallel_residual_bwd_kernelINS_13Kernel_traitsI6__halfffffjLj8192ELj1ELj1ELj8ELj16ENS_18Kernel_traits_baseILj8192ES2_ffffjLj256EEEEELb1ELb0ELb1EEEvNS_9BwdParamsE --------------------------
	.section	.nv.info._ZN10layer_norm31ln_parallel_residual_bwd_kernelINS_13Kernel_traitsI6__halfffffjLj8192ELj1ELj1ELj8ELj16ENS_18Kernel_traits_baseILj8192ES2_ffffjLj256EEEEELb1ELb0ELb1EEEvNS_9BwdParamsE,"",@"SHT_CUDA_INFO"
	.sectionflags	@""
	.align	4


	//----- nvinfo : EIATTR_CUDA_API_VERSION
	.align		4
        /*0000*/ 	.byte	0x04, 0x37
        /*0002*/ 	.short	(.L_2611 - .L_2610)
.L_2610:
        /*0004*/ 	.word	0x00000082


	//----- nvinfo : EIATTR_KPARAM_INFO
	.align		4
.L_2611:
        /*0008*/ 	.byte	0x04, 0x17
        /*000a*/ 	.short	(.L_2613 - .L_2612)
.L_2612:
        /*000c*/ 	.word	0x00000000
        /*0010*/ 	.short	0x0000
        /*0012*/ 	.short	0x0000
        /*0014*/ 	.byte	0x00, 0xf0, 0xa1, 0x04


	//----- nvinfo : EIATTR_SPARSE_MMA_MASK
	.align		4
.L_2613:
        /*0018*/ 	.byte	0x03, 0x50
        /*001a*/ 	.short	0x0000


	//----- nvinfo : EIATTR_MAXREG_COUNT
	.align		4
        /*001c*/ 	.byte	0x03, 0x1b
        /*001e*/ 	.short	0x00ff


	//----- nvinfo : EIATTR_NUM_BARRIERS
	.align		4
        /*0020*/ 	.byte	0x02, 0x4c
        /*0022*/ 	.byte	0x01
	.zero		1


	//----- nvinfo : EIATTR_ANNOTATIONS
	.align		4
        /*0024*/ 	.byte	0x04, 0x55
        /*0026*/ 	.short	(.L_2615 - .L_2614)


	//   ....[0]....
.L_2614:
        /* <DEDUP_REMOVED lines=160> */


	//----- nvinfo : EIATTR_MERCURY_ISA_VERSION
	.align		4
.L_2615:
        /*0a18*/ 	.byte	0x03, 0x5f
        /*0a1a*/ 	.short	0x0101


	//----- nvinfo : EIATTR_COOP_GROUP_MASK_REGIDS
	.align		4
        /*0a1c*/ 	.byte	0x04, 0x29
        /*0a1e*/ 	.short	(.L_2617 - .L_2616)


	//   ....[0]....
.L_2616:
        /*0a20*/ 	.word	0xffffffff


	//   ....[1]....
        /*0a24*/ 	.word	0xffffffff


	//   ....[2]....
        /*0a28*/ 	.word	0xffffffff


	//   ....[3]....
        /*0a2c*/ 	.word	0xffffffff


	//   ....[4]....
        /*0a30*/ 	.word	0xffffffff


	//   ....[5]....
        /*0a34*/ 	.word	0xffffffff


	//   ....[6]....
        /*0a38*/ 	.word	0xffffffff


	//   ....[7]....
        /*0a3c*/ 	.word	0xffffffff


	//   ....[8]....
        /*0a40*/ 	.word	0xffffffff


	//   ....[9]....
        /*0a44*/ 	.word	0xffffffff


	//   ....[10]....
        /*0a48*/ 	.word	0x0500005a


	//   ....[11]....
        /*0a4c*/ 	.word	0x0500005a


	//   ....[12]....
        /*0a50*/ 	.word	0x0500005a


	//   ....[13]....
        /*0a54*/ 	.word	0x0500005a


	//   ....[14]....
        /*0a58*/ 	.word	0x0500005a


	//   ....[15]....
        /*0a5c*/ 	.word	0x0500005a


	//   ....[16]....
        /*0a60*/ 	.word	0x0500005a


	//   ....[17]....
        /*0a64*/ 	.word	0x0500005a


	//   ....[18]....
        /*0a68*/ 	.word	0x0500005a


	//   ....[19]....
        /*0a6c*/ 	.word	0x0500005a


	//----- nvinfo : EIATTR_COOP_GROUP_INSTR_OFFSETS
	.align		4
.L_2617:
        /*0a70*/ 	.byte	0x04, 0x28
        /*0a72*/ 	.short	(.L_2619 - .L_2618)


	//   ....[0]....
.L_2618:
        /*0a74*/ 	.word	0x000041b0


	//   ....[1]....
        /*0a78*/ 	.word	0x000041d0


	//   ....[2]....
        /*0a7c*/ 	.word	0x000041f0


	//   ....[3]....
        /*0a80*/ 	.word	0x00004210


	//   ....[4]....
        /*0a84*/ 	.word	0x00004230


	//   ....[5]....
        /*0a88*/ 	.word	0x00004250


	//   ....[6]....
        /*0a8c*/ 	.word	0x00004270


	//   ....[7]....
        /*0a90*/ 	.word	0x00004290


	//   ....[8]....
        /*0a94*/ 	.word	0x000042a0


	//   ....[9]....
        /*0a98*/ 	.word	0x000042c0


	//   ....[10]....
        /*0a9c*/ 	.word	0x00006bf0


	//   ....[11]....
        /*0aa0*/ 	.word	0x00006c40


	//   ....[12]....
        /*0aa4*/ 	.word	0x00006ca0


	//   ....[13]....
        /*0aa8*/ 	.word	0x00006cf0


	//   ....[14]....
        /*0aac*/ 	.word	0x00006d50


	//   ....[15]....
        /*0ab0*/ 	.word	0x00006da0


	//   ....[16]....
        /*0ab4*/ 	.word	0x00006e00


	//   ....[17]....
        /*0ab8*/ 	.word	0x00006e50


	//   ....[18]....
        /*0abc*/ 	.word	0x00006eb0


	//   ....[19]....
        /*0ac0*/ 	.word	0x00006f00


	//----- nvinfo : EIATTR_EXIT_INSTR_OFFSETS
	.align		4
.L_2619:
        /*0ac4*/ 	.byte	0x04, 0x1c
        /*0ac6*/ 	.short	(.L_2621 - .L_2620)


	//   ....[0]....
.L_2620:
        /*0ac8*/ 	.word	0x00006b90


	//----- nvinfo : EIATTR_MAX_THREADS
	.align		4
.L_2621:
        /*0acc*/ 	.byte	0x04, 0x05
        /*0ace*/ 	.short	(.L_2623 - .L_2622)
.L_2622:
        /*0ad0*/ 	.word	0x00000100
        /*0ad4*/ 	.word	0x00000001
        /*0ad8*/ 	.word	0x00000001


	//----- nvinfo : EIATTR_CRS_STACK_SIZE
	.align		4
.L_2623:
        /*0adc*/ 	.byte	0x04, 0x1e
        /*0ade*/ 	.short	(.L_2625 - .L_2624)
.L_2624:
        /*0ae0*/ 	.word	0x00000000


	//----- nvinfo : EIATTR_CBANK_PARAM_SIZE
	.align		4
.L_2625:
        /*0ae4*/ 	.byte	0x03, 0x19
        /*0ae6*/ 	.short	0x0128


	//----- nvinfo : EIATTR_PARAM_CBANK
	.align		4
        /*0ae8*/ 	.byte	0x04, 0x0a
        /*0aea*/ 	.short	(.L_2627 - .L_2626)
	.align		4
.L_2626:
        /*0aec*/ 	.word	index@(.nv.constant0._ZN10layer_norm31ln_parallel_residual_bwd_kernelINS_13Kernel_traitsI6__halfffffjLj8192ELj1ELj1ELj8ELj16ENS_18Kernel_traits_baseILj8192ES2_ffffjLj256EEEEELb1ELb0ELb1EEEvNS_9BwdParamsE)
        /*0af0*/ 	.short	0x0210
        /*0af2*/ 	.short	0x0128


	//----- nvinfo : EIATTR_SW_WAR
	.align		4
.L_2627:
        /*0af4*/ 	.byte	0x04, 0x36
        /*0af6*/ 	.short	(.L_2629 - .L_2628)
.L_2628:
        /*0af8*/ 	.word	0x00000008
.L_2629:


//--------------------- .nv.info._ZN10layer_norm22ln_bwd_finalize_kernelINS_22Kernel_traits_finalizeILj8192E6__halfffffjLb0ELj1024ELj4ENS_18Kernel_traits_baseILj8192ES2_ffffjLj1024EEEEELb0ELb0EEEvNS_9BwdParamsE --------------------------
	.section	.nv.info._ZN10layer_norm22ln_bwd_finalize_kernelINS_22Kernel_traits_finalizeILj8192E6__halfffffjLb0ELj1024ELj4ENS_18Kernel_traits_baseILj8192ES2_ffffjLj1024EEEEELb0ELb0EEEvNS_9BwdParamsE,"",@"SHT_CUDA_INFO"
	.sectionflags	@""
	.align	4


	//----- nvinfo : EIATTR_CUDA_API_VERSION
	.align		4
        /*0000*/ 	.byte	0x04, 0x37
        /*0002*/ 	.short	(.L_2631 - .L_2630)
.L_2630:
        /*0004*/ 	.word	0x00000082


	//----- nvinfo : EIATTR_KPARAM_INFO
	.align		4
.L_2631:
        /*0008*/ 	.byte	0x04, 0x17
        /*000a*/ 	.short	(.L_2633 - .L_2632)
.L_2632:
        /*000c*/ 	.word	0x00000000
        /*0010*/ 	.short	0x0000
        /*0012*/ 	.short	0x0000
        /*0014*/ 	.byte	0x00, 0xf0, 0xa1, 0x04


	//----- nvinfo : EIATTR_SPARSE_MMA_MASK
	.align		4
.L_2633:
        /*0018*/ 	.byte	0x03, 0x50
        /*001a*/ 	.short	0x0000


	//----- nvinfo : EIATTR_MAXREG_COUNT
	.align		4
        /*001c*/ 	.byte	0x03, 0x1b
        /*001e*/ 	.short	0x0040


	//----- nvinfo : EIATTR_NUM_BARRIERS
	.align		4
        /*0020*/ 	.byte	0x02, 0x4c
        /*0022*/ 	.byte	0x01
	.zero		1


	//----- nvinfo : EIATTR_MERCURY_ISA_VERSION
	.align		4
        /*0024*/ 	.byte	0x03, 0x5f
        /*0026*/ 	.short	0x0101


	//----- nvinfo : EIATTR_COOP_GROUP_MASK_REGIDS
	.align		4
        /*0028*/ 	.byte	0x04, 0x29
        /*002a*/ 	.short	(.L_2635 - .L_2634)


	//   ....[0]....
.L_2634:
        /*002c*/ 	.word	0xffffffff


	//   ....[1]....
        /*0030*/ 	.word	0xffffffff


	//   ....[2]....
        /*0034*/ 	.word	0xffffffff


	//   ....[3]....
        /*0038*/ 	.word	0xffffffff


	//   ....[4]....
        /*003c*/ 	.word	0xffffffff


	//   ....[5]....
        /*0040*/ 	.word	0xffffffff


	//   ....[6]....
        /*0044*/ 	.word	0xffffffff


	//   ....[7]....
        /*0048*/ 	.word	0xffffffff


	//   ....[8]....
        /*004c*/ 	.word	0xffffffff


	//   ....[9]....
        /*0050*/ 	.word	0xffffffff


	//   ....[10]....
        /*0054*/ 	.word	0x05000013


	//   ....[11]....
        /*0058*/ 	.word	0x05000013


	//   ....[12]....
        /*005c*/ 	.word	0x05000013


	//   ....[13]....
        /*0060*/ 	.word	0x05000013


	//   ....[14]....
        /*0064*/ 	.word	0x05000013


	//   ....[15]....
        /*0068*/ 	.word	0x05000013


	//   ....[16]....
        /*006c*/ 	.word	0x05000013


	//   ....[17]....
        /*0070*/ 	.word	0x05000013


	//   ....[18]....
        /*0074*/ 	.word	0x05000013


	//   ....[19]....
        /*0078*/ 	.word	0x05000013


	//----- nvinfo : EIATTR_COOP_GROUP_INSTR_OFFSETS
	.align		4
.L_2635:
        /*007c*/ 	.byte	0x04, 0x28
        /*007e*/ 	.short	(.L_2637 - .L_2636)


	//   ....[0]....
.L_2636:
        /*0080*/ 	.word	0x000008e0


	//   ....[1]....
        /*0084*/ 	.word	0x000008f0


	//   ....[2]....
        /*0088*/ 	.word	0x00000920


	//   ....[3]....
        /*008c*/ 	.word	0x00000930


	//   ....[4]....
        /*0090*/ 	.word	0x00000960


	//   ....[5]....
        /*0094*/ 	.word	0x00000970


	//   ....[6]....
        /*0098*/ 	.word	0x000009a0


	//   ....[7]....
        /*009c*/ 	.word	0x000009b0


	//   ....[8]....
        /*00a0*/ 	.word	0x000009e0


	//   ....[9]....
        /*00a4*/ 	.word	0x000009f0


	//   ....[10]....
        /*00a8*/ 	.word	0x00000c10


	//   ....[11]....
        /*00ac*/ 	.word	0x00000c80


	//   ....[12]....
        /*00b0*/ 	.word	0x00000cf0


	//   ....[13]....
        /*00b4*/ 	.word	0x00000d60


	//   ....[14]....
        /*00b8*/ 	.word	0x00000dd0


	//   ....[15]....
        /*00bc*/ 	.word	0x00000e30


	//   ....[16]....
        /*00c0*/ 	.word	0x00000ea0


	//   ....[17]....
        /*00c4*/ 	.word	0x00000f10


	//   ....[18]....
        /*00c8*/ 	.word	0x00000f80


	//   ....[19]....
        /*00cc*/ 	.word	0x00000ff0


	//----- nvinfo : EIATTR_EXIT_INSTR_OFFSETS
	.align		4
.L_2637:
        /*00d0*/ 	.byte	0x04, 0x1c
        /*00d2*/ 	.short	(.L_2639 - .L_2638)


	//   ....[0]....
.L_2638:
        /*00d4*/ 	.word	0x00000070


	//   ....[1]....
        /*00d8*/ 	.word	0x00000bb0


	//----- nvinfo : EIATTR_MAX_THREADS
	.align		4
.L_2639:
        /*00dc*/ 	.byte	0x04, 0x05
        /*00de*/ 	.short	(.L_2641 - .L_2640)
.L_2640:
        /*00e0*/ 	.word	0x00000400
        /*00e4*/ 	.word	0x00000001
        /*00e8*/ 	.word	0x00000001


	//----- nvinfo : EIATTR_CRS_STACK_SIZE
	.align		4
.L_2641:
        /*00ec*/ 	.byte	0x04, 0x1e
        /*00ee*/ 	.short	(.L_2643 - .L_2642)
.L_2642:
        /*00f0*/ 	.word	0x00000000


	//----- nvinfo : EIATTR_CBANK_PARAM_SIZE
	.align		4
.L_2643:
        /*00f4*/ 	.byte	0x03, 0x19
        /*00f6*/ 	.short	0x0128


	//----- nvinfo : EIATTR_PARAM_CBANK
	.align		4
        /*00f8*/ 	.byte	0x04, 0x0a
        /*00fa*/ 	.short	(.L_2645 - .L_2644)
	.align		4
.L_2644:
        /*00fc*/ 	.word	index@(.nv.constant0._ZN10layer_norm22ln_bwd_finalize_kernelINS_22Kernel_traits_finalizeILj8192E6__halfffffjLb0ELj1024ELj4ENS_18Kernel_traits_baseILj8192ES2_ffffjLj1024EEEEELb0ELb0EEEvNS_9BwdParamsE)
        /*0100*/ 	.short	0x0210
        /*0102*/ 	.short	0x0128


	//----- nvinfo : EIATTR_SW_WAR
	.align		4
.L_2645:
        /*0104*/ 	.byte	0x04, 0x36
        /*0106*/ 	.short	(.L_2647 - .L_2646)
.L_2646:
        /*0108*/ 	.word	0x00000008
.L_2647:


//--------------------- .nv.info._ZN10layer_norm40ln_parallel_residual_bwd_finalize_kernelINS_22Kernel_traits_finalizeILj8192E6__halfffffjLb0ELj1024ELj4ENS_18Kernel_traits_baseILj8192ES2_ffffjLj1024EEEEELb0EEEvNS_9BwdParamsE --------------------------
	.section	.nv.info._ZN10layer_norm40ln_parallel_residual_bwd_finalize_kernelINS_22Kernel_traits_finalizeILj8192E6__halfffffjLb0ELj1024ELj4ENS_18Kernel_traits_baseILj8192ES2_ffffjLj1024EEEEELb0EEEvNS_9BwdParamsE,"",@"SHT_CUDA_INFO"
	.sectionflags	@""
	.align	4


	//----- nvinfo : EIATTR_CUDA_API_VERSION
	.align		4
        /*0000*/ 	.byte	0x04, 0x37
        /*0002*/ 	.short	(.L_2649 - .L_2648)
.L_2648:
        /*0004*/ 	.word	0x00000082


	//----- nvinfo : EIATTR_KPARAM_INFO
	.align		4
.L_2649:
        /*0008*/ 	.byte	0x04, 0x17
        /*000a*/ 	.short	(.L_2651 - .L_2650)
.L_2650:
        /*000c*/ 	.word	0x00000000
        /*0010*/ 	.short	0x0000
        /*0012*/ 	.short	0x0000
        /*0014*/ 	.byte	0x00, 0xf0, 0xa1, 0x04


	//----- nvinfo : EIATTR_SPARSE_MMA_MASK
	.align		4
.L_2651:
        /*0018*/ 	.byte	0x03, 0x50
        /*001a*/ 	.short	0x0000


	//----- nvinfo : EIATTR_MAXREG_COUNT
	.align		4
        /*001c*/ 	.byte	0x03, 0x1b
        /*001e*/ 	.short	0x0040


	//----- nvinfo : EIATTR_NUM_BARRIERS
	.align		4
        /*0020*/ 	.byte	0x02, 0x4c
        /*0022*/ 	.byte	0x01
	.zero		1


	//----- nvinfo : EIATTR_MERCURY_ISA_VERSION
	.align		4
        /*0024*/ 	.byte	0x03, 0x5f
        /*0026*/ 	.short	0x0101


	//----- nvinfo : EIATTR_COOP_GROUP_MASK_REGIDS
	.align		4
        /*0028*/ 	.byte	0x04, 0x29
        /*002a*/ 	.short	(.L_2653 - .L_2652)


	//   ....[0]....
.L_2652:
        /*002c*/ 	.word	0xffffffff


	//   ....[1]....
        /*0030*/ 	.word	0xffffffff


	//   ....[2]....
        /*0034*/ 	.word	0xffffffff


	//   ....[3]....
        /*0038*/ 	.word	0xffffffff


	//   ....[4]....
        /*003c*/ 	.word	0xffffffff


	//   ....[5]....
        /*0040*/ 	.word	0xffffffff


	//   ....[6]....
        /*0044*/ 	.word	0xffffffff


	//   ....[7]....
        /*0048*/ 	.word	0xffffffff


	//   ....[8]....
        /*004c*/ 	.word	0xffffffff


	//   ....[9]....
        /*0050*/ 	.word	0xffffffff


	//   ....[10]....
        /*0054*/ 	.word	0xffffffff


	//   ....[11]....
        /*0058*/ 	.word	0xffffffff


	//   ....[12]....
        /*005c*/ 	.word	0xffffffff


	//   ....[13]....
        /*0060*/ 	.word	0xffffffff


	//   ....[14]....
        /*0064*/ 	.word	0xffffffff


	//   ....[15]....
        /*0068*/ 	.word	0xffffffff


	//   ....[16]....
        /*006c*/ 	.word	0xffffffff


	//   ....[17]....
        /*0070*/ 	.word	0xffffffff


	//   ....[18]....
        /*0074*/ 	.word	0xffffffff


	//   ....[19]....
        /*0078*/ 	.word	0xffffffff


	//   ....[20]....
        /*007c*/ 	.word	0x0500000c


	//   ....[21]....
        /*0080*/ 	.word	0x0500000c


	//   ....[22]....
        /*0084*/ 	.word	0x0500000c


	//   ....[23]....
        /*0088*/ 	.word	0x0500000c


	//   ....[24]....
        /*008c*/ 	.word	0x0500000c


	//   ....[25]....
        /*0090*/ 	.word	0x0500000c


	//   ....[26]....
        /*0094*/ 	.word	0x0500000c


	//   ....[27]....
        /*0098*/ 	.word	0x0500000c


	//   ....[28]....
        /*009c*/ 	.word	0x0500000c


	//   ....[29]....
        /*00a0*/ 	.word	0x0500000c


	//   ....[30]....
        /*00a4*/ 	.word	0x0500000c


	//   ....[31]....
        /*00a8*/ 	.word	0x0500000c


	//   ....[32]....
        /*00ac*/ 	.word	0x0500000c


	//   ....[33]....
        /*00b0*/ 	.word	0x0500000c


	//   ....[34]....
        /*00b4*/ 	.word	0x0500000c


	//   ....[35]....
        /*00b8*/ 	.word	0x0500000c


	//   ....[36]....
        /*00bc*/ 	.word	0x0500000c


	//   ....[37]....
        /*00c0*/ 	.word	0x0500000c


	//   ....[38]....
        /*00c4*/ 	.word	0x0500000c


	//   ....[39]....
        /*00c8*/ 	.word	0x0500000c


	//----- nvinfo : EIATTR_COOP_GROUP_INSTR_OFFSETS
	.align		4
.L_2653:
        /*00cc*/ 	.byte	0x04, 0x28
        /*00ce*/ 	.short	(.L_2655 - .L_2654)


	//   ....[0]....
.L_2654:
        /*00d0*/ 	.word	0x00000ce0


	//   ....[1]....
        /*00d4*/ 	.word	0x00000cf0


	//   ....[2]....
        /*00d8*/ 	.word	0x00000d00


	//   ....[3]....
        /*00dc*/ 	.word	0x00000d10


	//   ....[4]....
        /*00e0*/ 	.word	0x00000d40


	//   ....[5]....
        /*00e4*/ 	.word	0x00000d70


	//   ....[6]....
        /*00e8*/ 	.word	0x00000d80


	//   ....[7]....
        /*00ec*/ 	.word	0x00000d90


	//   ....[8]....
        /*00f0*/ 	.word	0x00000db0


	//   ....[9]....
        /*00f4*/ 	.word	0x00000df0


	//   ....[10]....
        /*00f8*/ 	.word	0x00000e00


	//   ....[11]....
        /*00fc*/ 	.word	0x00000e10


	//   ....[12]....
        /*0100*/ 	.word	0x00000e30


	//   ....[13]....
        /*0104*/ 	.word	0x00000e70


	//   ....[14]....
        /*0108*/ 	.word	0x00000e80


	//   ....[15]....
        /*010c*/ 	.word	0x00000e90


	//   ....[16]....
        /*0110*/ 	.word	0x00000eb0


	//   ....[17]....
        /*0114*/ 	.word	0x00000ee0


	//   ....[18]....
        /*0118*/ 	.word	0x00000f00


	//   ....[19]....
        /*011c*/ 	.word	0x00000f10


	//   ....[20]....
        /*0120*/ 	.word	0x00001230


	//   ....[21]....
        /*0124*/ 	.word	0x00001290


	//   ....[22]....
        /*0128*/ 	.word	0x000012f0


	//   ....[23]....
        /*012c*/ 	.word	0x00001350


	//   ....[24]....
        /*0130*/ 	.word	0x000013b0


	//   ....[25]....
        /*0134*/ 	.word	0x00001410


	//   ....[26]....
        /*0138*/ 	.word	0x00001480


	//   ....[27]....
        /*013c*/ 	.word	0x000014f0


	//   ....[28]....
        /*0140*/ 	.word	0x00001560


	//   ....[29]....
        /*0144*/ 	.word	0x000015d0


	//   ....[30]....
        /*0148*/ 	.word	0x00001630


	//   ....[31]....
        /*014c*/ 	.word	0x000016a0


	//   ....[32]....
        /*0150*/ 	.word	0x00001710


	//   ....[33]....
        /*0154*/ 	.word	0x00001780


	//   ....[34]....
        /*0158*/ 	.word	0x000017f0


	//   ....[35]....
        /*015c*/ 	.word	0x00001850


	//   ....[36]....
        /*0160*/ 	.word	0x000018c0


	//   ....[37]....
        /*0164*/ 	.word	0x00001930


	//   ....[38]....
        /*0168*/ 	.word	0x000019a0


	//   ....[39]....
        /*016c*/ 	.word	0x00001a10


	//----- nvinfo : EIATTR_EXIT_INSTR_OFFSETS
	.align		4
.L_2655:
        /*0170*/ 	.byte	0x04, 0x1c
        /*0172*/ 	.short	(.L_2657 - .L_2656)


	//   ....[0]....
.L_2656:
        /*0174*/ 	.word	0x00000070


	//   ....[1]....
        /*0178*/ 	.word	0x000011d0


	//----- nvinfo : EIATTR_MAX_THREADS
	.align		4
.L_2657:
        /*017c*/ 	.byte	0x04, 0x05
        /*017e*/ 	.short	(.L_2659 - .L_2658)
.L_2658:
        /*0180*/ 	.word	0x00000400
        /*0184*/ 	.word	0x00000001
        /*0188*/ 	.word	0x00000001


	//----- nvinfo : EIATTR_CRS_STACK_SIZE
	.align		4
.L_2659:
        /*018c*/ 	.byte	0x04, 0x1e
        /*018e*/ 	.short	(.L_2661 - .L_2660)
.L_2660:
        /*0190*/ 	.word	0x00000000


	//----- nvinfo : EIATTR_CBANK_PARAM_SIZE
	.align		4
.L_2661:
        /*0194*/ 	.byte	0x03, 0x19
        /*0196*/ 	.short	0x0128


	//----- nvinfo : EIATTR_PARAM_CBANK
	.align		4
        /*0198*/ 	.byte	0x04, 0x0a
        /*019a*/ 	.short	(.L_2663 - .L_2662)
	.align		4
.L_2662:
        /*019c*/ 	.word	index@(.nv.constant0._ZN10layer_norm40ln_parallel_residual_bwd_finalize_kernelINS_22Kernel_traits_finalizeILj8192E6__halfffffjLb0ELj1024ELj4ENS_18Kernel_traits_baseILj8192ES2_ffffjLj1024EEEEELb0EEEvNS_9BwdParamsE)
        /*01a0*/ 	.short	0x0210
        /*01a2*/ 	.short	0x0128


	//----- nvinfo : EIATTR_SW_WAR
	.align		4
.L_2663:
        /*01a4*/ 	.byte	0x04, 0x36
        /*01a6*/ 	.short	(.L_2665 - .L_2664)
.L_2664:
        /*01a8*/ 	.word	0x00000008
.L_2665:


//--------------------- .nv.info._ZN10layer_norm31ln_parallel_residual_bwd_kernelINS_13Kernel_traitsI6__halfffffjLj8192ELj1ELj1ELj8ELj16ENS_18Kernel_traits_baseILj8192ES2_ffffjLj256EEEEELb1ELb1ELb0EEEvNS_9BwdParamsE --------------------------
	.section	.nv.info._ZN10layer_norm31ln_parallel_residual_bwd_kernelINS_13Kernel_traitsI6__halfffffjLj8192ELj1ELj1ELj8ELj16ENS_18Kernel_traits_baseILj8192ES2_ffffjLj256EEEEELb1ELb1ELb0EEEvNS_9BwdParamsE,"",@"SHT_CUDA_INFO"
	.sectionflags	@""
	.align	4


	//----- nvinfo : EIATTR_CUDA_API_VERSION
	.align		4
        /*0000*/ 	.byte	0x04, 0x37
        /*0002*/ 	.short	(.L_2667 - .L_2666)
.L_2666:
        /*0004*/ 	.word	0x00000082


	//----- nvinfo : EIATTR_KPARAM_INFO
	.align		4
.L_2667:
        /*0008*/ 	.byte	0x04, 0x17
        /*000a*/ 	.short	(.L_2669 - .L_2668)
.L_2668:
        /*000c*/ 	.word	0x00000000
        /*0010*/ 	.short	0x0000
        /*0012*/ 	.short	0x0000
        /*0014*/ 	.byte	0x00, 0xf0, 0xa1, 0x04


	//----- nvinfo : EIATTR_SPARSE_MMA_MASK
	.align		4
.L_2669:
        /*0018*/ 	.byte	0x03, 0x50
        /*001a*/ 	.short	0x0000


	//----- nvinfo : EIATTR_MAXREG_COUNT
	.align		4
        /*001c*/ 	.byte	0x03, 0x1b
        /*001e*/ 	.short	0x00ff


	//----- nvinfo : EIATTR_NUM_BARRIERS
	.align		4
        /*0020*/ 	.byte	0x02, 0x4c
        /*0022*/ 	.byte	0x01
	.zero		1


	//----- nvinfo : EIATTR_MERCURY_ISA_VERSION
	.align		4
        /*0024*/ 	.byte	0x03, 0x5f
        /*0026*/ 	.short	0x0101


	//----- nvinfo : EIATTR_COOP_GROUP_MASK_REGIDS
	.align		4
        /*0028*/ 	.byte	0x04, 0x29
        /*002a*/ 	.short	(.L_2671 - .L_2670)


	//   ....[0]....
.L_2670:
        /*002c*/ 	.word	0xffffffff


	//   ....[1]....
        /*0030*/ 	.word	0xffffffff


	//   ....[2]....
        /*0034*/ 	.word	0xffffffff


	//   ....[3]....
        /*0038*/ 	.word	0xffffffff


	//   ....[4]....
        /*003c*/ 	.word	0xffffffff


	//   ....[5]....
        /*0040*/ 	.word	0xffffffff


	//   ....[6]....
        /*0044*/ 	.word	0xffffffff


	//   ....[7]....
        /*0048*/ 	.word	0xffffffff


	//   ....[8]....
        /*004c*/ 	.word	0xffffffff


	//   ....[9]....
        /*0050*/ 	.word	0xffffffff


	//   ....[10]....
        /*0054*/ 	.word	0x05000096


	//   ....[11]....
        /*0058*/ 	.word	0x05000096


	//   ....[12]....
        /*005c*/ 	.word	0x05000096


	//   ....[13]....
        /*0060*/ 	.word	0x05000096


	//   ....[14]....
        /*0064*/ 	.word	0x05000096


	//   ....[15]....
        /*0068*/ 	.word	0x05000096


	//   ....[16]....
        /*006c*/ 	.word	0x05000096


	//   ....[17]....
        /*0070*/ 	.word	0x05000096


	//   ....[18]....
        /*0074*/ 	.word	0x05000096


	//   ....[19]....
        /*0078*/ 	.word	0x05000096


	//----- nvinfo : EIATTR_COOP_GROUP_INSTR_OFFSETS
	.align		4
.L_2671:
        /*007c*/ 	.byte	0x04, 0x28
        /*007e*/ 	.short	(.L_2673 - .L_2672)


	//   ....[0]....
.L_2672:
        /*0080*/ 	.word	0x00002850


	//   ....[1]....
        /*0084*/ 	.word	0x00002860


	//   ....[2]....
        /*0088*/ 	.word	0x00002890


	//   ....[3]....
        /*008c*/ 	.word	0x000028a0


	//   ....[4]....
        /*0090*/ 	.word	0x000028d0


	//   ....[5]....
        /*0094*/ 	.word	0x000028e0


	//   ....[6]....
        /*0098*/ 	.word	0x00002910


	//   ....[7]....
        /*009c*/ 	.word	0x00002920


	//   ....[8]....
        /*00a0*/ 	.word	0x00002950


	//   ....[9]....
        /*00a4*/ 	.word	0x00002960


	//   ....[10]....
        /*00a8*/ 	.word	0x000051f0


	//   ....[11]....
        /*00ac*/ 	.word	0x00005250


	//   ....[12]....
        /*00b0*/ 	.word	0x000052b0


	//   ....[13]....
        /*00b4*/ 	.word	0x00005310


	//   ....[14]....
        /*00b8*/ 	.word	0x00005380


	//   ....[15]....
        /*00bc*/ 	.word	0x000053e0


	//   ....[16]....
        /*00c0*/ 	.word	0x00005450


	//   ....[17]....
        /*00c4*/ 	.word	0x000054b0


	//   ....[18]....
        /*00c8*/ 	.word	0x00005520


	//   ....[19]....
        /*00cc*/ 	.word	0x00005580


	//----- nvinfo : EIATTR_EXIT_INSTR_OFFSETS
	.align		4
.L_2673:
        /*00d0*/ 	.byte	0x04, 0x1c
        /*00d2*/ 	.short	(.L_2675 - .L_2674)


	//   ....[0]....
.L_2674:
        /*00d4*/ 	.word	0x00005120


	//   ....[1]....
        /*00d8*/ 	.word	0x000051a0


	//----- nvinfo : EIATTR_MAX_THREADS
	.align		4
.L_2675:
        /*00dc*/ 	.byte	0x04, 0x05
        /*00de*/ 	.short	(.L_2677 - .L_2676)
.L_2676:
        /*00e0*/ 	.word	0x00000100
        /*00e4*/ 	.word	0x00000001
        /*00e8*/ 	.word	0x00000001


	//----- nvinfo : EIATTR_CRS_STACK_SIZE
	.align		4
.L_2677:
        /*00ec*/ 	.byte	0x04, 0x1e
        /*00ee*/ 	.short	(.L_2679 - .L_2678)
.L_2678:
        /*00f0*/ 	.word	0x00000000


	//----- nvinfo : EIATTR_CBANK_PARAM_SIZE
	.align		4
.L_2679:
        /*00f4*/ 	.byte	0x03, 0x19
        /*00f6*/ 	.short	0x0128


	//----- nvinfo : EIATTR_PARAM_CBANK
	.align		4
        /*00f8*/ 	.byte	0x04, 0x0a
        /*00fa*/ 	.short	(.L_2681 - .L_2680)
	.align		4
.L_2680:
        /*00fc*/ 	.word	index@(.nv.constant0._ZN10layer_norm31ln_parallel_residual_bwd_kernelINS_13Kernel_traitsI6__halfffffjLj8192ELj1ELj1ELj8ELj16ENS_18Kernel_traits_baseILj8192ES2_ffffjLj256EEEEELb1ELb1ELb0EEEvNS_9BwdParamsE)
        /*0100*/ 	.short	0x0210
        /*0102*/ 	.short	0x0128


	//----- nvinfo : EIATTR_SW_WAR
	.align		4
.L_2681:
        /*0104*/ 	.byte	0x04, 0x36
        /*0106*/ 	.short	(.L_2683 - .L_2682)
.L_2682:
        /*0108*/ 	.word	0x00000008
.L_2683:


//--------------------- .nv.info._ZN10layer_norm22ln_bwd_finalize_kernelINS_22Kernel_traits_finalizeILj8192E6__halfffffjLb0ELj1024ELj4ENS_18Kernel_traits_baseILj8192ES2_ffffjLj1024EEEEELb0ELb1EEEvNS_9BwdParamsE --------------------------
	.section	.nv.info._ZN10layer_norm22ln_bwd_finalize_kernelINS_22Kernel_traits_finalizeILj8192E6__halfffffjLb0ELj1024ELj4ENS_18Kernel_traits_baseILj8192ES2_ffffjLj1024EEEEELb0ELb1EEEvNS_9BwdParamsE,"",@"SHT_CUDA_INFO"
	.sectionflags	@""
	.align	4


	//----- nvinfo : EIATTR_CUDA_API_VERSION
	.align		4
        /*0000*/ 	.byte	0x04, 0x37
        /*0002*/ 	.short	(.L_2685 - .L_2684)
.L_2684:
        /*0004*/ 	.word	0x00000082


	//----- nvinfo : EIATTR_KPARAM_INFO
	.align		4
.L_2685:
        /*0008*/ 	.byte	0x04, 0x17
        /*000a*/ 	.short	(.L_2687 - .L_2686)
.L_2686:
        /*000c*/ 	.word	0x00000000
        /*0010*/ 	.short	0x0000
        /*0012*/ 	.short	0x0000
        /*0014*/ 	.byte	0x00, 0xf0, 0xa1, 0x04


	//----- nvinfo : EIATTR_SPARSE_MMA_MASK
	.align		4
.L_2687:
        /*0018*/ 	.byte	0x03, 0x50
        /*001a*/ 	.short	0x0000


	//----- nvinfo : EIATTR_MAXREG_COUNT
	.align		4
        /*001c*/ 	.byte	0x03, 0x1b
        /*001e*/ 	.short	0x0040


	//----- nvinfo : EIATTR_NUM_BARRIERS
	.align		4
        /*0020*/ 	.byte	0x02, 0x4c
        /*0022*/ 	.byte	0x01
	.zero		1


	//----- nvinfo : EIATTR_MERCURY_ISA_VERSION
	.align		4
        /*0024*/ 	.byte	0x03, 0x5f
        /*0026*/ 	.short	0x0101


	//----- nvinfo : EIATTR_COOP_GROUP_MASK_REGIDS
	.align		4
        /*0028*/ 	.byte	0x04, 0x29
        /*002a*/ 	.short	(.L_2689 - .L_2688)


	//   ....[0]....
.L_2688:
        /*002c*/ 	.word	0xffffffff


	//   ....[1]....
        /*0030*/ 	.word	0xffffffff


	//   ....[2]....
        /*0034*/ 	.word	0xffffffff


	//   ....[3]....
        /*0038*/ 	.word	0xffffffff


	//   ....[4]....
        /*003c*/ 	.word	0xffffffff


	//   ....[5]....
        /*0040*/ 	.word	0xffffffff


	//   ....[6]....
        /*0044*/ 	.word	0xffffffff


	//   ....[7]....
        /*0048*/ 	.word	0xffffffff


	//   ....[8]....
        /*004c*/ 	.word	0xffffffff


	//   ....[9]....
        /*0050*/ 	.word	0xffffffff


	//   ....[10]....
        /*0054*/ 	.word	0x05000011


	//   ....[11]....
        /*0058*/ 	.word	0x05000011


	//   ....[12]....
        /*005c*/ 	.word	0x05000011


	//   ....[13]....
        /*0060*/ 	.word	0x05000011


	//   ....[14]....
        /*0064*/ 	.word	0x05000011


	//   ....[15]....
        /*0068*/ 	.word	0x05000011


	//   ....[16]....
        /*006c*/ 	.word	0x05000011


	//   ....[17]....
        /*0070*/ 	.word	0x05000011


	//   ....[18]....
        /*0074*/ 	.word	0x05000011


	//   ....[19]....
        /*0078*/ 	.word	0x05000011


	//----- nvinfo : EIATTR_COOP_GROUP_INSTR_OFFSETS
	.align		4
.L_2689:
        /*007c*/ 	.byte	0x04, 0x28
        /*007e*/ 	.short	(.L_2691 - .L_2690)


	//   ....[0]....
.L_2690:
        /*0080*/ 	.word	0x000008e0


	//   ....[1]....
        /*0084*/ 	.word	0x000008f0


	//   ....[2]....
        /*0088*/ 	.word	0x00000920


	//   ....[3]....
        /*008c*/ 	.word	0x00000930


	//   ....[4]....
        /*0090*/ 	.word	0x00000960


	//   ....[5]....
        /*0094*/ 	.word	0x00000970


	//   ....[6]....
        /*0098*/ 	.word	0x000009a0


	//   ....[7]....
        /*009c*/ 	.word	0x000009b0


	//   ....[8]....
        /*00a0*/ 	.word	0x000009e0


	//   ....[9]....
        /*00a4*/ 	.word	0x000009f0


	//   ....[10]....
        /*00a8*/ 	.word	0x00000bf0


	//   ....[11]....
        /*00ac*/ 	.word	0x00000c60


	//   ....[12]....
        /*00b0*/ 	.word	0x00000cd0


	//   ....[13]....
        /*00b4*/ 	.word	0x00000d40


	//   ....[14]....
        /*00b8*/ 	.word	0x00000db0


	//   ....[15]....
        /*00bc*/ 	.word	0x00000e10


	//   ....[16]....
        /*00c0*/ 	.word	0x00000e80


	//   ....[17]....
        /*00c4*/ 	.word	0x00000ef0


	//   ....[18]....
        /*00c8*/ 	.word	0x00000f60


	//   ....[19]....
        /*00cc*/ 	.word	0x00000fd0


	//----- nvinfo : EIATTR_EXIT_INSTR_OFFSETS
	.align		4
.L_2691:
        /*00d0*/ 	.byte	0x04, 0x1c
        /*00d2*/ 	.short	(.L_2693 - .L_2692)


	//   ....[0]....
.L_2692:
        /*00d4*/ 	.word	0x00000070


	//   ....[1]....
        /*00d8*/ 	.word	0x00000b90


	//----- nvinfo : EIATTR_MAX_THREADS
	.align		4
.L_2693:
        /*00dc*/ 	.byte	0x04, 0x05
        /*00de*/ 	.short	(.L_2695 - .L_2694)
.L_2694:
        /*00e0*/ 	.word	0x00000400
        /*00e4*/ 	.word	0x00000001
        /*00e8*/ 	.word	0x00000001


	//----- nvinfo : EIATTR_CRS_STACK_SIZE
	.align		4
.L_2695:
        /*00ec*/ 	.byte	0x04, 0x1e
        /*00ee*/ 	.short	(.L_2697 - .L_2696)
.L_2696:
        /*00f0*/ 	.word	0x00000000


	//----- nvinfo : EIATTR_CBANK_PARAM_SIZE
	.align		4
.L_2697:
        /*00f4*/ 	.byte	0x03, 0x19
        /*00f6*/ 	.short	0x0128


	//----- nvinfo : EIATTR_PARAM_CBANK
	.align		4
        /*00f8*/ 	.byte	0x04, 0x0a
        /*00fa*/ 	.short	(.L_2699 - .L_2698)
	.align		4
.L_2698:
        /*00fc*/ 	.word	index@(.nv.constant0._ZN10layer_norm22ln_bwd_finalize_kernelINS_22Kernel_traits_finalizeILj8192E6__halfffffjLb0ELj1024ELj4ENS_18Kernel_traits_baseILj8192ES2_ffffjLj1024EEEEELb0ELb1EEEvNS_9BwdParamsE)
        /*0100*/ 	.short	0x0210
        /*0102*/ 	.short	0x0128


	//----- nvinfo : EIATTR_SW_WAR
	.align		4
.L_2699:
        /*0104*/ 	.byte	0x04, 0x36
        /*0106*/ 	.short	(.L_2701 - .L_2700)
.L_2700:
        /*0108*/ 	.word	0x00000008
.L_2701:


//--------------------- .nv.info._ZN10layer_norm40ln_parallel_residual_bwd_finalize_kernelINS_22Kernel_traits_finalizeILj8192E6__halfffffjLb0ELj1024ELj4ENS_18Kernel_traits_baseILj8192ES2_ffffjLj1024EEEEELb1EEEvNS_9BwdParamsE --------------------------
	.section	.nv.info._ZN10layer_norm40ln_parallel_residual_bwd_finalize_kernelINS_22Kernel_traits_finalizeILj8192E6__halfffffjLb0ELj1024ELj4ENS_18Kernel_traits_baseILj8192ES2_ffffjLj1024EEEEELb1EEEvNS_9BwdParamsE,"",@"SHT_CUDA_INFO"
	.sectionflags	@""
	.align	4


	//----- nvinfo : EIATTR_CUDA_API_VERSION
	.align		4
        /*0000*/ 	.byte	0x04, 0x37
        /*0002*/ 	.short	(.L_2703 - .L_2702)
.L_2702:
        /*0004*/ 	.word	0x00000082


	//----- nvinfo : EIATTR_KPARAM_INFO
	.align		4
.L_2703:
        /*0008*/ 	.byte	0x04, 0x17
        /*000a*/ 	.short	(.L_2705 - .L_2704)
.L_2704:
        /*000c*/ 	.word	0x00000000
        /*0010*/ 	.short	0x0000
        /*0012*/ 	.short	0x0000
        /*0014*/ 	.byte	0x00, 0xf0, 0xa1, 0x04


	//----- nvinfo : EIATTR_SPARSE_MMA_MASK
	.align		4
.L_2705:
        /*0018*/ 	.byte	0x03, 0x50
        /*001a*/ 	.short	0x0000


	//----- nvinfo : EIATTR_MAXREG_COUNT
	.align		4
        /*001c*/ 	.byte	0x03, 0x1b
        /*001e*/ 	.short	0x0040


	//----- nvinfo : EIATTR_NUM_BARRIERS
	.align		4
        /*0020*/ 	.byte	0x02, 0x4c
        /*0022*/ 	.byte	0x01
	.zero		1


	//----- nvinfo : EIATTR_MERCURY_ISA_VERSION
	.align		4
        /*0024*/ 	.byte	0x03, 0x5f
        /*0026*/ 	.short	0x0101


	//----- nvinfo : EIATTR_COOP_GROUP_MASK_REGIDS
	.align		4
        /*0028*/ 	.byte	0x04, 0x29
        /*002a*/ 	.short	(.L_2707 - .L_2706)


	//   ....[0]....
.L_2706:
        /*002c*/ 	.word	0xffffffff


	//   ....[1]....
        /*0030*/ 	.word	0xffffffff


	//   ....[2]....
        /*0034*/ 	.word	0xffffffff


	//   ....[3]....
        /*0038*/ 	.word	0xffffffff


	//   ....[4]....
        /*003c*/ 	.word	0xffffffff


	//   ....[5]....
        /*0040*/ 	.word	0xffffffff


	//   ....[6]....
        /*0044*/ 	.word	0xffffffff


	//   ....[7]....
        /*0048*/ 	.word	0xffffffff


	//   ....[8]....
        /*004c*/ 	.word	0xffffffff


	//   ....[9]....
        /*0050*/ 	.word	0xffffffff


	//   ....[10]....
        /*0054*/ 	.word	0xffffffff


	//   ....[11]....
        /*0058*/ 	.word	0xffffffff


	//   ....[12]....
        /*005c*/ 	.word	0xffffffff


	//   ....[13]....
        /*0060*/ 	.word	0xffffffff


	//   ....[14]....
        /*0064*/ 	.word	0xffffffff


	//   ....[15]....
        /*0068*/ 	.word	0xffffffff


	//   ....[16]....
        /*006c*/ 	.word	0xffffffff


	//   ....[17]....
        /*0070*/ 	.word	0xffffffff


	//   ....[18]....
        /*0074*/ 	.word	0xffffffff


	//   ....[19]....
        /*0078*/ 	.word	0xffffffff


	//   ....[20]....
        /*007c*/ 	.word	0x0500000b


	//   ....[21]....
        /*0080*/ 	.word	0x0500000b


	//   ....[22]....
        /*0084*/ 	.word	0x0500000b


	//   ....[23]....
        /*0088*/ 	.word	0x0500000b


	//   ....[24]....
        /*008c*/ 	.word	0x0500000b


	//   ....[25]....
        /*0090*/ 	.word	0x0500000b


	//   ....[26]....
        /*0094*/ 	.word	0x0500000b


	//   ....[27]....
        /*0098*/ 	.word	0x0500000b


	//   ....[28]....
        /*009c*/ 	.word	0x0500000b


	//   ....[29]....
        /*00a0*/ 	.word	0x0500000b


	//   ....[30]....
        /*00a4*/ 	.word	0x0500000b


	//   ....[31]....
        /*00a8*/ 	.word	0x0500000b


	//   ....[32]....
        /*00ac*/ 	.word	0x0500000b


	//   ....[33]....
        /*00b0*/ 	.word	0x0500000b


	//   ....[34]....
        /*00b4*/ 	.word	0x0500000b


	//   ....[35]....
        /*00b8*/ 	.word	0x0500000b


	//   ....[36]....
        /*00bc*/ 	.word	0x0500000b


	//   ....[37]....
        /*00c0*/ 	.word	0x0500000b


	//   ....[38]....
        /*00c4*/ 	.word	0x0500000b


	//   ....[39]....
        /*00c8*/ 	.word	0x0500000b


	//----- nvinfo : EIATTR_COOP_GROUP_INSTR_OFFSETS
	.align		4
.L_2707:
        /*00cc*/ 	.byte	0x04, 0x28
        /*00ce*/ 	.short	(.L_2709 - .L_2708)


	//   ....[0]....
.L_2708:
        /*00d0*/ 	.word	0x00000ce0


	//   ....[1]....
        /*00d4*/ 	.word	0x00000cf0


	//   ....[2]....
        /*00d8*/ 	.word	0x00000d00


	//   ....[3]....
        /*00dc*/ 	.word	0x00000d10


	//   ....[4]....
        /*00e0*/ 	.word	0x00000d40


	//   ....[5]....
        /*00e4*/ 	.word	0x00000d70


	//   ....[6]....
        /*00e8*/ 	.word	0x00000d80


	//   ....[7]....
        /*00ec*/ 	.word	0x00000d90


	//   ....[8]....
        /*00f0*/ 	.word	0x00000db0


	//   ....[9]....
        /*00f4*/ 	.word	0x00000df0


	//   ....[10]....
        /*00f8*/ 	.word	0x00000e00


	//   ....[11]....
        /*00fc*/ 	.word	0x00000e10


	//   ....[12]....
        /*0100*/ 	.word	0x00000e30


	//   ....[13]....
        /*0104*/ 	.word	0x00000e70


	//   ....[14]....
        /*0108*/ 	.word	0x00000e80


	//   ....[15]....
        /*010c*/ 	.word	0x00000e90


	//   ....[16]....
        /*0110*/ 	.word	0x00000eb0


	//   ....[17]....
        /*0114*/ 	.word	0x00000ee0


	//   ....[18]....
        /*0118*/ 	.word	0x00000f00


	//   ....[19]....
        /*011c*/ 	.word	0x00000f10


	//   ....[20]....
        /*0120*/ 	.word	0x00001210


	//   ....[21]....
        /*0124*/ 	.word	0x00001270


	//   ....[22]....
        /*0128*/ 	.word	0x000012d0


	//   ....[23]....
        /*012c*/ 	.word	0x00001330


	//   ....[24]....
        /*0130*/ 	.word	0x00001390


	//   ....[25]....
        /*0134*/ 	.word	0x000013f0


	//   ....[26]....
        /*0138*/ 	.word	0x00001460


	//   ....[27]....
        /*013c*/ 	.word	0x000014d0


	//   ....[28]....
        /*0140*/ 	.word	0x00001540


	//   ....[29]....
        /*0144*/ 	.word	0x000015b0


	//   ....[30]....
        /*0148*/ 	.word	0x00001610


	//   ....[31]....
        /*014c*/ 	.word	0x00001680


	//   ....[32]....
        /*0150*/ 	.word	0x000016f0


	//   ....[33]....
        /*0154*/ 	.word	0x00001760


	//   ....[34]....
        /*0158*/ 	.word	0x000017d0


	//   ....[35]....
        /*015c*/ 	.word	0x00001830


	//   ....[36]....
        /*0160*/ 	.word	0x000018a0


	//   ....[37]....
        /*0164*/ 	.word	0x00001910


	//   ....[38]....
        /*0168*/ 	.word	0x00001980


	//   ....[39]....
        /*016c*/ 	.word	0x000019f0


	//----- nvinfo : EIATTR_EXIT_INSTR_OFFSETS
	.align		4
.L_2709:
        /*0170*/ 	.byte	0x04, 0x1c
        /*0172*/ 	.short	(.L_2711 - .L_2710)


	//   ....[0]....
.L_2710:
        /*0174*/ 	.word	0x00000070


	//   ....[1]....
        /*0178*/ 	.word	0x000011b0


	//----- nvinfo : EIATTR_MAX_THREADS
	.align		4
.L_2711:
        /*017c*/ 	.byte	0x04, 0x05
        /*017e*/ 	.short	(.L_2713 - .L_2712)
.L_2712:
        /*0180*/ 	.word	0x00000400
        /*0184*/ 	.word	0x00000001
        /*0188*/ 	.word	0x00000001


	//----- nvinfo : EIATTR_CRS_STACK_SIZE
	.align		4
.L_2713:
        /*018c*/ 	.byte	0x04, 0x1e
        /*018e*/ 	.short	(.L_2715 - .L_2714)
.L_2714:
        /*0190*/ 	.word	0x00000000


	//----- nvinfo : EIATTR_CBANK_PARAM_SIZE
	.align		4
.L_2715:
        /*0194*/ 	.byte	0x03, 0x19
        /*0196*/ 	.short	0x0128


	//----- nvinfo : EIATTR_PARAM_CBANK
	.align		4
        /*0198*/ 	.byte	0x04, 0x0a
        /*019a*/ 	.short	(.L_2717 - .L_2716)
	.align		4
.L_2716:
        /*019c*/ 	.word	index@(.nv.constant0._ZN10layer_norm40ln_parallel_residual_bwd_finalize_kernelINS_22Kernel_traits_finalizeILj8192E6__halfffffjLb0ELj1024ELj4ENS_18Kernel_traits_baseILj8192ES2_ffffjLj1024EEEEELb1EEEvNS_9BwdParamsE)
        /*01a0*/ 	.short	0x0210
        /*01a2*/ 	.short	0x0128


	//----- nvinfo : EIATTR_SW_WAR
	.align		4
.L_2717:
        /*01a4*/ 	.byte	0x04, 0x36
        /*01a6*/ 	.short	(.L_2719 - .L_2718)
.L_2718:
        /*01a8*/ 	.word	0x00000008
.L_2719:


//--------------------- .nv.info._ZN10layer_norm31ln_parallel_residual_bwd_kernelINS_13Kernel_traitsI6__halfffffjLj8192ELj1ELj1ELj8ELj16ENS_18Kernel_traits_baseILj8192ES2_ffffjLj256EEEEELb1ELb1ELb1EEEvNS_9BwdParamsE --------------------------
	.section	.nv.info._ZN10layer_norm31ln_parallel_residual_bwd_kernelINS_13Kernel_traitsI6__halfffffjLj8192ELj1ELj1ELj8ELj16ENS_18Kernel_traits_baseILj8192ES2_ffffjLj256EEEEELb1ELb1ELb1EEEvNS_9BwdParamsE,"",@"SHT_CUDA_INFO"
	.sectionflags	@""
	.align	4


	//----- nvinfo : EIATTR_CUDA_API_VERSION
	.align		4
        /*0000*/ 	.byte	0x04, 0x37
        /*0002*/ 	.short	(.L_2721 - .L_2720)
.L_2720:
        /*0004*/ 	.word	0x00000082


	//----- nvinfo : EIATTR_KPARAM_INFO
	.align		4
.L_2721:
        /*0008*/ 	.byte	0x04, 0x17
        /*000a*/ 	.short	(.L_2723 - .L_2722)
.L_2722:
        /*000c*/ 	.word	0x00000000
        /*0010*/ 	.short	0x0000
        /*0012*/ 	.short	0x0000
        /*0014*/ 	.byte	0x00, 0xf0, 0xa1, 0x04


	//----- nvinfo : EIATTR_SPARSE_MMA_MASK
	.align		4
.L_2723:
        /*0018*/ 	.byte	0x03, 0x50
        /*001a*/ 	.short	0x0000


	//----- nvinfo : EIATTR_MAXREG_COUNT
	.align		4
        /*001c*/ 	.byte	0x03, 0x1b
        /*001e*/ 	.short	0x00ff


	//----- nvinfo : EIATTR_NUM_BARRIERS
	.align		4
        /*0020*/ 	.byte	0x02, 0x4c
        /*0022*/ 	.byte	0x01
	.zero		1


	//----- nvinfo : EIATTR_ANNOTATIONS
	.align		4
        /*0024*/ 	.byte	0x04, 0x55
        /*0026*/ 	.short	(.L_2725 - .L_2724)


	//   ....[0]....
.L_2724:
        /* <DEDUP_REMOVED lines=13> */


	//----- nvinfo : EIATTR_MERCURY_ISA_VERSION
	.align		4
.L_2725:
        /*00e8*/ 	.byte	0x03, 0x5f
        /*00ea*/ 	.short	0x0101


	//----- nvinfo : EIATTR_COOP_GROUP_MASK_REGIDS
	.align		4
        /*00ec*/ 	.byte	0x04, 0x29
        /*00ee*/ 	.short	(.L_2727 - .L_2726)


	//   ....[0]....
.L_2726:
        /*00f0*/ 	.word	0xffffffff


	//   ....[1]....
        /*00f4*/ 	.word	0xffffffff


	//   ....[2]....
        /*00f8*/ 	.word	0xffffffff


	//   ....[3]....
        /*00fc*/ 	.word	0xffffffff


	//   ....[4]....
        /*0100*/ 	.word	0xffffffff


	//   ....[5]....
        /*0104*/ 	.word	0xffffffff


	//   ....[6]....
        /*0108*/ 	.word	0xffffffff


	//   ....[7]....
        /*010c*/ 	.word	0xffffffff


	//   ....[8]....
        /*0110*/ 	.word	0xffffffff


	//   ....[9]....
        /*0114*/ 	.word	0xffffffff


	//   ....[10]....
        /*0118*/ 	.word	0x05000058


	//   ....[11]....
        /*011c*/ 	.word	0x05000058


	//   ....[12]....
        /*0120*/ 	.word	0x05000058


	//   ....[13]....
        /*0124*/ 	.word	0x05000058


	//   ....[14]....
        /*0128*/ 	.word	0x05000058


	//   ....[15]....
        /*012c*/ 	.word	0x05000058


	//   ....[16]....
        /*0130*/ 	.word	0x05000058


	//   ....[17]....
        /*0134*/ 	.word	0x05000058


	//   ....[18]....
        /*0138*/ 	.word	0x05000058


	//   ....[19]....
        /*013c*/ 	.word	0x05000058


	//----- nvinfo : EIATTR_COOP_GROUP_INSTR_OFFSETS
	.align		4
.L_2727:
        /*0140*/ 	.byte	0x04, 0x28
        /*0142*/ 	.short	(.L_2729 - .L_2728)


	//   ....[0]....
.L_2728:
        /*0144*/ 	.word	0x000024c0


	//   ....[1]....
        /*0148*/ 	.word	0x000024d0


	//   ....[2]....
        /*014c*/ 	.word	0x00002500


	//   ....[3]....
        /*0150*/ 	.word	0x00002510


	//   ....[4]....
        /*0154*/ 	.word	0x00002540


	//   ....[5]....
        /*0158*/ 	.word	0x00002550


	//   ....[6]....
        /*015c*/ 	.word	0x00002580


	//   ....[7]....
        /*0160*/ 	.word	0x00002590


	//   ....[8]....
        /*0164*/ 	.word	0x000025c0


	//   ....[9]....
        /*0168*/ 	.word	0x000025d0


	//   ....[10]....
        /*016c*/ 	.word	0x00004960


	//   ....[11]....
        /*0170*/ 	.word	0x000049b0


	//   ....[12]....
        /*0174*/ 	.word	0x00004a10


	//   ....[13]....
        /*0178*/ 	.word	0x00004a70


	//   ....[14]....
        /*017c*/ 	.word	0x00004ad0


	//   ....[15]....
        /*0180*/ 	.word	0x00004b30


	//   ....[16]....
        /*0184*/ 	.word	0x00004b90


	//   ....[17]....
        /*0188*/ 	.word	0x00004bf0


	//   ....[18]....
        /*018c*/ 	.word	0x00004c50


	//   ....[19]....
        /*0190*/ 	.word	0x00004cb0


	//----- nvinfo : EIATTR_EXIT_INSTR_OFFSETS
	.align		4
.L_2729:
        /*0194*/ 	.byte	0x04, 0x1c
        /*0196*/ 	.short	(.L_2731 - .L_2730)


	//   ....[0]....
.L_2730:
        /*0198*/ 	.word	0x00004910


	//----- nvinfo : EIATTR_MAX_THREADS
	.align		4
.L_2731:
        /*019c*/ 	.byte	0x04, 0x05
        /*019e*/ 	.short	(.L_2733 - .L_2732)
.L_2732:
        /*01a0*/ 	.word	0x00000100
        /*01a4*/ 	.word	0x00000001
        /*01a8*/ 	.word	0x00000001


	//----- nvinfo : EIATTR_CRS_STACK_SIZE
	.align		4
.L_2733:
        /*01ac*/ 	.byte	0x04, 0x1e
        /*01ae*/ 	.short	(.L_2735 - .L_2734)
.L_2734:
        /*01b0*/ 	.word	0x00000000


	//----- nvinfo : EIATTR_CBANK_PARAM_SIZE
	.align		4
.L_2735:
        /*01b4*/ 	.byte	0x03, 0x19
        /*01b6*/ 	.short	0x0128


	//----- nvinfo : EIATTR_PARAM_CBANK
	.align		4
        /*01b8*/ 	.byte	0x04, 0x0a
        /*01ba*/ 	.short	(.L_2737 - .L_2736)
	.align		4
.L_2736:
        /*01bc*/ 	.word	index@(.nv.constant0._ZN10layer_norm31ln_parallel_residual_bwd_kernelINS_13Kernel_traitsI6__halfffffjLj8192ELj1ELj1ELj8ELj16ENS_18Kernel_traits_baseILj8192ES2_ffffjLj256EEEEELb1ELb1ELb1EEEvNS_9BwdParamsE)
        /*01c0*/ 	.short	0x0210
        /*01c2*/ 	.short	0x0128


	//----- nvinfo : EIATTR_SW_WAR
	.align		4
.L_2737:
        /*01c4*/ 	.byte	0x04, 0x36
        /*01c6*/ 	.short	(.L_2739 - .L_2738)
.L_2738:
        /*01c8*/ 	.word	0x00000008
.L_2739:


//--------------------- .nv.info._ZN10layer_norm31ln_parallel_residual_bwd_kernelINS_13Kernel_traitsIfffffjLj8192ELj1ELj1ELj8ELj16ENS_18Kernel_traits_baseILj8192EfffffjLj256EEEEELb0ELb0ELb0EEEvNS_9BwdParamsE --------------------------
	.section	.nv.info._ZN10layer_norm31ln_parallel_residual_bwd_kernelINS_13Kernel_traitsIfffffjLj8192ELj1ELj1ELj8ELj16ENS_18Kernel_traits_baseILj8192EfffffjLj256EEEEELb0ELb0ELb0EEEvNS_9BwdParamsE,"",@"SHT_CUDA_INFO"
	.sectionflags	@""
	.align	4


	//----- nvinfo : EIATTR_CUDA_API_VERSION
	.align		4
        /*0000*/ 	.byte	0x04, 0x37
        /*0002*/ 	.short	(.L_2741 - .L_2740)
.L_2740:
        /*0004*/ 	.word	0x00000082


	//----- nvinfo : EIATTR_KPARAM_INFO
	.align		4
.L_2741:
        /*0008*/ 	.byte	0x04, 0x17
        /*000a*/ 	.short	(.L_2743 - .L_2742)
.L_2742:
        /*000c*/ 	.word	0x00000000
        /*0010*/ 	.short	0x0000
        /*0012*/ 	.short	0x0000
        /*0014*/ 	.byte	0x00, 0xf0, 0xa1, 0x04


	//----- nvinfo : EIATTR_SPARSE_MMA_MASK
	.align		4
.L_2743:
        /*0018*/ 	.byte	0x03, 0x50
        /*001a*/ 	.short	0x0000


	//----- nvinfo : EIATTR_MAXREG_COUNT
	.align		4
        /*001c*/ 	.byte	0x03, 0x1b
        /*001e*/ 	.short	0x00ff


	//----- nvinfo : EIATTR_NUM_BARRIERS
	.align		4
        /*0020*/ 	.byte	0x02, 0x4c
        /*0022*/ 	.byte	0x01
	.zero		1


	//----- nvinfo : EIATTR_ANNOTATIONS
	.align		4
        /*0024*/ 	.byte	0x04, 0x55
        /*0026*/ 	.short	(.L_2745 - .L_2744)


	//   ....[0]....
.L_2744:
        /* <DEDUP_REMOVED lines=68> */


	//----- nvinfo : EIATTR_MERCURY_ISA_VERSION
	.align		4
.L_2745:
        /*0458*/ 	.byte	0x03, 0x5f
        /*045a*/ 	.short	0x0101


	//----- nvinfo : EIATTR_COOP_GROUP_MASK_REGIDS
	.align		4
        /*045c*/ 	.byte	0x04, 0x29
        /*045e*/ 	.short	(.L_2747 - .L_2746)


	//   ....[0]....
.L_2746:
        /*0460*/ 	.word	0xffffffff


	//   ....[1]....
        /*0464*/ 	.word	0xffffffff


	//   ....[2]....
        /*0468*/ 	.word	0xffffffff


	//   ....[3]....
        /*046c*/ 	.word	0xffffffff


	//   ....[4]....
        /*0470*/ 	.word	0xffffffff


	//   ....[5]....
        /*0474*/ 	.word	0xffffffff


	//   ....[6]....
        /*0478*/ 	.word	0xffffffff


	//   ....[7]....
        /*047c*/ 	.word	0xffffffff


	//   ....[8]....
        /*0480*/ 	.word	0xffffffff


	//   ....[9]....
        /*0484*/ 	.word	0xffffffff


	//   ....[10]....
        /*0488*/ 	.word	0x050000c1


	//   ....[11]....
        /*048c*/ 	.word	0x050000c1


	//   ....[12]....
        /*0490*/ 	.word	0x050000c1


	//   ....[13]....
        /*0494*/ 	.word	0x050000c1


	//   ....[14]....
        /*0498*/ 	.word	0x050000c1


	//   ....[15]....
        /*049c*/ 	.word	0x050000c1


	//   ....[16]....
        /*04a0*/ 	.word	0x050000c1


	//   ....[17]....
        /*04a4*/ 	.word	0x050000c1


	//   ....[18]....
        /*04a8*/ 	.word	0x050000c1


	//   ....[19]....
        /*04ac*/ 	.word	0x050000c1


	//----- nvinfo : EIATTR_COOP_GROUP_INSTR_OFFSETS
	.align		4
.L_2747:
        /*04b0*/ 	.byte	0x04, 0x28
        /*04b2*/ 	.short	(.L_2749 - .L_2748)


	//   ....[0]....
.L_2748:
        /*04b4*/ 	.word	0x00003230


	//   ....[1]....
        /*04b8*/ 	.word	0x00003250


	//   ....[2]....
        /*04bc*/ 	.word	0x00003270


	//   ....[3]....
        /*04c0*/ 	.word	0x00003290


	//   ....[4]....
        /*04c4*/ 	.word	0x000032b0


	//   ....[5]....
        /*04c8*/ 	.word	0x000032d0


	//   ....[6]....
        /*04cc*/ 	.word	0x000032f0


	//   ....[7]....
        /*04d0*/ 	.word	0x00003310


	//   ....[8]....
        /*04d4*/ 	.word	0x00003320


	//   ....[9]....
        /*04d8*/ 	.word	0x00003340


	//   ....[10]....
        /*04dc*/ 	.word	0x000056d0


	//   ....[11]....
        /*04e0*/ 	.word	0x00005740


	//   ....[12]....
        /*04e4*/ 	.word	0x000057b0


	//   ....[13]....
        /*04e8*/ 	.word	0x00005810


	//   ....[14]....
        /*04ec*/ 	.word	0x00005880


	//   ....[15]....
        /*04f0*/ 	.word	0x000058e0


	//   ....[16]....
        /*04f4*/ 	.word	0x00005950


	//   ....[17]....
        /*04f8*/ 	.word	0x000059b0


	//   ....[18]....
        /*04fc*/ 	.word	0x00005a20


	//   ....[19]....
        /*0500*/ 	.word	0x00005a70


	//----- nvinfo : EIATTR_EXIT_INSTR_OFFSETS
	.align		4
.L_2749:
        /*0504*/ 	.byte	0x04, 0x1c
        /*0506*/ 	.short	(.L_2751 - .L_2750)


	//   ....[0]....
.L_2750:
        /*0508*/ 	.word	0x000055b0


	//   ....[1]....
        /*050c*/ 	.word	0x00005680


	//----- nvinfo : EIATTR_MAX_THREADS
	.align		4
.L_2751:
        /*0510*/ 	.byte	0x04, 0x05
        /*0512*/ 	.short	(.L_2753 - .L_2752)
.L_2752:
        /*0514*/ 	.word	0x00000100
        /*0518*/ 	.word	0x00000001
        /*051c*/ 	.word	0x00000001


	//----- nvinfo : EIATTR_CRS_STACK_SIZE
	.align		4
.L_2753:
        /*0520*/ 	.byte	0x04, 0x1e
        /*0522*/ 	.short	(.L_2755 - .L_2754)
.L_2754:
        /*0524*/ 	.word	0x00000000


	//----- nvinfo : EIATTR_CBANK_PARAM_SIZE
	.align		4
.L_2755:
        /*0528*/ 	.byte	0x03, 0x19
        /*052a*/ 	.short	0x0128


	//----- nvinfo : EIATTR_PARAM_CBANK
	.align		4
        /*052c*/ 	.byte	0x04, 0x0a
        /*052e*/ 	.short	(.L_2757 - .L_2756)
	.align		4
.L_2756:
        /*0530*/ 	.word	index@(.nv.constant0._ZN10layer_norm31ln_parallel_residual_bwd_kernelINS_13Kernel_traitsIfffffjLj8192ELj1ELj1ELj8ELj16ENS_18Kernel_traits_baseILj8192EfffffjLj256EEEEELb0ELb0ELb0EEEvNS_9BwdParamsE)
        /*0534*/ 	.short	0x0210
        /*0536*/ 	.short	0x0128


	//----- nvinfo : EIATTR_SW_WAR
	.align		4
.L_2757:
        /*0538*/ 	.byte	0x04, 0x36
        /*053a*/ 	.short	(.L_2759 - .L_2758)
.L_2758:
        /*053c*/ 	.word	0x00000008
.L_2759:


//--------------------- .nv.info._ZN10layer_norm31ln_parallel_residual_bwd_kernelINS_13Kernel_traitsIfffffjLj8192ELj1ELj1ELj8ELj16ENS_18Kernel_traits_baseILj8192EfffffjLj256EEEEELb0ELb0ELb1EEEvNS_9BwdParamsE --------------------------
	.section	.nv.info._ZN10layer_norm31ln_parallel_residual_bwd_kernelINS_13Kernel_traitsIfffffjLj8192ELj1ELj1ELj8ELj16ENS_18Kernel_traits_baseILj8192EfffffjLj256EEEEELb0ELb0ELb1EEEvNS_9BwdParamsE,"",@"SHT_CUDA_INFO"
	.sectionflags	@""
	.align	4


	//----- nvinfo : EIATTR_CUDA_API_VERSION
	.align		4
        /*0000*/ 	.byte	0x04, 0x37
        /*0002*/ 	.short	(.L_2761 - .L_2760)
.L_2760:
        /*0004*/ 	.word	0x00000082


	//----- nvinfo : EIATTR_KPARAM_INFO
	.align		4
.L_2761:
        /*0008*/ 	.byte	0x04, 0x17
        /*000a*/ 	.short	(.L_2763 - .L_2762)
.L_2762:
        /*000c*/ 	.word	0x00000000
        /*0010*/ 	.short	0x0000
        /*0012*/ 	.short	0x0000
        /*0014*/ 	.byte	0x00, 0xf0, 0xa1, 0x04


	//----- nvinfo : EIATTR_SPARSE_MMA_MASK
	.align		4
.L_2763:
        /*0018*/ 	.byte	0x03, 0x50
        /*001a*/ 	.short	0x0000


	//----- nvinfo : EIATTR_MAXREG_COUNT
	.align		4
        /*001c*/ 	.byte	0x03, 0x1b
        /*001e*/ 	.short	0x00ff


	//----- nvinfo : EIATTR_NUM_BARRIERS
	.align		4
        /*0020*/ 	.byte	0x02, 0x4c
        /*0022*/ 	.byte	0x01
	.zero		1


	//----- nvinfo : EIATTR_ANNOTATIONS
	.align		4
        /*0024*/ 	.byte	0x04, 0x55
        /*0026*/ 	.short	(.L_2765 - .L_2764)


	//   ....[0]....
.L_2764:
        /* <DEDUP_REMOVED lines=170> */


	//----- nvinfo : EIATTR_MERCURY_ISA_VERSION
	.align		4
.L_2765:
        /*0ab0*/ 	.byte	0x03, 0x5f
        /*0ab2*/ 	.short	0x0101


	//----- nvinfo : EIATTR_COOP_GROUP_MASK_REGIDS
	.align		4
        /*0ab4*/ 	.byte	0x04, 0x29
        /*0ab6*/ 	.short	(.L_2767 - .L_2766)


	//   ....[0]....
.L_2766:
        /*0ab8*/ 	.word	0xffffffff


	//   ....[1]....
        /*0abc*/ 	.word	0xffffffff


	//   ....[2]....
        /*0ac0*/ 	.word	0xffffffff


	//   ....[3]....
        /*0ac4*/ 	.word	0xffffffff


	//   ....[4]....
        /*0ac8*/ 	.word	0xffffffff


	//   ....[5]....
        /*0acc*/ 	.word	0xffffffff


	//   ....[6]....
        /*0ad0*/ 	.word	0xffffffff


	//   ....[7]....
        /*0ad4*/ 	.word	0xffffffff


	//   ....[8]....
        /*0ad8*/ 	.word	0xffffffff


	//   ....[9]....
        /*0adc*/ 	.word	0xffffffff


	//   ....[10]....
        /*0ae0*/ 	.word	0x0500008e


	//   ....[11]....
        /*0ae4*/ 	.word	0x0500008e


	//   ....[12]....
        /*0ae8*/ 	.word	0x0500008e


	//   ....[13]....
        /*0aec*/ 	.word	0x0500008e


	//   ....[14]....
        /*0af0*/ 	.word	0x0500008e


	//   ....[15]....
        /*0af4*/ 	.word	0x0500008e


	//   ....[16]....
        /*0af8*/ 	.word	0x0500008e


	//   ....[17]....
        /*0afc*/ 	.word	0x0500008e


	//   ....[18]....
        /*0b00*/ 	.word	0x0500008e


	//   ....[19]....
        /*0b04*/ 	.word	0x0500008e


	//----- nvinfo : EIATTR_COOP_GROUP_INSTR_OFFSETS
	.align		4
.L_2767:
        /*0b08*/ 	.byte	0x04, 0x28
        /*0b0a*/ 	.short	(.L_2769 - .L_2768)


	//   ....[0]....
.L_2768:
        /*0b0c*/ 	.word	0x00003500


	//   ....[1]....
        /*0b10*/ 	.word	0x00003520


	//   ....[2]....
        /*0b14*/ 	.word	0x00003540


	//   ....[3]....
        /*0b18*/ 	.word	0x00003560


	//   ....[4]....
        /*0b1c*/ 	.word	0x00003580


	//   ....[5]....
        /*0b20*/ 	.word	0x000035a0


	//   ....[6]....
        /*0b24*/ 	.word	0x000035c0


	//   ....[7]....
        /*0b28*/ 	.word	0x000035e0


	//   ....[8]....
        /*0b2c*/ 	.word	0x000035f0


	//   ....[9]....
        /*0b30*/ 	.word	0x00003610


	//   ....[10]....
        /*0b34*/ 	.word	0x000055c0


	//   ....[11]....
        /*0b38*/ 	.word	0x00005610


	//   ....[12]....
        /*0b3c*/ 	.word	0x00005670


	//   ....[13]....
        /*0b40*/ 	.word	0x000056c0


	//   ....[14]....
        /*0b44*/ 	.word	0x00005720


	//   ....[15]....
        /*0b48*/ 	.word	0x00005770


	//   ....[16]....
        /*0b4c*/ 	.word	0x000057d0


	//   ....[17]....
        /*0b50*/ 	.word	0x00005820


	//   ....[18]....
        /*0b54*/ 	.word	0x00005880


	//   ....[19]....
        /*0b58*/ 	.word	0x000058d0


	//----- nvinfo : EIATTR_EXIT_INSTR_OFFSETS
	.align		4
.L_2769:
        /*0b5c*/ 	.byte	0x04, 0x1c
        /*0b5e*/ 	.short	(.L_2771 - .L_2770)


	//   ....[0]....
.L_2770:
        /*0b60*/ 	.word	0x00005560


	//----- nvinfo : EIATTR_MAX_THREADS
	.align		4
.L_2771:
        /*0b64*/ 	.byte	0x04, 0x05
        /*0b66*/ 	.short	(.L_2773 - .L_2772)
.L_2772:
        /*0b68*/ 	.word	0x00000100
        /*0b6c*/ 	.word	0x00000001
        /*0b70*/ 	.word	0x00000001


	//----- nvinfo : EIATTR_CRS_STACK_SIZE
	.align		4
.L_2773:
        /*0b74*/ 	.byte	0x04, 0x1e
        /*0b76*/ 	.short	(.L_2775 - .L_2774)
.L_2774:
        /*0b78*/ 	.word	0x00000000


	//----- nvinfo : EIATTR_CBANK_PARAM_SIZE
	.align		4
.L_2775:
        /*0b7c*/ 	.byte	0x03, 0x19
        /*0b7e*/ 	.short	0x0128


	//----- nvinfo : EIATTR_PARAM_CBANK
	.align		4
        /*0b80*/ 	.byte	0x04, 0x0a
        /*0b82*/ 	.short	(.L_2777 - .L_2776)
	.align		4
.L_2776:
        /*0b84*/ 	.word	index@(.nv.constant0._ZN10layer_norm31ln_parallel_residual_bwd_kernelINS_13Kernel_traitsIfffffjLj8192ELj1ELj1ELj8ELj16ENS_18Kernel_traits_baseILj8192EfffffjLj256EEEEELb0ELb0ELb1EEEvNS_9BwdParamsE)
        /*0b88*/ 	.short	0x0210
        /*0b8a*/ 	.short	0x0128


	//----- nvinfo : EIATTR_SW_WAR
	.align		4
.L_2777:
        /*0b8c*/ 	.byte	0x04, 0x36
        /*0b8e*/ 	.short	(.L_2779 - .L_2778)
.L_2778:
        /*0b90*/ 	.word	0x00000008
.L_2779:


//--------------------- .nv.info._ZN10layer_norm31ln_parallel_residual_bwd_kernelINS_13Kernel_traitsIfffffjLj8192ELj1ELj1ELj8ELj16ENS_18Kernel_traits_baseILj8192EfffffjLj256EEEEELb0ELb1ELb0EEEvNS_9BwdParamsE --------------------------
	.section	.nv.info._ZN10layer_norm31ln_parallel_residual_bwd_kernelINS_13Kernel_traitsIfffffjLj8192ELj1ELj1ELj8ELj16ENS_18Kernel_traits_baseILj8192EfffffjLj256EEEEELb0ELb1ELb0EEEvNS_9BwdParamsE,"",@"SHT_CUDA_INFO"
	.sectionflags	@""
	.align	4


	//----- nvinfo : EIATTR_CUDA_API_VERSION
	.align		4
        /*0000*/ 	.byte	0x04, 0x37
        /*0002*/ 	.short	(.L_2781 - .L_2780)
.L_2780:
        /*0004*/ 	.word	0x00000082


	//----- nvinfo : EIATTR_KPARAM_INFO
	.align		4
.L_2781:
        /*0008*/ 	.byte	0x04, 0x17
        /*000a*/ 	.short	(.L_2783 - .L_2782)
.L_2782:
        /*000c*/ 	.word	0x00000000
        /*0010*/ 	.short	0x0000
        /*0012*/ 	.short	0x0000
        /*0014*/ 	.byte	0x00, 0xf0, 0xa1, 0x04


	//----- nvinfo : EIATTR_SPARSE_MMA_MASK
	.align		4
.L_2783:
        /*0018*/ 	.byte	0x03, 0x50
        /*001a*/ 	.short	0x0000


	//----- nvinfo : EIATTR_MAXREG_COUNT
	.align		4
        /*001c*/ 	.byte	0x03, 0x1b
        /*001e*/ 	.short	0x00ff


	//----- nvinfo : EIATTR_NUM_BARRIERS
	.align		4
        /*0020*/ 	.byte	0x02, 0x4c
        /*0022*/ 	.byte	0x01
	.zero		1


	//----- nvinfo : EIATTR_MERCURY_ISA_VERSION
	.align		4
        /*0024*/ 	.byte	0x03, 0x5f
        /*0026*/ 	.short	0x0101


	//----- nvinfo : EIATTR_COOP_GROUP_MASK_REGIDS
	.align		4
        /*0028*/ 	.byte	0x04, 0x29
        /*002a*/ 	.short	(.L_2785 - .L_2784)


	//   ....[0]....
.L_2784:
        /*002c*/ 	.word	0xffffffff


	//   ....[1]....
        /*0030*/ 	.word	0xffffffff


	//   ....[2]....
        /*0034*/ 	.word	0xffffffff


	//   ....[3]....
        /*0038*/ 	.word	0xffffffff


	//   ....[4]....
        /*003c*/ 	.word	0xffffffff


	//   ....[5]....
        /*0040*/ 	.word	0xffffffff


	//   ....[6]....
        /*0044*/ 	.word	0xffffffff


	//   ....[7]....
        /*0048*/ 	.word	0xffffffff


	//   ....[8]....
        /*004c*/ 	.word	0xffffffff


	//   ....[9]....
        /*0050*/ 	.word	0xffffffff


	//   ....[10]....
        /*0054*/ 	.word	0x050000ae


	//   ....[11]....
        /*0058*/ 	.word	0x050000ae


	//   ....[12]....
        /*005c*/ 	.word	0x050000ae


	//   ....[13]....
        /*0060*/ 	.word	0x050000ae


	//   ....[14]....
        /*0064*/ 	.word	0x050000ae


	//   ....[15]....
        /*0068*/ 	.word	0x050000ae


	//   ....[16]....
        /*006c*/ 	.word	0x050000ae


	//   ....[17]....
        /*0070*/ 	.word	0x050000ae


	//   ....[18]....
        /*0074*/ 	.word	0x050000ae


	//   ....[19]....
        /*0078*/ 	.word	0x050000ae


	//----- nvinfo : EIATTR_COOP_GROUP_INSTR_OFFSETS
	.align		4
.L_2785:
        /*007c*/ 	.byte	0x04, 0x28
        /*007e*/ 	.short	(.L_2787 - .L_2786)


	//   ....[0]....
.L_2786:
        /*0080*/ 	.word	0x00001e70


	//   ....[1]....
        /*0084*/ 	.word	0x00001e80


	//   ....[2]....
        /*0088*/ 	.word	0x00001eb0


	//   ....[3]....
        /*008c*/ 	.word	0x00001ec0


	//   ....[4]....
        /*0090*/ 	.word	0x00001ef0


	//   ....[5]....
        /*0094*/ 	.word	0x00001f00


	//   ....[6]....
        /*0098*/ 	.word	0x00001f30


	//   ....[7]....
        /*009c*/ 	.word	0x00001f40


	//   ....[8]....
        /*00a0*/ 	.word	0x00001f70


	//   ....[9]....
        /*00a4*/ 	.word	0x00001f80


	//   ....[10]....
        /*00a8*/ 	.word	0x00003e20


	//   ....[11]....
        /*00ac*/ 	.word	0x00003e70


	//   ....[12]....
        /*00b0*/ 	.word	0x00003ee0


	//   ....[13]....
        /*00b4*/ 	.word	0x00003f40


	//   ....[14]....
        /*00b8*/ 	.word	0x00003fb0


	//   ....[15]....
        /*00bc*/ 	.word	0x00004010


	//   ....[16]....
        /*00c0*/ 	.word	0x00004080


	//   ....[17]....
        /*00c4*/ 	.word	0x000040e0


	//   ....[18]....
        /*00c8*/ 	.word	0x00004150


	//   ....[19]....
        /*00cc*/ 	.word	0x000041b0


	//----- nvinfo : EIATTR_EXIT_INSTR_OFFSETS
	.align		4
.L_2787:
        /*00d0*/ 	.byte	0x04, 0x1c
        /*00d2*/ 	.short	(.L_2789 - .L_2788)


	//   ....[0]....
.L_2788:
        /*00d4*/ 	.word	0x00003d40


	//   ....[1]....
        /*00d8*/ 	.word	0x00003dc0


	//----- nvinfo : EIATTR_MAX_THREADS
	.align		4
.L_2789:
        /*00dc*/ 	.byte	0x04, 0x05
        /*00de*/ 	.short	(.L_2791 - .L_2790)
.L_2790:
        /*00e0*/ 	.word	0x00000100
        /*00e4*/ 	.word	0x00000001
        /*00e8*/ 	.word	0x00000001


	//----- nvinfo : EIATTR_CRS_STACK_SIZE
	.align		4
.L_2791:
        /*00ec*/ 	.byte	0x04, 0x1e
        /*00ee*/ 	.short	(.L_2793 - .L_2792)
.L_2792:
        /*00f0*/ 	.word	0x00000000


	//----- nvinfo : EIATTR_CBANK_PARAM_SIZE
	.align		4
.L_2793:
        /*00f4*/ 	.byte	0x03, 0x19
        /*00f6*/ 	.short	0x0128


	//----- nvinfo : EIATTR_PARAM_CBANK
	.align		4
        /*00f8*/ 	.byte	0x04, 0x0a
        /*00fa*/ 	.short	(.L_2795 - .L_2794)
	.align		4
.L_2794:
        /*00fc*/ 	.word	index@(.nv.constant0._ZN10layer_norm31ln_parallel_residual_bwd_kernelINS_13Kernel_traitsIfffffjLj8192ELj1ELj1ELj8ELj16ENS_18Kernel_traits_baseILj8192EfffffjLj256EEEEELb0ELb1ELb0EEEvNS_9BwdParamsE)
        /*0100*/ 	.short	0x0210
        /*0102*/ 	.short	0x0128


	//----- nvinfo : EIATTR_SW_WAR
	.align		4
.L_2795:
        /*0104*/ 	.byte	0x04, 0x36
        /*0106*/ 	.short	(.L_2797 - .L_2796)
.L_2796:
        /*0108*/ 	.word	0x00000008
.L_2797:


//--------------------- .nv.info._ZN10layer_norm31ln_parallel_residual_bwd_kernelINS_13Kernel_traitsIfffffjLj8192ELj1ELj1ELj8ELj16ENS_18Kernel_traits_baseILj8192EfffffjLj256EEEEELb0ELb1ELb1EEEvNS_9BwdParamsE --------------------------
	.section	.nv.info._ZN10layer_norm31ln_parallel_residual_bwd_kernelINS_13Kernel_traitsIfffffjLj8192ELj1ELj1ELj8ELj16ENS_18Kernel_traits_baseILj8192EfffffjLj256EEEEELb0ELb1ELb1EEEvNS_9BwdParamsE,"",@"SHT_CUDA_INFO"
	.sectionflags	@""
	.align	4


	//----- nvinfo : EIATTR_CUDA_API_VERSION
	.align		4
        /*0000*/ 	.byte	0x04, 0x37
        /*0002*/ 	.short	(.L_2799 - .L_2798)
.L_2798:
        /*0004*/ 	.word	0x00000082


	//----- nvinfo : EIATTR_KPARAM_INFO
	.align		4
.L_2799:
        /*0008*/ 	.byte	0x04, 0x17
        /*000a*/ 	.short	(.L_2801 - .L_2800)
.L_2800:
        /*000c*/ 	.word	0x00000000
        /*0010*/ 	.short	0x0000
        /*0012*/ 	.short	0x0000
        /*0014*/ 	.byte	0x00, 0xf0, 0xa1, 0x04


	//----- nvinfo : EIATTR_SPARSE_MMA_MASK
	.align		4
.L_2801:
        /*0018*/ 	.byte	0x03, 0x50
        /*001a*/ 	.short	0x0000


	//----- nvinfo : EIATTR_MAXREG_COUNT
	.align		4
        /*001c*/ 	.byte	0x03, 0x1b
        /*001e*/ 	.short	0x00ff


	//----- nvinfo : EIATTR_NUM_BARRIERS
	.align		4
        /*0020*/ 	.byte	0x02, 0x4c
        /*0022*/ 	.byte	0x01
	.zero		1


	//----- nvinfo : EIATTR_MERCURY_ISA_VERSION
	.align		4
        /*0024*/ 	.byte	0x03, 0x5f
        /*0026*/ 	.short	0x0101


	//----- nvinfo : EIATTR_COOP_GROUP_MASK_REGIDS
	.align		4
        /*0028*/ 	.byte	0x04, 0x29
        /*002a*/ 	.short	(.L_2803 - .L_2802)


	//   ....[0]....
.L_2802:
        /*002c*/ 	.word	0xffffffff


	//   ....[1]....
        /*0030*/ 	.word	0xffffffff


	//   ....[2]....
        /*0034*/ 	.word	0xffffffff


	//   ....[3]....
        /*0038*/ 	.word	0xffffffff


	//   ....[4]....
        /*003c*/ 	.word	0xffffffff


	//   ....[5]....
        /*0040*/ 	.word	0xffffffff


	//   ....[6]....
        /*0044*/ 	.word	0xffffffff


	//   ....[7]....
        /*0048*/ 	.word	0xffffffff


	//   ....[8]....
        /*004c*/ 	.word	0xffffffff


	//   ....[9]....
        /*0050*/ 	.word	0xffffffff


	//   ....[10]....
        /*0054*/ 	.word	0x05000070


	//   ....[11]....
        /*0058*/ 	.word	0x05000070


	//   ....[12]....
        /*005c*/ 	.word	0x05000070


	//   ....[13]....
        /*0060*/ 	.word	0x05000070


	//   ....[14]....
        /*0064*/ 	.word	0x05000070


	//   ....[15]....
        /*0068*/ 	.word	0x05000070


	//   ....[16]....
        /*006c*/ 	.word	0x05000070


	//   ....[17]....
        /*0070*/ 	.word	0x05000070


	//   ....[18]....
        /*0074*/ 	.word	0x05000070


	//   ....[19]....
        /*0078*/ 	.word	0x05000070


	//----- nvinfo : EIATTR_COOP_GROUP_INSTR_OFFSETS
	.align		4
.L_2803:
        /*007c*/ 	.byte	0x04, 0x28
        /*007e*/ 	.short	(.L_2805 - .L_2804)


	//   ....[0]....
.L_2804:
        /*0080*/ 	.word	0x00001ba0


	//   ....[1]....
        /*0084*/ 	.word	0x00001bb0


	//   ....[2]....
        /*0088*/ 	.word	0x00001be0


	//   ....[3]....
        /*008c*/ 	.word	0x00001bf0


	//   ....[4]....
        /*0090*/ 	.word	0x00001c20


	//   ....[5]....
        /*0094*/ 	.word	0x00001c30


	//   ....[6]....
        /*0098*/ 	.word	0x00001c60


	//   ....[7]....
        /*009c*/ 	.word	0x00001c70


	//   ....[8]....
        /*00a0*/ 	.word	0x00001ca0


	//   ....[9]....
        /*00a4*/ 	.word	0x00001cb0


	//   ....[10]....
        /*00a8*/ 	.word	0x00003680


	//   ....[11]....
        /*00ac*/ 	.word	0x000036d0


	//   ....[12]....
        /*00b0*/ 	.word	0x00003740


	//   ....[13]....
        /*00b4*/ 	.word	0x000037a0


	//   ....[14]....
        /*00b8*/ 	.word	0x00003810


	//   ....[15]....
        /*00bc*/ 	.word	0x00003870


	//   ....[16]....
        /*00c0*/ 	.word	0x000038e0


	//   ....[17]....
        /*00c4*/ 	.word	0x00003940


	//   ....[18]....
        /*00c8*/ 	.word	0x000039b0


	//   ....[19]....
        /*00cc*/ 	.word	0x00003a10


	//----- nvinfo : EIATTR_EXIT_INSTR_OFFSETS
	.align		4
.L_2805:
        /*00d0*/ 	.byte	0x04, 0x1c
        /*00d2*/ 	.short	(.L_2807 - .L_2806)


	//   ....[0]....
.L_2806:
        /*00d4*/ 	.word	0x00003620


	//----- nvinfo : EIATTR_MAX_THREADS
	.align		4
.L_2807:
        /*00d8*/ 	.byte	0x04, 0x05
        /*00da*/ 	.short	(.L_2809 - .L_2808)
.L_2808:
        /*00dc*/ 	.word	0x00000100
        /*00e0*/ 	.word	0x00000001
        /*00e4*/ 	.word	0x00000001


	//----- nvinfo : EIATTR_CRS_STACK_SIZE
	.align		4
.L_2809:
        /*00e8*/ 	.byte	0x04, 0x1e
        /*00ea*/ 	.short	(.L_2811 - .L_2810)
.L_2810:
        /*00ec*/ 	.word	0x00000000


	//----- nvinfo : EIATTR_CBANK_PARAM_SIZE
	.align		4
.L_2811:
        /*00f0*/ 	.byte	0x03, 0x19
        /*00f2*/ 	.short	0x0128


	//----- nvinfo : EIATTR_PARAM_CBANK
	.align		4
        /*00f4*/ 	.byte	0x04, 0x0a
        /*00f6*/ 	.short	(.L_2813 - .L_2812)
	.align		4
.L_2812:
        /*00f8*/ 	.word	index@(.nv.constant0._ZN10layer_norm31ln_parallel_residual_bwd_kernelINS_13Kernel_traitsIfffffjLj8192ELj1ELj1ELj8ELj16ENS_18Kernel_traits_baseILj8192EfffffjLj256EEEEELb0ELb1ELb1EEEvNS_9BwdParamsE)
        /*00fc*/ 	.short	0x0210
        /*00fe*/ 	.short	0x0128


	//----- nvinfo : EIATTR_SW_WAR
	.align		4
.L_2813:
        /*0100*/ 	.byte	0x04, 0x36
        /*0102*/ 	.short	(.L_2815 - .L_2814)
.L_2814:
        /*0104*/ 	.word	0x00000008
.L_2815:


//--------------------- .nv.info._ZN10layer_norm31ln_parallel_residual_bwd_kernelINS_13Kernel_traitsIfffffjLj8192ELj1ELj1ELj8ELj16ENS_18Kernel_traits_baseILj8192EfffffjLj256EEEEELb1ELb0ELb0EEEvNS_9BwdParamsE --------------------------
	.section	.nv.info._ZN10layer_norm31ln_parallel_residual_bwd_kernelINS_13Kernel_traitsIfffffjLj8192ELj1ELj1ELj8ELj16ENS_18Kernel_traits_baseILj8192EfffffjLj256EEEEELb1ELb0ELb0EEEvNS_9BwdParamsE,"",@"SHT_CUDA_INFO"
	.sectionflags	@""
	.align	4


	//----- nvinfo : EIATTR_CUDA_API_VERSION
	.align		4
        /*0000*/ 	.byte	0x04, 0x37
        /*0002*/ 	.short	(.L_2817 - .L_2816)
.L_2816:
        /*0004*/ 	.word	0x00000082


	//----- nvinfo : EIATTR_KPARAM_INFO
	.align		4
.L_2817:
        /*0008*/ 	.byte	0x04, 0x17
        /*000a*/ 	.short	(.L_2819 - .L_2818)
.L_2818:
        /*000c*/ 	.word	0x00000000
        /*0010*/ 	.short	0x0000
        /*0012*/ 	.short	0x0000
        /*0014*/ 	.byte	0x00, 0xf0, 0xa1, 0x04


	//----- nvinfo : EIATTR_SPARSE_MMA_MASK
	.align		4
.L_2819:
        /*0018*/ 	.byte	0x03, 0x50
        /*001a*/ 	.short	0x0000


	//----- nvinfo : EIATTR_MAXREG_COUNT
	.align		4
        /*001c*/ 	.byte	0x03, 0x1b
        /*001e*/ 	.short	0x00ff


	//----- nvinfo : EIATTR_NUM_BARRIERS
	.align		4
        /*0020*/ 	.byte	0x02, 0x4c
        /*0022*/ 	.byte	0x01
	.zero		1


	//----- nvinfo : EIATTR_ANNOTATIONS
	.align		4
        /*0024*/ 	.byte	0x04, 0x55
        /*0026*/ 	.short	(.L_2821 - .L_2820)


	//   ....[0]....
.L_2820:
        /* <DEDUP_REMOVED lines=87> */


	//----- nvinfo : EIATTR_MERCURY_ISA_VERSION
	.align		4
.L_2821:
        /*0588*/ 	.byte	0x03, 0x5f
        /*058a*/ 	.short	0x0101


	//----- nvinfo : EIATTR_COOP_GROUP_MASK_REGIDS
	.align		4
        /*058c*/ 	.byte	0x04, 0x29
        /*058e*/ 	.short	(.L_2823 - .L_2822)


	//   ....[0]....
.L_2822:
        /*0590*/ 	.word	0xffffffff


	//   ....[1]....
        /*0594*/ 	.word	0xffffffff


	//   ....[2]....
        /*0598*/ 	.word	0xffffffff


	//   ....[3]....
        /*059c*/ 	.word	0xffffffff


	//   ....[4]....
        /*05a0*/ 	.word	0xffffffff


	//   ....[5]....
        /*05a4*/ 	.word	0xffffffff


	//   ....[6]....
        /*05a8*/ 	.word	0xffffffff


	//   ....[7]....
        /*05ac*/ 	.word	0xffffffff


	//   ....[8]....
        /*05b0*/ 	.word	0xffffffff


	//   ....[9]....
        /*05b4*/ 	.word	0xffffffff


	//   ....[10]....
        /*05b8*/ 	.word	0x050000bd


	//   ....[11]....
        /*05bc*/ 	.word	0x050000bd


	//   ....[12]....
        /*05c0*/ 	.word	0x050000bd


	//   ....[13]....
        /*05c4*/ 	.word	0x050000bd


	//   ....[14]....
        /*05c8*/ 	.word	0x050000bd


	//   ....[15]....
        /*05cc*/ 	.word	0x050000bd


	//   ....[16]....
        /*05d0*/ 	.word	0x050000bd


	//   ....[17]....
        /*05d4*/ 	.word	0x050000bd


	//   ....[18]....
        /*05d8*/ 	.word	0x050000bd


	//   ....[19]....
        /*05dc*/ 	.word	0x050000bd


	//----- nvinfo : EIATTR_COOP_GROUP_INSTR_OFFSETS
	.align		4
.L_2823:
        /*05e0*/ 	.byte	0x04, 0x28
        /*05e2*/ 	.short	(.L_2825 - .L_2824)


	//   ....[0]....
.L_2824:
        /*05e4*/ 	.word	0x000039e0


	//   ....[1]....
        /*05e8*/ 	.word	0x00003a00


	//   ....[2]....
        /*05ec*/ 	.word	0x00003a20


	//   ....[3]....
        /*05f0*/ 	.word	0x00003a40


	//   ....[4]....
        /*05f4*/ 	.word	0x00003a60


	//   ....[5]....
        /*05f8*/ 	.word	0x00003a80


	//   ....[6]....
        /*05fc*/ 	.word	0x00003aa0


	//   ....[7]....
        /*0600*/ 	.word	0x00003ac0


	//   ....[8]....
        /*0604*/ 	.word	0x00003ad0


	//   ....[9]....
        /*0608*/ 	.word	0x00003af0


	//   ....[10]....
        /*060c*/ 	.word	0x00006950


	//   ....[11]....
        /*0610*/ 	.word	0x000069c0


	//   ....[12]....
        /*0614*/ 	.word	0x00006a30


	//   ....[13]....
        /*0618*/ 	.word	0x00006a90


	//   ....[14]....
        /*061c*/ 	.word	0x00006b00


	//   ....[15]....
        /*0620*/ 	.word	0x00006b60


	//   ....[16]....
        /*0624*/ 	.word	0x00006bd0


	//   ....[17]....
        /*0628*/ 	.word	0x00006c30


	//   ....[18]....
        /*062c*/ 	.word	0x00006ca0


	//   ....[19]....
        /*0630*/ 	.word	0x00006cf0


	//----- nvinfo : EIATTR_EXIT_INSTR_OFFSETS
	.align		4
.L_2825:
        /*0634*/ 	.byte	0x04, 0x1c
        /*0636*/ 	.short	(.L_2827 - .L_2826)


	//   ....[0]....
.L_2826:
        /*0638*/ 	.word	0x00006830


	//   ....[1]....
        /*063c*/ 	.word	0x00006900


	//----- nvinfo : EIATTR_MAX_THREADS
	.align		4
.L_2827:
        /*0640*/ 	.byte	0x04, 0x05
        /*0642*/ 	.short	(.L_2829 - .L_2828)
.L_2828:
        /*0644*/ 	.word	0x00000100
        /*0648*/ 	.word	0x00000001
        /*064c*/ 	.word	0x00000001


	//----- nvinfo : EIATTR_CRS_STACK_SIZE
	.align		4
.L_2829:
        /*0650*/ 	.byte	0x04, 0x1e
        /*0652*/ 	.short	(.L_2831 - .L_2830)
.L_2830:
        /*0654*/ 	.word	0x00000000


	//----- nvinfo : EIATTR_CBANK_PARAM_SIZE
	.align		4
.L_2831:
        /*0658*/ 	.byte	0x03, 0x19
        /*065a*/ 	.short	0x0128


	//----- nvinfo : EIATTR_PARAM_CBANK
	.align		4
        /*065c*/ 	.byte	0x04, 0x0a
        /*065e*/ 	.short	(.L_2833 - .L_2832)
	.align		4
.L_2832:
        /*0660*/ 	.word	index@(.nv.constant0._ZN10layer_norm31ln_parallel_residual_bwd_kernelINS_13Kernel_traitsIfffffjLj8192ELj1ELj1ELj8ELj16ENS_18Kernel_traits_baseILj8192EfffffjLj256EEEEELb1ELb0ELb0EEEvNS_9BwdParamsE)
        /*0664*/ 	.short	0x0210
        /*0666*/ 	.short	0x0128


	//----- nvinfo : EIATTR_SW_WAR
	.align		4
.L_2833:
        /*0668*/ 	.byte	0x04, 0x36
        /*066a*/ 	.short	(.L_2835 - .L_2834)
.L_2834:
        /*066c*/ 	.word	0x00000008
.L_2835:


//--------------------- .nv.info._ZN10layer_norm31ln_parallel_residual_bwd_kernelINS_13Kernel_traitsIfffffjLj8192ELj1ELj1ELj8ELj16ENS_18Kernel_traits_baseILj8192EfffffjLj256EEEEELb1ELb0ELb1EEEvNS_9BwdParamsE --------------------------
	.section	.nv.info._ZN10layer_norm31ln_parallel_residual_bwd_kernelINS_13Kernel_traitsIfffffjLj8192ELj1ELj1ELj8ELj16ENS_18Kernel_traits_baseILj8192EfffffjLj256EEEEELb1ELb0ELb1EEEvNS_9BwdParamsE,"",@"SHT_CUDA_INFO"
	.sectionflags	@""
	.align	4


	//----- nvinfo : EIATTR_CUDA_API_VERSION
	.align		4
        /*0000*/ 	.byte	0x04, 0x37
        /*0002*/ 	.short	(.L_2837 - .L_2836)
.L_2836:
        /*0004*/ 	.word	0x00000082


	//----- nvinfo : EIATTR_KPARAM_INFO
	.align		4
.L_2837:
        /*0008*/ 	.byte	0x04, 0x17
        /*000a*/ 	.short	(.L_2839 - .L_2838)
.L_2838:
        /*000c*/ 	.word	0x00000000
        /*0010*/ 	.short	0x0000
        /*0012*/ 	.short	0x0000
        /*0014*/ 	.byte	0x00, 0xf0, 0xa1, 0x04


	//----- nvinfo : EIATTR_SPARSE_MMA_MASK
	.align		4
.L_2839:
        /*0018*/ 	.byte	0x03, 0x50
        /*001a*/ 	.short	0x0000


	//----- nvinfo : EIATTR_MAXREG_COUNT
	.align		4
        /*001c*/ 	.byte	0x03, 0x1b
        /*001e*/ 	.short	0x00ff


	//----- nvinfo : EIATTR_NUM_BARRIERS
	.align		4
        /*0020*/ 	.byte	0x02, 0x4c
        /*0022*/ 	.byte	0x01
	.zero		1


	//----- nvinfo : EIATTR_ANNOTATIONS
	.align		4
        /*0024*/ 	.byte	0x04, 0x55
        /*0026*/ 	.short	(.L_2841 - .L_2840)


	//   ....[0]....
.L_2840:
        /* <DEDUP_REMOVED lines=209> */


	//----- nvinfo : EIATTR_MERCURY_ISA_VERSION
	.align		4
.L_2841:
        /*0d20*/ 	.byte	0x03, 0x5f
        /*0d22*/ 	.short	0x0101


	//----- nvinfo : EIATTR_COOP_GROUP_MASK_REGIDS
	.align		4
        /*0d24*/ 	.byte	0x04, 0x29
        /*0d26*/ 	.short	(.L_2843 - .L_2842)


	//   ....[0]....
.L_2842:
        /*0d28*/ 	.word	0xffffffff


	//   ....[1]....
        /*0d2c*/ 	.word	0xffffffff


	//   ....[2]....
        /*0d30*/ 	.word	0xffffffff


	//   ....[3]....
        /*0d34*/ 	.word	0xffffffff


	//   ....[4]....
        /*0d38*/ 	.word	0xffffffff


	//   ....[5]....
        /*0d3c*/ 	.word	0xffffffff


	//   ....[6]....
        /*0d40*/ 	.word	0xffffffff


	//   ....[7]....
        /*0d44*/ 	.word	0xffffffff


	//   ....[8]....
        /*0d48*/ 	.word	0xffffffff


	//   ....[9]....
        /*0d4c*/ 	.word	0xffffffff


	//   ....[10]....
        /*0d50*/ 	.word	0x05000082


	//   ....[11]....
        /*0d54*/ 	.word	0x05000082


	//   ....[12]....
        /*0d58*/ 	.word	0x05000082


	//   ....[13]....
        /*0d5c*/ 	.word	0x05000082


	//   ....[14]....
        /*0d60*/ 	.word	0x05000082


	//   ....[15]....
        /*0d64*/ 	.word	0x05000082


	//   ....[16]....
        /*0d68*/ 	.word	0x05000082


	//   ....[17]....
        /*0d6c*/ 	.word	0x05000082


	//   ....[18]....
        /*0d70*/ 	.word	0x05000082


	//   ....[19]....
        /*0d74*/ 	.word	0x05000082


	//----- nvinfo : EIATTR_COOP_GROUP_INSTR_OFFSETS
	.align		4
.L_2843:
        /*0d78*/ 	.byte	0x04, 0x28
        /*0d7a*/ 	.short	(.L_2845 - .L_2844)


	//   ....[0]....
.L_2844:
        /*0d7c*/ 	.word	0x00003c50


	//   ....[1]....
        /*0d80*/ 	.word	0x00003c70


	//   ....[2]....
        /*0d84*/ 	.word	0x00003c90


	//   ....[3]....
        /*0d88*/ 	.word	0x00003cb0


	//   ....[4]....
        /*0d8c*/ 	.word	0x00003cd0


	//   ....[5]....
        /*0d90*/ 	.word	0x00003cf0


	//   ....[6]....
        /*0d94*/ 	.word	0x00003d10


	//   ....[7]....
        /*0d98*/ 	.word	0x00003d30


	//   ....[8]....
        /*0d9c*/ 	.word	0x00003d40


	//   ....[9]....
        /*0da0*/ 	.word	0x00003d60


	//   ....[10]....
        /*0da4*/ 	.word	0x000066e0


	//   ....[11]....
        /*0da8*/ 	.word	0x00006730


	//   ....[12]....
        /*0dac*/ 	.word	0x00006790


	//   ....[13]....
        /*0db0*/ 	.word	0x000067e0


	//   ....[14]....
        /*0db4*/ 	.word	0x00006840


	//   ....[15]....
        /*0db8*/ 	.word	0x00006890


	//   ....[16]....
        /*0dbc*/ 	.word	0x000068f0


	//   ....[17]....
        /*0dc0*/ 	.word	0x00006940


	//   ....[18]....
        /*0dc4*/ 	.word	0x000069a0


	//   ....[19]....
        /*0dc8*/ 	.word	0x000069f0


	//----- nvinfo : EIATTR_EXIT_INSTR_OFFSETS
	.align		4
.L_2845:
        /*0dcc*/ 	.byte	0x04, 0x1c
        /*0dce*/ 	.short	(.L_2847 - .L_2846)


	//   ....[0]....
.L_2846:
        /*0dd0*/ 	.word	0x00006680


	//----- nvinfo : EIATTR_MAX_THREADS
	.align		4
.L_2847:
        /*0dd4*/ 	.byte	0x04, 0x05
        /*0dd6*/ 	.short	(.L_2849 - .L_2848)
.L_2848:
        /*0dd8*/ 	.word	0x00000100
        /*0ddc*/ 	.word	0x00000001
        /*0de0*/ 	.word	0x00000001


	//----- nvinfo : EIATTR_CRS_STACK_SIZE
	.align		4
.L_2849:
        /*0de4*/ 	.byte	0x04, 0x1e
        /*0de6*/ 	.short	(.L_2851 - .L_2850)
.L_2850:
        /*0de8*/ 	.word	0x00000000


	//----- nvinfo : EIATTR_CBANK_PARAM_SIZE
	.align		4
.L_2851:
        /*0dec*/ 	.byte	0x03, 0x19
        /*0dee*/ 	.short	0x0128


	//----- nvinfo : EIATTR_PARAM_CBANK
	.align		4
        /*0df0*/ 	.byte	0x04, 0x0a
        /*0df2*/ 	.short	(.L_2853 - .L_2852)
	.align		4
.L_2852:
        /*0df4*/ 	.word	index@(.nv.constant0._ZN10layer_norm31ln_parallel_residual_bwd_kernelINS_13Kernel_traitsIfffffjLj8192ELj1ELj1ELj8ELj16ENS_18Kernel_traits_baseILj8192EfffffjLj256EEEEELb1ELb0ELb1EEEvNS_9BwdParamsE)
        /*0df8*/ 	.short	0x0210
        /*0dfa*/ 	.short	0x0128


	//----- nvinfo : EIATTR_SW_WAR
	.align		4
.L_2853:
        /*0dfc*/ 	.byte	0x04, 0x36
        /*0dfe*/ 	.short	(.L_2855 - .L_2854)
.L_2854:
        /*0e00*/ 	.word	0x00000008
.L_2855:


//--------------------- .nv.info._ZN10layer_norm22ln_bwd_finalize_kernelINS_22Kernel_traits_finalizeILj8192EfffffjLb0ELj1024ELj4ENS_18Kernel_traits_baseILj8192EfffffjLj1024EEEEELb0ELb0EEEvNS_9BwdParamsE --------------------------
	.section	.nv.info._ZN10layer_norm22ln_bwd_finalize_kernelINS_22Kernel_traits_finalizeILj8192EfffffjLb0ELj1024ELj4ENS_18Kernel_traits_baseILj8192EfffffjLj1024EEEEELb0ELb0EEEvNS_9BwdParamsE,"",@"SHT_CUDA_INFO"
	.sectionflags	@""
	.align	4


	//----- nvinfo : EIATTR_CUDA_API_VERSION
	.align		4
        /*0000*/ 	.byte	0x04, 0x37
        /*0002*/ 	.short	(.L_2857 - .L_2856)
.L_2856:
        /*0004*/ 	.word	0x00000082


	//----- nvinfo : EIATTR_KPARAM_INFO
	.align		4
.L_2857:
        /*0008*/ 	.byte	0x04, 0x17
        /*000a*/ 	.short	(.L_2859 - .L_2858)
.L_2858:
        /*000c*/ 	.word	0x00000000
        /*0010*/ 	.short	0x0000
        /*0012*/ 	.short	0x0000
        /*0014*/ 	.byte	0x00, 0xf0, 0xa1, 0x04


	//----- nvinfo : EIATTR_SPARSE_MMA_MASK
	.align		4
.L_2859:
        /*0018*/ 	.byte	0x03, 0x50
        /*001a*/ 	.short	0x0000


	//----- nvinfo : EIATTR_MAXREG_COUNT
	.align		4
        /*001c*/ 	.byte	0x03, 0x1b
        /*001e*/ 	.short	0x0040


	//----- nvinfo : EIATTR_NUM_BARRIERS
	.align		4
        /*0020*/ 	.byte	0x02, 0x4c
        /*0022*/ 	.byte	0x01
	.zero		1


	//----- nvinfo : EIATTR_MERCURY_ISA_VERSION
	.align		4
        /*0024*/ 	.byte	0x03, 0x5f
        /*0026*/ 	.short	0x0101


	//----- nvinfo : EIATTR_COOP_GROUP_MASK_REGIDS
	.align		4
        /*0028*/ 	.byte	0x04, 0x29
        /*002a*/ 	.short	(.L_2861 - .L_2860)


	//   ....[0]....
.L_2860:
        /*002c*/ 	.word	0xffffffff


	//   ....[1]....
        /*0030*/ 	.word	0xffffffff


	//   ....[2]....
        /*0034*/ 	.word	0xffffffff


	//   ....[3]....
        /*0038*/ 	.word	0xffffffff


	//   ....[4]....
        /*003c*/ 	.word	0xffffffff


	//   ....[5]....
        /*0040*/ 	.word	0xffffffff


	//   ....[6]....
        /*0044*/ 	.word	0xffffffff


	//   ....[7]....
        /*0048*/ 	.word	0xffffffff


	//   ....[8]....
        /*004c*/ 	.word	0xffffffff


	//   ....[9]....
        /*0050*/ 	.word	0xffffffff


	//   ....[10]....
        /*0054*/ 	.word	0x05000013


	//   ....[11]....
        /*0058*/ 	.word	0x05000013


	//   ....[12]....
        /*005c*/ 	.word	0x05000013


	//   ....[13]....
        /*0060*/ 	.word	0x05000013


	//   ....[14]....
        /*0064*/ 	.word	0x05000013


	//   ....[15]....
        /*0068*/ 	.word	0x05000013


	//   ....[16]....
        /*006c*/ 	.word	0x05000013


	//   ....[17]....
        /*0070*/ 	.word	0x05000013


	//   ....[18]....
        /*0074*/ 	.word	0x05000013


	//   ....[19]....
        /*0078*/ 	.word	0x05000013


	//----- nvinfo : EIATTR_COOP_GROUP_INSTR_OFFSETS
	.align		4
.L_2861:
        /*007c*/ 	.byte	0x04, 0x28
        /*007e*/ 	.short	(.L_2863 - .L_2862)


	//   ....[0]....
.L_2862:
        /*0080*/ 	.word	0x000008e0


	//   ....[1]....
        /*0084*/ 	.word	0x000008f0


	//   ....[2]....
        /*0088*/ 	.word	0x00000920


	//   ....[3]....
        /*008c*/ 	.word	0x00000930


	//   ....[4]....
        /*0090*/ 	.word	0x00000960


	//   ....[5]....
        /*0094*/ 	.word	0x00000970


	//   ....[6]....
        /*0098*/ 	.word	0x000009a0


	//   ....[7]....
        /*009c*/ 	.word	0x000009b0


	//   ....[8]....
        /*00a0*/ 	.word	0x000009e0


	//   ....[9]....
        /*00a4*/ 	.word	0x000009f0


	//   ....[10]....
        /*00a8*/ 	.word	0x00000bf0


	//   ....[11]....
        /*00ac*/ 	.word	0x00000c60


	//   ....[12]....
        /*00b0*/ 	.word	0x00000cd0


	//   ....[13]....
        /*00b4*/ 	.word	0x00000d40


	//   ....[14]....
        /*00b8*/ 	.word	0x00000db0


	//   ....[15]....
        /*00bc*/ 	.word	0x00000e10


	//   ....[16]....
        /*00c0*/ 	.word	0x00000e80


	//   ....[17]....
        /*00c4*/ 	.word	0x00000ef0


	//   ....[18]....
        /*00c8*/ 	.word	0x00000f60


	//   ....[19]....
        /*00cc*/ 	.word	0x00000fd0


	//----- nvinfo : EIATTR_EXIT_INSTR_OFFSETS
	.align		4
.L_2863:
        /*00d0*/ 	.byte	0x04, 0x1c
        /*00d2*/ 	.short	(.L_2865 - .L_2864)


	//   ....[0]....
.L_2864:
        /*00d4*/ 	.word	0x00000070


	//   ....[1]....
        /*00d8*/ 	.word	0x00000b90


	//----- nvinfo : EIATTR_MAX_THREADS
	.align		4
.L_2865:
        /*00dc*/ 	.byte	0x04, 0x05
        /*00de*/ 	.short	(.L_2867 - .L_2866)
.L_2866:
        /*00e0*/ 	.word	0x00000400
        /*00e4*/ 	.word	0x00000001
        /*00e8*/ 	.word	0x00000001


	//----- nvinfo : EIATTR_CRS_STACK_SIZE
	.align		4
.L_2867:
        /*00ec*/ 	.byte	0x04, 0x1e
        /*00ee*/ 	.short	(.L_2869 - .L_2868)
.L_2868:
        /*00f0*/ 	.word	0x00000000


	//----- nvinfo : EIATTR_CBANK_PARAM_SIZE
	.align		4
.L_2869:
        /*00f4*/ 	.byte	0x03, 0x19
        /*00f6*/ 	.short	0x0128


	//----- nvinfo : EIATTR_PARAM_CBANK
	.align		4
        /*00f8*/ 	.byte	0x04, 0x0a
        /*00fa*/ 	.short	(.L_2871 - .L_2870)
	.align		4
.L_2870:
        /*00fc*/ 	.word	index@(.nv.constant0._ZN10layer_norm22ln_bwd_finalize_kernelINS_22Kernel_traits_finalizeILj8192EfffffjLb0ELj1024ELj4ENS_18Kernel_traits_baseILj8192EfffffjLj1024EEEEELb0ELb0EEEvNS_9BwdParamsE)
        /*0100*/ 	.short	0x0210
        /*0102*/ 	.short	0x0128


	//----- nvinfo : EIATTR_SW_WAR
	.align		4
.L_2871:
        /*0104*/ 	.byte	0x04, 0x36
        /*0106*/ 	.short	(.L_2873 - .L_2872)
.L_2872:
        /*0108*/ 	.word	0x00000008
.L_2873:


//--------------------- .nv.info._ZN10layer_norm40ln_parallel_residual_bwd_finalize_kernelINS_22Kernel_traits_finalizeILj8192EfffffjLb0ELj1024ELj4ENS_18Kernel_traits_baseILj8192EfffffjLj1024EEEEELb0EEEvNS_9BwdParamsE --------------------------
	.section	.nv.info._ZN10layer_norm40ln_parallel_residual_bwd_finalize_kernelINS_22Kernel_traits_finalizeILj8192EfffffjLb0ELj1024ELj4ENS_18Kernel_traits_baseILj8192EfffffjLj1024EEEEELb0EEEvNS_9BwdParamsE,"",@"SHT_CUDA_INFO"
	.sectionflags	@""
	.align	4


	//----- nvinfo : EIATTR_CUDA_API_VERSION
	.align		4
        /*0000*/ 	.byte	0x04, 0x37
        /*0002*/ 	.short	(.L_2875 - .L_2874)
.L_2874:
        /*0004*/ 	.word	0x00000082


	//----- nvinfo : EIATTR_KPARAM_INFO
	.align		4
.L_2875:
        /*0008*/ 	.byte	0x04, 0x17
        /*000a*/ 	.short	(.L_2877 - .L_2876)
.L_2876:
        /*000c*/ 	.word	0x00000000
        /*0010*/ 	.short	0x0000
        /*0012*/ 	.short	0x0000
        /*0014*/ 	.byte	0x00, 0xf0, 0xa1, 0x04


	//----- nvinfo : EIATTR_SPARSE_MMA_MASK
	.align		4
.L_2877:
        /*0018*/ 	.byte	0x03, 0x50
        /*001a*/ 	.short	0x0000


	//----- nvinfo : EIATTR_MAXREG_COUNT
	.align		4
        /*001c*/ 	.byte	0x03, 0x1b
        /*001e*/ 	.short	0x0040


	//----- nvinfo : EIATTR_NUM_BARRIERS
	.align		4
        /*0020*/ 	.byte	0x02, 0x4c
        /*0022*/ 	.byte	0x01
	.zero		1


	//----- nvinfo : EIATTR_MERCURY_ISA_VERSION
	.align		4
        /*0024*/ 	.byte	0x03, 0x5f
        /*0026*/ 	.short	0x0101


	//----- nvinfo : EIATTR_COOP_GROUP_MASK_REGIDS
	.align		4
        /*0028*/ 	.byte	0x04, 0x29
        /*002a*/ 	.short	(.L_2879 - .L_2878)


	//   ....[0]....
.L_2878:
        /*002c*/ 	.word	0xffffffff


	//   ....[1]....
        /*0030*/ 	.word	0xffffffff


	//   ....[2]....
        /*0034*/ 	.word	0xffffffff


	//   ....[3]....
        /*0038*/ 	.word	0xffffffff


	//   ....[4]....
        /*003c*/ 	.word	0xffffffff


	//   ....[5]....
        /*0040*/ 	.word	0xffffffff


	//   ....[6]....
        /*0044*/ 	.word	0xffffffff


	//   ....[7]....
        /*0048*/ 	.word	0xffffffff


	//   ....[8]....
        /*004c*/ 	.word	0xffffffff


	//   ....[9]....
        /*0050*/ 	.word	0xffffffff


	//   ....[10]....
        /*0054*/ 	.word	0xffffffff


	//   ....[11]....
        /*0058*/ 	.word	0xffffffff


	//   ....[12]....
        /*005c*/ 	.word	0xffffffff


	//   ....[13]....
        /*0060*/ 	.word	0xffffffff


	//   ....[14]....
        /*0064*/ 	.word	0xffffffff


	//   ....[15]....
        /*0068*/ 	.word	0xffffffff


	//   ....[16]....
        /*006c*/ 	.word	0xffffffff


	//   ....[17]....
        /*0070*/ 	.word	0xffffffff


	//   ....[18]....
        /*0074*/ 	.word	0xffffffff


	//   ....[19]....
        /*0078*/ 	.word	0xffffffff


	//   ....[20]....
        /*007c*/ 	.word	0x0500000c


	//   ....[21]....
        /*0080*/ 	.word	0x0500000c


	//   ....[22]....
        /*0084*/ 	.word	0x0500000c


	//   ....[23]....
        /*0088*/ 	.word	0x0500000c


	//   ....[24]....
        /*008c*/ 	.word	0x0500000c


	//   ....[25]....
        /*0090*/ 	.word	0x0500000c


	//   ....[26]....
        /*0094*/ 	.word	0x0500000c


	//   ....[27]....
        /*0098*/ 	.word	0x0500000c


	//   ....[28]....
        /*009c*/ 	.word	0x0500000c


	//   ....[29]....
        /*00a0*/ 	.word	0x0500000c


	//   ....[30]....
        /*00a4*/ 	.word	0x0500000c


	//   ....[31]....
        /*00a8*/ 	.word	0x0500000c


	//   ....[32]....
        /*00ac*/ 	.word	0x0500000c


	//   ....[33]....
        /*00b0*/ 	.word	0x0500000c


	//   ....[34]....
        /*00b4*/ 	.word	0x0500000c


	//   ....[35]....
        /*00b8*/ 	.word	0x0500000c


	//   ....[36]....
        /*00bc*/ 	.word	0x0500000c


	//   ....[37]....
        /*00c0*/ 	.word	0x0500000c


	//   ....[38]....
        /*00c4*/ 	.word	0x0500000c


	//   ....[39]....
        /*00c8*/ 	.word	0x0500000c


	//----- nvinfo : EIATTR_COOP_GROUP_INSTR_OFFSETS
	.align		4
.L_2879:
        /*00cc*/ 	.byte	0x04, 0x28
        /*00ce*/ 	.short	(.L_2881 - .L_2880)


	//   ....[0]....
.L_2880:
        /*00d0*/ 	.word	0x00000ce0


	//   ....[1]....
        /*00d4*/ 	.word	0x00000cf0


	//   ....[2]....
        /*00d8*/ 	.word	0x00000d00


	//   ....[3]....
        /*00dc*/ 	.word	0x00000d10


	//   ....[4]....
        /*00e0*/ 	.word	0x00000d40


	//   ....[5]....
        /*00e4*/ 	.word	0x00000d70


	//   ....[6]....
        /*00e8*/ 	.word	0x00000d80


	//   ....[7]....
        /*00ec*/ 	.word	0x00000d90


	//   ....[8]....
        /*00f0*/ 	.word	0x00000db0


	//   ....[9]....
        /*00f4*/ 	.word	0x00000df0


	//   ....[10]....
        /*00f8*/ 	.word	0x00000e00


	//   ....[11]....
        /*00fc*/ 	.word	0x00000e10


	//   ....[12]....
        /*0100*/ 	.word	0x00000e30


	//   ....[13]....
        /*0104*/ 	.word	0x00000e70


	//   ....[14]....
        /*0108*/ 	.word	0x00000e80


	//   ....[15]....
        /*010c*/ 	.word	0x00000e90


	//   ....[16]....
        /*0110*/ 	.word	0x00000eb0


	//   ....[17]....
        /*0114*/ 	.word	0x00000ee0


	//   ....[18]....
        /*0118*/ 	.word	0x00000f00


	//   ....[19]....
        /*011c*/ 	.word	0x00000f10


	//   ....[20]....
        /*0120*/ 	.word	0x000011f0


	//   ....[21]....
        /*0124*/ 	.word	0x00001250


	//   ....[22]....
        /*0128*/ 	.word	0x000012b0


	//   ....[23]....
        /*012c*/ 	.word	0x00001310


	//   ....[24]....
        /*0130*/ 	.word	0x00001370


	//   ....[25]....
        /*0134*/ 	.word	0x000013d0


	//   ....[26]....
        /*0138*/ 	.word	0x00001440


	//   ....[27]....
        /*013c*/ 	.word	0x000014b0


	//   ....[28]....
        /*0140*/ 	.word	0x00001520


	//   ....[29]....
        /*0144*/ 	.word	0x00001590


	//   ....[30]....
        /*0148*/ 	.word	0x000015f0


	//   ....[31]....
        /*014c*/ 	.word	0x00001660


	//   ....[32]....
        /*0150*/ 	.word	0x000016d0


	//   ....[33]....
        /*0154*/ 	.word	0x00001740


	//   ....[34]....
        /*0158*/ 	.word	0x000017b0


	//   ....[35]....
        /*015c*/ 	.word	0x00001810


	//   ....[36]....
        /*0160*/ 	.word	0x00001880


	//   ....[37]....
        /*0164*/ 	.word	0x000018f0


	//   ....[38]....
        /*0168*/ 	.word	0x00001960


	//   ....[39]....
        /*016c*/ 	.word	0x000019d0


	//----- nvinfo : EIATTR_EXIT_INSTR_OFFSETS
	.align		4
.L_2881:
        /*0170*/ 	.byte	0x04, 0x1c
        /*0172*/ 	.short	(.L_2883 - .L_2882)


	//   ....[0]....
.L_2882:
        /*0174*/ 	.word	0x00000070


	//   ....[1]....
        /*0178*/ 	.word	0x00001190


	//----- nvinfo : EIATTR_MAX_THREADS
	.align		4
.L_2883:
        /*017c*/ 	.byte	0x04, 0x05
        /*017e*/ 	.short	(.L_2885 - .L_2884)
.L_2884:
        /*0180*/ 	.word	0x00000400
        /*0184*/ 	.word	0x00000001
        /*0188*/ 	.word	0x00000001


	//----- nvinfo : EIATTR_CRS_STACK_SIZE
	.align		4
.L_2885:
        /*018c*/ 	.byte	0x04, 0x1e
        /*018e*/ 	.short	(.L_2887 - .L_2886)
.L_2886:
        /*0190*/ 	.word	0x00000000


	//----- nvinfo : EIATTR_CBANK_PARAM_SIZE
	.align		4
.L_2887:
        /*0194*/ 	.byte	0x03, 0x19
        /*0196*/ 	.short	0x0128


	//----- nvinfo : EIATTR_PARAM_CBANK
	.align		4
        /*0198*/ 	.byte	0x04, 0x0a
        /*019a*/ 	.short	(.L_2889 - .L_2888)
	.align		4
.L_2888:
        /*019c*/ 	.word	index@(.nv.constant0._ZN10layer_norm40ln_parallel_residual_bwd_finalize_kernelINS_22Kernel_traits_finalizeILj8192EfffffjLb0ELj1024ELj4ENS_18Kernel_traits_baseILj8192EfffffjLj1024EEEEELb0EEEvNS_9BwdParamsE)
        /*01a0*/ 	.short	0x0210
        /*01a2*/ 	.short	0x0128


	//----- nvinfo : EIATTR_SW_WAR
	.align		4
.L_2889:
        /*01a4*/ 	.byte	0x04, 0x36
        /*01a6*/ 	.short	(.L_2891 - .L_2890)
.L_2890:
        /*01a8*/ 	.word	0x00000008
.L_2891:


//--------------------- .nv.info._ZN10layer_norm31ln_parallel_residual_bwd_kernelINS_13Kernel_traitsIfffffjLj8192ELj1ELj1ELj8ELj16ENS_18Kernel_traits_baseILj8192EfffffjLj256EEEEELb1ELb1ELb0EEEvNS_9BwdParamsE --------------------------
	.section	.nv.info._ZN10layer_norm31ln_parallel_residual_bwd_kernelINS_13Kernel_traitsIfffffjLj8192ELj1ELj1ELj8ELj16ENS_18Kernel_traits_baseILj8192EfffffjLj256EEEEELb1ELb1ELb0EEEvNS_9BwdParamsE,"",@"SHT_CUDA_INFO"
	.sectionflags	@""
	.align	4


	//----- nvinfo : EIATTR_CUDA_API_VERSION
	.align		4
        /*0000*/ 	.byte	0x04, 0x37
        /*0002*/ 	.short	(.L_2893 - .L_2892)
.L_2892:
        /*0004*/ 	.word	0x00000082


	//----- nvinfo : EIATTR_KPARAM_INFO
	.align		4
.L_2893:
        /*0008*/ 	.byte	0x04, 0x17
        /*000a*/ 	.short	(.L_2895 - .L_2894)
.L_2894:
        /*000c*/ 	.word	0x00000000
        /*0010*/ 	.short	0x0000
        /*0012*/ 	.short	0x0000
        /*0014*/ 	.byte	0x00, 0xf0, 0xa1, 0x04


	//----- nvinfo : EIATTR_SPARSE_MMA_MASK
	.align		4
.L_2895:
        /*0018*/ 	.byte	0x03, 0x50
        /*001a*/ 	.short	0x0000


	//----- nvinfo : EIATTR_MAXREG_COUNT
	.align		4
        /*001c*/ 	.byte	0x03, 0x1b
        /*001e*/ 	.short	0x00ff


	//----- nvinfo : EIATTR_NUM_BARRIERS
	.align		4
        /*0020*/ 	.byte	0x02, 0x4c
        /*0022*/ 	.byte	0x01
	.zero		1


	//----- nvinfo : EIATTR_MERCURY_ISA_VERSION
	.align		4
        /*0024*/ 	.byte	0x03, 0x5f
        /*0026*/ 	.short	0x0101


	//----- nvinfo : EIATTR_COOP_GROUP_MASK_REGIDS
	.align		4
        /*0028*/ 	.byte	0x04, 0x29
        /*002a*/ 	.short	(.L_2897 - .L_2896)


	//   ....[0]....
.L_2896:
        /*002c*/ 	.word	0xffffffff


	//   ....[1]....
        /*0030*/ 	.word	0xffffffff


	//   ....[2]....
        /*0034*/ 	.word	0xffffffff


	//   ....[3]....
        /*0038*/ 	.word	0xffffffff


	//   ....[4]....
        /*003c*/ 	.word	0xffffffff


	//   ....[5]....
        /*0040*/ 	.word	0xffffffff


	//   ....[6]....
        /*0044*/ 	.word	0xffffffff


	//   ....[7]....
        /*0048*/ 	.word	0xffffffff


	//   ....[8]....
        /*004c*/ 	.word	0xffffffff


	//   ....[9]....
        /*0050*/ 	.word	0xffffffff


	//   ....[10]....
        /*0054*/ 	.word	0x050000ae


	//   ....[11]....
        /*0058*/ 	.word	0x050000ae


	//   ....[12]....
        /*005c*/ 	.word	0x050000ae


	//   ....[13]....
        /*0060*/ 	.word	0x050000ae


	//   ....[14]....
        /*0064*/ 	.word	0x050000ae


	//   ....[15]....
        /*0068*/ 	.word	0x050000ae


	//   ....[16]....
        /*006c*/ 	.word	0x050000ae


	//   ....[17]....
        /*0070*/ 	.word	0x050000ae


	//   ....[18]....
        /*0074*/ 	.word	0x050000ae


	//   ....[19]....
        /*0078*/ 	.word	0x050000ae


	//----- nvinfo : EIATTR_COOP_GROUP_INSTR_OFFSETS
	.align		4
.L_2897:
        /*007c*/ 	.byte	0x04, 0x28
        /*007e*/ 	.short	(.L_2899 - .L_2898)


	//   ....[0]....
.L_2898:
        /*0080*/ 	.word	0x00002450


	//   ....[1]....
        /*0084*/ 	.word	0x00002460


	//   ....[2]....
        /*0088*/ 	.word	0x00002490


	//   ....[3]....
        /*008c*/ 	.word	0x000024a0


	//   ....[4]....
        /*0090*/ 	.word	0x000024d0


	//   ....[5]....
        /*0094*/ 	.word	0x000024e0


	//   ....[6]....
        /*0098*/ 	.word	0x00002510


	//   ....[7]....
        /*009c*/ 	.word	0x00002520


	//   ....[8]....
        /*00a0*/ 	.word	0x00002550


	//   ....[9]....
        /*00a4*/ 	.word	0x00002560


	//   ....[10]....
        /*00a8*/ 	.word	0x00004df0


	//   ....[11]....
        /*00ac*/ 	.word	0x00004e50


	//   ....[12]....
        /*00b0*/ 	.word	0x00004eb0


	//   ....[13]....
        /*00b4*/ 	.word	0x00004f10


	//   ....[14]....
        /*00b8*/ 	.word	0x00004f80


	//   ....[15]....
        /*00bc*/ 	.word	0x00004fe0


	//   ....[16]....
        /*00c0*/ 	.word	0x00005050


	//   ....[17]....
        /*00c4*/ 	.word	0x000050b0


	//   ....[18]....
        /*00c8*/ 	.word	0x00005120


	//   ....[19]....
        /*00cc*/ 	.word	0x00005180


	//----- nvinfo : EIATTR_EXIT_INSTR_OFFSETS
	.align		4
.L_2899:
        /*00d0*/ 	.byte	0x04, 0x1c
        /*00d2*/ 	.short	(.L_2901 - .L_2900)


	//   ....[0]....
.L_2900:
        /*00d4*/ 	.word	0x00004d20


	//   ....[1]....
        /*00d8*/ 	.word	0x00004da0


	//----- nvinfo : EIATTR_MAX_THREADS
	.align		4
.L_2901:
        /*00dc*/ 	.byte	0x04, 0x05
        /*00de*/ 	.short	(.L_2903 - .L_2902)
.L_2902:
        /*00e0*/ 	.word	0x00000100
        /*00e4*/ 	.word	0x00000001
        /*00e8*/ 	.word	0x00000001


	//----- nvinfo : EIATTR_CRS_STACK_SIZE
	.align		4
.L_2903:
        /*00ec*/ 	.byte	0x04, 0x1e
        /*00ee*/ 	.short	(.L_2905 - .L_2904)
.L_2904:
        /*00f0*/ 	.word	0x00000000


	//----- nvinfo : EIATTR_CBANK_PARAM_SIZE
	.align		4
.L_2905:
        /*00f4*/ 	.byte	0x03, 0x19
        /*00f6*/ 	.short	0x0128


	//----- nvinfo : EIATTR_PARAM_CBANK
	.align		4
        /*00f8*/ 	.byte	0x04, 0x0a
        /*00fa*/ 	.short	(.L_2907 - .L_2906)
	.align		4
.L_2906:
        /*00fc*/ 	.word	index@(.nv.constant0._ZN10layer_norm31ln_parallel_residual_bwd_kernelINS_13Kernel_traitsIfffffjLj8192ELj1ELj1ELj8ELj16ENS_18Kernel_traits_baseILj8192EfffffjLj256EEEEELb1ELb1ELb0EEEvNS_9BwdParamsE)
        /*0100*/ 	.short	0x0210
        /*0102*/ 	.short	0x0128


	//----- nvinfo : EIATTR_SW_WAR
	.align		4
.L_2907:
        /*0104*/ 	.byte	0x04, 0x36
        /*0106*/ 	.short	(.L_2909 - .L_2908)
.L_2908:
        /*0108*/ 	.word	0x00000008
.L_2909:


//--------------------- .nv.info._ZN10layer_norm22ln_bwd_finalize_kernelINS_22Kernel_traits_finalizeILj8192EfffffjLb0ELj1024ELj4ENS_18Kernel_traits_baseILj8192EfffffjLj1024EEEEELb0ELb1EEEvNS_9BwdParamsE --------------------------
	.section	.nv.info._ZN10layer_norm22ln_bwd_finalize_kernelINS_22Kernel_traits_finalizeILj8192EfffffjLb0ELj1024ELj4ENS_18Kernel_traits_baseILj8192EfffffjLj1024EEEEELb0ELb1EEEvNS_9BwdParamsE,"",@"SHT_CUDA_INFO"
	.sectionflags	@""
	.align	4


	//----- nvinfo : EIATTR_CUDA_API_VERSION
	.align		4
        /*0000*/ 	.byte	0x04, 0x37
        /*0002*/ 	.short	(.L_2911 - .L_2910)
.L_2910:
        /*0004*/ 	.word	0x00000082


	//----- nvinfo : EIATTR_KPARAM_INFO
	.align		4
.L_2911:
        /*0008*/ 	.byte	0x04, 0x17
        /*000a*/ 	.short	(.L_2913 - .L_2912)
.L_2912:
        /*000c*/ 	.word	0x00000000
        /*0010*/ 	.short	0x0000
        /*0012*/ 	.short	0x0000
        /*0014*/ 	.byte	0x00, 0xf0, 0xa1, 0x04


	//----- nvinfo : EIATTR_SPARSE_MMA_MASK
	.align		4
.L_2913:
        /*0018*/ 	.byte	0x03, 0x50
        /*001a*/ 	.short	0x0000


	//----- nvinfo : EIATTR_MAXREG_COUNT
	.align		4
        /*001c*/ 	.byte	0x03, 0x1b
        /*001e*/ 	.short	0x0040


	//----- nvinfo : EIATTR_NUM_BARRIERS
	.align		4
        /*0020*/ 	.byte	0x02, 0x4c
        /*0022*/ 	.byte	0x01
	.zero		1


	//----- nvinfo : EIATTR_MERCURY_ISA_VERSION
	.align		4
        /*0024*/ 	.byte	0x03, 0x5f
        /*0026*/ 	.short	0x0101


	//----- nvinfo : EIATTR_COOP_GROUP_MASK_REGIDS
	.align		4
        /*0028*/ 	.byte	0x04, 0x29
        /*002a*/ 	.short	(.L_2915 - .L_2914)


	//   ....[0]....
.L_2914:
        /*002c*/ 	.word	0xffffffff


	//   ....[1]....
        /*0030*/ 	.word	0xffffffff


	//   ....[2]....
        /*0034*/ 	.word	0xffffffff


	//   ....[3]....
        /*0038*/ 	.word	0xffffffff


	//   ....[4]....
        /*003c*/ 	.word	0xffffffff


	//   ....[5]....
        /*0040*/ 	.word	0xffffffff


	//   ....[6]....
        /*0044*/ 	.word	0xffffffff


	//   ....[7]....
        /*0048*/ 	.word	0xffffffff


	//   ....[8]....
        /*004c*/ 	.word	0xffffffff


	//   ....[9]....
        /*0050*/ 	.word	0xffffffff


	//   ....[10]....
        /*0054*/ 	.word	0x05000011


	//   ....[11]....
        /*0058*/ 	.word	0x05000011


	//   ....[12]....
        /*005c*/ 	.word	0x05000011


	//   ....[13]....
        /*0060*/ 	.word	0x05000011


	//   ....[14]....
        /*0064*/ 	.word	0x05000011


	//   ....[15]....
        /*0068*/ 	.word	0x05000011


	//   ....[16]....
        /*006c*/ 	.word	0x05000011


	//   ....[17]....
        /*0070*/ 	.word	0x05000011


	//   ....[18]....
        /*0074*/ 	.word	0x05000011


	//   ....[19]....
        /*0078*/ 	.word	0x05000011


	//----- nvinfo : EIATTR_COOP_GROUP_INSTR_OFFSETS
	.align		4
.L_2915:
        /*007c*/ 	.byte	0x04, 0x28
        /*007e*/ 	.short	(.L_2917 - .L_2916)


	//   ....[0]....
.L_2916:
        /*0080*/ 	.word	0x000008e0


	//   ....[1]....
        /*0084*/ 	.word	0x000008f0


	//   ....[2]....
        /*0088*/ 	.word	0x00000920


	//   ....[3]....
        /*008c*/ 	.word	0x00000930


	//   ....[4]....
        /*0090*/ 	.word	0x00000960


	//   ....[5]....
        /*0094*/ 	.word	0x00000970


	//   ....[6]....
        /*0098*/ 	.word	0x000009a0


	//   ....[7]....
        /*009c*/ 	.word	0x000009b0


	//   ....[8]....
        /*00a0*/ 	.word	0x000009e0


	//   ....[9]....
        /*00a4*/ 	.word	0x000009f0


	//   ....[10]....
        /*00a8*/ 	.word	0x00000ba0


	//   ....[11]....
        /*00ac*/ 	.word	0x00000c10


	//   ....[12]....
        /*00b0*/ 	.word	0x00000c80


	//   ....[13]....
        /*00b4*/ 	.word	0x00000cf0


	//   ....[14]....
        /*00b8*/ 	.word	0x00000d60


	//   ....[15]....
        /*00bc*/ 	.word	0x00000dc0


	//   ....[16]....
        /*00c0*/ 	.word	0x00000e30


	//   ....[17]....
        /*00c4*/ 	.word	0x00000ea0


	//   ....[18]....
        /*00c8*/ 	.word	0x00000f10


	//   ....[19]....
        /*00cc*/ 	.word	0x00000f80


	//----- nvinfo : EIATTR_EXIT_INSTR_OFFSETS
	.align		4
.L_2917:
        /*00d0*/ 	.byte	0x04, 0x1c
        /*00d2*/ 	.short	(.L_2919 - .L_2918)


	//   ....[0]....
.L_2918:
        /*00d4*/ 	.word	0x00000070


	//   ....[1]....
        /*00d8*/ 	.word	0x00000b40


	//----- nvinfo : EIATTR_MAX_THREADS
	.align		4
.L_2919:
        /*00dc*/ 	.byte	0x04, 0x05
        /*00de*/ 	.short	(.L_2921 - .L_2920)
.L_2920:
        /*00e0*/ 	.word	0x00000400
        /*00e4*/ 	.word	0x00000001
        /*00e8*/ 	.word	0x00000001


	//----- nvinfo : EIATTR_CRS_STACK_SIZE
	.align		4
.L_2921:
        /*00ec*/ 	.byte	0x04, 0x1e
        /*00ee*/ 	.short	(.L_2923 - .L_2922)
.L_2922:
        /*00f0*/ 	.word	0x00000000


	//----- nvinfo : EIATTR_CBANK_PARAM_SIZE
	.align		4
.L_2923:
        /*00f4*/ 	.byte	0x03, 0x19
        /*00f6*/ 	.short	0x0128


	//----- nvinfo : EIATTR_PARAM_CBANK
	.align		4
        /*00f8*/ 	.byte	0x04, 0x0a
        /*00fa*/ 	.short	(.L_2925 - .L_2924)
	.align		4
.L_2924:
        /*00fc*/ 	.word	index@(.nv.constant0._ZN10layer_norm22ln_bwd_finalize_kernelINS_22Kernel_traits_finalizeILj8192EfffffjLb0ELj1024ELj4ENS_18Kernel_traits_baseILj8192EfffffjLj1024EEEEELb0ELb1EEEvNS_9BwdParamsE)
        /*0100*/ 	.short	0x0210
        /*0102*/ 	.short	0x0128


	//----- nvinfo : EIATTR_SW_WAR
	.align		4
.L_2925:
        /*0104*/ 	.byte	0x04, 0x36
        /*0106*/ 	.short	(.L_2927 - .L_2926)
.L_2926:
        /*0108*/ 	.word	0x00000008
.L_2927:


//--------------------- .nv.info._ZN10layer_norm40ln_parallel_residual_bwd_finalize_kernelINS_22Kernel_traits_finalizeILj8192EfffffjLb0ELj1024ELj4ENS_18Kernel_traits_baseILj8192EfffffjLj1024EEEEELb1EEEvNS_9BwdParamsE --------------------------
	.section	.nv.info._ZN10layer_norm40ln_parallel_residual_bwd_finalize_kernelINS_22Kernel_traits_finalizeILj8192EfffffjLb0ELj1024ELj4ENS_18Kernel_traits_baseILj8192EfffffjLj1024EEEEELb1EEEvNS_9BwdParamsE,"",@"SHT_CUDA_INFO"
	.sectionflags	@""
	.align	4


	//----- nvinfo : EIATTR_CUDA_API_VERSION
	.align		4
        /*0000*/ 	.byte	0x04, 0x37
        /*0002*/ 	.short	(.L_2929 - .L_2928)
.L_2928:
        /*0004*/ 	.word	0x00000082


	//----- nvinfo : EIATTR_KPARAM_INFO
	.align		4
.L_2929:
        /*0008*/ 	.byte	0x04, 0x17
        /*000a*/ 	.short	(.L_2931 - .L_2930)
.L_2930:
        /*000c*/ 	.word	0x00000000
        /*0010*/ 	.short	0x0000
        /*0012*/ 	.short	0x0000
        /*0014*/ 	.byte	0x00, 0xf0, 0xa1, 0x04


	//----- nvinfo : EIATTR_SPARSE_MMA_MASK
	.align		4
.L_2931:
        /*0018*/ 	.byte	0x03, 0x50
        /*001a*/ 	.short	0x0000


	//----- nvinfo : EIATTR_MAXREG_COUNT
	.align		4
        /*001c*/ 	.byte	0x03, 0x1b
        /*001e*/ 	.short	0x0040


	//----- nvinfo : EIATTR_NUM_BARRIERS
	.align		4
        /*0020*/ 	.byte	0x02, 0x4c
        /*0022*/ 	.byte	0x01
	.zero		1


	//----- nvinfo : EIATTR_MERCURY_ISA_VERSION
	.align		4
        /*0024*/ 	.byte	0x03, 0x5f
        /*0026*/ 	.short	0x0101


	//----- nvinfo : EIATTR_COOP_GROUP_MASK_REGIDS
	.align		4
        /*0028*/ 	.byte	0x04, 0x29
        /*002a*/ 	.short	(.L_2933 - .L_2932)


	//   ....[0]....
.L_2932:
        /*002c*/ 	.word	0xffffffff


	//   ....[1]....
        /*0030*/ 	.word	0xffffffff


	//   ....[2]....
        /*0034*/ 	.word	0xffffffff


	//   ....[3]....
        /*0038*/ 	.word	0xffffffff


	//   ....[4]....
        /*003c*/ 	.word	0xffffffff


	//   ....[5]....
        /*0040*/ 	.word	0xffffffff


	//   ....[6]....
        /*0044*/ 	.word	0xffffffff


	//   ....[7]....
        /*0048*/ 	.word	0xffffffff


	//   ....[8]....
        /*004c*/ 	.word	0xffffffff


	//   ....[9]....
        /*0050*/ 	.word	0xffffffff


	//   ....[10]....
        /*0054*/ 	.word	0xffffffff


	//   ....[11]....
        /*0058*/ 	.word	0xffffffff


	//   ....[12]....
        /*005c*/ 	.word	0xffffffff


	//   ....[13]....
        /*0060*/ 	.word	0xffffffff


	//   ....[14]....
        /*0064*/ 	.word	0xffffffff


	//   ....[15]....
        /*0068*/ 	.word	0xffffffff


	//   ....[16]....
        /*006c*/ 	.word	0xffffffff


	//   ....[17]....
        /*0070*/ 	.word	0xffffffff


	//   ....[18]....
        /*0074*/ 	.word	0xffffffff


	//   ....[19]....
        /*0078*/ 	.word	0xffffffff


	//   ....[20]....
        /*007c*/ 	.word	0x0500000b


	//   ....[21]....
        /*0080*/ 	.word	0x0500000b


	//   ....[22]....
        /*0084*/ 	.word	0x0500000b


	//   ....[23]....
        /*0088*/ 	.word	0x0500000b


	//   ....[24]....
        /*008c*/ 	.word	0x0500000b


	//   ....[25]....
        /*0090*/ 	.word	0x0500000b


	//   ....[26]....
        /*0094*/ 	.word	0x0500000b


	//   ....[27]....
        /*0098*/ 	.word	0x0500000b


	//   ....[28]....
        /*009c*/ 	.word	0x0500000b


	//   ....[29]....
        /*00a0*/ 	.word	0x0500000b


	//   ....[30]....
        /*00a4*/ 	.word	0x0500000b


	//   ....[31]....
        /*00a8*/ 	.word	0x0500000b


	//   ....[32]....
        /*00ac*/ 	.word	0x0500000b


	//   ....[33]....
        /*00b0*/ 	.word	0x0500000b


	//   ....[34]....
        /*00b4*/ 	.word	0x0500000b


	//   ....[35]....
        /*00b8*/ 	.word	0x0500000b


	//   ....[36]....
        /*00bc*/ 	.word	0x0500000b


	//   ....[37]....
        /*00c0*/ 	.word	0x0500000b


	//   ....[38]....
        /*00c4*/ 	.word	0x0500000b


	//   ....[39]....
        /*00c8*/ 	.word	0x0500000b


	//----- nvinfo : EIATTR_COOP_GROUP_INSTR_OFFSETS
	.align		4
.L_2933:
        /*00cc*/ 	.byte	0x04, 0x28
        /*00ce*/ 	.short	(.L_2935 - .L_2934)


	//   ....[0]....
.L_2934:
        /*00d0*/ 	.word	0x00000ce0


	//   ....[1]....
        /*00d4*/ 	.word	0x00000cf0


	//   ....[2]....
        /*00d8*/ 	.word	0x00000d00


	//   ....[3]....
        /*00dc*/ 	.word	0x00000d10


	//   ....[4]....
        /*00e0*/ 	.word	0x00000d40


	//   ....[5]....
        /*00e4*/ 	.word	0x00000d70


	//   ....[6]....
        /*00e8*/ 	.word	0x00000d80


	//   ....[7]....
        /*00ec*/ 	.word	0x00000d90


	//   ....[8]....
        /*00f0*/ 	.word	0x00000db0


	//   ....[9]....
        /*00f4*/ 	.word	0x00000df0


	//   ....[10]....
        /*00f8*/ 	.word	0x00000e00


	//   ....[11]....
        /*00fc*/ 	.word	0x00000e10


	//   ....[12]....
        /*0100*/ 	.word	0x00000e30


	//   ....[13]....
        /*0104*/ 	.word	0x00000e70


	//   ....[14]....
        /*0108*/ 	.word	0x00000e80


	//   ....[15]....
        /*010c*/ 	.word	0x00000e90


	//   ....[16]....
        /*0110*/ 	.word	0x00000eb0


	//   ....[17]....
        /*0114*/ 	.word	0x00000ee0


	//   ....[18]....
        /*0118*/ 	.word	0x00000f00


	//   ....[19]....
        /*011c*/ 	.word	0x00000f10


	//   ....[20]....
        /*0120*/ 	.word	0x000011d0


	//   ....[21]....
        /*0124*/ 	.word	0x00001230


	//   ....[22]....
        /*0128*/ 	.word	0x00001290


	//   ....[23]....
        /*012c*/ 	.word	0x000012f0


	//   ....[24]....
        /*0130*/ 	.word	0x00001350


	//   ....[25]....
        /*0134*/ 	.word	0x000013b0


	//   ....[26]....
        /*0138*/ 	.word	0x00001420


	//   ....[27]....
        /*013c*/ 	.word	0x00001490


	//   ....[28]....
        /*0140*/ 	.word	0x00001500


	//   ....[29]....
        /*0144*/ 	.word	0x00001570


	//   ....[30]....
        /*0148*/ 	.word	0x000015d0


	//   ....[31]....
        /*014c*/ 	.word	0x00001640


	//   ....[32]....
        /*0150*/ 	.word	0x000016b0


	//   ....[33]....
        /*0154*/ 	.word	0x00001720


	//   ....[34]....
        /*0158*/ 	.word	0x00001790


	//   ....[35]....
        /*015c*/ 	.word	0x000017f0


	//   ....[36]....
        /*0160*/ 	.word	0x00001860


	//   ....[37]....
        /*0164*/ 	.word	0x000018d0


	//   ....[38]....
        /*0168*/ 	.word	0x00001940


	//   ....[39]....
        /*016c*/ 	.word	0x000019b0


	//----- nvinfo : EIATTR_EXIT_INSTR_OFFSETS
	.align		4
.L_2935:
        /*0170*/ 	.byte	0x04, 0x1c
        /*0172*/ 	.short	(.L_2937 - .L_2936)


	//   ....[0]....
.L_2936:
        /*0174*/ 	.word	0x00000070


	//   ....[1]....
        /*0178*/ 	.word	0x00001170


	//----- nvinfo : EIATTR_MAX_THREADS
	.align		4
.L_2937:
        /*017c*/ 	.byte	0x04, 0x05
        /*017e*/ 	.short	(.L_2939 - .L_2938)
.L_2938:
        /*0180*/ 	.word	0x00000400
        /*0184*/ 	.word	0x00000001
        /*0188*/ 	.word	0x00000001


	//----- nvinfo : EIATTR_CRS_STACK_SIZE
	.align		4
.L_2939:
        /*018c*/ 	.byte	0x04, 0x1e
        /*018e*/ 	.short	(.L_2941 - .L_2940)
.L_2940:
        /*0190*/ 	.word	0x00000000


	//----- nvinfo : EIATTR_CBANK_PARAM_SIZE
	.align		4
.L_2941:
        /*0194*/ 	.byte	0x03, 0x19
        /*0196*/ 	.short	0x0128


	//----- nvinfo : EIATTR_PARAM_CBANK
	.align		4
        /*0198*/ 	.byte	0x04, 0x0a
        /*019a*/ 	.short	(.L_2943 - .L_2942)
	.align		4
.L_2942:
        /*019c*/ 	.word	index@(.nv.constant0._ZN10layer_norm40ln_parallel_residual_bwd_finalize_kernelINS_22Kernel_traits_finalizeILj8192EfffffjLb0ELj1024ELj4ENS_18Kernel_traits_baseILj8192EfffffjLj1024EEEEELb1EEEvNS_9BwdParamsE)
        /*01a0*/ 	.short	0x0210
        /*01a2*/ 	.short	0x0128


	//----- nvinfo : EIATTR_SW_WAR
	.align		4
.L_2943:
        /*01a4*/ 	.byte	0x04, 0x36
        /*01a6*/ 	.short	(.L_2945 - .L_2944)
.L_2944:
        /*01a8*/ 	.word	0x00000008
.L_2945:


//--------------------- .nv.info._ZN10layer_norm31ln_parallel_residual_bwd_kernelINS_13Kernel_traitsIfffffjLj8192ELj1ELj1ELj8ELj16ENS_18Kernel_traits_baseILj8192EfffffjLj256EEEEELb1ELb1ELb1EEEvNS_9BwdParamsE --------------------------
	.section	.nv.info._ZN10layer_norm31ln_parallel_residual_bwd_kernelINS_13Kernel_traitsIfffffjLj8192ELj1ELj1ELj8ELj16ENS_18Kernel_traits_baseILj8192EfffffjLj256EEEEELb1ELb1ELb1EEEvNS_9BwdParamsE,"",@"SHT_CUDA_INFO"
	.sectionflags	@""
	.align	4


	//----- nvinfo : EIATTR_CUDA_API_VERSION
	.align		4
        /*0000*/ 	.byte	0x04, 0x37
        /*0002*/ 	.short	(.L_2947 - .L_2946)
.L_2946:
        /*0004*/ 	.word	0x00000082


	//----- nvinfo : EIATTR_KPARAM_INFO
	.align		4
.L_2947:
        /*0008*/ 	.byte	0x04, 0x17
        /*000a*/ 	.short	(.L_2949 - .L_2948)
.L_2948:
        /*000c*/ 	.word	0x00000000
        /*0010*/ 	.short	0x0000
        /*0012*/ 	.short	0x0000
        /*0014*/ 	.byte	0x00, 0xf0, 0xa1, 0x04


	//----- nvinfo : EIATTR_SPARSE_MMA_MASK
	.align		4
.L_2949:
        /*0018*/ 	.byte	0x03, 0x50
        /*001a*/ 	.short	0x0000


	//----- nvinfo : EIATTR_MAXREG_COUNT
	.align		4
        /*001c*/ 	.byte	0x03, 0x1b
        /*001e*/ 	.short	0x00ff


	//----- nvinfo : EIATTR_NUM_BARRIERS
	.align		4
        /*0020*/ 	.byte	0x02, 0x4c
        /*0022*/ 	.byte	0x01
	.zero		1


	//----- nvinfo : EIATTR_ANNOTATIONS
	.align		4
        /*0024*/ 	.byte	0x04, 0x55
        /*0026*/ 	.short	(.L_2951 - .L_2950)


	//   ....[0]....
.L_2950:
        /* <DEDUP_REMOVED lines=25> */


	//----- nvinfo : EIATTR_MERCURY_ISA_VERSION
	.align		4
.L_2951:
        /*01a8*/ 	.byte	0x03, 0x5f
        /*01aa*/ 	.short	0x0101


	//----- nvinfo : EIATTR_COOP_GROUP_MASK_REGIDS
	.align		4
        /*01ac*/ 	.byte	0x04, 0x29
        /*01ae*/ 	.short	(.L_2953 - .L_2952)


	//   ....[0]....
.L_2952:
        /*01b0*/ 	.word	0xffffffff


	//   ....[1]....
        /*01b4*/ 	.word	0xffffffff


	//   ....[2]....
        /*01b8*/ 	.word	0xffffffff


	//   ....[3]....
        /*01bc*/ 	.word	0xffffffff


	//   ....[4]....
        /*01c0*/ 	.word	0xffffffff


	//   ....[5]....
        /*01c4*/ 	.word	0xffffffff


	//   ....[6]....
        /*01c8*/ 	.word	0xffffffff


	//   ....[7]....
        /*01cc*/ 	.word	0xffffffff


	//   ....[8]....
        /*01d0*/ 	.word	0xffffffff


	//   ....[9]....
        /*01d4*/ 	.word	0xffffffff


	//   ....[10]....
        /*01d8*/ 	.word	0x05000070


	//   ....[11]....
        /*01dc*/ 	.word	0x05000070


	//   ....[12]....
        /*01e0*/ 	.word	0x05000070


	//   ....[13]....
        /*01e4*/ 	.word	0x05000070


	//   ....[14]....
        /*01e8*/ 	.word	0x05000070


	//   ....[15]....
        /*01ec*/ 	.word	0x05000070


	//   ....[16]....
        /*01f0*/ 	.word	0x05000070


	//   ....[17]....
        /*01f4*/ 	.word	0x05000070


	//   ....[18]....
        /*01f8*/ 	.word	0x05000070


	//   ....[19]....
        /*01fc*/ 	.word	0x05000070


	//----- nvinfo : EIATTR_COOP_GROUP_INSTR_OFFSETS
	.align		4
.L_2953:
        /*0200*/ 	.byte	0x04, 0x28
        /*0202*/ 	.short	(.L_2955 - .L_2954)


	//   ....[0]....
.L_2954:
        /*0204*/ 	.word	0x000021f0


	//   ....[1]....
        /*0208*/ 	.word	0x00002200


	//   ....[2]....
        /*020c*/ 	.word	0x00002230


	//   ....[3]....
        /*0210*/ 	.word	0x00002240


	//   ....[4]....
        /*0214*/ 	.word	0x00002270


	//   ....[5]....
        /*0218*/ 	.word	0x00002280


	//   ....[6]....
        /*021c*/ 	.word	0x000022b0


	//   ....[7]....
        /*0220*/ 	.word	0x000022c0


	//   ....[8]....
        /*0224*/ 	.word	0x000022f0


	//   ....[9]....
        /*0228*/ 	.word	0x00002300


	//   ....[10]....
        /*022c*/ 	.word	0x00004610


	//   ....[11]....
        /*0230*/ 	.word	0x00004660


	//   ....[12]....
        /*0234*/ 	.word	0x000046c0


	//   ....[13]....
        /*0238*/ 	.word	0x00004720


	//   ....[14]....
        /*023c*/ 	.word	0x00004780


	//   ....[15]....
        /*0240*/ 	.word	0x000047e0


	//   ....[16]....
        /*0244*/ 	.word	0x00004840


	//   ....[17]....
        /*0248*/ 	.word	0x000048a0


	//   ....[18]....
        /*024c*/ 	.word	0x00004900


	//   ....[19]....
        /*0250*/ 	.word	0x00004960


	//----- nvinfo : EIATTR_EXIT_INSTR_OFFSETS
	.align		4
.L_2955:
        /*0254*/ 	.byte	0x04, 0x1c
        /*0256*/ 	.short	(.L_2957 - .L_2956)


	//   ....[0]....
.L_2956:
        /*0258*/ 	.word	0x000045c0


	//----- nvinfo : EIATTR_MAX_THREADS
	.align		4
.L_2957:
        /*025c*/ 	.byte	0x04, 0x05
        /*025e*/ 	.short	(.L_2959 - .L_2958)
.L_2958:
        /*0260*/ 	.word	0x00000100
        /*0264*/ 	.word	0x00000001
        /*0268*/ 	.word	0x00000001


	//----- nvinfo : EIATTR_CRS_STACK_SIZE
	.align		4
.L_2959:
        /*026c*/ 	.byte	0x04, 0x1e
        /*026e*/ 	.short	(.L_2961 - .L_2960)
.L_2960:
        /*0270*/ 	.word	0x00000000


	//----- nvinfo : EIATTR_CBANK_PARAM_SIZE
	.align		4
.L_2961:
        /*0274*/ 	.byte	0x03, 0x19
        /*0276*/ 	.short	0x0128


	//----- nvinfo : EIATTR_PARAM_CBANK
	.align		4
        /*0278*/ 	.byte	0x04, 0x0a
        /*027a*/ 	.short	(.L_2963 - .L_2962)
	.align		4
.L_2962:
        /*027c*/ 	.word	index@(.nv.constant0._ZN10layer_norm31ln_parallel_residual_bwd_kernelINS_13Kernel_traitsIfffffjLj8192ELj1ELj1ELj8ELj16ENS_18Kernel_traits_baseILj8192EfffffjLj256EEEEELb1ELb1ELb1EEEvNS_9BwdParamsE)
        /*0280*/ 	.short	0x0210
        /*0282*/ 	.short	0x0128


	//----- nvinfo : EIATTR_SW_WAR
	.align		4
.L_2963:
        /*0284*/ 	.byte	0x04, 0x36
        /*0286*/ 	.short	(.L_2965 - .L_2964)
.L_2964:
        /*0288*/ 	.word	0x00000008
.L_2965:


//--------------------- .nv.callgraph             --------------------------
	.section	.nv.callgraph,"",@"SHT_CUDA_CALLGRAPH"
	.align	4
	.sectionentsize	8
	.align		4
        /*0000*/ 	.word	0x00000000
	.align		4
        /*0004*/ 	.word	0xffffffff
	.align		4
        /*0008*/ 	.word	0x00000000
	.align		4
        /*000c*/ 	.word	0xfffffffe
	.align		4
        /*0010*/ 	.word	0x00000000
	.align		4
        /*0014*/ 	.word	0xfffffffd
	.align		4
        /*0018*/ 	.word	0x00000000
	.align		4
        /*001c*/ 	.word	0xfffffffc


//--------------------- .text._ZN10layer_norm31ln_parallel_residual_bwd_kernelINS_13Kernel_traitsI13__nv_bfloat16S2_S2_S2_fjLj8192ELj1ELj1ELj8ELj16ENS_18Kernel_traits_baseILj8192ES2_S2_S2_S2_fjLj256EEEEELb0ELb0ELb0EEEvNS_9BwdParamsE --------------------------
	.section	.text._ZN10layer_norm31ln_parallel_residual_bwd_kernelINS_13Kernel_traitsI13__nv_bfloat16S2_S2_S2_fjLj8192ELj1ELj1ELj8ELj16ENS_18Kernel_traits_baseILj8192ES2_S2_S2_S2_fjLj256EEEEELb0ELb0ELb0EEEvNS_9BwdParamsE,"ax",@progbits
	.align	128
        .global         _ZN10layer_norm31ln_parallel_residual_bwd_kernelINS_13Kernel_traitsI13__nv_bfloat16S2_S2_S2_fjLj8192ELj1ELj1ELj8ELj16ENS_18Kernel_traits_baseILj8192ES2_S2_S2_S2_fjLj256EEEEELb0ELb0ELb0EEEvNS_9BwdParamsE
        .type           _ZN10layer_norm31ln_parallel_residual_bwd_kernelINS_13Kernel_traitsI13__nv_bfloat16S2_S2_S2_fjLj8192ELj1ELj1ELj8ELj16ENS_18Kernel_traits_baseILj8192ES2_S2_S2_S2_fjLj256EEEEELb0ELb0ELb0EEEvNS_9BwdParamsE,@function
        .size           _ZN10layer_norm31ln_parallel_residual_bwd_kernelINS_13Kernel_traitsI13__nv_bfloat16S2_S2_S2_fjLj8192ELj1ELj1ELj8ELj16ENS_18Kernel_traits_baseILj8192ES2_S2_S2_S2_fjLj256EEEEELb0ELb0ELb0EEEvNS_9BwdParamsE,(.L_x_3506 - _ZN10layer_norm31ln_parallel_residual_bwd_kernelINS_13Kernel_traitsI13__nv_bfloat16S2_S2_S2_fjLj8192ELj1ELj1ELj8ELj16ENS_18Kernel_traits_baseILj8192ES2_S2_S2_S2_fjLj256EEEEELb0ELb0ELb0EEEvNS_9BwdParamsE)
        .other          _ZN10layer_norm31ln_parallel_residual_bwd_kernelINS_13Kernel_traitsI13__nv_bfloat16S2_S2_S2_fjLj8192ELj1ELj1ELj8ELj16ENS_18Kernel_traits_baseILj8192ES2_S2_S2_S2_fjLj256EEEEELb0ELb0ELb0EEEvNS_9BwdParamsE,@"STO_CUDA_ENTRY STV_DEFAULT"
_ZN10layer_norm31ln_parallel_residual_bwd_kernelINS_13Kernel_traitsI13__nv_bfloat16S2_S2_S2_fjLj8192ELj1ELj1ELj8ELj16ENS_18Kernel_traits_baseILj8192ES2_S2_S2_S2_fjLj256EEEEELb0ELb0ELb0EEEvNS_9BwdParamsE:
.text._ZN10layer_norm31ln_parallel_residual_bwd_kernelINS_13Kernel_traitsI13__nv_bfloat16S2_S2_S2_fjLj8192ELj1ELj1ELj8ELj16ENS_18Kernel_traits_baseILj8192ES2_S2_S2_S2_fjLj256EEEEELb0ELb0ELb0EEEvNS_9BwdParamsE:
[----:B------:R-:W0:Y:S01]  /*0000*/  LDC R1, c[0x0][0x28] ;  /* 0x00000a00ff017b82 */ /* 0x000e220000000800 */
[----:B------:R-:W1:Y:S01]  /*0010*/  S2R R140, SR_TID.X ;  /* 0x00000000008c7919 */ /* 0x000e620000002100 */
[----:B------:R-:W-:-:S06]  /*0020*/  ULDC UR4, c[0x0][0x218] ;  /* 0x0000860000047ab9 */ /* 0x000fcc0000000800 */
[----:B------:R-:W2:Y:S01]  /*0030*/  S2UR UR6, SR_CTAID.X ;  /* 0x00000000000679c3 */ /* 0x000ea20000002500 */
[----:B------:R-:W-:Y:S01]  /*0040*/  MOV R237, UR4 ;  /* 0x0000000400ed7c02 */ /* 0x000fe20008000f00 */
[----:B------:R-:W-:Y:S01]  /*0050*/  ULDC.64 UR4, c[0x0][0x208] ;  /* 0x0000820000047ab9 */ /* 0x000fe20000000a00 */
[----:B------:R-:W-:Y:S01]  /*0060*/  ULDC UR7, c[0x0][0x214] ;  /* 0x0000850000077ab9 */ /* 0x000fe20000000800 */
[----:B------:R-:W-:Y:S01]  /*0070*/  ULDC UR18, c[0x0][0x218] ;  /* 0x0000860000127ab9 */ /* 0x000fe20000000800 */
[----:B------:R-:W-:Y:S01]  /*0080*/  SHF.R.S32.HI R0, RZ, 0x1f, R237 ;  /* 0x0000001fff007819 */ /* 0x000fe200000114ed */
[----:B------:R-:W-:Y:S01]  /*0090*/  ULDC UR12, c[0x0][0x290] ;  /* 0x0000a400000c7ab9 */ /* 0x000fe20000000800 */
[----:B------:R-:W-:Y:S01]  /*00a0*/  ULDC.64 UR8, c[0x0][0x2c8] ;  /* 0x0000b20000087ab9 */ /* 0x000fe20000000a00 */
[----:B------:R-:W-:Y:S01]  /*00b0*/  ULDC.64 UR10, c[0x0][0x238] ;  /* 0x00008e00000a7ab9 */ /* 0x000fe20000000a00 */
[----:B------:R-:W-:Y:S01]  /*00c0*/  LEA.HI R0, R0, R237, RZ, 0x3 ;  /* 0x000000ed00007211 */ /* 0x000fe200078f18ff */
[----:B------:R-:W-:Y:S01]  /*00d0*/  ULDC.64 UR14, c[0x0][0x308] ;  /* 0x0000c200000e7ab9 */ /* 0x000fe20000000a00 */
[----:B------:R-:W-:Y:S01]  /*00e0*/  ULDC.64 UR16, c[0x0][0x210] ;  /* 0x0000840000107ab9 */ /* 0x000fe20000000a00 */
[----:B0-----:R-:W-:-:S02]  /*00f0*/  IADD3 R1, R1, -0xc8, RZ ;  /* 0xffffff3801017810 */ /* 0x001fc40007ffe0ff */
[C---:B-1----:R-:W-:Y:S02]  /*0100*/  LOP3.LUT R3, R140.reuse, 0xff, RZ, 0xc, !PT ;  /* 0x000000ff8c037812 */ /* 0x042fe400078e0cff */
[----:B------:R-:W-:Y:S02]  /*0110*/  LOP3.LUT R30, R140, 0xff, RZ, 0xc0, !PT ;  /* 0x000000ff8c1e7812 */ /* 0x000fe400078ec0ff */
[----:B------:R-:W-:Y:S02]  /*0120*/  LEA.HI.SX32 R0, R0, R3, 0x1d ;  /* 0x0000000300007211 */ /* 0x000fe400078feaff */
[----:B------:R-:W-:Y:S02]  /*0130*/  MOV R43, R30 ;  /* 0x0000001e002b7202 */ /* 0x000fe40000000f00 */
[C---:B------:R-:W-:Y:S02]  /*0140*/  LOP3.LUT P0, RZ, R0.reuse, 0xffffff00, RZ, 0xc0, !PT ;  /* 0xffffff0000ff7812 */ /* 0x040fe4000780c0ff */
[----:B------:R-:W-:-:S02]  /*0150*/  ISETP.GE.U32.AND P1, PT, R0, 0x200, PT ;  /* 0x000002000000780c */ /* 0x000fc40003f26070 */
[C---:B------:R-:W-:Y:S02]  /*0160*/  ISETP.GE.U32.AND P2, PT, R0.reuse, 0x300, PT ;  /* 0x000003000000780c */ /* 0x040fe40003f46070 */
[----:B------:R-:W-:-:S07]  /*0170*/  ISETP.GE.U32.AND P3, PT, R0, 0x400, PT ;  /* 0x000004000000780c */ /* 0x000fce0003f66070 */
[----:B------:R-:W0:Y:S08]  /*0180*/  @P0 LDC.64 R2, c[0x0][0x260] ;  /* 0x00009800ff020b82 */ /* 0x000e300000000a00 */
[----:B------:R-:W1:Y:S08]  /*0190*/  @P0 LDC.64 R24, c[0x0][0x268] ;  /* 0x00009a00ff180b82 */ /* 0x000e700000000a00 */
[----:B------:R-:W3:Y:S08]  /*01a0*/  @P1 LDC.64 R26, c[0x0][0x260] ;  /* 0x00009800ff1a1b82 */ /* 0x000ef00000000a00 */
[----:B------:R-:W4:Y:S01]  /*01b0*/  @P1 LDC.64 R28, c[0x0][0x268] ;  /* 0x00009a00ff1c1b82 */ /* 0x000f220000000a00 */
[----:B0-----:R-:W-:-:S05]  /*01c0*/  @P0 IMAD.WIDE.U32 R2, R43, 0x10, R2 ;  /* 0x000000102b020825 */ /* 0x001fca00078e0002 */
[----:B------:R2:W5:Y:S02]  /*01d0*/  @P0 LDG.E.128 R152, desc[UR4][R2.64] ;  /* 0x0000000402980981 */ /* 0x000564000c1e1d00 */
[----:B------:R-:W0:Y:S01]  /*01e0*/  @P2 LDC.64 R34, c[0x0][0x260] ;  /* 0x00009800ff222b82 */ /* 0x000e220000000a00 */
[C---:B-1----:R-:W-:Y:S01]  /*01f0*/  @P0 IMAD.WIDE.U32 R24, R43.reuse, 0x10, R24 ;  /* 0x000000102b180825 */ /* 0x042fe200078e0018 */
[----:B------:R-:W-:Y:S02]  /*0200*/  @P0 LOP3.LUT R43, R43, 0x100, RZ, 0xfc, !PT ;  /* 0x000001002b2b0812 */ /* 0x000fe400078efcff */
[----:B------:R-:W-:Y:S02]  /*0210*/  CS2R R44, SRZ ;  /* 0x00000000002c7805 */ /* 0x000fe4000001ff00 */
[----:B------:R-:W-:Y:S02]  /*0220*/  CS2R R46, SRZ ;  /* 0x00000000002e7805 */ /* 0x000fe4000001ff00 */
[----:B------:R-:W-:Y:S01]  /*0230*/  CS2R R48, SRZ ;  /* 0x0000000000307805 */ /* 0x000fe2000001ff00 */
[----:B------:R-:W5:Y:S01]  /*0240*/  @P0 LDG.E.128 R148, desc[UR4][R24.64] ;  /* 0x0000000418940981 */ /* 0x000f62000c1e1d00 */
[----:B------:R-:W1:Y:S08]  /*0250*/  @P2 LDC.64 R36, c[0x0][0x268] ;  /* 0x00009a00ff242b82 */ /* 0x000e700000000a00 */
[----:B------:R-:W1:Y:S08]  /*0260*/  @P3 LDC.64 R38, c[0x0][0x260] ;  /* 0x00009800ff263b82 */ /* 0x000e700000000a00 */
[----:B------:R-:W1:Y:S01]  /*0270*/  @P3 LDC.64 R40, c[0x0][0x268] ;  /* 0x00009a00ff283b82 */ /* 0x000e620000000a00 */
[----:B--2---:R-:W-:Y:S01]  /*0280*/  LEA.HI R2, R140, UR6, RZ, 0x18 ;  /* 0x000000068c027c11 */ /* 0x004fe2000f8fc0ff */
[----:B---3--:R-:W-:-:S04]  /*0290*/  @P1 IMAD.WIDE.U32 R30, R43, 0x10, R26 ;  /* 0x000000102b1e1825 */ /* 0x008fc800078e001a */
[C---:B----4-:R-:W-:Y:S01]  /*02a0*/  @P1 IMAD.WIDE.U32 R32, R43.reuse, 0x10, R28 ;  /* 0x000000102b201825 */ /* 0x050fe200078e001c */
[----:B------:R-:W-:Y:S01]  /*02b0*/  ISETP.GE.AND P4, PT, R2, UR7, PT ;  /* 0x0000000702007c0c */ /* 0x000fe2000bf86270 */
[----:B------:R-:W-:Y:S01]  /*02c0*/  ULDC.64 UR6, c[0x0][0x300] ;  /* 0x0000c00000067ab9 */ /* 0x000fe20000000a00 */
[----:B------:R-:W5:Y:S01]  /*02d0*/  @P1 LDG.E.128 R20, desc[UR4][R30.64] ;  /* 0x000000041e141981 */ /* 0x000f62000c1e1d00 */
[----:B------:R-:W-:Y:S01]  /*02e0*/  @P1 VIADD R43, R43, 0x100 ;  /* 0x000001002b2b1836 */ /* 0x000fe20000000000 */
[----:B------:R-:W-:Y:S02]  /*02f0*/  CS2R R50, SRZ ;  /* 0x0000000000327805 */ /* 0x000fe4000001ff00 */
[----:B------:R-:W-:Y:S01]  /*0300*/  CS2R R52, SRZ ;  /* 0x0000000000347805 */ /* 0x000fe2000001ff00 */
[----:B------:R2:W5:Y:S01]  /*0310*/  @P1 LDG.E.128 R16, desc[UR4][R32.64] ;  /* 0x0000000420101981 */ /* 0x000562000c1e1d00 */
[----:B0-----:R-:W-:-:S04]  /*0320*/  @P2 IMAD.WIDE.U32 R34, R43, 0x10, R34 ;  /* 0x000000102b222825 */ /* 0x001fc800078e0022 */
[C---:B-1----:R-:W-:Y:S01]  /*0330*/  @P2 IMAD.WIDE.U32 R36, R43.reuse, 0x10, R36 ;  /* 0x000000102b242825 */ /* 0x042fe200078e0024 */
[----:B------:R-:W-:Y:S01]  /*0340*/  @P2 IADD3 R43, R43, 0x100, RZ ;  /* 0x000001002b2b2810 */ /* 0x000fe20007ffe0ff */
[----:B------:R0:W5:Y:S04]  /*0350*/  @P2 LDG.E.128 R12, desc[UR4][R34.64] ;  /* 0x00000004220c2981 */ /* 0x000168000c1e1d00 */
[C---:B------:R-:W-:Y:S01]  /*0360*/  @P3 IMAD.WIDE.U32 R26, R43.reuse, 0x10, R38 ;  /* 0x000000102b1a3825 */ /* 0x040fe200078e0026 */
[----:B------:R1:W5:Y:S03]  /*0370*/  @P2 LDG.E.128 R8, desc[UR4][R36.64] ;  /* 0x0000000424082981 */ /* 0x000366000c1e1d00 */
[----:B------:R-:W-:Y:S01]  /*0380*/  @P3 IMAD.WIDE.U32 R28, R43, 0x10, R40 ;  /* 0x000000102b1c3825 */ /* 0x000fe200078e0028 */
[----:B------:R3:W5:Y:S01]  /*0390*/  @P3 LDG.E.128 R248, desc[UR4][R26.64] ;  /* 0x000000041af83981 */ /* 0x000762000c1e1d00 */
[----:B------:R-:W-:-:S02]  /*03a0*/  CS2R R40, SRZ ;  /* 0x0000000000287805 */ /* 0x000fc4000001ff00 */
[----:B------:R-:W-:Y:S02]  /*03b0*/  CS2R R42, SRZ ;  /* 0x00000000002a7805 */ /* 0x000fe4000001ff00 */
[----:B------:R-:W-:Y:S01]  /*03c0*/  CS2R R54, SRZ ;  /* 0x0000000000367805 */ /* 0x000fe2000001ff00 */
[----:B------:R4:W5:Y:S01]  /*03d0*/  @P3 LDG.E.128 R4, desc[UR4][R28.64] ;  /* 0x000000041c043981 */ /* 0x000962000c1e1d00 */
[----:B--2---:R-:W-:Y:S02]  /*03e0*/  CS2R R32, SRZ ;  /* 0x0000000000207805 */ /* 0x004fe4000001ff00 */
[----:B0-----:R-:W-:Y:S02]  /*03f0*/  CS2R R34, SRZ ;  /* 0x0000000000227805 */ /* 0x001fe4000001ff00 */
[----:B------:R-:W-:Y:S02]  /*0400*/  CS2R R84, SRZ ;  /* 0x0000000000547805 */ /* 0x000fe4000001ff00 */
[----:B------:R-:W-:-:S02]  /*0410*/  CS2R R86, SRZ ;  /* 0x0000000000567805 */ /* 0x000fc4000001ff00 */
[----:B------:R-:W-:Y:S02]  /*0420*/  CS2R R60, SRZ ;  /* 0x00000000003c7805 */ /* 0x000fe4000001ff00 */
[----:B------:R-:W-:Y:S02]  /*0430*/  CS2R R62, SRZ ;  /* 0x00000000003e7805 */ /* 0x000fe4000001ff00 */
[----:B------:R-:W-:Y:S02]  /*0440*/  CS2R R64, SRZ ;  /* 0x0000000000407805 */ /* 0x000fe4000001ff00 */
[----:B------:R-:W-:Y:S02]  /*0450*/  CS2R R66, SRZ ;  /* 0x0000000000427805 */ /* 0x000fe4000001ff00 */
        /* <DEDUP_REMOVED lines=8> */
[----:B-1----:R-:W-:Y:S02]  /*04e0*/  CS2R R36, SRZ ;  /* 0x0000000000247805 */ /* 0x002fe4000001ff00 */
        /* <DEDUP_REMOVED lines=16> */
[----:B---3--:R-:W-:-:S02]  /*05f0*/  CS2R R26, SRZ ;  /* 0x00000000001a7805 */ /* 0x008fc4000001ff00 */
        /* <DEDUP_REMOVED lines=14> */
[----:B----4-:R-:W-:Y:S02]  /*06e0*/  CS2R R28, SRZ ;  /* 0x00000000001c7805 */ /* 0x010fe4000001ff00 */
[----:B------:R-:W-:Y:S02]  /*06f0*/  CS2R R30, SRZ ;  /* 0x00000000001e7805 */ /* 0x000fe4000001ff00 */
[----:B------:R-:W-:Y:S02]  /*0700*/  CS2R R168, SRZ ;  /* 0x0000000000a87805 */ /* 0x000fe4000001ff00 */
[----:B------:R-:W-:-:S02]  /*0710*/  CS2R R170, SRZ ;  /* 0x0000000000aa7805 */ /* 0x000fc4000001ff00 */
[----:B------:R-:W-:Y:S02]  /*0720*/  CS2R R140, SRZ ;  /* 0x00000000008c7805 */ /* 0x000fe4000001ff00 */
[----:B------:R-:W-:Y:S02]  /*0730*/  CS2R R142, SRZ ;  /* 0x00000000008e7805 */ /* 0x000fe4000001ff00 */
[----:B------:R-:W-:Y:S02]  /*0740*/  CS2R R144, SRZ ;  /* 0x0000000000907805 */ /* 0x000fe4000001ff00 */
[----:B------:R-:W-:Y:S01]  /*0750*/  CS2R R146, SRZ ;  /* 0x0000000000927805 */ /* 0x000fe2000001ff00 */
[----:B------:R-:W-:Y:S06]  /*0760*/  @P4 BRA `(.L_x_0) ;  /* 0x0000004c003c4947 */ /* 0x000fec0003800000 */
[C---:B-----5:R-:W-:Y:S01]  /*0770*/  SHF.L.U32 R156, R152.reuse, 0x10, RZ ;  /* 0x00000010989c7819 */ /* 0x060fe200000006ff */
[C---:B------:R-:W-:Y:S01]  /*0780*/  IMAD.U32 R41, R153.reuse, 0x10000, RZ ;  /* 0x0001000099297824 */ /* 0x040fe200078e00ff */
[----:B------:R-:W-:Y:S01]  /*0790*/  @P0 PRMT R0, R152, 0x7632, R0 ;  /* 0x0000763298000816 */ /* 0x000fe20000000000 */
[----:B------:R-:W-:Y:S01]  /*07a0*/  HFMA2.MMA R236, -RZ, RZ, 0, 5.9604644775390625e-08 ;  /* 0x00000001ffec7435 */ /* 0x000fe200000001ff */
[----:B------:R-:W-:Y:S01]  /*07b0*/  @P0 PRMT R152, R153, 0x7632, R152 ;  /* 0x0000763299980816 */ /* 0x000fe20000000098 */
[----:B------:R0:W-:Y:S01]  /*07c0*/  STL [R1+0xc0], R156 ;  /* 0x0000c09c01007387 */ /* 0x0001e20000100800 */
[----:B------:R-:W-:Y:S02]  /*07d0*/  @P0 PRMT R153, R154, 0x7632, R153 ;  /* 0x000076329a990816 */ /* 0x000fe40000000099 */
[----:B------:R-:W-:Y:S01]  /*07e0*/  @P0 PRMT R3, R148, 0x7632, R3 ;  /* 0x0000763294030816 */ /* 0x000fe20000000003 */
[----:B------:R1:W-:Y:S01]  /*07f0*/  STL [R1+0xb8], R41 ;  /* 0x0000b82901007387 */ /* 0x0003e20000100800 */
[----:B------:R-:W-:-:S02]  /*0800*/  @P3 PRMT R243, R250, 0x7632, R243 ;  /* 0x00007632faf33816 */ /* 0x000fc400000000f3 */
[----:B------:R-:W-:Y:S02]  /*0810*/  SHF.L.U32 R245, R250, 0x10, RZ ;  /* 0x00000010faf57819 */ /* 0x000fe400000006ff */
[----:B------:R-:W-:Y:S02]  /*0820*/  @P3 PRMT R250, R4, 0x7632, R250 ;  /* 0x0000763204fa3816 */ /* 0x000fe400000000fa */
[----:B0-----:R-:W-:Y:S02]  /*0830*/  SHF.L.U32 R156, R154, 0x10, RZ ;  /* 0x000000109a9c7819 */ /* 0x001fe400000006ff */
[C---:B------:R-:W-:Y:S02]  /*0840*/  @P0 PRMT R154, R155.reuse, 0x7632, R154 ;  /* 0x000076329b9a0816 */ /* 0x040fe4000000009a */
[----:B-1----:R-:W-:Y:S01]  /*0850*/  SHF.L.U32 R41, R155, 0x10, RZ ;  /* 0x000000109b297819 */ /* 0x002fe200000006ff */
[----:B------:R0:W-:Y:S01]  /*0860*/  STL [R1+0xa0], R156 ;  /* 0x0000a09c01007387 */ /* 0x0001e20000100800 */
[----:B------:R-:W-:-:S02]  /*0870*/  @P1 PRMT R155, R21, 0x7632, R155 ;  /* 0x00007632159b1816 */ /* 0x000fc4000000009b */
[----:B------:R-:W-:Y:S01]  /*0880*/  SHF.L.U32 R252, R4, 0x10, RZ ;  /* 0x0000001004fc7819 */ /* 0x000fe200000006ff */
[----:B------:R1:W-:Y:S01]  /*0890*/  STL [R1+0x90], R41 ;  /* 0x0000902901007387 */ /* 0x0003e20000100800 */
[----:B------:R-:W-:Y:S02]  /*08a0*/  SHF.L.U32 R4, R0, 0x10, RZ ;  /* 0x0000001000047819 */ /* 0x000fe400000006ff */
[----:B------:R-:W-:Y:S02]  /*08b0*/  SHF.L.U32 R3, R3, 0x10, RZ ;  /* 0x0000001003037819 */ /* 0x000fe400000006ff */
[----:B------:R-:W-:Y:S02]  /*08c0*/  SHF.L.U32 R0, R152, 0x10, RZ ;  /* 0x0000001098007819 */ /* 0x000fe400000006ff */
[----:B0-----:R-:W-:Y:S02]  /*08d0*/  SHF.L.U32 R156, R148, 0x10, RZ ;  /* 0x00000010949c7819 */ /* 0x001fe400000006ff */
[C---:B------:R-:W-:Y:S01]  /*08e0*/  @P0 PRMT R148, R149.reuse, 0x7632, R148 ;  /* 0x0000763295940816 */ /* 0x040fe20000000094 */
[----:B-1----:R-:W-:Y:S01]  /*08f0*/  IMAD.U32 R41, R149, 0x10000, RZ ;  /* 0x0001000095297824 */ /* 0x002fe200078e00ff */
[----:B------:R-:W-:Y:S01]  /*0900*/  @P0 PRMT R149, R150, 0x7632, R149 ;  /* 0x0000763296950816 */ /* 0x000fe20000000095 */
[----:B------:R0:W-:Y:S01]  /*0910*/  STL [R1+0xbc], R156 ;  /* 0x0000bc9c01007387 */ /* 0x0001e20000100800 */
[----:B------:R-:W-:-:S02]  /*0920*/  @P3 PRMT R246, R5, 0x7632, R246 ;  /* 0x0000763205f63816 */ /* 0x000fc400000000f6 */
[----:B------:R-:W-:Y:S01]  /*0930*/  @P3 PRMT R238, R7, 0x7632, R238 ;  /* 0x0000763207ee3816 */ /* 0x000fe200000000ee */
[----:B------:R1:W-:Y:S01]  /*0940*/  STL [R1+0xac], R41 ;  /* 0x0000ac2901007387 */ /* 0x0003e20000100800 */
[C---:B------:R-:W-:Y:S01]  /*0950*/  @P3 PRMT R247, R249.reuse, 0x7632, R247 ;  /* 0x00007632f9f73816 */ /* 0x040fe200000000f7 */
[----:B------:R-:W-:Y:S01]  /*0960*/  IMAD.U32 R249, R249, 0x10000, RZ ;  /* 0x00010000f9f97824 */ /* 0x000fe200078e00ff */
[----:B------:R-:W-:Y:S01]  /*0970*/  @P3 PRMT R239, R251, 0x7632, R239 ;  /* 0x00007632fbef3816 */ /* 0x000fe200000000ef */
[----:B------:R-:W-:Y:S01]  /*0980*/  IMAD.U32 R246, R246, 0x10000, RZ ;  /* 0x00010000f6f67824 */ /* 0x000fe200078e00ff */
[----:B------:R-:W-:Y:S01]  /*0990*/  @P3 PRMT R242, R6, 0x7632, R242 ;  /* 0x0000763206f23816 */ /* 0x000fe200000000f2 */
[----:B------:R-:W-:Y:S01]  /*09a0*/  IMAD.U32 R238, R238, 0x10000, RZ ;  /* 0x00010000eeee7824 */ /* 0x000fe200078e00ff */
[----:B0-----:R-:W-:Y:S02]  /*09b0*/  SHF.L.U32 R156, R150, 0x10, RZ ;  /* 0x00000010969c7819 */ /* 0x001fe400000006ff */
[----:B------:R-:W-:-:S02]  /*09c0*/  @P0 PRMT R150, R151, 0x7632, R150 ;  /* 0x0000763297960816 */ /* 0x000fc40000000096 */
[----:B-1----:R-:W-:Y:S01]  /*09d0*/  SHF.L.U32 R41, R151, 0x10, RZ ;  /* 0x0000001097297819 */ /* 0x002fe200000006ff */
[----:B------:R0:W-:Y:S01]  /*09e0*/  STL [R1+0x9c], R156 ;  /* 0x00009c9c01007387 */ /* 0x0001e20000100800 */
[----:B------:R-:W-:Y:S02]  /*09f0*/  @P1 PRMT R151, R20, 0x7632, R151 ;  /* 0x0000763214971816 */ /* 0x000fe40000000097 */
[----:B------:R-:W-:Y:S01]  /*0a00*/  SHF.L.U32 R241, R251, 0x10, RZ ;  /* 0x00000010fbf17819 */ /* 0x000fe200000006ff */
[----:B------:R1:W-:Y:S01]  /*0a10*/  STL [R1+0x8c], R41 ;  /* 0x00008c2901007387 */ /* 0x0003e20000100800 */
[----:B------:R-:W-:Y:S02]  /*0a20*/  SHF.L.U32 R244, R6, 0x10, RZ ;  /* 0x0000001006f47819 */ /* 0x000fe400000006ff */
[----:B------:R-:W-:Y:S02]  /*0a30*/  SHF.L.U32 R240, R7, 0x10, RZ ;  /* 0x0000001007f07819 */ /* 0x000fe400000006ff */
[----:B------:R-:W-:-:S02]  /*0a40*/  SHF.L.U32 R250, R250, 0x10, RZ ;  /* 0x00000010fafa7819 */ /* 0x000fc400000006ff */
[----:B0-----:R-:W-:Y:S02]  /*0a50*/  SHF.L.U32 R156, R20, 0x10, RZ ;  /* 0x00000010149c7819 */ /* 0x001fe400000006ff */
[----:B------:R-:W-:Y:S01]  /*0a60*/  @P1 PRMT R20, R16, 0x7632, R20 ;  /* 0x0000763210141816 */ /* 0x000fe20000000014 */
[----:B-1----:R-:W-:Y:S01]  /*0a70*/  IMAD.U32 R41, R21, 0x10000, RZ ;  /* 0x0001000015297824 */ /* 0x002fe200078e00ff */
[----:B------:R-:W-:Y:S01]  /*0a80*/  @P1 PRMT R21, R22, 0x7632, R21 ;  /* 0x0000763216151816 */ /* 0x000fe20000000015 */
[----:B------:R0:W-:Y:S01]  /*0a90*/  STL [R1+0x80], R156 ;  /* 0x0000809c01007387 */ /* 0x0001e20000100800 */
[----:B------:R-:W-:Y:S02]  /*0aa0*/  SHF.L.U32 R247, R247, 0x10, RZ ;  /* 0x00000010f7f77819 */ /* 0x000fe400000006ff */
[----:B------:R-:W-:Y:S01]  /*0ab0*/  SHF.L.U32 R243, R243, 0x10, RZ ;  /* 0x00000010f3f37819 */ /* 0x000fe200000006ff */
[----:B------:R1:W-:Y:S01]  /*0ac0*/  STL [R1+0x70], R41 ;  /* 0x0000702901007387 */ /* 0x0003e20000100800 */
[----:B------:R-:W-:-:S02]  /*0ad0*/  SHF.L.U32 R242, R242, 0x10, RZ ;  /* 0x00000010f2f27819 */ /* 0x000fc400000006ff */
[----:B------:R-:W-:Y:S02]  /*0ae0*/  SHF.L.U32 R239, R239, 0x10, RZ ;  /* 0x00000010efef7819 */ /* 0x000fe400000006ff */
[----:B0-----:R-:W-:Y:S02]  /*0af0*/  SHF.L.U32 R156, R22, 0x10, RZ ;  /* 0x00000010169c7819 */ /* 0x001fe400000006ff */
[C---:B------:R-:W-:Y:S02]  /*0b00*/  @P1 PRMT R22, R23.reuse, 0x7632, R22 ;  /* 0x0000763217161816 */ /* 0x040fe40000000016 */
[----:B-1----:R-:W-:Y:S01]  /*0b10*/  SHF.L.U32 R41, R23, 0x10, RZ ;  /* 0x0000001017297819 */ /* 0x002fe200000006ff */
[----:B------:R0:W-:Y:S01]  /*0b20*/  STL [R1+0x60], R156 ;  /* 0x0000609c01007387 */ /* 0x0001e20000100800 */
[----:B------:R-:W-:-:S03]  /*0b30*/  @P2 PRMT R23, R13, 0x7632, R23 ;  /* 0x000076320d172816 */ /* 0x000fc60000000017 */
[----:B------:R1:W-:Y:S01]  /*0b40*/  STL [R1+0x50], R41 ;  /* 0x0000502901007387 */ /* 0x0003e20000100800 */
[----:B0-----:R-:W-:Y:S02]  /*0b50*/  SHF.L.U32 R156, R16, 0x10, RZ ;  /* 0x00000010109c7819 */ /* 0x001fe400000006ff */
[C---:B------:R-:W-:Y:S01]  /*0b60*/  @P1 PRMT R16, R17.reuse, 0x7632, R16 ;  /* 0x0000763211101816 */ /* 0x040fe20000000010 */
[----:B-1----:R-:W-:Y:S02]  /*0b70*/  IMAD.U32 R41, R17, 0x10000, RZ ;  /* 0x0001000011297824 */ /* 0x002fe400078e00ff */
[----:B------:R0:W-:Y:S01]  /*0b80*/  STL [R1+0x7c], R156 ;  /* 0x00007c9c01007387 */ /* 0x0001e20000100800 */
[----:B------:R-:W-:-:S03]  /*0b90*/  @P1 PRMT R17, R18, 0x7632, R17 ;  /* 0x0000763212111816 */ /* 0x000fc60000000011 */
[----:B------:R1:W-:Y:S01]  /*0ba0*/  STL [R1+0x6c], R41 ;  /* 0x00006c2901007387 */ /* 0x0003e20000100800 */
[----:B0-----:R-:W-:Y:S02]  /*0bb0*/  SHF.L.U32 R156, R18, 0x10, RZ ;  /* 0x00000010129c7819 */ /* 0x001fe400000006ff */
[C---:B------:R-:W-:Y:S02]  /*0bc0*/  @P1 PRMT R18, R19.reuse, 0x7632, R18 ;  /* 0x0000763213121816 */ /* 0x040fe40000000012 */
[----:B-1----:R-:W-:Y:S01]  /*0bd0*/  SHF.L.U32 R41, R19, 0x10, RZ ;  /* 0x0000001013297819 */ /* 0x002fe200000006ff */
[----:B------:R0:W-:Y:S01]  /*0be0*/  STL [R1+0x5c], R156 ;  /* 0x00005c9c01007387 */ /* 0x0001e20000100800 */
[----:B------:R-:W-:-:S03]  /*0bf0*/  @P2 PRMT R19, R12, 0x7632, R19 ;  /* 0x000076320c132816 */ /* 0x000fc60000000013 */
[----:B------:R1:W-:Y:S01]  /*0c00*/  STL [R1+0x4c], R41 ;  /* 0x00004c2901007387 */ /* 0x0003e20000100800 */
[----:B0-----:R-:W-:Y:S02]  /*0c10*/  SHF.L.U32 R156, R12, 0x10, RZ ;  /* 0x000000100c9c7819 */ /* 0x001fe400000006ff */
[----:B------:R-:W-:Y:S01]  /*0c20*/  @P2 PRMT R12, R8, 0x7632, R12 ;  /* 0x00007632080c2816 */ /* 0x000fe2000000000c */
[----:B-1----:R-:W-:Y:S02]  /*0c30*/  IMAD.U32 R41, R13, 0x10000, RZ ;  /* 0x000100000d297824 */ /* 0x002fe400078e00ff */
[----:B------:R0:W-:Y:S01]  /*0c40*/  STL [R1+0x40], R156 ;  /* 0x0000409c01007387 */ /* 0x0001e20000100800 */
[----:B------:R-:W-:-:S03]  /*0c50*/  @P2 PRMT R13, R14, 0x7632, R13 ;  /* 0x000076320e0d2816 */ /* 0x000fc6000000000d */
[----:B------:R1:W-:Y:S01]  /*0c60*/  STL [R1+0x30], R41 ;  /* 0x0000302901007387 */ /* 0x0003e20000100800 */
[----:B0-----:R-:W-:Y:S02]  /*0c70*/  SHF.L.U32 R156, R14, 0x10, RZ ;  /* 0x000000100e9c7819 */ /* 0x001fe400000006ff */
[C---:B------:R-:W-:Y:S02]  /*0c80*/  @P2 PRMT R14, R15.reuse, 0x7632, R14 ;  /* 0x000076320f0e2816 */ /* 0x040fe4000000000e */
[----:B-1----:R-:W-:Y:S01]  /*0c90*/  SHF.L.U32 R41, R15, 0x10, RZ ;  /* 0x000000100f297819 */ /* 0x002fe200000006ff */
[----:B------:R-:W-:Y:S01]  /*0ca0*/  STL [R1+0x20], R156 ;  /* 0x0000209c01007387 */ /* 0x000fe20000100800 */
[----:B------:R-:W-:Y:S02]  /*0cb0*/  SHF.L.U32 R15, R8, 0x10, RZ ;  /* 0x00000010080f7819 */ /* 0x000fe400000006ff */
[C---:B------:R-:W-:Y:S01]  /*0cc0*/  @P2 PRMT R8, R9.reuse, 0x7632, R8 ;  /* 0x0000763209082816 */ /* 0x040fe20000000008 */
[----:B------:R0:W-:Y:S04]  /*0cd0*/  STL [R1+0x10], R41 ;  /* 0x0000102901007387 */ /* 0x0001e80000100800 */
[----:B------:R1:W-:Y:S01]  /*0ce0*/  STL [R1+0x3c], R15 ;  /* 0x00003c0f01007387 */ /* 0x0003e20000100800 */
[----:B0-----:R-:W-:Y:S01]  /*0cf0*/  IMAD.U32 R41, R9, 0x10000, RZ ;  /* 0x0001000009297824 */ /* 0x001fe200078e00ff */
[----:B------:R-:W-:-:S02]  /*0d00*/  @P2 PRMT R9, R10, 0x7632, R9 ;  /* 0x000076320a092816 */ /* 0x000fc40000000009 */
[----:B-1----:R-:W-:Y:S02]  /*0d10*/  SHF.L.U32 R15, R10, 0x10, RZ ;  /* 0x000000100a0f7819 */ /* 0x002fe400000006ff */
[----:B------:R0:W-:Y:S01]  /*0d20*/  STL [R1+0x2c], R41 ;  /* 0x00002c2901007387 */ /* 0x0001e20000100800 */
[----:B------:R-:W-:-:S03]  /*0d30*/  @P2 PRMT R10, R11, 0x7632, R10 ;  /* 0x000076320b0a2816 */ /* 0x000fc6000000000a */
[----:B------:R1:W-:Y:S01]  /*0d40*/  STL [R1+0x1c], R15 ;  /* 0x00001c0f01007387 */ /* 0x0003e20000100800 */
[----:B0-----:R-:W-:Y:S02]  /*0d50*/  SHF.L.U32 R41, R11, 0x10, RZ ;  /* 0x000000100b297819 */ /* 0x001fe400000006ff */
[C---:B------:R-:W-:Y:S02]  /*0d60*/  @P3 PRMT R11, R248.reuse, 0x7632, R11 ;  /* 0x00007632f80b3816 */ /* 0x040fe4000000000b */
[----:B-1----:R-:W-:Y:S01]  /*0d70*/  SHF.L.U32 R15, R248, 0x10, RZ ;  /* 0x00000010f80f7819 */ /* 0x002fe200000006ff */
[----:B------:R0:W-:Y:S01]  /*0d80*/  STL [R1+0xc], R41 ;  /* 0x00000c2901007387 */ /* 0x0001e20000100800 */
[----:B------:R-:W-:Y:S01]  /*0d90*/  IMAD.U32 R248, R5, 0x10000, RZ ;  /* 0x0001000005f87824 */ /* 0x000fe200078e00ff */
[----:B------:R-:W-:Y:S02]  /*0da0*/  SHF.L.U32 R251, R11, 0x10, RZ ;  /* 0x000000100bfb7819 */ /* 0x000fe400000006ff */
[----:B------:R-:W-:Y:S04]  /*0db0*/  STL [R1], R15 ;  /* 0x0000000f01007387 */ /* 0x000fe80000100800 */
[----:B------:R1:W-:Y:S01]  /*0dc0*/  STL [R1+0xb4], R4 ;  /* 0x0000b40401007387 */ /* 0x0003e20000100800 */
[----:B0-----:R-:W-:-:S03]  /*0dd0*/  IMAD.MOV.U32 R41, RZ, RZ, RZ ;  /* 0x000000ffff297224 */ /* 0x001fc600078e00ff */
[----:B------:R0:W-:Y:S04]  /*0de0*/  STL [R1+0xb0], R3 ;  /* 0x0000b00301007387 */ /* 0x0001e80000100800 */
[----:B------:R2:W-:Y:S01]  /*0df0*/  STL [R1+0xa8], R0 ;  /* 0x0000a80001007387 */ /* 0x0005e20000100800 */
[----:B-1----:R-:W-:Y:S01]  /*0e00*/  IMAD.U32 R4, R148, 0x10000, RZ ;  /* 0x0001000094047824 */ /* 0x002fe200078e00ff */
[----:B0-----:R-:W-:-:S04]  /*0e10*/  SHF.L.U32 R3, R153, 0x10, RZ ;  /* 0x0000001099037819 */ /* 0x001fc800000006ff */
[----:B------:R0:W-:Y:S01]  /*0e20*/  STL [R1+0xa4], R4 ;  /* 0x0000a40401007387 */ /* 0x0001e20000100800 */
[----:B--2---:R-:W-:-:S03]  /*0e30*/  SHF.L.U32 R0, R149, 0x10, RZ ;  /* 0x0000001095007819 */ /* 0x004fc600000006ff */
[----:B------:R1:W-:Y:S04]  /*0e40*/  STL [R1+0x98], R3 ;  /* 0x0000980301007387 */ /* 0x0003e80000100800 */
[----:B------:R2:W-:Y:S01]  /*0e50*/  STL [R1+0x94], R0 ;  /* 0x0000940001007387 */ /* 0x0005e20000100800 */
[----:B0-----:R-:W-:Y:S01]  /*0e60*/  SHF.L.U32 R4, R154, 0x10, RZ ;  /* 0x000000109a047819 */ /* 0x001fe200000006ff */
[----:B-1----:R-:W-:-:S04]  /*0e70*/  IMAD.U32 R3, R150, 0x10000, RZ ;  /* 0x0001000096037824 */ /* 0x002fc800078e00ff */
[----:B------:R0:W-:Y:S01]  /*0e80*/  STL [R1+0x88], R4 ;  /* 0x0000880401007387 */ /* 0x0001e20000100800 */
[----:B--2---:R-:W-:-:S03]  /*0e90*/  SHF.L.U32 R0, R151, 0x10, RZ ;  /* 0x0000001097007819 */ /* 0x004fc600000006ff */
[----:B------:R1:W-:Y:S04]  /*0ea0*/  STL [R1+0x84], R3 ;  /* 0x0000840301007387 */ /* 0x0003e80000100800 */
[----:B------:R2:W-:Y:S01]  /*0eb0*/  STL [R1+0x78], R0 ;  /* 0x0000780001007387 */ /* 0x0005e20000100800 */
[----:B0-----:R-:W-:Y:S02]  /*0ec0*/  SHF.L.U32 R4, R20, 0x10, RZ ;  /* 0x0000001014047819 */ /* 0x001fe400000006ff */
[----:B-1----:R-:W-:-:S03]  /*0ed0*/  SHF.L.U32 R3, R155, 0x10, RZ ;  /* 0x000000109b037819 */ /* 0x002fc600000006ff */
[----:B------:R0:W-:Y:S01]  /*0ee0*/  STL [R1+0x74], R4 ;  /* 0x0000740401007387 */ /* 0x0001e20000100800 */
[----:B--2---:R-:W-:-:S03]  /*0ef0*/  IMAD.U32 R0, R16, 0x10000, RZ ;  /* 0x0001000010007824 */ /* 0x004fc600078e00ff */
[----:B------:R1:W-:Y:S04]  /*0f00*/  STL [R1+0x68], R3 ;  /* 0x0000680301007387 */ /* 0x0003e80000100800 */
[----:B------:R2:W-:Y:S01]  /*0f10*/  STL [R1+0x64], R0 ;  /* 0x0000640001007387 */ /* 0x0005e20000100800 */
[----:B0-----:R-:W-:Y:S02]  /*0f20*/  SHF.L.U32 R4, R21, 0x10, RZ ;  /* 0x0000001015047819 */ /* 0x001fe400000006ff */
[----:B-1----:R-:W-:-:S03]  /*0f30*/  SHF.L.U32 R3, R17, 0x10, RZ ;  /* 0x0000001011037819 */ /* 0x002fc600000006ff */
[----:B------:R0:W-:Y:S01]  /*0f40*/  STL [R1+0x58], R4 ;  /* 0x0000580401007387 */ /* 0x0001e20000100800 */
[----:B--2---:R-:W-:-:S03]  /*0f50*/  SHF.L.U32 R0, R22, 0x10, RZ ;  /* 0x0000001016007819 */ /* 0x004fc600000006ff */
[----:B------:R1:W-:Y:S04]  /*0f60*/  STL [R1+0x54], R3 ;  /* 0x0000540301007387 */ /* 0x0003e80000100800 */
[----:B------:R2:W-:Y:S01]  /*0f70*/  STL [R1+0x48], R0 ;  /* 0x0000480001007387 */ /* 0x0005e20000100800 */
[----:B0-----:R-:W-:Y:S01]  /*0f80*/  IMAD.U32 R4, R18, 0x10000, RZ ;  /* 0x0001000012047824 */ /* 0x001fe200078e00ff */
[----:B-1----:R-:W-:-:S04]  /*0f90*/  SHF.L.U32 R3, R19, 0x10, RZ ;  /* 0x0000001013037819 */ /* 0x002fc800000006ff */
        /* <DEDUP_REMOVED lines=15> */
[----:B------:R0:W-:Y:S02]  /*1090*/  STL [R1+0x4], R0 ;  /* 0x0000040001007387 */ /* 0x0001e40000100800 */
.L_x_18:
[----:B-1----:R-:W1:Y:S01]  /*10a0*/  LDC.64 R178, c[0x0][0x250] ;  /* 0x00009400ffb27b82 */ /* 0x002e620000000a00 */
[----:B--2---:R-:W2:Y:S07]  /*10b0*/  S2R R8, SR_TID.X ;  /* 0x0000000000087919 */ /* 0x004eae0000002100 */
[----:B---34-:R-:W3:Y:S01]  /*10c0*/  LDC.64 R176, c[0x0][0x258] ;  /* 0x00009600ffb07b82 */ /* 0x018ee20000000a00 */
[----:B-1----:R-:W-:-:S05]  /*10d0*/  IMAD.WIDE R178, R2, 0x4, R178 ;  /* 0x0000000402b27825 */ /* 0x002fca00078e02b2 */
[----:B-----5:R-:W5:Y:S01]  /*10e0*/  LDG.E R212, desc[UR4][R178.64] ;  /* 0x00000004b2d47981 */ /* 0x020f62000c1e1900 */
[----:B------:R-:W-:Y:S01]  /*10f0*/  MOV R237, UR18 ;  /* 0x0000001200ed7c02 */ /* 0x000fe20008000f00 */
[----:B---3--:R-:W-:Y:S01]  /*1100*/  IMAD.WIDE R176, R2, 0x4, R176 ;  /* 0x0000000402b07825 */ /* 0x008fe200078e02b0 */
[----:B--2---:R-:W-:-:S03]  /*1110*/  LOP3.LUT R180, R8, 0xff, RZ, 0xc0, !PT ;  /* 0x000000ff08b47812 */ /* 0x004fc600078ec0ff */
[----:B------:R-:W-:Y:S01]  /*1120*/  IMAD R8, R2, R237, RZ ;  /* 0x000000ed02087224 */ /* 0x000fe200078e02ff */
[----:B------:R1:W5:Y:S04]  /*1130*/  LDG.E R12, desc[UR4][R176.64] ;  /* 0x00000004b00c7981 */ /* 0x000368000c1e1900 */
[----:B-1----:R-:W-:-:S04]  /*1140*/  SHF.R.S32.HI R176, RZ, 0x1f, R8 ;  /* 0x0000001fffb07819 */ /* 0x002fc80000011408 */
[----:B------:R-:W-:Y:S01]  /*1150*/  LEA.HI R8, R176, R8, RZ, 0x3 ;  /* 0x00000008b0087211 */ /* 0x000fe200078f18ff */
[----:B------:R-:W-:Y:S03]  /*1160*/  BSSY B0, `(.L_x_1) ;  /* 0x000009c000007945 */ /* 0x000fe60003800000 */
[----:B------:R-:W-:Y:S02]  /*1170*/  LEA.HI.SX32 R8, R8, R180, 0x1d ;  /* 0x000000b408087211 */ /* 0x000fe400078feaff */
[----:B------:R-:W-:Y:S02]  /*1180*/  MOV R220, RZ ;  /* 0x000000ff00dc7202 */ /* 0x000fe40000000f00 */
[----:B------:R-:W-:Y:S01]  /*1190*/  MOV R219, RZ ;  /* 0x000000ff00db7202 */ /* 0x000fe20000000f00 */
[----:B------:R-:W-:Y:S01]  /*11a0*/  IMAD.MOV.U32 R218, RZ, RZ, R8 ;  /* 0x000000ffffda7224 */ /* 0x000fe200078e0008 */
[----:B------:R-:W-:Y:S06]  /*11b0*/  @!P0 BRA `(.L_x_2) ;  /* 0x0000000800588947 */ /* 0x000fec0003800000 */
[----:B------:R-:W1:Y:S01]  /*11c0*/  LDC.64 R176, c[0x0][0x2c0] ;  /* 0x0000b000ffb07b82 */ /* 0x000e620000000a00 */
[----:B------:R-:W2:Y:S04]  /*11d0*/  LDL R19, [R1+0xbc] ;  /* 0x0000bc0001137983 */ /* 0x000ea80000100800 */
[----:B------:R-:W3:Y:S03]  /*11e0*/  LDL R18, [R1+0xc0] ;  /* 0x0000c00001127983 */ /* 0x000ee60000100800 */
[----:B------:R-:W4:Y:S01]  /*11f0*/  LDC.64 R180, c[0x0][0x2b8] ;  /* 0x0000ae00ffb47b82 */ /* 0x000f220000000a00 */
[C---:B------:R-:W-:Y:S01]  /*1200*/  LEA R184, P4, R8.reuse, UR10, 0x4 ;  /* 0x0000000a08b87c11 */ /* 0x040fe2000f8820ff */
[----:B------:R-:W3:Y:S03]  /*1210*/  LDL R225, [R1+0xac] ;  /* 0x0000ac0001e17983 */ /* 0x000ee60000100800 */
[C---:B------:R-:W-:Y:S01]  /*1220*/  LEA.HI.X R185, R8.reuse, UR11, RZ, 0x4, P4 ;  /* 0x0000000b08b97c11 */ /* 0x040fe2000a0f24ff */
[----:B------:R-:W3:Y:S02]  /*1230*/  LDL R210, [R1+0xb8] ;  /* 0x0000b80001d27983 */ /* 0x000ee40000100800 */
[----:B------:R-:W0:Y:S02]  /*1240*/  LDC.U8 R20, c[0x0][0x2a0] ;  /* 0x0000a800ff147b82 */ /* 0x000e240000000000 */
[----:B------:R-:W3:Y:S04]  /*1250*/  LDL R220, [R1+0xb4] ;  /* 0x0000b40001dc7983 */ /* 0x000ee80000100800 */
[----:B------:R-:W2:Y:S01]  /*1260*/  LDG.E.128 R184, desc[UR4][R184.64] ;  /* 0x00000004b8b87981 */ /* 0x000ea2000c1e1d00 */
[----:B-1----:R-:W-:-:S03]  /*1270*/  IMAD.WIDE.U32 R176, R8, 0x10, R176 ;  /* 0x0000001008b07825 */ /* 0x002fc600078e00b0 */
[----:B------:R-:W3:Y:S04]  /*1280*/  LDL R219, [R1+0xa4] ;  /* 0x0000a40001db7983 */ /* 0x000ee80000100800 */
[----:B------:R-:W3:Y:S01]  /*1290*/  LDG.E.128 R176, desc[UR4][R176.64] ;  /* 0x00000004b0b07981 */ /* 0x000ee2000c1e1d00 */
[----:B----4-:R-:W-:-:S03]  /*12a0*/  IMAD.WIDE.U32 R180, R8, 0x10, R180 ;  /* 0x0000001008b47825 */ /* 0x010fc600078e00b4 */
[----:B------:R-:W4:Y:S04]  /*12b0*/  LDL R218, [R1+0xa8] ;  /* 0x0000a80001da7983 */ /* 0x000f280000100800 */
[----:B------:R-:W4:Y:S01]  /*12c0*/  LDG.E.128 R180, desc[UR4][R180.64] ;  /* 0x00000004b4b47981 */ /* 0x000f22000c1e1d00 */
[----:B0-----:R-:W-:-:S04]  /*12d0*/  ISETP.NE.AND P4, PT, R20, RZ, PT ;  /* 0x000000ff1400720c */ /* 0x001fc80003f85270 */
[----:B-----5:R-:W-:Y:S02]  /*12e0*/  FSEL R20, R212, RZ, !P4 ;  /* 0x000000ffd4147208 */ /* 0x020fe40006000000 */
[----:B--2---:R-:W-:-:S05]  /*12f0*/  SHF.L.U32 R0, R184, 0x10, RZ ;  /* 0x00000010b8007819 */ /* 0x004fca00000006ff */
[----:B------:R-:W-:Y:S01]  /*1300*/  FADD.FTZ R0, R0, -R20 ;  /* 0x8000001400007221 */ /* 0x000fe20000010000 */
[----:B---3--:R-:W-:-:S03]  /*1310*/  SHF.L.U32 R3, R176, 0x10, RZ ;  /* 0x00000010b0037819 */ /* 0x008fc600000006ff */
[----:B------:R-:W-:Y:S02]  /*1320*/  FMUL.FTZ R0, R12, R0 ;  /* 0x000000000c007220 */ /* 0x000fe40000410000 */
[-C--:B------:R-:W-:Y:S01]  /*1330*/  FMUL.FTZ R9, R19, R3.reuse ;  /* 0x0000000313097220 */ /* 0x080fe20000410000 */
[----:B------:R-:W-:Y:S01]  /*1340*/  FADD.FTZ R120, R120, R3 ;  /* 0x0000000378787221 */ /* 0x000fe20000010000 */
[----:B------:R-:W2:Y:S01]  /*1350*/  LDL R19, [R1+0xb0] ;  /* 0x0000b00001137983 */ /* 0x000ea20000100800 */
[----:B----4-:R-:W-:Y:S01]  /*1360*/  SHF.L.U32 R213, R180, 0x10, RZ ;  /* 0x00000010b4d57819 */ /* 0x010fe200000006ff */
[----:B------:R-:W-:Y:S01]  /*1370*/  FFMA.FTZ R96, R0, R3, R96 ;  /* 0x0000000300607223 */ /* 0x000fe20000010060 */
[----:B------:R-:W-:-:S03]  /*1380*/  IMAD.U32 R3, R185, 0x10000, RZ ;  /* 0x00010000b9037824 */ /* 0x000fc600078e00ff */
[----:B------:R-:W-:Y:S01]  /*1390*/  FADD.FTZ R68, R68, R213 ;  /* 0x000000d544447221 */ /* 0x000fe20000010000 */
[-C--:B------:R-:W-:Y:S01]  /*13a0*/  FFMA.FTZ R40, R0, R213.reuse, R40 ;  /* 0x000000d500287223 */ /* 0x080fe20000010028 */
[----:B------:R-:W-:Y:S01]  /*13b0*/  FFMA.FTZ R213, R18, R213, R9 ;  /* 0x000000d512d57223 */ /* 0x000fe20000010009 */
[----:B------:R-:W-:Y:S01]  /*13c0*/  FADD.FTZ R3, -R20, R3 ;  /* 0x0000000314037221 */ /* 0x000fe20000010100 */
[----:B------:R-:W-:Y:S02]  /*13d0*/  SHF.L.U32 R9, R177, 0x10, RZ ;  /* 0x00000010b1097819 */ /* 0x000fe400000006ff */
[----:B------:R-:W-:Y:S01]  /*13e0*/  SHF.L.U32 R235, R181, 0x10, RZ ;  /* 0x00000010b5eb7819 */ /* 0x000fe200000006ff */
[----:B------:R-:W-:Y:S02]  /*13f0*/  FMUL.FTZ R3, R12, R3 ;  /* 0x000000030c037220 */ /* 0x000fe40000410000 */
[----:B------:R-:W-:Y:S02]  /*1400*/  FMUL.FTZ R18, R225, R9 ;  /* 0x00000009e1127220 */ /* 0x000fe40000410000 */
[----:B------:R-:W-:Y:S01]  /*1410*/  FADD.FTZ R70, R70, R235 ;  /* 0x000000eb46467221 */ /* 0x000fe20000010000 */
[-C--:B------:R-:W-:Y:S01]  /*1420*/  FFMA.FTZ R42, R3, R235.reuse, R42 ;  /* 0x000000eb032a7223 */ /* 0x080fe2000001002a */
[----:B------:R-:W-:-:S02]  /*1430*/  FFMA.FTZ R235, R210, R235, R18 ;  /* 0x000000ebd2eb7223 */ /* 0x000fc40000010012 */
[----:B------:R-:W3:Y:S01]  /*1440*/  LDL R210, [R1+0x9c] ;  /* 0x00009c0001d27983 */ /* 0x000ee20000100800 */
[--C-:B------:R-:W-:Y:S01]  /*1450*/  FADD.FTZ R122, R122, R9.reuse ;  /* 0x000000097a7a7221 */ /* 0x100fe20000010000 */
[----:B------:R-:W-:Y:S01]  /*1460*/  FFMA.FTZ R98, R3, R9, R98 ;  /* 0x0000000903627223 */ /* 0x000fe20000010062 */
[----:B------:R-:W-:Y:S02]  /*1470*/  PRMT R9, R184, 0x7632, R9 ;  /* 0x00007632b8097816 */ /* 0x000fe40000000009 */
[----:B------:R-:W4:Y:S02]  /*1480*/  LDL R184, [R1+0xa0] ;  /* 0x0000a00001b87983 */ /* 0x000f240000100800 */
[----:B------:R-:W-:Y:S02]  /*1490*/  SHF.L.U32 R9, R9, 0x10, RZ ;  /* 0x0000001009097819 */ /* 0x000fe400000006ff */
[----:B------:R-:W-:-:S03]  /*14a0*/  PRMT R18, R176, 0x7632, R18 ;  /* 0x00007632b0127816 */ /* 0x000fc60000000012 */
[----:B------:R-:W-:Y:S01]  /*14b0*/  FADD.FTZ R9, -R20, R9 ;  /* 0x0000000914097221 */ /* 0x000fe20000010100 */
[----:B------:R-:W-:Y:S01]  /*14c0*/  PRMT R185, R185, 0x7632, R185 ;  /* 0x00007632b9b97816 */ /* 0x000fe200000000b9 */
[----:B------:R-:W-:Y:S02]  /*14d0*/  IMAD.U32 R18, R18, 0x10000, RZ ;  /* 0x0001000012127824 */ /* 0x000fe400078e00ff */
[----:B------:R-:W-:Y:S01]  /*14e0*/  FMUL.FTZ R9, R12, R9 ;  /* 0x000000090c097220 */ /* 0x000fe20000410000 */
[----:B------:R-:W-:Y:S01]  /*14f0*/  PRMT R228, R180, 0x7632, R228 ;  /* 0x00007632b4e47816 */ /* 0x000fe200000000e4 */
[----:B------:R-:W-:Y:S02]  /*1500*/  FADD.FTZ R121, R121, R18 ;  /* 0x0000001279797221 */ /* 0x000fe40000010000 */
[----:B------:R-:W-:Y:S01]  /*1510*/  FFMA.FTZ R97, R9, R18, R97 ;  /* 0x0000001209617223 */ /* 0x000fe20000010061 */
[----:B------:R-:W-:Y:S02]  /*1520*/  PRMT R21, R177, 0x7632, R21 ;  /* 0x00007632b1157816 */ /* 0x000fe40000000015 */
[----:B------:R-:W-:-:S02]  /*1530*/  SHF.L.U32 R228, R228, 0x10, RZ ;  /* 0x00000010e4e47819 */ /* 0x000fc400000006ff */
[----:B------:R-:W-:Y:S02]  /*1540*/  PRMT R226, R181, 0x7632, R226 ;  /* 0x00007632b5e27816 */ /* 0x000fe400000000e2 */
[----:B------:R-:W-:Y:S01]  /*1550*/  SHF.L.U32 R21, R21, 0x10, RZ ;  /* 0x0000001015157819 */ /* 0x000fe200000006ff */
[----:B------:R-:W-:Y:S01]  /*1560*/  FADD.FTZ R69, R69, R228 ;  /* 0x000000e445457221 */ /* 0x000fe20000010000 */
[----:B------:R-:W-:Y:S01]  /*1570*/  FFMA.FTZ R41, R9, R228, R41 ;  /* 0x000000e409297223 */ /* 0x000fe20000010029 */
[----:B------:R-:W-:Y:S01]  /*1580*/  IMAD.U32 R226, R226, 0x10000, RZ ;  /* 0x00010000e2e27824 */ /* 0x000fe200078e00ff */
[----:B------:R-:W-:Y:S01]  /*1590*/  SHF.L.U32 R177, R178, 0x10, RZ ;  /* 0x00000010b2b17819 */ /* 0x000fe200000006ff */
[----:B------:R-:W-:Y:S01]  /*15a0*/  FMUL.FTZ R176, R219, R21 ;  /* 0x00000015dbb07220 */ /* 0x000fe20000410000 */
[----:B------:R-:W-:Y:S01]  /*15b0*/  SHF.L.U32 R225, R182, 0x10, RZ ;  /* 0x00000010b6e17819 */ /* 0x000fe200000006ff */
[----:B------:R-:W4:Y:S01]  /*15c0*/  LDL R219, [R1+0x94] ;  /* 0x0000940001db7983 */ /* 0x000f220000100800 */
[----:B------:R-:W-:-:S03]  /*15d0*/  FADD.FTZ R71, R71, R226 ;  /* 0x000000e247477221 */ /* 0x000fc60000010000 */
[----:B------:R-:W-:Y:S01]  /*15e0*/  FADD.FTZ R72, R72, R225 ;  /* 0x000000e148487221 */ /* 0x000fe20000010000 */
[----:B------:R-:W4:Y:S01]  /*15f0*/  LDL R181, [R1+0x88] ;  /* 0x0000880001b57983 */ /* 0x000f220000100800 */
[----:B--2---:R-:W-:Y:S01]  /*1600*/  FMUL.FTZ R19, R19, R18 ;  /* 0x0000001213137220 */ /* 0x004fe20000410000 */
[----:B------:R-:W-:Y:S02]  /*1610*/  SHF.L.U32 R18, R185, 0x10, RZ ;  /* 0x00000010b9127819 */ /* 0x000fe400000006ff */
[----:B------:R-:W2:Y:S03]  /*1620*/  LDL R185, [R1+0x90] ;  /* 0x0000900001b97983 */ /* 0x000ea60000100800 */
[----:B------:R-:W-:Y:S01]  /*1630*/  FADD.FTZ R18, -R20, R18 ;  /* 0x0000001214127221 */ /* 0x000fe20000010100 */
[----:B------:R-:W-:-:S03]  /*1640*/  FFMA.FTZ R228, R220, R228, R19 ;  /* 0x000000e4dce47223 */ /* 0x000fc60000010013 */
[----:B------:R-:W-:-:S04]  /*1650*/  FMUL.FTZ R19, R12, R18 ;  /* 0x000000120c137220 */ /* 0x000fc80000410000 */
[-C--:B------:R-:W-:Y:S01]  /*1660*/  FFMA.FTZ R43, R19, R226.reuse, R43 ;  /* 0x000000e2132b7223 */ /* 0x080fe2000001002b */
[----:B------:R-:W-:Y:S02]  /*1670*/  FFMA.FTZ R226, R218, R226, R176 ;  /* 0x000000e2dae27223 */ /* 0x000fe400000100b0 */
[----:B------:R-:W2:Y:S01]  /*1680*/  LDL R218, [R1+0x8c] ;  /* 0x00008c0001da7983 */ /* 0x000ea20000100800 */
[----:B---3--:R-:W-:-:S03]  /*1690*/  FMUL.FTZ R176, R210, R177 ;  /* 0x000000b1d2b07220 */ /* 0x008fc60000410000 */
[----:B------:R-:W3:Y:S01]  /*16a0*/  LDL R210, [R1+0x98] ;  /* 0x0000980001d27983 */ /* 0x000ee20000100800 */
[----:B------:R-:W-:-:S05]  /*16b0*/  SHF.L.U32 R18, R186, 0x10, RZ ;  /* 0x00000010ba127819 */ /* 0x000fca00000006ff */
[----:B------:R-:W-:-:S04]  /*16c0*/  FADD.FTZ R18, -R20, R18 ;  /* 0x0000001214127221 */ /* 0x000fc80000010100 */
[----:B------:R-:W-:-:S04]  /*16d0*/  FMUL.FTZ R18, R12, R18 ;  /* 0x000000120c127220 */ /* 0x000fc80000410000 */
[-C--:B------:R-:W-:Y:S01]  /*16e0*/  FFMA.FTZ R44, R18, R225.reuse, R44 ;  /* 0x000000e1122c7223 */ /* 0x080fe2000001002c */
[----:B----4-:R-:W-:Y:S02]  /*16f0*/  FFMA.FTZ R225, R184, R225, R176 ;  /* 0x000000e1b8e17223 */ /* 0x010fe400000100b0 */
[----:B------:R-:W4:Y:S01]  /*1700*/  LDL R184, [R1+0x84] ;  /* 0x0000840001b87983 */ /* 0x000f220000100800 */
[----:B------:R-:W-:Y:S02]  /*1710*/  PRMT R180, R186, 0x7632, R180 ;  /* 0x00007632bab47816 */ /* 0x000fe400000000b4 */
[C---:B------:R-:W-:Y:S02]  /*1720*/  PRMT R195, R187.reuse, 0x7632, R195 ;  /* 0x00007632bbc37816 */ /* 0x040fe400000000c3 */
[----:B------:R-:W-:Y:S02]  /*1730*/  SHF.L.U32 R180, R180, 0x10, RZ ;  /* 0x00000010b4b47819 */ /* 0x000fe400000006ff */
[----:B------:R-:W-:Y:S01]  /*1740*/  PRMT R178, R178, 0x7632, R178 ;  /* 0x00007632b2b27816 */ /* 0x000fe200000000b2 */
[----:B------:R-:W-:Y:S01]  /*1750*/  IMAD.U32 R176, R187, 0x10000, RZ ;  /* 0x00010000bbb07824 */ /* 0x000fe200078e00ff */
[----:B------:R-:W-:Y:S01]  /*1760*/  SHF.L.U32 R195, R195, 0x10, RZ ;  /* 0x00000010c3c37819 */ /* 0x000fe200000006ff */
[----:B------:R-:W-:Y:S01]  /*1770*/  FADD.FTZ R180, -R20, R180 ;  /* 0x000000b414b47221 */ /* 0x000fe20000010100 */
[----:B------:R-:W-:-:S02]  /*1780*/  PRMT R211, R182, 0x7632, R211 ;  /* 0x00007632b6d37816 */ /* 0x000fc400000000d3 */
[----:B------:R-:W-:Y:S02]  /*1790*/  SHF.L.U32 R178, R178, 0x10, RZ ;  /* 0x00000010b2b27819 */ /* 0x000fe400000006ff */
[----:B------:R-:W-:Y:S01]  /*17a0*/  ISETP.NE.U32.AND P4, PT, RZ, UR8, PT ;  /* 0x00000008ff007c0c */ /* 0x000fe2000bf85070 */
[----:B------:R-:W-:Y:S01]  /*17b0*/  FADD.FTZ R123, R123, R21 ;  /* 0x000000157b7b7221 */ /* 0x000fe20000010000 */
[----:B------:R-:W-:Y:S01]  /*17c0*/  FFMA.FTZ R99, R19, R21, R99 ;  /* 0x0000001513637223 */ /* 0x000fe20000010063 */
[C---:B------:R-:W-:Y:S01]  /*17d0*/  FADD.FTZ R176, -R20.reuse, R176 ;  /* 0x000000b014b07221 */ /* 0x040fe20000010100 */
[----:B------:R-:W-:Y:S01]  /*17e0*/  FADD.FTZ R195, -R20, R195 ;  /* 0x000000c314c37221 */ /* 0x000fe20000010100 */
[----:B------:R-:W-:Y:S02]  /*17f0*/  IMAD.U32 R211, R211, 0x10000, RZ ;  /* 0x00010000d3d37824 */ /* 0x000fe400078e00ff */
[----:B------:R-:W-:Y:S01]  /*1800*/  FMUL.FTZ R21, R12, R180 ;  /* 0x000000b40c157220 */ /* 0x000fe20000410000 */
[----:B------:R-:W-:Y:S01]  /*1810*/  ISETP.NE.AND.EX P4, PT, RZ, UR9, PT, P4 ;  /* 0x00000009ff007c0c */ /* 0x000fe2000bf85340 */
[----:B------:R-:W-:Y:S01]  /*1820*/  FMUL.FTZ R20, R219, R178 ;  /* 0x000000b2db147220 */ /* 0x000fe20000410000 */
[----:B------:R-:W-:Y:S01]  /*1830*/  FADD.FTZ R124, R124, R177 ;  /* 0x000000b17c7c7221 */ /* 0x000fe20000010000 */
[----:B------:R-:W-:Y:S01]  /*1840*/  FFMA.FTZ R100, R18, R177, R100 ;  /* 0x000000b112647223 */ /* 0x000fe20000010064 */
[----:B------:R-:W-:Y:S01]  /*1850*/  SHF.L.U32 R177, R179, 0x10, RZ ;  /* 0x00000010b3b17819 */ /* 0x000fe200000006ff */
[----:B------:R-:W-:Y:S01]  /*1860*/  FADD.FTZ R73, R73, R211 ;  /* 0x000000d349497221 */ /* 0x000fe20000010000 */
[----:B------:R-:W-:Y:S01]  /*1870*/  FFMA.FTZ R45, R21, R211, R45 ;  /* 0x000000d3152d7223 */ /* 0x000fe2000001002d */
[----:B------:R-:W-:Y:S01]  /*1880*/  FADD.FTZ R220, RZ, R213 ;  /* 0x000000d5ffdc7221 */ /* 0x000fe20000010000 */
[----:B------:R-:W-:Y:S01]  /*1890*/  FFMA.FTZ R219, R0, R213, RZ ;  /* 0x000000d500db7223 */ /* 0x000fe200000100ff */
[----:B------:R-:W-:-:S02]  /*18a0*/  FADD.FTZ R126, R126, R177 ;  /* 0x000000b17e7e7221 */ /* 0x000fc40000010000 */
[----:B------:R-:W-:Y:S01]  /*18b0*/  FADD.FTZ R220, R220, R228 ;  /* 0x000000e4dcdc7221 */ /* 0x000fe20000010000 */
[----:B------:R-:W-:-:S03]  /*18c0*/  FFMA.FTZ R219, R9, R228, R219 ;  /* 0x000000e409db7223 */ /* 0x000fc600000100db */
[----:B------:R-:W-:Y:S01]  /*18d0*/  FADD.FTZ R220, R220, R235 ;  /* 0x000000ebdcdc7221 */ /* 0x000fe20000010000 */
[----:B------:R-:W-:Y:S01]  /*18e0*/  FFMA.FTZ R219, R3, R235, R219 ;  /* 0x000000eb03db7223 */ /* 0x000fe200000100db */
[----:B------:R-:W-:Y:S02]  /*18f0*/  PRMT R203, R183, 0x7632, R203 ;  /* 0x00007632b7cb7816 */ /* 0x000fe400000000cb */
[----:B------:R-:W-:Y:S01]  /*1900*/  FADD.FTZ R220, R220, R226 ;  /* 0x000000e2dcdc7221 */ /* 0x000fe20000010000 */
[----:B------:R-:W-:-:S03]  /*1910*/  FFMA.FTZ R219, R19, R226, R219 ;  /* 0x000000e213db7223 */ /* 0x000fc600000100db */
[----:B------:R-:W-:Y:S01]  /*1920*/  FADD.FTZ R220, R220, R225 ;  /* 0x000000e1dcdc7221 */ /* 0x000fe20000010000 */
[----:B------:R-:W-:Y:S01]  /*1930*/  FFMA.FTZ R219, R18, R225, R219 ;  /* 0x000000e112db7223 */ /* 0x000fe200000100db */
[----:B------:R-:W-:Y:S02]  /*1940*/  IMAD.U32 R203, R203, 0x10000, RZ ;  /* 0x00010000cbcb7824 */ /* 0x000fe400078e00ff */
[----:B------:R-:W-:Y:S02]  /*1950*/  FMUL.FTZ R195, R12, R195 ;  /* 0x000000c30cc37220 */ /* 0x000fe40000410000 */
[----:B------:R-:W-:Y:S02]  /*1960*/  FADD.FTZ R75, R75, R203 ;  /* 0x000000cb4b4b7221 */ /* 0x000fe40000010000 */
[----:B------:R-:W-:Y:S01]  /*1970*/  FFMA.FTZ R47, R195, R203, R47 ;  /* 0x000000cbc32f7223 */ /* 0x000fe2000001002f */
[----:B------:R-:W-:Y:S01]  /*1980*/  FADD.FTZ R125, R125, R178 ;  /* 0x000000b27d7d7221 */ /* 0x000fe20000010000 */
[----:B------:R-:W-:Y:S01]  /*1990*/  FFMA.FTZ R101, R21, R178, R101 ;  /* 0x000000b215657223 */ /* 0x000fe20000010065 */
[----:B---3--:R-:W-:Y:S01]  /*19a0*/  FFMA.FTZ R211, R210, R211, R20 ;  /* 0x000000d3d2d37223 */ /* 0x008fe20000010014 */
[----:B------:R-:W-:Y:S01]  /*19b0*/  SHF.L.U32 R210, R183, 0x10, RZ ;  /* 0x00000010b7d27819 */ /* 0x000fe200000006ff */
[----:B------:R-:W-:Y:S01]  /*19c0*/  FMUL.FTZ R20, R12, R176 ;  /* 0x000000b00c147220 */ /* 0x000fe20000410000 */
[----:B--2---:R-:W-:-:S03]  /*19d0*/  FMUL.FTZ R176, R218, R177 ;  /* 0x000000b1dab07220 */ /* 0x004fc60000410000 */
[----:B------:R-:W-:Y:S01]  /*19e0*/  FADD.FTZ R74, R74, R210 ;  /* 0x000000d24a4a7221 */ /* 0x000fe20000010000 */
[-C--:B------:R-:W-:Y:S01]  /*19f0*/  FFMA.FTZ R46, R20, R210.reuse, R46 ;  /* 0x000000d2142e7223 */ /* 0x080fe2000001002e */
[----:B------:R-:W-:Y:S01]  /*1a00*/  FFMA.FTZ R210, R185, R210, R176 ;  /* 0x000000d2b9d27223 */ /* 0x000fe200000100b0 */
[----:B------:R-:W-:Y:S01]  /*1a10*/  @P4 LEA R176, P5, R8, UR8, 0x4 ;  /* 0x0000000808b04c11 */ /* 0x000fe2000f8a20ff */
[----:B------:R-:W-:-:S03]  /*1a20*/  FFMA.FTZ R102, R20, R177, R102 ;  /* 0x000000b114667223 */ /* 0x000fc60000010066 */
[----:B------:R-:W-:-:S05]  /*1a30*/  @P4 LEA.HI.X R177, R8, UR9, RZ, 0x4, P5 ;  /* 0x0000000908b14c11 */ /* 0x000fca000a8f24ff */
[----:B------:R0:W5:Y:S01]  /*1a40*/  @P4 LDG.E.128 R148, desc[UR4][R176.64] ;  /* 0x00000004b0944981 */ /* 0x000162000c1e1d00 */
[----:B------:R-:W-:Y:S01]  /*1a50*/  FADD.FTZ R220, R220, R211 ;  /* 0x000000d3dcdc7221 */ /* 0x000fe20000010000 */
[----:B0-----:R-:W-:-:S04]  /*1a60*/  PRMT R176, R179, 0x7632, R176 ;  /* 0x00007632b3b07816 */ /* 0x001fc800000000b0 */
[----:B------:R-:W-:Y:S01]  /*1a70*/  SHF.L.U32 R176, R176, 0x10, RZ ;  /* 0x00000010b0b07819 */ /* 0x000fe200000006ff */
[----:B------:R-:W-:-:S04]  /*1a80*/  FFMA.FTZ R219, R21, R211, R219 ;  /* 0x000000d315db7223 */ /* 0x000fc800000100db */
[----:B----4-:R-:W-:Y:S01]  /*1a90*/  FMUL.FTZ R177, R184, R176 ;  /* 0x000000b0b8b17220 */ /* 0x010fe20000410000 */
[----:B------:R-:W-:Y:S01]  /*1aa0*/  FADD.FTZ R220, R220, R210 ;  /* 0x000000d2dcdc7221 */ /* 0x000fe20000010000 */
[----:B------:R-:W-:Y:S02]  /*1ab0*/  FFMA.FTZ R219, R20, R210, R219 ;  /* 0x000000d214db7223 */ /* 0x000fe400000100db */
[----:B------:R-:W-:Y:S01]  /*1ac0*/  FFMA.FTZ R203, R181, R203, R177 ;  /* 0x000000cbb5cb7223 */ /* 0x000fe200000100b1 */
[----:B------:R-:W-:Y:S01]  /*1ad0*/  FADD.FTZ R127, R127, R176 ;  /* 0x000000b07f7f7221 */ /* 0x000fe20000010000 */
[C---:B------:R-:W-:Y:S01]  /*1ae0*/  FFMA.FTZ R103, R195.reuse, R176, R103 ;  /* 0x000000b0c3677223 */ /* 0x040fe20000010067 */
[----:B------:R-:W-:Y:S01]  /*1af0*/  IADD3 R218, R8, 0x100, RZ ;  /* 0x0000010008da7810 */ /* 0x000fe20007ffe0ff */
[----:B------:R-:W-:Y:S01]  /*1b00*/  FADD.FTZ R220, R220, R203 ;  /* 0x000000cbdcdc7221 */ /* 0x000fe20000010000 */
[----:B------:R-:W-:-:S07]  /*1b10*/  FFMA.FTZ R219, R195, R203, R219 ;  /* 0x000000cbc3db7223 */ /* 0x000fce00000100db */
.L_x_2:
[----:B------:R-:W-:Y:S05]  /*1b20*/  BSYNC B0 ;  /* 0x0000000000007941 */ /* 0x000fea0003800000 */
.L_x_1:
[----:B------:R-:W-:Y:S04]  /*1b30*/  BSSY B0, `(.L_x_3) ;  /* 0x0000098000007945 */ /* 0x000fe80003800000 */
[----:B------:R-:W-:Y:S05]  /*1b40*/  @!P1 BRA `(.L_x_4) ;  /* 0x0000000800589947 */ /* 0x000fea0003800000 */
[----:B------:R-:W1:Y:S01]  /*1b50*/  LDC.64 R180, c[0x0][0x2c0] ;  /* 0x0000b000ffb47b82 */ /* 0x000e620000000a00 */
[C---:B------:R-:W-:Y:S01]  /*1b60*/  LEA R176, P4, R218.reuse, UR10, 0x4 ;  /* 0x0000000adab07c11 */ /* 0x040fe2000f8820ff */
[----:B------:R-:W2:Y:S04]  /*1b70*/  LDL R217, [R1+0x7c] ;  /* 0x00007c0001d97983 */ /* 0x000ea80000100800 */
[----:B------:R-:W3:Y:S01]  /*1b80*/  LDL R208, [R1+0x80] ;  /* 0x0000800001d07983 */ /* 0x000ee20000100800 */
[C---:B------:R-:W-:Y:S01]  /*1b90*/  LEA.HI.X R177, R218.reuse, UR11, RZ, 0x4, P4 ;  /* 0x0000000bdab17c11 */ /* 0x040fe2000a0f24ff */
[----:B------:R-:W4:Y:S02]  /*1ba0*/  LDC.64 R184, c[0x0][0x2b8] ;  /* 0x0000ae00ffb87b82 */ /* 0x000f240000000a00 */
[----:B------:R-:W3:Y:S04]  /*1bb0*/  LDL R17, [R1+0x6c] ;  /* 0x00006c0001117983 */ /* 0x000ee80000100800 */
[----:B------:R-:W0:Y:S02]  /*1bc0*/  LDG.E.128 R176, desc[UR4][R176.64] ;  /* 0x00000004b0b07981 */ /* 0x000e24000c1e1d00 */
[----:B------:R-:W4:Y:S02]  /*1bd0*/  LDC.U8 R188, c[0x0][0x2a0] ;  /* 0x0000a800ffbc7b82 */ /* 0x000f240000000000 */
[----:B------:R-:W3:Y:S01]  /*1be0*/  LDL R22, [R1+0x74] ;  /* 0x0000740001167983 */ /* 0x000ee20000100800 */
[----:B-1----:R-:W-:-:S06]  /*1bf0*/  IMAD.WIDE.U32 R180, R218, 0x10, R180 ;  /* 0x00000010dab47825 */ /* 0x002fcc00078e00b4 */
[----:B------:R-:W2:Y:S01]  /*1c00*/  LDG.E.128 R180, desc[UR4][R180.64] ;  /* 0x00000004b4b47981 */ /* 0x000ea2000c1e1d00 */
[----:B----4-:R-:W-:-:S06]  /*1c10*/  IMAD.WIDE.U32 R184, R218, 0x10, R184 ;  /* 0x00000010dab87825 */ /* 0x010fcc00078e00b8 */
[----:B------:R-:W4:Y:S01]  /*1c20*/  LDG.E.128 R184, desc[UR4][R184.64] ;  /* 0x00000004b8b87981 */ /* 0x000f22000c1e1d00 */
[----:B------:R-:W-:-:S03]  /*1c30*/  ISETP.NE.AND P4, PT, R188, RZ, PT ;  /* 0x000000ffbc00720c */ /* 0x000fc60003f85270 */
[----:B------:R-:W3:Y:S01]  /*1c40*/  LDL R188, [R1+0x70] ;  /* 0x0000700001bc7983 */ /* 0x000ee20000100800 */
[----:B-----5:R-:W-:Y:S02]  /*1c50*/  FSEL R23, R212, RZ, !P4 ;  /* 0x000000ffd4177208 */ /* 0x020fe40006000000 */
[----:B0-----:R-:W-:-:S05]  /*1c60*/  SHF.L.U32 R4, R176, 0x10, RZ ;  /* 0x00000010b0047819 */ /* 0x001fca00000006ff */
[----:B------:R-:W-:-:S04]  /*1c70*/  FADD.FTZ R4, -R23, R4 ;  /* 0x0000000417047221 */ /* 0x000fc80000010100 */
[----:B------:R-:W-:Y:S01]  /*1c80*/  FMUL.FTZ R4, R12, R4 ;  /* 0x000000040c047220 */ /* 0x000fe20000410000 */
[----:B--2---:R-:W-:-:S05]  /*1c90*/  SHF.L.U32 R5, R180, 0x10, RZ ;  /* 0x00000010b4057819 */ /* 0x004fca00000006ff */
[-C--:B------:R-:W-:Y:S01]  /*1ca0*/  FMUL.FTZ R10, R217, R5.reuse ;  /* 0x00000005d90a7220 */ /* 0x080fe20000410000 */
[----:B------:R-:W-:Y:S01]  /*1cb0*/  FADD.FTZ R128, R128, R5 ;  /* 0x0000000580807221 */ /* 0x000fe20000010000 */
[----:B------:R-:W-:Y:S01]  /*1cc0*/  FFMA.FTZ R104, R4, R5, R104 ;  /* 0x0000000504687223 */ /* 0x000fe20000010068 */
[----:B----4-:R-:W-:Y:S01]  /*1cd0*/  IMAD.U32 R234, R184, 0x10000, RZ ;  /* 0x00010000b8ea7824 */ /* 0x010fe200078e00ff */
[----:B------:R-:W-:Y:S01]  /*1ce0*/  SHF.L.U32 R5, R177, 0x10, RZ ;  /* 0x00000010b1057819 */ /* 0x000fe200000006ff */
[----:B------:R-:W2:Y:S02]  /*1cf0*/  LDL R217, [R1+0x78] ;  /* 0x0000780001d97983 */ /* 0x000ea40000100800 */
[----:B------:R-:W-:Y:S01]  /*1d00*/  FADD.FTZ R76, R76, R234 ;  /* 0x000000ea4c4c7221 */ /* 0x000fe20000010000 */
[-C--:B------:R-:W-:Y:S01]  /*1d10*/  FFMA.FTZ R48, R4, R234.reuse, R48 ;  /* 0x000000ea04307223 */ /* 0x080fe20000010030 */
[----:B---3--:R-:W-:Y:S01]  /*1d20*/  FFMA.FTZ R234, R208, R234, R10 ;  /* 0x000000ead0ea7223 */ /* 0x008fe2000001000a */
[----:B------:R-:W-:Y:S01]  /*1d30*/  FADD.FTZ R5, -R23, R5 ;  /* 0x0000000517057221 */ /* 0x000fe20000010100 */
[----:B------:R-:W-:Y:S01]  /*1d40*/  SHF.L.U32 R10, R181, 0x10, RZ ;  /* 0x00000010b50a7819 */ /* 0x000fe200000006ff */
[----:B------:R-:W3:Y:S01]  /*1d50*/  LDL R208, [R1+0x64] ;  /* 0x0000640001d07983 */ /* 0x000ee20000100800 */
[----:B------:R-:W-:Y:S01]  /*1d60*/  SHF.L.U32 R233, R185, 0x10, RZ ;  /* 0x00000010b9e97819 */ /* 0x000fe200000006ff */
[----:B------:R-:W-:-:S02]  /*1d70*/  FMUL.FTZ R5, R12, R5 ;  /* 0x000000050c057220 */ /* 0x000fc40000410000 */
[----:B------:R-:W-:Y:S02]  /*1d80*/  FMUL.FTZ R17, R17, R10 ;  /* 0x0000000a11117220 */ /* 0x000fe40000410000 */
[----:B------:R-:W-:Y:S01]  /*1d90*/  FADD.FTZ R78, R78, R233 ;  /* 0x000000e94e4e7221 */ /* 0x000fe20000010000 */
[-C--:B------:R-:W-:Y:S01]  /*1da0*/  FFMA.FTZ R50, R5, R233.reuse, R50 ;  /* 0x000000e905327223 */ /* 0x080fe20000010032 */
[--C-:B------:R-:W-:Y:S02]  /*1db0*/  FFMA.FTZ R233, R188, R233, R17.reuse ;  /* 0x000000e9bce97223 */ /* 0x100fe40000010011 */
[----:B------:R-:W4:Y:S01]  /*1dc0*/  LDL R188, [R1+0x68] ;  /* 0x0000680001bc7983 */ /* 0x000f220000100800 */
[----:B------:R-:W-:-:S03]  /*1dd0*/  PRMT R17, R180, 0x7632, R17 ;  /* 0x00007632b4117816 */ /* 0x000fc60000000011 */
[----:B------:R-:W4:Y:S01]  /*1de0*/  LDL R180, [R1+0x5c] ;  /* 0x00005c0001b47983 */ /* 0x000f220000100800 */
[----:B------:R-:W-:-:S03]  /*1df0*/  PRMT R227, R184, 0x7632, R227 ;  /* 0x00007632b8e37816 */ /* 0x000fc600000000e3 */
[----:B------:R-:W4:Y:S01]  /*1e00*/  LDL R184, [R1+0x60] ;  /* 0x0000600001b87983 */ /* 0x000f220000100800 */
[----:B------:R-:W-:Y:S01]  /*1e10*/  FADD.FTZ R130, R130, R10 ;  /* 0x0000000a82827221 */ /* 0x000fe20000010000 */
[----:B------:R-:W-:Y:S01]  /*1e20*/  FFMA.FTZ R106, R5, R10, R106 ;  /* 0x0000000a056a7223 */ /* 0x000fe2000001006a */
[----:B------:R-:W-:-:S05]  /*1e30*/  PRMT R10, R176, 0x7632, R10 ;  /* 0x00007632b00a7816 */ /* 0x000fca000000000a */
[----:B------:R-:W-:Y:S01]  /*1e40*/  IMAD.U32 R10, R10, 0x10000, RZ ;  /* 0x000100000a0a7824 */ /* 0x000fe200078e00ff */
[----:B------:R-:W-:-:S03]  /*1e50*/  SHF.L.U32 R17, R17, 0x10, RZ ;  /* 0x0000001011117819 */ /* 0x000fc600000006ff */
[----:B------:R-:W-:Y:S01]  /*1e60*/  FADD.FTZ R10, -R23, R10 ;  /* 0x0000000a170a7221 */ /* 0x000fe20000010100 */
[----:B------:R-:W-:-:S03]  /*1e70*/  PRMT R177, R177, 0x7632, R177 ;  /* 0x00007632b1b17816 */ /* 0x000fc600000000b1 */
[----:B------:R-:W-:Y:S01]  /*1e80*/  FMUL.FTZ R10, R12, R10 ;  /* 0x0000000a0c0a7220 */ /* 0x000fe20000410000 */
[-C--:B------:R-:W-:Y:S01]  /*1e90*/  FMUL.FTZ R22, R22, R17.reuse ;  /* 0x0000001116167220 */ /* 0x080fe20000410000 */
[----:B------:R-:W-:Y:S02]  /*1ea0*/  FADD.FTZ R129, R129, R17 ;  /* 0x0000001181817221 */ /* 0x000fe40000010000 */
[C---:B------:R-:W-:Y:S01]  /*1eb0*/  FFMA.FTZ R105, R10.reuse, R17, R105 ;  /* 0x000000110a697223 */ /* 0x040fe20000010069 */
[----:B------:R-:W-:Y:S02]  /*1ec0*/  SHF.L.U32 R17, R177, 0x10, RZ ;  /* 0x00000010b1117819 */ /* 0x000fe400000006ff */
[----:B------:R-:W-:Y:S02]  /*1ed0*/  SHF.L.U32 R227, R227, 0x10, RZ ;  /* 0x00000010e3e37819 */ /* 0x000fe400000006ff */
[----:B------:R-:W-:Y:S01]  /*1ee0*/  PRMT R176, R181, 0x7632, R176 ;  /* 0x00007632b5b07816 */ /* 0x000fe200000000b0 */
[----:B------:R-:W-:Y:S01]  /*1ef0*/  FADD.FTZ R17, -R23, R17 ;  /* 0x0000001117117221 */ /* 0x000fe20000010100 */
[----:B------:R-:W-:Y:S01]  /*1f00*/  PRMT R222, R185, 0x7632, R222 ;  /* 0x00007632b9de7816 */ /* 0x000fe200000000de */
[----:B------:R-:W-:Y:S01]  /*1f10*/  FADD.FTZ R77, R77, R227 ;  /* 0x000000e34d4d7221 */ /* 0x000fe20000010000 */
[-C--:B------:R-:W-:Y:S01]  /*1f20*/  FFMA.FTZ R49, R10, R227.reuse, R49 ;  /* 0x000000e30a317223 */ /* 0x080fe20000010031 */
[----:B------:R-:W-:Y:S01]  /*1f30*/  IMAD.U32 R176, R176, 0x10000, RZ ;  /* 0x00010000b0b07824 */ /* 0x000fe200078e00ff */
[----:B------:R-:W-:Y:S01]  /*1f40*/  SHF.L.U32 R222, R222, 0x10, RZ ;  /* 0x00000010dede7819 */ /* 0x000fe200000006ff */
[----:B------:R-:W4:Y:S04]  /*1f50*/  LDL R185, [R1+0x50] ;  /* 0x0000500001b97983 */ /* 0x000f280000100800 */
[----:B------:R-:W-:Y:S01]  /*1f60*/  FADD.FTZ R79, R79, R222 ;  /* 0x000000de4f4f7221 */ /* 0x000fe20000010000 */
[----:B------:R-:W4:Y:S01]  /*1f70*/  LDL R181, [R1+0x48] ;  /* 0x0000480001b57983 */ /* 0x000f220000100800 */
[----:B--2---:R-:W-:Y:S01]  /*1f80*/  FFMA.FTZ R227, R217, R227, R22 ;  /* 0x000000e3d9e37223 */ /* 0x004fe20000010016 */
[----:B------:R-:W-:Y:S01]  /*1f90*/  FMUL.FTZ R22, R12, R17 ;  /* 0x000000110c167220 */ /* 0x000fe20000410000 */
[----:B------:R-:W-:Y:S01]  /*1fa0*/  SHF.L.U32 R17, R178, 0x10, RZ ;  /* 0x00000010b2117819 */ /* 0x000fe200000006ff */
[----:B---3--:R-:W-:-:S04]  /*1fb0*/  FMUL.FTZ R177, R208, R176 ;  /* 0x000000b0d0b17220 */ /* 0x008fc80000410000 */
[----:B------:R-:W-:Y:S01]  /*1fc0*/  FADD.FTZ R17, -R23, R17 ;  /* 0x0000001117117221 */ /* 0x000fe20000010100 */
[-C--:B------:R-:W-:Y:S01]  /*1fd0*/  FFMA.FTZ R51, R22, R222.reuse, R51 ;  /* 0x000000de16337223 */ /* 0x080fe20000010033 */
[----:B------:R-:W-:Y:S01]  /*1fe0*/  IMAD.U32 R217, R186, 0x10000, RZ ;  /* 0x00010000bad97824 */ /* 0x000fe200078e00ff */
[----:B------:R-:W2:Y:S01]  /*1ff0*/  LDL R208, [R1+0x58] ;  /* 0x0000580001d07983 */ /* 0x000ea20000100800 */
[----:B------:R-:W-:Y:S01]  /*2000*/  FMUL.FTZ R17, R12, R17 ;  /* 0x000000110c117220 */ /* 0x000fe20000410000 */
[----:B----4-:R-:W-:Y:S01]  /*2010*/  FFMA.FTZ R222, R188, R222, R177 ;  /* 0x000000debcde7223 */ /* 0x010fe200000100b1 */
[----:B------:R-:W-:-:S05]  /*2020*/  SHF.L.U32 R177, R182, 0x10, RZ ;  /* 0x00000010b6b17819 */ /* 0x000fca00000006ff */
[-C--:B------:R-:W-:Y:S01]  /*2030*/  FMUL.FTZ R180, R180, R177.reuse ;  /* 0x000000b1b4b47220 */ /* 0x080fe20000410000 */
[----:B------:R-:W-:Y:S01]  /*2040*/  FADD.FTZ R132, R132, R177 ;  /* 0x000000b184847221 */ /* 0x000fe20000010000 */
[C---:B------:R-:W-:Y:S02]  /*2050*/  FFMA.FTZ R108, R17.reuse, R177, R108 ;  /* 0x000000b1116c7223 */ /* 0x040fe4000001006c */
[----:B------:R-:W3:Y:S01]  /*2060*/  LDL R177, [R1+0x54] ;  /* 0x0000540001b17983 */ /* 0x000ee20000100800 */
[----:B------:R-:W-:Y:S01]  /*2070*/  FADD.FTZ R80, R80, R217 ;  /* 0x000000d950507221 */ /* 0x000fe20000010000 */
[-C--:B------:R-:W-:Y:S01]  /*2080*/  FFMA.FTZ R52, R17, R217.reuse, R52 ;  /* 0x000000d911347223 */ /* 0x080fe20000010034 */
[----:B------:R-:W-:Y:S02]  /*2090*/  FFMA.FTZ R217, R184, R217, R180 ;  /* 0x000000d9b8d97223 */ /* 0x000fe400000100b4 */
[----:B------:R-:W4:Y:S04]  /*20a0*/  LDL R180, [R1+0x4c] ;  /* 0x00004c0001b47983 */ /* 0x000f280000100800 */
[----:B------:R-:W4:Y:S01]  /*20b0*/  LDL R184, [R1+0x44] ;  /* 0x0000440001b87983 */ /* 0x000f220000100800 */
[----:B------:R-:W-:-:S02]  /*20c0*/  PRMT R178, R178, 0x7632, R178 ;  /* 0x00007632b2b27816 */ /* 0x000fc400000000b2 */
[C---:B------:R-:W-:Y:S02]  /*20d0*/  PRMT R194, R179.reuse, 0x7632, R194 ;  /* 0x00007632b3c27816 */ /* 0x040fe400000000c2 */
[----:B------:R-:W-:Y:S02]  /*20e0*/  SHF.L.U32 R188, R179, 0x10, RZ ;  /* 0x00000010b3bc7819 */ /* 0x000fe400000006ff */
[----:B------:R-:W-:Y:S02]  /*20f0*/  SHF.L.U32 R179, R178, 0x10, RZ ;  /* 0x00000010b2b37819 */ /* 0x000fe400000006ff */
[----:B------:R-:W-:Y:S02]  /*2100*/  PRMT R178, R182, 0x7632, R178 ;  /* 0x00007632b6b27816 */ /* 0x000fe400000000b2 */
[----:B------:R-:W-:Y:S01]  /*2110*/  SHF.L.U32 R194, R194, 0x10, RZ ;  /* 0x00000010c2c27819 */ /* 0x000fe200000006ff */
[----:B------:R-:W-:Y:S01]  /*2120*/  FADD.FTZ R179, -R23, R179 ;  /* 0x000000b317b37221 */ /* 0x000fe20000010100 */
[----:B------:R-:W-:-:S02]  /*2130*/  PRMT R209, R186, 0x7632, R209 ;  /* 0x00007632bad17816 */ /* 0x000fc400000000d1 */
[----:B------:R-:W-:Y:S01]  /*2140*/  ISETP.NE.U32.AND P4, PT, RZ, UR8, PT ;  /* 0x00000008ff007c0c */ /* 0x000fe2000bf85070 */
[----:B------:R-:W-:Y:S02]  /*2150*/  IMAD.U32 R178, R178, 0x10000, RZ ;  /* 0x00010000b2b27824 */ /* 0x000fe400078e00ff */
[C---:B------:R-:W-:Y:S01]  /*2160*/  FADD.FTZ R188, -R23.reuse, R188 ;  /* 0x000000bc17bc7221 */ /* 0x040fe20000010100 */
[----:B------:R-:W-:Y:S01]  /*2170*/  FADD.FTZ R194, -R23, R194 ;  /* 0x000000c217c27221 */ /* 0x000fe20000010100 */
[----:B------:R-:W-:Y:S01]  /*2180*/  SHF.L.U32 R209, R209, 0x10, RZ ;  /* 0x00000010d1d17819 */ /* 0x000fe200000006ff */
[----:B------:R-:W-:Y:S01]  /*2190*/  FADD.FTZ R131, R131, R176 ;  /* 0x000000b083837221 */ /* 0x000fe20000010000 */
[----:B------:R-:W-:Y:S01]  /*21a0*/  ISETP.NE.AND.EX P4, PT, RZ, UR9, PT, P4 ;  /* 0x00000009ff007c0c */ /* 0x000fe2000bf85340 */
[----:B------:R-:W-:Y:S01]  /*21b0*/  FFMA.FTZ R107, R22, R176, R107 ;  /* 0x000000b0166b7223 */ /* 0x000fe2000001006b */
[----:B------:R-:W-:Y:S01]  /*21c0*/  FMUL.FTZ R23, R12, R179 ;  /* 0x000000b30c177220 */ /* 0x000fe20000410000 */
[----:B------:R-:W-:-:S03]  /*21d0*/  FADD.FTZ R81, R81, R209 ;  /* 0x000000d151517221 */ /* 0x000fc60000010000 */
[----:B------:R-:W-:Y:S01]  /*21e0*/  FFMA.FTZ R53, R23, R209, R53 ;  /* 0x000000d117357223 */ /* 0x000fe20000010035 */
[----:B------:R-:W-:Y:S01]  /*21f0*/  FMUL.FTZ R188, R12, R188 ;  /* 0x000000bc0cbc7220 */ /* 0x000fe20000410000 */
[----:B------:R-:W-:Y:S01]  /*2200*/  FADD.FTZ R220, R220, R234 ;  /* 0x000000eadcdc7221 */ /* 0x000fe20000010000 */
[----:B------:R-:W-:-:S03]  /*2210*/  FFMA.FTZ R219, R4, R234, R219 ;  /* 0x000000ea04db7223 */ /* 0x000fc600000100db */
[----:B------:R-:W-:Y:S01]  /*2220*/  FADD.FTZ R220, R220, R227 ;  /* 0x000000e3dcdc7221 */ /* 0x000fe20000010000 */
[----:B------:R-:W-:-:S03]  /*2230*/  FFMA.FTZ R219, R10, R227, R219 ;  /* 0x000000e30adb7223 */ /* 0x000fc600000100db */
[----:B------:R-:W-:Y:S01]  /*2240*/  FADD.FTZ R220, R220, R233 ;  /* 0x000000e9dcdc7221 */ /* 0x000fe20000010000 */
[----:B------:R-:W-:Y:S01]  /*2250*/  FFMA.FTZ R219, R5, R233, R219 ;  /* 0x000000e905db7223 */ /* 0x000fe200000100db */
[----:B------:R-:W-:Y:S02]  /*2260*/  PRMT R202, R187, 0x7632, R202 ;  /* 0x00007632bbca7816 */ /* 0x000fe400000000ca */
[----:B------:R-:W-:Y:S01]  /*2270*/  FADD.FTZ R220, R220, R222 ;  /* 0x000000dedcdc7221 */ /* 0x000fe20000010000 */
[----:B------:R-:W-:Y:S01]  /*2280*/  FFMA.FTZ R219, R22, R222, R219 ;  /* 0x000000de16db7223 */ /* 0x000fe200000100db */
[----:B------:R-:W-:Y:S02]  /*2290*/  SHF.L.U32 R202, R202, 0x10, RZ ;  /* 0x00000010caca7819 */ /* 0x000fe400000006ff */
[----:B------:R-:W-:Y:S01]  /*22a0*/  FADD.FTZ R220, R220, R217 ;  /* 0x000000d9dcdc7221 */ /* 0x000fe20000010000 */
[----:B------:R-:W-:Y:S01]  /*22b0*/  FFMA.FTZ R219, R17, R217, R219 ;  /* 0x000000d911db7223 */ /* 0x000fe200000100db */
[----:B------:R-:W-:Y:S01]  /*22c0*/  FMUL.FTZ R194, R12, R194 ;  /* 0x000000c20cc27220 */ /* 0x000fe20000410000 */
[----:B------:R-:W-:-:S03]  /*22d0*/  FADD.FTZ R83, R83, R202 ;  /* 0x000000ca53537221 */ /* 0x000fc60000010000 */
[----:B------:R-:W-:Y:S01]  /*22e0*/  FFMA.FTZ R55, R194, R202, R55 ;  /* 0x000000cac2377223 */ /* 0x000fe20000010037 */
[----:B------:R-:W-:Y:S01]  /*22f0*/  FADD.FTZ R133, R133, R178 ;  /* 0x000000b285857221 */ /* 0x000fe20000010000 */
[-C--:B------:R-:W-:Y:S01]  /*2300*/  FFMA.FTZ R109, R23, R178.reuse, R109 ;  /* 0x000000b2176d7223 */ /* 0x080fe2000001006d */
[----:B---3--:R-:W-:-:S04]  /*2310*/  FMUL.FTZ R176, R177, R178 ;  /* 0x000000b2b1b07220 */ /* 0x008fc80000410000 */
[----:B--2---:R-:W-:Y:S01]  /*2320*/  FFMA.FTZ R209, R208, R209, R176 ;  /* 0x000000d1d0d17223 */ /* 0x004fe200000100b0 */
[----:B------:R-:W-:Y:S02]  /*2330*/  SHF.L.U32 R176, R183, 0x10, RZ ;  /* 0x00000010b7b07819 */ /* 0x000fe400000006ff */
[----:B------:R-:W-:-:S03]  /*2340*/  SHF.L.U32 R208, R187, 0x10, RZ ;  /* 0x00000010bbd07819 */ /* 0x000fc600000006ff */
[-C--:B----4-:R-:W-:Y:S01]  /*2350*/  FMUL.FTZ R177, R180, R176.reuse ;  /* 0x000000b0b4b17220 */ /* 0x090fe20000410000 */
[----:B------:R-:W-:Y:S01]  /*2360*/  FADD.FTZ R134, R134, R176 ;  /* 0x000000b086867221 */ /* 0x000fe20000010000 */
[----:B------:R-:W-:Y:S01]  /*2370*/  FFMA.FTZ R110, R188, R176, R110 ;  /* 0x000000b0bc6e7223 */ /* 0x000fe2000001006e */
[----:B------:R-:W-:Y:S01]  /*2380*/  @P4 LEA R176, P5, R218, UR8, 0x4 ;  /* 0x00000008dab04c11 */ /* 0x000fe2000f8a20ff */
[----:B------:R-:W-:Y:S01]  /*2390*/  FADD.FTZ R82, R82, R208 ;  /* 0x000000d052527221 */ /* 0x000fe20000010000 */
[-C--:B------:R-:W-:Y:S01]  /*23a0*/  FFMA.FTZ R54, R188, R208.reuse, R54 ;  /* 0x000000d0bc367223 */ /* 0x080fe20000010036 */
[----:B------:R-:W-:Y:S01]  /*23b0*/  FFMA.FTZ R208, R185, R208, R177 ;  /* 0x000000d0b9d07223 */ /* 0x000fe200000100b1 */
[----:B------:R-:W-:-:S05]  /*23c0*/  @P4 LEA.HI.X R177, R218, UR9, RZ, 0x4, P5 ;  /* 0x00000009dab14c11 */ /* 0x000fca000a8f24ff */
[----:B------:R0:W5:Y:S01]  /*23d0*/  @P4 LDG.E.128 R152, desc[UR4][R176.64] ;  /* 0x00000004b0984981 */ /* 0x000162000c1e1d00 */
[----:B------:R-:W-:Y:S01]  /*23e0*/  FADD.FTZ R220, R220, R209 ;  /* 0x000000d1dcdc7221 */ /* 0x000fe20000010000 */
[----:B0-----:R-:W-:Y:S01]  /*23f0*/  PRMT R176, R183, 0x7632, R176 ;  /* 0x00007632b7b07816 */ /* 0x001fe200000000b0 */
[----:B------:R-:W-:-:S04]  /*2400*/  FFMA.FTZ R219, R23, R209, R219 ;  /* 0x000000d117db7223 */ /* 0x000fc800000100db */
[----:B------:R-:W-:-:S04]  /*2410*/  IMAD.U32 R176, R176, 0x10000, RZ ;  /* 0x00010000b0b07824 */ /* 0x000fc800078e00ff */
[----:B------:R-:W-:Y:S01]  /*2420*/  FMUL.FTZ R177, R184, R176 ;  /* 0x000000b0b8b17220 */ /* 0x000fe20000410000 */
[----:B------:R-:W-:Y:S01]  /*2430*/  FADD.FTZ R220, R220, R208 ;  /* 0x000000d0dcdc7221 */ /* 0x000fe20000010000 */
[----:B------:R-:W-:Y:S02]  /*2440*/  FFMA.FTZ R219, R188, R208, R219 ;  /* 0x000000d0bcdb7223 */ /* 0x000fe400000100db */
[----:B------:R-:W-:Y:S01]  /*2450*/  FFMA.FTZ R202, R181, R202, R177 ;  /* 0x000000cab5ca7223 */ /* 0x000fe200000100b1 */
[----:B------:R-:W-:Y:S01]  /*2460*/  FADD.FTZ R135, R135, R176 ;  /* 0x000000b087877221 */ /* 0x000fe20000010000 */
[----:B------:R-:W-:Y:S01]  /*2470*/  FFMA.FTZ R111, R194, R176, R111 ;  /* 0x000000b0c26f7223 */ /* 0x000fe2000001006f */
[----:B------:R-:W-:Y:S01]  /*2480*/  IADD3 R218, R218, 0x100, RZ ;  /* 0x00000100dada7810 */ /* 0x000fe20007ffe0ff */
[----:B------:R-:W-:Y:S01]  /*2490*/  FADD.FTZ R220, R220, R202 ;  /* 0x000000cadcdc7221 */ /* 0x000fe20000010000 */
[----:B------:R-:W-:-:S07]  /*24a0*/  FFMA.FTZ R219, R194, R202, R219 ;  /* 0x000000cac2db7223 */ /* 0x000fce00000100db */
.L_x_4:
[----:B------:R-:W-:Y:S05]  /*24b0*/  BSYNC B0 ;  /* 0x0000000000007941 */ /* 0x000fea0003800000 */
.L_x_3:
[----:B------:R-:W-:Y:S04]  /*24c0*/  BSSY B0, `(.L_x_5) ;  /* 0x0000098000007945 */ /* 0x000fe80003800000 */
[----:B------:R-:W-:Y:S05]  /*24d0*/  @!P2 BRA `(.L_x_6) ;  /* 0x000000080058a947 */ /* 0x000fea0003800000 */
[----:B------:R-:W1:Y:S01]  /*24e0*/  LDC.64 R180, c[0x0][0x2c0] ;  /* 0x0000b000ffb47b82 */ /* 0x000e620000000a00 */
[----:B------:R-:W2:Y:S04]  /*24f0*/  LDL R216, [R1+0x3c] ;  /* 0x00003c0001d87983 */ /* 0x000ea80000100800 */
[----:B------:R-:W3:Y:S01]  /*2500*/  LDL R206, [R1+0x40] ;  /* 0x0000400001ce7983 */ /* 0x000ee20000100800 */
[C---:B------:R-:W-:Y:S02]  /*2510*/  LEA R176, P4, R218.reuse, UR10, 0x4 ;  /* 0x0000000adab07c11 */ /* 0x040fe4000f8820ff */
[----:B------:R-:W4:Y:S01]  /*2520*/  LDC.64 R184, c[0x0][0x2b8] ;  /* 0x0000ae00ffb87b82 */ /* 0x000f220000000a00 */
[----:B------:R-:W3:Y:S01]  /*2530*/  LDL R15, [R1+0x2c] ;  /* 0x00002c00010f7983 */ /* 0x000ee20000100800 */
[----:B------:R-:W-:-:S03]  /*2540*/  LEA.HI.X R177, R218, UR11, RZ, 0x4, P4 ;  /* 0x0000000bdab17c11 */ /* 0x000fc6000a0f24ff */
[----:B------:R-:W3:Y:S03]  /*2550*/  LDL R16, [R1+0x34] ;  /* 0x0000340001107983 */ /* 0x000ee60000100800 */
[----:B------:R-:W0:Y:S01]  /*2560*/  LDC.U8 R190, c[0x0][0x2a0] ;  /* 0x0000a800ffbe7b82 */ /* 0x000e220000000000 */
[----:B------:R-:W2:Y:S01]  /*2570*/  LDG.E.128 R176, desc[UR4][R176.64] ;  /* 0x00000004b0b07981 */ /* 0x000ea2000c1e1d00 */
[----:B-1----:R-:W-:-:S06]  /*2580*/  IMAD.WIDE.U32 R180, R218, 0x10, R180 ;  /* 0x00000010dab47825 */ /* 0x002fcc00078e00b4 */
[----:B------:R-:W3:Y:S01]  /*2590*/  LDG.E.128 R180, desc[UR4][R180.64] ;  /* 0x00000004b4b47981 */ /* 0x000ee2000c1e1d00 */
[----:B----4-:R-:W-:-:S06]  /*25a0*/  IMAD.WIDE.U32 R184, R218, 0x10, R184 ;  /* 0x00000010dab87825 */ /* 0x010fcc00078e00b8 */
[----:B------:R-:W4:Y:S01]  /*25b0*/  LDG.E.128 R184, desc[UR4][R184.64] ;  /* 0x00000004b8b87981 */ /* 0x000f22000c1e1d00 */
[----:B0-----:R-:W-:-:S03]  /*25c0*/  ISETP.NE.AND P4, PT, R190, RZ, PT ;  /* 0x000000ffbe00720c */ /* 0x001fc60003f85270 */
[----:B------:R-:W4:Y:S01]  /*25d0*/  LDL R190, [R1+0x30] ;  /* 0x0000300001be7983 */ /* 0x000f220000100800 */
[----:B-----5:R-:W-:Y:S02]  /*25e0*/  FSEL R189, R212, RZ, !P4 ;  /* 0x000000ffd4bd7208 */ /* 0x020fe40006000000 */
[----:B--2---:R-:W-:-:S05]  /*25f0*/  SHF.L.U32 R6, R176, 0x10, RZ ;  /* 0x00000010b0067819 */ /* 0x004fca00000006ff */
[----:B------:R-:W-:-:S04]  /*2600*/  FADD.FTZ R6, -R189, R6 ;  /* 0x00000006bd067221 */ /* 0x000fc80000010100 */
[----:B------:R-:W-:Y:S01]  /*2610*/  FMUL.FTZ R6, R12, R6 ;  /* 0x000000060c067220 */ /* 0x000fe20000410000 */
[----:B---3--:R-:W-:-:S04]  /*2620*/  IMAD.U32 R7, R180, 0x10000, RZ ;  /* 0x00010000b4077824 */ /* 0x008fc800078e00ff */
[-C--:B------:R-:W-:Y:S01]  /*2630*/  FMUL.FTZ R11, R216, R7.reuse ;  /* 0x00000007d80b7220 */ /* 0x080fe20000410000 */
[----:B------:R-:W-:Y:S01]  /*2640*/  FADD.FTZ R28, R28, R7 ;  /* 0x000000071c1c7221 */ /* 0x000fe20000010000 */
[----:B------:R-:W-:Y:S01]  /*2650*/  FFMA.FTZ R24, R6, R7, R24 ;  /* 0x0000000706187223 */ /* 0x000fe20000010018 */
[----:B----4-:R-:W-:Y:S01]  /*2660*/  SHF.L.U32 R232, R184, 0x10, RZ ;  /* 0x00000010b8e87819 */ /* 0x010fe200000006ff */
[----:B------:R-:W2:Y:S01]  /*2670*/  LDL R216, [R1+0x38] ;  /* 0x0000380001d87983 */ /* 0x000ea20000100800 */
[----:B------:R-:W-:-:S03]  /*2680*/  SHF.L.U32 R7, R177, 0x10, RZ ;  /* 0x00000010b1077819 */ /* 0x000fc600000006ff */
[----:B------:R-:W-:Y:S01]  /*2690*/  FADD.FTZ R36, R36, R232 ;  /* 0x000000e824247221 */ /* 0x000fe20000010000 */
[-C--:B------:R-:W-:Y:S01]  /*26a0*/  FFMA.FTZ R32, R6, R232.reuse, R32 ;  /* 0x000000e806207223 */ /* 0x080fe20000010020 */
[----:B------:R-:W-:Y:S01]  /*26b0*/  FFMA.FTZ R232, R206, R232, R11 ;  /* 0x000000e8cee87223 */ /* 0x000fe2000001000b */
[----:B------:R-:W-:Y:S01]  /*26c0*/  FADD.FTZ R7, -R189, R7 ;  /* 0x00000007bd077221 */ /* 0x000fe20000010100 */
[----:B------:R-:W-:Y:S01]  /*26d0*/  SHF.L.U32 R11, R181, 0x10, RZ ;  /* 0x00000010b50b7819 */ /* 0x000fe200000006ff */
[----:B------:R-:W-:Y:S01]  /*26e0*/  IMAD.U32 R231, R185, 0x10000, RZ ;  /* 0x00010000b9e77824 */ /* 0x000fe200078e00ff */
[----:B------:R-:W3:Y:S01]  /*26f0*/  LDL R206, [R1+0x24] ;  /* 0x0000240001ce7983 */ /* 0x000ee20000100800 */
[----:B------:R-:W-:Y:S02]  /*2700*/  FMUL.FTZ R7, R12, R7 ;  /* 0x000000070c077220 */ /* 0x000fe40000410000 */
[----:B------:R-:W-:Y:S01]  /*2710*/  FMUL.FTZ R15, R15, R11 ;  /* 0x0000000b0f0f7220 */ /* 0x000fe20000410000 */
[----:B------:R-:W-:Y:S01]  /*2720*/  FADD.FTZ R38, R38, R231 ;  /* 0x000000e726267221 */ /* 0x000fe20000010000 */
[----:B------:R-:W-:-:S02]  /*2730*/  FFMA.FTZ R34, R7, R231, R34 ;  /* 0x000000e707227223 */ /* 0x000fc40000010022 */
[--C-:B------:R-:W-:Y:S02]  /*2740*/  FFMA.FTZ R231, R190, R231, R15.reuse ;  /* 0x000000e7bee77223 */ /* 0x100fe4000001000f */
[----:B------:R-:W4:Y:S01]  /*2750*/  LDL R190, [R1+0x28] ;  /* 0x0000280001be7983 */ /* 0x000f220000100800 */
[----:B------:R-:W-:-:S03]  /*2760*/  PRMT R15, R180, 0x7632, R15 ;  /* 0x00007632b40f7816 */ /* 0x000fc6000000000f */
[----:B------:R-:W4:Y:S01]  /*2770*/  LDL R180, [R1+0x1c] ;  /* 0x00001c0001b47983 */ /* 0x000f220000100800 */
[----:B------:R-:W-:-:S03]  /*2780*/  PRMT R224, R184, 0x7632, R224 ;  /* 0x00007632b8e07816 */ /* 0x000fc600000000e0 */
[----:B------:R-:W4:Y:S01]  /*2790*/  LDL R184, [R1+0x20] ;  /* 0x0000200001b87983 */ /* 0x000f220000100800 */
[--C-:B------:R-:W-:Y:S01]  /*27a0*/  FADD.FTZ R30, R30, R11.reuse ;  /* 0x0000000b1e1e7221 */ /* 0x100fe20000010000 */
[----:B------:R-:W-:Y:S01]  /*27b0*/  FFMA.FTZ R26, R7, R11, R26 ;  /* 0x0000000b071a7223 */ /* 0x000fe2000001001a */
[----:B------:R-:W-:-:S04]  /*27c0*/  PRMT R11, R176, 0x7632, R11 ;  /* 0x00007632b00b7816 */ /* 0x000fc8000000000b */
[----:B------:R-:W-:Y:S02]  /*27d0*/  SHF.L.U32 R11, R11, 0x10, RZ ;  /* 0x000000100b0b7819 */ /* 0x000fe400000006ff */
[----:B------:R-:W-:-:S03]  /*27e0*/  SHF.L.U32 R15, R15, 0x10, RZ ;  /* 0x000000100f0f7819 */ /* 0x000fc600000006ff */
[----:B------:R-:W-:Y:S01]  /*27f0*/  FADD.FTZ R11, -R189, R11 ;  /* 0x0000000bbd0b7221 */ /* 0x000fe20000010100 */
[----:B------:R-:W-:-:S03]  /*2800*/  PRMT R177, R177, 0x7632, R177 ;  /* 0x00007632b1b17816 */ /* 0x000fc600000000b1 */
[----:B------:R-:W-:Y:S01]  /*2810*/  FMUL.FTZ R11, R12, R11 ;  /* 0x0000000b0c0b7220 */ /* 0x000fe20000410000 */
[-C--:B------:R-:W-:Y:S01]  /*2820*/  FMUL.FTZ R16, R16, R15.reuse ;  /* 0x0000000f10107220 */ /* 0x080fe20000410000 */
[----:B------:R-:W-:Y:S02]  /*2830*/  FADD.FTZ R29, R29, R15 ;  /* 0x0000000f1d1d7221 */ /* 0x000fe40000010000 */
[----:B------:R-:W-:Y:S01]  /*2840*/  FFMA.FTZ R25, R11, R15, R25 ;  /* 0x0000000f0b197223 */ /* 0x000fe20000010019 */
[----:B------:R-:W-:Y:S01]  /*2850*/  IMAD.U32 R15, R177, 0x10000, RZ ;  /* 0x00010000b10f7824 */ /* 0x000fe200078e00ff */
[----:B------:R-:W-:Y:S02]  /*2860*/  SHF.L.U32 R224, R224, 0x10, RZ ;  /* 0x00000010e0e07819 */ /* 0x000fe400000006ff */
[----:B------:R-:W-:Y:S01]  /*2870*/  PRMT R176, R181, 0x7632, R176 ;  /* 0x00007632b5b07816 */ /* 0x000fe200000000b0 */
[----:B------:R-:W-:Y:S01]  /*2880*/  FADD.FTZ R15, -R189, R15 ;  /* 0x0000000fbd0f7221 */ /* 0x000fe20000010100 */
[----:B------:R-:W-:Y:S01]  /*2890*/  PRMT R221, R185, 0x7632, R221 ;  /* 0x00007632b9dd7816 */ /* 0x000fe200000000dd */
[----:B------:R-:W-:Y:S01]  /*28a0*/  FADD.FTZ R37, R37, R224 ;  /* 0x000000e025257221 */ /* 0x000fe20000010000 */
[----:B------:R-:W-:Y:S01]  /*28b0*/  FFMA.FTZ R33, R11, R224, R33 ;  /* 0x000000e00b217223 */ /* 0x000fe20000010021 */
[----:B------:R-:W-:Y:S01]  /*28c0*/  SHF.L.U32 R176, R176, 0x10, RZ ;  /* 0x00000010b0b07819 */ /* 0x000fe200000006ff */
[----:B------:R-:W4:Y:S01]  /*28d0*/  LDL R185, [R1+0x10] ;  /* 0x0000100001b97983 */ /* 0x000f220000100800 */
[----:B------:R-:W-:-:S03]  /*28e0*/  SHF.L.U32 R221, R221, 0x10, RZ ;  /* 0x00000010dddd7819 */ /* 0x000fc600000006ff */
[----:B------:R-:W4:Y:S02]  /*28f0*/  LDL R181, [R1+0x8] ;  /* 0x0000080001b57983 */ /* 0x000f240000100800 */
[----:B------:R-:W-:Y:S01]  /*2900*/  FADD.FTZ R39, R39, R221 ;  /* 0x000000dd27277221 */ /* 0x000fe20000010000 */
[----:B--2---:R-:W-:Y:S01]  /*2910*/  FFMA.FTZ R224, R216, R224, R16 ;  /* 0x000000e0d8e07223 */ /* 0x004fe20000010010 */
[----:B------:R-:W-:Y:S01]  /*2920*/  FMUL.FTZ R16, R12, R15 ;  /* 0x0000000f0c107220 */ /* 0x000fe20000410000 */
[----:B------:R-:W-:-:S03]  /*2930*/  SHF.L.U32 R15, R178, 0x10, RZ ;  /* 0x00000010b20f7819 */ /* 0x000fc600000006ff */
[----:B------:R-:W-:Y:S02]  /*2940*/  FFMA.FTZ R35, R16, R221, R35 ;  /* 0x000000dd10237223 */ /* 0x000fe40000010023 */
[----:B------:R-:W-:Y:S01]  /*2950*/  FADD.FTZ R15, -R189, R15 ;  /* 0x0000000fbd0f7221 */ /* 0x000fe20000010100 */
[----:B---3--:R-:W-:-:S03]  /*2960*/  FMUL.FTZ R177, R206, R176 ;  /* 0x000000b0ceb17220 */ /* 0x008fc60000410000 */
[----:B------:R-:W-:Y:S01]  /*2970*/  FMUL.FTZ R15, R12, R15 ;  /* 0x0000000f0c0f7220 */ /* 0x000fe20000410000 */
[----:B------:R-:W-:Y:S01]  /*2980*/  SHF.L.U32 R216, R186, 0x10, RZ ;  /* 0x00000010bad87819 */ /* 0x000fe200000006ff */
[----:B------:R-:W2:Y:S01]  /*2990*/  LDL R206, [R1+0x18] ;  /* 0x0000180001ce7983 */ /* 0x000ea20000100800 */
[----:B----4-:R-:W-:Y:S01]  /*29a0*/  FFMA.FTZ R221, R190, R221, R177 ;  /* 0x000000ddbedd7223 */ /* 0x010fe200000100b1 */
[----:B------:R-:W-:-:S04]  /*29b0*/  IMAD.U32 R177, R182, 0x10000, RZ ;  /* 0x00010000b6b17824 */ /* 0x000fc800078e00ff */
        /* <DEDUP_REMOVED lines=13> */
[----:B------:R-:W-:Y:S01]  /*2a90*/  PRMT R178, R182, 0x7632, R178 ;  /* 0x00007632b6b27816 */ /* 0x000fe200000000b2 */
[----:B------:R-:W-:Y:S01]  /*2aa0*/  IMAD.U32 R193, R193, 0x10000, RZ ;  /* 0x00010000c1c17824 */ /* 0x000fe200078e00ff */
[----:B------:R-:W-:Y:S01]  /*2ab0*/  PRMT R207, R186, 0x7632, R207 ;  /* 0x00007632bacf7816 */ /* 0x000fe200000000cf */
[----:B------:R-:W-:Y:S01]  /*2ac0*/  FADD.FTZ R179, -R189, R179 ;  /* 0x000000b3bdb37221 */ /* 0x000fe20000010100 */
[----:B------:R-:W-:-:S02]  /*2ad0*/  ISETP.NE.U32.AND P4, PT, RZ, UR8, PT ;  /* 0x00000008ff007c0c */ /* 0x000fc4000bf85070 */
[----:B------:R-:W-:Y:S01]  /*2ae0*/  SHF.L.U32 R178, R178, 0x10, RZ ;  /* 0x00000010b2b27819 */ /* 0x000fe200000006ff */
        /* <DEDUP_REMOVED lines=29> */
[----:B------:R-:W-:Y:S01]  /*2cc0*/  SHF.L.U32 R176, R183, 0x10, RZ ;  /* 0x00000010b7b07819 */ /* 0x000fe200000006ff */
[----:B------:R-:W-:-:S04]  /*2cd0*/  IMAD.U32 R206, R187, 0x10000, RZ ;  /* 0x00010000bbce7824 */ /* 0x000fc800078e00ff */
        /* <DEDUP_REMOVED lines=10> */
[----:B0-----:R-:W-:-:S04]  /*2d80*/  PRMT R176, R183, 0x7632, R176 ;  /* 0x00007632b7b07816 */ /* 0x001fc800000000b0 */
[----:B------:R-:W-:Y:S01]  /*2d90*/  SHF.L.U32 R176, R176, 0x10, RZ ;  /* 0x00000010b0b07819 */ /* 0x000fe200000006ff */
[----:B------:R-:W-:-:S04]  /*2da0*/  FFMA.FTZ R219, R189, R207, R219 ;  /* 0x000000cfbddb7223 */ /* 0x000fc800000100db */
[----:B------:R-:W-:Y:S01]  /*2db0*/  FMUL.FTZ R177, R184, R176 ;  /* 0x000000b0b8b17220 */ /* 0x000fe20000410000 */
        /* <DEDUP_REMOVED lines=8> */
.L_x_6:
[----:B------:R-:W-:Y:S05]  /*2e40*/  BSYNC B0 ;  /* 0x0000000000007941 */ /* 0x000fea0003800000 */
.L_x_5:
[----:B------:R-:W-:Y:S01]  /*2e50*/  LOP3.LUT P6, RZ, R236, 0xff, RZ, 0xc0, !PT ;  /* 0x000000ffecff7812 */ /* 0x000fe200078cc0ff */
[----:B------:R-:W-:Y:S03]  /*2e60*/  BSSY B0, `(.L_x_7) ;  /* 0x0000089000007945 */ /* 0x000fe60003800000 */
[----:B------:R-:W-:Y:S01]  /*2e70*/  P2R R236, PR, RZ, 0x40 ;  /* 0x00000040ffec7803 */ /* 0x000fe20000000000 */
[----:B------:R-:W-:Y:S08]  /*2e80*/  @!P3 BRA `(.L_x_8) ;  /* 0x000000080018b947 */ /* 0x000ff00003800000 */
[----:B------:R-:W1:Y:S01]  /*2e90*/  LDC.64 R180, c[0x0][0x2c0] ;  /* 0x0000b000ffb47b82 */ /* 0x000e620000000a00 */
[----:B------:R-:W2:Y:S01]  /*2ea0*/  LDL R204, [R1] ;  /* 0x0000000001cc7983 */ /* 0x000ea20000100800 */
[----:B------:R-:W-:-:S04]  /*2eb0*/  LEA R176, P4, R218, UR10, 0x4 ;  /* 0x0000000adab07c11 */ /* 0x000fc8000f8820ff */
[C---:B------:R-:W-:Y:S02]  /*2ec0*/  LEA.HI.X R177, R218.reuse, UR11, RZ, 0x4, P4 ;  /* 0x0000000bdab17c11 */ /* 0x040fe4000a0f24ff */
[----:B------:R-:W3:Y:S04]  /*2ed0*/  LDC.64 R184, c[0x0][0x2b8] ;  /* 0x0000ae00ffb87b82 */ /* 0x000ee80000000a00 */
[----:B------:R-:W4:Y:S04]  /*2ee0*/  LDG.E.128 R176, desc[UR4][R176.64] ;  /* 0x00000004b0b07981 */ /* 0x000f28000c1e1d00 */
[----:B------:R-:W0:Y:S01]  /*2ef0*/  LDC.U8 R192, c[0x0][0x2a0] ;  /* 0x0000a800ffc07b82 */ /* 0x000e220000000000 */
[----:B-1----:R-:W-:-:S06]  /*2f00*/  IMAD.WIDE.U32 R180, R218, 0x10, R180 ;  /* 0x00000010dab47825 */ /* 0x002fcc00078e00b4 */
[----:B------:R-:W2:Y:S01]  /*2f10*/  LDG.E.128 R180, desc[UR4][R180.64] ;  /* 0x00000004b4b47981 */ /* 0x000ea2000c1e1d00 */
[----:B---3--:R-:W-:-:S06]  /*2f20*/  IMAD.WIDE.U32 R184, R218, 0x10, R184 ;  /* 0x00000010dab87825 */ /* 0x008fcc00078e00b8 */
[----:B------:R-:W3:Y:S01]  /*2f30*/  LDG.E.128 R184, desc[UR4][R184.64] ;  /* 0x00000004b8b87981 */ /* 0x000ee2000c1e1d00 */
[----:B------:R-:W-:-:S04]  /*2f40*/  ISETP.NE.U32.AND P4, PT, RZ, UR8, PT ;  /* 0x00000008ff007c0c */ /* 0x000fc8000bf85070 */
[----:B------:R-:W-:-:S13]  /*2f50*/  ISETP.NE.AND.EX P4, PT, RZ, UR9, PT, P4 ;  /* 0x00000009ff007c0c */ /* 0x000fda000bf85340 */
[----:B------:R-:W-:-:S04]  /*2f60*/  @P4 LEA R196, P5, R218, UR8, 0x4 ;  /* 0x00000008dac44c11 */ /* 0x000fc8000f8a20ff */
[----:B------:R-:W-:-:S05]  /*2f70*/  @P4 LEA.HI.X R197, R218, UR9, RZ, 0x4, P5 ;  /* 0x00000009dac54c11 */ /* 0x000fca000a8f24ff */
[----:B------:R1:W5:Y:S01]  /*2f80*/  @P4 LDG.E.128 R172, desc[UR4][R196.64] ;  /* 0x00000004c4ac4981 */ /* 0x000362000c1e1d00 */
[----:B0-----:R-:W-:-:S04]  /*2f90*/  ISETP.NE.AND P4, PT, R192, RZ, PT ;  /* 0x000000ffc000720c */ /* 0x001fc80003f85270 */
[----:B-----5:R-:W-:Y:S01]  /*2fa0*/  FSEL R212, R212, RZ, !P4 ;  /* 0x000000ffd4d47208 */ /* 0x020fe20006000000 */
[----:B----4-:R-:W-:Y:S01]  /*2fb0*/  IMAD.U32 R199, R176, 0x10000, RZ ;  /* 0x00010000b0c77824 */ /* 0x010fe200078e00ff */
[----:B------:R-:W-:-:S03]  /*2fc0*/  SHF.L.U32 R198, R177, 0x10, RZ ;  /* 0x00000010b1c67819 */ /* 0x000fc600000006ff */
[----:B------:R-:W-:-:S04]  /*2fd0*/  FADD.FTZ R199, -R212, R199 ;  /* 0x000000c7d4c77221 */ /* 0x000fc80000010100 */
[----:B------:R-:W-:Y:S01]  /*2fe0*/  FMUL.FTZ R199, R12, R199 ;  /* 0x000000c70cc77220 */ /* 0x000fe20000410000 */
[----:B------:R-:W-:Y:S01]  /*2ff0*/  FADD.FTZ R198, -R212, R198 ;  /* 0x000000c6d4c67221 */ /* 0x000fe20000010100 */
[----:B--2---:R-:W-:-:S03]  /*3000*/  SHF.L.U32 R13, R180, 0x10, RZ ;  /* 0x00000010b40d7819 */ /* 0x004fc600000006ff */
[----:B------:R-:W-:Y:S02]  /*3010*/  FMUL.FTZ R198, R12, R198 ;  /* 0x000000c60cc67220 */ /* 0x000fe40000410000 */
[-C--:B------:R-:W-:Y:S01]  /*3020*/  FMUL.FTZ R14, R252, R13.reuse ;  /* 0x0000000dfc0e7220 */ /* 0x080fe20000410000 */
[----:B------:R-:W-:Y:S01]  /*3030*/  FADD.FTZ R140, R140, R13 ;  /* 0x0000000d8c8c7221 */ /* 0x000fe20000010000 */
[----:B---3--:R-:W-:Y:S01]  /*3040*/  SHF.L.U32 R230, R184, 0x10, RZ ;  /* 0x00000010b8e67819 */ /* 0x008fe200000006ff */
[----:B------:R-:W-:Y:S01]  /*3050*/  FFMA.FTZ R112, R199, R13, R112 ;  /* 0x0000000dc7707223 */ /* 0x000fe20000010070 */
[----:B------:R-:W-:Y:S01]  /*3060*/  IMAD.U32 R13, R181, 0x10000, RZ ;  /* 0x00010000b50d7824 */ /* 0x000fe200078e00ff */
[----:B------:R-:W-:Y:S02]  /*3070*/  SHF.L.U32 R229, R185, 0x10, RZ ;  /* 0x00000010b9e57819 */ /* 0x000fe400000006ff */
[----:B------:R-:W-:Y:S01]  /*3080*/  FADD.FTZ R88, R88, R230 ;  /* 0x000000e658587221 */ /* 0x000fe20000010000 */
[-C--:B------:R-:W-:Y:S01]  /*3090*/  FFMA.FTZ R60, R199, R230.reuse, R60 ;  /* 0x000000e6c73c7223 */ /* 0x080fe2000001003c */
[----:B------:R-:W-:Y:S01]  /*30a0*/  FFMA.FTZ R230, R204, R230, R14 ;  /* 0x000000e6cce67223 */ /* 0x000fe2000001000e */
[----:B------:R-:W-:Y:S01]  /*30b0*/  FMUL.FTZ R14, R248, R13 ;  /* 0x0000000df80e7220 */ /* 0x000fe20000410000 */
[----:B------:R-:W-:Y:S01]  /*30c0*/  FADD.FTZ R90, R90, R229 ;  /* 0x000000e55a5a7221 */ /* 0x000fe20000010000 */
[----:B------:R-:W-:-:S02]  /*30d0*/  FFMA.FTZ R62, R198, R229, R62 ;  /* 0x000000e5c63e7223 */ /* 0x000fc4000001003e */
[--C-:B------:R-:W-:Y:S01]  /*30e0*/  FFMA.FTZ R229, R249, R229, R14.reuse ;  /* 0x000000e5f9e57223 */ /* 0x100fe2000001000e */
[----:B------:R-:W-:Y:S01]  /*30f0*/  PRMT R14, R176, 0x7632, R14 ;  /* 0x00007632b00e7816 */ /* 0x000fe2000000000e */
[----:B------:R-:W-:-:S03]  /*3100*/  FADD.FTZ R142, R142, R13 ;  /* 0x0000000d8e8e7221 */ /* 0x000fc60000010000 */
[----:B------:R-:W-:Y:S01]  /*3110*/  SHF.L.U32 R14, R14, 0x10, RZ ;  /* 0x000000100e0e7819 */ /* 0x000fe200000006ff */
[----:B------:R-:W-:Y:S01]  /*3120*/  FFMA.FTZ R114, R198, R13, R114 ;  /* 0x0000000dc6727223 */ /* 0x000fe20000010072 */
[----:B------:R-:W-:-:S03]  /*3130*/  PRMT R13, R180, 0x7632, R13 ;  /* 0x00007632b40d7816 */ /* 0x000fc6000000000d */
[----:B------:R-:W-:Y:S01]  /*3140*/  FADD.FTZ R14, -R212, R14 ;  /* 0x0000000ed40e7221 */ /* 0x000fe20000010100 */
[----:B------:R-:W-:Y:S02]  /*3150*/  SHF.L.U32 R13, R13, 0x10, RZ ;  /* 0x000000100d0d7819 */ /* 0x000fe400000006ff */
[----:B------:R-:W-:Y:S01]  /*3160*/  PRMT R177, R177, 0x7632, R177 ;  /* 0x00007632b1b17816 */ /* 0x000fe200000000b1 */
[----:B-1----:R-:W-:Y:S01]  /*3170*/  FMUL.FTZ R197, R12, R14 ;  /* 0x0000000e0cc57220 */ /* 0x002fe20000410000 */
[----:B------:R-:W-:Y:S01]  /*3180*/  PRMT R223, R184, 0x7632, R223 ;  /* 0x00007632b8df7816 */ /* 0x000fe200000000df */
[-C--:B------:R-:W-:Y:S01]  /*3190*/  FMUL.FTZ R14, R250, R13.reuse ;  /* 0x0000000dfa0e7220 */ /* 0x080fe20000410000 */
[----:B------:R-:W-:Y:S01]  /*31a0*/  FADD.FTZ R141, R141, R13 ;  /* 0x0000000d8d8d7221 */ /* 0x000fe20000010000 */
[----:B------:R-:W-:Y:S01]  /*31b0*/  FFMA.FTZ R113, R197, R13, R113 ;  /* 0x0000000dc5717223 */ /* 0x000fe20000010071 */
[----:B------:R-:W-:Y:S01]  /*31c0*/  SHF.L.U32 R13, R177, 0x10, RZ ;  /* 0x00000010b10d7819 */ /* 0x000fe200000006ff */
[----:B------:R-:W-:Y:S01]  /*31d0*/  IMAD.U32 R223, R223, 0x10000, RZ ;  /* 0x00010000dfdf7824 */ /* 0x000fe200078e00ff */
[----:B------:R-:W-:-:S02]  /*31e0*/  PRMT R176, R181, 0x7632, R176 ;  /* 0x00007632b5b07816 */ /* 0x000fc400000000b0 */
[----:B------:R-:W-:Y:S01]  /*31f0*/  PRMT R215, R185, 0x7632, R215 ;  /* 0x00007632b9d77816 */ /* 0x000fe200000000d7 */
[----:B------:R-:W-:Y:S01]  /*3200*/  FADD.FTZ R13, -R212, R13 ;  /* 0x0000000dd40d7221 */ /* 0x000fe20000010100 */
[----:B------:R-:W-:Y:S01]  /*3210*/  FADD.FTZ R89, R89, R223 ;  /* 0x000000df59597221 */ /* 0x000fe20000010000 */
[-C--:B------:R-:W-:Y:S01]  /*3220*/  FFMA.FTZ R61, R197, R223.reuse, R61 ;  /* 0x000000dfc53d7223 */ /* 0x080fe2000001003d */
[----:B------:R-:W-:Y:S01]  /*3230*/  SHF.L.U32 R176, R176, 0x10, RZ ;  /* 0x00000010b0b07819 */ /* 0x000fe200000006ff */
[----:B------:R-:W-:Y:S01]  /*3240*/  FFMA.FTZ R223, R251, R223, R14 ;  /* 0x000000dffbdf7223 */ /* 0x000fe2000001000e */
[----:B------:R-:W-:Y:S01]  /*3250*/  FMUL.FTZ R14, R12, R13 ;  /* 0x0000000d0c0e7220 */ /* 0x000fe20000410000 */
[C---:B------:R-:W-:Y:S01]  /*3260*/  PRMT R191, R178.reuse, 0x7632, R191 ;  /* 0x00007632b2bf7816 */ /* 0x040fe200000000bf */
[----:B------:R-:W-:Y:S01]  /*3270*/  IMAD.U32 R13, R178, 0x10000, RZ ;  /* 0x00010000b20d7824 */ /* 0x000fe200078e00ff */
[----:B------:R-:W-:Y:S01]  /*3280*/  SHF.L.U32 R215, R215, 0x10, RZ ;  /* 0x00000010d7d77819 */ /* 0x000fe200000006ff */
[-C--:B------:R-:W-:Y:S01]  /*3290*/  FMUL.FTZ R177, R246, R176.reuse ;  /* 0x000000b0f6b17220 */ /* 0x080fe20000410000 */
[--C-:B------:R-:W-:Y:S01]  /*32a0*/  FADD.FTZ R143, R143, R176.reuse ;  /* 0x000000b08f8f7221 */ /* 0x100fe20000010000 */
[----:B------:R-:W-:Y:S01]  /*32b0*/  FFMA.FTZ R115, R14, R176, R115 ;  /* 0x000000b00e737223 */ /* 0x000fe20000010073 */
[----:B------:R-:W-:Y:S01]  /*32c0*/  FADD.FTZ R13, -R212, R13 ;  /* 0x0000000dd40d7221 */ /* 0x000fe20000010100 */
[----:B------:R-:W-:Y:S01]  /*32d0*/  IMAD.U32 R191, R191, 0x10000, RZ ;  /* 0x00010000bfbf7824 */ /* 0x000fe200078e00ff */
[----:B------:R-:W-:Y:S01]  /*32e0*/  PRMT R176, R182, 0x7632, R176 ;  /* 0x00007632b6b07816 */ /* 0x000fe200000000b0 */
[----:B------:R-:W-:Y:S01]  /*32f0*/  FADD.FTZ R91, R91, R215 ;  /* 0x000000d75b5b7221 */ /* 0x000fe20000010000 */
[-C--:B------:R-:W-:Y:S01]  /*3300*/  FFMA.FTZ R63, R14, R215.reuse, R63 ;  /* 0x000000d70e3f7223 */ /* 0x080fe2000001003f */
[----:B------:R-:W-:Y:S01]  /*3310*/  FFMA.FTZ R215, R247, R215, R177 ;  /* 0x000000d7f7d77223 */ /* 0x000fe200000100b1 */
[----:B------:R-:W-:Y:S01]  /*3320*/  FADD.FTZ R220, R220, R230 ;  /* 0x000000e6dcdc7221 */ /* 0x000fe20000010000 */
[----:B------:R-:W-:Y:S01]  /*3330*/  FFMA.FTZ R219, R199, R230, R219 ;  /* 0x000000e6c7db7223 */ /* 0x000fe200000100db */
[----:B------:R-:W-:Y:S01]  /*3340*/  SHF.L.U32 R177, R182, 0x10, RZ ;  /* 0x00000010b6b17819 */ /* 0x000fe200000006ff */
[----:B------:R-:W-:Y:S01]  /*3350*/  FMUL.FTZ R13, R12, R13 ;  /* 0x0000000d0c0d7220 */ /* 0x000fe20000410000 */
[----:B------:R-:W-:Y:S01]  /*3360*/  PRMT R205, R186, 0x7632, R205 ;  /* 0x00007632bacd7816 */ /* 0x000fe200000000cd */
[----:B------:R-:W-:Y:S01]  /*3370*/  FADD.FTZ R191, -R212, R191 ;  /* 0x000000bfd4bf7221 */ /* 0x000fe20000010100 */
[----:B------:R-:W-:Y:S01]  /*3380*/  SHF.L.U32 R176, R176, 0x10, RZ ;  /* 0x00000010b0b07819 */ /* 0x000fe200000006ff */
[----:B------:R-:W-:Y:S01]  /*3390*/  FADD.FTZ R220, R220, R223 ;  /* 0x000000dfdcdc7221 */ /* 0x000fe20000010000 */
[----:B------:R-:W-:Y:S01]  /*33a0*/  FFMA.FTZ R219, R197, R223, R219 ;  /* 0x000000dfc5db7223 */ /* 0x000fe200000100db */
[----:B------:R-:W-:Y:S01]  /*33b0*/  SHF.L.U32 R205, R205, 0x10, RZ ;  /* 0x00000010cdcd7819 */ /* 0x000fe200000006ff */
[-C--:B------:R-:W-:Y:S01]  /*33c0*/  FMUL.FTZ R180, R244, R177.reuse ;  /* 0x000000b1f4b47220 */ /* 0x080fe20000410000 */
[----:B------:R-:W-:Y:S01]  /*33d0*/  SHF.L.U32 R214, R186, 0x10, RZ ;  /* 0x00000010bad67819 */ /* 0x000fe200000006ff */
[----:B------:R-:W-:Y:S01]  /*33e0*/  FADD.FTZ R144, R144, R177 ;  /* 0x000000b190907221 */ /* 0x000fe20000010000 */
[----:B------:R-:W-:Y:S01]  /*33f0*/  PRMT R196, R179, 0x7632, R196 ;  /* 0x00007632b3c47816 */ /* 0x000fe200000000c4 */
[----:B------:R-:W-:Y:S01]  /*3400*/  FFMA.FTZ R116, R13, R177, R116 ;  /* 0x000000b10d747223 */ /* 0x000fe20000010074 */
[----:B------:R-:W-:Y:S01]  /*3410*/  SHF.L.U32 R192, R179, 0x10, RZ ;  /* 0x00000010b3c07819 */ /* 0x000fe200000006ff */
[----:B------:R-:W-:Y:S01]  /*3420*/  FMUL.FTZ R191, R12, R191 ;  /* 0x000000bf0cbf7220 */ /* 0x000fe20000410000 */
[-C--:B------:R-:W-:Y:S01]  /*3430*/  FMUL.FTZ R177, R242, R176.reuse ;  /* 0x000000b0f2b17220 */ /* 0x080fe20000410000 */
[----:B------:R-:W-:Y:S01]  /*3440*/  FADD.FTZ R220, R220, R229 ;  /* 0x000000e5dcdc7221 */ /* 0x000fe20000010000 */
[----:B------:R-:W-:Y:S01]  /*3450*/  FFMA.FTZ R219, R198, R229, R219 ;  /* 0x000000e5c6db7223 */ /* 0x000fe200000100db */
[----:B------:R-:W-:Y:S01]  /*3460*/  SHF.L.U32 R196, R196, 0x10, RZ ;  /* 0x00000010c4c47819 */ /* 0x000fe200000006ff */
[----:B------:R-:W-:Y:S01]  /*3470*/  FADD.FTZ R93, R93, R205 ;  /* 0x000000cd5d5d7221 */ /* 0x000fe20000010000 */
[-C--:B------:R-:W-:Y:S01]  /*3480*/  FFMA.FTZ R65, R191, R205.reuse, R65 ;  /* 0x000000cdbf417223 */ /* 0x080fe20000010041 */
[----:B------:R-:W-:Y:S01]  /*3490*/  FADD.FTZ R145, R145, R176 ;  /* 0x000000b091917221 */ /* 0x000fe20000010000 */
[----:B------:R-:W-:Y:S01]  /*34a0*/  FFMA.FTZ R117, R191, R176, R117 ;  /* 0x000000b0bf757223 */ /* 0x000fe20000010075 */
[----:B------:R-:W-:Y:S01]  /*34b0*/  FADD.FTZ R92, R92, R214 ;  /* 0x000000d65c5c7221 */ /* 0x000fe20000010000 */
[-C--:B------:R-:W-:Y:S01]  /*34c0*/  FFMA.FTZ R64, R13, R214.reuse, R64 ;  /* 0x000000d60d407223 */ /* 0x080fe20000010040 */
[----:B------:R-:W-:Y:S01]  /*34d0*/  FADD.FTZ R192, -R212, R192 ;  /* 0x000000c0d4c07221 */ /* 0x000fe20000010100 */
[----:B------:R-:W-:Y:S01]  /*34e0*/  FFMA.FTZ R205, R243, R205, R177 ;  /* 0x000000cdf3cd7223 */ /* 0x000fe200000100b1 */
[----:B------:R-:W-:Y:S01]  /*34f0*/  PRMT R176, R183, 0x7632, R176 ;  /* 0x00007632b7b07816 */ /* 0x000fe200000000b0 */
[----:B------:R-:W-:Y:S01]  /*3500*/  FFMA.FTZ R214, R245, R214, R180 ;  /* 0x000000d6f5d67223 */ /* 0x000fe200000100b4 */
[----:B------:R-:W-:-:S02]  /*3510*/  IMAD.U32 R177, R183, 0x10000, RZ ;  /* 0x00010000b7b17824 */ /* 0x000fc400078e00ff */
[----:B------:R-:W-:Y:S01]  /*3520*/  FADD.FTZ R220, R220, R215 ;  /* 0x000000d7dcdc7221 */ /* 0x000fe20000010000 */
[----:B------:R-:W-:Y:S01]  /*3530*/  FFMA.FTZ R219, R14, R215, R219 ;  /* 0x000000d70edb7223 */ /* 0x000fe200000100db */
[C---:B------:R-:W-:Y:S01]  /*3540*/  SHF.L.U32 R204, R187.reuse, 0x10, RZ ;  /* 0x00000010bbcc7819 */ /* 0x040fe200000006ff */
[----:B------:R-:W-:Y:S01]  /*3550*/  FADD.FTZ R196, -R212, R196 ;  /* 0x000000c4d4c47221 */ /* 0x000fe20000010100 */
[----:B------:R-:W-:Y:S01]  /*3560*/  PRMT R200, R187, 0x7632, R200 ;  /* 0x00007632bbc87816 */ /* 0x000fe200000000c8 */
[----:B------:R-:W-:Y:S01]  /*3570*/  FMUL.FTZ R192, R12, R192 ;  /* 0x000000c00cc07220 */ /* 0x000fe20000410000 */
[----:B------:R-:W-:Y:S01]  /*3580*/  SHF.L.U32 R176, R176, 0x10, RZ ;  /* 0x00000010b0b07819 */ /* 0x000fe200000006ff */
[-C--:B------:R-:W-:Y:S01]  /*3590*/  FMUL.FTZ R178, R240, R177.reuse ;  /* 0x000000b1f0b27220 */ /* 0x080fe20000410000 */
[----:B------:R-:W-:Y:S01]  /*35a0*/  FADD.FTZ R220, R220, R214 ;  /* 0x000000d6dcdc7221 */ /* 0x000fe20000010000 */
[----:B------:R-:W-:Y:S01]  /*35b0*/  FFMA.FTZ R219, R13, R214, R219 ;  /* 0x000000d60ddb7223 */ /* 0x000fe200000100db */
[----:B------:R-:W-:Y:S01]  /*35c0*/  SHF.L.U32 R200, R200, 0x10, RZ ;  /* 0x00000010c8c87819 */ /* 0x000fe200000006ff */
[----:B------:R-:W-:Y:S01]  /*35d0*/  FADD.FTZ R94, R94, R204 ;  /* 0x000000cc5e5e7221 */ /* 0x000fe20000010000 */
[----:B------:R-:W-:Y:S01]  /*35e0*/  FFMA.FTZ R66, R192, R204, R66 ;  /* 0x000000ccc0427223 */ /* 0x000fe20000010042 */
[----:B------:R-:W-:Y:S01]  /*35f0*/  FADD.FTZ R146, R146, R177 ;  /* 0x000000b192927221 */ /* 0x000fe20000010000 */
[----:B------:R-:W-:Y:S01]  /*3600*/  FFMA.FTZ R118, R192, R177, R118 ;  /* 0x000000b1c0767223 */ /* 0x000fe20000010076 */
[----:B------:R-:W-:Y:S01]  /*3610*/  FMUL.FTZ R196, R12, R196 ;  /* 0x000000c40cc47220 */ /* 0x000fe20000410000 */
[----:B------:R-:W-:Y:S01]  /*3620*/  FFMA.FTZ R204, R241, R204, R178 ;  /* 0x000000ccf1cc7223 */ /* 0x000fe200000100b2 */
[----:B------:R-:W-:Y:S01]  /*3630*/  FMUL.FTZ R177, R238, R176 ;  /* 0x000000b0eeb17220 */ /* 0x000fe20000410000 */
[----:B------:R-:W-:Y:S01]  /*3640*/  FADD.FTZ R220, R220, R205 ;  /* 0x000000cddcdc7221 */ /* 0x000fe20000010000 */
[----:B------:R-:W-:Y:S01]  /*3650*/  FFMA.FTZ R219, R191, R205, R219 ;  /* 0x000000cdbfdb7223 */ /* 0x000fe200000100db */
[----:B------:R-:W-:Y:S01]  /*3660*/  FADD.FTZ R95, R95, R200 ;  /* 0x000000c85f5f7221 */ /* 0x000fe20000010000 */
[-C--:B------:R-:W-:Y:S01]  /*3670*/  FFMA.FTZ R67, R196, R200.reuse, R67 ;  /* 0x000000c8c4437223 */ /* 0x080fe20000010043 */
[----:B------:R-:W-:Y:S01]  /*3680*/  FFMA.FTZ R200, R239, R200, R177 ;  /* 0x000000c8efc87223 */ /* 0x000fe200000100b1 */
[----:B------:R-:W-:Y:S01]  /*3690*/  FADD.FTZ R220, R220, R204 ;  /* 0x000000ccdcdc7221 */ /* 0x000fe20000010000 */
[----:B------:R-:W-:Y:S01]  /*36a0*/  FFMA.FTZ R219, R192, R204, R219 ;  /* 0x000000ccc0db7223 */ /* 0x000fe200000100db */
[----:B------:R-:W-:Y:S01]  /*36b0*/  FADD.FTZ R147, R147, R176 ;  /* 0x000000b093937221 */ /* 0x000fe20000010000 */
[----:B------:R-:W-:Y:S01]  /*36c0*/  FFMA.FTZ R119, R196, R176, R119 ;  /* 0x000000b0c4777223 */ /* 0x000fe20000010077 */
[----:B------:R-:W-:Y:S01]  /*36d0*/  FADD.FTZ R220, R220, R200 ;  /* 0x000000c8dcdc7221 */ /* 0x000fe20000010000 */
[----:B------:R-:W-:-:S07]  /*36e0*/  FFMA.FTZ R219, R196, R200, R219 ;  /* 0x000000c8c4db7223 */ /* 0x000fce00000100db */
.L_x_8:
[----:B------:R-:W-:Y:S05]  /*36f0*/  BSYNC B0 ;  /* 0x0000000000007941 */ /* 0x000fea0003800000 */
.L_x_7:
[----:B------:R-:W1:Y:S01]  /*3700*/  S2R R176, SR_TID.X ;  /* 0x0000000000b07919 */ /* 0x000e620000002100 */
[----:B------:R-:W-:Y:S01]  /*3710*/  UMOV UR13, 0xffffffff ;  /* 0xffffffff000d7882 */ /* 0x000fe20000000000 */
[----:B-1----:R-:W-:Y:S02]  /*3720*/  SHF.R.U32.HI R185, RZ, 0x5, R176 ;  /* 0x00000005ffb97819 */ /* 0x002fe400000116b0 */
[----:B------:R-:W-:Y:S02]  /*3730*/  LOP3.LUT P4, RZ, R176, 0x1f, RZ, 0xc0, !PT ;  /* 0x0000001fb0ff7812 */ /* 0x000fe4000788c0ff */
[----:B------:R-:W-:-:S05]  /*3740*/  LOP3.LUT R180, R185, 0x7fffff8, RZ, 0xc0, !PT ;  /* 0x07fffff8b9b47812 */ /* 0x000fca00078ec0ff */
[----:B------:R-:W-:Y:S01]  /*3750*/  @!P6 VIADD R180, R180, 0x8 ;  /* 0x00000008b4b4e836 */ /* 0x000fe20000000000 */
[----:B------:R-:W-:Y:S06]  /*3760*/  BRA.DIV UR13, `(.L_x_9) ;  /* 0x000000220d8c7947 */ /* 0x000fec000b800000 */
[----:B------:R-:W1:Y:S02]  /*3770*/  SHFL.DOWN PT, R183, R220, 0x10, 0x1f ;  /* 0x0a001f00dcb77f89 */ /* 0x000e6400000e0000 */
[----:B-1----:R-:W-:Y:S02]  /*3780*/  FADD.FTZ R220, R183, R220 ;  /* 0x000000dcb7dc7221 */ /* 0x002fe40000010000 */
[----:B------:R-:W1:Y:S02]  /*3790*/  SHFL.DOWN PT, R183, R219, 0x10, 0x1f ;  /* 0x0a001f00dbb77f89 */ /* 0x000e6400000e0000 */
[----:B-1----:R-:W-:Y:S02]  /*37a0*/  FADD.FTZ R219, R183, R219 ;  /* 0x000000dbb7db7221 */ /* 0x002fe40000010000 */
[----:B------:R-:W1:Y:S02]  /*37b0*/  SHFL.DOWN PT, R183, R220, 0x8, 0x1f ;  /* 0x09001f00dcb77f89 */ /* 0x000e6400000e0000 */
[----:B-1----:R-:W-:-:S02]  /*37c0*/  FADD.FTZ R220, R220, R183 ;  /* 0x000000b7dcdc7221 */ /* 0x002fc40000010000 */
[----:B------:R-:W1:Y:S04]  /*37d0*/  SHFL.DOWN PT, R183, R219, 0x8, 0x1f ;  /* 0x09001f00dbb77f89 */ /* 0x000e6800000e0000 */
[----:B------:R-:W2:Y:S01]  /*37e0*/  SHFL.DOWN PT, R182, R220, 0x4, 0x1f ;  /* 0x08801f00dcb67f89 */ /* 0x000ea200000e0000 */
[----:B-1----:R-:W-:Y:S01]  /*37f0*/  FADD.FTZ R219, R219, R183 ;  /* 0x000000b7dbdb7221 */ /* 0x002fe20000010000 */
[----:B--2---:R-:W-:-:S04]  /*3800*/  FADD.FTZ R182, R220, R182 ;  /* 0x000000b6dcb67221 */ /* 0x004fc80000010000 */
[----:B------:R-:W1:Y:S04]  /*3810*/  SHFL.DOWN PT, R181, R219, 0x4, 0x1f ;  /* 0x08801f00dbb57f89 */ /* 0x000e6800000e0000 */
[----:B------:R-:W2:Y:S01]  /*3820*/  SHFL.DOWN PT, R183, R182, 0x2, 0x1f ;  /* 0x08401f00b6b77f89 */ /* 0x000ea200000e0000 */
[----:B-1----:R-:W-:Y:S01]  /*3830*/  FADD.FTZ R181, R219, R181 ;  /* 0x000000b5dbb57221 */ /* 0x002fe20000010000 */
[----:B--2---:R-:W-:-:S04]  /*3840*/  FADD.FTZ R182, R182, R183 ;  /* 0x000000b7b6b67221 */ /* 0x004fc80000010000 */
[----:B------:R-:W1:Y:S04]  /*3850*/  SHFL.DOWN PT, R183, R181, 0x2, 0x1f ;  /* 0x08401f00b5b77f89 */ /* 0x000e6800000e0000 */
[----:B------:R2:W3:Y:S01]  /*3860*/  SHFL.DOWN PT, R184, R182, 0x1, 0x1f ;  /* 0x08201f00b6b87f89 */ /* 0x0004e200000e0000 */
[----:B-1----:R-:W-:-:S05]  /*3870*/  FADD.FTZ R181, R181, R183 ;  /* 0x000000b7b5b57221 */ /* 0x002fca0000010000 */
[----:B---3--:R2:W1:Y:S02]  /*3880*/  SHFL.DOWN PT, R177, R181, 0x1, 0x1f ;  /* 0x08201f00b5b17f89 */ /* 0x00846400000e0000 */
.L_x_35:
[----:B-1----:R-:W-:Y:S01]  /*3890*/  FADD.FTZ R177, R181, R177 ;  /* 0x000000b1b5b17221 */ /* 0x002fe20000010000 */
[----:B------:R-:W-:Y:S01]  /*38a0*/  @!P4 LOP3.LUT R179, R185, 0x7, RZ, 0xc0, !PT ;  /* 0x00000007b9b3c812 */ /* 0x000fe200078ec0ff */
[----:B--2---:R-:W1:Y:S01]  /*38b0*/  S2R R181, SR_CgaCtaId ;  /* 0x0000000000b57919 */ /* 0x004e620000008800 */
[----:B------:R-:W-:Y:S01]  /*38c0*/  MOV R178, 0x400 ;  /* 0x0000040000b27802 */ /* 0x000fe20000000f00 */
[----:B------:R-:W-:Y:S01]  /*38d0*/  FADD.FTZ R176, R182, R184 ;  /* 0x000000b8b6b07221 */ /* 0x000fe20000010000 */
[----:B------:R-:W-:Y:S01]  /*38e0*/  @!P4 IADD3 R179, R180, R179, RZ ;  /* 0x000000b3b4b3c210 */ /* 0x000fe20007ffe0ff */
[----:B------:R-:W-:Y:S05]  /*38f0*/  WARPSYNC.ALL ;  /* 0x0000000000007948 */ /* 0x000fea0003800000 */
[----:B------:R-:W2:Y:S01]  /*3900*/  LDC.U8 R183, c[0x0][0x2a0] ;  /* 0x0000a800ffb77b82 */ /* 0x000ea20000000000 */
[----:B------:R-:W-:Y:S01]  /*3910*/  BSSY B0, `(.L_x_10) ;  /* 0x0000081000007945 */ /* 0x000fe20003800000 */
[----:B-1----:R-:W-:-:S04]  /*3920*/  LEA R178, R181, R178, 0x18 ;  /* 0x000000b2b5b27211 */ /* 0x002fc800078ec0ff */
[-C--:B------:R-:W-:Y:S02]  /*3930*/  @!P4 LEA R179, R179, R178.reuse, 0x3 ;  /* 0x000000b2b3b3c211 */ /* 0x080fe400078e18ff */
[----:B------:R-:W-:-:S03]  /*3940*/  LEA R180, R180, R178, 0x3 ;  /* 0x000000b2b4b47211 */ /* 0x000fc600078e18ff */
[----:B------:R-:W-:Y:S01]  /*3950*/  @!P4 STS.64 [R179+0x8000], R176 ;  /* 0x008000b0b300c388 */ /* 0x000fe20000000a00 */
[----:B------:R-:W-:Y:S01]  /*3960*/  BAR.SYNC.DEFER_BLOCKING 0x0 ;  /* 0x0000000000007b1d */ /* 0x000fe20000010000 */
[----:B--2---:R-:W-:-:S05]  /*3970*/  ISETP.NE.AND P4, PT, R183, RZ, PT ;  /* 0x000000ffb700720c */ /* 0x004fca0003f85270 */
[----:B------:R-:W1:Y:S02]  /*3980*/  LDS.128 R176, [R180+0x8000] ;  /* 0x00800000b4b07984 */ /* 0x000e640000000c00 */
[----:B-1----:R-:W-:Y:S01]  /*3990*/  FADD.FTZ R176, RZ, R176 ;  /* 0x000000b0ffb07221 */ /* 0x002fe20000010000 */
[----:B------:R-:W-:-:S03]  /*39a0*/  FADD.FTZ R177, RZ, R177 ;  /* 0x000000b1ffb17221 */ /* 0x000fc60000010000 */
[----:B------:R-:W-:Y:S01]  /*39b0*/  FADD.FTZ R181, R178, R176 ;  /* 0x000000b0b2b57221 */ /* 0x000fe20000010000 */
[----:B------:R-:W-:Y:S02]  /*39c0*/  FADD.FTZ R182, R179, R177 ;  /* 0x000000b1b3b67221 */ /* 0x000fe40000010000 */
[----:B------:R-:W1:Y:S02]  /*39d0*/  LDS.128 R176, [R180+0x8010] ;  /* 0x00801000b4b07984 */ /* 0x000e640000000c00 */
[----:B-1----:R-:W-:Y:S01]  /*39e0*/  FADD.FTZ R181, R181, R176 ;  /* 0x000000b0b5b57221 */ /* 0x002fe20000010000 */
[----:B------:R-:W-:-:S03]  /*39f0*/  FADD.FTZ R182, R182, R177 ;  /* 0x000000b1b6b67221 */ /* 0x000fc60000010000 */
        /* <DEDUP_REMOVED lines=11> */
[----:B------:R-:W-:-:S03]  /*3ab0*/  FADD.FTZ R177, R179, R177 ;  /* 0x000000b1b3b17221 */ /* 0x000fc60000010000 */
[----:B------:R-:W-:Y:S01]  /*3ac0*/  FMUL.FTZ R176, R176, UR12 ;  /* 0x0000000cb0b07c20 */ /* 0x000fe20008410000 */
[----:B------:R-:W-:-:S04]  /*3ad0*/  FMUL.FTZ R182, R177, UR12 ;  /* 0x0000000cb1b67c20 */ /* 0x000fc80008410000 */
[----:B------:R-:W-:Y:S01]  /*3ae0*/  FSEL R183, R176, RZ, !P4 ;  /* 0x000000ffb0b77208 */ /* 0x000fe20006000000 */
[----:B------:R-:W-:Y:S06]  /*3af0*/  @!P0 BRA `(.L_x_11) ;  /* 0x0000000400888947 */ /* 0x000fec0003800000 */
[----:B------:R-:W-:Y:S01]  /*3b00*/  ISETP.NE.U32.AND P4, PT, RZ, UR8, PT ;  /* 0x00000008ff007c0c */ /* 0x000fe2000bf85070 */
[----:B------:R-:W-:Y:S01]  /*3b10*/  FFMA.FTZ R176, R0, R182, R183 ;  /* 0x000000b600b07223 */ /* 0x000fe200000100b7 */
[----:B------:R-:W-:Y:S02]  /*3b20*/  ISETP.NE.U32.AND P6, PT, RZ, UR6, PT ;  /* 0x00000006ff007c0c */ /* 0x000fe4000bfc5070 */
[----:B------:R-:W-:Y:S01]  /*3b30*/  ISETP.NE.AND.EX P4, PT, RZ, UR9, PT, P4 ;  /* 0x00000009ff007c0c */ /* 0x000fe2000bf85340 */
[----:B------:R-:W-:Y:S01]  /*3b40*/  FADD.FTZ R176, R213, -R176 ;  /* 0x800000b0d5b07221 */ /* 0x000fe20000010000 */
[----:B------:R-:W-:Y:S02]  /*3b50*/  ISETP.NE.U32.AND P5, PT, RZ, UR14, PT ;  /* 0x0000000eff007c0c */ /* 0x000fe4000bfa5070 */
[----:B------:R-:W-:Y:S01]  /*3b60*/  ISETP.NE.AND.EX P6, PT, RZ, UR7, PT, P6 ;  /* 0x00000007ff007c0c */ /* 0x000fe2000bfc5360 */
[----:B-----5:R-:W-:Y:S01]  /*3b70*/  FMUL.FTZ R176, R12, R176 ;  /* 0x000000b00cb07220 */ /* 0x020fe20000410000 */
[----:B------:R-:W-:-:S07]  /*3b80*/  ISETP.NE.AND.EX P5, PT, RZ, UR15, PT, P5 ;  /* 0x0000000fff007c0c */ /* 0x000fce000bfa5350 */
[----:B------:R-:W-:Y:S01]  /*3b90*/  @P4 IMAD.U32 R177, R148, 0x10000, RZ ;  /* 0x0001000094b14824 */ /* 0x000fe200078e00ff */
[----:B------:R-:W-:Y:S02]  /*3ba0*/  @P4 SHF.L.U32 R179, R149, 0x10, RZ ;  /* 0x0000001095b34819 */ /* 0x000fe400000006ff */
[----:B------:R-:W-:Y:S01]  /*3bb0*/  @P4 PRMT R180, R150, 0x7632, R180 ;  /* 0x0000763296b44816 */ /* 0x000fe200000000b4 */
[----:B------:R-:W-:Y:S01]  /*3bc0*/  @P4 FADD.FTZ R176, R176, R177 ;  /* 0x000000b1b0b04221 */ /* 0x000fe20000010000 */
[----:B------:R-:W-:Y:S02]  /*3bd0*/  @P4 PRMT R181, R151, 0x7632, R181 ;  /* 0x0000763297b54816 */ /* 0x000fe400000000b5 */
[----:B------:R-:W-:Y:S02]  /*3be0*/  @P4 SHF.L.U32 R180, R180, 0x10, RZ ;  /* 0x00000010b4b44819 */ /* 0x000fe400000006ff */
[-C--:B------:R-:W-:Y:S02]  /*3bf0*/  @P6 F2FP.BF16.F32.PACK_AB R178, RZ, R176.reuse ;  /* 0x000000b0ffb2623e */ /* 0x080fe400000010ff */
[----:B------:R-:W-:-:S02]  /*3c00*/  @P5 F2FP.BF16.F32.PACK_AB R177, RZ, R176 ;  /* 0x000000b0ffb1523e */ /* 0x000fc400000010ff */
[----:B------:R-:W-:Y:S01]  /*3c10*/  @P6 PRMT R160, R178, 0x7610, R160 ;  /* 0x00007610b2a06816 */ /* 0x000fe200000000a0 */
[----:B------:R-:W-:Y:S01]  /*3c20*/  FFMA.FTZ R178, R9, R182, R183 ;  /* 0x000000b609b27223 */ /* 0x000fe200000100b7 */
[----:B------:R-:W-:Y:S02]  /*3c30*/  @P5 PRMT R156, R177, 0x7610, R156 ;  /* 0x00007610b19c5816 */ /* 0x000fe4000000009c */
[----:B------:R-:W-:Y:S01]  /*3c40*/  @P4 PRMT R177, R148, 0x7632, R177 ;  /* 0x0000763294b14816 */ /* 0x000fe200000000b1 */
[----:B------:R-:W-:Y:S01]  /*3c50*/  FADD.FTZ R178, R228, -R178 ;  /* 0x800000b2e4b27221 */ /* 0x000fe20000010000 */
[----:B------:R-:W-:Y:S02]  /*3c60*/  @P4 SHF.L.U32 R181, R181, 0x10, RZ ;  /* 0x00000010b5b54819 */ /* 0x000fe400000006ff */
[----:B------:R-:W-:Y:S01]  /*3c70*/  @P4 SHF.L.U32 R177, R177, 0x10, RZ ;  /* 0x00000010b1b14819 */ /* 0x000fe200000006ff */
[----:B------:R-:W-:-:S04]  /*3c80*/  FMUL.FTZ R178, R12, R178 ;  /* 0x000000b20cb27220 */ /* 0x000fc80000410000 */
[----:B------:R-:W-:-:S05]  /*3c90*/  @P4 FADD.FTZ R178, R178, R177 ;  /* 0x000000b1b2b24221 */ /* 0x000fca0000010000 */
[----:B------:R-:W-:Y:S02]  /*3ca0*/  @P5 F2FP.BF16.F32.PACK_AB R177, RZ, R178 ;  /* 0x000000b2ffb1523e */ /* 0x000fe400000010ff */
[----:B------:R-:W-:Y:S02]  /*3cb0*/  F2FP.BF16.F32.PACK_AB R176, R178, R176 ;  /* 0x000000b0b2b0723e */ /* 0x000fe400000010ff */
[----:B------:R-:W-:Y:S02]  /*3cc0*/  @P5 PRMT R156, R156, 0x5410, R177 ;  /* 0x000054109c9c5816 */ /* 0x000fe400000000b1 */
[----:B------:R-:W-:-:S04]  /*3cd0*/  @P6 F2FP.BF16.F32.PACK_AB R177, RZ, R178 ;  /* 0x000000b2ffb1623e */ /* 0x000fc800000010ff */
[----:B------:R-:W-:Y:S01]  /*3ce0*/  @P6 PRMT R160, R160, 0x5410, R177 ;  /* 0x00005410a0a06816 */ /* 0x000fe200000000b1 */
[----:B------:R-:W-:-:S04]  /*3cf0*/  FFMA.FTZ R177, R3, R182, R183 ;  /* 0x000000b603b17223 */ /* 0x000fc800000100b7 */
[----:B------:R-:W-:-:S04]  /*3d00*/  FADD.FTZ R177, R235, -R177 ;  /* 0x800000b1ebb17221 */ /* 0x000fc80000010000 */
[----:B------:R-:W-:-:S04]  /*3d10*/  FMUL.FTZ R177, R12, R177 ;  /* 0x000000b10cb17220 */ /* 0x000fc80000410000 */
[----:B------:R-:W-:Y:S01]  /*3d20*/  @P4 FADD.FTZ R177, R177, R179 ;  /* 0x000000b3b1b14221 */ /* 0x000fe20000010000 */
[----:B------:R-:W-:-:S04]  /*3d30*/  FFMA.FTZ R179, R19, R182, R183 ;  /* 0x000000b613b37223 */ /* 0x000fc800000100b7 */
[----:B------:R-:W-:Y:S01]  /*3d40*/  @P5 F2FP.BF16.F32.PACK_AB R178, RZ, R177 ;  /* 0x000000b1ffb2523e */ /* 0x000fe200000010ff */
[----:B------:R-:W-:-:S03]  /*3d50*/  FADD.FTZ R179, R226, -R179 ;  /* 0x800000b3e2b37221 */ /* 0x000fc60000010000 */
[----:B------:R-:W-:Y:S01]  /*3d60*/  @P5 PRMT R157, R178, 0x7610, R157 ;  /* 0x00007610b29d5816 */ /* 0x000fe2000000009d */
[----:B------:R-:W-:Y:S01]  /*3d70*/  FMUL.FTZ R179, R12, R179 ;  /* 0x000000b30cb37220 */ /* 0x000fe20000410000 */
[----:B------:R-:W-:-:S04]  /*3d80*/  @P6 F2FP.BF16.F32.PACK_AB R178, RZ, R177 ;  /* 0x000000b1ffb2623e */ /* 0x000fc800000010ff */
[----:B------:R-:W-:Y:S02]  /*3d90*/  @P6 PRMT R161, R178, 0x7610, R161 ;  /* 0x00007610b2a16816 */ /* 0x000fe400000000a1 */
[----:B------:R-:W-:-:S04]  /*3da0*/  @P4 PRMT R178, R149, 0x7632, R178 ;  /* 0x0000763295b24816 */ /* 0x000fc800000000b2 */
[----:B------:R-:W-:-:S05]  /*3db0*/  @P4 SHF.L.U32 R178, R178, 0x10, RZ ;  /* 0x00000010b2b24819 */ /* 0x000fca00000006ff */
[----:B------:R-:W-:-:S05]  /*3dc0*/  @P4 FADD.FTZ R179, R179, R178 ;  /* 0x000000b2b3b34221 */ /* 0x000fca0000010000 */
[----:B------:R-:W-:Y:S02]  /*3dd0*/  @P5 F2FP.BF16.F32.PACK_AB R178, RZ, R179 ;  /* 0x000000b3ffb2523e */ /* 0x000fe400000010ff */
[----:B------:R-:W-:Y:S02]  /*3de0*/  F2FP.BF16.F32.PACK_AB R177, R179, R177 ;  /* 0x000000b1b3b1723e */ /* 0x000fe400000010ff */
[----:B------:R-:W-:Y:S02]  /*3df0*/  @P5 PRMT R157, R157, 0x5410, R178 ;  /* 0x000054109d9d5816 */ /* 0x000fe400000000b2 */
[----:B------:R-:W-:Y:S01]  /*3e00*/  @P6 F2FP.BF16.F32.PACK_AB R178, RZ, R179 ;  /* 0x000000b3ffb2623e */ /* 0x000fe200000010ff */
[----:B------:R-:W-:-:S03]  /*3e10*/  @P4 IMAD.U32 R179, R150, 0x10000, RZ ;  /* 0x0001000096b34824 */ /* 0x000fc600078e00ff */
[----:B------:R-:W-:Y:S01]  /*3e20*/  @P6 PRMT R161, R161, 0x5410, R178 ;  /* 0x00005410a1a16816 */ /* 0x000fe200000000b2 */
[----:B------:R-:W-:-:S04]  /*3e30*/  FFMA.FTZ R178, R18, R182, R183 ;  /* 0x000000b612b27223 */ /* 0x000fc800000100b7 */
[----:B------:R-:W-:-:S04]  /*3e40*/  FADD.FTZ R178, R225, -R178 ;  /* 0x800000b2e1b27221 */ /* 0x000fc80000010000 */
[----:B------:R-:W-:-:S04]  /*3e50*/  FMUL.FTZ R178, R12, R178 ;  /* 0x000000b20cb27220 */ /* 0x000fc80000410000 */
[----:B------:R-:W-:-:S05]  /*3e60*/  @P4 FADD.FTZ R178, R178, R179 ;  /* 0x000000b3b2b24221 */ /* 0x000fca0000010000 */
[----:B------:R-:W-:-:S04]  /*3e70*/  @P5 F2FP.BF16.F32.PACK_AB R179, RZ, R178 ;  /* 0x000000b2ffb3523e */ /* 0x000fc800000010ff */
[----:B------:R-:W-:Y:S02]  /*3e80*/  @P5 PRMT R158, R179, 0x7610, R158 ;  /* 0x00007610b39e5816 */ /* 0x000fe4000000009e */
[----:B------:R-:W-:-:S04]  /*3e90*/  @P6 F2FP.BF16.F32.PACK_AB R179, RZ, R178 ;  /* 0x000000b2ffb3623e */ /* 0x000fc800000010ff */
[----:B------:R-:W-:Y:S01]  /*3ea0*/  @P6 PRMT R162, R179, 0x7610, R162 ;  /* 0x00007610b3a26816 */ /* 0x000fe200000000a2 */
[----:B------:R-:W-:-:S04]  /*3eb0*/  FFMA.FTZ R179, R21, R182, R183 ;  /* 0x000000b615b37223 */ /* 0x000fc800000100b7 */
[----:B------:R-:W-:-:S04]  /*3ec0*/  FADD.FTZ R179, R211, -R179 ;  /* 0x800000b3d3b37221 */ /* 0x000fc80000010000 */
[----:B------:R-:W-:-:S04]  /*3ed0*/  FMUL.FTZ R179, R12, R179 ;  /* 0x000000b30cb37220 */ /* 0x000fc80000410000 */
[----:B------:R-:W-:-:S05]  /*3ee0*/  @P4 FADD.FTZ R179, R179, R180 ;  /* 0x000000b4b3b34221 */ /* 0x000fca0000010000 */
[-C--:B------:R-:W-:Y:S02]  /*3ef0*/  @P5 F2FP.BF16.F32.PACK_AB R180, RZ, R179.reuse ;  /* 0x000000b3ffb4523e */ /* 0x080fe400000010ff */
[----:B------:R-:W-:Y:S02]  /*3f00*/  F2FP.BF16.F32.PACK_AB R178, R179, R178 ;  /* 0x000000b2b3b2723e */ /* 0x000fe400000010ff */
[----:B------:R-:W-:Y:S02]  /*3f10*/  @P5 PRMT R158, R158, 0x5410, R180 ;  /* 0x000054109e9e5816 */ /* 0x000fe400000000b4 */
[----:B------:R-:W-:Y:S01]  /*3f20*/  @P6 F2FP.BF16.F32.PACK_AB R180, RZ, R179 ;  /* 0x000000b3ffb4623e */ /* 0x000fe200000010ff */
[----:B------:R-:W-:-:S03]  /*3f30*/  FFMA.FTZ R179, R20, R182, R183 ;  /* 0x000000b614b37223 */ /* 0x000fc600000100b7 */
[----:B------:R-:W-:Y:S01]  /*3f40*/  @P6 PRMT R162, R162, 0x5410, R180 ;  /* 0x00005410a2a26816 */ /* 0x000fe200000000b4 */
[----:B------:R-:W-:Y:S01]  /*3f50*/  FADD.FTZ R179, R210, -R179 ;  /* 0x800000b3d2b37221 */ /* 0x000fe20000010000 */
[----:B------:R-:W-:-:S03]  /*3f60*/  @P4 SHF.L.U32 R180, R151, 0x10, RZ ;  /* 0x0000001097b44819 */ /* 0x000fc600000006ff */
[----:B------:R-:W-:-:S04]  /*3f70*/  FMUL.FTZ R179, R12, R179 ;  /* 0x000000b30cb37220 */ /* 0x000fc80000410000 */
[----:B------:R-:W-:Y:S01]  /*3f80*/  @P4 FADD.FTZ R179, R179, R180 ;  /* 0x000000b4b3b34221 */ /* 0x000fe20000010000 */
[----:B------:R-:W-:-:S04]  /*3f90*/  FFMA.FTZ R180, R195, R182, R183 ;  /* 0x000000b6c3b47223 */ /* 0x000fc800000100b7 */
[----:B------:R-:W-:-:S04]  /*3fa0*/  FADD.FTZ R180, R203, -R180 ;  /* 0x800000b4cbb47221 */ /* 0x000fc80000010000 */
[----:B------:R-:W-:-:S04]  /*3fb0*/  FMUL.FTZ R180, R12, R180 ;  /* 0x000000b40cb47220 */ /* 0x000fc80000410000 */
[----:B------:R-:W-:Y:S01]  /*3fc0*/  @P4 FADD.FTZ R180, R180, R181 ;  /* 0x000000b5b4b44221 */ /* 0x000fe20000010000 */
[----:B------:R-:W-:Y:S02]  /*3fd0*/  @P5 F2FP.BF16.F32.PACK_AB R181, RZ, R179 ;  /* 0x000000b3ffb5523e */ /* 0x000fe400000010ff */
[----:B------:R-:W-:Y:S02]  /*3fe0*/  ISETP.NE.U32.AND P4, PT, RZ, UR14, PT ;  /* 0x0000000eff007c0c */ /* 0x000fe4000bf85070 */
[----:B------:R-:W-:Y:S02]  /*3ff0*/  @P5 PRMT R159, R181, 0x7610, R159 ;  /* 0x00007610b59f5816 */ /* 0x000fe4000000009f */
[----:B------:R-:W-:Y:S02]  /*4000*/  @P5 F2FP.BF16.F32.PACK_AB R181, RZ, R180 ;  /* 0x000000b4ffb5523e */ /* 0x000fe400000010ff */
[----:B------:R-:W-:Y:S02]  /*4010*/  ISETP.NE.AND.EX P4, PT, RZ, UR15, PT, P4 ;  /* 0x0000000fff007c0c */ /* 0x000fe4000bf85340 */
[----:B------:R-:W-:-:S02]  /*4020*/  @P5 PRMT R159, R159, 0x5410, R181 ;  /* 0x000054109f9f5816 */ /* 0x000fc400000000b5 */
[-C--:B------:R-:W-:Y:S02]  /*4030*/  @P6 F2FP.BF16.F32.PACK_AB R181, RZ, R179.reuse ;  /* 0x000000b3ffb5623e */ /* 0x080fe400000010ff */
[----:B------:R-:W-:Y:S02]  /*4040*/  F2FP.BF16.F32.PACK_AB R179, R180, R179 ;  /* 0x000000b3b4b3723e */ /* 0x000fe400000010ff */
[----:B------:R-:W-:Y:S02]  /*4050*/  @P6 PRMT R163, R181, 0x7610, R163 ;  /* 0x00007610b5a36816 */ /* 0x000fe400000000a3 */
[----:B------:R-:W-:-:S04]  /*4060*/  @P6 F2FP.BF16.F32.PACK_AB R181, RZ, R180 ;  /* 0x000000b4ffb5623e */ /* 0x000fc800000010ff */
[----:B------:R-:W-:Y:S02]  /*4070*/  @P6 PRMT R163, R163, 0x5410, R181 ;  /* 0x00005410a3a36816 */ /* 0x000fe400000000b5 */
[----:B------:R-:W1:Y:S02]  /*4080*/  @P4 LDC.64 R180, c[0x0][0x308] ;  /* 0x0000c200ffb44b82 */ /* 0x000e640000000a00 */
[----:B-1----:R-:W-:-:S05]  /*4090*/  @P4 IMAD.WIDE.U32 R180, R8, 0x10, R180 ;  /* 0x0000001008b44825 */ /* 0x002fca00078e00b4 */
[----:B------:R1:W-:Y:S02]  /*40a0*/  @P4 STG.E.128 desc[UR4][R180.64], R156 ;  /* 0x0000009cb4004986 */ /* 0x0003e4000c101d04 */
[----:B-1----:R-:W1:Y:S02]  /*40b0*/  LDC.64 R180, c[0x0][0x2f8] ;  /* 0x0000be00ffb47b82 */ /* 0x002e640000000a00 */
[----:B-1----:R-:W-:-:S05]  /*40c0*/  IMAD.WIDE.U32 R180, R8, 0x10, R180 ;  /* 0x0000001008b47825 */ /* 0x002fca00078e00b4 */
[----:B------:R1:W-:Y:S02]  /*40d0*/  STG.E.128 desc[UR4][R180.64], R176 ;  /* 0x000000b0b4007986 */ /* 0x0003e4000c101d04 */
[----:B-1----:R-:W-:-:S04]  /*40e0*/  @P6 LEA R176, P4, R8, UR6, 0x4 ;  /* 0x0000000608b06c11 */ /* 0x002fc8000f8820ff */
[C---:B------:R-:W-:Y:S01]  /*40f0*/  @P6 LEA.HI.X R177, R8.reuse, UR7, RZ, 0x4, P4 ;  /* 0x0000000708b16c11 */ /* 0x040fe2000a0f24ff */
[----:B------:R-:W-:-:S04]  /*4100*/  VIADD R8, R8, 0x100 ;  /* 0x0000010008087836 */ /* 0x000fc80000000000 */
[----:B------:R1:W-:Y:S04]  /*4110*/  @P6 STG.E.128 desc[UR4][R176.64], R160 ;  /* 0x000000a0b0006986 */ /* 0x0003e8000c101d04 */
.L_x_11:
[----:B------:R-:W-:Y:S05]  /*4120*/  BSYNC B0 ;  /* 0x0000000000007941 */ /* 0x000fea0003800000 */
.L_x_10:
[----:B------:R-:W-:Y:S04]  /*4130*/  BSSY B0, `(.L_x_12) ;  /* 0x0000064000007945 */ /* 0x000fe80003800000 */
[----:B------:R-:W-:Y:S05]  /*4140*/  @!P1 BRA `(.L_x_13) ;  /* 0x0000000400889947 */ /* 0x000fea0003800000 */
[----:B------:R-:W-:Y:S01]  /*4150*/  ISETP.NE.U32.AND P4, PT, RZ, UR8, PT ;  /* 0x00000008ff007c0c */ /* 0x000fe2000bf85070 */
[----:B-1----:R-:W-:Y:S01]  /*4160*/  FFMA.FTZ R176, R4, R182, R183 ;  /* 0x000000b604b07223 */ /* 0x002fe200000100b7 */
[----:B------:R-:W-:Y:S02]  /*4170*/  ISETP.NE.U32.AND P6, PT, RZ, UR6, PT ;  /* 0x00000006ff007c0c */ /* 0x000fe4000bfc5070 */
[----:B------:R-:W-:Y:S01]  /*4180*/  ISETP.NE.AND.EX P4, PT, RZ, UR9, PT, P4 ;  /* 0x00000009ff007c0c */ /* 0x000fe2000bf85340 */
[----:B------:R-:W-:Y:S01]  /*4190*/  FADD.FTZ R176, R234, -R176 ;  /* 0x800000b0eab07221 */ /* 0x000fe20000010000 */
[----:B------:R-:W-:Y:S02]  /*41a0*/  ISETP.NE.U32.AND P5, PT, RZ, UR14, PT ;  /* 0x0000000eff007c0c */ /* 0x000fe4000bfa5070 */
[----:B------:R-:W-:Y:S01]  /*41b0*/  ISETP.NE.AND.EX P6, PT, RZ, UR7, PT, P6 ;  /* 0x00000007ff007c0c */ /* 0x000fe2000bfc5360 */
[----:B-----5:R-:W-:Y:S01]  /*41c0*/  FMUL.FTZ R176, R12, R176 ;  /* 0x000000b00cb07220 */ /* 0x020fe20000410000 */
[----:B------:R-:W-:-:S07]  /*41d0*/  ISETP.NE.AND.EX P5, PT, RZ, UR15, PT, P5 ;  /* 0x0000000fff007c0c */ /* 0x000fce000bfa5350 */
[----:B------:R-:W-:Y:S02]  /*41e0*/  @P4 SHF.L.U32 R177, R152, 0x10, RZ ;  /* 0x0000001098b14819 */ /* 0x000fe400000006ff */
[----:B------:R-:W-:Y:S02]  /*41f0*/  @P4 SHF.L.U32 R179, R153, 0x10, RZ ;  /* 0x0000001099b34819 */ /* 0x000fe400000006ff */
[----:B------:R-:W-:Y:S01]  /*4200*/  @P4 PRMT R180, R154, 0x7632, R180 ;  /* 0x000076329ab44816 */ /* 0x000fe200000000b4 */
[----:B------:R-:W-:Y:S01]  /*4210*/  @P4 FADD.FTZ R176, R176, R177 ;  /* 0x000000b1b0b04221 */ /* 0x000fe20000010000 */
[----:B------:R-:W-:Y:S02]  /*4220*/  @P4 PRMT R181, R155, 0x7632, R181 ;  /* 0x000076329bb54816 */ /* 0x000fe400000000b5 */
[----:B------:R-:W-:Y:S02]  /*4230*/  @P4 SHF.L.U32 R180, R180, 0x10, RZ ;  /* 0x00000010b4b44819 */ /* 0x000fe400000006ff */
[-C--:B------:R-:W-:Y:S01]  /*4240*/  @P6 F2FP.BF16.F32.PACK_AB R178, RZ, R176.reuse ;  /* 0x000000b0ffb2623e */ /* 0x080fe200000010ff */
[----:B------:R-:W-:Y:S01]  /*4250*/  @P4 IMAD.U32 R181, R181, 0x10000, RZ ;  /* 0x00010000b5b54824 */ /* 0x000fe200078e00ff */
[----:B------:R-:W-:-:S02]  /*4260*/  @P5 F2FP.BF16.F32.PACK_AB R177, RZ, R176 ;  /* 0x000000b0ffb1523e */ /* 0x000fc400000010ff */
[----:B------:R-:W-:Y:S01]  /*4270*/  @P6 PRMT R160, R178, 0x7610, R160 ;  /* 0x00007610b2a06816 */ /* 0x000fe200000000a0 */
[----:B------:R-:W-:Y:S01]  /*4280*/  FFMA.FTZ R178, R10, R182, R183 ;  /* 0x000000b60ab27223 */ /* 0x000fe200000100b7 */
[----:B------:R-:W-:Y:S02]  /*4290*/  @P5 PRMT R156, R177, 0x7610, R156 ;  /* 0x00007610b19c5816 */ /* 0x000fe4000000009c */
[----:B------:R-:W-:Y:S01]  /*42a0*/  @P4 PRMT R177, R152, 0x7632, R177 ;  /* 0x0000763298b14816 */ /* 0x000fe200000000b1 */
[----:B------:R-:W-:-:S03]  /*42b0*/  FADD.FTZ R178, R227, -R178 ;  /* 0x800000b2e3b27221 */ /* 0x000fc60000010000 */
        /* <DEDUP_REMOVED lines=19> */
[----:B------:R-:W-:-:S05]  /*43f0*/  @P4 PRMT R178, R153, 0x7632, R178 ;  /* 0x0000763299b24816 */ /* 0x000fca00000000b2 */
[----:B------:R-:W-:-:S04]  /*4400*/  @P4 IMAD.U32 R178, R178, 0x10000, RZ ;  /* 0x00010000b2b24824 */ /* 0x000fc800078e00ff */
[----:B------:R-:W-:-:S05]  /*4410*/  @P4 FADD.FTZ R179, R179, R178 ;  /* 0x000000b2b3b34221 */ /* 0x000fca0000010000 */
[----:B------:R-:W-:Y:S02]  /*4420*/  @P5 F2FP.BF16.F32.PACK_AB R178, RZ, R179 ;  /* 0x000000b3ffb2523e */ /* 0x000fe400000010ff */
[----:B------:R-:W-:Y:S02]  /*4430*/  F2FP.BF16.F32.PACK_AB R177, R179, R177 ;  /* 0x000000b1b3b1723e */ /* 0x000fe400000010ff */
[----:B------:R-:W-:Y:S02]  /*4440*/  @P5 PRMT R157, R157, 0x5410, R178 ;  /* 0x000054109d9d5816 */ /* 0x000fe400000000b2 */
[----:B------:R-:W-:Y:S02]  /*4450*/  @P6 F2FP.BF16.F32.PACK_AB R178, RZ, R179 ;  /* 0x000000b3ffb2623e */ /* 0x000fe400000010ff */
[----:B------:R-:W-:Y:S02]  /*4460*/  @P4 SHF.L.U32 R179, R154, 0x10, RZ ;  /* 0x000000109ab34819 */ /* 0x000fe400000006ff */
        /* <DEDUP_REMOVED lines=45> */
[C---:B------:R-:W-:Y:S02]  /*4740*/  @P6 LEA.HI.X R177, R8.reuse, UR7, RZ, 0x4, P4 ;  /* 0x0000000708b16c11 */ /* 0x040fe4000a0f24ff */
[----:B------:R-:W-:-:S03]  /*4750*/  IADD3 R8, R8, 0x100, RZ ;  /* 0x0000010008087810 */ /* 0x000fc60007ffe0ff */
[----:B------:R2:W-:Y:S04]  /*4760*/  @P6 STG.E.128 desc[UR4][R176.64], R160 ;  /* 0x000000a0b0006986 */ /* 0x0005e8000c101d04 */
.L_x_13:
[----:B------:R-:W-:Y:S05]  /*4770*/  BSYNC B0 ;  /* 0x0000000000007941 */ /* 0x000fea0003800000 */
.L_x_12:
[----:B------:R-:W-:Y:S04]  /*4780*/  BSSY B0, `(.L_x_14) ;  /* 0x0000064000007945 */ /* 0x000fe80003800000 */
[----:B------:R-:W-:Y:S05]  /*4790*/  @!P2 BRA `(.L_x_15) ;  /* 0x000000040088a947 */ /* 0x000fea0003800000 */
[----:B------:R-:W-:Y:S01]  /*47a0*/  ISETP.NE.U32.AND P4, PT, RZ, UR8, PT ;  /* 0x00000008ff007c0c */ /* 0x000fe2000bf85070 */
[----:B-12---:R-:W-:Y:S01]  /*47b0*/  FFMA.FTZ R176, R6, R182, R183 ;  /* 0x000000b606b07223 */ /* 0x006fe200000100b7 */
[----:B------:R-:W-:Y:S02]  /*47c0*/  ISETP.NE.U32.AND P6, PT, RZ, UR6, PT ;  /* 0x00000006ff007c0c */ /* 0x000fe4000bfc5070 */
[----:B------:R-:W-:Y:S01]  /*47d0*/  ISETP.NE.AND.EX P4, PT, RZ, UR9, PT, P4 ;  /* 0x00000009ff007c0c */ /* 0x000fe2000bf85340 */
[----:B------:R-:W-:Y:S01]  /*47e0*/  FADD.FTZ R176, R232, -R176 ;  /* 0x800000b0e8b07221 */ /* 0x000fe20000010000 */
[----:B------:R-:W-:Y:S02]  /*47f0*/  ISETP.NE.U32.AND P5, PT, RZ, UR14, PT ;  /* 0x0000000eff007c0c */ /* 0x000fe4000bfa5070 */
[----:B------:R-:W-:Y:S01]  /*4800*/  ISETP.NE.AND.EX P6, PT, RZ, UR7, PT, P6 ;  /* 0x00000007ff007c0c */ /* 0x000fe2000bfc5360 */
[----:B-----5:R-:W-:Y:S01]  /*4810*/  FMUL.FTZ R176, R12, R176 ;  /* 0x000000b00cb07220 */ /* 0x020fe20000410000 */
[----:B------:R-:W-:-:S07]  /*4820*/  ISETP.NE.AND.EX P5, PT, RZ, UR15, PT, P5 ;  /* 0x0000000fff007c0c */ /* 0x000fce000bfa5350 */
[----:B------:R-:W-:Y:S01]  /*4830*/  @P4 SHF.L.U32 R177, R164, 0x10, RZ ;  /* 0x00000010a4b14819 */ /* 0x000fe200000006ff */
[----:B------:R-:W-:Y:S01]  /*4840*/  @P4 IMAD.U32 R179, R165, 0x10000, RZ ;  /* 0x00010000a5b34824 */ /* 0x000fe200078e00ff */
[----:B------:R-:W-:Y:S02]  /*4850*/  @P4 PRMT R180, R166, 0x7632, R180 ;  /* 0x00007632a6b44816 */ /* 0x000fe400000000b4 */
[----:B------:R-:W-:Y:S01]  /*4860*/  @P4 PRMT R181, R167, 0x7632, R181 ;  /* 0x00007632a7b54816 */ /* 0x000fe200000000b5 */
[----:B------:R-:W-:Y:S01]  /*4870*/  @P4 FADD.FTZ R176, R176, R177 ;  /* 0x000000b1b0b04221 */ /* 0x000fe20000010000 */
[----:B------:R-:W-:Y:S02]  /*4880*/  @P4 SHF.L.U32 R180, R180, 0x10, RZ ;  /* 0x00000010b4b44819 */ /* 0x000fe400000006ff */
[----:B------:R-:W-:Y:S02]  /*4890*/  @P4 SHF.L.U32 R181, R181, 0x10, RZ ;  /* 0x00000010b5b54819 */ /* 0x000fe400000006ff */
[----:B------:R-:W-:-:S02]  /*48a0*/  @P6 F2FP.BF16.F32.PACK_AB R178, RZ, R176 ;  /* 0x000000b0ffb2623e */ /* 0x000fc400000010ff */
[----:B------:R-:W-:Y:S02]  /*48b0*/  @P5 F2FP.BF16.F32.PACK_AB R177, RZ, R176 ;  /* 0x000000b0ffb1523e */ /* 0x000fe400000010ff */
        /* <DEDUP_REMOVED lines=52> */
[----:B------:R-:W-:-:S03]  /*4c00*/  @P4 IMAD.U32 R180, R167, 0x10000, RZ ;  /* 0x00010000a7b44824 */ /* 0x000fc600078e00ff */
        /* <DEDUP_REMOVED lines=27> */
.L_x_15:
[----:B------:R-:W-:Y:S05]  /*4dc0*/  BSYNC B0 ;  /* 0x0000000000007941 */ /* 0x000fea0003800000 */
.L_x_14:
[----:B------:R-:W-:Y:S04]  /*4dd0*/  BSSY B0, `(.L_x_16) ;  /* 0x0000063000007945 */ /* 0x000fe80003800000 */
[----:B------:R-:W-:Y:S05]  /*4de0*/  @!P3 BRA `(.L_x_17) ;  /* 0x000000040084b947 */ /* 0x000fea0003800000 */
[----:B------:R-:W-:Y:S01]  /*4df0*/  ISETP.NE.U32.AND P4, PT, RZ, UR8, PT ;  /* 0x00000008ff007c0c */ /* 0x000fe2000bf85070 */
[-CC-:B-123--:R-:W-:Y:S01]  /*4e00*/  FFMA.FTZ R176, R199, R182.reuse, R183.reuse ;  /* 0x000000b6c7b07223 */ /* 0x18efe200000100b7 */
[-CC-:B------:R-:W-:Y:S01]  /*4e10*/  FFMA.FTZ R179, R197, R182.reuse, R183.reuse ;  /* 0x000000b6c5b37223 */ /* 0x180fe200000100b7 */
[-CC-:B------:R-:W-:Y:S01]  /*4e20*/  FFMA.FTZ R177, R198, R182.reuse, R183.reuse ;  /* 0x000000b6c6b17223 */ /* 0x180fe200000100b7 */
[----:B------:R-:W-:Y:S01]  /*4e30*/  ISETP.NE.AND.EX P4, PT, RZ, UR9, PT, P4 ;  /* 0x00000009ff007c0c */ /* 0x000fe2000bf85340 */
[-CC-:B------:R-:W-:Y:S01]  /*4e40*/  FFMA.FTZ R178, R14, R182.reuse, R183.reuse ;  /* 0x000000b60eb27223 */ /* 0x180fe200000100b7 */
[-CC-:B------:R-:W-:Y:S01]  /*4e50*/  FFMA.FTZ R181, R13, R182.reuse, R183.reuse ;  /* 0x000000b60db57223 */ /* 0x180fe200000100b7 */
[-CC-:B------:R-:W-:Y:S01]  /*4e60*/  FFMA.FTZ R184, R191, R182.reuse, R183.reuse ;  /* 0x000000b6bfb87223 */ /* 0x180fe200000100b7 */
[-CC-:B------:R-:W-:Y:S01]  /*4e70*/  FFMA.FTZ R180, R192, R182.reuse, R183.reuse ;  /* 0x000000b6c0b47223 */ /* 0x180fe200000100b7 */
[----:B------:R-:W-:Y:S01]  /*4e80*/  FFMA.FTZ R182, R196, R182, R183 ;  /* 0x000000b6c4b67223 */ /* 0x000fe200000100b7 */
[----:B------:R-:W-:Y:S01]  /*4e90*/  ISETP.NE.U32.AND P5, PT, RZ, UR14, PT ;  /* 0x0000000eff007c0c */ /* 0x000fe2000bfa5070 */
[----:B------:R-:W-:Y:S01]  /*4ea0*/  FADD.FTZ R176, R230, -R176 ;  /* 0x800000b0e6b07221 */ /* 0x000fe20000010000 */
[----:B------:R-:W-:Y:S01]  /*4eb0*/  FADD.FTZ R179, R223, -R179 ;  /* 0x800000b3dfb37221 */ /* 0x000fe20000010000 */
[----:B------:R-:W-:Y:S01]  /*4ec0*/  FADD.FTZ R177, R229, -R177 ;  /* 0x800000b1e5b17221 */ /* 0x000fe20000010000 */
[----:B------:R-:W-:Y:S01]  /*4ed0*/  FADD.FTZ R178, R215, -R178 ;  /* 0x800000b2d7b27221 */ /* 0x000fe20000010000 */
[----:B------:R-:W-:Y:S01]  /*4ee0*/  FADD.FTZ R183, R214, -R181 ;  /* 0x800000b5d6b77221 */ /* 0x000fe20000010000 */
[----:B------:R-:W-:Y:S01]  /*4ef0*/  FADD.FTZ R184, R205, -R184 ;  /* 0x800000b8cdb87221 */ /* 0x000fe20000010000 */
[----:B------:R-:W-:Y:S01]  /*4f00*/  FADD.FTZ R180, R204, -R180 ;  /* 0x800000b4ccb47221 */ /* 0x000fe20000010000 */
[----:B------:R-:W-:Y:S01]  /*4f10*/  FADD.FTZ R182, R200, -R182 ;  /* 0x800000b6c8b67221 */ /* 0x000fe20000010000 */
[----:B------:R-:W-:Y:S01]  /*4f20*/  ISETP.NE.AND.EX P5, PT, RZ, UR15, PT, P5 ;  /* 0x0000000fff007c0c */ /* 0x000fe2000bfa5350 */
[C---:B-----5:R-:W-:Y:S01]  /*4f30*/  FMUL.FTZ R176, R12.reuse, R176 ;  /* 0x000000b00cb07220 */ /* 0x060fe20000410000 */
[C---:B------:R-:W-:Y:S01]  /*4f40*/  FMUL.FTZ R179, R12.reuse, R179 ;  /* 0x000000b30cb37220 */ /* 0x040fe20000410000 */
[C---:B------:R-:W-:Y:S01]  /*4f50*/  FMUL.FTZ R177, R12.reuse, R177 ;  /* 0x000000b10cb17220 */ /* 0x040fe20000410000 */
[C---:B------:R-:W-:Y:S01]  /*4f60*/  FMUL.FTZ R178, R12.reuse, R178 ;  /* 0x000000b20cb27220 */ /* 0x040fe20000410000 */
[C---:B------:R-:W-:Y:S01]  /*4f70*/  FMUL.FTZ R183, R12.reuse, R183 ;  /* 0x000000b70cb77220 */ /* 0x040fe20000410000 */
[C---:B------:R-:W-:Y:S01]  /*4f80*/  FMUL.FTZ R184, R12.reuse, R184 ;  /* 0x000000b80cb87220 */ /* 0x040fe20000410000 */
[C---:B------:R-:W-:Y:S01]  /*4f90*/  FMUL.FTZ R180, R12.reuse, R180 ;  /* 0x000000b40cb47220 */ /* 0x040fe20000410000 */
[----:B------:R-:W-:Y:S01]  /*4fa0*/  FMUL.FTZ R182, R12, R182 ;  /* 0x000000b60cb67220 */ /* 0x000fe20000410000 */
[----:B------:R-:W-:-:S02]  /*4fb0*/  @P4 SHF.L.U32 R12, R172, 0x10, RZ ;  /* 0x00000010ac0c4819 */ /* 0x000fc400000006ff */
[----:B------:R-:W-:-:S03]  /*4fc0*/  ISETP.NE.U32.AND P6, PT, RZ, UR6, PT ;  /* 0x00000006ff007c0c */ /* 0x000fc6000bfc5070 */
[----:B------:R-:W-:Y:S01]  /*4fd0*/  @P4 FADD.FTZ R176, R176, R12 ;  /* 0x0000000cb0b04221 */ /* 0x000fe20000010000 */
[----:B------:R-:W-:-:S04]  /*4fe0*/  ISETP.NE.AND.EX P6, PT, RZ, UR7, PT, P6 ;  /* 0x00000007ff007c0c */ /* 0x000fc8000bfc5360 */
[----:B------:R-:W-:-:S04]  /*4ff0*/  @P5 F2FP.BF16.F32.PACK_AB R12, RZ, R176 ;  /* 0x000000b0ff0c523e */ /* 0x000fc800000010ff */
[----:B------:R-:W-:Y:S02]  /*5000*/  @P5 PRMT R156, R12, 0x7610, R156 ;  /* 0x000076100c9c5816 */ /* 0x000fe4000000009c */
[----:B------:R-:W-:-:S05]  /*5010*/  @P4 PRMT R12, R172, 0x7632, R12 ;  /* 0x00007632ac0c4816 */ /* 0x000fca000000000c */
[----:B------:R-:W-:-:S04]  /*5020*/  @P4 IMAD.U32 R12, R12, 0x10000, RZ ;  /* 0x000100000c0c4824 */ /* 0x000fc800078e00ff */
[----:B------:R-:W-:-:S05]  /*5030*/  @P4 FADD.FTZ R179, R179, R12 ;  /* 0x0000000cb3b34221 */ /* 0x000fca0000010000 */
[----:B------:R-:W-:-:S04]  /*5040*/  @P5 F2FP.BF16.F32.PACK_AB R12, RZ, R179 ;  /* 0x000000b3ff0c523e */ /* 0x000fc800000010ff */
[----:B------:R-:W-:Y:S02]  /*5050*/  @P5 PRMT R156, R156, 0x5410, R12 ;  /* 0x000054109c9c5816 */ /* 0x000fe4000000000c */
[-C--:B------:R-:W-:Y:S02]  /*5060*/  @P6 F2FP.BF16.F32.PACK_AB R12, RZ, R176.reuse ;  /* 0x000000b0ff0c623e */ /* 0x080fe400000010ff */
[----:B------:R-:W-:Y:S02]  /*5070*/  F2FP.BF16.F32.PACK_AB R176, R179, R176 ;  /* 0x000000b0b3b0723e */ /* 0x000fe400000010ff */
[----:B------:R-:W-:Y:S02]  /*5080*/  @P6 PRMT R160, R12, 0x7610, R160 ;  /* 0x000076100ca06816 */ /* 0x000fe400000000a0 */
[----:B------:R-:W-:-:S04]  /*5090*/  @P6 F2FP.BF16.F32.PACK_AB R12, RZ, R179 ;  /* 0x000000b3ff0c623e */ /* 0x000fc800000010ff */
[----:B------:R-:W-:Y:S02]  /*50a0*/  @P6 PRMT R160, R160, 0x5410, R12 ;  /* 0x00005410a0a06816 */ /* 0x000fe4000000000c */
[----:B------:R-:W-:-:S05]  /*50b0*/  @P4 SHF.L.U32 R12, R173, 0x10, RZ ;  /* 0x00000010ad0c4819 */ /* 0x000fca00000006ff */
[----:B------:R-:W-:-:S05]  /*50c0*/  @P4 FADD.FTZ R177, R177, R12 ;  /* 0x0000000cb1b14221 */ /* 0x000fca0000010000 */
[----:B------:R-:W-:-:S04]  /*50d0*/  @P5 F2FP.BF16.F32.PACK_AB R12, RZ, R177 ;  /* 0x000000b1ff0c523e */ /* 0x000fc800000010ff */
[----:B------:R-:W-:Y:S02]  /*50e0*/  @P5 PRMT R157, R12, 0x7610, R157 ;  /* 0x000076100c9d5816 */ /* 0x000fe4000000009d */
[----:B------:R-:W-:-:S04]  /*50f0*/  @P6 F2FP.BF16.F32.PACK_AB R12, RZ, R177 ;  /* 0x000000b1ff0c623e */ /* 0x000fc800000010ff */
[----:B------:R-:W-:Y:S02]  /*5100*/  @P6 PRMT R161, R12, 0x7610, R161 ;  /* 0x000076100ca16816 */ /* 0x000fe400000000a1 */
[----:B------:R-:W-:-:S04]  /*5110*/  @P4 PRMT R12, R173, 0x7632, R12 ;  /* 0x00007632ad0c4816 */ /* 0x000fc8000000000c */
[----:B------:R-:W-:-:S05]  /*5120*/  @P4 SHF.L.U32 R12, R12, 0x10, RZ ;  /* 0x000000100c0c4819 */ /* 0x000fca00000006ff */
[----:B------:R-:W-:-:S05]  /*5130*/  @P4 FADD.FTZ R178, R178, R12 ;  /* 0x0000000cb2b24221 */ /* 0x000fca0000010000 */
[-C--:B------:R-:W-:Y:S02]  /*5140*/  @P5 F2FP.BF16.F32.PACK_AB R12, RZ, R178.reuse ;  /* 0x000000b2ff0c523e */ /* 0x080fe400000010ff */
[----:B------:R-:W-:Y:S02]  /*5150*/  F2FP.BF16.F32.PACK_AB R177, R178, R177 ;  /* 0x000000b1b2b1723e */ /* 0x000fe400000010ff */
[----:B------:R-:W-:Y:S02]  /*5160*/  @P5 PRMT R157, R157, 0x5410, R12 ;  /* 0x000054109d9d5816 */ /* 0x000fe4000000000c */
[----:B------:R-:W-:-:S04]  /*5170*/  @P6 F2FP.BF16.F32.PACK_AB R12, RZ, R178 ;  /* 0x000000b2ff0c623e */ /* 0x000fc800000010ff */
[----:B------:R-:W-:Y:S02]  /*5180*/  @P6 PRMT R161, R161, 0x5410, R12 ;  /* 0x00005410a1a16816 */ /* 0x000fe4000000000c */
[----:B------:R-:W-:-:S05]  /*5190*/  @P4 SHF.L.U32 R12, R174, 0x10, RZ ;  /* 0x00000010ae0c4819 */ /* 0x000fca00000006ff */
[--C-:B------:R-:W-:Y:S01]  /*51a0*/  @P4 FADD.FTZ R183, R183, R12.reuse ;  /* 0x0000000cb7b74221 */ /* 0x100fe20000010000 */
[----:B------:R-:W-:-:S05]  /*51b0*/  @P4 PRMT R12, R174, 0x7632, R12 ;  /* 0x00007632ae0c4816 */ /* 0x000fca000000000c */
[----:B------:R-:W-:-:S04]  /*51c0*/  @P4 IMAD.U32 R12, R12, 0x10000, RZ ;  /* 0x000100000c0c4824 */ /* 0x000fc800078e00ff */
[----:B------:R-:W-:Y:S01]  /*51d0*/  @P4 FADD.FTZ R184, R184, R12 ;  /* 0x0000000cb8b84221 */ /* 0x000fe20000010000 */
[----:B------:R-:W-:-:S05]  /*51e0*/  @P4 SHF.L.U32 R12, R175, 0x10, RZ ;  /* 0x00000010af0c4819 */ /* 0x000fca00000006ff */
[--C-:B------:R-:W-:Y:S01]  /*51f0*/  @P4 FADD.FTZ R180, R180, R12.reuse ;  /* 0x0000000cb4b44221 */ /* 0x100fe20000010000 */
[----:B------:R-:W-:-:S04]  /*5200*/  @P4 PRMT R12, R175, 0x7632, R12 ;  /* 0x00007632af0c4816 */ /* 0x000fc8000000000c */
[----:B------:R-:W-:Y:S02]  /*5210*/  @P4 SHF.L.U32 R12, R12, 0x10, RZ ;  /* 0x000000100c0c4819 */ /* 0x000fe400000006ff */
[----:B------:R-:W-:-:S03]  /*5220*/  @P6 F2FP.BF16.F32.PACK_AB R181, RZ, R180 ;  /* 0x000000b4ffb5623e */ /* 0x000fc600000010ff */
[----:B------:R-:W-:Y:S01]  /*5230*/  @P4 FADD.FTZ R182, R182, R12 ;  /* 0x0000000cb6b64221 */ /* 0x000fe20000010000 */
[-C--:B------:R-:W-:Y:S02]  /*5240*/  @P5 F2FP.BF16.F32.PACK_AB R12, RZ, R183.reuse ;  /* 0x000000b7ff0c523e */ /* 0x080fe400000010ff */
[----:B------:R-:W-:Y:S02]  /*5250*/  ISETP.NE.U32.AND P4, PT, RZ, UR14, PT ;  /* 0x0000000eff007c0c */ /* 0x000fe4000bf85070 */
[----:B------:R-:W-:Y:S02]  /*5260*/  @P5 PRMT R158, R12, 0x7610, R158 ;  /* 0x000076100c9e5816 */ /* 0x000fe4000000009e */
[----:B------:R-:W-:Y:S02]  /*5270*/  @P6 F2FP.BF16.F32.PACK_AB R12, RZ, R183 ;  /* 0x000000b7ff0c623e */ /* 0x000fe400000010ff */
[----:B------:R-:W-:Y:S02]  /*5280*/  ISETP.NE.AND.EX P4, PT, RZ, UR15, PT, P4 ;  /* 0x0000000fff007c0c */ /* 0x000fe4000bf85340 */
[----:B------:R-:W-:-:S02]  /*5290*/  @P6 PRMT R162, R12, 0x7610, R162 ;  /* 0x000076100ca26816 */ /* 0x000fc400000000a2 */
[----:B------:R-:W-:Y:S02]  /*52a0*/  @P5 F2FP.BF16.F32.PACK_AB R12, RZ, R180 ;  /* 0x000000b4ff0c523e */ /* 0x000fe400000010ff */
[----:B------:R-:W-:Y:S02]  /*52b0*/  @P5 F2FP.BF16.F32.PACK_AB R178, RZ, R182 ;  /* 0x000000b6ffb2523e */ /* 0x000fe400000010ff */
[----:B------:R-:W-:Y:S02]  /*52c0*/  @P5 PRMT R159, R12, 0x7610, R159 ;  /* 0x000076100c9f5816 */ /* 0x000fe4000000009f */
[----:B------:R-:W-:Y:S02]  /*52d0*/  @P5 F2FP.BF16.F32.PACK_AB R12, RZ, R184 ;  /* 0x000000b8ff0c523e */ /* 0x000fe400000010ff */
[----:B------:R-:W-:Y:S02]  /*52e0*/  @P5 PRMT R159, R159, 0x5410, R178 ;  /* 0x000054109f9f5816 */ /* 0x000fe400000000b2 */
[----:B------:R-:W1:Y:S01]  /*52f0*/  @P4 LDC.64 R178, c[0x0][0x308] ;  /* 0x0000c200ffb24b82 */ /* 0x000e620000000a00 */
[----:B------:R-:W-:-:S02]  /*5300*/  @P5 PRMT R158, R158, 0x5410, R12 ;  /* 0x000054109e9e5816 */ /* 0x000fc4000000000c */
[----:B------:R-:W-:Y:S02]  /*5310*/  @P6 PRMT R163, R181, 0x7610, R163 ;  /* 0x00007610b5a36816 */ /* 0x000fe400000000a3 */
[----:B------:R-:W-:-:S04]  /*5320*/  @P6 F2FP.BF16.F32.PACK_AB R12, RZ, R184 ;  /* 0x000000b8ff0c623e */ /* 0x000fc800000010ff */
[----:B------:R-:W-:Y:S01]  /*5330*/  @P6 PRMT R162, R162, 0x5410, R12 ;  /* 0x00005410a2a26816 */ /* 0x000fe2000000000c */
[----:B-1----:R-:W-:-:S05]  /*5340*/  @P4 IMAD.WIDE.U32 R178, R8, 0x10, R178 ;  /* 0x0000001008b24825 */ /* 0x002fca00078e00b2 */
[----:B------:R1:W-:Y:S02]  /*5350*/  @P4 STG.E.128 desc[UR4][R178.64], R156 ;  /* 0x0000009cb2004986 */ /* 0x0003e4000c101d04 */
[----:B-1----:R-:W-:Y:S02]  /*5360*/  F2FP.BF16.F32.PACK_AB R179, R182, R180 ;  /* 0x000000b4b6b3723e */ /* 0x002fe400000010ff */
[----:B------:R-:W1:Y:S01]  /*5370*/  LDC.64 R180, c[0x0][0x2f8] ;  /* 0x0000be00ffb47b82 */ /* 0x000e620000000a00 */
[----:B------:R-:W-:Y:S02]  /*5380*/  F2FP.BF16.F32.PACK_AB R178, R184, R183 ;  /* 0x000000b7b8b2723e */ /* 0x000fe400000010ff */
[----:B------:R-:W-:-:S04]  /*5390*/  @P6 F2FP.BF16.F32.PACK_AB R183, RZ, R182 ;  /* 0x000000b6ffb7623e */ /* 0x000fc800000010ff */
[----:B------:R-:W-:Y:S01]  /*53a0*/  @P6 PRMT R163, R163, 0x5410, R183 ;  /* 0x00005410a3a36816 */ /* 0x000fe200000000b7 */
[----:B-1----:R-:W-:-:S05]  /*53b0*/  IMAD.WIDE.U32 R180, R8, 0x10, R180 ;  /* 0x0000001008b47825 */ /* 0x002fca00078e00b4 */
[----:B------:R1:W-:Y:S02]  /*53c0*/  STG.E.128 desc[UR4][R180.64], R176 ;  /* 0x000000b0b4007986 */ /* 0x0003e4000c101d04 */
[----:B-1----:R-:W-:-:S04]  /*53d0*/  @P6 LEA R176, P4, R8, UR6, 0x4 ;  /* 0x0000000608b06c11 */ /* 0x002fc8000f8820ff */
[----:B------:R-:W-:-:S05]  /*53e0*/  @P6 LEA.HI.X R177, R8, UR7, RZ, 0x4, P4 ;  /* 0x0000000708b16c11 */ /* 0x000fca000a0f24ff */
[----:B------:R4:W-:Y:S04]  /*53f0*/  @P6 STG.E.128 desc[UR4][R176.64], R160 ;  /* 0x000000a0b0006986 */ /* 0x0009e8000c101d04 */
.L_x_17:
[----:B------:R-:W-:Y:S05]  /*5400*/  BSYNC B0 ;  /* 0x0000000000007941 */ /* 0x000fea0003800000 */
.L_x_16:
[----:B------:R-:W-:Y:S02]  /*5410*/  IADD3 R2, R2, UR16, RZ ;  /* 0x0000001002027c10 */ /* 0x000fe4000fffe0ff */
[----:B------:R-:W-:Y:S02]  /*5420*/  ISETP.NE.AND P5, PT, R236, RZ, PT ;  /* 0x000000ffec00720c */ /* 0x000fe40003fa5270 */
[----:B------:R-:W-:Y:S02]  /*5430*/  ISETP.GE.AND P4, PT, R2, UR17, PT ;  /* 0x0000001102007c0c */ /* 0x000fe4000bf86270 */
[----:B------:R-:W-:-:S11]  /*5440*/  SEL R236, RZ, 0x1, P5 ;  /* 0x00000001ffec7807 */ /* 0x000fd60002800000 */
[----:B------:R-:W-:Y:S05]  /*5450*/  @!P4 BRA `(.L_x_18) ;  /* 0xffffffbc0010c947 */ /* 0x000fea000383ffff */
.L_x_0:
[----:B0-----:R-:W0:Y:S01]  /*5460*/  S2R R0, SR_TID.X ;  /* 0x0000000000007919 */ /* 0x001e220000002100 */
[----:B------:R-:W0:Y:S01]  /*5470*/  S2UR UR13, SR_CTAID.X ;  /* 0x00000000000d79c3 */ /* 0x000e220000002500 */
[----:B------:R-:W-:Y:S01]  /*5480*/  BSSY B0, `(.L_x_19) ;  /* 0x0000017000007945 */ /* 0x000fe20003800000 */
[C---:B0-----:R-:W-:Y:S02]  /*5490*/  LEA.HI R2, R0.reuse, UR13, RZ, 0x18 ;  /* 0x0000000d00027c11 */ /* 0x041fe4000f8fc0ff */
[----:B------:R-:W-:-:S03]  /*54a0*/  LOP3.LUT R0, R0, 0xff, RZ, 0xc0, !PT ;  /* 0x000000ff00007812 */ /* 0x000fc600078ec0ff */
[----:B------:R-:W-:-:S05]  /*54b0*/  IMAD R237, R2, R237, RZ ;  /* 0x000000ed02ed7224 */ /* 0x000fca00078e02ff */
[----:B------:R-:W-:Y:S01]  /*54c0*/  LEA.HI R237, R237, R0, RZ, 0x1d ;  /* 0x00000000eded7211 */ /* 0x000fe200078fe8ff */
[----:B------:R-:W-:Y:S06]  /*54d0*/  @!P0 BRA `(.L_x_20) ;  /* 0x0000000000448947 */ /* 0x000fec0003800000 */
[----:B------:R-:W0:Y:S08]  /*54e0*/  LDC.64 R2, c[0x0][0x2d0] ;  /* 0x0000b400ff027b82 */ /* 0x000e300000000a00 */
[----:B-----5:R-:W1:Y:S08]  /*54f0*/  LDC.64 R4, c[0x0][0x2d8] ;  /* 0x0000b600ff047b82 */ /* 0x020e700000000a00 */
[----:B------:R-:W2:Y:S08]  /*5500*/  LDC.64 R6, c[0x0][0x2e0] ;  /* 0x0000b800ff067b82 */ /* 0x000eb00000000a00 */
[----:B------:R-:W3:Y:S01]  /*5510*/  LDC.64 R8, c[0x0][0x2e8] ;  /* 0x0000ba00ff087b82 */ /* 0x000ee20000000a00 */
[----:B0-----:R-:W-:-:S05]  /*5520*/  IMAD.WIDE.U32 R2, R237, 0x20, R2 ;  /* 0x00000020ed027825 */ /* 0x001fca00078e0002 */
[----:B------:R0:W-:Y:S01]  /*5530*/  STG.E.128 desc[UR4][R2.64], R68 ;  /* 0x0000004402007986 */ /* 0x0001e2000c101d04 */
[----:B-1----:R-:W-:-:S03]  /*5540*/  IMAD.WIDE.U32 R4, R237, 0x20, R4 ;  /* 0x00000020ed047825 */ /* 0x002fc600078e0004 */
[----:B------:R0:W-:Y:S04]  /*5550*/  STG.E.128 desc[UR4][R2.64+0x10], R72 ;  /* 0x0000104802007986 */ /* 0x0001e8000c101d04 */
[----:B------:R0:W-:Y:S01]  /*5560*/  STG.E.128 desc[UR4][R4.64], R40 ;  /* 0x0000002804007986 */ /* 0x0001e2000c101d04 */
[----:B--2---:R-:W-:-:S03]  /*5570*/  IMAD.WIDE.U32 R6, R237, 0x20, R6 ;  /* 0x00000020ed067825 */ /* 0x004fc600078e0006 */
[----:B------:R0:W-:Y:S04]  /*5580*/  STG.E.128 desc[UR4][R4.64+0x10], R44 ;  /* 0x0000102c04007986 */ /* 0x0001e8000c101d04 */
[----:B------:R0:W-:Y:S01]  /*5590*/  STG.E.128 desc[UR4][R6.64], R120 ;  /* 0x0000007806007986 */ /* 0x0001e2000c101d04 */
[----:B---3--:R-:W-:-:S03]  /*55a0*/  IMAD.WIDE.U32 R8, R237, 0x20, R8 ;  /* 0x00000020ed087825 */ /* 0x008fc600078e0008 */
[----:B------:R0:W-:Y:S01]  /*55b0*/  STG.E.128 desc[UR4][R6.64+0x10], R124 ;  /* 0x0000107c06007986 */ /* 0x0001e2000c101d04 */
[----:B------:R-:W-:-:S03]  /*55c0*/  VIADD R237, R237, 0x100 ;  /* 0x00000100eded7836 */ /* 0x000fc60000000000 */
[----:B------:R0:W-:Y:S04]  /*55d0*/  STG.E.128 desc[UR4][R8.64], R96 ;  /* 0x0000006008007986 */ /* 0x0001e8000c101d04 */
[----:B------:R0:W-:Y:S02]  /*55e0*/  STG.E.128 desc[UR4][R8.64+0x10], R100 ;  /* 0x0000106408007986 */ /* 0x0001e4000c101d04 */
.L_x_20:
[----:B------:R-:W-:Y:S05]  /*55f0*/  BSYNC B0 ;  /* 0x0000000000007941 */ /* 0x000fea0003800000 */
.L_x_19:
[----:B------:R-:W-:Y:S04]  /*5600*/  BSSY B0, `(.L_x_21) ;  /* 0x0000013000007945 */ /* 0x000fe80003800000 */
[----:B------:R-:W-:Y:S05]  /*5610*/  @!P1 BRA `(.L_x_22) ;  /* 0x0000000000449947 */ /* 0x000fea0003800000 */
[----:B0-----:R-:W0:Y:S08]  /*5620*/  LDC.64 R2, c[0x0][0x2d0] ;  /* 0x0000b400ff027b82 */ /* 0x001e300000000a00 */
        /* <DEDUP_REMOVED lines=11> */
[C---:B---3--:R-:W-:Y:S01]  /*56e0*/  IMAD.WIDE.U32 R8, R237.reuse, 0x20, R8 ;  /* 0x00000020ed087825 */ /* 0x048fe200078e0008 */
[----:B------:R-:W-:Y:S02]  /*56f0*/  IADD3 R237, R237, 0x100, RZ ;  /* 0x00000100eded7810 */ /* 0x000fe40007ffe0ff */
[----:B------:R0:W-:Y:S04]  /*5700*/  STG.E.128 desc[UR4][R6.64+0x10], R132 ;  /* 0x0000108406007986 */ /* 0x0001e8000c101d04 */
[----:B------:R0:W-:Y:S04]  /*5710*/  STG.E.128 desc[UR4][R8.64], R104 ;  /* 0x0000006808007986 */ /* 0x0001e8000c101d04 */
[----:B------:R0:W-:Y:S02]  /*5720*/  STG.E.128 desc[UR4][R8.64+0x10], R108 ;  /* 0x0000106c08007986 */ /* 0x0001e4000c101d04 */
.L_x_22:
[----:B------:R-:W-:Y:S05]  /*5730*/  BSYNC B0 ;  /* 0x0000000000007941 */ /* 0x000fea0003800000 */
.L_x_21:
        /* <DEDUP_REMOVED lines=19> */
.L_x_24:
[----:B------:R-:W-:Y:S05]  /*5870*/  BSYNC B0 ;  /* 0x0000000000007941 */ /* 0x000fea0003800000 */
.L_x_23:
[----:B------:R-:W-:Y:S05]  /*5880*/  @!P3 EXIT ;  /* 0x000000000000b94d */ /* 0x000fea0003800000 */
[----:B0-----:R-:W0:Y:S08]  /*5890*/  LDC.64 R2, c[0x0][0x2d0] ;  /* 0x0000b400ff027b82 */ /* 0x001e300000000a00 */
[----:B-----5:R-:W1:Y:S08]  /*58a0*/  LDC.64 R4, c[0x0][0x2d8] ;  /* 0x0000b600ff047b82 */ /* 0x020e700000000a00 */
[----:B------:R-:W2:Y:S08]  /*58b0*/  LDC.64 R6, c[0x0][0x2e0] ;  /* 0x0000b800ff067b82 */ /* 0x000eb00000000a00 */
[----:B------:R-:W3:Y:S01]  /*58c0*/  LDC.64 R8, c[0x0][0x2e8] ;  /* 0x0000ba00ff087b82 */ /* 0x000ee20000000a00 */
[----:B0-----:R-:W-:-:S05]  /*58d0*/  IMAD.WIDE.U32 R2, R237, 0x20, R2 ;  /* 0x00000020ed027825 */ /* 0x001fca00078e0002 */
[----:B------:R-:W-:Y:S01]  /*58e0*/  STG.E.128 desc[UR4][R2.64], R88 ;  /* 0x0000005802007986 */ /* 0x000fe2000c101d04 */
[----:B-1----:R-:W-:-:S03]  /*58f0*/  IMAD.WIDE.U32 R4, R237, 0x20, R4 ;  /* 0x00000020ed047825 */ /* 0x002fc600078e0004 */
[----:B------:R-:W-:Y:S04]  /*5900*/  STG.E.128 desc[UR4][R2.64+0x10], R92 ;  /* 0x0000105c02007986 */ /* 0x000fe8000c101d04 */
[----:B------:R-:W-:Y:S01]  /*5910*/  STG.E.128 desc[UR4][R4.64], R60 ;  /* 0x0000003c04007986 */ /* 0x000fe2000c101d04 */
[----:B--2---:R-:W-:-:S03]  /*5920*/  IMAD.WIDE.U32 R6, R237, 0x20, R6 ;  /* 0x00000020ed067825 */ /* 0x004fc600078e0006 */
[----:B------:R-:W-:Y:S04]  /*5930*/  STG.E.128 desc[UR4][R4.64+0x10], R64 ;  /* 0x0000104004007986 */ /* 0x000fe8000c101d04 */
[----:B------:R-:W-:Y:S01]  /*5940*/  STG.E.128 desc[UR4][R6.64], R140 ;  /* 0x0000008c06007986 */ /* 0x000fe2000c101d04 */
[----:B---3--:R-:W-:-:S03]  /*5950*/  IMAD.WIDE.U32 R8, R237, 0x20, R8 ;  /* 0x00000020ed087825 */ /* 0x008fc600078e0008 */
[----:B------:R-:W-:Y:S04]  /*5960*/  STG.E.128 desc[UR4][R6.64+0x10], R144 ;  /* 0x0000109006007986 */ /* 0x000fe8000c101d04 */
[----:B------:R-:W-:Y:S04]  /*5970*/  STG.E.128 desc[UR4][R8.64], R112 ;  /* 0x0000007008007986 */ /* 0x000fe8000c101d04 */
[----:B------:R-:W-:Y:S01]  /*5980*/  STG.E.128 desc[UR4][R8.64+0x10], R116 ;  /* 0x0000107408007986 */ /* 0x000fe2000c101d04 */
[----:B------:R-:W-:Y:S05]  /*5990*/  EXIT ;  /* 0x000000000000794d */ /* 0x000fea0003800000 */
.L_x_9:
[----:B------:R-:W-:Y:S01]  /*59a0*/  HFMA2.MMA R177, -RZ, RZ, 0, 1.847743988037109375e-06 ;  /* 0x0000001fffb17435 */ /* 0x000fe200000001ff */
[----:B------:R-:W-:Y:S01]  /*59b0*/  MOV R179, R220 ;  /* 0x000000dc00b37202 */ /* 0x000fe20000000f00 */
[----:B------:R-:W-:Y:S01]  /*59c0*/  IMAD.MOV.U32 R176, RZ, RZ, 0x10 ;  /* 0x00000010ffb07424 */ /* 0x000fe200078e00ff */
[----:B------:R-:W-:-:S08]  /*59d0*/  MOV R178, 0xffffffff ;  /* 0xffffffff00b27802 */ /* 0x000fd00000000f00 */
[----:B0----5:R-:W-:Y:S05]  /*59e0*/  WARPSYNC.COLLECTIVE R178, `(.L_x_25) ;  /* 0x00000000b2087348 */ /* 0x021fea0003c00000 */
[----:B------:R1:W2:Y:S02]  /*59f0*/  SHFL.DOWN P5, R183, R179, R176, R177 ;  /* 0x080000b0b3b77389 */ /* 0x0002a400000a00b1 */
[----:B012--5:R-:W-:Y:S01]  /*5a00*/  ENDCOLLECTIVE ;  /* 0x000000000000791b */ /* 0x027fe20003800000 */
.L_x_25:
[----:B------:R-:W-:Y:S01]  /*5a10*/  MOV R179, R219 ;  /* 0x000000db00b37202 */ /* 0x000fe20000000f00 */
[----:B------:R-:W-:-:S07]  /*5a20*/  FADD.FTZ R220, R183, R220 ;  /* 0x000000dcb7dc7221 */ /* 0x000fce0000010000 */
[----:B------:R-:W-:Y:S05]  /*5a30*/  WARPSYNC.COLLECTIVE R178, `(.L_x_26) ;  /* 0x00000000b2087348 */ /* 0x000fea0003c00000 */
[----:B------:R0:W1:Y:S02]  /*5a40*/  SHFL.DOWN P5, R183, R179, R176, R177 ;  /* 0x080000b0b3b77389 */ /* 0x00006400000a00b1 */
[----:B01----:R-:W-:Y:S01]  /*5a50*/  ENDCOLLECTIVE ;  /* 0x000000000000791b */ /* 0x003fe20003800000 */
.L_x_26:
[----:B------:R-:W-:Y:S01]  /*5a60*/  HFMA2.MMA R176, -RZ, RZ, 0, 4.76837158203125e-07 ;  /* 0x00000008ffb07435 */ /* 0x000fe200000001ff */
[----:B------:R-:W-:Y:S02]  /*5a70*/  IMAD.MOV.U32 R179, RZ, RZ, R220 ;  /* 0x000000ffffb37224 */ /* 0x000fe400078e00dc */
[----:B------:R-:W-:-:S08]  /*5a80*/  FADD.FTZ R219, R183, R219 ;  /* 0x000000dbb7db7221 */ /* 0x000fd00000010000 */
[----:B------:R-:W-:Y:S05]  /*5a90*/  WARPSYNC.COLLECTIVE R178, `(.L_x_27) ;  /* 0x00000000b2087348 */ /* 0x000fea0003c00000 */
[----:B------:R0:W1:Y:S02]  /*5aa0*/  SHFL.DOWN P5, R183, R179, R176, R177 ;  /* 0x080000b0b3b77389 */ /* 0x00006400000a00b1 */
[----:B01----:R-:W-:Y:S01]  /*5ab0*/  ENDCOLLECTIVE ;  /* 0x000000000000791b */ /* 0x003fe20003800000 */
.L_x_27:
[----:B------:R-:W-:Y:S01]  /*5ac0*/  MOV R179, R219 ;  /* 0x000000db00b37202 */ /* 0x000fe20000000f00 */
[----:B------:R-:W-:-:S07]  /*5ad0*/  FADD.FTZ R220, R220, R183 ;  /* 0x000000b7dcdc7221 */ /* 0x000fce0000010000 */
[----:B------:R-:W-:Y:S05]  /*5ae0*/  WARPSYNC.COLLECTIVE R178, `(.L_x_28) ;  /* 0x00000000b2087348 */ /* 0x000fea0003c00000 */
[----:B------:R0:W1:Y:S02]  /*5af0*/  SHFL.DOWN P5, R183, R179, R176, R177 ;  /* 0x080000b0b3b77389 */ /* 0x00006400000a00b1 */
[----:B01----:R-:W-:Y:S01]  /*5b00*/  ENDCOLLECTIVE ;  /* 0x000000000000791b */ /* 0x003fe20003800000 */
.L_x_28:
[----:B------:R-:W-:Y:S01]  /*5b10*/  MOV R179, R220 ;  /* 0x000000dc00b37202 */ /* 0x000fe20000000f00 */
[----:B------:R-:W-:Y:S02]  /*5b20*/  IMAD.MOV.U32 R176, RZ, RZ, 0x4 ;  /* 0x00000004ffb07424 */ /* 0x000fe400078e00ff */
[----:B------:R-:W-:-:S07]  /*5b30*/  FADD.FTZ R219, R219, R183 ;  /* 0x000000b7dbdb7221 */ /* 0x000fce0000010000 */
[----:B------:R-:W-:Y:S05]  /*5b40*/  WARPSYNC.COLLECTIVE R178, `(.L_x_29) ;  /* 0x00000000b2087348 */ /* 0x000fea0003c00000 */
[----:B------:R0:W1:Y:S02]  /*5b50*/  SHFL.DOWN P5, R183, R179, R176, R177 ;  /* 0x080000b0b3b77389 */ /* 0x00006400000a00b1 */
[----:B01----:R-:W-:Y:S01]  /*5b60*/  ENDCOLLECTIVE ;  /* 0x000000000000791b */ /* 0x003fe20003800000 */
.L_x_29:
[----:B------:R-:W-:Y:S02]  /*5b70*/  MOV R179, R219 ;  /* 0x000000db00b37202 */ /* 0x000fe40000000f00 */
[----:B------:R-:W-:-:S07]  /*5b80*/  MOV R182, R183 ;  /* 0x000000b700b67202 */ /* 0x000fce0000000f00 */
[----:B------:R-:W-:Y:S05]  /*5b90*/  WARPSYNC.COLLECTIVE R178, `(.L_x_30) ;  /* 0x00000000b2087348 */ /* 0x000fea0003c00000 */
[----:B------:R0:W1:Y:S02]  /*5ba0*/  SHFL.DOWN P5, R183, R179, R176, R177 ;  /* 0x080000b0b3b77389 */ /* 0x00006400000a00b1 */
[----:B01----:R-:W-:Y:S01]  /*5bb0*/  ENDCOLLECTIVE ;  /* 0x000000000000791b */ /* 0x003fe20003800000 */
.L_x_30:
[----:B------:R-:W-:Y:S01]  /*5bc0*/  FADD.FTZ R182, R220, R182 ;  /* 0x000000b6dcb67221 */ /* 0x000fe20000010000 */
[----:B------:R-:W-:-:S03]  /*5bd0*/  HFMA2.MMA R176, -RZ, RZ, 0, 1.1920928955078125e-07 ;  /* 0x00000002ffb07435 */ /* 0x000fc600000001ff */
[----:B------:R-:W-:Y:S01]  /*5be0*/  IMAD.MOV.U32 R179, RZ, RZ, R182 ;  /* 0x000000ffffb37224 */ /* 0x000fe200078e00b6 */
[----:B------:R-:W-:-:S07]  /*5bf0*/  MOV R181, R183 ;  /* 0x000000b700b57202 */ /* 0x000fce0000000f00 */
[----:B------:R-:W-:Y:S05]  /*5c00*/  WARPSYNC.COLLECTIVE R178, `(.L_x_31) ;  /* 0x00000000b2087348 */ /* 0x000fea0003c00000 */
[----:B------:R0:W1:Y:S02]  /*5c10*/  SHFL.DOWN P5, R183, R179, R176, R177 ;  /* 0x080000b0b3b77389 */ /* 0x00006400000a00b1 */
[----:B01----:R-:W-:Y:S01]  /*5c20*/  ENDCOLLECTIVE ;  /* 0x000000000000791b */ /* 0x003fe20003800000 */
.L_x_31:
[----:B------:R-:W-:-:S05]  /*5c30*/  FADD.FTZ R181, R219, R181 ;  /* 0x000000b5dbb57221 */ /* 0x000fca0000010000 */
[----:B------:R-:W-:Y:S01]  /*5c40*/  MOV R179, R181 ;  /* 0x000000b500b37202 */ /* 0x000fe20000000f00 */
[----:B------:R-:W-:-:S07]  /*5c50*/  FADD.FTZ R182, R182, R183 ;  /* 0x000000b7b6b67221 */ /* 0x000fce0000010000 */
[----:B------:R-:W-:Y:S05]  /*5c60*/  WARPSYNC.COLLECTIVE R178, `(.L_x_32) ;  /* 0x00000000b2087348 */ /* 0x000fea0003c00000 */
[----:B------:R0:W1:Y:S02]  /*5c70*/  SHFL.DOWN P5, R183, R179, R176, R177 ;  /* 0x080000b0b3b77389 */ /* 0x00006400000a00b1 */
[----:B01----:R-:W-:Y:S01]  /*5c80*/  ENDCOLLECTIVE ;  /* 0x000000000000791b */ /* 0x003fe20003800000 */
.L_x_32:
[----:B------:R-:W-:Y:S01]  /*5c90*/  MOV R179, R182 ;  /* 0x000000b600b37202 */ /* 0x000fe20000000f00 */
[----:B------:R-:W-:Y:S02]  /*5ca0*/  IMAD.MOV.U32 R176, RZ, RZ, 0x1 ;  /* 0x00000001ffb07424 */ /* 0x000fe400078e00ff */
[----:B------:R-:W-:-:S07]  /*5cb0*/  FADD.FTZ R181, R181, R183 ;  /* 0x000000b7b5b57221 */ /* 0x000fce0000010000 */
[----:B------:R-:W-:Y:S05]  /*5cc0*/  WARPSYNC.COLLECTIVE R178, `(.L_x_33) ;  /* 0x00000000b2087348 */ /* 0x000fea0003c00000 */
[----:B------:R0:W1:Y:S02]  /*5cd0*/  SHFL.DOWN P5, R183, R179, R176, R177 ;  /* 0x080000b0b3b77389 */ /* 0x00006400000a00b1 */
[----:B01----:R-:W-:Y:S01]  /*5ce0*/  ENDCOLLECTIVE ;  /* 0x000000000000791b */ /* 0x003fe20003800000 */
.L_x_33:
[----:B------:R-:W-:Y:S02]  /*5cf0*/  MOV R179, R181 ;  /* 0x000000b500b37202 */ /* 0x000fe40000000f00 */
[----:B------:R-:W-:-:S07]  /*5d00*/  MOV R184, R183 ;  /* 0x000000b700b87202 */ /* 0x000fce0000000f00 */
[----:B------:R-:W-:Y:S05]  /*5d10*/  WARPSYNC.COLLECTIVE R178, `(.L_x_34) ;  /* 0x00000000b2087348 */ /* 0x000fea0003c00000 */
[----:B------:R0:W1:Y:S02]  /*5d20*/  SHFL.DOWN P5, R183, R179, R176, R177 ;  /* 0x080000b0b3b77389 */ /* 0x00006400000a00b1 */
[----:B01----:R-:W-:Y:S01]  /*5d30*/  ENDCOLLECTIVE ;  /* 0x000000000000791b */ /* 0x003fe20003800000 */
.L_x_34:
[----:B------:R-:W-:Y:S01]  /*5d40*/  MOV R177, R183 ;  /* 0x000000b700b17202 */ /* 0x000fe20000000f00 */
[----:B------:R-:W-:Y:S06]  /*5d50*/  BRA `(.L_x_35) ;  /* 0xffffffd800cc7947 */ /* 0x000fec000383ffff */
.L_x_36:
[----:B------:R-:W-:-:S00]  /*5d60*/  BRA `(.L_x_36) ;  /* 0xfffffffc00fc7947 */ /* 0x000fc0000383ffff */
[----:B------:R-:W-:-:S00]  /*5d70*/  NOP ;  /* 0x0000000000007918 */ /* 0x000fc00000000000 */
        /* <DEDUP_REMOVED lines=8> */
.L_x_3506:


//--------------------- .text._ZN10layer_norm31ln_parallel_residual_bwd_kernelINS_13Kernel_traitsI13__nv_bfloat16S2_S2_S2_fjLj8192ELj1ELj1ELj8ELj16ENS_18Kernel_traits_baseILj8192ES2_S2_S2_S2_fjLj256EEEEELb0ELb0ELb1EEEvNS_9BwdParamsE --------------------------
	.section	.text._ZN10layer_norm31ln_parallel_residual_bwd_kernelINS_13Kernel_traitsI13__nv_bfloat16S2_S2_S2_fjLj8192ELj1ELj1ELj8ELj16ENS_18Kernel_traits_baseILj8192ES2_S2_S2_S2_fjLj256EEEEELb0ELb0ELb1EEEvNS_9BwdParamsE,"ax",@progbits
	.align	128
        .global         _ZN10layer_norm31ln_parallel_residual_bwd_kernelINS_13Kernel_traitsI13__nv_bfloat16S2_S2_S2_fjLj8192ELj1ELj1ELj8ELj16ENS_18Kernel_traits_baseILj8192ES2_S2_S2_S2_fjLj256EEEEELb0ELb0ELb1EEEvNS_9BwdParamsE
        .type           _ZN10layer_norm31ln_parallel_residual_bwd_kernelINS_13Kernel_traitsI13__nv_bfloat16S2_S2_S2_fjLj8192ELj1ELj1ELj8ELj16ENS_18Kernel_traits_baseILj8192ES2_S2_S2_S2_fjLj256EEEEELb0ELb0ELb1EEEvNS_9BwdParamsE,@function
        .size           _ZN10layer_norm31ln_parallel_residual_bwd_kernelINS_13Kernel_traitsI13__nv_bfloat16S2_S2_S2_fjLj8192ELj1ELj1ELj8ELj16ENS_18Kernel_traits_baseILj8192ES2_S2_S2_S2_fjLj256EEEEELb0ELb0ELb1EEEvNS_9BwdParamsE,(.L_x_3507 - _ZN10layer_norm31ln_parallel_residual_bwd_kernelINS_13Kernel_traitsI13__nv_bfloat16S2_S2_S2_fjLj8192ELj1ELj1ELj8ELj16ENS_18Kernel_traits_baseILj8192ES2_S2_S2_S2_fjLj256EEEEELb0ELb0ELb1EEEvNS_9BwdParamsE)
        .other          _ZN10layer_norm31ln_parallel_residual_bwd_kernelINS_13Kernel_traitsI13__nv_bfloat16S2_S2_S2_fjLj8192ELj1ELj1ELj8ELj16ENS_18Kernel_traits_baseILj8192ES2_S2_S2_S2_fjLj256EEEEELb0ELb0ELb1EEEvNS_9BwdParamsE,@"STO_CUDA_ENTRY STV_DEFAULT"
_ZN10layer_norm31ln_parallel_residual_bwd_kernelINS_13Kernel_traitsI13__nv_bfloat16S2_S2_S2_fjLj8192ELj1ELj1ELj8ELj16ENS_18Kernel_traits_baseILj8192ES2_S2_S2_S2_fjLj256EEEEELb0ELb0ELb1EEEvNS_9BwdParamsE:
.text._ZN10layer_norm31ln_parallel_residual_bwd_kernelINS_13Kernel_traitsI13__nv_bfloat16S2_S2_S2_fjLj8192ELj1ELj1ELj8ELj16ENS_18Kernel_traits_baseILj8192ES2_S2_S2_S2_fjLj256EEEEELb0ELb0ELb1EEEvNS_9BwdParamsE:
[----:B------:R-:W0:Y:S01]  /*0000*/  LDC R1, c[0x0][0x28] ;  /* 0x00000a00ff017b82 */ /* 0x000e220000000800 */
[----:B------:R-:W1:Y:S07]  /*0010*/  S2R R2, SR_TID.X ;  /* 0x0000000000027919 */ /* 0x000e6e0000002100 */
[----:B------:R-:W1:Y:S01]  /*0020*/  S2UR UR4, SR_CTAID.X ;  /* 0x00000000000479c3 */ /* 0x000e620000002500 */
[----:B------:R-:W-:Y:S01]  /*0030*/  ULDC.64 UR6, c[0x0][0x208] ;  /* 0x0000820000067ab9 */ /* 0x000fe20000000a00 */
[----:B------:R-:W-:Y:S01]  /*0040*/  ULDC UR8, c[0x0][0x218] ;  /* 0x0000860000087ab9 */ /* 0x000fe20000000800 */
[----:B------:R-:W-:Y:S01]  /*0050*/  ULDC.U8 UR9, c[0x0][0x2a0] ;  /* 0x0000a80000097ab9 */ /* 0x000fe20000000000 */
[----:B------:R-:W-:Y:S01]  /*0060*/  ULDC UR12, c[0x0][0x290] ;  /* 0x0000a400000c7ab9 */ /* 0x000fe20000000800 */
[----:B------:R-:W-:Y:S01]  /*0070*/  ULDC.64 UR10, c[0x0][0x210] ;  /* 0x00008400000a7ab9 */ /* 0x000fe20000000a00 */
[----:B------:R-:W-:Y:S01]  /*0080*/  ULDC.64 UR14, c[0x0][0x308] ;  /* 0x0000c200000e7ab9 */ /* 0x000fe20000000a00 */
[----:B------:R-:W-:Y:S01]  /*0090*/  ULDC.64 UR16, c[0x0][0x300] ;  /* 0x0000c00000107ab9 */ /* 0x000fe20000000a00 */
[----:B0-----:R-:W-:-:S02]  /*00a0*/  IADD3 R1, R1, -0xb0, RZ ;  /* 0xffffff5001017810 */ /* 0x001fc40007ffe0ff */
[----:B-1----:R-:W-:Y:S01]  /*00b0*/  LEA.HI R0, R2, UR4, RZ, 0x18 ;  /* 0x0000000402007c11 */ /* 0x002fe2000f8fc0ff */
[----:B------:R-:W-:-:S03]  /*00c0*/  ULDC UR4, c[0x0][0x214] ;  /* 0x0000850000047ab9 */ /* 0x000fc60000000800 */
[----:B------:R-:W-:-:S13]  /*00d0*/  ISETP.GE.AND P0, PT, R0, UR4, PT ;  /* 0x0000000400007c0c */ /* 0x000fda000bf06270 */
[----:B------:R-:W-:Y:S05]  /*00e0*/  @!P0 BRA `(.L_x_37) ;  /* 0x0000000400048947 */ /* 0x000fea0003800000 */
        /* <DEDUP_REMOVED lines=63> */
[----:B------:R-:W-:Y:S01]  /*04e0*/  CS2R R200, SRZ ;  /* 0x0000000000c87805 */ /* 0x000fe2000001ff00 */
[----:B------:R-:W-:Y:S06]  /*04f0*/  BRA `(.L_x_38) ;  /* 0x0000005000e47947 */ /* 0x000fec0003800000 */
.L_x_37:
[----:B------:R-:W-:Y:S01]  /*0500*/  SHF.L.U32 R2, R2, 0x4, RZ ;  /* 0x0000000402027819 */ /* 0x000fe200000006ff */
[----:B------:R-:W-:-:S03]  /*0510*/  ULDC.64 UR4, c[0x0][0x260] ;  /* 0x0000980000047ab9 */ /* 0x000fc60000000a00 */
[----:B------:R-:W-:-:S04]  /*0520*/  LOP3.LUT R8, R2, 0xff0, RZ, 0xc0, !PT ;  /* 0x00000ff002087812 */ /* 0x000fc800078ec0ff */
[----:B------:R-:W-:-:S05]  /*0530*/  IADD3 R2, P0, R8, UR4, RZ ;  /* 0x0000000408027c10 */ /* 0x000fca000ff1e0ff */
[----:B------:R-:W-:Y:S01]  /*0540*/  IMAD.X R3, RZ, RZ, UR5, P0 ;  /* 0x00000005ff037e24 */ /* 0x000fe200080e06ff */
[----:B------:R-:W-:Y:S02]  /*0550*/  ULDC.64 UR4, c[0x0][0x268] ;  /* 0x00009a0000047ab9 */ /* 0x000fe40000000a00 */
[----:B------:R-:W-:Y:S02]  /*0560*/  IADD3 R8, P0, R8, UR4, RZ ;  /* 0x0000000408087c10 */ /* 0x000fe4000ff1e0ff */
[----:B------:R-:W2:Y:S02]  /*0570*/  LDG.E.128 R12, desc[UR6][R2.64] ;  /* 0x00000006020c7981 */ /* 0x000ea4000c1e1d00 */
[----:B------:R-:W-:Y:S01]  /*0580*/  IADD3.X R9, RZ, UR5, RZ, P0, !PT ;  /* 0x00000005ff097c10 */ /* 0x000fe200087fe4ff */
[----:B------:R-:W-:Y:S01]  /*0590*/  ULDC.64 UR4, c[0x0][0x2c8] ;  /* 0x0000b20000047ab9 */ /* 0x000fe20000000a00 */
[----:B------:R-:W3:Y:S04]  /*05a0*/  LDG.E.128 R20, desc[UR6][R2.64+0x1000] ;  /* 0x0010000602147981 */ /* 0x000ee8000c1e1d00 */
[----:B------:R-:W4:Y:S04]  /*05b0*/  LDG.E.128 R16, desc[UR6][R8.64] ;  /* 0x0000000608107981 */ /* 0x000f28000c1e1d00 */
[----:B------:R-:W5:Y:S04]  /*05c0*/  LDG.E.128 R24, desc[UR6][R8.64+0x1000] ;  /* 0x0010000608187981 */ /* 0x000f68000c1e1d00 */
[----:B------:R-:W5:Y:S04]  /*05d0*/  LDG.E.128 R248, desc[UR6][R2.64+0x2000] ;  /* 0x0020000602f87981 */ /* 0x000f68000c1e1d00 */
[----:B------:R-:W5:Y:S04]  /*05e0*/  LDG.E.128 R28, desc[UR6][R8.64+0x2000] ;  /* 0x00200006081c7981 */ /* 0x000f68000c1e1d00 */
[----:B------:R-:W5:Y:S04]  /*05f0*/  LDG.E.128 R228, desc[UR6][R2.64+0x3000] ;  /* 0x0030000602e47981 */ /* 0x000f68000c1e1d00 */
[----:B------:R0:W5:Y:S01]  /*0600*/  LDG.E.128 R4, desc[UR6][R8.64+0x3000] ;  /* 0x0030000608047981 */ /* 0x000162000c1e1d00 */
[----:B------:R-:W-:Y:S01]  /*0610*/  ISETP.NE.U32.AND P0, PT, RZ, UR4, PT ;  /* 0x00000004ff007c0c */ /* 0x000fe2000bf05070 */
[----:B------:R-:W-:-:S02]  /*0620*/  HFMA2.MMA R195, -RZ, RZ, 0, 5.9604644775390625e-08 ;  /* 0x00000001ffc37435 */ /* 0x000fc400000001ff */
[----:B------:R-:W-:Y:S01]  /*0630*/  HFMA2.MMA R176, -RZ, RZ, 0, 0 ;  /* 0x00000000ffb07435 */ /* 0x000fe200000001ff */
[----:B------:R-:W-:Y:S02]  /*0640*/  ISETP.NE.AND.EX P0, PT, RZ, UR5, PT, P0 ;  /* 0x00000005ff007c0c */ /* 0x000fe4000bf05300 */
[----:B------:R-:W-:Y:S02]  /*0650*/  CS2R R192, SRZ ;  /* 0x0000000000c07805 */ /* 0x000fe4000001ff00 */
[----:B------:R-:W-:Y:S02]  /*0660*/  CS2R R190, SRZ ;  /* 0x0000000000be7805 */ /* 0x000fe4000001ff00 */
[----:B------:R-:W-:Y:S02]  /*0670*/  CS2R R188, SRZ ;  /* 0x0000000000bc7805 */ /* 0x000fe4000001ff00 */
[----:B------:R-:W-:Y:S02]  /*0680*/  MOV R187, RZ ;  /* 0x000000ff00bb7202 */ /* 0x000fe40000000f00 */
[----:B------:R-:W-:-:S02]  /*0690*/  CS2R R184, SRZ ;  /* 0x0000000000b87805 */ /* 0x000fc4000001ff00 */
[----:B------:R-:W-:Y:S02]  /*06a0*/  CS2R R182, SRZ ;  /* 0x0000000000b67805 */ /* 0x000fe4000001ff00 */
[----:B------:R-:W-:Y:S01]  /*06b0*/  CS2R R180, SRZ ;  /* 0x0000000000b47805 */ /* 0x000fe2000001ff00 */
[----:B------:R-:W-:Y:S01]  /*06c0*/  IMAD.MOV.U32 R179, RZ, RZ, RZ ;  /* 0x000000ffffb37224 */ /* 0x000fe200078e00ff */
[----:B------:R-:W-:Y:S02]  /*06d0*/  CS2R R174, SRZ ;  /* 0x0000000000ae7805 */ /* 0x000fe4000001ff00 */
[----:B------:R-:W-:Y:S02]  /*06e0*/  MOV R173, RZ ;  /* 0x000000ff00ad7202 */ /* 0x000fe40000000f00 */
[----:B------:R-:W-:Y:S02]  /*06f0*/  CS2R R170, SRZ ;  /* 0x0000000000aa7805 */ /* 0x000fe4000001ff00 */
[----:B------:R-:W-:-:S02]  /*0700*/  CS2R R168, SRZ ;  /* 0x0000000000a87805 */ /* 0x000fc4000001ff00 */
[----:B0-----:R-:W-:Y:S02]  /*0710*/  CS2R R8, SRZ ;  /* 0x0000000000087805 */ /* 0x001fe4000001ff00 */
        /* <DEDUP_REMOVED lines=39> */
[----:B--2---:R-:W-:Y:S01]  /*0990*/  SHF.L.U32 R2, R12, 0x10, RZ ;  /* 0x000000100c027819 */ /* 0x004fe200000006ff */
[----:B------:R-:W-:-:S04]  /*09a0*/  IMAD.U32 R3, R13, 0x10000, RZ ;  /* 0x000100000d037824 */ /* 0x000fc800078e00ff */
[----:B------:R0:W-:Y:S04]  /*09b0*/  STL [R1+0xa8], R2 ;  /* 0x0000a80201007387 */ /* 0x0001e80000100800 */
[----:B------:R1:W-:Y:S01]  /*09c0*/  STL [R1+0x98], R3 ;  /* 0x0000980301007387 */ /* 0x0003e20000100800 */
[----:B0-----:R-:W-:Y:S02]  /*09d0*/  SHF.L.U32 R2, R14, 0x10, RZ ;  /* 0x000000100e027819 */ /* 0x001fe400000006ff */
[----:B-1----:R-:W-:-:S03]  /*09e0*/  SHF.L.U32 R3, R15, 0x10, RZ ;  /* 0x000000100f037819 */ /* 0x002fc600000006ff */
[----:B------:R4:W-:Y:S04]  /*09f0*/  STL [R1+0x88], R2 ;  /* 0x0000880201007387 */ /* 0x0009e80000100800 */
[----:B------:R0:W-:Y:S01]  /*0a00*/  STL [R1+0x78], R3 ;  /* 0x0000780301007387 */ /* 0x0001e20000100800 */
[----:B----4-:R-:W-:Y:S01]  /*0a10*/  IMAD.U32 R2, R16, 0x10000, RZ ;  /* 0x0001000010027824 */ /* 0x010fe200078e00ff */
[----:B0-----:R-:W-:-:S04]  /*0a20*/  SHF.L.U32 R3, R17, 0x10, RZ ;  /* 0x0000001011037819 */ /* 0x001fc800000006ff */
[----:B------:R0:W-:Y:S04]  /*0a30*/  STL [R1+0xa4], R2 ;  /* 0x0000a40201007387 */ /* 0x0001e80000100800 */
[----:B------:R1:W-:Y:S01]  /*0a40*/  STL [R1+0x94], R3 ;  /* 0x0000940301007387 */ /* 0x0003e20000100800 */
[----:B0-----:R-:W-:Y:S01]  /*0a50*/  SHF.L.U32 R2, R18, 0x10, RZ ;  /* 0x0000001012027819 */ /* 0x001fe200000006ff */
[----:B-1----:R-:W-:-:S04]  /*0a60*/  IMAD.U32 R3, R19, 0x10000, RZ ;  /* 0x0001000013037824 */ /* 0x002fc800078e00ff */
[----:B------:R3:W-:Y:S04]  /*0a70*/  STL [R1+0x84], R2 ;  /* 0x0000840201007387 */ /* 0x0007e80000100800 */
[----:B------:R0:W-:Y:S01]  /*0a80*/  STL [R1+0x74], R3 ;  /* 0x0000740301007387 */ /* 0x0001e20000100800 */
[----:B---3--:R-:W-:Y:S02]  /*0a90*/  SHF.L.U32 R2, R20, 0x10, RZ ;  /* 0x0000001014027819 */ /* 0x008fe400000006ff */
[----:B0-----:R-:W-:-:S03]  /*0aa0*/  SHF.L.U32 R3, R21, 0x10, RZ ;  /* 0x0000001015037819 */ /* 0x001fc600000006ff */
[----:B------:R0:W-:Y:S04]  /*0ab0*/  STL [R1+0x68], R2 ;  /* 0x0000680201007387 */ /* 0x0001e80000100800 */
[----:B------:R1:W-:Y:S01]  /*0ac0*/  STL [R1+0x58], R3 ;  /* 0x0000580301007387 */ /* 0x0003e20000100800 */
[----:B0-----:R-:W-:Y:S01]  /*0ad0*/  IMAD.U32 R2, R22, 0x10000, RZ ;  /* 0x0001000016027824 */ /* 0x001fe200078e00ff */
[----:B-1----:R-:W-:-:S04]  /*0ae0*/  SHF.L.U32 R3, R23, 0x10, RZ ;  /* 0x0000001017037819 */ /* 0x002fc800000006ff */
[----:B------:R5:W-:Y:S04]  /*0af0*/  STL [R1+0x48], R2 ;  /* 0x0000480201007387 */ /* 0x000be80000100800 */
[----:B------:R0:W-:Y:S01]  /*0b00*/  STL [R1+0x38], R3 ;  /* 0x0000380301007387 */ /* 0x0001e20000100800 */
[----:B-----5:R-:W-:Y:S01]  /*0b10*/  SHF.L.U32 R2, R24, 0x10, RZ ;  /* 0x0000001018027819 */ /* 0x020fe200000006ff */
[----:B0-----:R-:W-:-:S04]  /*0b20*/  IMAD.U32 R3, R25, 0x10000, RZ ;  /* 0x0001000019037824 */ /* 0x001fc800078e00ff */
[----:B------:R0:W-:Y:S04]  /*0b30*/  STL [R1+0x64], R2 ;  /* 0x0000640201007387 */ /* 0x0001e80000100800 */
[----:B------:R1:W-:Y:S01]  /*0b40*/  STL [R1+0x54], R3 ;  /* 0x0000540301007387 */ /* 0x0003e20000100800 */
[----:B0-----:R-:W-:Y:S02]  /*0b50*/  SHF.L.U32 R2, R26, 0x10, RZ ;  /* 0x000000101a027819 */ /* 0x001fe400000006ff */
[----:B-1----:R-:W-:-:S03]  /*0b60*/  SHF.L.U32 R3, R27, 0x10, RZ ;  /* 0x000000101b037819 */ /* 0x002fc600000006ff */
[----:B------:R0:W-:Y:S04]  /*0b70*/  STL [R1+0x44], R2 ;  /* 0x0000440201007387 */ /* 0x0001e80000100800 */
[----:B------:R1:W-:Y:S01]  /*0b80*/  STL [R1+0x34], R3 ;  /* 0x0000340301007387 */ /* 0x0003e20000100800 */
[----:B0-----:R-:W-:Y:S01]  /*0b90*/  IMAD.U32 R2, R248, 0x10000, RZ ;  /* 0x00010000f8027824 */ /* 0x001fe200078e00ff */
[----:B-1----:R-:W-:-:S04]  /*0ba0*/  SHF.L.U32 R3, R249, 0x10, RZ ;  /* 0x00000010f9037819 */ /* 0x002fc800000006ff */
[----:B------:R0:W-:Y:S04]  /*0bb0*/  STL [R1+0x28], R2 ;  /* 0x0000280201007387 */ /* 0x0001e80000100800 */
[----:B------:R1:W-:Y:S01]  /*0bc0*/  STL [R1+0x18], R3 ;  /* 0x0000180301007387 */ /* 0x0003e20000100800 */
[----:B0-----:R-:W-:Y:S02]  /*0bd0*/  SHF.L.U32 R2, R250, 0x10, RZ ;  /* 0x00000010fa027819 */ /* 0x001fe400000006ff */
[----:B------:R-:W-:-:S03]  /*0be0*/  PRMT R48, R12, 0x7632, R48 ;  /* 0x000076320c307816 */ /* 0x000fc60000000030 */
[----:B------:R0:W-:Y:S01]  /*0bf0*/  STL [R1+0x8], R2 ;  /* 0x0000080201007387 */ /* 0x0001e20000100800 */
[----:B-1----:R-:W-:Y:S01]  /*0c00*/  SHF.L.U32 R3, R29, 0x10, RZ ;  /* 0x000000101d037819 */ /* 0x002fe200000006ff */
[----:B------:R-:W-:Y:S01]  /*0c10*/  IMAD.U32 R48, R48, 0x10000, RZ ;  /* 0x0001000030307824 */ /* 0x000fe200078e00ff */
[----:B------:R-:W-:Y:S02]  /*0c20*/  PRMT R50, R13, 0x7632, R50 ;  /* 0x000076320d327816 */ /* 0x000fe40000000032 */
[----:B0-----:R-:W-:Y:S02]  /*0c30*/  SHF.L.U32 R2, R28, 0x10, RZ ;  /* 0x000000101c027819 */ /* 0x001fe400000006ff */
[----:B------:R-:W-:-:S03]  /*0c40*/  PRMT R52, R14, 0x7632, R52 ;  /* 0x000076320e347816 */ /* 0x000fc60000000034 */
[----:B------:R0:W-:Y:S01]  /*0c50*/  STL [R1+0x24], R2 ;  /* 0x0000240201007387 */ /* 0x0001e20000100800 */
[----:B------:R-:W-:Y:S02]  /*0c60*/  PRMT R54, R15, 0x7632, R54 ;  /* 0x000076320f367816 */ /* 0x000fe40000000036 */
[----:B------:R-:W-:Y:S01]  /*0c70*/  SHF.L.U32 R50, R50, 0x10, RZ ;  /* 0x0000001032327819 */ /* 0x000fe200000006ff */
[----:B------:R-:W-:Y:S01]  /*0c80*/  STL [R1+0x14], R3 ;  /* 0x0000140301007387 */ /* 0x000fe20000100800 */
[----:B0-----:R-:W-:Y:S01]  /*0c90*/  IMAD.U32 R2, R30, 0x10000, RZ ;  /* 0x000100001e027824 */ /* 0x001fe200078e00ff */
[----:B------:R-:W-:Y:S02]  /*0ca0*/  SHF.L.U32 R52, R52, 0x10, RZ ;  /* 0x0000001034347819 */ /* 0x000fe400000006ff */
[----:B------:R-:W-:Y:S02]  /*0cb0*/  PRMT R49, R16, 0x7632, R49 ;  /* 0x0000763210317816 */ /* 0x000fe40000000031 */
[----:B------:R-:W-:Y:S01]  /*0cc0*/  STL [R1+0x4], R2 ;  /* 0x0000040201007387 */ /* 0x000fe20000100800 */
[----:B------:R-:W-:-:S03]  /*0cd0*/  PRMT R51, R17, 0x7632, R51 ;  /* 0x0000763211337816 */ /* 0x000fc60000000033 */
[----:B------:R0:W-:Y:S01]  /*0ce0*/  STL [R1+0xa0], R48 ;  /* 0x0000a03001007387 */ /* 0x0001e20000100800 */
[----:B------:R-:W-:-:S03]  /*0cf0*/  PRMT R53, R18, 0x7632, R53 ;  /* 0x0000763212357816 */ /* 0x000fc60000000035 */
[----:B------:R1:W-:Y:S01]  /*0d00*/  STL [R1+0x90], R50 ;  /* 0x0000903201007387 */ /* 0x0003e20000100800 */
[----:B0-----:R-:W-:-:S03]  /*0d10*/  IMAD.U32 R48, R54, 0x10000, RZ ;  /* 0x0001000036307824 */ /* 0x001fc600078e00ff */
[----:B------:R-:W-:Y:S01]  /*0d20*/  STL [R1+0x80], R52 ;  /* 0x0000803401007387 */ /* 0x000fe20000100800 */
[----:B------:R-:W-:Y:S02]  /*0d30*/  PRMT R55, R19, 0x7632, R55 ;  /* 0x0000763213377816 */ /* 0x000fe40000000037 */
[----:B-1----:R-:W-:Y:S01]  /*0d40*/  SHF.L.U32 R50, R49, 0x10, RZ ;  /* 0x0000001031327819 */ /* 0x002fe200000006ff */
[----:B------:R0:W-:Y:S01]  /*0d50*/  STL [R1+0x70], R48 ;  /* 0x0000703001007387 */ /* 0x0001e20000100800 */
[----:B------:R-:W-:Y:S02]  /*0d60*/  SHF.L.U32 R49, R51, 0x10, RZ ;  /* 0x0000001033317819 */ /* 0x000fe400000006ff */
[----:B------:R-:W-:Y:S02]  /*0d70*/  PRMT R56, R20, 0x7632, R56 ;  /* 0x0000763214387816 */ /* 0x000fe40000000038 */
[----:B------:R-:W-:Y:S01]  /*0d80*/  PRMT R58, R21, 0x7632, R58 ;  /* 0x00007632153a7816 */ /* 0x000fe2000000003a */
[----:B------:R1:W-:Y:S01]  /*0d90*/  STL [R1+0x9c], R50 ;  /* 0x00009c3201007387 */ /* 0x0003e20000100800 */
[----:B0-----:R-:W-:-:S03]  /*0da0*/  IMAD.U32 R48, R53, 0x10000, RZ ;  /* 0x0001000035307824 */ /* 0x001fc600078e00ff */
[----:B------:R0:W-:Y:S01]  /*0db0*/  STL [R1+0x8c], R49 ;  /* 0x00008c3101007387 */ /* 0x0001e20000100800 */
[----:B------:R-:W-:-:S03]  /*0dc0*/  PRMT R60, R22, 0x7632, R60 ;  /* 0x00007632163c7816 */ /* 0x000fc6000000003c */
[----:B------:R2:W-:Y:S01]  /*0dd0*/  STL [R1+0x7c], R48 ;  /* 0x00007c3001007387 */ /* 0x0005e20000100800 */
[----:B-1----:R-:W-:Y:S02]  /*0de0*/  SHF.L.U32 R50, R55, 0x10, RZ ;  /* 0x0000001037327819 */ /* 0x002fe400000006ff */
[----:B------:R-:W-:Y:S02]  /*0df0*/  PRMT R62, R23, 0x7632, R62 ;  /* 0x00007632173e7816 */ /* 0x000fe4000000003e */
[----:B0-----:R-:W-:Y:S02]  /*0e00*/  SHF.L.U32 R49, R56, 0x10, RZ ;  /* 0x0000001038317819 */ /* 0x001fe400000006ff */
[----:B------:R-:W-:Y:S01]  /*0e10*/  PRMT R57, R24, 0x7632, R57 ;  /* 0x0000763218397816 */ /* 0x000fe20000000039 */
[----:B--2---:R-:W-:Y:S01]  /*0e20*/  IMAD.U32 R48, R58, 0x10000, RZ ;  /* 0x000100003a307824 */ /* 0x004fe200078e00ff */
[----:B------:R0:W-:Y:S01]  /*0e30*/  STL [R1+0x6c], R50 ;  /* 0x00006c3201007387 */ /* 0x0001e20000100800 */
[----:B------:R-:W-:-:S03]  /*0e40*/  PRMT R59, R25, 0x7632, R59 ;  /* 0x00007632193b7816 */ /* 0x000fc6000000003b */
[----:B------:R1:W-:Y:S01]  /*0e50*/  STL [R1+0x60], R49 ;  /* 0x0000603101007387 */ /* 0x0003e20000100800 */
[----:B------:R-:W-:-:S03]  /*0e60*/  PRMT R61, R26, 0x7632, R61 ;  /* 0x000076321a3d7816 */ /* 0x000fc6000000003d */
[----:B------:R2:W-:Y:S01]  /*0e70*/  STL [R1+0x50], R48 ;  /* 0x0000503001007387 */ /* 0x0005e20000100800 */
[----:B0-----:R-:W-:Y:S02]  /*0e80*/  SHF.L.U32 R50, R60, 0x10, RZ ;  /* 0x000000103c327819 */ /* 0x001fe400000006ff */
[----:B------:R-:W-:Y:S02]  /*0e90*/  PRMT R63, R27, 0x7632, R63 ;  /* 0x000076321b3f7816 */ /* 0x000fe4000000003f */
[----:B-1----:R-:W-:Y:S01]  /*0ea0*/  SHF.L.U32 R49, R62, 0x10, RZ ;  /* 0x000000103e317819 */ /* 0x002fe200000006ff */
[----:B------:R0:W-:Y:S01]  /*0eb0*/  STL [R1+0x40], R50 ;  /* 0x0000403201007387 */ /* 0x0001e20000100800 */
[----:B--2---:R-:W-:-:S03]  /*0ec0*/  IMAD.U32 R48, R57, 0x10000, RZ ;  /* 0x0001000039307824 */ /* 0x004fc600078e00ff */
[----:B------:R1:W-:Y:S01]  /*0ed0*/  STL [R1+0x30], R49 ;  /* 0x0000303101007387 */ /* 0x0003e20000100800 */
[----:B------:R-:W-:-:S03]  /*0ee0*/  PRMT R64, R248, 0x7632, R64 ;  /* 0x00007632f8407816 */ /* 0x000fc60000000040 */
[----:B------:R2:W-:Y:S01]  /*0ef0*/  STL [R1+0x5c], R48 ;  /* 0x00005c3001007387 */ /* 0x0005e20000100800 */
[----:B0-----:R-:W-:Y:S02]  /*0f00*/  SHF.L.U32 R50, R59, 0x10, RZ ;  /* 0x000000103b327819 */ /* 0x001fe400000006ff */
[----:B------:R-:W-:Y:S02]  /*0f10*/  PRMT R66, R249, 0x7632, R66 ;  /* 0x00007632f9427816 */ /* 0x000fe40000000042 */
[----:B-1----:R-:W-:Y:S02]  /*0f20*/  SHF.L.U32 R49, R61, 0x10, RZ ;  /* 0x000000103d317819 */ /* 0x002fe400000006ff */
        /* <DEDUP_REMOVED lines=8> */
[----:B-1----:R-:W-:-:S03]  /*0fb0*/  SHF.L.U32 R49, R66, 0x10, RZ ;  /* 0x0000001042317819 */ /* 0x002fc600000006ff */
[----:B------:R-:W-:Y:S01]  /*0fc0*/  STL [R1+0x20], R50 ;  /* 0x0000203201007387 */ /* 0x000fe20000100800 */
[----:B--2---:R-:W-:-:S03]  /*0fd0*/  IMAD.U32 R48, R68, 0x10000, RZ ;  /* 0x0001000044307824 */ /* 0x004fc600078e00ff */
[----:B------:R0:W-:Y:S04]  /*0fe0*/  STL [R1+0x10], R49 ;  /* 0x0000103101007387 */ /* 0x0001e80000100800 */
[----:B------:R1:W-:Y:S01]  /*0ff0*/  STL [R1], R48 ;  /* 0x0000003001007387 */ /* 0x0003e20000100800 */
[----:B0-----:R-:W-:Y:S01]  /*1000*/  SHF.L.U32 R49, R65, 0x10, RZ ;  /* 0x0000001041317819 */ /* 0x001fe200000006ff */
[----:B-1----:R-:W-:-:S04]  /*1010*/  IMAD.U32 R48, R67, 0x10000, RZ ;  /* 0x0001000043307824 */ /* 0x002fc800078e00ff */
[----:B------:R0:W-:Y:S04]  /*1020*/  STL [R1+0x1c], R49 ;  /* 0x00001c3101007387 */ /* 0x0001e80000100800 */
[----:B------:R0:W-:Y:S01]  /*1030*/  STL [R1+0xc], R48 ;  /* 0x00000c3001007387 */ /* 0x0001e20000100800 */
[C---:B------:R-:W-:Y:S01]  /*1040*/  PRMT R241, R229.reuse, 0x7632, R241 ;  /* 0x00007632e5f17816 */ /* 0x040fe200000000f1 */
[----:B------:R-:W-:Y:S01]  /*1050*/  IMAD.U32 R243, R229, 0x10000, RZ ;  /* 0x00010000e5f37824 */ /* 0x000fe200078e00ff */
[----:B------:R-:W-:Y:S02]  /*1060*/  PRMT R245, R228, 0x7632, R245 ;  /* 0x00007632e4f57816 */ /* 0x000fe400000000f5 */
[----:B------:R-:W-:Y:S02]  /*1070*/  PRMT R229, R231, 0x7632, R229 ;  /* 0x00007632e7e57816 */ /* 0x000fe400000000e5 */
[----:B------:R-:W-:-:S02]  /*1080*/  PRMT R232, R6, 0x7632, R232 ;  /* 0x0000763206e87816 */ /* 0x000fc400000000e8 */
[----:B------:R-:W-:Y:S02]  /*1090*/  PRMT R249, R251, 0x7632, R249 ;  /* 0x00007632fbf97816 */ /* 0x000fe400000000f9 */
[----:B------:R-:W-:Y:S02]  /*10a0*/  PRMT R252, R30, 0x7632, R252 ;  /* 0x000076321efc7816 */ /* 0x000fe400000000fc */
[----:B------:R-:W-:Y:S02]  /*10b0*/  PRMT R248, R31, 0x7632, R248 ;  /* 0x000076321ff87816 */ /* 0x000fe400000000f8 */
[----:B------:R-:W-:Y:S02]  /*10c0*/  PRMT R233, R230, 0x7632, R233 ;  /* 0x00007632e6e97816 */ /* 0x000fe400000000e9 */
[----:B------:R-:W-:Y:S02]  /*10d0*/  PRMT R244, R4, 0x7632, R244 ;  /* 0x0000763204f47816 */ /* 0x000fe400000000f4 */
[----:B------:R-:W-:-:S02]  /*10e0*/  PRMT R239, R5, 0x7632, R239 ;  /* 0x0000763205ef7816 */ /* 0x000fc400000000ef */
[C---:B------:R-:W-:Y:S01]  /*10f0*/  PRMT R196, R7.reuse, 0x7632, R196 ;  /* 0x0000763207c47816 */ /* 0x040fe200000000c4 */
[----:B------:R-:W-:Y:S01]  /*1100*/  IMAD.U32 R246, R4, 0x10000, RZ ;  /* 0x0001000004f67824 */ /* 0x000fe200078e00ff */
[----:B------:R-:W-:Y:S01]  /*1110*/  SHF.L.U32 R238, R230, 0x10, RZ ;  /* 0x00000010e6ee7819 */ /* 0x000fe200000006ff */
[----:B------:R-:W-:Y:S01]  /*1120*/  IMAD.U32 R230, R7, 0x10000, RZ ;  /* 0x0001000007e67824 */ /* 0x000fe200078e00ff */
[----:B------:R-:W-:Y:S01]  /*1130*/  SHF.L.U32 R250, R31, 0x10, RZ ;  /* 0x000000101ffa7819 */ /* 0x000fe200000006ff */
[----:B------:R-:W-:Y:S01]  /*1140*/  IMAD.U32 R251, R251, 0x10000, RZ ;  /* 0x00010000fbfb7824 */ /* 0x000fe200078e00ff */
[----:B------:R-:W-:Y:S02]  /*1150*/  SHF.L.U32 R242, R5, 0x10, RZ ;  /* 0x0000001005f27819 */ /* 0x000fe400000006ff */
[----:B------:R-:W-:Y:S02]  /*1160*/  CS2R R2, SRZ ;  /* 0x0000000000027805 */ /* 0x000fe4000001ff00 */
[----:B------:R-:W-:-:S02]  /*1170*/  SHF.L.U32 R237, R6, 0x10, RZ ;  /* 0x0000001006ed7819 */ /* 0x000fc400000006ff */
[----:B------:R-:W-:Y:S02]  /*1180*/  CS2R R4, SRZ ;  /* 0x0000000000047805 */ /* 0x000fe4000001ff00 */
[----:B------:R-:W-:Y:S02]  /*1190*/  SHF.L.U32 R247, R228, 0x10, RZ ;  /* 0x00000010e4f77819 */ /* 0x000fe400000006ff */
[----:B------:R-:W-:Y:S02]  /*11a0*/  CS2R R6, SRZ ;  /* 0x0000000000067805 */ /* 0x000fe4000001ff00 */
[----:B------:R-:W-:Y:S02]  /*11b0*/  SHF.L.U32 R231, R231, 0x10, RZ ;  /* 0x00000010e7e77819 */ /* 0x000fe400000006ff */
        /* <DEDUP_REMOVED lines=10> */
[----:B------:R-:W-:Y:S01]  /*1260*/  SHF.L.U32 R249, R249, 0x10, RZ ;  /* 0x00000010f9f97819 */ /* 0x000fe200000006ff */
[----:B------:R-:W-:Y:S01]  /*1270*/  IMAD.U32 R245, R245, 0x10000, RZ ;  /* 0x00010000f5f57824 */ /* 0x000fe200078e00ff */
[----:B------:R-:W-:Y:S01]  /*1280*/  SHF.L.U32 R252, R252, 0x10, RZ ;  /* 0x00000010fcfc7819 */ /* 0x000fe200000006ff */
[----:B------:R-:W-:Y:S01]  /*1290*/  IMAD.U32 R229, R229, 0x10000, RZ ;  /* 0x00010000e5e57824 */ /* 0x000fe200078e00ff */
[----:B------:R-:W-:Y:S01]  /*12a0*/  SHF.L.U32 R248, R248, 0x10, RZ ;  /* 0x00000010f8f87819 */ /* 0x000fe200000006ff */
[----:B------:R-:W-:Y:S01]  /*12b0*/  IMAD.U32 R232, R232, 0x10000, RZ ;  /* 0x00010000e8e87824 */ /* 0x000fe200078e00ff */
[----:B------:R-:W-:-:S02]  /*12c0*/  SHF.L.U32 R241, R241, 0x10, RZ ;  /* 0x00000010f1f17819 */ /* 0x000fc400000006ff */
[----:B------:R-:W-:Y:S02]  /*12d0*/  SHF.L.U32 R233, R233, 0x10, RZ ;  /* 0x00000010e9e97819 */ /* 0x000fe400000006ff */
[----:B------:R-:W-:Y:S02]  /*12e0*/  SHF.L.U32 R244, R244, 0x10, RZ ;  /* 0x00000010f4f47819 */ /* 0x000fe400000006ff */
[----:B------:R-:W-:Y:S02]  /*12f0*/  SHF.L.U32 R239, R239, 0x10, RZ ;  /* 0x00000010efef7819 */ /* 0x000fe400000006ff */
[----:B0-----:R-:W-:-:S07]  /*1300*/  SHF.L.U32 R196, R196, 0x10, RZ ;  /* 0x00000010c4c47819 */ /* 0x001fce00000006ff */
.L_x_41:
[----:B0-----:R-:W0:Y:S01]  /*1310*/  S2R R236, SR_TID.X ;  /* 0x0000000000ec7919 */ /* 0x001e220000002100 */
[----:B------:R-:W1:Y:S01]  /*1320*/  LDC.64 R216, c[0x0][0x238] ;  /* 0x00008e00ffd87b82 */ /* 0x000e620000000a00 */
[----:B------:R-:W-:Y:S01]  /*1330*/  IMAD R56, R0, UR8, RZ ;  /* 0x0000000800387c24 */ /* 0x000fe2000f8e02ff */
[----:B------:R-:W2:Y:S04]  /*1340*/  LDL R199, [R1+0xa4] ;  /* 0x0000a40001c77983 */ /* 0x000ea80000100800 */
[----:B------:R-:W3:Y:S02]  /*1350*/  LDL R198, [R1+0xa8] ;  /* 0x0000a80001c67983 */ /* 0x000ee40000100800 */
[----:B------:R-:W4:Y:S01]  /*1360*/  LDC.64 R52, c[0x0][0x250] ;  /* 0x00009400ff347b82 */ /* 0x000f220000000a00 */
[----:B------:R-:W-:Y:S01]  /*1370*/  SHF.R.S32.HI R57, RZ, 0x1f, R56 ;  /* 0x0000001fff397819 */ /* 0x000fe20000011438 */
[----:B------:R-:W3:Y:S04]  /*1380*/  LDL R205, [R1+0x94] ;  /* 0x0000940001cd7983 */ /* 0x000ee80000100800 */
[----:B------:R-:W3:Y:S02]  /*1390*/  LDL R214, [R1+0x98] ;  /* 0x0000980001d67983 */ /* 0x000ee40000100800 */
[----:B------:R-:W1:Y:S01]  /*13a0*/  LDC.64 R218, c[0x0][0x2c0] ;  /* 0x0000b000ffda7b82 */ /* 0x000e620000000a00 */
[----:B------:R-:W-:Y:S01]  /*13b0*/  LEA.HI R57, R57, R56, RZ, 0x3 ;  /* 0x0000003839397211 */ /* 0x000fe200078f18ff */
[----:B------:R-:W3:Y:S04]  /*13c0*/  LDL R186, [R1+0x84] ;  /* 0x0000840001ba7983 */ /* 0x000ee80000100800 */
[----:B------:R-:W3:Y:S02]  /*13d0*/  LDL R206, [R1+0x88] ;  /* 0x0000880001ce7983 */ /* 0x000ee40000100800 */
[----:B------:R-:W1:Y:S08]  /*13e0*/  LDC.64 R220, c[0x0][0x2b8] ;  /* 0x0000ae00ffdc7b82 */ /* 0x000e700000000a00 */
[----:B------:R-:W1:Y:S01]  /*13f0*/  LDC.64 R54, c[0x0][0x258] ;  /* 0x00009600ff367b82 */ /* 0x000e620000000a00 */
[----:B0-----:R-:W-:Y:S01]  /*1400*/  LOP3.LUT R56, R236, 0xff, RZ, 0xc0, !PT ;  /* 0x000000ffec387812 */ /* 0x001fe200078ec0ff */
[----:B------:R-:W3:Y:S03]  /*1410*/  LDL R208, [R1+0x74] ;  /* 0x0000740001d07983 */ /* 0x000ee60000100800 */
[----:B------:R-:W-:Y:S01]  /*1420*/  LEA.HI.SX32 R177, R57, R56, 0x1d ;  /* 0x0000003839b17211 */ /* 0x000fe200078feaff */
[----:B----4-:R-:W-:Y:S01]  /*1430*/  IMAD.WIDE R52, R0, 0x4, R52 ;  /* 0x0000000400347825 */ /* 0x010fe200078e0234 */
[----:B------:R-:W-:Y:S01]  /*1440*/  ISETP.NE.AND P2, PT, RZ, UR9, PT ;  /* 0x00000009ff007c0c */ /* 0x000fe2000bf45270 */
[----:B------:R-:W4:Y:S02]  /*1450*/  LDL R215, [R1+0x78] ;  /* 0x0000780001d77983 */ /* 0x000f240000100800 */
[----:B-1----:R-:W-:-:S02]  /*1460*/  IMAD.WIDE.U32 R96, R177, 0x10, R216 ;  /* 0x00000010b1607825 */ /* 0x002fc400078e00d8 */
[----:B------:R0:W2:Y:S02]  /*1470*/  LDG.E R213, desc[UR6][R52.64] ;  /* 0x0000000634d57981 */ /* 0x0000a4000c1e1900 */
[C---:B------:R-:W-:Y:S02]  /*1480*/  IMAD.WIDE.U32 R100, R177.reuse, 0x10, R218 ;  /* 0x00000010b1647825 */ /* 0x040fe400078e00da */
[----:B------:R-:W3:Y:S02]  /*1490*/  LDG.E.128 R96, desc[UR6][R96.64] ;  /* 0x0000000660607981 */ /* 0x000ee4000c1e1d00 */
[----:B------:R-:W-:Y:S02]  /*14a0*/  IMAD.WIDE.U32 R104, R177, 0x10, R220 ;  /* 0x00000010b1687825 */ /* 0x000fe400078e00dc */
[----:B------:R-:W4:Y:S02]  /*14b0*/  LDG.E.128 R100, desc[UR6][R100.64] ;  /* 0x0000000664647981 */ /* 0x000f24000c1e1d00 */
[----:B0-----:R-:W-:-:S02]  /*14c0*/  IMAD.WIDE R52, R0, 0x4, R54 ;  /* 0x0000000400347825 */ /* 0x001fc400078e0236 */
[----:B------:R-:W4:Y:S04]  /*14d0*/  LDG.E.128 R104, desc[UR6][R104.64] ;  /* 0x0000000668687981 */ /* 0x000f28000c1e1d00 */
[----:B------:R-:W4:Y:S04]  /*14e0*/  LDG.E R194, desc[UR6][R52.64] ;  /* 0x0000000634c27981 */ /* 0x000f28000c1e1900 */
[----:B------:R-:W4:Y:S04]  /*14f0*/  LDL R212, [R1+0x9c] ;  /* 0x00009c0001d47983 */ /* 0x000f280000100800 */
        /* <DEDUP_REMOVED lines=9> */
[----:B------:R-:W4:Y:S01]  /*1590*/  LDL R240, [R1+0x1c] ;  /* 0x00001c0001f07983 */ /* 0x000f220000100800 */
[----:B--2---:R-:W-:-:S02]  /*15a0*/  FSEL R213, R213, RZ, !P2 ;  /* 0x000000ffd5d57208 */ /* 0x004fc40005000000 */
[C---:B---3--:R-:W-:Y:S02]  /*15b0*/  SHF.L.U32 R197, R96.reuse, 0x10, RZ ;  /* 0x0000001060c57819 */ /* 0x048fe400000006ff */
[----:B------:R-:W-:Y:S01]  /*15c0*/  PRMT R204, R96, 0x7632, R204 ;  /* 0x0000763260cc7816 */ /* 0x000fe200000000cc */
[----:B----4-:R-:W-:Y:S02]  /*15d0*/  IMAD.U32 R203, R100, 0x10000, RZ ;  /* 0x0001000064cb7824 */ /* 0x010fe400078e00ff */
[----:B------:R-:W-:Y:S01]  /*15e0*/  FADD.FTZ R197, R197, -R213 ;  /* 0x800000d5c5c57221 */ /* 0x000fe20000010000 */
[C---:B------:R-:W-:Y:S02]  /*15f0*/  PRMT R207, R97.reuse, 0x7632, R207 ;  /* 0x0000763261cf7816 */ /* 0x040fe400000000cf */
[----:B------:R-:W-:Y:S02]  /*1600*/  SHF.L.U32 R97, R97, 0x10, RZ ;  /* 0x0000001061617819 */ /* 0x000fe400000006ff */
[----:B------:R-:W-:-:S02]  /*1610*/  SHF.L.U32 R202, R104, 0x10, RZ ;  /* 0x0000001068ca7819 */ /* 0x000fc400000006ff */
[----:B------:R-:W-:Y:S01]  /*1620*/  PRMT R96, R98, 0x7632, R96 ;  /* 0x0000763262607816 */ /* 0x000fe20000000060 */
[----:B------:R-:W-:Y:S01]  /*1630*/  FMUL.FTZ R197, R194, R197 ;  /* 0x000000c5c2c57220 */ /* 0x000fe20000410000 */
[----:B------:R-:W-:Y:S01]  /*1640*/  SHF.L.U32 R200, R98, 0x10, RZ ;  /* 0x0000001062c87819 */ /* 0x000fe200000006ff */
[----:B------:R-:W-:Y:S01]  /*1650*/  FMUL.FTZ R98, R199, R203 ;  /* 0x000000cbc7627220 */ /* 0x000fe20000410000 */
[----:B------:R-:W-:Y:S01]  /*1660*/  FADD.FTZ R135, R202, R135 ;  /* 0x00000087ca877221 */ /* 0x000fe20000010000 */
[-C--:B------:R-:W-:Y:S01]  /*1670*/  FFMA.FTZ R167, R197, R202.reuse, R167 ;  /* 0x000000cac5a77223 */ /* 0x080fe200000100a7 */
[----:B------:R-:W-:Y:S01]  /*1680*/  FADD.FTZ R201, -R213, R97 ;  /* 0x00000061d5c97221 */ /* 0x000fe20000010100 */
[----:B------:R-:W-:Y:S01]  /*1690*/  FFMA.FTZ R202, R198, R202, R98 ;  /* 0x000000cac6ca7223 */ /* 0x000fe20000010062 */
[----:B------:R-:W-:Y:S01]  /*16a0*/  IMAD.U32 R98, R101, 0x10000, RZ ;  /* 0x0001000065627824 */ /* 0x000fe200078e00ff */
[----:B------:R-:W-:Y:S01]  /*16b0*/  SHF.L.U32 R199, R105, 0x10, RZ ;  /* 0x0000001069c77819 */ /* 0x000fe200000006ff */
[----:B------:R-:W-:-:S02]  /*16c0*/  FMUL.FTZ R201, R194, R201 ;  /* 0x000000c9c2c97220 */ /* 0x000fc40000410000 */
[----:B------:R-:W-:Y:S02]  /*16d0*/  FMUL.FTZ R205, R205, R98 ;  /* 0x00000062cdcd7220 */ /* 0x000fe40000410000 */
[----:B------:R-:W-:Y:S01]  /*16e0*/  FADD.FTZ R133, R199, R133 ;  /* 0x00000085c7857221 */ /* 0x000fe20000010000 */
[-C--:B------:R-:W-:Y:S01]  /*16f0*/  FFMA.FTZ R165, R201, R199.reuse, R165 ;  /* 0x000000c7c9a57223 */ /* 0x080fe200000100a5 */
[----:B------:R-:W-:Y:S02]  /*1700*/  FFMA.FTZ R199, R214, R199, R205 ;  /* 0x000000c7d6c77223 */ /* 0x000fe400000100cd */
[----:B------:R-:W2:Y:S01]  /*1710*/  LDL R214, [R1+0x8c] ;  /* 0x00008c0001d67983 */ /* 0x000ea20000100800 */
[----:B------:R-:W-:Y:S01]  /*1720*/  SHF.L.U32 R97, R102, 0x10, RZ ;  /* 0x0000001066617819 */ /* 0x000fe200000006ff */
[----:B------:R-:W-:Y:S01]  /*1730*/  FADD.FTZ R200, -R213, R200 ;  /* 0x000000c8d5c87221 */ /* 0x000fe20000010100 */
[C---:B------:R-:W-:Y:S02]  /*1740*/  PRMT R104, R99.reuse, 0x7632, R104 ;  /* 0x0000763263687816 */ /* 0x040fe40000000068 */
[----:B------:R-:W-:Y:S01]  /*1750*/  SHF.L.U32 R198, R106, 0x10, RZ ;  /* 0x000000106ac67819 */ /* 0x000fe200000006ff */
[----:B------:R-:W-:Y:S01]  /*1760*/  FMUL.FTZ R200, R194, R200 ;  /* 0x000000c8c2c87220 */ /* 0x000fe20000410000 */
[----:B------:R-:W-:-:S02]  /*1770*/  IMAD.U32 R99, R99, 0x10000, RZ ;  /* 0x0001000063637824 */ /* 0x000fc400078e00ff */
[----:B------:R-:W-:Y:S01]  /*1780*/  FMUL.FTZ R186, R186, R97 ;  /* 0x00000061baba7220 */ /* 0x000fe20000410000 */
[----:B------:R-:W-:Y:S01]  /*1790*/  PRMT R100, R104, 0x7632, R100 ;  /* 0x0000763268647816 */ /* 0x000fe20000000064 */
[----:B------:R-:W-:Y:S01]  /*17a0*/  FADD.FTZ R131, R198, R131 ;  /* 0x00000083c6837221 */ /* 0x000fe20000010000 */
[-C--:B------:R-:W-:Y:S01]  /*17b0*/  FFMA.FTZ R163, R200, R198.reuse, R163 ;  /* 0x000000c6c8a37223 */ /* 0x080fe200000100a3 */
[----:B------:R-:W-:Y:S01]  /*17c0*/  FFMA.FTZ R198, R206, R198, R186 ;  /* 0x000000c6cec67223 */ /* 0x000fe200000100ba */
[----:B------:R-:W-:Y:S01]  /*17d0*/  FADD.FTZ R99, -R213, R99 ;  /* 0x00000063d5637221 */ /* 0x000fe20000010100 */
[----:B------:R-:W-:Y:S01]  /*17e0*/  IMAD.U32 R186, R103, 0x10000, RZ ;  /* 0x0001000067ba7824 */ /* 0x000fe200078e00ff */
[----:B------:R-:W-:Y:S02]  /*17f0*/  PRMT R211, R100, 0x7632, R211 ;  /* 0x0000763264d37816 */ /* 0x000fe400000000d3 */
[----:B------:R-:W-:Y:S01]  /*1800*/  SHF.L.U32 R205, R107, 0x10, RZ ;  /* 0x000000106bcd7819 */ /* 0x000fe200000006ff */
[----:B------:R-:W-:Y:S01]  /*1810*/  FMUL.FTZ R206, R194, R99 ;  /* 0x00000063c2ce7220 */ /* 0x000fe20000410000 */
[----:B------:R-:W-:Y:S01]  /*1820*/  FMUL.FTZ R99, R208, R186 ;  /* 0x000000bad0637220 */ /* 0x000fe20000410000 */
[----:B------:R-:W-:Y:S01]  /*1830*/  SHF.L.U32 R211, R211, 0x10, RZ ;  /* 0x00000010d3d37819 */ /* 0x000fe200000006ff */
[----:B------:R-:W3:Y:S01]  /*1840*/  LDL R208, [R1+0x90] ;  /* 0x0000900001d07983 */ /* 0x000ee20000100800 */
[----:B------:R-:W-:Y:S01]  /*1850*/  FADD.FTZ R129, R205, R129 ;  /* 0x00000081cd817221 */ /* 0x000fe20000010000 */
[-C--:B------:R-:W-:Y:S01]  /*1860*/  FFMA.FTZ R161, R206, R205.reuse, R161 ;  /* 0x000000cdcea17223 */ /* 0x080fe200000100a1 */
[----:B------:R-:W-:Y:S01]  /*1870*/  FFMA.FTZ R205, R215, R205, R99 ;  /* 0x000000cdd7cd7223 */ /* 0x000fe20000010063 */
[----:B------:R-:W-:-:S02]  /*1880*/  IMAD.U32 R99, R100, 0x10000, RZ ;  /* 0x0001000064637824 */ /* 0x000fc400078e00ff */
[----:B------:R-:W-:Y:S01]  /*1890*/  FMUL.FTZ R100, R212, R211 ;  /* 0x000000d3d4647220 */ /* 0x000fe20000410000 */
[----:B------:R-:W-:Y:S01]  /*18a0*/  FADD.FTZ R192, R203, R192 ;  /* 0x000000c0cbc07221 */ /* 0x000fe20000010000 */
[----:B------:R-:W-:Y:S01]  /*18b0*/  FFMA.FTZ R43, R197, R203, R43 ;  /* 0x000000cbc52b7223 */ /* 0x000fe2000001002b */
[----:B------:R-:W4:Y:S01]  /*18c0*/  LDL R215, [R1+0x7c] ;  /* 0x00007c0001d77983 */ /* 0x000f220000100800 */
[--C-:B------:R-:W-:Y:S01]  /*18d0*/  FFMA.FTZ R203, R210, R99, R100.reuse ;  /* 0x00000063d2cb7223 */ /* 0x100fe20000010064 */
[----:B------:R-:W-:Y:S02]  /*18e0*/  PRMT R100, R101, 0x7632, R100 ;  /* 0x0000763265647816 */ /* 0x000fe40000000064 */
[----:B------:R-:W4:Y:S02]  /*18f0*/  LDL R212, [R1+0x80] ;  /* 0x0000800001d47983 */ /* 0x000f240000100800 */
[----:B------:R-:W-:Y:S02]  /*1900*/  SHF.L.U32 R100, R100, 0x10, RZ ;  /* 0x0000001064647819 */ /* 0x000fe400000006ff */
[----:B------:R-:W-:Y:S01]  /*1910*/  IADD3 R178, R177, 0x100, RZ ;  /* 0x00000100b1b27810 */ /* 0x000fe20007ffe0ff */
[----:B------:R-:W-:Y:S01]  /*1920*/  FADD.FTZ R190, R98, R190 ;  /* 0x000000be62be7221 */ /* 0x000fe20000010000 */
[----:B------:R-:W-:Y:S01]  /*1930*/  SHF.L.U32 R207, R207, 0x10, RZ ;  /* 0x00000010cfcf7819 */ /* 0x000fe200000006ff */
[----:B------:R-:W-:-:S02]  /*1940*/  FFMA.FTZ R41, R201, R98, R41 ;  /* 0x00000062c9297223 */ /* 0x000fc40000010029 */
[----:B------:R-:W-:-:S04]  /*1950*/  IMAD.WIDE.U32 R56, R178, 0x10, R216 ;  /* 0x00000010b2387825 */ /* 0x000fc800078e00d8 */
[--C-:B------:R-:W-:Y:S01]  /*1960*/  FADD.FTZ R210, -R213, R207.reuse ;  /* 0x000000cfd5d27221 */ /* 0x100fe20000010100 */
[----:B------:R-:W-:Y:S02]  /*1970*/  PRMT R207, R106, 0x7632, R207 ;  /* 0x000076326acf7816 */ /* 0x000fe400000000cf */
[----:B------:R-:W4:Y:S01]  /*1980*/  LDL R106, [R1+0x70] ;  /* 0x00007000016a7983 */ /* 0x000f220000100800 */
[----:B------:R-:W-:-:S03]  /*1990*/  IMAD.WIDE.U32 R76, R178, 0x10, R218 ;  /* 0x00000010b24c7825 */ /* 0x000fc600078e00da */
[----:B------:R-:W4:Y:S01]  /*19a0*/  LDG.E.128 R56, desc[UR6][R56.64] ;  /* 0x0000000638387981 */ /* 0x000f22000c1e1d00 */
[----:B------:R-:W-:-:S03]  /*19b0*/  IMAD.WIDE.U32 R72, R178, 0x10, R220 ;  /* 0x00000010b2487825 */ /* 0x000fc600078e00dc */
[----:B------:R-:W4:Y:S04]  /*19c0*/  LDG.E.128 R76, desc[UR6][R76.64] ;  /* 0x000000064c4c7981 */ /* 0x000f28000c1e1d00 */
[----:B------:R-:W4:Y:S01]  /*19d0*/  LDG.E.128 R72, desc[UR6][R72.64] ;  /* 0x0000000648487981 */ /* 0x000f22000c1e1d00 */
[----:B--2---:R-:W-:-:S03]  /*19e0*/  FMUL.FTZ R98, R214, R100 ;  /* 0x00000064d6627220 */ /* 0x004fc60000410000 */
[----:B------:R-:W2:Y:S01]  /*19f0*/  LDL R214, [R1+0x6c] ;  /* 0x00006c0001d67983 */ /* 0x000ea20000100800 */
[----:B------:R-:W-:Y:S01]  /*1a00*/  PRMT R209, R105, 0x7632, R209 ;  /* 0x0000763269d17816 */ /* 0x000fe200000000d1 */
[----:B------:R-:W-:Y:S01]  /*1a10*/  FMUL.FTZ R210, R194, R210 ;  /* 0x000000d2c2d27220 */ /* 0x000fe20000410000 */
[----:B------:R-:W-:-:S03]  /*1a20*/  SHF.L.U32 R96, R96, 0x10, RZ ;  /* 0x0000001060607819 */ /* 0x000fc600000006ff */
[----:B------:R-:W-:Y:S01]  /*1a30*/  IMAD.U32 R209, R209, 0x10000, RZ ;  /* 0x00010000d1d17824 */ /* 0x000fe200078e00ff */
[----:B------:R-:W-:-:S03]  /*1a40*/  PRMT R101, R102, 0x7632, R101 ;  /* 0x0000763266657816 */ /* 0x000fc60000000065 */
[----:B------:R-:W-:Y:S01]  /*1a50*/  FADD.FTZ R134, R209, R134 ;  /* 0x00000086d1867221 */ /* 0x000fe20000010000 */
[----:B------:R-:W-:Y:S01]  /*1a60*/  FFMA.FTZ R166, R210, R209, R166 ;  /* 0x000000d1d2a67223 */ /* 0x000fe200000100a6 */
[----:B------:R-:W-:Y:S01]  /*1a70*/  IMAD.U32 R101, R101, 0x10000, RZ ;  /* 0x0001000065657824 */ /* 0x000fe200078e00ff */
[----:B------:R-:W-:Y:S01]  /*1a80*/  SHF.L.U32 R204, R204, 0x10, RZ ;  /* 0x00000010cccc7819 */ /* 0x000fe200000006ff */
[----:B------:R-:W-:Y:S01]  /*1a90*/  FADD.FTZ R188, R97, R188 ;  /* 0x000000bc61bc7221 */ /* 0x000fe20000010000 */
[----:B------:R-:W-:Y:S01]  /*1aa0*/  FFMA.FTZ R39, R200, R97, R39 ;  /* 0x00000061c8277223 */ /* 0x000fe20000010027 */
[----:B---3--:R-:W-:Y:S01]  /*1ab0*/  FFMA.FTZ R209, R208, R209, R98 ;  /* 0x000000d1d0d17223 */ /* 0x008fe20000010062 */
[----:B------:R-:W-:Y:S01]  /*1ac0*/  FADD.FTZ R208, -R213, R96 ;  /* 0x00000060d5d07221 */ /* 0x000fe20000010100 */
[----:B------:R-:W-:Y:S01]  /*1ad0*/  SHF.L.U32 R207, R207, 0x10, RZ ;  /* 0x00000010cfcf7819 */ /* 0x000fe200000006ff */
[----:B------:R-:W0:Y:S02]  /*1ae0*/  @P0 LDC.64 R96, c[0x0][0x2c8] ;  /* 0x0000b200ff600b82 */ /* 0x000e240000000a00 */
[----:B------:R-:W-:Y:S01]  /*1af0*/  FMUL.FTZ R208, R194, R208 ;  /* 0x000000d0c2d07220 */ /* 0x000fe20000410000 */
[----:B------:R-:W-:Y:S01]  /*1b00*/  FADD.FTZ R204, -R213, R204 ;  /* 0x000000ccd5cc7221 */ /* 0x000fe20000010100 */
[----:B----4-:R-:W-:Y:S01]  /*1b10*/  FMUL.FTZ R102, R215, R101 ;  /* 0x00000065d7667220 */ /* 0x010fe20000410000 */
[----:B------:R-:W-:Y:S01]  /*1b20*/  PRMT R103, R103, 0x7632, R103 ;  /* 0x0000763267677816 */ /* 0x000fe20000000067 */
[----:B------:R-:W-:Y:S01]  /*1b30*/  FADD.FTZ R132, R207, R132 ;  /* 0x00000084cf847221 */ /* 0x000fe20000010000 */
[-C--:B------:R-:W-:Y:S01]  /*1b40*/  FFMA.FTZ R164, R208, R207.reuse, R164 ;  /* 0x000000cfd0a47223 */ /* 0x080fe200000100a4 */
[----:B------:R-:W-:Y:S01]  /*1b50*/  FFMA.FTZ R207, R212, R207, R102 ;  /* 0x000000cfd4cf7223 */ /* 0x000fe20000010066 */
[----:B------:R-:W-:Y:S01]  /*1b60*/  SHF.L.U32 R102, R104, 0x10, RZ ;  /* 0x0000001068667819 */ /* 0x000fe200000006ff */
[----:B------:R-:W-:Y:S01]  /*1b70*/  FMUL.FTZ R204, R194, R204 ;  /* 0x000000ccc2cc7220 */ /* 0x000fe20000410000 */
[----:B------:R-:W-:-:S02]  /*1b80*/  PRMT R105, R107, 0x7632, R105 ;  /* 0x000076326b697816 */ /* 0x000fc40000000069 */
[----:B------:R-:W-:Y:S01]  /*1b90*/  SHF.L.U32 R104, R103, 0x10, RZ ;  /* 0x0000001067687819 */ /* 0x000fe200000006ff */
[----:B------:R-:W-:Y:S01]  /*1ba0*/  FADD.FTZ R193, R211, R193 ;  /* 0x000000c1d3c17221 */ /* 0x000fe20000010000 */
[----:B------:R-:W-:Y:S01]  /*1bb0*/  FFMA.FTZ R44, R204, R211, R44 ;  /* 0x000000d3cc2c7223 */ /* 0x000fe2000001002c */
[----:B------:R-:W-:Y:S01]  /*1bc0*/  IMAD.U32 R105, R105, 0x10000, RZ ;  /* 0x0001000069697824 */ /* 0x000fe200078e00ff */
[----:B------:R-:W3:Y:S01]  /*1bd0*/  LDL R107, [R1+0x54] ;  /* 0x00005400016b7983 */ /* 0x000ee20000100800 */
[----:B------:R-:W-:Y:S01]  /*1be0*/  FADD.FTZ R102, -R213, R102 ;  /* 0x00000066d5667221 */ /* 0x000fe20000010100 */
[----:B------:R-:W-:Y:S01]  /*1bf0*/  FADD.FTZ R191, R100, R191 ;  /* 0x000000bf64bf7221 */ /* 0x000fe20000010000 */
[----:B------:R-:W-:Y:S02]  /*1c00*/  FFMA.FTZ R42, R210, R100, R42 ;  /* 0x00000064d22a7223 */ /* 0x000fe4000001002a */
[----:B------:R-:W-:Y:S01]  /*1c10*/  FMUL.FTZ R212, R194, R102 ;  /* 0x00000066c2d47220 */ /* 0x000fe20000410000 */
[----:B0-----:R-:W-:-:S04]  /*1c20*/  @P0 IMAD.WIDE.U32 R96, R177, 0x10, R96 ;  /* 0x00000010b1600825 */ /* 0x001fc800078e0060 */
[----:B------:R-:W-:Y:S01]  /*1c30*/  FADD.FTZ R187, R104, R187 ;  /* 0x000000bb68bb7221 */ /* 0x000fe20000010000 */
[----:B------:R-:W0:Y:S01]  /*1c40*/  @P0 LDC.64 R102, c[0x0][0x2c8] ;  /* 0x0000b200ff660b82 */ /* 0x000e220000000a00 */
[----:B------:R-:W-:Y:S01]  /*1c50*/  SHF.L.U32 R100, R56, 0x10, RZ ;  /* 0x0000001038647819 */ /* 0x000fe200000006ff */
[----:B------:R-:W-:Y:S01]  /*1c60*/  FFMA.FTZ R38, R212, R104, R38 ;  /* 0x00000068d4267223 */ /* 0x000fe20000010026 */
[----:B------:R1:W5:Y:S03]  /*1c70*/  @P0 LDG.E.128 R60, desc[UR6][R96.64] ;  /* 0x00000006603c0981 */ /* 0x000366000c1e1d00 */
[----:B------:R-:W-:-:S04]  /*1c80*/  FADD.FTZ R215, -R213, R100 ;  /* 0x00000064d5d77221 */ /* 0x000fc80000010100 */
[----:B------:R-:W-:Y:S01]  /*1c90*/  FMUL.FTZ R215, R194, R215 ;  /* 0x000000d7c2d77220 */ /* 0x000fe20000410000 */
[----:B--2---:R-:W-:-:S04]  /*1ca0*/  FMUL.FTZ R211, R214, R104 ;  /* 0x00000068d6d37220 */ /* 0x004fc80000410000 */
[----:B------:R-:W-:Y:S02]  /*1cb0*/  FFMA.FTZ R211, R106, R105, R211 ;  /* 0x000000696ad37223 */ /* 0x000fe400000100d3 */
[----:B------:R-:W2:Y:S01]  /*1cc0*/  LDL R106, [R1+0x58] ;  /* 0x00005800016a7983 */ /* 0x000ea20000100800 */
[----:B------:R-:W-:Y:S01]  /*1cd0*/  SHF.L.U32 R104, R76, 0x10, RZ ;  /* 0x000000104c687819 */ /* 0x000fe200000006ff */
[----:B------:R-:W-:-:S04]  /*1ce0*/  IMAD.U32 R214, R72, 0x10000, RZ ;  /* 0x0001000048d67824 */ /* 0x000fc800078e00ff */
[----:B-1----:R-:W-:Y:S01]  /*1cf0*/  FMUL.FTZ R96, R223, R104 ;  /* 0x00000068df607220 */ /* 0x002fe20000410000 */
[----:B------:R-:W-:Y:S01]  /*1d00*/  FADD.FTZ R127, R214, R127 ;  /* 0x0000007fd67f7221 */ /* 0x000fe20000010000 */
[-C--:B------:R-:W-:Y:S01]  /*1d10*/  FFMA.FTZ R159, R215, R214.reuse, R159 ;  /* 0x000000d6d79f7223 */ /* 0x080fe2000001009f */
[----:B------:R-:W4:Y:S01]  /*1d20*/  LDL R223, [R1+0x34] ;  /* 0x0000340001df7983 */ /* 0x000f220000100800 */
[----:B------:R-:W-:-:S03]  /*1d30*/  FFMA.FTZ R214, R222, R214, R96 ;  /* 0x000000d6ded67223 */ /* 0x000fc60000010060 */
[----:B------:R-:W4:Y:S01]  /*1d40*/  LDL R222, [R1+0x48] ;  /* 0x0000480001de7983 */ /* 0x000f220000100800 */
[----:B------:R-:W-:Y:S01]  /*1d50*/  FADD.FTZ R136, R99, R136 ;  /* 0x0000008863887221 */ /* 0x000fe20000010000 */
[----:B------:R-:W-:Y:S02]  /*1d60*/  FFMA.FTZ R168, R204, R99, R168 ;  /* 0x00000063cca87223 */ /* 0x000fe400000100a8 */
[----:B------:R-:W1:Y:S01]  /*1d70*/  @P0 LDC.64 R98, c[0x0][0x2c8] ;  /* 0x0000b200ff620b82 */ /* 0x000e620000000a00 */
[----:B------:R-:W-:Y:S02]  /*1d80*/  VIADD R172, R177, 0x200 ;  /* 0x00000200b1ac7836 */ /* 0x000fe40000000000 */
[----:B------:R-:W-:Y:S01]  /*1d90*/  FADD.FTZ R185, R186, R185 ;  /* 0x000000b9bab97221 */ /* 0x000fe20000010000 */
[----:B------:R-:W-:Y:S01]  /*1da0*/  FFMA.FTZ R37, R206, R186, R37 ;  /* 0x000000bace257223 */ /* 0x000fe20000010025 */
[----:B0-----:R-:W-:Y:S01]  /*1db0*/  @P0 IMAD.WIDE.U32 R96, R172, 0x10, R102 ;  /* 0x00000010ac600825 */ /* 0x001fe200078e0066 */
[----:B------:R-:W-:-:S02]  /*1dc0*/  SHF.L.U32 R102, R57, 0x10, RZ ;  /* 0x0000001039667819 */ /* 0x000fc400000006ff */
[----:B------:R-:W-:Y:S01]  /*1dd0*/  IADD3 R186, R177, 0x300, RZ ;  /* 0x00000300b1ba7810 */ /* 0x000fe20007ffe0ff */
[----:B------:R-:W-:Y:S02]  /*1de0*/  IMAD.U32 R103, R77, 0x10000, RZ ;  /* 0x000100004d677824 */ /* 0x000fe400078e00ff */
[----:B------:R-:W-:Y:S01]  /*1df0*/  FADD.FTZ R130, R105, R130 ;  /* 0x0000008269827221 */ /* 0x000fe20000010000 */
[----:B------:R-:W-:Y:S01]  /*1e00*/  FADD.FTZ R102, -R213, R102 ;  /* 0x00000066d5667221 */ /* 0x000fe20000010100 */
[----:B------:R-:W-:-:S04]  /*1e10*/  IMAD.WIDE.U32 R52, R172, 0x10, R216 ;  /* 0x00000010ac347825 */ /* 0x000fc800078e00d8 */
[----:B-1----:R-:W-:-:S04]  /*1e20*/  @P0 IMAD.WIDE.U32 R98, R178, 0x10, R98 ;  /* 0x00000010b2620825 */ /* 0x002fc800078e0062 */
[----:B------:R-:W-:Y:S01]  /*1e30*/  FADD.FTZ R181, R103, R181 ;  /* 0x000000b567b57221 */ /* 0x000fe20000010000 */
[----:B------:R-:W-:Y:S01]  /*1e40*/  FFMA.FTZ R162, R212, R105, R162 ;  /* 0x00000069d4a27223 */ /* 0x000fe200000100a2 */
[----:B------:R-:W-:Y:S01]  /*1e50*/  FADD.FTZ R183, R104, R183 ;  /* 0x000000b768b77221 */ /* 0x000fe20000010000 */
[C---:B------:R-:W-:Y:S01]  /*1e60*/  IMAD.WIDE.U32 R88, R172.reuse, 0x10, R218 ;  /* 0x00000010ac587825 */ /* 0x040fe200078e00da */
[----:B------:R0:W5:Y:S03]  /*1e70*/  @P0 LDG.E.128 R64, desc[UR6][R98.64] ;  /* 0x0000000662400981 */ /* 0x000166000c1e1d00 */
[----:B------:R-:W-:Y:S01]  /*1e80*/  FFMA.FTZ R35, R215, R104, R35 ;  /* 0x00000068d7237223 */ /* 0x000fe20000010023 */
[----:B------:R-:W-:Y:S01]  /*1e90*/  IMAD.WIDE.U32 R84, R172, 0x10, R220 ;  /* 0x00000010ac547825 */ /* 0x000fe200078e00dc */
[----:B------:R-:W-:Y:S01]  /*1ea0*/  PRMT R56, R56, 0x7632, R56 ;  /* 0x0000763238387816 */ /* 0x000fe20000000038 */
[----:B------:R-:W4:Y:S01]  /*1eb0*/  LDG.E.128 R52, desc[UR6][R52.64] ;  /* 0x0000000634347981 */ /* 0x000f22000c1e1d00 */
[----:B------:R-:W-:-:S02]  /*1ec0*/  PRMT R76, R76, 0x7632, R76 ;  /* 0x000076324c4c7816 */ /* 0x000fc4000000004c */
[----:B------:R-:W-:Y:S01]  /*1ed0*/  PRMT R57, R72, 0x7632, R57 ;  /* 0x0000763248397816 */ /* 0x000fe20000000039 */
[----:B------:R-:W4:Y:S01]  /*1ee0*/  LDG.E.128 R88, desc[UR6][R88.64] ;  /* 0x0000000658587981 */ /* 0x000f22000c1e1d00 */
[----:B0-----:R-:W-:Y:S01]  /*1ef0*/  IMAD.WIDE.U32 R98, R186, 0x10, R216 ;  /* 0x00000010ba627825 */ /* 0x001fe200078e00d8 */
[----:B------:R-:W-:-:S03]  /*1f00*/  SHF.L.U32 R216, R73, 0x10, RZ ;  /* 0x0000001049d87819 */ /* 0x000fc600000006ff */
[----:B------:R-:W-:Y:S01]  /*1f10*/  FMUL.FTZ R217, R194, R102 ;  /* 0x00000066c2d97220 */ /* 0x000fe20000410000 */
[-C--:B---3--:R-:W-:Y:S01]  /*1f20*/  FMUL.FTZ R102, R107, R103.reuse ;  /* 0x000000676b667220 */ /* 0x088fe20000410000 */
[----:B------:R-:W-:Y:S01]  /*1f30*/  IMAD.WIDE.U32 R104, R186, 0x10, R220 ;  /* 0x00000010ba687825 */ /* 0x000fe200078e00dc */
[----:B------:R-:W3:Y:S03]  /*1f40*/  LDG.E.128 R84, desc[UR6][R84.64] ;  /* 0x0000000654547981 */ /* 0x000ee6000c1e1d00 */
[----:B------:R-:W-:Y:S01]  /*1f50*/  FADD.FTZ R125, R216, R125 ;  /* 0x0000007dd87d7221 */ /* 0x000fe20000010000 */
[CC--:B------:R-:W-:Y:S01]  /*1f60*/  FFMA.FTZ R157, R217.reuse, R216.reuse, R157 ;  /* 0x000000d8d99d7223 */ /* 0x0c0fe2000001009d */
[----:B------:R-:W-:Y:S01]  /*1f70*/  FFMA.FTZ R33, R217, R103, R33 ;  /* 0x00000067d9217223 */ /* 0x000fe20000010021 */
[----:B------:R-:W-:Y:S02]  /*1f80*/  SHF.L.U32 R221, R58, 0x10, RZ ;  /* 0x000000103add7819 */ /* 0x000fe400000006ff */
[----:B------:R-:W-:Y:S01]  /*1f90*/  PRMT R224, R75, 0x7632, R224 ;  /* 0x000076324be07816 */ /* 0x000fe200000000e0 */
[----:B------:R-:W-:Y:S01]  /*1fa0*/  FADD.FTZ R189, R101, R189 ;  /* 0x000000bd65bd7221 */ /* 0x000fe20000010000 */
[----:B------:R-:W-:Y:S01]  /*1fb0*/  FFMA.FTZ R40, R208, R101, R40 ;  /* 0x00000065d0287223 */ /* 0x000fe20000010028 */
[----:B------:R-:W-:Y:S01]  /*1fc0*/  FADD.FTZ R221, -R213, R221 ;  /* 0x000000ddd5dd7221 */ /* 0x000fe20000010100 */
[----:B------:R-:W-:Y:S01]  /*1fd0*/  SHF.L.U32 R220, R74, 0x10, RZ ;  /* 0x000000104adc7819 */ /* 0x000fe200000006ff */
[----:B------:R0:W5:Y:S01]  /*1fe0*/  @P0 LDG.E.128 R68, desc[UR6][R96.64] ;  /* 0x0000000660440981 */ /* 0x000162000c1e1d00 */
[----:B--2---:R-:W-:Y:S01]  /*1ff0*/  FFMA.FTZ R216, R106, R216, R102 ;  /* 0x000000d86ad87223 */ /* 0x004fe20000010066 */
[----:B------:R-:W-:-:S04]  /*2000*/  IMAD.WIDE.U32 R102, R186, 0x10, R218 ;  /* 0x00000010ba667825 */ /* 0x000fc800078e00da */
[----:B------:R-:W-:Y:S01]  /*2010*/  FMUL.FTZ R221, R194, R221 ;  /* 0x000000ddc2dd7220 */ /* 0x000fe20000410000 */
[----:B------:R-:W-:Y:S01]  /*2020*/  FADD.FTZ R123, R220, R123 ;  /* 0x0000007bdc7b7221 */ /* 0x000fe20000010000 */
[----:B------:R-:W-:Y:S01]  /*2030*/  SHF.L.U32 R56, R56, 0x10, RZ ;  /* 0x0000001038387819 */ /* 0x000fe200000006ff */
[----:B------:R-:W-:Y:S02]  /*2040*/  IMAD.U32 R218, R78, 0x10000, RZ ;  /* 0x000100004eda7824 */ /* 0x000fe400078e00ff */
[----:B------:R-:W-:Y:S01]  /*2050*/  IMAD.U32 R76, R76, 0x10000, RZ ;  /* 0x000100004c4c7824 */ /* 0x000fe200078e00ff */
[----:B------:R-:W-:Y:S01]  /*2060*/  PRMT R58, R73, 0x7632, R58 ;  /* 0x00007632493a7816 */ /* 0x000fe2000000003a */
[----:B------:R-:W-:Y:S01]  /*2070*/  FMUL.FTZ R219, R225, R218 ;  /* 0x000000dae1db7220 */ /* 0x000fe20000410000 */
[----:B------:R-:W-:Y:S01]  /*2080*/  SHF.L.U32 R224, R224, 0x10, RZ ;  /* 0x00000010e0e07819 */ /* 0x000fe200000006ff */
[----:B------:R-:W2:Y:S01]  /*2090*/  LDL R225, [R1+0x5c] ;  /* 0x00005c0001e17983 */ /* 0x000ea20000100800 */
[-C--:B------:R-:W-:Y:S01]  /*20a0*/  FFMA.FTZ R155, R221, R220.reuse, R155 ;  /* 0x000000dcdd9b7223 */ /* 0x080fe2000001009b */
[----:B----4-:R-:W-:Y:S01]  /*20b0*/  FFMA.FTZ R220, R222, R220, R219 ;  /* 0x000000dcdedc7223 */ /* 0x010fe200000100db */
[----:B------:R-:W-:Y:S01]  /*20c0*/  SHF.L.U32 R219, R59, 0x10, RZ ;  /* 0x000000103bdb7819 */ /* 0x000fe200000006ff */
[----:B------:R-:W-:-:S02]  /*20d0*/  IMAD.U32 R222, R79, 0x10000, RZ ;  /* 0x000100004fde7824 */ /* 0x000fc400078e00ff */
[----:B------:R-:W-:Y:S01]  /*20e0*/  FADD.FTZ R179, R218, R179 ;  /* 0x000000b3dab37221 */ /* 0x000fe20000010000 */
[----:B------:R-:W-:Y:S01]  /*20f0*/  FFMA.FTZ R31, R221, R218, R31 ;  /* 0x000000dadd1f7223 */ /* 0x000fe2000001001f */
[----:B------:R-:W1:Y:S01]  /*2100*/  @P0 LDC.64 R100, c[0x0][0x2c8] ;  /* 0x0000b200ff640b82 */ /* 0x000e620000000a00 */
[----:B------:R-:W-:Y:S01]  /*2110*/  FADD.FTZ R219, -R213, R219 ;  /* 0x000000dbd5db7221 */ /* 0x000fe20000010100 */
[----:B------:R-:W-:Y:S01]  /*2120*/  SHF.L.U32 R218, R75, 0x10, RZ ;  /* 0x000000104bda7819 */ /* 0x000fe200000006ff */
[----:B------:R-:W-:Y:S01]  /*2130*/  FMUL.FTZ R223, R223, R222 ;  /* 0x000000dedfdf7220 */ /* 0x000fe20000410000 */
[----:B------:R-:W4:Y:S01]  /*2140*/  LDG.E.128 R96, desc[UR6][R98.64] ;  /* 0x0000000662607981 */ /* 0x000f22000c1e1d00 */
[----:B------:R-:W-:Y:S02]  /*2150*/  FMUL.FTZ R219, R194, R219 ;  /* 0x000000dbc2db7220 */ /* 0x000fe40000410000 */
[----:B------:R-:W-:Y:S01]  /*2160*/  FADD.FTZ R121, R218, R121 ;  /* 0x00000079da797221 */ /* 0x000fe20000010000 */
[----:B------:R-:W4:Y:S01]  /*2170*/  LDG.E.128 R104, desc[UR6][R104.64] ;  /* 0x0000000668687981 */ /* 0x000f22000c1e1d00 */
[-C--:B------:R-:W-:Y:S01]  /*2180*/  FFMA.FTZ R153, R219, R218.reuse, R153 ;  /* 0x000000dadb997223 */ /* 0x080fe20000010099 */
[----:B------:R-:W-:-:S02]  /*2190*/  FFMA.FTZ R218, R226, R218, R223 ;  /* 0x000000dae2da7223 */ /* 0x000fc400000100df */
[----:B------:R-:W3:Y:S01]  /*21a0*/  LDL R226, [R1+0x3c] ;  /* 0x00003c0001e27983 */ /* 0x000ee20000100800 */
[----:B------:R-:W-:Y:S01]  /*21b0*/  FADD.FTZ R72, -R213, R56 ;  /* 0x00000038d5487221 */ /* 0x000fe20000010100 */
[C---:B------:R-:W-:Y:S02]  /*21c0*/  SHF.L.U32 R56, R57.reuse, 0x10, RZ ;  /* 0x0000001039387819 */ /* 0x040fe400000006ff */
[----:B------:R-:W-:Y:S01]  /*21d0*/  PRMT R57, R57, 0x7632, R57 ;  /* 0x0000763239397816 */ /* 0x000fe20000000039 */
[----:B------:R-:W-:Y:S01]  /*21e0*/  FADD.FTZ R175, R222, R175 ;  /* 0x000000afdeaf7221 */ /* 0x000fe20000010000 */
[----:B------:R-:W-:Y:S01]  /*21f0*/  FFMA.FTZ R29, R219, R222, R29 ;  /* 0x000000dedb1d7223 */ /* 0x000fe2000001001d */
[----:B------:R-:W-:Y:S01]  /*2200*/  FMUL.FTZ R72, R194, R72 ;  /* 0x00000048c2487220 */ /* 0x000fe20000410000 */
[----:B------:R-:W4:Y:S01]  /*2210*/  LDL R223, [R1+0x2c] ;  /* 0x00002c0001df7983 */ /* 0x000f220000100800 */
[----:B------:R-:W-:Y:S01]  /*2220*/  SHF.L.U32 R57, R57, 0x10, RZ ;  /* 0x0000001039397819 */ /* 0x000fe200000006ff */
[----:B------:R-:W-:Y:S01]  /*2230*/  FADD.FTZ R184, R76, R184 ;  /* 0x000000b84cb87221 */ /* 0x000fe20000010000 */
[----:B------:R-:W-:Y:S01]  /*2240*/  FFMA.FTZ R36, R72, R76, R36 ;  /* 0x0000004c48247223 */ /* 0x000fe20000010024 */
[----:B------:R-:W-:Y:S01]  /*2250*/  FADD.FTZ R128, R56, R128 ;  /* 0x0000008038807221 */ /* 0x000fe20000010000 */
[----:B------:R-:W-:Y:S01]  /*2260*/  FFMA.FTZ R160, R72, R56, R160 ;  /* 0x0000003848a07223 */ /* 0x000fe200000100a0 */
[----:B------:R-:W-:-:S04]  /*2270*/  FADD.FTZ R73, -R213, R57 ;  /* 0x00000039d5497221 */ /* 0x000fc80000010100 */
[----:B------:R-:W-:Y:S01]  /*2280*/  FMUL.FTZ R73, R194, R73 ;  /* 0x00000049c2497220 */ /* 0x000fe20000410000 */
[----:B------:R-:W-:-:S05]  /*2290*/  SHF.L.U32 R57, R58, 0x10, RZ ;  /* 0x000000103a397819 */ /* 0x000fca00000006ff */
[----:B------:R-:W-:Y:S01]  /*22a0*/  FADD.FTZ R126, R57, R126 ;  /* 0x0000007e397e7221 */ /* 0x000fe20000010000 */
[----:B------:R-:W-:Y:S01]  /*22b0*/  FFMA.FTZ R158, R73, R57, R158 ;  /* 0x00000039499e7223 */ /* 0x000fe2000001009e */
[----:B--2---:R-:W-:Y:S02]  /*22c0*/  FMUL.FTZ R222, R225, R76 ;  /* 0x0000004ce1de7220 */ /* 0x004fe40000410000 */
[----:B------:R-:W2:Y:S01]  /*22d0*/  LDL R225, [R1+0x40] ;  /* 0x0000400001e17983 */ /* 0x000ea20000100800 */
[----:B------:R-:W-:Y:S01]  /*22e0*/  PRMT R76, R77, 0x7632, R76 ;  /* 0x000076324d4c7816 */ /* 0x000fe2000000004c */
[----:B------:R-:W-:Y:S02]  /*22f0*/  FFMA.FTZ R56, R234, R56, R222 ;  /* 0x00000038ea387223 */ /* 0x000fe400000100de */
[----:B------:R-:W2:Y:S02]  /*2300*/  LDL R222, [R1+0x30] ;  /* 0x0000300001de7983 */ /* 0x000ea40000100800 */
[----:B------:R-:W-:-:S02]  /*2310*/  IMAD.U32 R76, R76, 0x10000, RZ ;  /* 0x000100004c4c7824 */ /* 0x000fc400078e00ff */
[----:B------:R-:W2:Y:S02]  /*2320*/  LDL R234, [R1+0x14] ;  /* 0x0000140001ea7983 */ /* 0x000ea40000100800 */
[-C--:B------:R-:W-:Y:S01]  /*2330*/  FMUL.FTZ R77, R228, R76.reuse ;  /* 0x0000004ce44d7220 */ /* 0x080fe20000410000 */
[----:B------:R-:W-:Y:S01]  /*2340*/  FADD.FTZ R182, R76, R182 ;  /* 0x000000b64cb67221 */ /* 0x000fe20000010000 */
[----:B------:R-:W-:Y:S01]  /*2350*/  FFMA.FTZ R34, R73, R76, R34 ;  /* 0x0000004c49227223 */ /* 0x000fe20000010022 */
[----:B------:R-:W-:Y:S01]  /*2360*/  PRMT R76, R78, 0x7632, R76 ;  /* 0x000076324e4c7816 */ /* 0x000fe2000000004c */
[----:B------:R-:W2:Y:S04]  /*2370*/  LDL R228, [R1+0x18] ;  /* 0x0000180001e47983 */ /* 0x000ea80000100800 */
[----:B------:R-:W2:Y:S01]  /*2380*/  LDL R78, [R1+0x28] ;  /* 0x00002800014e7983 */ /* 0x000ea20000100800 */
[----:B------:R-:W-:Y:S01]  /*2390*/  FFMA.FTZ R57, R227, R57, R77 ;  /* 0x00000039e3397223 */ /* 0x000fe2000001004d */
[----:B------:R-:W-:-:S02]  /*23a0*/  IMAD.U32 R76, R76, 0x10000, RZ ;  /* 0x000100004c4c7824 */ /* 0x000fc400078e00ff */
[----:B------:R-:W2:Y:S02]  /*23b0*/  LDL R227, [R1+0x4] ;  /* 0x0000040001e37983 */ /* 0x000ea40000100800 */
[----:B---3--:R-:W-:Y:S02]  /*23c0*/  FMUL.FTZ R77, R226, R76 ;  /* 0x0000004ce24d7220 */ /* 0x008fe40000410000 */
[----:B------:R-:W3:Y:S01]  /*23d0*/  LDL R226, [R1+0x8] ;  /* 0x0000080001e27983 */ /* 0x000ee20000100800 */
[----:B------:R-:W-:-:S04]  /*23e0*/  PRMT R58, R58, 0x7632, R58 ;  /* 0x000076323a3a7816 */ /* 0x000fc8000000003a */
[----:B------:R-:W-:Y:S02]  /*23f0*/  SHF.L.U32 R58, R58, 0x10, RZ ;  /* 0x000000103a3a7819 */ /* 0x000fe400000006ff */
[----:B------:R-:W-:-:S03]  /*2400*/  PRMT R59, R74, 0x7632, R59 ;  /* 0x000076324a3b7816 */ /* 0x000fc6000000003b */
[----:B------:R-:W-:-:S04]  /*2410*/  FADD.FTZ R74, -R213, R58 ;  /* 0x0000003ad54a7221 */ /* 0x000fc80000010100 */
[----:B------:R-:W-:Y:S01]  /*2420*/  FMUL.FTZ R74, R194, R74 ;  /* 0x0000004ac24a7220 */ /* 0x000fe20000410000 */
[----:B------:R-:W-:Y:S01]  /*2430*/  FADD.FTZ R180, R76, R180 ;  /* 0x000000b44cb47221 */ /* 0x000fe20000010000 */
[C---:B------:R-:W-:Y:S02]  /*2440*/  SHF.L.U32 R58, R59.reuse, 0x10, RZ ;  /* 0x000000103b3a7819 */ /* 0x040fe400000006ff */
[----:B------:R-:W-:Y:S01]  /*2450*/  FFMA.FTZ R32, R74, R76, R32 ;  /* 0x0000004c4a207223 */ /* 0x000fe20000010020 */
[----:B------:R-:W-:Y:S02]  /*2460*/  PRMT R76, R59, 0x7632, R76 ;  /* 0x000076323b4c7816 */ /* 0x000fe4000000004c */
[----:B------:R-:W-:Y:S02]  /*2470*/  PRMT R59, R79, 0x7632, R59 ;  /* 0x000076324f3b7816 */ /* 0x000fe4000000003b */
[----:B------:R-:W-:-:S03]  /*2480*/  SHF.L.U32 R76, R76, 0x10, RZ ;  /* 0x000000104c4c7819 */ /* 0x000fc600000006ff */
[----:B------:R-:W-:Y:S02]  /*2490*/  IMAD.U32 R59, R59, 0x10000, RZ ;  /* 0x000100003b3b7824 */ /* 0x000fe400078e00ff */
[----:B------:R-:W-:Y:S01]  /*24a0*/  FADD.FTZ R76, -R213, R76 ;  /* 0x0000004cd54c7221 */ /* 0x000fe20000010100 */
[----:B------:R-:W-:Y:S01]  /*24b0*/  FADD.FTZ R124, R58, R124 ;  /* 0x0000007c3a7c7221 */ /* 0x000fe20000010000 */
[----:B----4-:R-:W-:Y:S01]  /*24c0*/  FMUL.FTZ R75, R223, R59 ;  /* 0x0000003bdf4b7220 */ /* 0x010fe20000410000 */
[----:B------:R-:W-:Y:S01]  /*24d0*/  FFMA.FTZ R156, R74, R58, R156 ;  /* 0x0000003a4a9c7223 */ /* 0x000fe2000001009c */
[----:B------:R-:W-:Y:S01]  /*24e0*/  SHF.L.U32 R223, R52, 0x10, RZ ;  /* 0x0000001034df7819 */ /* 0x000fe200000006ff */
[----:B------:R-:W-:Y:S01]  /*24f0*/  FADD.FTZ R176, R59, R176 ;  /* 0x000000b03bb07221 */ /* 0x000fe20000010000 */
[----:B------:R-:W-:Y:S01]  /*2500*/  SHF.L.U32 R79, R53, 0x10, RZ ;  /* 0x00000010354f7819 */ /* 0x000fe200000006ff */
[----:B------:R-:W-:Y:S02]  /*2510*/  FADD.FTZ R122, R224, R122 ;  /* 0x0000007ae07a7221 */ /* 0x000fe40000010000 */
[----:B------:R-:W-:-:S02]  /*2520*/  FADD.FTZ R223, -R213, R223 ;  /* 0x000000dfd5df7221 */ /* 0x000fc40000010100 */
[----:B------:R-:W-:Y:S02]  /*2530*/  FADD.FTZ R79, -R213, R79 ;  /* 0x0000004fd54f7221 */ /* 0x000fe40000010100 */
[C---:B------:R-:W-:Y:S02]  /*2540*/  FMUL.FTZ R223, R194.reuse, R223 ;  /* 0x000000dfc2df7220 */ /* 0x040fe40000410000 */
[----:B------:R-:W-:Y:S01]  /*2550*/  FMUL.FTZ R79, R194, R79 ;  /* 0x0000004fc24f7220 */ /* 0x000fe20000410000 */
[----:B-1----:R-:W-:-:S05]  /*2560*/  @P0 IMAD.WIDE.U32 R100, R186, 0x10, R100 ;  /* 0x00000010ba640825 */ /* 0x002fca00078e0064 */
[----:B------:R1:W5:Y:S04]  /*2570*/  @P0 LDG.E.128 R48, desc[UR6][R100.64] ;  /* 0x0000000664300981 */ /* 0x000368000c1e1d00 */
[----:B------:R-:W4:Y:S01]  /*2580*/  LDG.E.128 R100, desc[UR6][R102.64] ;  /* 0x0000000666647981 */ /* 0x000f22000c1e1d00 */
[----:B--2---:R-:W-:Y:S01]  /*2590*/  FFMA.FTZ R58, R225, R58, R77 ;  /* 0x0000003ae13a7223 */ /* 0x004fe2000001004d */
[----:B------:R-:W-:-:S04]  /*25a0*/  FMUL.FTZ R225, R194, R76 ;  /* 0x0000004cc2e17220 */ /* 0x000fc80000410000 */
[C---:B------:R-:W-:Y:S01]  /*25b0*/  FFMA.FTZ R30, R225.reuse, R59, R30 ;  /* 0x0000003be11e7223 */ /* 0x040fe2000001001e */
[-C--:B------:R-:W-:Y:S01]  /*25c0*/  FFMA.FTZ R154, R225, R224.reuse, R154 ;  /* 0x000000e0e19a7223 */ /* 0x080fe2000001009a */
[----:B------:R-:W-:Y:S02]  /*25d0*/  IMAD.U32 R59, R88, 0x10000, RZ ;  /* 0x00010000583b7824 */ /* 0x000fe400078e00ff */
[----:B------:R-:W-:Y:S01]  /*25e0*/  FFMA.FTZ R224, R222, R224, R75 ;  /* 0x000000e0dee07223 */ /* 0x000fe2000001004b */
[----:B------:R-:W-:Y:S01]  /*25f0*/  SHF.L.U32 R222, R84, 0x10, RZ ;  /* 0x0000001054de7819 */ /* 0x000fe200000006ff */
[-C--:B------:R-:W-:Y:S01]  /*2600*/  FMUL.FTZ R75, R235, R59.reuse ;  /* 0x0000003beb4b7220 */ /* 0x080fe20000410000 */
[----:B------:R-:W-:Y:S01]  /*2610*/  FADD.FTZ R173, R59, R173 ;  /* 0x000000ad3bad7221 */ /* 0x000fe20000010000 */
[C---:B------:R-:W-:Y:S01]  /*2620*/  FFMA.FTZ R27, R223.reuse, R59, R27 ;  /* 0x0000003bdf1b7223 */ /* 0x040fe2000001001b */
[----:B------:R-:W-:Y:S01]  /*2630*/  SHF.L.U32 R77, R54, 0x10, RZ ;  /* 0x00000010364d7819 */ /* 0x000fe200000006ff */
[----:B------:R-:W-:Y:S01]  /*2640*/  FADD.FTZ R119, R222, R119 ;  /* 0x00000077de777221 */ /* 0x000fe20000010000 */
[----:B------:R-:W-:Y:S01]  /*2650*/  FFMA.FTZ R151, R223, R222, R151 ;  /* 0x000000dedf977223 */ /* 0x000fe20000010097 */
[----:B------:R-:W-:-:S02]  /*2660*/  IMAD.U32 R59, R89, 0x10000, RZ ;  /* 0x00010000593b7824 */ /* 0x000fc400078e00ff */
[----:B------:R-:W-:Y:S01]  /*2670*/  FFMA.FTZ R222, R78, R222, R75 ;  /* 0x000000de4ede7223 */ /* 0x000fe2000001004b */
[----:B------:R-:W-:Y:S01]  /*2680*/  SHF.L.U32 R78, R85, 0x10, RZ ;  /* 0x00000010554e7819 */ /* 0x000fe200000006ff */
[----:B------:R-:W-:Y:S01]  /*2690*/  FADD.FTZ R77, -R213, R77 ;  /* 0x0000004dd54d7221 */ /* 0x000fe20000010100 */
[-C--:B------:R-:W-:Y:S01]  /*26a0*/  FMUL.FTZ R75, R234, R59.reuse ;  /* 0x0000003bea4b7220 */ /* 0x080fe20000410000 */
[----:B------:R-:W-:Y:S01]  /*26b0*/  FADD.FTZ R170, R59, R170 ;  /* 0x000000aa3baa7221 */ /* 0x000fe20000010000 */
[C---:B------:R-:W-:Y:S01]  /*26c0*/  FFMA.FTZ R25, R79.reuse, R59, R25 ;  /* 0x0000003b4f197223 */ /* 0x040fe20000010019 */
[----:B------:R-:W-:Y:S01]  /*26d0*/  IMAD.U32 R59, R90, 0x10000, RZ ;  /* 0x000100005a3b7824 */ /* 0x000fe200078e00ff */
[----:B------:R-:W2:Y:S01]  /*26e0*/  LDL R234, [R1+0xc] ;  /* 0x00000c0001ea7983 */ /* 0x000ea20000100800 */
[----:B------:R-:W-:Y:S01]  /*26f0*/  FADD.FTZ R117, R78, R117 ;  /* 0x000000754e757221 */ /* 0x000fe20000010000 */
[-C--:B------:R-:W-:Y:S01]  /*2700*/  FFMA.FTZ R149, R79, R78.reuse, R149 ;  /* 0x0000004e4f957223 */ /* 0x080fe20000010095 */
[----:B------:R-:W-:Y:S01]  /*2710*/  SHF.L.U32 R76, R86, 0x10, RZ ;  /* 0x00000010564c7819 */ /* 0x000fe200000006ff */
[----:B------:R-:W-:Y:S01]  /*2720*/  FFMA.FTZ R78, R228, R78, R75 ;  /* 0x0000004ee44e7223 */ /* 0x000fe2000001004b */
[----:B------:R-:W-:Y:S01]  /*2730*/  FMUL.FTZ R77, R194, R77 ;  /* 0x0000004dc24d7220 */ /* 0x000fe20000410000 */
[----:B------:R-:W-:Y:S01]  /*2740*/  FMUL.FTZ R75, R227, R59 ;  /* 0x0000003be34b7220 */ /* 0x000fe20000410000 */
[----:B------:R-:W4:Y:S01]  /*2750*/  LDL R228, [R1+0x10] ;  /* 0x0000100001e47983 */ /* 0x000f220000100800 */
[----:B------:R-:W-:Y:S01]  /*2760*/  FADD.FTZ R115, R76, R115 ;  /* 0x000000734c737221 */ /* 0x000fe20000010000 */
[-C--:B------:R-:W-:Y:S01]  /*2770*/  FFMA.FTZ R147, R77, R76.reuse, R147 ;  /* 0x0000004c4d937223 */ /* 0x080fe20000010093 */
[----:B---3--:R-:W-:Y:S01]  /*2780*/  FFMA.FTZ R76, R226, R76, R75 ;  /* 0x0000004ce24c7223 */ /* 0x008fe2000001004b */
[----:B------:R-:W-:Y:S01]  /*2790*/  SHF.L.U32 R75, R55, 0x10, RZ ;  /* 0x00000010374b7819 */ /* 0x000fe200000006ff */
[----:B------:R-:W-:-:S02]  /*27a0*/  IMAD.U32 R226, R91, 0x10000, RZ ;  /* 0x000100005be27824 */ /* 0x000fc400078e00ff */
[----:B------:R-:W-:Y:S01]  /*27b0*/  FADD.FTZ R2, R59, R2 ;  /* 0x000000023b027221 */ /* 0x000fe20000010000 */
[----:B------:R-:W-:Y:S01]  /*27c0*/  FFMA.FTZ R23, R77, R59, R23 ;  /* 0x0000003b4d177223 */ /* 0x000fe20000010017 */
[----:B------:R-:W3:Y:S01]  /*27d0*/  LDL R235, [R1+0x20] ;  /* 0x0000200001eb7983 */ /* 0x000ee20000100800 */
[----:B------:R-:W-:Y:S01]  /*27e0*/  FADD.FTZ R75, -R213, R75 ;  /* 0x0000004bd54b7221 */ /* 0x000fe20000010100 */
[----:B------:R-:W-:Y:S01]  /*27f0*/  SHF.L.U32 R59, R87, 0x10, RZ ;  /* 0x00000010573b7819 */ /* 0x000fe200000006ff */
[----:B------:R-:W-:Y:S02]  /*2800*/  FMUL.FTZ R227, R250, R226 ;  /* 0x000000e2fae37220 */ /* 0x000fe40000410000 */
[----:B------:R-:W-:Y:S02]  /*2810*/  FMUL.FTZ R75, R194, R75 ;  /* 0x0000004bc24b7220 */ /* 0x000fe40000410000 */
[----:B------:R-:W-:Y:S02]  /*2820*/  FADD.FTZ R113, R59, R113 ;  /* 0x000000713b717221 */ /* 0x000fe40000010000 */
[-C--:B------:R-:W-:Y:S01]  /*2830*/  FFMA.FTZ R145, R75, R59.reuse, R145 ;  /* 0x0000003b4b917223 */ /* 0x080fe20000010091 */
[----:B------:R-:W-:-:S02]  /*2840*/  FFMA.FTZ R59, R251, R59, R227 ;  /* 0x0000003bfb3b7223 */ /* 0x000fc400000100e3 */
[----:B------:R-:W3:Y:S01]  /*2850*/  LDL R227, [R1] ;  /* 0x0000000001e37983 */ /* 0x000ee20000100800 */
[----:B------:R-:W-:-:S04]  /*2860*/  PRMT R88, R52, 0x7632, R88 ;  /* 0x0000763234587816 */ /* 0x000fc80000000058 */
[C---:B------:R-:W-:Y:S02]  /*2870*/  PRMT R52, R88.reuse, 0x7632, R52 ;  /* 0x0000763258347816 */ /* 0x040fe40000000034 */
[----:B------:R-:W-:-:S05]  /*2880*/  SHF.L.U32 R88, R88, 0x10, RZ ;  /* 0x0000001058587819 */ /* 0x000fca00000006ff */
[----:B------:R-:W-:Y:S01]  /*2890*/  FADD.FTZ R88, -R213, R88 ;  /* 0x00000058d5587221 */ /* 0x000fe20000010100 */
[----:B------:R-:W-:Y:S01]  /*28a0*/  IMAD.U32 R52, R52, 0x10000, RZ ;  /* 0x0001000034347824 */ /* 0x000fe200078e00ff */
[----:B------:R-:W-:Y:S02]  /*28b0*/  PRMT R53, R53, 0x7632, R53 ;  /* 0x0000763235357816 */ /* 0x000fe40000000035 */
[----:B------:R-:W-:Y:S01]  /*28c0*/  FMUL.FTZ R88, R194, R88 ;  /* 0x00000058c2587220 */ /* 0x000fe20000410000 */
[----:B------:R-:W-:Y:S01]  /*28d0*/  FADD.FTZ R4, R226, R4 ;  /* 0x00000004e2047221 */ /* 0x000fe20000010000 */
[----:B------:R-:W-:Y:S01]  /*28e0*/  FFMA.FTZ R21, R75, R226, R21 ;  /* 0x000000e24b157223 */ /* 0x000fe20000010015 */
[-C--:B------:R-:W-:Y:S01]  /*28f0*/  FMUL.FTZ R226, R240, R52.reuse ;  /* 0x00000034f0e27220 */ /* 0x080fe20000410000 */
[----:B------:R-:W-:Y:S01]  /*2900*/  FADD.FTZ R174, R52, R174 ;  /* 0x000000ae34ae7221 */ /* 0x000fe20000010000 */
[----:B------:R-:W-:Y:S01]  /*2910*/  FFMA.FTZ R28, R88, R52, R28 ;  /* 0x00000034581c7223 */ /* 0x000fe2000001001c */
[----:B------:R-:W-:-:S02]  /*2920*/  SHF.L.U32 R53, R53, 0x10, RZ ;  /* 0x0000001035357819 */ /* 0x000fc400000006ff */
[----:B------:R-:W-:Y:S02]  /*2930*/  PRMT R52, R89, 0x7632, R52 ;  /* 0x0000763259347816 */ /* 0x000fe40000000034 */
[----:B------:R-:W-:Y:S01]  /*2940*/  PRMT R85, R85, 0x7632, R85 ;  /* 0x0000763255557816 */ /* 0x000fe20000000055 */
[----:B------:R-:W-:Y:S02]  /*2950*/  FADD.FTZ R53, -R213, R53 ;  /* 0x00000035d5357221 */ /* 0x000fe40000010100 */
[----:B------:R-:W-:Y:S01]  /*2960*/  IMAD.U32 R52, R52, 0x10000, RZ ;  /* 0x0001000034347824 */ /* 0x000fe200078e00ff */
[----:B------:R-:W-:Y:S01]  /*2970*/  SHF.L.U32 R85, R85, 0x10, RZ ;  /* 0x0000001055557819 */ /* 0x000fe200000006ff */
[----:B------:R-:W-:-:S04]  /*2980*/  FMUL.FTZ R89, R194, R53 ;  /* 0x00000035c2597220 */ /* 0x000fc80000410000 */
[----:B------:R-:W-:Y:S01]  /*2990*/  FADD.FTZ R118, R85, R118 ;  /* 0x0000007655767221 */ /* 0x000fe20000010000 */
[C---:B------:R-:W-:Y:S01]  /*29a0*/  FFMA.FTZ R150, R89.reuse, R85, R150 ;  /* 0x0000005559967223 */ /* 0x040fe20000010096 */
[----:B------:R-:W-:Y:S01]  /*29b0*/  FADD.FTZ R171, R52, R171 ;  /* 0x000000ab34ab7221 */ /* 0x000fe20000010000 */
[----:B------:R-:W-:Y:S01]  /*29c0*/  FFMA.FTZ R26, R89, R52, R26 ;  /* 0x00000034591a7223 */ /* 0x000fe2000001001a */
[----:B------:R-:W-:-:S04]  /*29d0*/  PRMT R86, R86, 0x7632, R86 ;  /* 0x0000763256567816 */ /* 0x000fc80000000056 */
[----:B------:R-:W-:-:S05]  /*29e0*/  SHF.L.U32 R86, R86, 0x10, RZ ;  /* 0x0000001056567819 */ /* 0x000fca00000006ff */
[----:B------:R-:W-:Y:S01]  /*29f0*/  FADD.FTZ R116, R86, R116 ;  /* 0x0000007456747221 */ /* 0x000fe20000010000 */
[----:B------:R-:W-:Y:S02]  /*2a00*/  PRMT R87, R87, 0x7632, R87 ;  /* 0x0000763257577816 */ /* 0x000fe40000000057 */
[----:B------:R-:W-:Y:S02]  /*2a10*/  PRMT R84, R84, 0x7632, R84 ;  /* 0x0000763254547816 */ /* 0x000fe40000000054 */
[----:B------:R-:W-:Y:S02]  /*2a20*/  SHF.L.U32 R87, R87, 0x10, RZ ;  /* 0x0000001057577819 */ /* 0x000fe400000006ff */
[----:B------:R-:W-:-:S03]  /*2a30*/  SHF.L.U32 R84, R84, 0x10, RZ ;  /* 0x0000001054547819 */ /* 0x000fc600000006ff */
[----:B------:R-:W-:Y:S02]  /*2a40*/  FADD.FTZ R114, R87, R114 ;  /* 0x0000007257727221 */ /* 0x000fe40000010000 */
[----:B------:R-:W-:Y:S01]  /*2a50*/  FADD.FTZ R120, R84, R120 ;  /* 0x0000007854787221 */ /* 0x000fe20000010000 */
[----:B------:R-:W-:Y:S01]  /*2a60*/  FFMA.FTZ R152, R88, R84, R152 ;  /* 0x0000005458987223 */ /* 0x000fe20000010098 */
[----:B--2---:R-:W-:Y:S01]  /*2a70*/  FMUL.FTZ R53, R234, R52 ;  /* 0x00000034ea357220 */ /* 0x004fe20000410000 */
[----:B------:R-:W-:-:S03]  /*2a80*/  PRMT R52, R90, 0x7632, R52 ;  /* 0x000076325a347816 */ /* 0x000fc60000000034 */
[--C-:B----4-:R-:W-:Y:S01]  /*2a90*/  FFMA.FTZ R85, R228, R85, R53.reuse ;  /* 0x00000055e4557223 */ /* 0x110fe20000010035 */
[----:B------:R-:W-:-:S04]  /*2aa0*/  PRMT R53, R54, 0x7632, R53 ;  /* 0x0000763236357816 */ /* 0x000fc80000000035 */
[----:B------:R-:W-:Y:S01]  /*2ab0*/  SHF.L.U32 R53, R53, 0x10, RZ ;  /* 0x0000001035357819 */ /* 0x000fe200000006ff */
[----:B------:R-:W-:-:S04]  /*2ac0*/  IMAD.U32 R52, R52, 0x10000, RZ ;  /* 0x0001000034347824 */ /* 0x000fc800078e00ff */
[----:B------:R-:W-:-:S04]  /*2ad0*/  FADD.FTZ R53, -R213, R53 ;  /* 0x00000035d5357221 */ /* 0x000fc80000010100 */
[----:B------:R-:W-:Y:S01]  /*2ae0*/  FMUL.FTZ R90, R194, R53 ;  /* 0x00000035c25a7220 */ /* 0x000fe20000410000 */
[----:B------:R-:W-:-:S03]  /*2af0*/  FMUL.FTZ R53, R252, R52 ;  /* 0x00000034fc357220 */ /* 0x000fc60000410000 */
[-C--:B------:R-:W-:Y:S01]  /*2b00*/  FFMA.FTZ R148, R90, R86.reuse, R148 ;  /* 0x000000565a947223 */ /* 0x080fe20000010094 */
[--C-:B---3--:R-:W-:Y:S01]  /*2b10*/  FFMA.FTZ R86, R227, R86, R53.reuse ;  /* 0x00000056e3567223 */ /* 0x108fe20000010035 */
[----:B------:R-:W-:Y:S01]  /*2b20*/  PRMT R53, R55, 0x7632, R53 ;  /* 0x0000763237357816 */ /* 0x000fe20000000035 */
[----:B------:R-:W-:Y:S01]  /*2b30*/  FADD.FTZ R169, R52, R169 ;  /* 0x000000a934a97221 */ /* 0x000fe20000010000 */
[----:B------:R-:W-:Y:S01]  /*2b40*/  FFMA.FTZ R24, R90, R52, R24 ;  /* 0x000000345a187223 */ /* 0x000fe20000010018 */
[----:B------:R-:W-:Y:S02]  /*2b50*/  PRMT R52, R91, 0x7632, R52 ;  /* 0x000076325b347816 */ /* 0x000fe40000000034 */
[----:B------:R-:W-:-:S03]  /*2b60*/  SHF.L.U32 R53, R53, 0x10, RZ ;  /* 0x0000001035357819 */ /* 0x000fc600000006ff */
[----:B------:R-:W-:Y:S02]  /*2b70*/  IMAD.U32 R52, R52, 0x10000, RZ ;  /* 0x0001000034347824 */ /* 0x000fe400078e00ff */
[----:B------:R-:W-:-:S04]  /*2b80*/  FADD.FTZ R53, -R213, R53 ;  /* 0x00000035d5357221 */ /* 0x000fc80000010100 */
[----:B------:R-:W-:Y:S01]  /*2b90*/  FMUL.FTZ R91, R194, R53 ;  /* 0x00000035c25b7220 */ /* 0x000fe20000410000 */
[-C--:B------:R-:W-:Y:S01]  /*2ba0*/  FMUL.FTZ R53, R248, R52.reuse ;  /* 0x00000034f8357220 */ /* 0x080fe20000410000 */
[----:B------:R-:W-:Y:S02]  /*2bb0*/  FADD.FTZ R3, R52, R3 ;  /* 0x0000000334037221 */ /* 0x000fe40000010000 */
[-C--:B------:R-:W-:Y:S01]  /*2bc0*/  FFMA.FTZ R146, R91, R87.reuse, R146 ;  /* 0x000000575b927223 */ /* 0x080fe20000010092 */
[----:B------:R-:W-:Y:S01]  /*2bd0*/  FFMA.FTZ R87, R249, R87, R53 ;  /* 0x00000057f9577223 */ /* 0x000fe20000010035 */
[----:B------:R-:W-:Y:S01]  /*2be0*/  FFMA.FTZ R22, R91, R52, R22 ;  /* 0x000000345b167223 */ /* 0x000fe20000010016 */
[----:B------:R-:W-:Y:S01]  /*2bf0*/  FFMA.FTZ R84, R235, R84, R226 ;  /* 0x00000054eb547223 */ /* 0x000fe200000100e2 */
[----:B------:R-:W-:Y:S02]  /*2c00*/  PRMT R55, R96, 0x7632, R55 ;  /* 0x0000763260377816 */ /* 0x000fe40000000037 */
[----:B------:R-:W-:-:S02]  /*2c10*/  PRMT R54, R97, 0x7632, R54 ;  /* 0x0000763261367816 */ /* 0x000fc40000000036 */
[----:B------:R-:W-:Y:S02]  /*2c20*/  PRMT R53, R98, 0x7632, R53 ;  /* 0x0000763262357816 */ /* 0x000fe40000000035 */
[----:B------:R-:W-:Y:S02]  /*2c30*/  PRMT R52, R99, 0x7632, R52 ;  /* 0x0000763263347816 */ /* 0x000fe40000000034 */
[----:B------:R-:W-:Y:S01]  /*2c40*/  SHF.L.U32 R226, R96, 0x10, RZ ;  /* 0x0000001060e27819 */ /* 0x000fe200000006ff */
[----:B0-----:R-:W-:Y:S01]  /*2c50*/  IMAD.U32 R96, R97, 0x10000, RZ ;  /* 0x0001000061607824 */ /* 0x001fe200078e00ff */
[----:B------:R-:W-:Y:S01]  /*2c60*/  SHF.L.U32 R97, R98, 0x10, RZ ;  /* 0x0000001062617819 */ /* 0x000fe200000006ff */
[----:B------:R-:W-:Y:S01]  /*2c70*/  IMAD.U32 R55, R55, 0x10000, RZ ;  /* 0x0001000037377824 */ /* 0x000fe200078e00ff */
[----:B------:R-:W-:Y:S01]  /*2c80*/  SHF.L.U32 R227, R99, 0x10, RZ ;  /* 0x0000001063e37819 */ /* 0x000fe200000006ff */
[----:B------:R-:W-:Y:S01]  /*2c90*/  IMAD.U32 R52, R52, 0x10000, RZ ;  /* 0x0001000034347824 */ /* 0x000fe200078e00ff */
[----:B------:R-:W-:-:S02]  /*2ca0*/  SHF.L.U32 R54, R54, 0x10, RZ ;  /* 0x0000001036367819 */ /* 0x000fc400000006ff */
[----:B------:R-:W-:Y:S01]  /*2cb0*/  SHF.L.U32 R53, R53, 0x10, RZ ;  /* 0x0000001035357819 */ /* 0x000fe200000006ff */
[C---:B------:R-:W-:Y:S01]  /*2cc0*/  FADD.FTZ R226, -R213.reuse, R226 ;  /* 0x000000e2d5e27221 */ /* 0x040fe20000010100 */
[C---:B------:R-:W-:Y:S01]  /*2cd0*/  FADD.FTZ R99, -R213.reuse, R96 ;  /* 0x00000060d5637221 */ /* 0x040fe20000010100 */
[----:B------:R-:W-:Y:S01]  /*2ce0*/  SHF.L.U32 R96, R100, 0x10, RZ ;  /* 0x0000001064607819 */ /* 0x000fe200000006ff */
[C---:B------:R-:W-:Y:S01]  /*2cf0*/  FADD.FTZ R97, -R213.reuse, R97 ;  /* 0x00000061d5617221 */ /* 0x040fe20000010100 */
[C---:B------:R-:W-:Y:S01]  /*2d00*/  FADD.FTZ R227, -R213.reuse, R227 ;  /* 0x000000e3d5e37221 */ /* 0x040fe20000010100 */
[C---:B------:R-:W-:Y:S01]  /*2d10*/  FADD.FTZ R55, -R213.reuse, R55 ;  /* 0x00000037d5377221 */ /* 0x040fe20000010100 */
[C---:B------:R-:W-:Y:S01]  /*2d20*/  FADD.FTZ R54, -R213.reuse, R54 ;  /* 0x00000036d5367221 */ /* 0x040fe20000010100 */
[C---:B------:R-:W-:Y:S01]  /*2d30*/  FADD.FTZ R53, -R213.reuse, R53 ;  /* 0x00000035d5357221 */ /* 0x040fe20000010100 */
[----:B------:R-:W-:Y:S01]  /*2d40*/  FADD.FTZ R52, -R213, R52 ;  /* 0x00000034d5347221 */ /* 0x000fe20000010100 */
[----:B------:R-:W-:Y:S01]  /*2d50*/  SHF.L.U32 R213, R104, 0x10, RZ ;  /* 0x0000001068d57819 */ /* 0x000fe200000006ff */
[----:B------:R-:W-:Y:S01]  /*2d60*/  FMUL.FTZ R226, R194, R226 ;  /* 0x000000e2c2e27220 */ /* 0x000fe20000410000 */
[----:B------:R-:W-:Y:S01]  /*2d70*/  FMUL.FTZ R98, R246, R96 ;  /* 0x00000060f6627220 */ /* 0x000fe20000410000 */
[----:B------:R-:W-:-:S02]  /*2d80*/  FADD.FTZ R6, R96, R6 ;  /* 0x0000000660067221 */ /* 0x000fc40000010000 */
[C---:B------:R-:W-:Y:S01]  /*2d90*/  FFMA.FTZ R19, R226.reuse, R96, R19 ;  /* 0x00000060e2137223 */ /* 0x040fe20000010013 */
[----:B------:R-:W-:Y:S01]  /*2da0*/  FADD.FTZ R111, R213, R111 ;  /* 0x0000006fd56f7221 */ /* 0x000fe20000010000 */
[-C--:B------:R-:W-:Y:S01]  /*2db0*/  FFMA.FTZ R143, R226, R213.reuse, R143 ;  /* 0x000000d5e28f7223 */ /* 0x080fe2000001008f */
[----:B------:R-:W-:Y:S02]  /*2dc0*/  IMAD.U32 R96, R101, 0x10000, RZ ;  /* 0x0001000065607824 */ /* 0x000fe400078e00ff */
[----:B------:R-:W-:Y:S01]  /*2dd0*/  FFMA.FTZ R213, R247, R213, R98 ;  /* 0x000000d5f7d57223 */ /* 0x000fe20000010062 */
[----:B------:R-:W-:Y:S01]  /*2de0*/  SHF.L.U32 R98, R105, 0x10, RZ ;  /* 0x0000001069627819 */ /* 0x000fe200000006ff */
[----:B------:R-:W-:Y:S01]  /*2df0*/  FMUL.FTZ R99, R194, R99 ;  /* 0x00000063c2637220 */ /* 0x000fe20000410000 */
[----:B------:R-:W-:-:S03]  /*2e00*/  FMUL.FTZ R228, R242, R96 ;  /* 0x00000060f2e47220 */ /* 0x000fc60000410000 */
[----:B------:R-:W-:Y:S01]  /*2e10*/  FADD.FTZ R109, R98, R109 ;  /* 0x0000006d626d7221 */ /* 0x000fe20000010000 */
[-C--:B------:R-:W-:Y:S01]  /*2e20*/  FFMA.FTZ R141, R99, R98.reuse, R141 ;  /* 0x00000062638d7223 */ /* 0x080fe2000001008d */
[----:B------:R-:W-:Y:S01]  /*2e30*/  FFMA.FTZ R98, R243, R98, R228 ;  /* 0x00000062f3627223 */ /* 0x000fe200000100e4 */
[----:B------:R-:W-:Y:S01]  /*2e40*/  SHF.L.U32 R228, R102, 0x10, RZ ;  /* 0x0000001066e47819 */ /* 0x000fe200000006ff */
[----:B------:R-:W-:Y:S01]  /*2e50*/  FADD.FTZ R8, R96, R8 ;  /* 0x0000000860087221 */ /* 0x000fe20000010000 */
[----:B------:R-:W-:Y:S01]  /*2e60*/  FFMA.FTZ R17, R99, R96, R17 ;  /* 0x0000006063117223 */ /* 0x000fe20000010011 */
[----:B------:R-:W-:Y:S02]  /*2e70*/  IMAD.U32 R96, R106, 0x10000, RZ ;  /* 0x000100006a607824 */ /* 0x000fe400078e00ff */
[----:B------:R-:W-:Y:S01]  /*2e80*/  FMUL.FTZ R97, R194, R97 ;  /* 0x00000061c2617220 */ /* 0x000fe20000410000 */
[----:B------:R-:W-:Y:S01]  /*2e90*/  FMUL.FTZ R234, R237, R228 ;  /* 0x000000e4edea7220 */ /* 0x000fe20000410000 */
[----:B------:R-:W-:-:S02]  /*2ea0*/  FADD.FTZ R47, R96, R47 ;  /* 0x0000002f602f7221 */ /* 0x000fc40000010000 */
[-C--:B------:R-:W-:Y:S01]  /*2eb0*/  FFMA.FTZ R139, R97, R96.reuse, R139 ;  /* 0x00000060618b7223 */ /* 0x080fe2000001008b */
[----:B------:R-:W-:Y:S01]  /*2ec0*/  FFMA.FTZ R96, R238, R96, R234 ;  /* 0x00000060ee607223 */ /* 0x000fe200000100ea */
[----:B------:R-:W-:Y:S01]  /*2ed0*/  SHF.L.U32 R234, R103, 0x10, RZ ;  /* 0x0000001067ea7819 */ /* 0x000fe200000006ff */
[----:B------:R-:W-:-:S04]  /*2ee0*/  FMUL.FTZ R227, R194, R227 ;  /* 0x000000e3c2e37220 */ /* 0x000fc80000410000 */
[-C--:B------:R-:W-:Y:S01]  /*2ef0*/  FMUL.FTZ R235, R230, R234.reuse ;  /* 0x000000eae6eb7220 */ /* 0x080fe20000410000 */
[----:B------:R-:W-:Y:S01]  /*2f00*/  FADD.FTZ R12, R234, R12 ;  /* 0x0000000cea0c7221 */ /* 0x000fe20000010000 */
[----:B------:R-:W-:Y:S01]  /*2f10*/  FFMA.FTZ R13, R227, R234, R13 ;  /* 0x000000eae30d7223 */ /* 0x000fe2000001000d */
[----:B------:R-:W-:Y:S02]  /*2f20*/  PRMT R234, R100, 0x7632, R234 ;  /* 0x0000763264ea7816 */ /* 0x000fe400000000ea */
[----:B------:R-:W-:-:S03]  /*2f30*/  PRMT R104, R104, 0x7632, R104 ;  /* 0x0000763268687816 */ /* 0x000fc60000000068 */
[----:B------:R-:W-:Y:S01]  /*2f40*/  IMAD.U32 R234, R234, 0x10000, RZ ;  /* 0x00010000eaea7824 */ /* 0x000fe200078e00ff */
[----:B------:R-:W-:Y:S01]  /*2f50*/  SHF.L.U32 R104, R104, 0x10, RZ ;  /* 0x0000001068687819 */ /* 0x000fe200000006ff */
[----:B-1----:R-:W-:Y:S02]  /*2f60*/  FMUL.FTZ R100, R194, R55 ;  /* 0x00000037c2647220 */ /* 0x002fe40000410000 */
[----:B------:R-:W-:Y:S02]  /*2f70*/  FMUL.FTZ R55, R244, R234 ;  /* 0x000000eaf4377220 */ /* 0x000fe40000410000 */
[----:B------:R-:W-:Y:S01]  /*2f80*/  FADD.FTZ R112, R104, R112 ;  /* 0x0000007068707221 */ /* 0x000fe20000010000 */
[-C--:B------:R-:W-:Y:S01]  /*2f90*/  FFMA.FTZ R144, R100, R104.reuse, R144 ;  /* 0x0000006864907223 */ /* 0x080fe20000010090 */
[--C-:B------:R-:W-:Y:S01]  /*2fa0*/  FFMA.FTZ R104, R245, R104, R55.reuse ;  /* 0x00000068f5687223 */ /* 0x100fe20000010037 */
[----:B------:R-:W-:Y:S02]  /*2fb0*/  PRMT R55, R101, 0x7632, R55 ;  /* 0x0000763265377816 */ /* 0x000fe40000000037 */
[----:B------:R-:W-:-:S02]  /*2fc0*/  PRMT R105, R105, 0x7632, R105 ;  /* 0x0000763269697816 */ /* 0x000fc40000000069 */
[----:B------:R-:W-:Y:S01]  /*2fd0*/  SHF.L.U32 R55, R55, 0x10, RZ ;  /* 0x0000001037377819 */ /* 0x000fe200000006ff */
[----:B------:R-:W-:Y:S02]  /*2fe0*/  FMUL.FTZ R101, R194, R54 ;  /* 0x00000036c2657220 */ /* 0x000fe40000410000 */
[----:B------:R-:W-:Y:S02]  /*2ff0*/  IMAD.U32 R105, R105, 0x10000, RZ ;  /* 0x0001000069697824 */ /* 0x000fe400078e00ff */
[----:B------:R-:W-:Y:S02]  /*3000*/  FMUL.FTZ R54, R239, R55 ;  /* 0x00000037ef367220 */ /* 0x000fe40000410000 */
[----:B------:R-:W-:Y:S01]  /*3010*/  FADD.FTZ R110, R105, R110 ;  /* 0x0000006e696e7221 */ /* 0x000fe20000010000 */
[-C--:B------:R-:W-:Y:S01]  /*3020*/  FFMA.FTZ R142, R101, R105.reuse, R142 ;  /* 0x00000069658e7223 */ /* 0x080fe2000001008e */
[--C-:B------:R-:W-:Y:S01]  /*3030*/  FFMA.FTZ R105, R241, R105, R54.reuse ;  /* 0x00000069f1697223 */ /* 0x100fe20000010036 */
[----:B------:R-:W-:-:S02]  /*3040*/  PRMT R54, R102, 0x7632, R54 ;  /* 0x0000763266367816 */ /* 0x000fc40000000036 */
[----:B------:R-:W-:Y:S02]  /*3050*/  PRMT R106, R106, 0x7632, R106 ;  /* 0x000076326a6a7816 */ /* 0x000fe4000000006a */
[----:B------:R-:W-:Y:S01]  /*3060*/  SHF.L.U32 R54, R54, 0x10, RZ ;  /* 0x0000001036367819 */ /* 0x000fe200000006ff */
[----:B------:R-:W-:Y:S01]  /*3070*/  FMUL.FTZ R102, R194, R53 ;  /* 0x00000035c2667220 */ /* 0x000fe20000410000 */
[----:B------:R-:W-:-:S03]  /*3080*/  SHF.L.U32 R106, R106, 0x10, RZ ;  /* 0x000000106a6a7819 */ /* 0x000fc600000006ff */
[----:B------:R-:W-:Y:S02]  /*3090*/  FMUL.FTZ R53, R232, R54 ;  /* 0x00000036e8357220 */ /* 0x000fe40000410000 */
[----:B------:R-:W-:Y:S01]  /*30a0*/  FADD.FTZ R108, R106, R108 ;  /* 0x0000006c6a6c7221 */ /* 0x000fe20000010000 */
[-C--:B------:R-:W-:Y:S01]  /*30b0*/  FFMA.FTZ R140, R102, R106.reuse, R140 ;  /* 0x0000006a668c7223 */ /* 0x080fe2000001008c */
[--C-:B------:R-:W-:Y:S01]  /*30c0*/  FFMA.FTZ R106, R233, R106, R53.reuse ;  /* 0x0000006ae96a7223 */ /* 0x100fe20000010035 */
[----:B------:R-:W-:Y:S01]  /*30d0*/  PRMT R53, R103, 0x7632, R53 ;  /* 0x0000763267357816 */ /* 0x000fe20000000035 */
[----:B------:R-:W-:Y:S01]  /*30e0*/  FADD.FTZ R10, R228, R10 ;  /* 0x0000000ae40a7221 */ /* 0x000fe20000010000 */
[----:B------:R-:W-:Y:S01]  /*30f0*/  FFMA.FTZ R15, R97, R228, R15 ;  /* 0x000000e4610f7223 */ /* 0x000fe2000001000f */
[C---:B------:R-:W-:Y:S02]  /*3100*/  SHF.L.U32 R228, R107.reuse, 0x10, RZ ;  /* 0x000000106be47819 */ /* 0x040fe400000006ff */
[----:B------:R-:W-:Y:S01]  /*3110*/  PRMT R107, R107, 0x7632, R107 ;  /* 0x000076326b6b7816 */ /* 0x000fe2000000006b */
[----:B------:R-:W-:-:S02]  /*3120*/  IMAD.U32 R53, R53, 0x10000, RZ ;  /* 0x0001000035357824 */ /* 0x000fc400078e00ff */
[----:B------:R-:W-:Y:S01]  /*3130*/  FMUL.FTZ R103, R194, R52 ;  /* 0x00000034c2677220 */ /* 0x000fe20000410000 */
[----:B------:R-:W-:Y:S01]  /*3140*/  SHF.L.U32 R107, R107, 0x10, RZ ;  /* 0x000000106b6b7819 */ /* 0x000fe200000006ff */
[-C--:B------:R-:W-:Y:S01]  /*3150*/  FMUL.FTZ R52, R196, R53.reuse ;  /* 0x00000035c4347220 */ /* 0x080fe20000410000 */
[----:B------:R-:W-:Y:S01]  /*3160*/  FADD.FTZ R11, R53, R11 ;  /* 0x0000000b350b7221 */ /* 0x000fe20000010000 */
[----:B------:R-:W-:Y:S02]  /*3170*/  FFMA.FTZ R14, R103, R53, R14 ;  /* 0x00000035670e7223 */ /* 0x000fe4000001000e */
[----:B------:R-:W-:Y:S01]  /*3180*/  FADD.FTZ R46, R107, R46 ;  /* 0x0000002e6b2e7221 */ /* 0x000fe20000010000 */
[-C--:B------:R-:W-:Y:S01]  /*3190*/  FFMA.FTZ R138, R103, R107.reuse, R138 ;  /* 0x0000006b678a7223 */ /* 0x080fe2000001008a */
[----:B------:R-:W-:Y:S01]  /*31a0*/  FFMA.FTZ R107, R229, R107, R52 ;  /* 0x0000006be56b7223 */ /* 0x000fe20000010034 */
[----:B------:R-:W-:Y:S01]  /*31b0*/  FFMA.FTZ R53, R197, R202, RZ ;  /* 0x000000cac5357223 */ /* 0x000fe200000100ff */
[----:B------:R-:W-:-:S03]  /*31c0*/  FADD.FTZ R52, RZ, R202 ;  /* 0x000000caff347221 */ /* 0x000fc60000010000 */
[----:B------:R-:W-:Y:S01]  /*31d0*/  FFMA.FTZ R53, R204, R203, R53 ;  /* 0x000000cbcc357223 */ /* 0x000fe20000010035 */
[----:B------:R-:W-:-:S03]  /*31e0*/  FADD.FTZ R52, R203, R52 ;  /* 0x00000034cb347221 */ /* 0x000fc60000010000 */
        /* <DEDUP_REMOVED lines=53> */
[----:B------:R-:W-:Y:S01]  /*3540*/  FADD.FTZ R52, R52, R96 ;  /* 0x0000006034347221 */ /* 0x000fe20000010000 */
[----:B------:R-:W-:Y:S01]  /*3550*/  FADD.FTZ R45, R228, R45 ;  /* 0x0000002de42d7221 */ /* 0x000fe20000010000 */
[-C--:B------:R-:W-:Y:S01]  /*3560*/  FFMA.FTZ R137, R227, R228.reuse, R137 ;  /* 0x000000e4e3897223 */ /* 0x080fe20000010089 */
[----:B------:R-:W-:Y:S01]  /*3570*/  FFMA.FTZ R228, R231, R228, R235 ;  /* 0x000000e4e7e47223 */ /* 0x000fe200000100eb */
[----:B------:R-:W-:Y:S01]  /*3580*/  FFMA.FTZ R53, R102, R106, R53 ;  /* 0x0000006a66357223 */ /* 0x000fe20000010035 */
[----:B------:R-:W-:Y:S01]  /*3590*/  FADD.FTZ R52, R52, R106 ;  /* 0x0000006a34347221 */ /* 0x000fe20000010000 */
[----:B------:R-:W-:Y:S01]  /*35a0*/  UMOV UR4, 0xffffffff ;  /* 0xffffffff00047882 */ /* 0x000fe20000000000 */
[----:B------:R-:W-:Y:S01]  /*35b0*/  IADD3 R0, R0, UR10, RZ ;  /* 0x0000000a00007c10 */ /* 0x000fe2000fffe0ff */
[----:B------:R-:W-:Y:S01]  /*35c0*/  FFMA.FTZ R53, R227, R228, R53 ;  /* 0x000000e4e3357223 */ /* 0x000fe20000010035 */
[----:B------:R-:W-:Y:S01]  /*35d0*/  FADD.FTZ R52, R52, R228 ;  /* 0x000000e434347221 */ /* 0x000fe20000010000 */
[----:B------:R-:W-:Y:S01]  /*35e0*/  FADD.FTZ R5, R234, R5 ;  /* 0x00000005ea057221 */ /* 0x000fe20000010000 */
[----:B------:R-:W-:Y:S01]  /*35f0*/  FFMA.FTZ R20, R100, R234, R20 ;  /* 0x000000ea64147223 */ /* 0x000fe20000010014 */
[----:B------:R-:W-:Y:S01]  /*3600*/  FADD.FTZ R7, R55, R7 ;  /* 0x0000000737077221 */ /* 0x000fe20000010000 */
[----:B------:R-:W-:Y:S01]  /*3610*/  FFMA.FTZ R18, R101, R55, R18 ;  /* 0x0000003765127223 */ /* 0x000fe20000010012 */
[----:B------:R-:W-:Y:S01]  /*3620*/  FADD.FTZ R9, R54, R9 ;  /* 0x0000000936097221 */ /* 0x000fe20000010000 */
[----:B------:R-:W-:Y:S01]  /*3630*/  FFMA.FTZ R16, R102, R54, R16 ;  /* 0x0000003666107223 */ /* 0x000fe20000010010 */
[----:B------:R-:W-:Y:S01]  /*3640*/  LOP3.LUT P1, RZ, R236, 0x1f, RZ, 0xc0, !PT ;  /* 0x0000001fecff7812 */ /* 0x000fe2000782c0ff */
[----:B------:R-:W-:Y:S01]  /*3650*/  FFMA.FTZ R53, R103, R107, R53 ;  /* 0x0000006b67357223 */ /* 0x000fe20000010035 */
[----:B------:R-:W-:Y:S01]  /*3660*/  ISETP.GE.AND P3, PT, R0, UR11, PT ;  /* 0x0000000b00007c0c */ /* 0x000fe2000bf66270 */
[----:B------:R-:W-:Y:S01]  /*3670*/  FADD.FTZ R52, R52, R107 ;  /* 0x0000006b34347221 */ /* 0x000fe20000010000 */
[----:B------:R-:W-:Y:S11]  /*3680*/  BRA.DIV UR4, `(.L_x_39) ;  /* 0x0000002604407947 */ /* 0x000ff6000b800000 */
[----:B------:R-:W0:Y:S02]  /*3690*/  SHFL.DOWN PT, R240, R52, 0x10, 0x1f ;  /* 0x0a001f0034f07f89 */ /* 0x000e2400000e0000 */
[----:B0-----:R-:W-:Y:S02]  /*36a0*/  FADD.FTZ R52, R52, R240 ;  /* 0x000000f034347221 */ /* 0x001fe40000010000 */
[----:B------:R-:W0:Y:S02]  /*36b0*/  SHFL.DOWN PT, R240, R53, 0x10, 0x1f ;  /* 0x0a001f0035f07f89 */ /* 0x000e2400000e0000 */
[----:B0-----:R-:W-:Y:S02]  /*36c0*/  FADD.FTZ R53, R53, R240 ;  /* 0x000000f035357221 */ /* 0x001fe40000010000 */
[----:B------:R-:W0:Y:S02]  /*36d0*/  SHFL.DOWN PT, R240, R52, 0x8, 0x1f ;  /* 0x09001f0034f07f89 */ /* 0x000e2400000e0000 */
[----:B0-----:R-:W-:-:S02]  /*36e0*/  FADD.FTZ R52, R52, R240 ;  /* 0x000000f034347221 */ /* 0x001fc40000010000 */
        /* <DEDUP_REMOVED lines=8> */
[----:B------:R-:W0:Y:S04]  /*3770*/  SHFL.DOWN PT, R240, R53, 0x2, 0x1f ;  /* 0x08401f0035f07f89 */ /* 0x000e2800000e0000 */
[----:B------:R1:W2:Y:S01]  /*3780*/  SHFL.DOWN PT, R236, R52, 0x1, 0x1f ;  /* 0x08201f0034ec7f89 */ /* 0x0002a200000e0000 */
[----:B0-----:R-:W-:-:S05]  /*3790*/  FADD.FTZ R53, R53, R240 ;  /* 0x000000f035357221 */ /* 0x001fca0000010000 */
[----:B--2---:R1:W0:Y:S02]  /*37a0*/  SHFL.DOWN PT, R54, R53, 0x1, 0x1f ;  /* 0x08201f0035367f89 */ /* 0x00422400000e0000 */
.L_x_52:
[----:B------:R-:W2:Y:S01]  /*37b0*/  S2R R234, SR_TID.X ;  /* 0x0000000000ea7919 */ /* 0x000ea20000002100 */
[----:B-1----:R-:W-:Y:S01]  /*37c0*/  FADD.FTZ R52, R52, R236 ;  /* 0x000000ec34347221 */ /* 0x002fe20000010000 */
[----:B0-----:R-:W-:Y:S01]  /*37d0*/  FADD.FTZ R53, R53, R54 ;  /* 0x0000003635357221 */ /* 0x001fe20000010000 */
[----:B------:R-:W-:Y:S01]  /*37e0*/  LOP3.LUT P4, RZ, R195, 0xff, RZ, 0xc0, !PT ;  /* 0x000000ffc3ff7812 */ /* 0x000fe2000788c0ff */
[----:B------:R-:W-:-:S12]  /*37f0*/  @P1 BRA `(.L_x_40) ;  /* 0x0000000000241947 */ /* 0x000fd80003800000 */
[----:B------:R-:W0:Y:S01]  /*3800*/  S2UR UR5, SR_CgaCtaId ;  /* 0x00000000000579c3 */ /* 0x000e220000008800 */
[----:B--2---:R-:W-:Y:S01]  /*3810*/  SHF.R.U32.HI R55, RZ, 0x5, R234 ;  /* 0x00000005ff377819 */ /* 0x004fe200000116ea */
[----:B------:R-:W-:-:S03]  /*3820*/  UMOV UR4, 0x400 ;  /* 0x0000040000047882 */ /* 0x000fc60000000000 */
[----:B------:R-:W-:-:S05]  /*3830*/  LOP3.LUT R54, R55, 0x7fffff8, RZ, 0xc0, !PT ;  /* 0x07fffff837367812 */ /* 0x000fca00078ec0ff */
[----:B------:R-:W-:-:S05]  /*3840*/  @!P4 VIADD R54, R54, 0x8 ;  /* 0x000000083636c836 */ /* 0x000fca0000000000 */
[----:B------:R-:W-:Y:S01]  /*3850*/  LOP3.LUT R54, R54, 0x7, R55, 0xf8, !PT ;  /* 0x0000000736367812 */ /* 0x000fe200078ef837 */
[----:B0-----:R-:W-:-:S06]  /*3860*/  ULEA UR4, UR5, UR4, 0x18 ;  /* 0x0000000405047291 */ /* 0x001fcc000f8ec03f */
[----:B------:R-:W-:-:S05]  /*3870*/  LEA R54, R54, UR4, 0x3 ;  /* 0x0000000436367c11 */ /* 0x000fca000f8e18ff */
[----:B------:R0:W-:Y:S02]  /*3880*/  STS.64 [R54+0x8000], R52 ;  /* 0x0080003436007388 */ /* 0x0001e40000000a00 */
.L_x_40:
[----:B------:R-:W-:Y:S05]  /*3890*/  WARPSYNC.ALL ;  /* 0x0000000000007948 */ /* 0x000fea0003800000 */
[----:B------:R-:W1:Y:S08]  /*38a0*/  S2UR UR5, SR_CgaCtaId ;  /* 0x00000000000579c3 */ /* 0x000e700000008800 */
[----:B------:R-:W-:Y:S01]  /*38b0*/  BAR.SYNC.DEFER_BLOCKING 0x0 ;  /* 0x0000000000007b1d */ /* 0x000fe20000010000 */
[----:B--2---:R-:W-:-:S02]  /*38c0*/  SHF.R.U32.HI R195, RZ, 0x5, R234 ;  /* 0x00000005ffc37819 */ /* 0x004fc400000116ea */
[----:B------:R-:W-:Y:S02]  /*38d0*/  ISETP.NE.U32.AND P1, PT, RZ, UR14, PT ;  /* 0x0000000eff007c0c */ /* 0x000fe4000bf25070 */
[----:B------:R-:W-:Y:S01]  /*38e0*/  LOP3.LUT R195, R195, 0x7fffff8, RZ, 0xc0, !PT ;  /* 0x07fffff8c3c37812 */ /* 0x000fe200078ec0ff */
[----:B------:R-:W-:Y:S01]  /*38f0*/  UMOV UR4, 0x400 ;  /* 0x0000040000047882 */ /* 0x000fe20000000000 */
[----:B------:R-:W-:Y:S02]  /*3900*/  ISETP.NE.AND.EX P1, PT, RZ, UR15, PT, P1 ;  /* 0x0000000fff007c0c */ /* 0x000fe4000bf25310 */
[----:B------:R-:W-:Y:S01]  /*3910*/  @!P4 IADD3 R195, R195, 0x8, RZ ;  /* 0x00000008c3c3c810 */ /* 0x000fe20007ffe0ff */
[----:B-1----:R-:W-:-:S06]  /*3920*/  ULEA UR4, UR5, UR4, 0x18 ;  /* 0x0000000405047291 */ /* 0x002fcc000f8ec03f */
[----:B------:R-:W-:-:S05]  /*3930*/  LEA R195, R195, UR4, 0x3 ;  /* 0x00000004c3c37c11 */ /* 0x000fca000f8e18ff */
[----:B0-----:R-:W0:Y:S02]  /*3940*/  LDS.128 R52, [R195+0x8000] ;  /* 0x00800000c3347984 */ /* 0x001e240000000c00 */
[----:B0-----:R-:W-:Y:S01]  /*3950*/  FADD.FTZ R52, RZ, R52 ;  /* 0x00000034ff347221 */ /* 0x001fe20000010000 */
[----:B------:R-:W-:-:S03]  /*3960*/  FADD.FTZ R53, RZ, R53 ;  /* 0x00000035ff357221 */ /* 0x000fc60000010000 */
[----:B------:R-:W-:Y:S01]  /*3970*/  FADD.FTZ R234, R54, R52 ;  /* 0x0000003436ea7221 */ /* 0x000fe20000010000 */
[----:B------:R-:W-:Y:S02]  /*3980*/  FADD.FTZ R235, R55, R53 ;  /* 0x0000003537eb7221 */ /* 0x000fe40000010000 */
[----:B------:R-:W0:Y:S02]  /*3990*/  LDS.128 R52, [R195+0x8010] ;  /* 0x00801000c3347984 */ /* 0x000e240000000c00 */
[----:B0-----:R-:W-:Y:S01]  /*39a0*/  FADD.FTZ R234, R234, R52 ;  /* 0x00000034eaea7221 */ /* 0x001fe20000010000 */
[----:B------:R-:W-:-:S03]  /*39b0*/  FADD.FTZ R235, R235, R53 ;  /* 0x00000035ebeb7221 */ /* 0x000fc60000010000 */
        /* <DEDUP_REMOVED lines=11> */
[----:B------:R-:W-:-:S03]  /*3a70*/  FADD.FTZ R53, R55, R53 ;  /* 0x0000003537357221 */ /* 0x000fc60000010000 */
[----:B------:R-:W-:Y:S01]  /*3a80*/  FMUL.FTZ R52, R52, UR12 ;  /* 0x0000000c34347c20 */ /* 0x000fe20008410000 */
[----:B------:R-:W-:-:S04]  /*3a90*/  FMUL.FTZ R53, R53, UR12 ;  /* 0x0000000c35357c20 */ /* 0x000fc80008410000 */
[----:B------:R-:W-:Y:S02]  /*3aa0*/  FSEL R52, R52, RZ, !P2 ;  /* 0x000000ff34347208 */ /* 0x000fe40005000000 */
[----:B------:R-:W-:-:S03]  /*3ab0*/  ISETP.NE.U32.AND P2, PT, RZ, UR16, PT ;  /* 0x00000010ff007c0c */ /* 0x000fc6000bf45070 */
[-CC-:B------:R-:W-:Y:S01]  /*3ac0*/  FFMA.FTZ R206, R206, R53.reuse, R52.reuse ;  /* 0x00000035cece7223 */ /* 0x180fe20000010034 */
        /* <DEDUP_REMOVED lines=30> */
[----:B------:R-:W-:Y:S01]  /*3cb0*/  FFMA.FTZ R52, R103, R53, R52 ;  /* 0x0000003567347223 */ /* 0x000fe20000010034 */
[----:B------:R-:W-:Y:S01]  /*3cc0*/  FADD.FTZ R206, R205, -R206 ;  /* 0x800000cecdce7221 */ /* 0x000fe20000010000 */
[----:B-----5:R-:W-:Y:S01]  /*3cd0*/  @P0 PRMT R53, R63, 0x7632, R53 ;  /* 0x000076323f350816 */ /* 0x020fe20000000035 */
[----:B------:R-:W-:Y:S01]  /*3ce0*/  FADD.FTZ R212, R211, -R212 ;  /* 0x800000d4d3d47221 */ /* 0x000fe20000010000 */
[----:B------:R-:W-:Y:S01]  /*3cf0*/  FADD.FTZ R107, R107, -R52 ;  /* 0x800000346b6b7221 */ /* 0x000fe20000010000 */
[----:B------:R-:W-:Y:S01]  /*3d00*/  @P0 SHF.L.U32 R52, R63, 0x10, RZ ;  /* 0x000000103f340819 */ /* 0x000fe200000006ff */
[----:B------:R-:W-:Y:S01]  /*3d10*/  FMUL.FTZ R55, R194, R206 ;  /* 0x000000cec2377220 */ /* 0x000fe20000410000 */
[----:B------:R-:W-:Y:S01]  /*3d20*/  FADD.FTZ R200, R198, -R200 ;  /* 0x800000c8c6c87221 */ /* 0x000fe20000010000 */
[----:B------:R-:W-:Y:S01]  /*3d30*/  FMUL.FTZ R212, R194, R212 ;  /* 0x000000d4c2d47220 */ /* 0x000fe20000410000 */
[----:B------:R-:W-:-:S02]  /*3d40*/  @P0 IMAD.U32 R53, R53, 0x10000, RZ ;  /* 0x0001000035350824 */ /* 0x000fc400078e00ff */
[----:B------:R-:W-:Y:S01]  /*3d50*/  FADD.FTZ R201, R199, -R201 ;  /* 0x800000c9c7c97221 */ /* 0x000fe20000010000 */
[----:B------:R-:W-:Y:S01]  /*3d60*/  @P0 FADD.FTZ R55, R55, R52 ;  /* 0x0000003437370221 */ /* 0x000fe20000010000 */
[----:B------:R-:W-:Y:S01]  /*3d70*/  FADD.FTZ R73, R57, -R73 ;  /* 0x8000004939497221 */ /* 0x000fe20000010000 */
[----:B------:R-:W-:Y:S01]  /*3d80*/  @P0 SHF.L.U32 R52, R62, 0x10, RZ ;  /* 0x000000103e340819 */ /* 0x000fe200000006ff */
[----:B------:R-:W-:Y:S01]  /*3d90*/  FMUL.FTZ R54, R194, R200 ;  /* 0x000000c8c2367220 */ /* 0x000fe20000410000 */
[----:B------:R-:W-:Y:S01]  /*3da0*/  @P0 PRMT R57, R61, 0x7632, R57 ;  /* 0x000076323d390816 */ /* 0x000fe20000000039 */
[----:B------:R-:W-:Y:S01]  /*3db0*/  @P0 FADD.FTZ R212, R212, R53 ;  /* 0x00000035d4d40221 */ /* 0x000fe20000010000 */
[----:B------:R-:W-:Y:S01]  /*3dc0*/  FADD.FTZ R210, R209, -R210 ;  /* 0x800000d2d1d27221 */ /* 0x000fe20000010000 */
[----:B------:R-:W-:Y:S01]  /*3dd0*/  FMUL.FTZ R201, R194, R201 ;  /* 0x000000c9c2c97220 */ /* 0x000fe20000410000 */
[----:B------:R-:W-:Y:S02]  /*3de0*/  @P0 IMAD.U32 R53, R61, 0x10000, RZ ;  /* 0x000100003d350824 */ /* 0x000fe400078e00ff */
[----:B------:R-:W-:Y:S01]  /*3df0*/  FADD.FTZ R197, R202, -R197 ;  /* 0x800000c5cac57221 */ /* 0x000fe20000010000 */
[----:B------:R-:W-:Y:S01]  /*3e00*/  FADD.FTZ R72, R56, -R72 ;  /* 0x8000004838487221 */ /* 0x000fe20000010000 */
[----:B------:R-:W-:Y:S01]  /*3e10*/  @P0 FADD.FTZ R54, R54, R52 ;  /* 0x0000003436360221 */ /* 0x000fe20000010000 */
[----:B------:R-:W-:Y:S01]  /*3e20*/  @P0 SHF.L.U32 R57, R57, 0x10, RZ ;  /* 0x0000001039390819 */ /* 0x000fe200000006ff */
[----:B------:R-:W-:Y:S01]  /*3e30*/  FMUL.FTZ R210, R194, R210 ;  /* 0x000000d2c2d27220 */ /* 0x000fe20000410000 */
[----:B------:R-:W-:Y:S01]  /*3e40*/  @P0 PRMT R56, R62, 0x7632, R56 ;  /* 0x000076323e380816 */ /* 0x000fe20000000038 */
[----:B------:R-:W-:Y:S01]  /*3e50*/  @P0 FADD.FTZ R201, R201, R53 ;  /* 0x00000035c9c90221 */ /* 0x000fe20000010000 */
[----:B------:R-:W-:Y:S01]  /*3e60*/  @P0 SHF.L.U32 R52, R60, 0x10, RZ ;  /* 0x000000103c340819 */ /* 0x000fe200000006ff */
[----:B------:R-:W-:Y:S01]  /*3e70*/  FADD.FTZ R208, R207, -R208 ;  /* 0x800000d0cfd07221 */ /* 0x000fe20000010000 */
[----:B------:R-:W-:Y:S01]  /*3e80*/  FADD.FTZ R221, R220, -R221 ;  /* 0x800000dddcdd7221 */ /* 0x000fe20000010000 */
[----:B------:R-:W-:Y:S01]  /*3e90*/  FMUL.FTZ R197, R194, R197 ;  /* 0x000000c5c2c57220 */ /* 0x000fe20000410000 */
[----:B------:R-:W-:Y:S01]  /*3ea0*/  @P0 PRMT R53, R60, 0x7632, R53 ;  /* 0x000076323c350816 */ /* 0x000fe20000000035 */
[----:B------:R-:W-:Y:S01]  /*3eb0*/  FADD.FTZ R204, R203, -R204 ;  /* 0x800000cccbcc7221 */ /* 0x000fe20000010000 */
[----:B------:R-:W-:Y:S01]  /*3ec0*/  @P0 SHF.L.U32 R56, R56, 0x10, RZ ;  /* 0x0000001038380819 */ /* 0x000fe200000006ff */
[----:B------:R-:W-:Y:S01]  /*3ed0*/  @P0 FADD.FTZ R210, R210, R57 ;  /* 0x00000039d2d20221 */ /* 0x000fe20000010000 */
[C---:B------:R-:W-:Y:S01]  /*3ee0*/  FMUL.FTZ R208, R194.reuse, R208 ;  /* 0x000000d0c2d07220 */ /* 0x040fe20000410000 */
[----:B------:R-:W-:Y:S01]  /*3ef0*/  FMUL.FTZ R221, R194, R221 ;  /* 0x000000ddc2dd7220 */ /* 0x000fe20000410000 */
[----:B------:R-:W-:Y:S01]  /*3f00*/  @P0 FADD.FTZ R197, R197, R52 ;  /* 0x00000034c5c50221 */ /* 0x000fe20000010000 */
[----:B------:R-:W-:-:S02]  /*3f10*/  @P0 IMAD.U32 R57, R66, 0x10000, RZ ;  /* 0x0001000042390824 */ /* 0x000fc400078e00ff */
[----:B------:R-:W-:Y:S01]  /*3f20*/  FMUL.FTZ R204, R194, R204 ;  /* 0x000000ccc2cc7220 */ /* 0x000fe20000410000 */
[----:B------:R-:W-:Y:S02]  /*3f30*/  @P0 IMAD.U32 R52, R53, 0x10000, RZ ;  /* 0x0001000035340824 */ /* 0x000fe400078e00ff */
[----:B------:R-:W-:Y:S01]  /*3f40*/  FADD.FTZ R219, R218, -R219 ;  /* 0x800000dbdadb7221 */ /* 0x000fe20000010000 */
[--C-:B------:R-:W-:Y:S01]  /*3f50*/  @P0 FADD.FTZ R208, R208, R56.reuse ;  /* 0x00000038d0d00221 */ /* 0x100fe20000010000 */
[----:B------:R-:W-:Y:S01]  /*3f60*/  @P0 FADD.FTZ R221, R221, R57 ;  /* 0x00000039dddd0221 */ /* 0x000fe20000010000 */
[C---:B------:R-:W-:Y:S01]  /*3f70*/  @P0 PRMT R56, R67.reuse, 0x7632, R56 ;  /* 0x0000763243380816 */ /* 0x040fe20000000038 */
[--C-:B------:R-:W-:Y:S01]  /*3f80*/  @P0 FADD.FTZ R204, R204, R52.reuse ;  /* 0x00000034cccc0221 */ /* 0x100fe20000010000 */
[----:B------:R-:W-:Y:S01]  /*3f90*/  @P0 SHF.L.U32 R53, R67, 0x10, RZ ;  /* 0x0000001043350819 */ /* 0x000fe200000006ff */
[----:B------:R-:W-:Y:S01]  /*3fa0*/  FADD.FTZ R225, R224, -R225 ;  /* 0x800000e1e0e17221 */ /* 0x000fe20000010000 */
[----:B------:R-:W-:Y:S01]  /*3fb0*/  @P0 PRMT R57, R64, 0x7632, R57 ;  /* 0x0000763240390816 */ /* 0x000fe20000000039 */
[----:B------:R-:W-:Y:S01]  /*3fc0*/  FMUL.FTZ R219, R194, R219 ;  /* 0x000000dbc2db7220 */ /* 0x000fe20000410000 */
[----:B------:R-:W-:Y:S01]  /*3fd0*/  @P0 PRMT R52, R65, 0x7632, R52 ;  /* 0x0000763241340816 */ /* 0x000fe20000000034 */
[----:B------:R-:W-:Y:S01]  /*3fe0*/  FADD.FTZ R215, R214, -R215 ;  /* 0x800000d7d6d77221 */ /* 0x000fe20000010000 */
[----:B------:R-:W-:Y:S01]  /*3ff0*/  FADD.FTZ R89, R85, -R89 ;  /* 0x8000005955597221 */ /* 0x000fe20000010000 */
[----:B------:R-:W-:Y:S01]  /*4000*/  @P0 SHF.L.U32 R56, R56, 0x10, RZ ;  /* 0x0000001038380819 */ /* 0x000fe200000006ff */
[----:B------:R-:W-:Y:S01]  /*4010*/  FADD.FTZ R91, R87, -R91 ;  /* 0x8000005b575b7221 */ /* 0x000fe20000010000 */
[----:B------:R-:W-:Y:S01]  /*4020*/  @P0 SHF.L.U32 R57, R57, 0x10, RZ ;  /* 0x0000001039390819 */ /* 0x000fe200000006ff */
[C---:B------:R-:W-:Y:S01]  /*4030*/  FMUL.FTZ R85, R194.reuse, R72 ;  /* 0x00000048c2557220 */ /* 0x040fe20000410000 */
[C---:B------:R-:W-:Y:S01]  /*4040*/  FMUL.FTZ R225, R194.reuse, R225 ;  /* 0x000000e1c2e17220 */ /* 0x040fe20000410000 */
[----:B------:R-:W-:Y:S01]  /*4050*/  @P0 FADD.FTZ R219, R219, R53 ;  /* 0x00000035dbdb0221 */ /* 0x000fe20000010000 */
[----:B------:R-:W-:Y:S01]  /*4060*/  FMUL.FTZ R87, R194, R73 ;  /* 0x00000049c2577220 */ /* 0x000fe20000410000 */
[----:B------:R-:W-:Y:S01]  /*4070*/  @P0 IMAD.U32 R52, R52, 0x10000, RZ ;  /* 0x0001000034340824 */ /* 0x000fe200078e00ff */
[----:B------:R-:W-:Y:S01]  /*4080*/  @P0 SHF.L.U32 R53, R64, 0x10, RZ ;  /* 0x0000001040350819 */ /* 0x000fe200000006ff */
[----:B------:R-:W-:Y:S01]  /*4090*/  FADD.FTZ R217, R216, -R217 ;  /* 0x800000d9d8d97221 */ /* 0x000fe20000010000 */
[----:B------:R-:W-:Y:S01]  /*40a0*/  FMUL.FTZ R215, R194, R215 ;  /* 0x000000d7c2d77220 */ /* 0x000fe20000410000 */
[----:B------:R-:W-:Y:S01]  /*40b0*/  FADD.FTZ R79, R78, -R79 ;  /* 0x8000004f4e4f7221 */ /* 0x000fe20000010000 */
[----:B------:R-:W-:Y:S01]  /*40c0*/  @P0 FADD.FTZ R225, R225, R56 ;  /* 0x00000038e1e10221 */ /* 0x000fe20000010000 */
[--C-:B------:R-:W-:Y:S01]  /*40d0*/  @P0 FADD.FTZ R85, R85, R57.reuse ;  /* 0x0000003955550221 */ /* 0x100fe20000010000 */
[----:B------:R-:W-:Y:S01]  /*40e0*/  @P0 SHF.L.U32 R56, R65, 0x10, RZ ;  /* 0x0000001041380819 */ /* 0x000fe200000006ff */
[----:B------:R-:W-:Y:S01]  /*40f0*/  @P0 FADD.FTZ R87, R87, R52 ;  /* 0x0000003457570221 */ /* 0x000fe20000010000 */
[----:B------:R-:W-:Y:S01]  /*4100*/  @P0 PRMT R57, R71, 0x7632, R57 ;  /* 0x0000763247390816 */ /* 0x000fe20000000039 */
[----:B------:R-:W-:Y:S01]  /*4110*/  FADD.FTZ R74, R58, -R74 ;  /* 0x8000004a3a4a7221 */ /* 0x000fe20000010000 */
[----:B------:R-:W-:Y:S01]  /*4120*/  FADD.FTZ R88, R84, -R88 ;  /* 0x8000005854587221 */ /* 0x000fe20000010000 */
[C---:B------:R-:W-:Y:S01]  /*4130*/  FMUL.FTZ R217, R194.reuse, R217 ;  /* 0x000000d9c2d97220 */ /* 0x040fe20000410000 */
[----:B------:R-:W-:Y:S01]  /*4140*/  @P0 FADD.FTZ R215, R215, R53 ;  /* 0x00000035d7d70221 */ /* 0x000fe20000010000 */
[----:B------:R-:W-:Y:S01]  /*4150*/  @P0 SHF.L.U32 R52, R69, 0x10, RZ ;  /* 0x0000001045340819 */ /* 0x000fe200000006ff */
[----:B------:R-:W-:Y:S01]  /*4160*/  FADD.FTZ R75, R59, -R75 ;  /* 0x8000004b3b4b7221 */ /* 0x000fe20000010000 */
[----:B------:R-:W-:Y:S01]  /*4170*/  FMUL.FTZ R84, R194, R79 ;  /* 0x0000004fc2547220 */ /* 0x000fe20000410000 */
[----:B------:R-:W-:Y:S01]  /*4180*/  @P0 PRMT R58, R66, 0x7632, R58 ;  /* 0x00007632423a0816 */ /* 0x000fe2000000003a */
[----:B------:R-:W-:Y:S01]  /*4190*/  FADD.FTZ R90, R86, -R90 ;  /* 0x8000005a565a7221 */ /* 0x000fe20000010000 */
[----:B------:R-:W-:Y:S01]  /*41a0*/  @P0 PRMT R53, R70, 0x7632, R53 ;  /* 0x0000763246350816 */ /* 0x000fe20000000035 */
[----:B------:R-:W-:Y:S01]  /*41b0*/  FADD.FTZ R97, R96, -R97 ;  /* 0x8000006160617221 */ /* 0x000fe20000010000 */
[----:B------:R-:W-:Y:S01]  /*41c0*/  @P0 SHF.L.U32 R57, R57, 0x10, RZ ;  /* 0x0000001039390819 */ /* 0x000fe200000006ff */
[----:B------:R-:W-:Y:S01]  /*41d0*/  FMUL.FTZ R91, R194, R91 ;  /* 0x0000005bc25b7220 */ /* 0x000fe20000410000 */
[----:B------:R-:W-:Y:S01]  /*41e0*/  @P0 FADD.FTZ R217, R217, R56 ;  /* 0x00000038d9d90221 */ /* 0x000fe20000010000 */
[----:B------:R-:W-:Y:S01]  /*41f0*/  FADD.FTZ R223, R222, -R223 ;  /* 0x800000dfdedf7221 */ /* 0x000fe20000010000 */
[----:B------:R-:W-:Y:S01]  /*4200*/  FADD.FTZ R99, R98, -R99 ;  /* 0x8000006362637221 */ /* 0x000fe20000010000 */
[----:B------:R-:W-:Y:S01]  /*4210*/  FMUL.FTZ R96, R194, R75 ;  /* 0x0000004bc2607220 */ /* 0x000fe20000410000 */
[----:B------:R-:W-:Y:S01]  /*4220*/  @P0 SHF.L.U32 R58, R58, 0x10, RZ ;  /* 0x000000103a3a0819 */ /* 0x000fe200000006ff */
[----:B------:R-:W-:-:S02]  /*4230*/  @P0 IMAD.U32 R56, R71, 0x10000, RZ ;  /* 0x0001000047380824 */ /* 0x000fc400078e00ff */
[--C-:B------:R-:W-:Y:S01]  /*4240*/  @P0 FADD.FTZ R84, R84, R52.reuse ;  /* 0x0000003454540221 */ /* 0x100fe20000010000 */
[C---:B------:R-:W-:Y:S01]  /*4250*/  FMUL.FTZ R98, R194.reuse, R74 ;  /* 0x0000004ac2627220 */ /* 0x040fe20000410000 */
[----:B------:R-:W-:Y:S01]  /*4260*/  FMUL.FTZ R90, R194, R90 ;  /* 0x0000005ac25a7220 */ /* 0x000fe20000410000 */
[----:B------:R-:W-:Y:S01]  /*4270*/  @P0 IMAD.U32 R53, R53, 0x10000, RZ ;  /* 0x0001000035350824 */ /* 0x000fe200078e00ff */
[----:B------:R-:W-:Y:S01]  /*4280*/  @P0 PRMT R52, R51, 0x7632, R52 ;  /* 0x0000763233340816 */ /* 0x000fe20000000034 */
[----:B------:R-:W-:Y:S01]  /*4290*/  FADD.FTZ R77, R76, -R77 ;  /* 0x8000004d4c4d7221 */ /* 0x000fe20000010000 */
[----:B------:R-:W-:Y:S01]  /*42a0*/  FADD.FTZ R227, R228, -R227 ;  /* 0x800000e3e4e37221 */ /* 0x000fe20000010000 */
[----:B------:R-:W-:Y:S01]  /*42b0*/  @P0 FADD.FTZ R91, R91, R57 ;  /* 0x000000395b5b0221 */ /* 0x000fe20000010000 */
[----:B------:R-:W-:Y:S01]  /*42c0*/  ISETP.NE.AND.EX P2, PT, RZ, UR17, PT, P2 ;  /* 0x00000011ff007c0c */ /* 0x000fe2000bf45320 */
[----:B------:R-:W-:Y:S01]  /*42d0*/  FMUL.FTZ R223, R194, R223 ;  /* 0x000000dfc2df7220 */ /* 0x000fe20000410000 */
[----:B------:R-:W-:Y:S01]  /*42e0*/  @P0 FADD.FTZ R96, R96, R56 ;  /* 0x0000003860600221 */ /* 0x000fe20000010000 */
[----:B------:R-:W-:-:S02]  /*42f0*/  @P0 IMAD.U32 R57, R68, 0x10000, RZ ;  /* 0x0001000044390824 */ /* 0x000fc400078e00ff */
[--C-:B------:R-:W-:Y:S01]  /*4300*/  @P0 FADD.FTZ R98, R98, R58.reuse ;  /* 0x0000003a62620221 */ /* 0x100fe20000010000 */
[----:B------:R-:W-:Y:S01]  /*4310*/  @P0 SHF.L.U32 R56, R70, 0x10, RZ ;  /* 0x0000001046380819 */ /* 0x000fe200000006ff */
[----:B------:R-:W-:Y:S01]  /*4320*/  @P0 FADD.FTZ R90, R90, R53 ;  /* 0x000000355a5a0221 */ /* 0x000fe20000010000 */
[----:B------:R-:W0:Y:S01]  /*4330*/  @P1 LDC.64 R74, c[0x0][0x308] ;  /* 0x0000c200ff4a1b82 */ /* 0x000e220000000a00 */
[C---:B------:R-:W-:Y:S01]  /*4340*/  FMUL.FTZ R86, R194.reuse, R77 ;  /* 0x0000004dc2567220 */ /* 0x040fe20000410000 */
[----:B------:R-:W-:Y:S01]  /*4350*/  FMUL.FTZ R107, R194, R107 ;  /* 0x0000006bc26b7220 */ /* 0x000fe20000410000 */
[----:B------:R-:W-:Y:S01]  /*4360*/  @P0 PRMT R58, R69, 0x7632, R58 ;  /* 0x00007632453a0816 */ /* 0x000fe2000000003a */
[----:B------:R-:W-:Y:S01]  /*4370*/  @P0 IMAD.U32 R52, R52, 0x10000, RZ ;  /* 0x0001000034340824 */ /* 0x000fe200078e00ff */
[----:B------:R-:W-:Y:S01]  /*4380*/  @P0 SHF.L.U32 R53, R51, 0x10, RZ ;  /* 0x0000001033350819 */ /* 0x000fe200000006ff */
[----:B------:R-:W-:Y:S01]  /*4390*/  FMUL.FTZ R227, R194, R227 ;  /* 0x000000e3c2e37220 */ /* 0x000fe20000410000 */
[----:B------:R-:W-:Y:S01]  /*43a0*/  @P0 FADD.FTZ R223, R223, R57 ;  /* 0x00000039dfdf0221 */ /* 0x000fe20000010000 */
[----:B------:R-:W-:Y:S01]  /*43b0*/  @P0 SHF.L.U32 R57, R50, 0x10, RZ ;  /* 0x0000001032390819 */ /* 0x000fe200000006ff */
[----:B------:R-:W-:Y:S01]  /*43c0*/  FADD.FTZ R226, R213, -R226 ;  /* 0x800000e2d5e27221 */ /* 0x000fe20000010000 */
[----:B------:R-:W-:Y:S01]  /*43d0*/  FADD.FTZ R100, R104, -R100 ;  /* 0x8000006468647221 */ /* 0x000fe20000010000 */
[----:B------:R-:W-:Y:S01]  /*43e0*/  FADD.FTZ R101, R105, -R101 ;  /* 0x8000006569657221 */ /* 0x000fe20000010000 */
[----:B------:R-:W-:Y:S01]  /*43f0*/  FADD.FTZ R102, R106, -R102 ;  /* 0x800000666a667221 */ /* 0x000fe20000010000 */
[----:B------:R-:W-:Y:S01]  /*4400*/  FMUL.FTZ R97, R194, R97 ;  /* 0x00000061c2617220 */ /* 0x000fe20000410000 */
[----:B------:R-:W-:Y:S01]  /*4410*/  @P0 SHF.L.U32 R58, R58, 0x10, RZ ;  /* 0x000000103a3a0819 */ /* 0x000fe200000006ff */
[----:B------:R-:W-:Y:S01]  /*4420*/  @P0 FADD.FTZ R86, R86, R56 ;  /* 0x0000003856560221 */ /* 0x000fe20000010000 */
[----:B------:R-:W-:Y:S01]  /*4430*/  @P0 FADD.FTZ R107, R107, R52 ;  /* 0x000000346b6b0221 */ /* 0x000fe20000010000 */
[----:B------:R-:W-:Y:S01]  /*4440*/  FMUL.FTZ R89, R194, R89 ;  /* 0x00000059c2597220 */ /* 0x000fe20000410000 */
[----:B------:R-:W-:Y:S01]  /*4450*/  @P0 PRMT R56, R68, 0x7632, R56 ;  /* 0x0000763244380816 */ /* 0x000fe20000000038 */
[--C-:B------:R-:W-:Y:S01]  /*4460*/  @P0 FADD.FTZ R227, R227, R53.reuse ;  /* 0x00000035e3e30221 */ /* 0x100fe20000010000 */
[----:B------:R-:W-:Y:S01]  /*4470*/  @P0 PRMT R52, R50, 0x7632, R52 ;  /* 0x0000763232340816 */ /* 0x000fe20000000034 */
[C---:B------:R-:W-:Y:S01]  /*4480*/  FMUL.FTZ R88, R194.reuse, R88 ;  /* 0x00000058c2587220 */ /* 0x040fe20000410000 */
[----:B------:R-:W-:Y:S01]  /*4490*/  @P0 PRMT R53, R49, 0x7632, R53 ;  /* 0x0000763231350816 */ /* 0x000fe20000000035 */
[C---:B------:R-:W-:Y:S01]  /*44a0*/  FMUL.FTZ R226, R194.reuse, R226 ;  /* 0x000000e2c2e27220 */ /* 0x040fe20000410000 */
[C---:B------:R-:W-:Y:S01]  /*44b0*/  FMUL.FTZ R100, R194.reuse, R100 ;  /* 0x00000064c2647220 */ /* 0x040fe20000410000 */
[C---:B------:R-:W-:Y:S01]  /*44c0*/  FMUL.FTZ R99, R194.reuse, R99 ;  /* 0x00000063c2637220 */ /* 0x040fe20000410000 */
[C---:B------:R-:W-:Y:S01]  /*44d0*/  FMUL.FTZ R101, R194.reuse, R101 ;  /* 0x00000065c2657220 */ /* 0x040fe20000410000 */
[----:B------:R-:W-:Y:S01]  /*44e0*/  FMUL.FTZ R102, R194, R102 ;  /* 0x00000066c2667220 */ /* 0x000fe20000410000 */
[----:B------:R-:W-:Y:S01]  /*44f0*/  @P0 FADD.FTZ R97, R97, R57 ;  /* 0x0000003961610221 */ /* 0x000fe20000010000 */
[----:B------:R-:W-:Y:S01]  /*4500*/  @P0 FADD.FTZ R89, R89, R58 ;  /* 0x0000003a59590221 */ /* 0x000fe20000010000 */
[----:B------:R-:W-:Y:S01]  /*4510*/  @P0 SHF.L.U32 R56, R56, 0x10, RZ ;  /* 0x0000001038380819 */ /* 0x000fe200000006ff */
[----:B------:R-:W1:Y:S01]  /*4520*/  LDC.64 R194, c[0x0][0x2f8] ;  /* 0x0000be00ffc27b82 */ /* 0x000e620000000a00 */
[----:B------:R-:W-:-:S02]  /*4530*/  @P0 SHF.L.U32 R57, R52, 0x10, RZ ;  /* 0x0000001034390819 */ /* 0x000fc400000006ff */
[----:B------:R-:W-:Y:S01]  /*4540*/  @P0 PRMT R58, R48, 0x7632, R58 ;  /* 0x00007632303a0816 */ /* 0x000fe2000000003a */
[----:B------:R-:W-:Y:S01]  /*4550*/  @P0 FADD.FTZ R88, R88, R56 ;  /* 0x0000003858580221 */ /* 0x000fe20000010000 */
[----:B------:R-:W-:Y:S01]  /*4560*/  @P0 SHF.L.U32 R53, R53, 0x10, RZ ;  /* 0x0000001035350819 */ /* 0x000fe200000006ff */
[----:B------:R-:W-:Y:S01]  /*4570*/  @P0 IMAD.U32 R56, R49, 0x10000, RZ ;  /* 0x0001000031380824 */ /* 0x000fe200078e00ff */
[----:B------:R-:W-:Y:S01]  /*4580*/  @P0 SHF.L.U32 R52, R48, 0x10, RZ ;  /* 0x0000001030340819 */ /* 0x000fe200000006ff */
[----:B------:R-:W2:Y:S01]  /*4590*/  @P2 LDC.64 R198, c[0x0][0x300] ;  /* 0x0000c000ffc62b82 */ /* 0x000ea20000000a00 */
[----:B------:R-:W-:Y:S02]  /*45a0*/  @P0 IMAD.U32 R58, R58, 0x10000, RZ ;  /* 0x000100003a3a0824 */ /* 0x000fe400078e00ff */
[----:B------:R-:W-:Y:S01]  /*45b0*/  @P0 FADD.FTZ R101, R101, R53 ;  /* 0x0000003565650221 */ /* 0x000fe20000010000 */
[----:B------:R-:W-:Y:S01]  /*45c0*/  @P1 F2FP.BF16.F32.PACK_AB R53, RZ, R54 ;  /* 0x00000036ff35123e */ /* 0x000fe200000010ff */
[----:B------:R-:W-:Y:S01]  /*45d0*/  @P0 FADD.FTZ R226, R226, R52 ;  /* 0x00000034e2e20221 */ /* 0x000fe20000010000 */
[----:B------:R-:W-:Y:S01]  /*45e0*/  @P1 F2FP.BF16.F32.PACK_AB R52, RZ, R55 ;  /* 0x00000037ff34123e */ /* 0x000fe200000010ff */
[----:B------:R-:W-:Y:S01]  /*45f0*/  @P0 FADD.FTZ R102, R102, R57 ;  /* 0x0000003966660221 */ /* 0x000fe20000010000 */
[----:B------:R-:W-:Y:S01]  /*4600*/  @P1 F2FP.BF16.F32.PACK_AB R72, RZ, R201 ;  /* 0x000000c9ff48123e */ /* 0x000fe200000010ff */
[----:B------:R-:W3:Y:S01]  /*4610*/  @P1 LDC.64 R202, c[0x0][0x308] ;  /* 0x0000c200ffca1b82 */ /* 0x000ee20000000a00 */
[----:B------:R-:W-:Y:S01]  /*4620*/  @P1 F2FP.BF16.F32.PACK_AB R73, RZ, R197 ;  /* 0x000000c5ff49123e */ /* 0x000fe200000010ff */
[----:B------:R-:W-:Y:S01]  /*4630*/  @P0 FADD.FTZ R99, R99, R56 ;  /* 0x0000003863630221 */ /* 0x000fe20000010000 */
[----:B------:R-:W-:Y:S01]  /*4640*/  @P0 FADD.FTZ R100, R100, R58 ;  /* 0x0000003a64640221 */ /* 0x000fe20000010000 */
[----:B------:R-:W-:-:S02]  /*4650*/  @P1 F2FP.BF16.F32.PACK_AB R56, RZ, R212 ;  /* 0x000000d4ff38123e */ /* 0x000fc400000010ff */
[----:B------:R-:W-:Y:S02]  /*4660*/  @P1 F2FP.BF16.F32.PACK_AB R57, RZ, R208 ;  /* 0x000000d0ff39123e */ /* 0x000fe400000010ff */
[----:B------:R-:W-:Y:S02]  /*4670*/  @P1 F2FP.BF16.F32.PACK_AB R58, RZ, R210 ;  /* 0x000000d2ff3a123e */ /* 0x000fe400000010ff */
[----:B------:R-:W-:Y:S02]  /*4680*/  @P1 F2FP.BF16.F32.PACK_AB R59, RZ, R204 ;  /* 0x000000ccff3b123e */ /* 0x000fe400000010ff */
[----:B------:R-:W-:Y:S02]  /*4690*/  @P1 PRMT R95, R52, 0x7610, R95 ;  /* 0x00007610345f1816 */ /* 0x000fe4000000005f */
[----:B------:R-:W-:Y:S01]  /*46a0*/  @P1 PRMT R94, R53, 0x7610, R94 ;  /* 0x00007610355e1816 */ /* 0x000fe2000000005e */
[----:B0-----:R-:W-:Y:S01]  /*46b0*/  @P1 IMAD.WIDE.U32 R52, R177, 0x10, R74 ;  /* 0x00000010b1341825 */ /* 0x001fe200078e004a */
[----:B------:R-:W-:-:S02]  /*46c0*/  @P1 PRMT R93, R72, 0x7610, R93 ;  /* 0x00007610485d1816 */ /* 0x000fc4000000005d */
[----:B------:R-:W-:Y:S02]  /*46d0*/  @P1 PRMT R92, R73, 0x7610, R92 ;  /* 0x00007610495c1816 */ /* 0x000fe4000000005c */
[----:B------:R-:W-:Y:S02]  /*46e0*/  @P1 PRMT R95, R95, 0x5410, R56 ;  /* 0x000054105f5f1816 */ /* 0x000fe40000000038 */
[----:B------:R-:W-:Y:S02]  /*46f0*/  @P1 PRMT R94, R94, 0x5410, R57 ;  /* 0x000054105e5e1816 */ /* 0x000fe40000000039 */
[----:B------:R-:W-:Y:S02]  /*4700*/  @P1 PRMT R93, R93, 0x5410, R58 ;  /* 0x000054105d5d1816 */ /* 0x000fe4000000003a */
[----:B------:R-:W-:Y:S02]  /*4710*/  @P1 PRMT R92, R92, 0x5410, R59 ;  /* 0x000054105c5c1816 */ /* 0x000fe4000000003b */
[----:B------:R-:W-:-:S02]  /*4720*/  @P2 F2FP.BF16.F32.PACK_AB R74, RZ, R197 ;  /* 0x000000c5ff4a223e */ /* 0x000fc400000010ff */
[----:B------:R-:W-:Y:S01]  /*4730*/  @P2 F2FP.BF16.F32.PACK_AB R72, RZ, R201 ;  /* 0x000000c9ff48223e */ /* 0x000fe200000010ff */
[----:B------:R0:W-:Y:S01]  /*4740*/  @P1 STG.E.128 desc[UR6][R52.64], R92 ;  /* 0x0000005c34001986 */ /* 0x0001e2000c101d06 */
[----:B------:R-:W-:Y:S02]  /*4750*/  @P2 F2FP.BF16.F32.PACK_AB R56, RZ, R55 ;  /* 0x00000037ff38223e */ /* 0x000fe400000010ff */
[----:B------:R-:W-:Y:S02]  /*4760*/  @P2 F2FP.BF16.F32.PACK_AB R58, RZ, R54 ;  /* 0x00000036ff3a223e */ /* 0x000fe400000010ff */
[----:B------:R-:W-:Y:S02]  /*4770*/  @P1 F2FP.BF16.F32.PACK_AB R78, RZ, R221 ;  /* 0x000000ddff4e123e */ /* 0x000fe400000010ff */
[----:B------:R-:W-:Y:S02]  /*4780*/  @P1 F2FP.BF16.F32.PACK_AB R76, RZ, R219 ;  /* 0x000000dbff4c123e */ /* 0x000fe400000010ff */
[----:B------:R-:W-:-:S02]  /*4790*/  @P1 F2FP.BF16.F32.PACK_AB R104, RZ, R217 ;  /* 0x000000d9ff68123e */ /* 0x000fc400000010ff */
[----:B------:R-:W-:Y:S02]  /*47a0*/  @P1 F2FP.BF16.F32.PACK_AB R106, RZ, R215 ;  /* 0x000000d7ff6a123e */ /* 0x000fe400000010ff */
[----:B------:R-:W-:Y:S02]  /*47b0*/  @P2 F2FP.BF16.F32.PACK_AB R75, RZ, R204 ;  /* 0x000000ccff4b223e */ /* 0x000fe400000010ff */
[----:B------:R-:W-:Y:S02]  /*47c0*/  @P2 PRMT R80, R74, 0x7610, R80 ;  /* 0x000076104a502816 */ /* 0x000fe40000000050 */
[----:B------:R-:W-:Y:S02]  /*47d0*/  @P2 F2FP.BF16.F32.PACK_AB R73, RZ, R210 ;  /* 0x000000d2ff49223e */ /* 0x000fe400000010ff */
[----:B------:R-:W-:Y:S02]  /*47e0*/  @P2 PRMT R81, R72, 0x7610, R81 ;  /* 0x0000761048512816 */ /* 0x000fe40000000051 */
[----:B------:R-:W-:-:S02]  /*47f0*/  @P2 F2FP.BF16.F32.PACK_AB R57, RZ, R212 ;  /* 0x000000d4ff39223e */ /* 0x000fc400000010ff */
[----:B------:R-:W-:Y:S02]  /*4800*/  @P2 F2FP.BF16.F32.PACK_AB R59, RZ, R208 ;  /* 0x000000d0ff3b223e */ /* 0x000fe400000010ff */
[----:B------:R-:W-:Y:S02]  /*4810*/  @P1 F2FP.BF16.F32.PACK_AB R79, RZ, R98 ;  /* 0x00000062ff4f123e */ /* 0x000fe400000010ff */
[----:B------:R-:W-:Y:S02]  /*4820*/  @P2 PRMT R83, R56, 0x7610, R83 ;  /* 0x0000761038532816 */ /* 0x000fe40000000053 */
[----:B------:R-:W-:Y:S02]  /*4830*/  @P2 PRMT R82, R58, 0x7610, R82 ;  /* 0x000076103a522816 */ /* 0x000fe40000000052 */
[----:B0-----:R-:W-:Y:S02]  /*4840*/  @P1 PRMT R94, R78, 0x7610, R94 ;  /* 0x000076104e5e1816 */ /* 0x001fe4000000005e */
[----:B------:R-:W-:-:S02]  /*4850*/  @P1 F2FP.BF16.F32.PACK_AB R77, RZ, R225 ;  /* 0x000000e1ff4d123e */ /* 0x000fc400000010ff */
[----:B------:R-:W-:Y:S02]  /*4860*/  @P1 F2FP.BF16.F32.PACK_AB R105, RZ, R87 ;  /* 0x00000057ff69123e */ /* 0x000fe400000010ff */
[----:B------:R-:W-:Y:S02]  /*4870*/  @P1 F2FP.BF16.F32.PACK_AB R103, RZ, R85 ;  /* 0x00000055ff67123e */ /* 0x000fe400000010ff */
[----:B------:R-:W-:Y:S02]  /*4880*/  @P1 PRMT R95, R76, 0x7610, R95 ;  /* 0x000076104c5f1816 */ /* 0x000fe4000000005f */
[----:B------:R-:W-:Y:S02]  /*4890*/  @P1 PRMT R93, R104, 0x7610, R93 ;  /* 0x00007610685d1816 */ /* 0x000fe4000000005d */
[----:B------:R-:W-:Y:S02]  /*48a0*/  @P1 PRMT R92, R106, 0x7610, R92 ;  /* 0x000076106a5c1816 */ /* 0x000fe4000000005c */
[----:B------:R-:W-:Y:S01]  /*48b0*/  @P2 PRMT R80, R80, 0x5410, R75 ;  /* 0x0000541050502816 */ /* 0x000fe2000000004b */
[----:B-1----:R-:W-:Y:S01]  /*48c0*/  IMAD.WIDE.U32 R74, R177, 0x10, R194 ;  /* 0x00000010b14a7825 */ /* 0x002fe200078e00c2 */
[----:B------:R-:W-:-:S02]  /*48d0*/  F2FP.BF16.F32.PACK_AB R55, R212, R55 ;  /* 0x00000037d437723e */ /* 0x000fc400000010ff */
[----:B------:R-:W-:Y:S02]  /*48e0*/  F2FP.BF16.F32.PACK_AB R54, R208, R54 ;  /* 0x00000036d036723e */ /* 0x000fe400000010ff */
[----:B------:R-:W-:Y:S02]  /*48f0*/  F2FP.BF16.F32.PACK_AB R53, R210, R201 ;  /* 0x000000c9d235723e */ /* 0x000fe400000010ff */
[----:B------:R-:W-:Y:S02]  /*4900*/  F2FP.BF16.F32.PACK_AB R52, R204, R197 ;  /* 0x000000c5cc34723e */ /* 0x000fe400000010ff */
[----:B------:R-:W-:Y:S01]  /*4910*/  @P2 PRMT R81, R81, 0x5410, R73 ;  /* 0x0000541051512816 */ /* 0x000fe20000000049 */
[----:B--2---:R-:W-:Y:S01]  /*4920*/  @P2 IMAD.WIDE.U32 R72, R177, 0x10, R198 ;  /* 0x00000010b1482825 */ /* 0x004fe200078e00c6 */
[----:B------:R-:W-:Y:S01]  /*4930*/  @P2 PRMT R83, R83, 0x5410, R57 ;  /* 0x0000541053532816 */ /* 0x000fe20000000039 */
[----:B------:R-:W-:Y:S01]  /*4940*/  STG.E.128 desc[UR6][R74.64], R52 ;  /* 0x000000344a007986 */ /* 0x000fe2000c101d06 */
[----:B------:R-:W-:-:S02]  /*4950*/  @P2 PRMT R82, R82, 0x5410, R59 ;  /* 0x0000541052522816 */ /* 0x000fc4000000003b */
[----:B------:R-:W-:Y:S01]  /*4960*/  @P1 PRMT R94, R94, 0x5410, R79 ;  /* 0x000054105e5e1816 */ /* 0x000fe2000000004f */
[C---:B---3--:R-:W-:Y:S01]  /*4970*/  @P1 IMAD.WIDE.U32 R78, R178.reuse, 0x10, R202 ;  /* 0x00000010b24e1825 */ /* 0x048fe200078e00ca */
[----:B------:R-:W-:Y:S01]  /*4980*/  @P1 PRMT R95, R95, 0x5410, R77 ;  /* 0x000054105f5f1816 */ /* 0x000fe2000000004d */
[----:B------:R0:W-:Y:S01]  /*4990*/  @P2 STG.E.128 desc[UR6][R72.64], R80 ;  /* 0x0000005048002986 */ /* 0x0001e2000c101d06 */
[----:B------:R-:W-:Y:S01]  /*49a0*/  @P1 PRMT R93, R93, 0x5410, R105 ;  /* 0x000054105d5d1816 */ /* 0x000fe20000000069 */
[----:B------:R-:W-:Y:S01]  /*49b0*/  IMAD.WIDE.U32 R76, R178, 0x10, R194 ;  /* 0x00000010b24c7825 */ /* 0x000fe200078e00c2 */
[----:B------:R-:W-:Y:S01]  /*49c0*/  @P1 PRMT R92, R92, 0x5410, R103 ;  /* 0x000054105c5c1816 */ /* 0x000fe20000000067 */
[----:B------:R-:W1:Y:S01]  /*49d0*/  @P2 LDC.64 R104, c[0x0][0x300] ;  /* 0x0000c000ff682b82 */ /* 0x000e620000000a00 */
[----:B------:R-:W-:Y:S02]  /*49e0*/  F2FP.BF16.F32.PACK_AB R59, R225, R219 ;  /* 0x000000dbe13b723e */ /* 0x000fe400000010ff */
[----:B------:R-:W-:Y:S01]  /*49f0*/  F2FP.BF16.F32.PACK_AB R58, R98, R221 ;  /* 0x000000dd623a723e */ /* 0x000fe200000010ff */
[----:B------:R-:W-:Y:S01]  /*4a00*/  @P1 STG.E.128 desc[UR6][R78.64], R92 ;  /* 0x0000005c4e001986 */ /* 0x000fe2000c101d06 */
[----:B------:R-:W-:-:S02]  /*4a10*/  F2FP.BF16.F32.PACK_AB R57, R87, R217 ;  /* 0x000000d95739723e */ /* 0x000fc400000010ff */
[----:B------:R-:W-:Y:S02]  /*4a20*/  F2FP.BF16.F32.PACK_AB R56, R85, R215 ;  /* 0x000000d75538723e */ /* 0x000fe400000010ff */
[----:B------:R-:W-:Y:S02]  /*4a30*/  @P2 F2FP.BF16.F32.PACK_AB R219, RZ, R219 ;  /* 0x000000dbffdb223e */ /* 0x000fe400000010ff */
[----:B------:R-:W-:Y:S01]  /*4a40*/  @P2 F2FP.BF16.F32.PACK_AB R221, RZ, R221 ;  /* 0x000000ddffdd223e */ /* 0x000fe200000010ff */
[----:B------:R2:W-:Y:S01]  /*4a50*/  STG.E.128 desc[UR6][R76.64], R56 ;  /* 0x000000384c007986 */ /* 0x0005e2000c101d06 */
[----:B------:R-:W-:Y:S01]  /*4a60*/  @P2 F2FP.BF16.F32.PACK_AB R217, RZ, R217 ;  /* 0x000000d9ffd9223e */ /* 0x000fe200000010ff */
[----:B0-----:R-:W0:Y:S01]  /*4a70*/  @P1 LDC.64 R72, c[0x0][0x308] ;  /* 0x0000c200ff481b82 */ /* 0x001e220000000a00 */
[----:B------:R-:W-:Y:S02]  /*4a80*/  @P2 F2FP.BF16.F32.PACK_AB R215, RZ, R215 ;  /* 0x000000d7ffd7223e */ /* 0x000fe400000010ff */
[----:B------:R-:W-:-:S02]  /*4a90*/  @P1 F2FP.BF16.F32.PACK_AB R52, RZ, R96 ;  /* 0x00000060ff34123e */ /* 0x000fc400000010ff */
[----:B------:R-:W-:Y:S02]  /*4aa0*/  @P1 F2FP.BF16.F32.PACK_AB R54, RZ, R86 ;  /* 0x00000056ff36123e */ /* 0x000fe400000010ff */
[----:B------:R-:W-:Y:S02]  /*4ab0*/  @P2 F2FP.BF16.F32.PACK_AB R225, RZ, R225 ;  /* 0x000000e1ffe1223e */ /* 0x000fe400000010ff */
[----:B------:R-:W-:Y:S02]  /*4ac0*/  @P2 F2FP.BF16.F32.PACK_AB R98, RZ, R98 ;  /* 0x00000062ff62223e */ /* 0x000fe400000010ff */
[----:B------:R-:W-:Y:S02]  /*4ad0*/  @P2 F2FP.BF16.F32.PACK_AB R87, RZ, R87 ;  /* 0x00000057ff57223e */ /* 0x000fe400000010ff */
[----:B------:R-:W-:Y:S02]  /*4ae0*/  @P2 F2FP.BF16.F32.PACK_AB R85, RZ, R85 ;  /* 0x00000055ff55223e */ /* 0x000fe400000010ff */
[----:B------:R-:W-:Y:S01]  /*4af0*/  @P2 PRMT R83, R219, 0x7610, R83 ;  /* 0x00007610db532816 */ /* 0x000fe20000000053 */
[----:B--2---:R-:W2:Y:S01]  /*4b00*/  @P2 LDC.64 R58, c[0x0][0x300] ;  /* 0x0000c000ff3a2b82 */ /* 0x004ea20000000a00 */
[----:B------:R-:W-:-:S02]  /*4b10*/  @P1 F2FP.BF16.F32.PACK_AB R56, RZ, R84 ;  /* 0x00000054ff38123e */ /* 0x000fc400000010ff */
[----:B------:R-:W-:Y:S02]  /*4b20*/  @P1 F2FP.BF16.F32.PACK_AB R57, RZ, R223 ;  /* 0x000000dfff39123e */ /* 0x000fe400000010ff */
[----:B------:R-:W-:Y:S02]  /*4b30*/  @P2 PRMT R82, R221, 0x7610, R82 ;  /* 0x00007610dd522816 */ /* 0x000fe40000000052 */
[----:B------:R-:W-:Y:S01]  /*4b40*/  @P2 PRMT R81, R217, 0x7610, R81 ;  /* 0x00007610d9512816 */ /* 0x000fe20000000051 */
[----:B0-----:R-:W-:Y:S01]  /*4b50*/  @P1 IMAD.WIDE.U32 R72, R172, 0x10, R72 ;  /* 0x00000010ac481825 */ /* 0x001fe200078e0048 */
[----:B------:R-:W-:Y:S02]  /*4b60*/  @P2 PRMT R80, R215, 0x7610, R80 ;  /* 0x00007610d7502816 */ /* 0x000fe40000000050 */
[----:B------:R-:W-:Y:S02]  /*4b70*/  @P1 F2FP.BF16.F32.PACK_AB R53, RZ, R91 ;  /* 0x0000005bff35123e */ /* 0x000fe400000010ff */
[----:B------:R-:W-:-:S02]  /*4b80*/  @P1 F2FP.BF16.F32.PACK_AB R55, RZ, R90 ;  /* 0x0000005aff37123e */ /* 0x000fc400000010ff */
[----:B------:R-:W-:Y:S02]  /*4b90*/  @P1 F2FP.BF16.F32.PACK_AB R74, RZ, R89 ;  /* 0x00000059ff4a123e */ /* 0x000fe400000010ff */
[----:B------:R-:W-:Y:S02]  /*4ba0*/  @P1 F2FP.BF16.F32.PACK_AB R75, RZ, R88 ;  /* 0x00000058ff4b123e */ /* 0x000fe400000010ff */
[----:B------:R-:W-:Y:S02]  /*4bb0*/  @P1 PRMT R95, R52, 0x7610, R95 ;  /* 0x00007610345f1816 */ /* 0x000fe4000000005f */
[----:B------:R-:W-:Y:S02]  /*4bc0*/  @P1 PRMT R94, R54, 0x7610, R94 ;  /* 0x00007610365e1816 */ /* 0x000fe4000000005e */
[----:B------:R-:W-:Y:S02]  /*4bd0*/  @P1 PRMT R93, R56, 0x7610, R93 ;  /* 0x00007610385d1816 */ /* 0x000fe4000000005d */
[----:B------:R-:W-:Y:S01]  /*4be0*/  @P1 PRMT R92, R57, 0x7610, R92 ;  /* 0x00007610395c1816 */ /* 0x000fe2000000005c */
[----:B--2---:R-:W-:Y:S01]  /*4bf0*/  @P2 IMAD.WIDE.U32 R56, R178, 0x10, R58 ;  /* 0x00000010b2382825 */ /* 0x004fe200078e003a */
[----:B------:R-:W-:-:S02]  /*4c00*/  @P2 PRMT R83, R83, 0x5410, R225 ;  /* 0x0000541053532816 */ /* 0x000fc400000000e1 */
[----:B------:R-:W-:Y:S01]  /*4c10*/  @P2 PRMT R82, R82, 0x5410, R98 ;  /* 0x0000541052522816 */ /* 0x000fe20000000062 */
[----:B------:R-:W-:Y:S01]  /*4c20*/  IMAD.WIDE.U32 R58, R172, 0x10, R194 ;  /* 0x00000010ac3a7825 */ /* 0x000fe200078e00c2 */
[----:B------:R-:W-:Y:S02]  /*4c30*/  @P2 PRMT R81, R81, 0x5410, R87 ;  /* 0x0000541051512816 */ /* 0x000fe40000000057 */
[----:B------:R-:W-:Y:S02]  /*4c40*/  @P2 PRMT R80, R80, 0x5410, R85 ;  /* 0x0000541050502816 */ /* 0x000fe40000000055 */
[----:B------:R-:W-:Y:S02]  /*4c50*/  @P1 PRMT R95, R95, 0x5410, R53 ;  /* 0x000054105f5f1816 */ /* 0x000fe40000000035 */
[----:B------:R-:W-:Y:S01]  /*4c60*/  @P1 PRMT R94, R94, 0x5410, R55 ;  /* 0x000054105e5e1816 */ /* 0x000fe20000000037 */
[----:B------:R0:W-:Y:S01]  /*4c70*/  @P2 STG.E.128 desc[UR6][R56.64], R80 ;  /* 0x0000005038002986 */ /* 0x0001e2000c101d06 */
[----:B------:R-:W-:-:S02]  /*4c80*/  @P1 PRMT R93, R93, 0x5410, R74 ;  /* 0x000054105d5d1816 */ /* 0x000fc4000000004a */
[----:B------:R-:W-:Y:S02]  /*4c90*/  @P1 PRMT R92, R92, 0x5410, R75 ;  /* 0x000054105c5c1816 */ /* 0x000fe4000000004b */
[----:B------:R-:W-:Y:S02]  /*4ca0*/  F2FP.BF16.F32.PACK_AB R55, R91, R96 ;  /* 0x000000605b37723e */ /* 0x000fe400000010ff */
[----:B------:R-:W-:Y:S01]  /*4cb0*/  F2FP.BF16.F32.PACK_AB R54, R90, R86 ;  /* 0x000000565a36723e */ /* 0x000fe200000010ff */
[----:B------:R2:W-:Y:S01]  /*4cc0*/  @P1 STG.E.128 desc[UR6][R72.64], R92 ;  /* 0x0000005c48001986 */ /* 0x0005e2000c101d06 */
[----:B------:R-:W-:Y:S02]  /*4cd0*/  F2FP.BF16.F32.PACK_AB R53, R89, R84 ;  /* 0x000000545935723e */ /* 0x000fe400000010ff */
[----:B------:R-:W-:Y:S02]  /*4ce0*/  F2FP.BF16.F32.PACK_AB R52, R88, R223 ;  /* 0x000000df5834723e */ /* 0x000fe400000010ff */
[----:B------:R-:W-:-:S02]  /*4cf0*/  @P2 F2FP.BF16.F32.PACK_AB R96, RZ, R96 ;  /* 0x00000060ff60223e */ /* 0x000fc400000010ff */
[-C--:B------:R-:W-:Y:S01]  /*4d00*/  @P1 F2FP.BF16.F32.PACK_AB R79, RZ, R101.reuse ;  /* 0x00000065ff4f123e */ /* 0x080fe200000010ff */
[----:B------:R3:W-:Y:S01]  /*4d10*/  STG.E.128 desc[UR6][R58.64], R52 ;  /* 0x000000343a007986 */ /* 0x0007e2000c101d06 */
[----:B------:R-:W-:Y:S02]  /*4d20*/  @P2 F2FP.BF16.F32.PACK_AB R74, RZ, R101 ;  /* 0x00000065ff4a223e */ /* 0x000fe400000010ff */
[----:B0-----:R-:W-:Y:S02]  /*4d30*/  @P1 F2FP.BF16.F32.PACK_AB R57, RZ, R97 ;  /* 0x00000061ff39123e */ /* 0x001fe400000010ff */
[----:B------:R-:W-:Y:S02]  /*4d40*/  @P2 PRMT R83, R96, 0x7610, R83 ;  /* 0x0000761060532816 */ /* 0x000fe40000000053 */
[-C--:B------:R-:W-:Y:S02]  /*4d50*/  @P1 F2FP.BF16.F32.PACK_AB R87, RZ, R100.reuse ;  /* 0x00000064ff57123e */ /* 0x080fe400000010ff */
[----:B------:R-:W-:-:S02]  /*4d60*/  @P2 F2FP.BF16.F32.PACK_AB R75, RZ, R100 ;  /* 0x00000064ff4b223e */ /* 0x000fc400000010ff */
[----:B--2---:R-:W-:Y:S02]  /*4d70*/  @P2 F2FP.BF16.F32.PACK_AB R72, RZ, R97 ;  /* 0x00000061ff48223e */ /* 0x004fe400000010ff */
[----:B------:R-:W-:Y:S02]  /*4d80*/  @P2 F2FP.BF16.F32.PACK_AB R86, RZ, R86 ;  /* 0x00000056ff56223e */ /* 0x000fe400000010ff */
[----:B------:R-:W-:Y:S02]  /*4d90*/  @P2 F2FP.BF16.F32.PACK_AB R84, RZ, R84 ;  /* 0x00000054ff54223e */ /* 0x000fe400000010ff */
[----:B------:R-:W-:Y:S02]  /*4da0*/  @P2 F2FP.BF16.F32.PACK_AB R223, RZ, R223 ;  /* 0x000000dfffdf223e */ /* 0x000fe400000010ff */
[----:B---3--:R-:W-:Y:S02]  /*4db0*/  F2FP.BF16.F32.PACK_AB R54, R102, R97 ;  /* 0x000000616636723e */ /* 0x008fe400000010ff */
[----:B------:R-:W0:Y:S01]  /*4dc0*/  @P1 LDC.64 R96, c[0x0][0x308] ;  /* 0x0000c200ff601b82 */ /* 0x000e220000000a00 */
[----:B------:R-:W-:-:S02]  /*4dd0*/  F2FP.BF16.F32.PACK_AB R53, R101, R99 ;  /* 0x000000636535723e */ /* 0x000fc400000010ff */
[----:B------:R-:W-:Y:S02]  /*4de0*/  F2FP.BF16.F32.PACK_AB R52, R100, R226 ;  /* 0x000000e26434723e */ /* 0x000fe400000010ff */
[----:B------:R-:W-:Y:S02]  /*4df0*/  @P1 F2FP.BF16.F32.PACK_AB R56, RZ, R227 ;  /* 0x000000e3ff38123e */ /* 0x000fe400000010ff */
[----:B------:R-:W-:Y:S01]  /*4e00*/  @P2 F2FP.BF16.F32.PACK_AB R91, RZ, R91 ;  /* 0x0000005bff5b223e */ /* 0x000fe200000010ff */
[----:B------:R-:W2:Y:S01]  /*4e10*/  @P2 LDC.64 R100, c[0x0][0x300] ;  /* 0x0000c000ff642b82 */ /* 0x000ea20000000a00 */
[----:B------:R-:W-:Y:S02]  /*4e20*/  @P2 F2FP.BF16.F32.PACK_AB R90, RZ, R90 ;  /* 0x0000005aff5a223e */ /* 0x000fe400000010ff */
[----:B------:R-:W-:Y:S02]  /*4e30*/  @P2 F2FP.BF16.F32.PACK_AB R89, RZ, R89 ;  /* 0x00000059ff59223e */ /* 0x000fe400000010ff */
[----:B------:R-:W-:-:S02]  /*4e40*/  @P2 F2FP.BF16.F32.PACK_AB R88, RZ, R88 ;  /* 0x00000058ff58223e */ /* 0x000fc400000010ff */
[----:B------:R-:W-:Y:S02]  /*4e50*/  @P2 PRMT R82, R86, 0x7610, R82 ;  /* 0x0000761056522816 */ /* 0x000fe40000000052 */
[----:B------:R-:W-:Y:S02]  /*4e60*/  @P2 PRMT R81, R84, 0x7610, R81 ;  /* 0x0000761054512816 */ /* 0x000fe40000000051 */
[----:B------:R-:W-:Y:S02]  /*4e70*/  @P2 PRMT R80, R223, 0x7610, R80 ;  /* 0x00007610df502816 */ /* 0x000fe40000000050 */
[----:B------:R-:W-:Y:S02]  /*4e80*/  @P1 PRMT R95, R56, 0x7610, R95 ;  /* 0x00007610385f1816 */ /* 0x000fe4000000005f */
[----:B------:R-:W-:Y:S01]  /*4e90*/  @P1 PRMT R94, R57, 0x7610, R94 ;  /* 0x00007610395e1816 */ /* 0x000fe2000000005e */
[----:B-1----:R-:W-:Y:S01]  /*4ea0*/  @P2 IMAD.WIDE.U32 R56, R172, 0x10, R104 ;  /* 0x00000010ac382825 */ /* 0x002fe200078e0068 */
[----:B------:R-:W-:-:S02]  /*4eb0*/  @P2 PRMT R83, R83, 0x5410, R91 ;  /* 0x0000541053532816 */ /* 0x000fc4000000005b */
[----:B------:R-:W-:Y:S02]  /*4ec0*/  @P2 PRMT R82, R82, 0x5410, R90 ;  /* 0x0000541052522816 */ /* 0x000fe4000000005a */
[----:B------:R-:W-:Y:S02]  /*4ed0*/  @P2 PRMT R81, R81, 0x5410, R89 ;  /* 0x0000541051512816 */ /* 0x000fe40000000059 */
[----:B------:R-:W-:Y:S02]  /*4ee0*/  @P2 PRMT R80, R80, 0x5410, R88 ;  /* 0x0000541050502816 */ /* 0x000fe40000000058 */
[----:B------:R-:W-:Y:S02]  /*4ef0*/  @P2 F2FP.BF16.F32.PACK_AB R73, RZ, R227 ;  /* 0x000000e3ff49223e */ /* 0x000fe400000010ff */
[----:B------:R-:W-:Y:S01]  /*4f00*/  @P1 F2FP.BF16.F32.PACK_AB R98, RZ, R99 ;  /* 0x00000063ff62123e */ /* 0x000fe200000010ff */
[----:B------:R0:W-:Y:S01]  /*4f10*/  @P2 STG.E.128 desc[UR6][R56.64], R80 ;  /* 0x0000005038002986 */ /* 0x0001e2000c101d06 */
[----:B------:R-:W-:-:S02]  /*4f20*/  @P1 F2FP.BF16.F32.PACK_AB R103, RZ, R226 ;  /* 0x000000e2ff67123e */ /* 0x000fc400000010ff */
[----:B------:R-:W-:Y:S02]  /*4f30*/  @P2 F2FP.BF16.F32.PACK_AB R78, RZ, R99 ;  /* 0x00000063ff4e223e */ /* 0x000fe400000010ff */
[----:B------:R-:W-:Y:S02]  /*4f40*/  @P2 F2FP.BF16.F32.PACK_AB R85, RZ, R226 ;  /* 0x000000e2ff55223e */ /* 0x000fe400000010ff */
[-C--:B------:R-:W-:Y:S02]  /*4f50*/  @P1 F2FP.BF16.F32.PACK_AB R76, RZ, R107.reuse ;  /* 0x0000006bff4c123e */ /* 0x080fe400000010ff */
[----:B------:R-:W-:Y:S02]  /*4f60*/  @P2 F2FP.BF16.F32.PACK_AB R59, RZ, R107 ;  /* 0x0000006bff3b223e */ /* 0x000fe400000010ff */
[-C--:B------:R-:W-:Y:S02]  /*4f70*/  @P1 F2FP.BF16.F32.PACK_AB R77, RZ, R102.reuse ;  /* 0x00000066ff4d123e */ /* 0x080fe400000010ff */
[----:B------:R-:W-:-:S02]  /*4f80*/  @P2 F2FP.BF16.F32.PACK_AB R58, RZ, R102 ;  /* 0x00000066ff3a223e */ /* 0x000fc400000010ff */
[----:B------:R-:W-:Y:S02]  /*4f90*/  @P1 PRMT R93, R98, 0x7610, R93 ;  /* 0x00007610625d1816 */ /* 0x000fe4000000005d */
[----:B------:R-:W-:Y:S01]  /*4fa0*/  @P1 PRMT R92, R103, 0x7610, R92 ;  /* 0x00007610675c1816 */ /* 0x000fe2000000005c */
[----:B0-----:R-:W-:Y:S01]  /*4fb0*/  @P1 IMAD.WIDE.U32 R56, R186, 0x10, R96 ;  /* 0x00000010ba381825 */ /* 0x001fe200078e0060 */
[----:B------:R-:W-:Y:S02]  /*4fc0*/  @P2 PRMT R83, R73, 0x7610, R83 ;  /* 0x0000761049532816 */ /* 0x000fe40000000053 */
[----:B------:R-:W-:Y:S01]  /*4fd0*/  @P2 PRMT R82, R72, 0x7610, R82 ;  /* 0x0000761048522816 */ /* 0x000fe20000000052 */
[----:B--2---:R-:W-:Y:S01]  /*4fe0*/  @P2 IMAD.WIDE.U32 R72, R186, 0x10, R100 ;  /* 0x00000010ba482825 */ /* 0x004fe200078e0064 */
[----:B------:R-:W-:Y:S02]  /*4ff0*/  @P2 PRMT R81, R78, 0x7610, R81 ;  /* 0x000076104e512816 */ /* 0x000fe40000000051 */
[----:B------:R-:W-:-:S02]  /*5000*/  @P2 PRMT R80, R85, 0x7610, R80 ;  /* 0x0000761055502816 */ /* 0x000fc40000000050 */
[----:B------:R-:W-:Y:S02]  /*5010*/  @P1 PRMT R95, R95, 0x5410, R76 ;  /* 0x000054105f5f1816 */ /* 0x000fe4000000004c */
[----:B------:R-:W-:Y:S02]  /*5020*/  @P1 PRMT R94, R94, 0x5410, R77 ;  /* 0x000054105e5e1816 */ /* 0x000fe4000000004d */
[----:B------:R-:W-:Y:S02]  /*5030*/  @P1 PRMT R93, R93, 0x5410, R79 ;  /* 0x000054105d5d1816 */ /* 0x000fe4000000004f */
[----:B------:R-:W-:Y:S02]  /*5040*/  @P1 PRMT R92, R92, 0x5410, R87 ;  /* 0x000054105c5c1816 */ /* 0x000fe40000000057 */
[----:B------:R-:W-:Y:S02]  /*5050*/  @P2 PRMT R83, R83, 0x5410, R59 ;  /* 0x0000541053532816 */ /* 0x000fe4000000003b */
[----:B------:R-:W-:Y:S01]  /*5060*/  @P2 PRMT R82, R82, 0x5410, R58 ;  /* 0x0000541052522816 */ /* 0x000fe2000000003a */
[----:B------:R-:W-:Y:S01]  /*5070*/  IMAD.WIDE.U32 R58, R186, 0x10, R194 ;  /* 0x00000010ba3a7825 */ /* 0x000fe200078e00c2 */
[----:B------:R-:W-:Y:S01]  /*5080*/  F2FP.BF16.F32.PACK_AB R55, R107, R227 ;  /* 0x000000e36b37723e */ /* 0x000fe200000010ff */
[----:B------:R0:W-:Y:S01]  /*5090*/  @P1 STG.E.128 desc[UR6][R56.64], R92 ;  /* 0x0000005c38001986 */ /* 0x0001e2000c101d06 */
[----:B------:R-:W-:-:S02]  /*50a0*/  @P2 PRMT R81, R81, 0x5410, R74 ;  /* 0x0000541051512816 */ /* 0x000fc4000000004a */
[----:B------:R-:W-:Y:S01]  /*50b0*/  @P2 PRMT R80, R80, 0x5410, R75 ;  /* 0x0000541050502816 */ /* 0x000fe2000000004b */
[----:B------:R0:W-:Y:S01]  /*50c0*/  STG.E.128 desc[UR6][R58.64], R52 ;  /* 0x000000343a007986 */ /* 0x0001e2000c101d06 */
[----:B------:R-:W-:-:S03]  /*50d0*/  SEL R195, RZ, 0x1, P4 ;  /* 0x00000001ffc37807 */ /* 0x000fc60002000000 */
[----:B------:R0:W-:Y:S01]  /*50e0*/  @P2 STG.E.128 desc[UR6][R72.64], R80 ;  /* 0x0000005048002986 */ /* 0x0001e2000c101d06 */
[----:B------:R-:W-:Y:S05]  /*50f0*/  @!P3 BRA `(.L_x_41) ;  /* 0xffffffc00084b947 */ /* 0x000fea000383ffff */
[----:B------:R-:W-:Y:S01]  /*5100*/  IMAD.MOV.U32 R87, RZ, RZ, R38 ;  /* 0x000000ffff577224 */ /* 0x000fe200078e0026 */
[----:B------:R-:W-:Y:S01]  /*5110*/  MOV R107, R42 ;  /* 0x0000002a006b7202 */ /* 0x000fe20000000f00 */
[----:B------:R-:W-:Y:S01]  /*5120*/  IMAD.MOV.U32 R38, RZ, RZ, R170 ;  /* 0x000000ffff267224 */ /* 0x000fe200078e00aa */
[----:B------:R-:W-:Y:S01]  /*5130*/  MOV R84, R39 ;  /* 0x0000002700547202 */ /* 0x000fe20000000f00 */
[----:B------:R-:W-:Y:S01]  /*5140*/  IMAD.MOV.U32 R104, RZ, RZ, R43 ;  /* 0x000000ffff687224 */ /* 0x000fe200078e002b */
[----:B------:R-:W-:Y:S01]  /*5150*/  MOV R85, R40 ;  /* 0x0000002800557202 */ /* 0x000fe20000000f00 */
[----:B------:R-:W-:Y:S01]  /*5160*/  IMAD.MOV.U32 R106, RZ, RZ, R41 ;  /* 0x000000ffff6a7224 */ /* 0x000fe200078e0029 */
[----:B0-----:R-:W-:Y:S01]  /*5170*/  MOV R72, R35 ;  /* 0x0000002300487202 */ /* 0x001fe20000000f00 */
[----:B------:R-:W-:Y:S01]  /*5180*/  IMAD.MOV.U32 R74, RZ, RZ, R33 ;  /* 0x000000ffff4a7224 */ /* 0x000fe200078e0021 */
[----:B------:R-:W-:Y:S01]  /*5190*/  MOV R75, R34 ;  /* 0x00000022004b7202 */ /* 0x000fe20000000f00 */
        /* <DEDUP_REMOVED lines=67> */
[----:B------:R-:W-:-:S02]  /*55d0*/  MOV R197, R136 ;  /* 0x0000008800c57202 */ /* 0x000fc40000000f00 */
[----:B------:R-:W-:Y:S02]  /*55e0*/  MOV R202, R165 ;  /* 0x000000a500ca7202 */ /* 0x000fe40000000f00 */
[----:B------:R-:W-:Y:S02]  /*55f0*/  MOV R198, R133 ;  /* 0x0000008500c67202 */ /* 0x000fe40000000f00 */
[----:B------:R-:W-:Y:S02]  /*5600*/  MOV R203, R166 ;  /* 0x000000a600cb7202 */ /* 0x000fe40000000f00 */
[----:B------:R-:W-:Y:S02]  /*5610*/  MOV R97, R132 ;  /* 0x0000008400617202 */ /* 0x000fe40000000f00 */
[----:B------:R-:W-:Y:S02]  /*5620*/  MOV R103, R162 ;  /* 0x000000a200677202 */ /* 0x000fe40000000f00 */
        /* <DEDUP_REMOVED lines=37> */
[----:B------:R-:W-:-:S07]  /*5880*/  MOV R127, R14 ;  /* 0x0000000e007f7202 */ /* 0x000fce0000000f00 */
.L_x_38:
[----:B------:R-:W0:Y:S01]  /*5890*/  S2R R14, SR_TID.X ;  /* 0x00000000000e7919 */ /* 0x000e220000002100 */
[----:B------:R-:W0:Y:S08]  /*58a0*/  S2UR UR4, SR_CTAID.X ;  /* 0x00000000000479c3 */ /* 0x000e300000002500 */
[----:B------:R-:W1:Y:S08]  /*58b0*/  LDC.64 R2, c[0x0][0x2d0] ;  /* 0x0000b400ff027b82 */ /* 0x000e700000000a00 */
[----:B------:R-:W2:Y:S08]  /*58c0*/  LDC.64 R8, c[0x0][0x2d8] ;  /* 0x0000b600ff087b82 */ /* 0x000eb00000000a00 */
[----:B------:R-:W3:Y:S01]  /*58d0*/  LDC.64 R10, c[0x0][0x2e0] ;  /* 0x0000b800ff0a7b82 */ /* 0x000ee20000000a00 */
[----:B0-----:R-:W-:-:S07]  /*58e0*/  LEA.HI R0, R14, UR4, RZ, 0x18 ;  /* 0x000000040e007c11 */ /* 0x001fce000f8fc0ff */
[----:B------:R-:W0:Y:S01]  /*58f0*/  LDC.64 R12, c[0x0][0x2e8] ;  /* 0x0000ba00ff0c7b82 */ /* 0x000e220000000a00 */
[----:B------:R-:W-:Y:S01]  /*5900*/  ULDC UR4, c[0x0][0x218] ;  /* 0x0000860000047ab9 */ /* 0x000fe20000000800 */
[----:B------:R-:W-:Y:S01]  /*5910*/  LOP3.LUT R15, R14, 0xff, RZ, 0xc0, !PT ;  /* 0x000000ff0e0f7812 */ /* 0x000fe200078ec0ff */
[----:B------:R-:W-:-:S05]  /*5920*/  IMAD R0, R0, UR4, RZ ;  /* 0x0000000400007c24 */ /* 0x000fca000f8e02ff */
[----:B------:R-:W-:-:S05]  /*5930*/  LEA.HI R15, R0, R15, RZ, 0x1d ;  /* 0x0000000f000f7211 */ /* 0x000fca00078fe8ff */
[----:B-1----:R-:W-:-:S04]  /*5940*/  IMAD.WIDE.U32 R2, R15, 0x20, R2 ;  /* 0x000000200f027825 */ /* 0x002fc800078e0002 */
[C---:B--2---:R-:W-:Y:S01]  /*5950*/  IMAD.WIDE.U32 R8, R15.reuse, 0x20, R8 ;  /* 0x000000200f087825 */ /* 0x044fe200078e0008 */
[----:B------:R-:W-:Y:S03]  /*5960*/  STG.E.128 desc[UR6][R2.64], R196 ;  /* 0x000000c402007986 */ /* 0x000fe6000c101d06 */
[C---:B---3--:R-:W-:Y:S01]  /*5970*/  IMAD.WIDE.U32 R10, R15.reuse, 0x20, R10 ;  /* 0x000000200f0a7825 */ /* 0x048fe200078e000a */
[----:B------:R-:W-:Y:S03]  /*5980*/  STG.E.128 desc[UR6][R2.64+0x10], R96 ;  /* 0x0000106002007986 */ /* 0x000fe6000c101d06 */
[----:B0-----:R-:W-:Y:S01]  /*5990*/  IMAD.WIDE.U32 R12, R15, 0x20, R12 ;  /* 0x000000200f0c7825 */ /* 0x001fe200078e000c */
[----:B------:R-:W-:Y:S04]  /*59a0*/  STG.E.128 desc[UR6][R8.64], R200 ;  /* 0x000000c808007986 */ /* 0x000fe8000c101d06 */
        /* <DEDUP_REMOVED lines=28> */
[----:B------:R-:W-:Y:S01]  /*5b70*/  STG.E.128 desc[UR6][R12.64+0x6010], R124 ;  /* 0x0060107c0c007986 */ /* 0x000fe2000c101d06 */
[----:B------:R-:W-:Y:S05]  /*5b80*/  EXIT ;  /* 0x000000000000794d */ /* 0x000fea0003800000 */
.L_x_39:
[----:B------:R-:W-:Y:S01]  /*5b90*/  HFMA2.MMA R55, -RZ, RZ, 0, 9.5367431640625e-07 ;  /* 0x00000010ff377435 */ /* 0x000fe200000001ff */
[----:B------:R-:W-:Y:S01]  /*5ba0*/  MOV R54, R52 ;  /* 0x0000003400367202 */ /* 0x000fe20000000f00 */
[----:B------:R-:W-:Y:S01]  /*5bb0*/  IMAD.MOV.U32 R235, RZ, RZ, -0x1 ;  /* 0xffffffffffeb7424 */ /* 0x000fe200078e00ff */
[----:B------:R-:W-:-:S08]  /*5bc0*/  MOV R234, 0x1f ;  /* 0x0000001f00ea7802 */ /* 0x000fd00000000f00 */
[----:B-----5:R-:W-:Y:S05]  /*5bd0*/  WARPSYNC.COLLECTIVE R235, `(.L_x_42) ;  /* 0x00000000eb087348 */ /* 0x020fea0003c00000 */
[----:B------:R0:W1:Y:S02]  /*5be0*/  SHFL.DOWN P4, R240, R54, R55, R234 ;  /* 0x0800003736f07389 */ /* 0x00006400000800ea */
[----:B01---5:R-:W-:Y:S01]  /*5bf0*/  ENDCOLLECTIVE ;  /* 0x000000000000791b */ /* 0x023fe20003800000 */
.L_x_42:
[----:B------:R-:W-:Y:S01]  /*5c00*/  MOV R54, R53 ;  /* 0x0000003500367202 */ /* 0x000fe20000000f00 */
[----:B------:R-:W-:-:S07]  /*5c10*/  FADD.FTZ R52, R52, R240 ;  /* 0x000000f034347221 */ /* 0x000fce0000010000 */
[----:B------:R-:W-:Y:S05]  /*5c20*/  WARPSYNC.COLLECTIVE R235, `(.L_x_43) ;  /* 0x00000000eb087348 */ /* 0x000fea0003c00000 */
[----:B------:R0:W1:Y:S02]  /*5c30*/  SHFL.DOWN P4, R240, R54, R55, R234 ;  /* 0x0800003736f07389 */ /* 0x00006400000800ea */
[----:B01----:R-:W-:Y:S01]  /*5c40*/  ENDCOLLECTIVE ;  /* 0x000000000000791b */ /* 0x003fe20003800000 */
.L_x_43:
[----:B------:R-:W-:Y:S01]  /*5c50*/  HFMA2.MMA R55, -RZ, RZ, 0, 4.76837158203125e-07 ;  /* 0x00000008ff377435 */ /* 0x000fe200000001ff */
[----:B------:R-:W-:Y:S01]  /*5c60*/  MOV R54, R52 ;  /* 0x0000003400367202 */ /* 0x000fe20000000f00 */
[----:B------:R-:W-:-:S09]  /*5c70*/  FADD.FTZ R53, R53, R240 ;  /* 0x000000f035357221 */ /* 0x000fd20000010000 */
[----:B------:R-:W-:Y:S05]  /*5c80*/  WARPSYNC.COLLECTIVE R235, `(.L_x_44) ;  /* 0x00000000eb087348 */ /* 0x000fea0003c00000 */
[----:B------:R0:W1:Y:S02]  /*5c90*/  SHFL.DOWN P4, R240, R54, R55, R234 ;  /* 0x0800003736f07389 */ /* 0x00006400000800ea */
[----:B01----:R-:W-:Y:S01]  /*5ca0*/  ENDCOLLECTIVE ;  /* 0x000000000000791b */ /* 0x003fe20003800000 */
.L_x_44:
[----:B------:R-:W-:Y:S02]  /*5cb0*/  IMAD.MOV.U32 R54, RZ, RZ, R53 ;  /* 0x000000ffff367224 */ /* 0x000fe400078e0035 */
[----:B------:R-:W-:-:S07]  /*5cc0*/  FADD.FTZ R52, R52, R240 ;  /* 0x000000f034347221 */ /* 0x000fce0000010000 */
[----:B------:R-:W-:Y:S05]  /*5cd0*/  WARPSYNC.COLLECTIVE R235, `(.L_x_45) ;  /* 0x00000000eb087348 */ /* 0x000fea0003c00000 */
[----:B------:R0:W1:Y:S02]  /*5ce0*/  SHFL.DOWN P4, R240, R54, R55, R234 ;  /* 0x0800003736f07389 */ /* 0x00006400000800ea */
[----:B01----:R-:W-:Y:S01]  /*5cf0*/  ENDCOLLECTIVE ;  /* 0x000000000000791b */ /* 0x003fe20003800000 */
.L_x_45:
[----:B------:R-:W-:Y:S01]  /*5d00*/  HFMA2.MMA R55, -RZ, RZ, 0, 2.384185791015625e-07 ;  /* 0x00000004ff377435 */ /* 0x000fe200000001ff */
[----:B------:R-:W-:Y:S01]  /*5d10*/  MOV R54, R52 ;  /* 0x0000003400367202 */ /* 0x000fe20000000f00 */
[----:B------:R-:W-:-:S09]  /*5d20*/  FADD.FTZ R53, R53, R240 ;  /* 0x000000f035357221 */ /* 0x000fd20000010000 */
[----:B------:R-:W-:Y:S05]  /*5d30*/  WARPSYNC.COLLECTIVE R235, `(.L_x_46) ;  /* 0x00000000eb087348 */ /* 0x000fea0003c00000 */
[----:B------:R0:W1:Y:S02]  /*5d40*/  SHFL.DOWN P4, R240, R54, R55, R234 ;  /* 0x0800003736f07389 */ /* 0x00006400000800ea */
[----:B01----:R-:W-:Y:S01]  /*5d50*/  ENDCOLLECTIVE ;  /* 0x000000000000791b */ /* 0x003fe20003800000 */
.L_x_46:
[----:B------:R-:W-:Y:S01]  /*5d60*/  MOV R54, R53 ;  /* 0x0000003500367202 */ /* 0x000fe20000000f00 */
[----:B------:R-:W-:-:S07]  /*5d70*/  FADD.FTZ R52, R52, R240 ;  /* 0x000000f034347221 */ /* 0x000fce0000010000 */
[----:B------:R-:W-:Y:S05]  /*5d80*/  WARPSYNC.COLLECTIVE R235, `(.L_x_47) ;  /* 0x00000000eb087348 */ /* 0x000fea0003c00000 */
[----:B------:R0:W1:Y:S02]  /*5d90*/  SHFL.DOWN P4, R240, R54, R55, R234 ;  /* 0x0800003736f07389 */ /* 0x00006400000800ea */
[----:B01----:R-:W-:Y:S01]  /*5da0*/  ENDCOLLECTIVE ;  /* 0x000000000000791b */ /* 0x003fe20003800000 */
.L_x_47:
[----:B------:R-:W-:Y:S01]  /*5db0*/  HFMA2.MMA R55, -RZ, RZ, 0, 1.1920928955078125e-07 ;  /* 0x00000002ff377435 */ /* 0x000fe200000001ff */
[----:B------:R-:W-:Y:S02]  /*5dc0*/  IMAD.MOV.U32 R54, RZ, RZ, R52 ;  /* 0x000000ffff367224 */ /* 0x000fe400078e0034 */
[----:B------:R-:W-:-:S08]  /*5dd0*/  FADD.FTZ R53, R53, R240 ;  /* 0x000000f035357221 */ /* 0x000fd00000010000 */
[----:B------:R-:W-:Y:S05]  /*5de0*/  WARPSYNC.COLLECTIVE R235, `(.L_x_48) ;  /* 0x00000000eb087348 */ /* 0x000fea0003c00000 */
[----:B------:R0:W1:Y:S02]  /*5df0*/  SHFL.DOWN P4, R240, R54, R55, R234 ;  /* 0x0800003736f07389 */ /* 0x00006400000800ea */
[----:B01----:R-:W-:Y:S01]  /*5e00*/  ENDCOLLECTIVE ;  /* 0x000000000000791b */ /* 0x003fe20003800000 */
.L_x_48:
[----:B------:R-:W-:Y:S01]  /*5e10*/  MOV R54, R53 ;  /* 0x0000003500367202 */ /* 0x000fe20000000f00 */
[----:B------:R-:W-:-:S07]  /*5e20*/  FADD.FTZ R52, R52, R240 ;  /* 0x000000f034347221 */ /* 0x000fce0000010000 */
[----:B------:R-:W-:Y:S05]  /*5e30*/  WARPSYNC.COLLECTIVE R235, `(.L_x_49) ;  /* 0x00000000eb087348 */ /* 0x000fea0003c00000 */
[----:B------:R0:W1:Y:S02]  /*5e40*/  SHFL.DOWN P4, R240, R54, R55, R234 ;  /* 0x0800003736f07389 */ /* 0x00006400000800ea */
[----:B01----:R-:W-:Y:S01]  /*5e50*/  ENDCOLLECTIVE ;  /* 0x000000000000791b */ /* 0x003fe20003800000 */
.L_x_49:
[----:B------:R-:W-:Y:S01]  /*5e60*/  MOV R54, R52 ;  /* 0x0000003400367202 */ /* 0x000fe20000000f00 */
[----:B------:R-:W-:Y:S02]  /*5e70*/  IMAD.MOV.U32 R55, RZ, RZ, 0x1 ;  /* 0x00000001ff377424 */ /* 0x000fe400078e00ff */
[----:B------:R-:W-:-:S07]  /*5e80*/  FADD.FTZ R53, R53, R240 ;  /* 0x000000f035357221 */ /* 0x000fce0000010000 */
[----:B------:R-:W-:Y:S05]  /*5e90*/  WARPSYNC.COLLECTIVE R235, `(.L_x_50) ;  /* 0x00000000eb087348 */ /* 0x000fea0003c00000 */
[----:B------:R0:W1:Y:S02]  /*5ea0*/  SHFL.DOWN P4, R240, R54, R55, R234 ;  /* 0x0800003736f07389 */ /* 0x00006400000800ea */
[----:B01----:R-:W-:Y:S01]  /*5eb0*/  ENDCOLLECTIVE ;  /* 0x000000000000791b */ /* 0x003fe20003800000 */
.L_x_50:
[----:B------:R-:W-:Y:S02]  /*5ec0*/  MOV R54, R53 ;  /* 0x0000003500367202 */ /* 0x000fe40000000f00 */
[----:B------:R-:W-:-:S07]  /*5ed0*/  MOV R236, R240 ;  /* 0x000000f000ec7202 */ /* 0x000fce0000000f00 */
[----:B------:R-:W-:Y:S05]  /*5ee0*/  WARPSYNC.COLLECTIVE R235, `(.L_x_51) ;  /* 0x00000000eb087348 */ /* 0x000fea0003c00000 */
[----:B------:R0:W1:Y:S02]  /*5ef0*/  SHFL.DOWN P4, R240, R54, R55, R234 ;  /* 0x0800003736f07389 */ /* 0x00006400000800ea */
[----:B01----:R-:W-:Y:S01]  /*5f00*/  ENDCOLLECTIVE ;  /* 0x000000000000791b */ /* 0x003fe20003800000 */
.L_x_51:
[----:B------:R-:W-:Y:S01]  /*5f10*/  MOV R54, R240 ;  /* 0x000000f000367202 */ /* 0x000fe20000000f00 */
[----:B------:R-:W-:Y:S06]  /*5f20*/  BRA `(.L_x_52) ;  /* 0xffffffd800207947 */ /* 0x000fec000383ffff */
.L_x_53:
        /* <DEDUP_REMOVED lines=13> */
.L_x_3507:


//--------------------- .text._ZN10layer_norm31ln_parallel_residual_bwd_kernelINS_13Kernel_traitsI13__nv_bfloat16S2_S2_S2_fjLj8192ELj1ELj1ELj8ELj16ENS_18Kernel_traits_baseILj8192ES2_S2_S2_S2_fjLj256EEEEELb0ELb1ELb0EEEvNS_9BwdParamsE --------------------------
	.section	.text._ZN10layer_norm31ln_parallel_residual_bwd_kernelINS_13Kernel_traitsI13__nv_bfloat16S2_S2_S2_fjLj8192ELj1ELj1ELj8ELj16ENS_18Kernel_traits_baseILj8192ES2_S2_S2_S2_fjLj256EEEEELb0ELb1ELb0EEEvNS_9BwdParamsE,"ax",@progbits
	.align	128
        .global         _ZN10layer_norm31ln_parallel_residual_bwd_kernelINS_13Kernel_traitsI13__nv_bfloat16S2_S2_S2_fjLj8192ELj1ELj1ELj8ELj16ENS_18Kernel_traits_baseILj8192ES2_S2_S2_S2_fjLj256EEEEELb0ELb1ELb0EEEvNS_9BwdParamsE
        .type           _ZN10layer_norm31ln_parallel_residual_bwd_kernelINS_13Kernel_traitsI13__nv_bfloat16S2_S2_S2_fjLj8192ELj1ELj1ELj8ELj16ENS_18Kernel_traits_baseILj8192ES2_S2_S2_S2_fjLj256EEEEELb0ELb1ELb0EEEvNS_9BwdParamsE,@function
        .size           _ZN10layer_norm31ln_parallel_residual_bwd_kernelINS_13Kernel_traitsI13__nv_bfloat16S2_S2_S2_fjLj8192ELj1ELj1ELj8ELj16ENS_18Kernel_traits_baseILj8192ES2_S2_S2_S2_fjLj256EEEEELb0ELb1ELb0EEEvNS_9BwdParamsE,(.L_x_3508 - _ZN10layer_norm31ln_parallel_residual_bwd_kernelINS_13Kernel_traitsI13__nv_bfloat16S2_S2_S2_fjLj8192ELj1ELj1ELj8ELj16ENS_18Kernel_traits_baseILj8192ES2_S2_S2_S2_fjLj256EEEEELb0ELb1ELb0EEEvNS_9BwdParamsE)
        .other          _ZN10layer_norm31ln_parallel_residual_bwd_kernelINS_13Kernel_traitsI13__nv_bfloat16S2_S2_S2_fjLj8192ELj1ELj1ELj8ELj16ENS_18Kernel_traits_baseILj8192ES2_S2_S2_S2_fjLj256EEEEELb0ELb1ELb0EEEvNS_9BwdParamsE,@"STO_CUDA_ENTRY STV_DEFAULT"
_ZN10layer_norm31ln_parallel_residual_bwd_kernelINS_13Kernel_traitsI13__nv_bfloat16S2_S2_S2_fjLj8192ELj1ELj1ELj8ELj16ENS_18Kernel_traits_baseILj8192ES2_S2_S2_S2_fjLj256EEEEELb0ELb1ELb0EEEvNS_9BwdParamsE:
.text._ZN10layer_norm31ln_parallel_residual_bwd_kernelINS_13Kernel_traitsI13__nv_bfloat16S2_S2_S2_fjLj8192ELj1ELj1ELj8ELj16ENS_18Kernel_traits_baseILj8192ES2_S2_S2_S2_fjLj256EEEEELb0ELb1ELb0EEEvNS_9BwdParamsE:
[----:B------:R-:W-:Y:S01]  /*0000*/  LDC R1, c[0x0][0x28] ;  /* 0x00000a00ff017b82 */ /* 0x000fe20000000800 */
[----:B------:R-:W0:Y:S01]  /*0010*/  S2R R37, SR_TID.X ;  /* 0x0000000000257919 */ /* 0x000e220000002100 */
[----:B------:R-:W-:-:S06]  /*0020*/  ULDC UR4, c[0x0][0x218] ;  /* 0x0000860000047ab9 */ /* 0x000fcc0000000800 */
[----:B------:R-:W1:Y:S01]  /*0030*/  S2UR UR6, SR_CTAID.X ;  /* 0x00000000000679c3 */ /* 0x000e620000002500 */
[----:B------:R-:W-:Y:S01]  /*0040*/  MOV R38, UR4 ;  /* 0x0000000400267c02 */ /* 0x000fe20008000f00 */
[----:B------:R-:W-:Y:S01]  /*0050*/  ULDC.64 UR4, c[0x0][0x208] ;  /* 0x0000820000047ab9 */ /* 0x000fe20000000a00 */
[----:B------:R-:W-:Y:S01]  /*0060*/  ULDC UR7, c[0x0][0x214] ;  /* 0x0000850000077ab9 */ /* 0x000fe20000000800 */
[----:B------:R-:W-:Y:S01]  /*0070*/  ULDC UR20, c[0x0][0x218] ;  /* 0x0000860000147ab9 */ /* 0x000fe20000000800 */
[----:B------:R-:W-:Y:S01]  /*0080*/  SHF.R.S32.HI R3, RZ, 0x1f, R38 ;  /* 0x0000001fff037819 */ /* 0x000fe20000011426 */
[----:B------:R-:W-:Y:S01]  /*0090*/  ULDC.U8 UR13, c[0x0][0x2a0] ;  /* 0x0000a800000d7ab9 */ /* 0x000fe20000000000 */
[----:B------:R-:W-:Y:S01]  /*00a0*/  ULDC UR12, c[0x0][0x290] ;  /* 0x0000a400000c7ab9 */ /* 0x000fe20000000800 */
[----:B------:R-:W-:Y:S01]  /*00b0*/  ULDC.64 UR8, c[0x0][0x2c8] ;  /* 0x0000b20000087ab9 */ /* 0x000fe20000000a00 */
[----:B------:R-:W-:Y:S01]  /*00c0*/  LEA.HI R3, R3, R38, RZ, 0x3 ;  /* 0x0000002603037211 */ /* 0x000fe200078f18ff */
[----:B------:R-:W-:Y:S01]  /*00d0*/  ULDC.64 UR10, c[0x0][0x238] ;  /* 0x00008e00000a7ab9 */ /* 0x000fe20000000a00 */
[----:B------:R-:W-:Y:S01]  /*00e0*/  ULDC.64 UR14, c[0x0][0x308] ;  /* 0x0000c200000e7ab9 */ /* 0x000fe20000000a00 */
[----:B------:R-:W-:Y:S01]  /*00f0*/  ULDC.64 UR16, c[0x0][0x300] ;  /* 0x0000c00000107ab9 */ /* 0x000fe20000000a00 */
[----:B------:R-:W-:Y:S01]  /*0100*/  ULDC.64 UR18, c[0x0][0x210] ;  /* 0x0000840000127ab9 */ /* 0x000fe20000000a00 */
[----:B0-----:R-:W-:-:S02]  /*0110*/  LOP3.LUT R0, R37, 0xff, RZ, 0xc, !PT ;  /* 0x000000ff25007812 */ /* 0x001fc400078e0cff */
[----:B------:R-:W-:Y:S02]  /*0120*/  LOP3.LUT R36, R37, 0xff, RZ, 0xc0, !PT ;  /* 0x000000ff25247812 */ /* 0x000fe400078ec0ff */
[----:B------:R-:W-:Y:S02]  /*0130*/  LEA.HI.SX32 R0, R3, R0, 0x1d ;  /* 0x0000000003007211 */ /* 0x000fe400078feaff */
[----:B------:R-:W-:Y:S02]  /*0140*/  MOV R17, R36 ;  /* 0x0000002400117202 */ /* 0x000fe40000000f00 */
[C---:B------:R-:W-:Y:S02]  /*0150*/  LOP3.LUT P0, RZ, R0.reuse, 0xffffff00, RZ, 0xc0, !PT ;  /* 0xffffff0000ff7812 */ /* 0x040fe4000780c0ff */
[C---:B------:R-:W-:Y:S02]  /*0160*/  ISETP.GE.U32.AND P1, PT, R0.reuse, 0x200, PT ;  /* 0x000002000000780c */ /* 0x040fe40003f26070 */
[----:B------:R-:W-:-:S02]  /*0170*/  ISETP.GE.U32.AND P2, PT, R0, 0x300, PT ;  /* 0x000003000000780c */ /* 0x000fc40003f46070 */
[----:B------:R-:W-:Y:S02]  /*0180*/  ISETP.GE.U32.AND P4, PT, R0, 0x400, PT ;  /* 0x000004000000780c */ /* 0x000fe40003f86070 */
[----:B-1----:R-:W-:Y:S02]  /*0190*/  LEA.HI R19, R37, UR6, RZ, 0x18 ;  /* 0x0000000625137c11 */ /* 0x002fe4000f8fc0ff */
[----:B------:R-:W-:Y:S02]  /*01a0*/  CS2R R40, SRZ ;  /* 0x0000000000287805 */ /* 0x000fe4000001ff00 */
[----:B------:R-:W-:Y:S01]  /*01b0*/  P2R R0, PR, RZ, 0x10 ;  /* 0x00000010ff007803 */ /* 0x000fe20000000000 */
[----:B------:R-:W0:Y:S08]  /*01c0*/  @P0 LDC.64 R2, c[0x0][0x260] ;  /* 0x00009800ff020b82 */ /* 0x000e300000000a00 */
[----:B------:R-:W1:Y:S08]  /*01d0*/  @P1 LDC.64 R8, c[0x0][0x260] ;  /* 0x00009800ff081b82 */ /* 0x000e700000000a00 */
[----:B------:R-:W2:Y:S08]  /*01e0*/  @P2 LDC.64 R12, c[0x0][0x260] ;  /* 0x00009800ff0c2b82 */ /* 0x000eb00000000a00 */
[----:B------:R-:W3:Y:S01]  /*01f0*/  @P4 LDC.64 R14, c[0x0][0x260] ;  /* 0x00009800ff0e4b82 */ /* 0x000ee20000000a00 */
[C---:B0-----:R-:W-:Y:S01]  /*0200*/  @P0 IMAD.WIDE.U32 R2, R17.reuse, 0x10, R2 ;  /* 0x0000001011020825 */ /* 0x041fe200078e0002 */
[----:B------:R-:W-:-:S04]  /*0210*/  @P0 LOP3.LUT R17, R17, 0x100, RZ, 0xfc, !PT ;  /* 0x0000010011110812 */ /* 0x000fc800078efcff */
[----:B------:R0:W5:Y:S01]  /*0220*/  @P0 LDG.E.128 R20, desc[UR4][R2.64] ;  /* 0x0000000402140981 */ /* 0x000162000c1e1d00 */
[----:B-1----:R-:W-:-:S04]  /*0230*/  @P1 IMAD.WIDE.U32 R10, R17, 0x10, R8 ;  /* 0x00000010110a1825 */ /* 0x002fc800078e0008 */
[----:B------:R-:W-:Y:S01]  /*0240*/  @P1 VIADD R17, R17, 0x100 ;  /* 0x0000010011111836 */ /* 0x000fe20000000000 */
[----:B------:R0:W5:Y:S03]  /*0250*/  @P1 LDG.E.128 R24, desc[UR4][R10.64] ;  /* 0x000000040a181981 */ /* 0x000166000c1e1d00 */
[C---:B--2---:R-:W-:Y:S01]  /*0260*/  @P2 IMAD.WIDE.U32 R12, R17.reuse, 0x10, R12 ;  /* 0x00000010110c2825 */ /* 0x044fe200078e000c */
[----:B------:R-:W-:-:S04]  /*0270*/  @P2 IADD3 R17, R17, 0x100, RZ ;  /* 0x0000010011112810 */ /* 0x000fc80007ffe0ff */
[----:B------:R0:W5:Y:S01]  /*0280*/  @P2 LDG.E.128 R104, desc[UR4][R12.64] ;  /* 0x000000040c682981 */ /* 0x000162000c1e1d00 */
[----:B---3--:R-:W-:-:S05]  /*0290*/  @P4 IMAD.WIDE.U32 R8, R17, 0x10, R14 ;  /* 0x0000001011084825 */ /* 0x008fca00078e000e */
[----:B------:R0:W5:Y:S01]  /*02a0*/  @P4 LDG.E.128 R4, desc[UR4][R8.64] ;  /* 0x0000000408044981 */ /* 0x000162000c1e1d00 */
[----:B------:R-:W-:Y:S02]  /*02b0*/  ISETP.GE.AND P3, PT, R19, UR7, PT ;  /* 0x0000000713007c0c */ /* 0x000fe4000bf66270 */
        /* <DEDUP_REMOVED lines=30> */
[----:B------:R-:W-:Y:S01]  /*04a0*/  CS2R R102, SRZ ;  /* 0x0000000000667805 */ /* 0x000fe2000001ff00 */
[----:B0-----:R-:W-:Y:S06]  /*04b0*/  @P3 BRA `(.L_x_54) ;  /* 0x0000003800583947 */ /* 0x001fec0003800000 */
[C---:B-----5:R-:W-:Y:S01]  /*04c0*/  @P0 PRMT R15, R23.reuse, 0x7632, R15 ;  /* 0x00007632170f0816 */ /* 0x060fe2000000000f */
[----:B------:R-:W-:Y:S01]  /*04d0*/  ULDC.U8 UR6, c[0x0][0x2a0] ;  /* 0x0000a80000067ab9 */ /* 0x000fe20000000000 */
[----:B------:R-:W-:Y:S01]  /*04e0*/  SHF.L.U32 R32, R23, 0x10, RZ ;  /* 0x0000001017207819 */ /* 0x000fe200000006ff */
[----:B------:R-:W-:Y:S01]  /*04f0*/  UISETP.NE.AND UP0, UPT, UR6, URZ, UPT ;  /* 0x0000003f0600728c */ /* 0x000fe2000bf05270 */
[C---:B------:R-:W-:Y:S01]  /*0500*/  @P4 PRMT R3, R4.reuse, 0x7632, R3 ;  /* 0x0000763204034816 */ /* 0x040fe20000000003 */
[----:B------:R-:W-:Y:S01]  /*0510*/  IMAD.U32 R34, R21, 0x10000, RZ ;  /* 0x0001000015227824 */ /* 0x000fe200078e00ff */
[----:B------:R-:W-:Y:S01]  /*0520*/  SHF.L.U32 R23, R4, 0x10, RZ ;  /* 0x0000001004177819 */ /* 0x000fe200000006ff */
[----:B------:R-:W-:Y:S01]  /*0530*/  HFMA2.MMA R41, -RZ, RZ, 0, 0 ;  /* 0x00000000ff297435 */ /* 0x000fe200000001ff */
[----:B------:R-:W-:Y:S01]  /*0540*/  @P4 PRMT R4, R5, 0x7632, R4 ;  /* 0x0000763205044816 */ /* 0x000fe20000000004 */
[C---:B------:R-:W-:Y:S01]  /*0550*/  IMAD.U32 R31, R24.reuse, 0x10000, RZ ;  /* 0x00010000181f7824 */ /* 0x040fe200078e00ff */
[----:B------:R-:W-:Y:S01]  /*0560*/  @P0 PRMT R17, R21, 0x7632, R17 ;  /* 0x0000763215110816 */ /* 0x000fe20000000011 */
[C---:B------:R-:W-:Y:S01]  /*0570*/  IMAD.U32 R28, R27.reuse, 0x10000, RZ ;  /* 0x000100001b1c7824 */ /* 0x040fe200078e00ff */
[----:B------:R-:W-:Y:S01]  /*0580*/  @P1 PRMT R14, R24, 0x7632, R14 ;  /* 0x00007632180e1816 */ /* 0x000fe2000000000e */
[----:B------:R-:W-:Y:S01]  /*0590*/  IMAD.MOV.U32 R132, RZ, RZ, 0x1 ;  /* 0x00000001ff847424 */ /* 0x000fe200078e00ff */
[----:B------:R-:W-:Y:S01]  /*05a0*/  @P1 PRMT R11, R27, 0x7632, R11 ;  /* 0x000076321b0b1816 */ /* 0x000fe2000000000b */
[----:B------:R-:W-:Y:S01]  /*05b0*/  IMAD.U32 R17, R17, 0x10000, RZ ;  /* 0x0001000011117824 */ /* 0x000fe200078e00ff */
[----:B------:R-:W-:Y:S01]  /*05c0*/  @P2 PRMT R8, R106, 0x7632, R8 ;  /* 0x000076326a082816 */ /* 0x000fe20000000008 */
[----:B------:R-:W-:Y:S01]  /*05d0*/  IMAD.U32 R14, R14, 0x10000, RZ ;  /* 0x000100000e0e7824 */ /* 0x000fe200078e00ff */
[----:B------:R-:W-:Y:S01]  /*05e0*/  @P2 PRMT R2, R107, 0x7632, R2 ;  /* 0x000076326b022816 */ /* 0x000fe20000000002 */
[----:B------:R-:W-:Y:S01]  /*05f0*/  IMAD.U32 R11, R11, 0x10000, RZ ;  /* 0x000100000b0b7824 */ /* 0x000fe200078e00ff */
[----:B------:R-:W-:Y:S01]  /*0600*/  @P0 PRMT R18, R20, 0x7632, R18 ;  /* 0x0000763214120816 */ /* 0x000fe20000000012 */
[----:B------:R-:W-:Y:S01]  /*0610*/  IMAD.U32 R8, R8, 0x10000, RZ ;  /* 0x0001000008087824 */ /* 0x000fe200078e00ff */
[----:B------:R-:W-:-:S02]  /*0620*/  @P0 PRMT R16, R22, 0x7632, R16 ;  /* 0x0000763216100816 */ /* 0x000fc40000000010 */
[----:B------:R-:W-:Y:S02]  /*0630*/  @P1 PRMT R13, R25, 0x7632, R13 ;  /* 0x00007632190d1816 */ /* 0x000fe4000000000d */
[----:B------:R-:W-:Y:S02]  /*0640*/  @P1 PRMT R12, R26, 0x7632, R12 ;  /* 0x000076321a0c1816 */ /* 0x000fe4000000000c */
[----:B------:R-:W-:Y:S02]  /*0650*/  @P2 PRMT R10, R104, 0x7632, R10 ;  /* 0x00007632680a2816 */ /* 0x000fe4000000000a */
[----:B------:R-:W-:Y:S02]  /*0660*/  @P2 PRMT R9, R105, 0x7632, R9 ;  /* 0x0000763269092816 */ /* 0x000fe40000000009 */
[----:B------:R-:W-:Y:S02]  /*0670*/  @P4 PRMT R38, R6, 0x7632, R38 ;  /* 0x0000763206264816 */ /* 0x000fe40000000026 */
[----:B------:R-:W-:-:S02]  /*0680*/  @P4 PRMT R39, R7, 0x7632, R39 ;  /* 0x0000763207274816 */ /* 0x000fc40000000027 */
[----:B------:R-:W-:Y:S02]  /*0690*/  SHF.L.U32 R35, R20, 0x10, RZ ;  /* 0x0000001014237819 */ /* 0x000fe400000006ff */
[----:B------:R-:W-:Y:S01]  /*06a0*/  SHF.L.U32 R33, R22, 0x10, RZ ;  /* 0x0000001016217819 */ /* 0x000fe200000006ff */
[----:B------:R-:W-:Y:S01]  /*06b0*/  IMAD.U32 R22, R5, 0x10000, RZ ;  /* 0x0001000005167824 */ /* 0x000fe200078e00ff */
[----:B------:R-:W-:Y:S01]  /*06c0*/  SHF.L.U32 R20, R7, 0x10, RZ ;  /* 0x0000001007147819 */ /* 0x000fe200000006ff */
[----:B------:R-:W-:Y:S01]  /*06d0*/  IMAD.U32 R5, R4, 0x10000, RZ ;  /* 0x0001000004057824 */ /* 0x000fe200078e00ff */
[----:B------:R-:W-:Y:S01]  /*06e0*/  SHF.L.U32 R30, R25, 0x10, RZ ;  /* 0x00000010191e7819 */ /* 0x000fe200000006ff */
[----:B------:R-:W-:Y:S01]  /*06f0*/  IMAD.U32 R25, R106, 0x10000, RZ ;  /* 0x000100006a197824 */ /* 0x000fe200078e00ff */
[----:B------:R-:W-:Y:S02]  /*0700*/  SHF.L.U32 R29, R26, 0x10, RZ ;  /* 0x000000101a1d7819 */ /* 0x000fe400000006ff */
[----:B------:R-:W-:-:S02]  /*0710*/  SHF.L.U32 R21, R6, 0x10, RZ ;  /* 0x0000001006157819 */ /* 0x000fc400000006ff */
[----:B------:R-:W-:Y:S02]  /*0720*/  SHF.L.U32 R7, R2, 0x10, RZ ;  /* 0x0000001002077819 */ /* 0x000fe400000006ff */
[----:B------:R-:W-:Y:S02]  /*0730*/  SHF.L.U32 R27, R104, 0x10, RZ ;  /* 0x00000010681b7819 */ /* 0x000fe400000006ff */
[----:B------:R-:W-:Y:S02]  /*0740*/  SHF.L.U32 R26, R105, 0x10, RZ ;  /* 0x00000010691a7819 */ /* 0x000fe400000006ff */
[----:B------:R-:W-:Y:S02]  /*0750*/  SHF.L.U32 R24, R107, 0x10, RZ ;  /* 0x000000106b187819 */ /* 0x000fe400000006ff */
[----:B------:R-:W-:Y:S02]  /*0760*/  SHF.L.U32 R18, R18, 0x10, RZ ;  /* 0x0000001012127819 */ /* 0x000fe400000006ff */
[----:B------:R-:W-:-:S02]  /*0770*/  SHF.L.U32 R16, R16, 0x10, RZ ;  /* 0x0000001010107819 */ /* 0x000fc400000006ff */
[----:B------:R-:W-:Y:S02]  /*0780*/  SHF.L.U32 R15, R15, 0x10, RZ ;  /* 0x000000100f0f7819 */ /* 0x000fe400000006ff */
[----:B------:R-:W-:Y:S02]  /*0790*/  SHF.L.U32 R13, R13, 0x10, RZ ;  /* 0x000000100d0d7819 */ /* 0x000fe400000006ff */
[----:B------:R-:W-:Y:S02]  /*07a0*/  SHF.L.U32 R12, R12, 0x10, RZ ;  /* 0x000000100c0c7819 */ /* 0x000fe400000006ff */
[----:B------:R-:W-:Y:S02]  /*07b0*/  SHF.L.U32 R10, R10, 0x10, RZ ;  /* 0x000000100a0a7819 */ /* 0x000fe400000006ff */
[----:B------:R-:W-:Y:S02]  /*07c0*/  SHF.L.U32 R9, R9, 0x10, RZ ;  /* 0x0000001009097819 */ /* 0x000fe400000006ff */
[----:B------:R-:W-:-:S02]  /*07d0*/  PLOP3.LUT P3, PT, PT, PT, UP0, 0x80, 0x0 ;  /* 0x000000000000781c */ /* 0x000fc40003f6f008 */
[----:B------:R-:W-:Y:S02]  /*07e0*/  SHF.L.U32 R6, R3, 0x10, RZ ;  /* 0x0000001003067819 */ /* 0x000fe400000006ff */
[----:B------:R-:W-:Y:S02]  /*07f0*/  SHF.L.U32 R4, R38, 0x10, RZ ;  /* 0x0000001026047819 */ /* 0x000fe400000006ff */
[----:B------:R-:W-:-:S07]  /*0800*/  SHF.L.U32 R2, R39, 0x10, RZ ;  /* 0x0000001027027819 */ /* 0x000fce00000006ff */
.L_x_72:
[----:B------:R-:W0:Y:S02]  /*0810*/  LDC.64 R38, c[0x0][0x250] ;  /* 0x00009400ff267b82 */ /* 0x000e240000000a00 */
[----:B0-----:R-:W-:-:S06]  /*0820*/  IMAD.WIDE R130, R19, 0x4, R38 ;  /* 0x0000000413827825 */ /* 0x001fcc00078e0226 */
[----:B------:R-:W0:Y:S01]  /*0830*/  LDC.64 R38, c[0x0][0x258] ;  /* 0x00009600ff267b82 */ /* 0x000e220000000a00 */
[----:B------:R-:W2:Y:S01]  /*0840*/  LDG.E R130, desc[UR4][R130.64] ;  /* 0x0000000482827981 */ /* 0x000ea2000c1e1900 */
[----:B0-----:R-:W-:-:S05]  /*0850*/  IMAD.WIDE R128, R19, 0x4, R38 ;  /* 0x0000000413807825 */ /* 0x001fca00078e0226 */
[----:B-----5:R0:W5:Y:S01]  /*0860*/  LDG.E R144, desc[UR4][R128.64] ;  /* 0x0000000480907981 */ /* 0x020162000c1e1900 */
[----:B------:R-:W-:Y:S01]  /*0870*/  IMAD.U32 R38, RZ, RZ, UR20 ;  /* 0x00000014ff267e24 */ /* 0x000fe2000f8e00ff */
[----:B------:R-:W-:Y:S01]  /*0880*/  BSSY B0, `(.L_x_55) ;  /* 0x0000068000007945 */ /* 0x000fe20003800000 */
[----:B------:R-:W-:Y:S02]  /*0890*/  LOP3.LUT P4, RZ, R132, 0xff, RZ, 0xc0, !PT ;  /* 0x000000ff84ff7812 */ /* 0x000fe4000788c0ff */
[----:B------:R-:W-:Y:S01]  /*08a0*/  IMAD R39, R19, R38, RZ ;  /* 0x0000002613277224 */ /* 0x000fe200078e02ff */
[----:B------:R-:W-:Y:S02]  /*08b0*/  MOV R143, RZ ;  /* 0x000000ff008f7202 */ /* 0x000fe40000000f00 */
[----:B------:R-:W-:Y:S02]  /*08c0*/  MOV R140, RZ ;  /* 0x000000ff008c7202 */ /* 0x000fe40000000f00 */
[----:B------:R-:W-:-:S02]  /*08d0*/  SHF.R.S32.HI R134, RZ, 0x1f, R39 ;  /* 0x0000001fff867819 */ /* 0x000fc40000011427 */
[----:B------:R-:W-:Y:S02]  /*08e0*/  SHF.R.U32.HI R138, RZ, 0x5, R37 ;  /* 0x00000005ff8a7819 */ /* 0x000fe40000011625 */
[----:B------:R-:W-:-:S04]  /*08f0*/  LEA.HI R39, R134, R39, RZ, 0x3 ;  /* 0x0000002786277211 */ /* 0x000fc800078f18ff */
[----:B------:R-:W-:-:S05]  /*0900*/  LEA.HI.SX32 R39, R39, R36, 0x1d ;  /* 0x0000002427277211 */ /* 0x000fca00078feaff */
[----:B------:R-:W-:Y:S01]  /*0910*/  IMAD.MOV.U32 R141, RZ, RZ, R39 ;  /* 0x000000ffff8d7224 */ /* 0x000fe200078e0027 */
[----:B--2---:R-:W-:Y:S01]  /*0920*/  FSEL R139, R130, RZ, !P3 ;  /* 0x000000ff828b7208 */ /* 0x004fe20005800000 */
[----:B0-----:R-:W-:Y:S06]  /*0930*/  @!P0 BRA `(.L_x_56) ;  /* 0x0000000400708947 */ /* 0x001fec0003800000 */
[----:B------:R-:W0:Y:S01]  /*0940*/  LDC.64 R132, c[0x0][0x2b8] ;  /* 0x0000ae00ff847b82 */ /* 0x000e220000000a00 */
[----:B------:R-:W-:-:S04]  /*0950*/  LEA R128, P3, R39, UR10, 0x4 ;  /* 0x0000000a27807c11 */ /* 0x000fc8000f8620ff */
[----:B------:R-:W-:-:S06]  /*0960*/  LEA.HI.X R129, R39, UR11, RZ, 0x4, P3 ;  /* 0x0000000b27817c11 */ /* 0x000fcc00098f24ff */
[----:B------:R-:W2:Y:S01]  /*0970*/  LDG.E.128 R128, desc[UR4][R128.64] ;  /* 0x0000000480807981 */ /* 0x000ea2000c1e1d00 */
[----:B0-----:R-:W-:-:S06]  /*0980*/  IMAD.WIDE.U32 R132, R39, 0x10, R132 ;  /* 0x0000001027847825 */ /* 0x001fcc00078e0084 */
[----:B------:R-:W3:Y:S01]  /*0990*/  LDG.E.128 R132, desc[UR4][R132.64] ;  /* 0x0000000484847981 */ /* 0x000ee2000c1e1d00 */
[----:B------:R-:W-:-:S04]  /*09a0*/  ISETP.NE.U32.AND P3, PT, RZ, UR8, PT ;  /* 0x00000008ff007c0c */ /* 0x000fc8000bf65070 */
[----:B------:R-:W-:-:S13]  /*09b0*/  ISETP.NE.AND.EX P3, PT, RZ, UR9, PT, P3 ;  /* 0x00000009ff007c0c */ /* 0x000fda000bf65330 */
[----:B------:R-:W-:-:S04]  /*09c0*/  @P3 LEA R136, P5, R39, UR8, 0x4 ;  /* 0x0000000827883c11 */ /* 0x000fc8000f8a20ff */
[----:B------:R-:W-:-:S05]  /*09d0*/  @P3 LEA.HI.X R137, R39, UR9, RZ, 0x4, P5 ;  /* 0x0000000927893c11 */ /* 0x000fca000a8f24ff */
[----:B------:R0:W5:Y:S01]  /*09e0*/  @P3 LDG.E.128 R104, desc[UR4][R136.64] ;  /* 0x0000000488683981 */ /* 0x000162000c1e1d00 */
[C---:B--2---:R-:W-:Y:S02]  /*09f0*/  SHF.L.U32 R142, R128.reuse, 0x10, RZ ;  /* 0x00000010808e7819 */ /* 0x044fe400000006ff */
[----:B------:R-:W-:Y:S02]  /*0a00*/  PRMT R140, R128, 0x7632, R140 ;  /* 0x00007632808c7816 */ /* 0x000fe4000000008c */
[----:B------:R-:W-:Y:S01]  /*0a10*/  SHF.L.U32 R146, R129, 0x10, RZ ;  /* 0x0000001081927819 */ /* 0x000fe200000006ff */
[----:B------:R-:W-:Y:S01]  /*0a20*/  FADD.FTZ R3, -R139, R142 ;  /* 0x0000008e8b037221 */ /* 0x000fe20000010100 */
[----:B------:R-:W-:Y:S01]  /*0a30*/  PRMT R141, R129, 0x7632, R141 ;  /* 0x00007632818d7816 */ /* 0x000fe2000000008d */
[----:B------:R-:W-:Y:S01]  /*0a40*/  IMAD.U32 R140, R140, 0x10000, RZ ;  /* 0x000100008c8c7824 */ /* 0x000fe200078e00ff */
[----:B------:R-:W-:Y:S01]  /*0a50*/  PRMT R143, R130, 0x7632, R143 ;  /* 0x00007632828f7816 */ /* 0x000fe2000000008f */
[----:B-----5:R-:W-:Y:S01]  /*0a60*/  FMUL.FTZ R3, R144, R3 ;  /* 0x0000000390037220 */ /* 0x020fe20000410000 */
[----:B------:R-:W-:Y:S01]  /*0a70*/  FADD.FTZ R147, -R139, R146 ;  /* 0x000000928b937221 */ /* 0x000fe20000010100 */
[----:B------:R-:W-:Y:S01]  /*0a80*/  IMAD.U32 R130, R130, 0x10000, RZ ;  /* 0x0001000082827824 */ /* 0x000fe200078e00ff */
[----:B------:R-:W-:-:S02]  /*0a90*/  PRMT R153, R131, 0x7632, R153 ;  /* 0x0000763283997816 */ /* 0x000fc40000000099 */
[----:B------:R-:W-:Y:S01]  /*0aa0*/  SHF.L.U32 R150, R131, 0x10, RZ ;  /* 0x0000001083967819 */ /* 0x000fe200000006ff */
[----:B------:R-:W-:Y:S01]  /*0ab0*/  FADD.FTZ R149, -R139, R130 ;  /* 0x000000828b957221 */ /* 0x000fe20000010100 */
[----:B------:R-:W-:Y:S01]  /*0ac0*/  SHF.L.U32 R130, R141, 0x10, RZ ;  /* 0x000000108d827819 */ /* 0x000fe200000006ff */
[C---:B------:R-:W-:Y:S01]  /*0ad0*/  FMUL.FTZ R147, R144.reuse, R147 ;  /* 0x0000009390937220 */ /* 0x040fe20000410000 */
[----:B------:R-:W-:Y:S01]  /*0ae0*/  IADD3 R141, R39, 0x100, RZ ;  /* 0x00000100278d7810 */ /* 0x000fe20007ffe0ff */
[----:B------:R-:W-:Y:S01]  /*0af0*/  FMUL.FTZ R149, R144, R149 ;  /* 0x0000009590957220 */ /* 0x000fe20000410000 */
[C---:B---3--:R-:W-:Y:S01]  /*0b00*/  PRMT R128, R132.reuse, 0x7632, R128 ;  /* 0x0000763284807816 */ /* 0x048fe20000000080 */
[----:B------:R-:W-:Y:S01]  /*0b10*/  FADD.FTZ R151, -R139, R150 ;  /* 0x000000968b977221 */ /* 0x000fe20000010100 */
[----:B------:R-:W-:Y:S02]  /*0b20*/  SHF.L.U32 R132, R132, 0x10, RZ ;  /* 0x0000001084847819 */ /* 0x000fe400000006ff */
[----:B------:R-:W-:Y:S01]  /*0b30*/  PRMT R129, R133, 0x7632, R129 ;  /* 0x0000763285817816 */ /* 0x000fe20000000081 */
[----:B------:R-:W-:Y:S01]  /*0b40*/  IMAD.U32 R128, R128, 0x10000, RZ ;  /* 0x0001000080807824 */ /* 0x000fe200078e00ff */
[----:B0-----:R-:W-:Y:S01]  /*0b50*/  PRMT R136, R135, 0x7632, R136 ;  /* 0x0000763287887816 */ /* 0x001fe20000000088 */
[----:B------:R-:W-:Y:S01]  /*0b60*/  FADD.FTZ R72, R72, R132 ;  /* 0x0000008448487221 */ /* 0x000fe20000010000 */
[-C--:B------:R-:W-:Y:S01]  /*0b70*/  FFMA.FTZ R40, R3, R132.reuse, R40 ;  /* 0x0000008403287223 */ /* 0x080fe20000010028 */
[----:B------:R-:W-:Y:S01]  /*0b80*/  FMUL.FTZ R146, R35, R132 ;  /* 0x0000008423927220 */ /* 0x000fe20000410000 */
[----:B------:R-:W-:Y:S01]  /*0b90*/  SHF.L.U32 R132, R129, 0x10, RZ ;  /* 0x0000001081847819 */ /* 0x000fe200000006ff */
[----:B------:R-:W-:Y:S01]  /*0ba0*/  FADD.FTZ R129, -R139, R140 ;  /* 0x0000008c8b817221 */ /* 0x000fe20000010100 */
[----:B------:R-:W-:Y:S01]  /*0bb0*/  PRMT R131, R134, 0x7632, R131 ;  /* 0x0000763286837816 */ /* 0x000fe20000000083 */
[----:B------:R-:W-:Y:S01]  /*0bc0*/  FADD.FTZ R73, R73, R128 ;  /* 0x0000008049497221 */ /* 0x000fe20000010000 */
[----:B------:R-:W-:Y:S01]  /*0bd0*/  SHF.L.U32 R142, R136, 0x10, RZ ;  /* 0x00000010888e7819 */ /* 0x000fe200000006ff */
[----:B------:R-:W-:Y:S01]  /*0be0*/  FMUL.FTZ R154, R144, R129 ;  /* 0x00000081909a7220 */ /* 0x000fe20000410000 */
[----:B------:R-:W-:Y:S01]  /*0bf0*/  SHF.L.U32 R134, R134, 0x10, RZ ;  /* 0x0000001086867819 */ /* 0x000fe200000006ff */
[----:B------:R-:W-:Y:S01]  /*0c00*/  IMAD.U32 R133, R133, 0x10000, RZ ;  /* 0x0001000085857824 */ /* 0x000fe200078e00ff */
[----:B------:R-:W-:Y:S01]  /*0c10*/  SHF.L.U32 R157, R131, 0x10, RZ ;  /* 0x00000010839d7819 */ /* 0x000fe200000006ff */
[-C--:B------:R-:W-:Y:S01]  /*0c20*/  FFMA.FTZ R41, R154, R128.reuse, R41 ;  /* 0x000000809a297223 */ /* 0x080fe20000010029 */
[----:B------:R-:W-:Y:S01]  /*0c30*/  SHF.L.U32 R136, R153, 0x10, RZ ;  /* 0x0000001099887819 */ /* 0x000fe200000006ff */
[----:B------:R-:W-:Y:S01]  /*0c40*/  FMUL.FTZ R153, R18, R128 ;  /* 0x0000008012997220 */ /* 0x000fe20000410000 */
[----:B------:R-:W-:Y:S01]  /*0c50*/  FADD.FTZ R131, -R139, R130 ;  /* 0x000000828b837221 */ /* 0x000fe20000010100 */
[----:B------:R-:W-:Y:S01]  /*0c60*/  FADD.FTZ R128, RZ, R146 ;  /* 0x00000092ff807221 */ /* 0x000fe20000010000 */
[----:B------:R-:W-:Y:S01]  /*0c70*/  FFMA.FTZ R129, R3, R146, RZ ;  /* 0x0000009203817223 */ /* 0x000fe200000100ff */
[----:B------:R-:W-:Y:S01]  /*0c80*/  FADD.FTZ R76, R76, R134 ;  /* 0x000000864c4c7221 */ /* 0x000fe20000010000 */
[-C--:B------:R-:W-:Y:S01]  /*0c90*/  FFMA.FTZ R44, R149, R134.reuse, R44 ;  /* 0x00000086952c7223 */ /* 0x080fe2000001002c */
[----:B------:R-:W-:Y:S01]  /*0ca0*/  FMUL.FTZ R150, R33, R134 ;  /* 0x0000008621967220 */ /* 0x000fe20000410000 */
[----:B------:R-:W-:Y:S01]  /*0cb0*/  FMUL.FTZ R156, R144, R131 ;  /* 0x00000083909c7220 */ /* 0x000fe20000410000 */
[----:B------:R-:W-:-:S02]  /*0cc0*/  IMAD.U32 R134, R143, 0x10000, RZ ;  /* 0x000100008f867824 */ /* 0x000fc400078e00ff */
[----:B------:R-:W-:Y:S01]  /*0cd0*/  FADD.FTZ R131, R128, R153 ;  /* 0x0000009980837221 */ /* 0x000fe20000010000 */
[----:B------:R-:W-:Y:S01]  /*0ce0*/  FMUL.FTZ R148, R34, R133 ;  /* 0x0000008522947220 */ /* 0x000fe20000410000 */
[----:B------:R-:W-:Y:S01]  /*0cf0*/  FFMA.FTZ R128, R154, R153, R129 ;  /* 0x000000999a807223 */ /* 0x000fe20000010081 */
[----:B------:R-:W-:Y:S01]  /*0d00*/  FADD.FTZ R74, R74, R133 ;  /* 0x000000854a4a7221 */ /* 0x000fe20000010000 */
[----:B------:R-:W-:Y:S01]  /*0d10*/  FFMA.FTZ R42, R147, R133, R42 ;  /* 0x00000085932a7223 */ /* 0x000fe2000001002a */
[----:B------:R-:W-:Y:S01]  /*0d20*/  FADD.FTZ R133, -R139, R134 ;  /* 0x000000868b857221 */ /* 0x000fe20000010100 */
[----:B------:R-:W-:Y:S01]  /*0d30*/  FMUL.FTZ R155, R17, R132 ;  /* 0x00000084119b7220 */ /* 0x000fe20000410000 */
[----:B------:R-:W-:Y:S01]  /*0d40*/  FADD.FTZ R130, R131, R148 ;  /* 0x0000009483827221 */ /* 0x000fe20000010000 */
[----:B------:R-:W-:Y:S01]  /*0d50*/  FFMA.FTZ R129, R147, R148, R128 ;  /* 0x0000009493817223 */ /* 0x000fe20000010080 */
[----:B------:R-:W-:Y:S01]  /*0d60*/  FMUL.FTZ R158, R144, R133 ;  /* 0x00000085909e7220 */ /* 0x000fe20000410000 */
[----:B------:R-:W-:Y:S01]  /*0d70*/  SHF.L.U32 R135, R135, 0x10, RZ ;  /* 0x0000001087877819 */ /* 0x000fe200000006ff */
[----:B------:R-:W-:Y:S01]  /*0d80*/  FADD.FTZ R131, R130, R155 ;  /* 0x0000009b82837221 */ /* 0x000fe20000010000 */
[----:B------:R-:W-:Y:S01]  /*0d90*/  FFMA.FTZ R128, R156, R155, R129 ;  /* 0x0000009b9c807223 */ /* 0x000fe20000010081 */
[----:B------:R-:W-:Y:S01]  /*0da0*/  FADD.FTZ R77, R77, R157 ;  /* 0x0000009d4d4d7221 */ /* 0x000fe20000010000 */
[-C--:B------:R-:W-:Y:S01]  /*0db0*/  FFMA.FTZ R45, R158, R157.reuse, R45 ;  /* 0x0000009d9e2d7223 */ /* 0x080fe2000001002d */
[----:B------:R-:W-:Y:S01]  /*0dc0*/  FMUL.FTZ R157, R16, R157 ;  /* 0x0000009d109d7220 */ /* 0x000fe20000410000 */
[----:B------:R-:W-:Y:S01]  /*0dd0*/  FADD.FTZ R130, R131, R150 ;  /* 0x0000009683827221 */ /* 0x000fe20000010000 */
[----:B------:R-:W-:Y:S01]  /*0de0*/  FFMA.FTZ R129, R149, R150, R128 ;  /* 0x0000009695817223 */ /* 0x000fe20000010080 */
[----:B------:R-:W-:Y:S01]  /*0df0*/  FMUL.FTZ R151, R144, R151 ;  /* 0x0000009790977220 */ /* 0x000fe20000410000 */
[----:B------:R-:W-:Y:S01]  /*0e00*/  FMUL.FTZ R152, R32, R135 ;  /* 0x0000008720987220 */ /* 0x000fe20000410000 */
[----:B------:R-:W-:Y:S01]  /*0e10*/  FADD.FTZ R133, -R139, R136 ;  /* 0x000000888b857221 */ /* 0x000fe20000010100 */
[----:B------:R-:W-:Y:S01]  /*0e20*/  FADD.FTZ R131, R130, R157 ;  /* 0x0000009d82837221 */ /* 0x000fe20000010000 */
[----:B------:R-:W-:Y:S01]  /*0e30*/  FFMA.FTZ R128, R158, R157, R129 ;  /* 0x0000009d9e807223 */ /* 0x000fe20000010081 */
[----:B------:R-:W-:Y:S01]  /*0e40*/  FMUL.FTZ R159, R15, R142 ;  /* 0x0000008e0f9f7220 */ /* 0x000fe20000410000 */
[----:B------:R-:W-:Y:S01]  /*0e50*/  FMUL.FTZ R160, R144, R133 ;  /* 0x0000008590a07220 */ /* 0x000fe20000410000 */
[----:B------:R-:W-:Y:S01]  /*0e60*/  FADD.FTZ R130, R131, R152 ;  /* 0x0000009883827221 */ /* 0x000fe20000010000 */
[C---:B------:R-:W-:Y:S01]  /*0e70*/  FFMA.FTZ R128, R151.reuse, R152, R128 ;  /* 0x0000009897807223 */ /* 0x040fe20000010080 */
[----:B------:R-:W-:Y:S01]  /*0e80*/  FADD.FTZ R78, R78, R135 ;  /* 0x000000874e4e7221 */ /* 0x000fe20000010000 */
[----:B------:R-:W-:Y:S01]  /*0e90*/  FFMA.FTZ R46, R151, R135, R46 ;  /* 0x00000087972e7223 */ /* 0x000fe2000001002e */
[----:B------:R-:W-:Y:S01]  /*0ea0*/  FADD.FTZ R75, R75, R132 ;  /* 0x000000844b4b7221 */ /* 0x000fe20000010000 */
[----:B------:R-:W-:Y:S01]  /*0eb0*/  FFMA.FTZ R43, R156, R132, R43 ;  /* 0x000000849c2b7223 */ /* 0x000fe2000001002b */
[----:B------:R-:W-:Y:S01]  /*0ec0*/  FADD.FTZ R79, R79, R142 ;  /* 0x0000008e4f4f7221 */ /* 0x000fe20000010000 */
[----:B------:R-:W-:Y:S01]  /*0ed0*/  FFMA.FTZ R47, R160, R142, R47 ;  /* 0x0000008ea02f7223 */ /* 0x000fe2000001002f */
[----:B------:R-:W-:Y:S01]  /*0ee0*/  FADD.FTZ R143, R130, R159 ;  /* 0x0000009f828f7221 */ /* 0x000fe20000010000 */
[----:B------:R-:W-:-:S07]  /*0ef0*/  FFMA.FTZ R140, R160, R159, R128 ;  /* 0x0000009fa08c7223 */ /* 0x000fce0000010080 */
.L_x_56:
[----:B------:R-:W-:Y:S05]  /*0f00*/  BSYNC B0 ;  /* 0x0000000000007941 */ /* 0x000fea0003800000 */
.L_x_55:
[----:B------:R-:W-:Y:S04]  /*0f10*/  BSSY B0, `(.L_x_57) ;  /* 0x000005e000007945 */ /* 0x000fe80003800000 */
[----:B------:R-:W-:Y:S05]  /*0f20*/  @!P1 BRA `(.L_x_58) ;  /* 0x0000000400709947 */ /* 0x000fea0003800000 */
        /* <DEDUP_REMOVED lines=11> */
[----:B------:R-:W-:Y:S01]  /*0fe0*/  IADD3 R141, R141, 0x100, RZ ;  /* 0x000001008d8d7810 */ /* 0x000fe20007ffe0ff */
[C---:B--2---:R-:W-:Y:S01]  /*0ff0*/  IMAD.U32 R162, R128.reuse, 0x10000, RZ ;  /* 0x0001000080a27824 */ /* 0x044fe200078e00ff */
[----:B------:R-:W-:Y:S01]  /*1000*/  PRMT R142, R128, 0x7632, R142 ;  /* 0x00007632808e7816 */ /* 0x000fe2000000008e */
[----:B------:R-:W-:Y:S01]  /*1010*/  IMAD.U32 R166, R131, 0x10000, RZ ;  /* 0x0001000083a67824 */ /* 0x000fe200078e00ff */
[----:B------:R-:W-:Y:S01]  /*1020*/  PRMT R170, R129, 0x7632, R170 ;  /* 0x0000763281aa7816 */ /* 0x000fe200000000aa */
[----:B------:R-:W-:Y:S01]  /*1030*/  FADD.FTZ R161, -R139, R162 ;  /* 0x000000a28ba17221 */ /* 0x000fe20000010100 */
[----:B------:R-:W-:Y:S01]  /*1040*/  SHF.L.U32 R164, R129, 0x10, RZ ;  /* 0x0000001081a47819 */ /* 0x000fe200000006ff */
[C---:B------:R-:W-:Y:S01]  /*1050*/  FADD.FTZ R167, -R139.reuse, R166 ;  /* 0x000000a68ba77221 */ /* 0x040fe20000010100 */
[----:B------:R-:W-:Y:S01]  /*1060*/  SHF.L.U32 R142, R142, 0x10, RZ ;  /* 0x000000108e8e7819 */ /* 0x000fe200000006ff */
[----:B-----5:R-:W-:Y:S01]  /*1070*/  FMUL.FTZ R161, R144, R161 ;  /* 0x000000a190a17220 */ /* 0x020fe20000410000 */
[C---:B------:R-:W-:Y:S01]  /*1080*/  PRMT R171, R130.reuse, 0x7632, R171 ;  /* 0x0000763282ab7816 */ /* 0x040fe200000000ab */
[----:B------:R-:W-:Y:S01]  /*1090*/  FADD.FTZ R163, -R139, R164 ;  /* 0x000000a48ba37221 */ /* 0x000fe20000010100 */
[----:B------:R-:W-:Y:S01]  /*10a0*/  SHF.L.U32 R130, R130, 0x10, RZ ;  /* 0x0000001082827819 */ /* 0x000fe200000006ff */
[C---:B------:R-:W-:Y:S01]  /*10b0*/  FMUL.FTZ R167, R144.reuse, R167 ;  /* 0x000000a790a77220 */ /* 0x040fe20000410000 */
[----:B------:R-:W-:Y:S01]  /*10c0*/  PRMT R172, R131, 0x7632, R172 ;  /* 0x0000763283ac7816 */ /* 0x000fe200000000ac */
[----:B------:R-:W-:-:S02]  /*10d0*/  FMUL.FTZ R163, R144, R163 ;  /* 0x000000a390a37220 */ /* 0x000fc40000410000 */
[----:B------:R-:W-:Y:S01]  /*10e0*/  FADD.FTZ R165, -R139, R130 ;  /* 0x000000828ba57221 */ /* 0x000fe20000010100 */
[----:B------:R-:W-:Y:S02]  /*10f0*/  SHF.L.U32 R130, R170, 0x10, RZ ;  /* 0x00000010aa827819 */ /* 0x000fe400000006ff */
[----:B---3--:R-:W-:Y:S01]  /*1100*/  PRMT R128, R132, 0x7632, R128 ;  /* 0x0000763284807816 */ /* 0x008fe20000000080 */
[----:B------:R-:W-:Y:S01]  /*1110*/  FMUL.FTZ R165, R144, R165 ;  /* 0x000000a590a57220 */ /* 0x000fe20000410000 */
[----:B------:R-:W-:Y:S02]  /*1120*/  SHF.L.U32 R132, R132, 0x10, RZ ;  /* 0x0000001084847819 */ /* 0x000fe400000006ff */
[----:B------:R-:W-:Y:S02]  /*1130*/  PRMT R129, R133, 0x7632, R129 ;  /* 0x0000763285817816 */ /* 0x000fe40000000081 */
[----:B------:R-:W-:Y:S01]  /*1140*/  PRMT R131, R134, 0x7632, R131 ;  /* 0x0000763286837816 */ /* 0x000fe20000000083 */
[----:B------:R-:W-:Y:S01]  /*1150*/  FADD.FTZ R80, R80, R132 ;  /* 0x0000008450507221 */ /* 0x000fe20000010000 */
[-C--:B------:R-:W-:Y:S01]  /*1160*/  FFMA.FTZ R48, R161, R132.reuse, R48 ;  /* 0x00000084a1307223 */ /* 0x080fe20000010030 */
[----:B------:R-:W-:Y:S01]  /*1170*/  FMUL.FTZ R162, R31, R132 ;  /* 0x000000841fa27220 */ /* 0x000fe20000410000 */
[----:B------:R-:W-:-:S02]  /*1180*/  IMAD.U32 R132, R129, 0x10000, RZ ;  /* 0x0001000081847824 */ /* 0x000fc400078e00ff */
[----:B------:R-:W-:Y:S01]  /*1190*/  FADD.FTZ R129, -R139, R142 ;  /* 0x0000008e8b817221 */ /* 0x000fe20000010100 */
[----:B------:R-:W-:Y:S01]  /*11a0*/  SHF.L.U32 R169, R128, 0x10, RZ ;  /* 0x0000001080a97819 */ /* 0x000fe200000006ff */
[----:B------:R-:W-:Y:S01]  /*11b0*/  IMAD.U32 R134, R134, 0x10000, RZ ;  /* 0x0001000086867824 */ /* 0x000fe200078e00ff */
[----:B0-----:R-:W-:Y:S01]  /*11c0*/  PRMT R136, R135, 0x7632, R136 ;  /* 0x0000763287887816 */ /* 0x001fe20000000088 */
[----:B------:R-:W-:Y:S01]  /*11d0*/  FMUL.FTZ R170, R144, R129 ;  /* 0x0000008190aa7220 */ /* 0x000fe20000410000 */
[----:B------:R-:W-:Y:S01]  /*11e0*/  SHF.L.U32 R173, R131, 0x10, RZ ;  /* 0x0000001083ad7819 */ /* 0x000fe200000006ff */
[----:B------:R-:W-:Y:S01]  /*11f0*/  FADD.FTZ R81, R81, R169 ;  /* 0x000000a951517221 */ /* 0x000fe20000010000 */
[----:B------:R-:W-:Y:S01]  /*1200*/  FADD.FTZ R131, -R139, R130 ;  /* 0x000000828b837221 */ /* 0x000fe20000010100 */
[-C--:B------:R-:W-:Y:S01]  /*1210*/  FFMA.FTZ R49, R170, R169.reuse, R49 ;  /* 0x000000a9aa317223 */ /* 0x080fe20000010031 */
[----:B------:R-:W-:Y:S01]  /*1220*/  SHF.L.U32 R133, R133, 0x10, RZ ;  /* 0x0000001085857819 */ /* 0x000fe200000006ff */
[----:B------:R-:W-:Y:S01]  /*1230*/  FADD.FTZ R128, R143, R162 ;  /* 0x000000a28f807221 */ /* 0x000fe20000010000 */
[----:B------:R-:W-:Y:S01]  /*1240*/  FMUL.FTZ R169, R14, R169 ;  /* 0x000000a90ea97220 */ /* 0x000fe20000410000 */
[----:B------:R-:W-:-:S02]  /*1250*/  IMAD.U32 R186, R136, 0x10000, RZ ;  /* 0x0001000088ba7824 */ /* 0x000fc400078e00ff */
[----:B------:R-:W-:Y:S01]  /*1260*/  FFMA.FTZ R129, R161, R162, R140 ;  /* 0x000000a2a1817223 */ /* 0x000fe2000001008c */
[----:B------:R-:W-:Y:S01]  /*1270*/  FADD.FTZ R84, R84, R134 ;  /* 0x0000008654547221 */ /* 0x000fe20000010000 */
[-C--:B------:R-:W-:Y:S01]  /*1280*/  FFMA.FTZ R52, R165, R134.reuse, R52 ;  /* 0x00000086a5347223 */ /* 0x080fe20000010034 */
[----:B------:R-:W-:Y:S01]  /*1290*/  FMUL.FTZ R166, R29, R134 ;  /* 0x000000861da67220 */ /* 0x000fe20000410000 */
[----:B------:R-:W-:Y:S01]  /*12a0*/  IMAD.U32 R136, R172, 0x10000, RZ ;  /* 0x00010000ac887824 */ /* 0x000fe200078e00ff */
[----:B------:R-:W-:Y:S01]  /*12b0*/  SHF.L.U32 R134, R171, 0x10, RZ ;  /* 0x00000010ab867819 */ /* 0x000fe200000006ff */
[----:B------:R-:W-:Y:S01]  /*12c0*/  FMUL.FTZ R172, R144, R131 ;  /* 0x0000008390ac7220 */ /* 0x000fe20000410000 */
        /* <DEDUP_REMOVED lines=34> */
.L_x_58:
[----:B------:R-:W-:Y:S05]  /*14f0*/  BSYNC B0 ;  /* 0x0000000000007941 */ /* 0x000fea0003800000 */
.L_x_57:
        /* <DEDUP_REMOVED lines=14> */
[----:B--2---:R-:W-:Y:S01]  /*15e0*/  IMAD.U32 R182, R130, 0x10000, RZ ;  /* 0x0001000082b67824 */ /* 0x004fe200078e00ff */
[----:B------:R-:W-:Y:S02]  /*15f0*/  PRMT R142, R128, 0x7632, R142 ;  /* 0x00007632808e7816 */ /* 0x000fe4000000008e */
[----:B------:R-:W-:Y:S01]  /*1600*/  PRMT R186, R129, 0x7632, R186 ;  /* 0x0000763281ba7816 */ /* 0x000fe200000000ba */
[----:B------:R-:W-:Y:S01]  /*1610*/  FADD.FTZ R181, -R139, R182 ;  /* 0x000000b68bb57221 */ /* 0x000fe20000010100 */
[----:B------:R-:W-:Y:S02]  /*1620*/  SHF.L.U32 R180, R129, 0x10, RZ ;  /* 0x0000001081b47819 */ /* 0x000fe400000006ff */
[----:B------:R-:W-:Y:S01]  /*1630*/  SHF.L.U32 R142, R142, 0x10, RZ ;  /* 0x000000108e8e7819 */ /* 0x000fe200000006ff */
[----:B-----5:R-:W-:Y:S01]  /*1640*/  FMUL.FTZ R181, R144, R181 ;  /* 0x000000b590b57220 */ /* 0x020fe20000410000 */
[----:B------:R-:W-:Y:S01]  /*1650*/  PRMT R188, R131, 0x7632, R188 ;  /* 0x0000763283bc7816 */ /* 0x000fe200000000bc */
[----:B------:R-:W-:Y:S01]  /*1660*/  FADD.FTZ R179, -R139, R180 ;  /* 0x000000b48bb37221 */ /* 0x000fe20000010100 */
[----:B------:R-:W-:-:S02]  /*1670*/  SHF.L.U32 R184, R131, 0x10, RZ ;  /* 0x0000001083b87819 */ /* 0x000fc400000006ff */
[----:B------:R-:W-:Y:S01]  /*1680*/  SHF.L.U32 R178, R128, 0x10, RZ ;  /* 0x0000001080b27819 */ /* 0x000fe200000006ff */
[----:B------:R-:W-:Y:S01]  /*1690*/  FMUL.FTZ R179, R144, R179 ;  /* 0x000000b390b37220 */ /* 0x000fe20000410000 */
[----:B------:R-:W-:Y:S01]  /*16a0*/  PRMT R187, R130, 0x7632, R187 ;  /* 0x0000763282bb7816 */ /* 0x000fe200000000bb */
[C---:B------:R-:W-:Y:S01]  /*16b0*/  FADD.FTZ R183, -R139.reuse, R184 ;  /* 0x000000b88bb77221 */ /* 0x040fe20000010100 */
[----:B------:R-:W-:Y:S01]  /*16c0*/  SHF.L.U32 R186, R186, 0x10, RZ ;  /* 0x00000010baba7819 */ /* 0x000fe200000006ff */
[----:B------:R-:W-:Y:S01]  /*16d0*/  FADD.FTZ R177, -R139, R178 ;  /* 0x000000b28bb17221 */ /* 0x000fe20000010100 */
[----:B---3--:R-:W-:Y:S01]  /*16e0*/  PRMT R129, R133, 0x7632, R129 ;  /* 0x0000763285817816 */ /* 0x008fe20000000081 */
[----:B------:R-:W-:Y:S01]  /*16f0*/  FMUL.FTZ R183, R144, R183 ;  /* 0x000000b790b77220 */ /* 0x000fe20000410000 */
[C---:B------:R-:W-:Y:S01]  /*1700*/  PRMT R131, R134.reuse, 0x7632, R131 ;  /* 0x0000763286837816 */ /* 0x040fe20000000083 */
[----:B------:R-:W-:Y:S01]  /*1710*/  IMAD.U32 R134, R134, 0x10000, RZ ;  /* 0x0001000086867824 */ /* 0x000fe200078e00ff */
[----:B------:R-:W-:Y:S01]  /*1720*/  PRMT R128, R132, 0x7632, R128 ;  /* 0x0000763284807816 */ /* 0x000fe20000000080 */
[----:B------:R-:W-:Y:S01]  /*1730*/  FMUL.FTZ R177, R144, R177 ;  /* 0x000000b190b17220 */ /* 0x000fe20000410000 */
[----:B------:R-:W-:Y:S01]  /*1740*/  SHF.L.U32 R130, R129, 0x10, RZ ;  /* 0x0000001081827819 */ /* 0x000fe200000006ff */
[----:B------:R-:W-:Y:S01]  /*1750*/  FADD.FTZ R129, -R139, R142 ;  /* 0x0000008e8b817221 */ /* 0x000fe20000010100 */
[----:B------:R-:W-:Y:S01]  /*1760*/  SHF.L.U32 R132, R132, 0x10, RZ ;  /* 0x0000001084847819 */ /* 0x000fe200000006ff */
[----:B------:R-:W-:Y:S01]  /*1770*/  FADD.FTZ R92, R92, R134 ;  /* 0x000000865c5c7221 */ /* 0x000fe20000010000 */
[-C--:B------:R-:W-:Y:S01]  /*1780*/  FFMA.FTZ R60, R181, R134.reuse, R60 ;  /* 0x00000086b53c7223 */ /* 0x080fe2000001003c */
[----:B------:R-:W-:Y:S01]  /*1790*/  FMUL.FTZ R182, R25, R134 ;  /* 0x0000008619b67220 */ /* 0x000fe20000410000 */
[----:B------:R-:W-:Y:S01]  /*17a0*/  SHF.L.U32 R185, R128, 0x10, RZ ;  /* 0x0000001080b97819 */ /* 0x000fe200000006ff */
[----:B------:R-:W-:Y:S01]  /*17b0*/  FMUL.FTZ R178, R27, R132 ;  /* 0x000000841bb27220 */ /* 0x000fe20000410000 */
[----:B------:R-:W-:Y:S01]  /*17c0*/  SHF.L.U32 R134, R188, 0x10, RZ ;  /* 0x00000010bc867819 */ /* 0x000fe200000006ff */
[----:B------:R-:W-:Y:S01]  /*17d0*/  FMUL.FTZ R188, R144, R129 ;  /* 0x0000008190bc7220 */ /* 0x000fe20000410000 */
[----:B------:R-:W-:-:S02]  /*17e0*/  IMAD.U32 R191, R131, 0x10000, RZ ;  /* 0x0001000083bf7824 */ /* 0x000fc400078e00ff */
[----:B------:R-:W-:Y:S01]  /*17f0*/  FADD.FTZ R89, R89, R185 ;  /* 0x000000b959597221 */ /* 0x000fe20000010000 */
[----:B------:R-:W-:Y:S01]  /*1800*/  FADD.FTZ R131, -R139, R186 ;  /* 0x000000ba8b837221 */ /* 0x000fe20000010100 */
[-C--:B------:R-:W-:Y:S01]  /*1810*/  FFMA.FTZ R57, R188, R185.reuse, R57 ;  /* 0x000000b9bc397223 */ /* 0x080fe20000010039 */
[----:B------:R-:W-:Y:S01]  /*1820*/  SHF.L.U32 R133, R133, 0x10, RZ ;  /* 0x0000001085857819 */ /* 0x000fe200000006ff */
[----:B------:R-:W-:Y:S01]  /*1830*/  FADD.FTZ R128, R143, R178 ;  /* 0x000000b28f807221 */ /* 0x000fe20000010000 */
[----:B------:R-:W-:Y:S01]  /*1840*/  FMUL.FTZ R185, R10, R185 ;  /* 0x000000b90ab97220 */ /* 0x000fe20000410000 */
[C---:B------:R-:W-:Y:S01]  /*1850*/  FFMA.FTZ R129, R177.reuse, R178, R140 ;  /* 0x000000b2b1817223 */ /* 0x040fe2000001008c */
[----:B------:R-:W-:Y:S01]  /*1860*/  FADD.FTZ R88, R88, R132 ;  /* 0x0000008458587221 */ /* 0x000fe20000010000 */
[----:B------:R-:W-:Y:S01]  /*1870*/  FFMA.FTZ R56, R177, R132, R56 ;  /* 0x00000084b1387223 */ /* 0x000fe20000010038 */
[----:B------:R-:W-:Y:S01]  /*1880*/  FMUL.FTZ R190, R144, R131 ;  /* 0x0000008390be7220 */ /* 0x000fe20000410000 */
[----:B------:R-:W-:-:S02]  /*1890*/  IMAD.U32 R132, R187, 0x10000, RZ ;  /* 0x00010000bb847824 */ /* 0x000fc400078e00ff */
[----:B------:R-:W-:Y:S01]  /*18a0*/  FADD.FTZ R131, R128, R185 ;  /* 0x000000b980837221 */ /* 0x000fe20000010000 */
[----:B------:R-:W-:Y:S01]  /*18b0*/  FMUL.FTZ R180, R26, R133 ;  /* 0x000000851ab47220 */ /* 0x000fe20000410000 */
[----:B------:R-:W-:Y:S01]  /*18c0*/  FFMA.FTZ R128, R188, R185, R129 ;  /* 0x000000b9bc807223 */ /* 0x000fe20000010081 */
[----:B------:R-:W-:Y:S01]  /*18d0*/  FADD.FTZ R90, R90, R133 ;  /* 0x000000855a5a7221 */ /* 0x000fe20000010000 */
[----:B------:R-:W-:Y:S01]  /*18e0*/  FFMA.FTZ R58, R179, R133, R58 ;  /* 0x00000085b33a7223 */ /* 0x000fe2000001003a */
[----:B------:R-:W-:Y:S01]  /*18f0*/  FADD.FTZ R91, R91, R130 ;  /* 0x000000825b5b7221 */ /* 0x000fe20000010000 */
[----:B------:R-:W-:Y:S01]  /*1900*/  FADD.FTZ R133, -R139, R132 ;  /* 0x000000848b857221 */ /* 0x000fe20000010100 */
[-C--:B------:R-:W-:Y:S01]  /*1910*/  FFMA.FTZ R59, R190, R130.reuse, R59 ;  /* 0x00000082be3b7223 */ /* 0x080fe2000001003b */
[----:B------:R-:W-:Y:S01]  /*1920*/  FMUL.FTZ R189, R9, R130 ;  /* 0x0000008209bd7220 */ /* 0x000fe20000410000 */
[----:B------:R-:W-:Y:S01]  /*1930*/  FADD.FTZ R130, R131, R180 ;  /* 0x000000b483827221 */ /* 0x000fe20000010000 */
[----:B------:R-:W-:Y:S01]  /*1940*/  FFMA.FTZ R129, R179, R180, R128 ;  /* 0x000000b4b3817223 */ /* 0x000fe20000010080 */
[----:B------:R-:W-:Y:S01]  /*1950*/  FMUL.FTZ R192, R144, R133 ;  /* 0x0000008590c07220 */ /* 0x000fe20000410000 */
[C---:B0-----:R-:W-:Y:S01]  /*1960*/  PRMT R136, R135.reuse, 0x7632, R136 ;  /* 0x0000763287887816 */ /* 0x041fe20000000088 */
[----:B------:R-:W-:Y:S01]  /*1970*/  FADD.FTZ R131, R130, R189 ;  /* 0x000000bd82837221 */ /* 0x000fe20000010000 */
[----:B------:R-:W-:Y:S01]  /*1980*/  FFMA.FTZ R128, R190, R189, R129 ;  /* 0x000000bdbe807223 */ /* 0x000fe20000010081 */
[----:B------:R-:W-:Y:S01]  /*1990*/  SHF.L.U32 R135, R135, 0x10, RZ ;  /* 0x0000001087877819 */ /* 0x000fe200000006ff */
[----:B------:R-:W-:Y:S01]  /*19a0*/  FADD.FTZ R93, R93, R191 ;  /* 0x000000bf5d5d7221 */ /* 0x000fe20000010000 */
[-C--:B------:R-:W-:Y:S01]  /*19b0*/  FFMA.FTZ R61, R192, R191.reuse, R61 ;  /* 0x000000bfc03d7223 */ /* 0x080fe2000001003d */
[----:B------:R-:W-:Y:S01]  /*19c0*/  FMUL.FTZ R191, R8, R191 ;  /* 0x000000bf08bf7220 */ /* 0x000fe20000410000 */
[----:B------:R-:W-:Y:S01]  /*19d0*/  FADD.FTZ R130, R131, R182 ;  /* 0x000000b683827221 */ /* 0x000fe20000010000 */
[----:B------:R-:W-:Y:S01]  /*19e0*/  FFMA.FTZ R129, R181, R182, R128 ;  /* 0x000000b6b5817223 */ /* 0x000fe20000010080 */
[----:B------:R-:W-:Y:S01]  /*19f0*/  SHF.L.U32 R136, R136, 0x10, RZ ;  /* 0x0000001088887819 */ /* 0x000fe200000006ff */
        /* <DEDUP_REMOVED lines=13> */
[----:B------:R-:W-:-:S07]  /*1ad0*/  FFMA.FTZ R140, R194, R193, R128 ;  /* 0x000000c1c28c7223 */ /* 0x000fce0000010080 */
.L_x_60:
[----:B------:R-:W-:Y:S05]  /*1ae0*/  BSYNC B0 ;  /* 0x0000000000007941 */ /* 0x000fea0003800000 */
.L_x_59:
[----:B------:R-:W-:Y:S01]  /*1af0*/  ISETP.NE.AND P3, PT, R0, RZ, PT ;  /* 0x000000ff0000720c */ /* 0x000fe20003f65270 */
[----:B------:R-:W-:-:S12]  /*1b00*/  BSSY B0, `(.L_x_61) ;  /* 0x000005d000007945 */ /* 0x000fd80003800000 */
        /* <DEDUP_REMOVED lines=12> */
[----:B--2---:R-:W-:Y:S01]  /*1bd0*/  PRMT R141, R128, 0x7632, R141 ;  /* 0x00007632808d7816 */ /* 0x004fe2000000008d */
[C---:B------:R-:W-:Y:S01]  /*1be0*/  IMAD.U32 R196, R129.reuse, 0x10000, RZ ;  /* 0x0001000081c47824 */ /* 0x040fe200078e00ff */
[----:B------:R-:W-:Y:S02]  /*1bf0*/  PRMT R186, R129, 0x7632, R186 ;  /* 0x0000763281ba7816 */ /* 0x000fe400000000ba */
[C---:B------:R-:W-:Y:S01]  /*1c00*/  PRMT R129, R130.reuse, 0x7632, R129 ;  /* 0x0000763282817816 */ /* 0x040fe20000000081 */
[----:B------:R-:W-:Y:S01]  /*1c10*/  FADD.FTZ R195, -R139, R196 ;  /* 0x000000c48bc37221 */ /* 0x000fe20000010100 */
[----:B------:R-:W-:Y:S01]  /*1c20*/  SHF.L.U32 R130, R130, 0x10, RZ ;  /* 0x0000001082827819 */ /* 0x000fe200000006ff */
[----:B------:R-:W-:Y:S01]  /*1c30*/  IMAD.U32 R186, R186, 0x10000, RZ ;  /* 0x00010000baba7824 */ /* 0x000fe200078e00ff */
[----:B------:R-:W-:Y:S01]  /*1c40*/  SHF.L.U32 R142, R128, 0x10, RZ ;  /* 0x00000010808e7819 */ /* 0x000fe200000006ff */
[C---:B-----5:R-:W-:Y:S01]  /*1c50*/  FMUL.FTZ R195, R144.reuse, R195 ;  /* 0x000000c390c37220 */ /* 0x060fe20000410000 */
[----:B------:R-:W-:Y:S01]  /*1c60*/  SHF.L.U32 R128, R141, 0x10, RZ ;  /* 0x000000108d807819 */ /* 0x000fe200000006ff */
[----:B------:R-:W-:Y:S01]  /*1c70*/  FADD.FTZ R197, -R139, R130 ;  /* 0x000000828bc57221 */ /* 0x000fe20000010100 */
[----:B------:R-:W-:Y:S01]  /*1c80*/  SHF.L.U32 R130, R129, 0x10, RZ ;  /* 0x0000001081827819 */ /* 0x000fe200000006ff */
[----:B------:R-:W-:Y:S01]  /*1c90*/  FADD.FTZ R145, -R139, R142 ;  /* 0x0000008e8b917221 */ /* 0x000fe20000010100 */
[----:B------:R-:W-:Y:S01]  /*1ca0*/  PRMT R187, R131, 0x7632, R187 ;  /* 0x0000763283bb7816 */ /* 0x000fe200000000bb */
[----:B------:R-:W-:Y:S01]  /*1cb0*/  FADD.FTZ R129, -R139, R128 ;  /* 0x000000808b817221 */ /* 0x000fe20000010100 */
[----:B------:R-:W-:Y:S01]  /*1cc0*/  SHF.L.U32 R198, R131, 0x10, RZ ;  /* 0x0000001083c67819 */ /* 0x000fe200000006ff */
[----:B------:R-:W-:Y:S01]  /*1cd0*/  FMUL.FTZ R145, R144, R145 ;  /* 0x0000009190917220 */ /* 0x000fe20000410000 */
[C---:B0-----:R-:W-:Y:S01]  /*1ce0*/  FADD.FTZ R137, -R139.reuse, R130 ;  /* 0x000000828b897221 */ /* 0x041fe20000010100 */
[----:B---3--:R-:W-:Y:S01]  /*1cf0*/  PRMT R128, R132, 0x7632, R128 ;  /* 0x0000763284807816 */ /* 0x008fe20000000080 */
[----:B------:R-:W-:Y:S01]  /*1d00*/  FMUL.FTZ R202, R144, R129 ;  /* 0x0000008190ca7220 */ /* 0x000fe20000410000 */
[----:B------:R-:W-:Y:S01]  /*1d10*/  SHF.L.U32 R132, R132, 0x10, RZ ;  /* 0x0000001084847819 */ /* 0x000fe200000006ff */
[C---:B------:R-:W-:Y:S01]  /*1d20*/  FADD.FTZ R131, -R139.reuse, R186 ;  /* 0x000000ba8b837221 */ /* 0x040fe20000010100 */
[----:B------:R-:W-:Y:S01]  /*1d30*/  SHF.L.U32 R199, R128, 0x10, RZ ;  /* 0x0000001080c77819 */ /* 0x000fe200000006ff */
[----:B------:R-:W-:Y:S01]  /*1d40*/  FADD.FTZ R203, -R139, R198 ;  /* 0x000000c68bcb7221 */ /* 0x000fe20000010100 */
[----:B------:R-:W-:Y:S01]  /*1d50*/  PRMT R130, R133, 0x7632, R130 ;  /* 0x0000763285827816 */ /* 0x000fe20000000082 */
[----:B------:R-:W-:Y:S01]  /*1d60*/  FMUL.FTZ R196, R23, R132 ;  /* 0x0000008417c47220 */ /* 0x000fe20000410000 */
[----:B------:R-:W-:Y:S01]  /*1d70*/  SHF.L.U32 R136, R187, 0x10, RZ ;  /* 0x00000010bb887819 */ /* 0x000fe200000006ff */
[----:B------:R-:W-:Y:S01]  /*1d80*/  FADD.FTZ R97, R97, R199 ;  /* 0x000000c761617221 */ /* 0x000fe20000010000 */
[-C--:B------:R-:W-:Y:S01]  /*1d90*/  FFMA.FTZ R65, R202, R199.reuse, R65 ;  /* 0x000000c7ca417223 */ /* 0x080fe20000010041 */
[----:B------:R-:W-:Y:S01]  /*1da0*/  FADD.FTZ R128, R143, R196 ;  /* 0x000000c48f807221 */ /* 0x000fe20000010000 */
[----:B------:R-:W-:Y:S01]  /*1db0*/  FMUL.FTZ R199, R6, R199 ;  /* 0x000000c706c77220 */ /* 0x000fe20000410000 */
[----:B------:R-:W-:-:S02]  /*1dc0*/  IMAD.U32 R133, R133, 0x10000, RZ ;  /* 0x0001000085857824 */ /* 0x000fc400078e00ff */
[----:B------:R-:W-:Y:S01]  /*1dd0*/  FFMA.FTZ R129, R145, R196, R140 ;  /* 0x000000c491817223 */ /* 0x000fe2000001008c */
[----:B------:R-:W-:Y:S01]  /*1de0*/  FMUL.FTZ R204, R144, R131 ;  /* 0x0000008390cc7220 */ /* 0x000fe20000410000 */
[----:B------:R-:W-:Y:S02]  /*1df0*/  IMAD.U32 R130, R130, 0x10000, RZ ;  /* 0x0001000082827824 */ /* 0x000fe400078e00ff */
[----:B------:R-:W-:Y:S01]  /*1e00*/  FADD.FTZ R131, R128, R199 ;  /* 0x000000c780837221 */ /* 0x000fe20000010000 */
[----:B------:R-:W-:Y:S01]  /*1e10*/  FMUL.FTZ R198, R22, R133 ;  /* 0x0000008516c67220 */ /* 0x000fe20000410000 */
[----:B------:R-:W-:Y:S01]  /*1e20*/  FFMA.FTZ R128, R202, R199, R129 ;  /* 0x000000c7ca807223 */ /* 0x000fe20000010081 */
[--C-:B------:R-:W-:Y:S01]  /*1e30*/  FADD.FTZ R141, -R139, R136.reuse ;  /* 0x000000888b8d7221 */ /* 0x100fe20000010100 */
[C---:B------:R-:W-:Y:S01]  /*1e40*/  PRMT R136, R134.reuse, 0x7632, R136 ;  /* 0x0000763286887816 */ /* 0x040fe20000000088 */
[----:B------:R-:W-:Y:S01]  /*1e50*/  FADD.FTZ R99, R99, R130 ;  /* 0x0000008263637221 */ /* 0x000fe20000010000 */
[----:B------:R-:W-:Y:S01]  /*1e60*/  SHF.L.U32 R134, R134, 0x10, RZ ;  /* 0x0000001086867819 */ /* 0x000fe200000006ff */
[-C--:B------:R-:W-:Y:S01]  /*1e70*/  FFMA.FTZ R67, R204, R130.reuse, R67 ;  /* 0x00000082cc437223 */ /* 0x080fe20000010043 */
[----:B------:R-:W-:Y:S01]  /*1e80*/  FMUL.FTZ R201, R5, R130 ;  /* 0x0000008205c97220 */ /* 0x000fe20000410000 */
[----:B------:R-:W-:Y:S01]  /*1e90*/  FADD.FTZ R130, R131, R198 ;  /* 0x000000c683827221 */ /* 0x000fe20000010000 */
[----:B------:R-:W-:Y:S01]  /*1ea0*/  FFMA.FTZ R129, R195, R198, R128 ;  /* 0x000000c6c3817223 */ /* 0x000fe20000010080 */
[----:B------:R-:W-:Y:S01]  /*1eb0*/  SHF.L.U32 R136, R136, 0x10, RZ ;  /* 0x0000001088887819 */ /* 0x000fe200000006ff */
[----:B------:R-:W-:Y:S01]  /*1ec0*/  FMUL.FTZ R197, R144, R197 ;  /* 0x000000c590c57220 */ /* 0x000fe20000410000 */
[----:B------:R-:W-:Y:S01]  /*1ed0*/  FMUL.FTZ R200, R21, R134 ;  /* 0x0000008615c87220 */ /* 0x000fe20000410000 */
[----:B------:R-:W-:Y:S01]  /*1ee0*/  FADD.FTZ R131, R130, R201 ;  /* 0x000000c982837221 */ /* 0x000fe20000010000 */
[----:B------:R-:W-:Y:S01]  /*1ef0*/  FFMA.FTZ R128, R204, R201, R129 ;  /* 0x000000c9cc807223 */ /* 0x000fe20000010081 */
[C---:B------:R-:W-:Y:S01]  /*1f00*/  PRMT R139, R135.reuse, 0x7632, R139 ;  /* 0x00007632878b7816 */ /* 0x040fe2000000008b */
[----:B------:R-:W-:Y:S01]  /*1f10*/  FMUL.FTZ R206, R144, R137 ;  /* 0x0000008990ce7220 */ /* 0x000fe20000410000 */
[----:B------:R-:W-:Y:S01]  /*1f20*/  SHF.L.U32 R135, R135, 0x10, RZ ;  /* 0x0000001087877819 */ /* 0x000fe200000006ff */
        /* <DEDUP_REMOVED lines=8> */
[----:B------:R-:W-:Y:S01]  /*1fb0*/  FMUL.FTZ R207, R2, R139 ;  /* 0x0000008b02cf7220 */ /* 0x000fe20000410000 */
[----:B------:R-:W-:Y:S01]  /*1fc0*/  FMUL.FTZ R210, R144, R141 ;  /* 0x0000008d90d27220 */ /* 0x000fe20000410000 */
[----:B------:R-:W-:Y:S01]  /*1fd0*/  FADD.FTZ R130, R131, R208 ;  /* 0x000000d083827221 */ /* 0x000fe20000010000 */
[----:B------:R-:W-:Y:S01]  /*1fe0*/  FFMA.FTZ R128, R203, R208, R128 ;  /* 0x000000d0cb807223 */ /* 0x000fe20000010080 */
[----:B------:R-:W-:Y:S01]  /*1ff0*/  FADD.FTZ R96, R96, R132 ;  /* 0x0000008460607221 */ /* 0x000fe20000010000 */
[----:B------:R-:W-:Y:S01]  /*2000*/  FFMA.FTZ R64, R145, R132, R64 ;  /* 0x0000008491407223 */ /* 0x000fe20000010040 */
[----:B------:R-:W-:Y:S01]  /*2010*/  FADD.FTZ R98, R98, R133 ;  /* 0x0000008562627221 */ /* 0x000fe20000010000 */
[----:B------:R-:W-:Y:S01]  /*2020*/  FFMA.FTZ R66, R195, R133, R66 ;  /* 0x00000085c3427223 */ /* 0x000fe20000010042 */
[----:B------:R-:W-:Y:S01]  /*2030*/  FADD.FTZ R100, R100, R134 ;  /* 0x0000008664647221 */ /* 0x000fe20000010000 */
[----:B------:R-:W-:Y:S01]  /*2040*/  FFMA.FTZ R68, R197, R134, R68 ;  /* 0x00000086c5447223 */ /* 0x000fe20000010044 */
[----:B------:R-:W-:Y:S01]  /*2050*/  FADD.FTZ R102, R102, R135 ;  /* 0x0000008766667221 */ /* 0x000fe20000010000 */
[----:B------:R-:W-:Y:S01]  /*2060*/  FADD.FTZ R101, R101, R136 ;  /* 0x0000008865657221 */ /* 0x000fe20000010000 */
[----:B------:R-:W-:Y:S01]  /*2070*/  FFMA.FTZ R69, R206, R136, R69 ;  /* 0x00000088ce457223 */ /* 0x000fe20000010045 */
[----:B------:R-:W-:Y:S01]  /*2080*/  FFMA.FTZ R70, R203, R135, R70 ;  /* 0x00000087cb467223 */ /* 0x000fe20000010046 */
[----:B------:R-:W-:Y:S01]  /*2090*/  FADD.FTZ R103, R103, R139 ;  /* 0x0000008b67677221 */ /* 0x000fe20000010000 */
[----:B------:R-:W-:Y:S01]  /*20a0*/  FFMA.FTZ R71, R210, R139, R71 ;  /* 0x0000008bd2477223 */ /* 0x000fe20000010047 */
[----:B------:R-:W-:Y:S01]  /*20b0*/  FADD.FTZ R143, R130, R207 ;  /* 0x000000cf828f7221 */ /* 0x000fe20000010000 */
[----:B------:R-:W-:-:S07]  /*20c0*/  FFMA.FTZ R140, R210, R207, R128 ;  /* 0x000000cfd28c7223 */ /* 0x000fce0000010080 */
.L_x_62:
[----:B------:R-:W-:Y:S05]  /*20d0*/  BSYNC B0 ;  /* 0x0000000000007941 */ /* 0x000fea0003800000 */
.L_x_61:
[----:B------:R-:W-:Y:S01]  /*20e0*/  UMOV UR6, 0xffffffff ;  /* 0xffffffff00067882 */ /* 0x000fe20000000000 */
[----:B------:R-:W-:Y:S02]  /*20f0*/  LOP3.LUT R128, R138, 0x7fffff8, RZ, 0xc0, !PT ;  /* 0x07fffff88a807812 */ /* 0x000fe400078ec0ff */
[----:B------:R-:W-:Y:S02]  /*2100*/  LOP3.LUT P5, RZ, R37, 0x1f, RZ, 0xc0, !PT ;  /* 0x0000001f25ff7812 */ /* 0x000fe400078ac0ff */
[----:B------:R-:W-:Y:S01]  /*2110*/  @!P4 IADD3 R128, R128, 0x8, RZ ;  /* 0x000000088080c810 */ /* 0x000fe20007ffe0ff */
[----:B------:R-:W-:Y:S10]  /*2120*/  BRA.DIV UR6, `(.L_x_63) ;  /* 0x0000002206107947 */ /* 0x000ff4000b800000 */
[----:B------:R-:W0:Y:S04]  /*2130*/  SHFL.DOWN PT, R130, R143, 0x10, 0x1f ;  /* 0x0a001f008f827f89 */ /* 0x000e2800000e0000 */
[----:B------:R-:W1:Y:S01]  /*2140*/  SHFL.DOWN PT, R129, R140, 0x10, 0x1f ;  /* 0x0a001f008c817f89 */ /* 0x000e6200000e0000 */
[----:B0-----:R-:W-:Y:S01]  /*2150*/  FADD.FTZ R130, R130, R143 ;  /* 0x0000008f82827221 */ /* 0x001fe20000010000 */
[----:B-1----:R-:W-:-:S04]  /*2160*/  FADD.FTZ R129, R129, R140 ;  /* 0x0000008c81817221 */ /* 0x002fc80000010000 */
        /* <DEDUP_REMOVED lines=12> */
[----:B------:R0:W1:Y:S04]  /*2230*/  SHFL.DOWN PT, R186, R135, 0x1, 0x1f ;  /* 0x08201f0087ba7f89 */ /* 0x00006800000e0000 */
[----:B------:R0:W2:Y:S02]  /*2240*/  SHFL.DOWN PT, R187, R136, 0x1, 0x1f ;  /* 0x08201f0088bb7f89 */ /* 0x0000a400000e0000 */
.L_x_89:
[----:B------:R-:W3:Y:S01]  /*2250*/  S2R R131, SR_CgaCtaId ;  /* 0x0000000000837919 */ /* 0x000ee20000008800 */
[----:B------:R-:W-:Y:S01]  /*2260*/  @!P5 LOP3.LUT R129, R138, 0x7, RZ, 0xc0, !PT ;  /* 0x000000078a81d812 */ /* 0x000fe200078ec0ff */
[----:B------:R-:W-:Y:S01]  /*2270*/  UISETP.NE.AND UP0, UPT, UR13, URZ, UPT ;  /* 0x0000003f0d00728c */ /* 0x000fe2000bf05270 */
[----:B------:R-:W-:Y:S01]  /*2280*/  MOV R130, 0x400 ;  /* 0x0000040000827802 */ /* 0x000fe20000000f00 */
[----:B-1----:R-:W-:Y:S01]  /*2290*/  FADD.FTZ R186, R135, R186 ;  /* 0x000000ba87ba7221 */ /* 0x002fe20000010000 */
[----:B--2---:R-:W-:Y:S01]  /*22a0*/  FADD.FTZ R187, R136, R187 ;  /* 0x000000bb88bb7221 */ /* 0x004fe20000010000 */
[----:B------:R-:W-:Y:S02]  /*22b0*/  @!P5 IMAD.IADD R129, R128, 0x1, R129 ;  /* 0x000000018081d824 */ /* 0x000fe400078e0281 */
[----:B------:R-:W-:Y:S01]  /*22c0*/  PLOP3.LUT P3, PT, PT, PT, UP0, 0x80, 0x0 ;  /* 0x000000000000781c */ /* 0x000fe20003f6f008 */
[----:B------:R-:W-:Y:S05]  /*22d0*/  WARPSYNC.ALL ;  /* 0x0000000000007948 */ /* 0x000fea0003800000 */
[----:B------:R-:W-:Y:S01]  /*22e0*/  BSSY B0, `(.L_x_64) ;  /* 0x0000080000007945 */ /* 0x000fe20003800000 */
[----:B---3--:R-:W-:-:S04]  /*22f0*/  LEA R130, R131, R130, 0x18 ;  /* 0x0000008283827211 */ /* 0x008fc800078ec0ff */
[-C--:B------:R-:W-:Y:S02]  /*2300*/  @!P5 LEA R209, R129, R130.reuse, 0x3 ;  /* 0x0000008281d1d211 */ /* 0x080fe400078e18ff */
[----:B------:R-:W-:-:S03]  /*2310*/  LEA R211, R128, R130, 0x3 ;  /* 0x0000008280d37211 */ /* 0x000fc600078e18ff */
[----:B------:R-:W-:Y:S01]  /*2320*/  @!P5 STS.64 [R209+0x8000], R186 ;  /* 0x008000bad100d388 */ /* 0x000fe20000000a00 */
[----:B------:R-:W-:Y:S06]  /*2330*/  BAR.SYNC.DEFER_BLOCKING 0x0 ;  /* 0x0000000000007b1d */ /* 0x000fec0000010000 */
[----:B------:R-:W1:Y:S04]  /*2340*/  LDS.128 R128, [R211+0x8000] ;  /* 0x00800000d3807984 */ /* 0x000e680000000c00 */
[----:B0-----:R-:W0:Y:S04]  /*2350*/  LDS.128 R132, [R211+0x8010] ;  /* 0x00801000d3847984 */ /* 0x001e280000000c00 */
[----:B------:R-:W2:Y:S04]  /*2360*/  LDS.128 R136, [R211+0x8020] ;  /* 0x00802000d3887984 */ /* 0x000ea80000000c00 */
[----:B------:R-:W3:Y:S01]  /*2370*/  LDS.128 R140, [R211+0x8030] ;  /* 0x00803000d38c7984 */ /* 0x000ee20000000c00 */
[----:B-1----:R-:W-:Y:S01]  /*2380*/  FADD.FTZ R213, RZ, R128 ;  /* 0x00000080ffd57221 */ /* 0x002fe20000010000 */
[----:B------:R-:W-:-:S03]  /*2390*/  FADD.FTZ R128, RZ, R129 ;  /* 0x00000081ff807221 */ /* 0x000fc60000010000 */
[----:B------:R-:W-:Y:S01]  /*23a0*/  FADD.FTZ R213, R130, R213 ;  /* 0x000000d582d57221 */ /* 0x000fe20000010000 */
[----:B------:R-:W-:-:S03]  /*23b0*/  FADD.FTZ R128, R131, R128 ;  /* 0x0000008083807221 */ /* 0x000fc60000010000 */
[----:B0-----:R-:W-:Y:S01]  /*23c0*/  FADD.FTZ R213, R213, R132 ;  /* 0x00000084d5d57221 */ /* 0x001fe20000010000 */
[----:B------:R-:W-:-:S03]  /*23d0*/  FADD.FTZ R128, R128, R133 ;  /* 0x0000008580807221 */ /* 0x000fc60000010000 */
[----:B------:R-:W-:Y:S01]  /*23e0*/  FADD.FTZ R213, R134, R213 ;  /* 0x000000d586d57221 */ /* 0x000fe20000010000 */
[----:B------:R-:W-:-:S03]  /*23f0*/  FADD.FTZ R128, R135, R128 ;  /* 0x0000008087807221 */ /* 0x000fc60000010000 */
[----:B--2---:R-:W-:Y:S01]  /*2400*/  FADD.FTZ R213, R213, R136 ;  /* 0x00000088d5d57221 */ /* 0x004fe20000010000 */
[----:B------:R-:W-:-:S03]  /*2410*/  FADD.FTZ R128, R128, R137 ;  /* 0x0000008980807221 */ /* 0x000fc60000010000 */
[----:B------:R-:W-:Y:S01]  /*2420*/  FADD.FTZ R213, R138, R213 ;  /* 0x000000d58ad57221 */ /* 0x000fe20000010000 */
[----:B------:R-:W-:-:S03]  /*2430*/  FADD.FTZ R128, R139, R128 ;  /* 0x000000808b807221 */ /* 0x000fc60000010000 */
[----:B---3--:R-:W-:Y:S01]  /*2440*/  FADD.FTZ R213, R213, R140 ;  /* 0x0000008cd5d57221 */ /* 0x008fe20000010000 */
        /* <DEDUP_REMOVED lines=8> */
[-CC-:B------:R-:W-:Y:S01]  /*24d0*/  FFMA.FTZ R129, R3, R136.reuse, R137.reuse ;  /* 0x0000008803817223 */ /* 0x180fe20000010089 */
[-CC-:B------:R-:W-:Y:S01]  /*24e0*/  FFMA.FTZ R133, R149, R136.reuse, R137.reuse ;  /* 0x0000008895857223 */ /* 0x180fe20000010089 */
[-C--:B------:R-:W-:Y:S01]  /*24f0*/  FFMA.FTZ R131, R147, R136.reuse, R137 ;  /* 0x0000008893837223 */ /* 0x080fe20000010089 */
[----:B------:R-:W-:Y:S01]  /*2500*/  ISETP.NE.AND.EX P5, PT, RZ, UR9, PT, P5 ;  /* 0x00000009ff007c0c */ /* 0x000fe2000bfa5350 */
[----:B------:R-:W-:Y:S01]  /*2510*/  FADD.FTZ R129, R146, -R129 ;  /* 0x8000008192817221 */ /* 0x000fe20000010000 */
[----:B------:R-:W-:Y:S01]  /*2520*/  FADD.FTZ R133, R150, -R133 ;  /* 0x8000008596857221 */ /* 0x000fe20000010000 */
[----:B------:R-:W-:Y:S01]  /*2530*/  FADD.FTZ R131, R148, -R131 ;  /* 0x8000008394837221 */ /* 0x000fe20000010000 */
[-C--:B------:R-:W-:Y:S01]  /*2540*/  FFMA.FTZ R135, R151, R136.reuse, R137 ;  /* 0x0000008897877223 */ /* 0x080fe20000010089 */
[C---:B-----5:R-:W-:Y:S01]  /*2550*/  FMUL.FTZ R138, R144.reuse, R129 ;  /* 0x00000081908a7220 */ /* 0x060fe20000410000 */
[C---:B------:R-:W-:Y:S01]  /*2560*/  FMUL.FTZ R142, R144.reuse, R133 ;  /* 0x00000085908e7220 */ /* 0x040fe20000410000 */
[----:B------:R-:W-:Y:S01]  /*2570*/  FMUL.FTZ R140, R144, R131 ;  /* 0x00000083908c7220 */ /* 0x000fe20000410000 */
[----:B------:R-:W-:Y:S01]  /*2580*/  FADD.FTZ R135, R152, -R135 ;  /* 0x8000008798877221 */ /* 0x000fe20000010000 */
[-CC-:B------:R-:W-:Y:S01]  /*2590*/  FFMA.FTZ R128, R154, R136.reuse, R137.reuse ;  /* 0x000000889a807223 */ /* 0x180fe20000010089 */
[-CC-:B------:R-:W-:Y:S01]  /*25a0*/  FFMA.FTZ R130, R156, R136.reuse, R137.reuse ;  /* 0x000000889c827223 */ /* 0x180fe20000010089 */
[-CC-:B------:R-:W-:Y:S01]  /*25b0*/  FFMA.FTZ R132, R158, R136.reuse, R137.reuse ;  /* 0x000000889e847223 */ /* 0x180fe20000010089 */
[----:B------:R-:W-:Y:S01]  /*25c0*/  FMUL.FTZ R186, R144, R135 ;  /* 0x0000008790ba7220 */ /* 0x000fe20000410000 */
[----:B------:R-:W-:Y:S01]  /*25d0*/  @P5 SHF.L.U32 R129, R104, 0x10, RZ ;  /* 0x0000001068815819 */ /* 0x000fe200000006ff */
[----:B------:R-:W-:Y:S01]  /*25e0*/  @P5 IMAD.U32 R131, R105, 0x10000, RZ ;  /* 0x0001000069835824 */ /* 0x000fe200078e00ff */
[----:B------:R-:W-:Y:S01]  /*25f0*/  @P5 SHF.L.U32 R133, R106, 0x10, RZ ;  /* 0x000000106a855819 */ /* 0x000fe200000006ff */
[----:B------:R-:W-:Y:S01]  /*2600*/  FFMA.FTZ R134, R160, R136, R137 ;  /* 0x00000088a0867223 */ /* 0x000fe20000010089 */
[----:B------:R-:W-:Y:S01]  /*2610*/  @P5 SHF.L.U32 R139, R107, 0x10, RZ ;  /* 0x000000106b8b5819 */ /* 0x000fe200000006ff */
[----:B------:R-:W-:Y:S01]  /*2620*/  @P5 FADD.FTZ R138, R138, R129 ;  /* 0x000000818a8a5221 */ /* 0x000fe20000010000 */
[----:B------:R-:W-:Y:S01]  /*2630*/  @P5 FADD.FTZ R140, R140, R131 ;  /* 0x000000838c8c5221 */ /* 0x000fe20000010000 */
[----:B------:R-:W-:Y:S01]  /*2640*/  @P5 FADD.FTZ R142, R142, R133 ;  /* 0x000000858e8e5221 */ /* 0x000fe20000010000 */
[----:B------:R-:W-:Y:S01]  /*2650*/  FADD.FTZ R129, R153, -R128 ;  /* 0x8000008099817221 */ /* 0x000fe20000010000 */
[----:B------:R-:W-:Y:S01]  /*2660*/  FADD.FTZ R131, R155, -R130 ;  /* 0x800000829b837221 */ /* 0x000fe20000010000 */
[----:B------:R-:W-:Y:S01]  /*2670*/  FADD.FTZ R133, R157, -R132 ;  /* 0x800000849d857221 */ /* 0x000fe20000010000 */
[----:B------:R-:W-:Y:S01]  /*2680*/  @P5 FADD.FTZ R186, R186, R139 ;  /* 0x0000008bbaba5221 */ /* 0x000fe20000010000 */
[C---:B------:R-:W-:Y:S01]  /*2690*/  FMUL.FTZ R139, R144.reuse, R129 ;  /* 0x00000081908b7220 */ /* 0x040fe20000410000 */
[C---:B------:R-:W-:Y:S01]  /*26a0*/  FMUL.FTZ R141, R144.reuse, R131 ;  /* 0x00000083908d7220 */ /* 0x040fe20000410000 */
[----:B------:R-:W-:Y:S01]  /*26b0*/  FMUL.FTZ R143, R144, R133 ;  /* 0x00000085908f7220 */ /* 0x000fe20000410000 */
[----:B------:R-:W-:Y:S01]  /*26c0*/  @P5 PRMT R128, R104, 0x7632, R128 ;  /* 0x0000763268805816 */ /* 0x000fe20000000080 */
[----:B------:R-:W-:Y:S01]  /*26d0*/  FADD.FTZ R135, R159, -R134 ;  /* 0x800000869f877221 */ /* 0x000fe20000010000 */
[----:B------:R-:W-:-:S02]  /*26e0*/  @P5 PRMT R129, R105, 0x7632, R129 ;  /* 0x0000763269815816 */ /* 0x000fc40000000081 */
[----:B------:R-:W-:Y:S01]  /*26f0*/  @P5 PRMT R131, R106, 0x7632, R131 ;  /* 0x000076326a835816 */ /* 0x000fe20000000083 */
[----:B------:R-:W-:Y:S01]  /*2700*/  FMUL.FTZ R187, R144, R135 ;  /* 0x0000008790bb7220 */ /* 0x000fe20000410000 */
[----:B------:R-:W-:Y:S01]  /*2710*/  @P5 PRMT R133, R107, 0x7632, R133 ;  /* 0x000076326b855816 */ /* 0x000fe20000000085 */
[----:B------:R-:W-:Y:S01]  /*2720*/  @P5 IMAD.U32 R130, R129, 0x10000, RZ ;  /* 0x0001000081825824 */ /* 0x000fe200078e00ff */
[----:B------:R-:W-:Y:S02]  /*2730*/  @P5 SHF.L.U32 R128, R128, 0x10, RZ ;  /* 0x0000001080805819 */ /* 0x000fe400000006ff */
[----:B------:R-:W-:Y:S01]  /*2740*/  @P5 SHF.L.U32 R132, R131, 0x10, RZ ;  /* 0x0000001083845819 */ /* 0x000fe200000006ff */
[----:B------:R-:W-:Y:S01]  /*2750*/  @P5 FADD.FTZ R141, R141, R130 ;  /* 0x000000828d8d5221 */ /* 0x000fe20000010000 */
[----:B------:R-:W-:Y:S01]  /*2760*/  @P5 SHF.L.U32 R134, R133, 0x10, RZ ;  /* 0x0000001085865819 */ /* 0x000fe200000006ff */
[----:B------:R-:W-:Y:S02]  /*2770*/  @P5 FADD.FTZ R139, R139, R128 ;  /* 0x000000808b8b5221 */ /* 0x000fe40000010000 */
[----:B------:R-:W-:-:S02]  /*2780*/  @P5 FADD.FTZ R143, R143, R132 ;  /* 0x000000848f8f5221 */ /* 0x000fc40000010000 */
[----:B------:R-:W-:Y:S01]  /*2790*/  @P5 FADD.FTZ R187, R187, R134 ;  /* 0x00000086bbbb5221 */ /* 0x000fe20000010000 */
[----:B------:R-:W-:-:S04]  /*27a0*/  ISETP.NE.U32.AND P5, PT, RZ, UR14, PT ;  /* 0x0000000eff007c0c */ /* 0x000fc8000bfa5070 */
[----:B------:R-:W-:-:S13]  /*27b0*/  ISETP.NE.AND.EX P5, PT, RZ, UR15, PT, P5 ;  /* 0x0000000fff007c0c */ /* 0x000fda000bfa5350 */
[----:B------:R-:W-:Y:S02]  /*27c0*/  @P5 F2FP.BF16.F32.PACK_AB R128, RZ, R138 ;  /* 0x0000008aff80523e */ /* 0x000fe400000010ff */
[----:B------:R-:W-:Y:S02]  /*27d0*/  @P5 F2FP.BF16.F32.PACK_AB R129, RZ, R140 ;  /* 0x0000008cff81523e */ /* 0x000fe400000010ff */
[----:B------:R-:W-:Y:S02]  /*27e0*/  @P5 F2FP.BF16.F32.PACK_AB R130, RZ, R142 ;  /* 0x0000008eff82523e */ /* 0x000fe400000010ff */
[----:B------:R-:W-:Y:S02]  /*27f0*/  @P5 F2FP.BF16.F32.PACK_AB R131, RZ, R186 ;  /* 0x000000baff83523e */ /* 0x000fe400000010ff */
[----:B------:R-:W-:Y:S02]  /*2800*/  @P5 PRMT R120, R128, 0x7610, R120 ;  /* 0x0000761080785816 */ /* 0x000fe40000000078 */
[----:B------:R-:W-:-:S02]  /*2810*/  @P5 PRMT R121, R129, 0x7610, R121 ;  /* 0x0000761081795816 */ /* 0x000fc40000000079 */
[----:B------:R-:W-:Y:S02]  /*2820*/  @P5 PRMT R122, R130, 0x7610, R122 ;  /* 0x00007610827a5816 */ /* 0x000fe4000000007a */
[----:B------:R-:W-:Y:S02]  /*2830*/  @P5 F2FP.BF16.F32.PACK_AB R128, RZ, R139 ;  /* 0x0000008bff80523e */ /* 0x000fe400000010ff */
[----:B------:R-:W-:Y:S02]  /*2840*/  @P5 F2FP.BF16.F32.PACK_AB R129, RZ, R141 ;  /* 0x0000008dff81523e */ /* 0x000fe400000010ff */
[----:B------:R-:W-:Y:S02]  /*2850*/  @P5 F2FP.BF16.F32.PACK_AB R130, RZ, R143 ;  /* 0x0000008fff82523e */ /* 0x000fe400000010ff */
[----:B------:R-:W-:Y:S02]  /*2860*/  @P5 F2FP.BF16.F32.PACK_AB R132, RZ, R187 ;  /* 0x000000bbff84523e */ /* 0x000fe400000010ff */
[----:B------:R-:W-:-:S02]  /*2870*/  @P5 PRMT R123, R131, 0x7610, R123 ;  /* 0x00007610837b5816 */ /* 0x000fc4000000007b */
[----:B------:R-:W-:Y:S02]  /*2880*/  @P5 PRMT R120, R120, 0x5410, R128 ;  /* 0x0000541078785816 */ /* 0x000fe40000000080 */
[----:B------:R-:W-:Y:S02]  /*2890*/  @P5 PRMT R121, R121, 0x5410, R129 ;  /* 0x0000541079795816 */ /* 0x000fe40000000081 */
[----:B------:R-:W-:Y:S02]  /*28a0*/  @P5 PRMT R122, R122, 0x5410, R130 ;  /* 0x000054107a7a5816 */ /* 0x000fe40000000082 */
[----:B------:R-:W-:Y:S02]  /*28b0*/  @P5 PRMT R123, R123, 0x5410, R132 ;  /* 0x000054107b7b5816 */ /* 0x000fe40000000084 */
[----:B------:R-:W-:Y:S01]  /*28c0*/  ISETP.NE.U32.AND P5, PT, RZ, UR16, PT ;  /* 0x00000010ff007c0c */ /* 0x000fe2000bfa5070 */
[----:B------:R-:W0:Y:S03]  /*28d0*/  LDC.64 R132, c[0x0][0x2f8] ;  /* 0x0000be00ff847b82 */ /* 0x000e260000000a00 */
[----:B------:R-:W-:-:S13]  /*28e0*/  ISETP.NE.AND.EX P5, PT, RZ, UR17, PT, P5 ;  /* 0x00000011ff007c0c */ /* 0x000fda000bfa5350 */
[C---:B------:R-:W-:Y:S02]  /*28f0*/  @P5 LEA R134, P6, R39.reuse, UR16, 0x4 ;  /* 0x0000001027865c11 */ /* 0x040fe4000f8c20ff */
[----:B------:R-:W-:Y:S02]  /*2900*/  @P5 F2FP.BF16.F32.PACK_AB R209, RZ, R138 ;  /* 0x0000008affd1523e */ /* 0x000fe400000010ff */
[C---:B------:R-:W-:Y:S02]  /*2910*/  @P5 LEA.HI.X R135, R39.reuse, UR17, RZ, 0x4, P6 ;  /* 0x0000001127875c11 */ /* 0x040fe4000b0f24ff */
[----:B------:R-:W-:Y:S02]  /*2920*/  ISETP.NE.U32.AND P6, PT, RZ, UR14, PT ;  /* 0x0000000eff007c0c */ /* 0x000fe4000bfc5070 */
[----:B------:R-:W-:Y:S01]  /*2930*/  @P5 F2FP.BF16.F32.PACK_AB R212, RZ, R140 ;  /* 0x0000008cffd4523e */ /* 0x000fe200000010ff */
[----:B0-----:R-:W-:Y:S01]  /*2940*/  IMAD.WIDE.U32 R132, R39, 0x10, R132 ;  /* 0x0000001027847825 */ /* 0x001fe200078e0084 */
[----:B------:R-:W-:-:S02]  /*2950*/  ISETP.NE.AND.EX P6, PT, RZ, UR15, PT, P6 ;  /* 0x0000000fff007c0c */ /* 0x000fc4000bfc5360 */
[----:B------:R-:W-:Y:S02]  /*2960*/  @P5 F2FP.BF16.F32.PACK_AB R214, RZ, R142 ;  /* 0x0000008effd6523e */ /* 0x000fe400000010ff */
[----:B------:R-:W-:Y:S02]  /*2970*/  @P5 F2FP.BF16.F32.PACK_AB R216, RZ, R186 ;  /* 0x000000baffd8523e */ /* 0x000fe400000010ff */
[----:B------:R-:W-:Y:S02]  /*2980*/  @P5 F2FP.BF16.F32.PACK_AB R211, RZ, R139 ;  /* 0x0000008bffd3523e */ /* 0x000fe400000010ff */
[----:B------:R-:W-:Y:S02]  /*2990*/  @P5 F2FP.BF16.F32.PACK_AB R213, RZ, R141 ;  /* 0x0000008dffd5523e */ /* 0x000fe400000010ff */
[----:B------:R-:W-:Y:S02]  /*29a0*/  @P5 F2FP.BF16.F32.PACK_AB R215, RZ, R143 ;  /* 0x0000008fffd7523e */ /* 0x000fe400000010ff */
[----:B------:R-:W-:Y:S01]  /*29b0*/  @P5 F2FP.BF16.F32.PACK_AB R217, RZ, R187 ;  /* 0x000000bbffd9523e */ /* 0x000fe200000010ff */
[----:B------:R-:W0:Y:S01]  /*29c0*/  @P6 LDC.64 R128, c[0x0][0x308] ;  /* 0x0000c200ff806b82 */ /* 0x000e220000000a00 */
[----:B------:R-:W-:-:S02]  /*29d0*/  @P5 PRMT R124, R209, 0x7610, R124 ;  /* 0x00007610d17c5816 */ /* 0x000fc4000000007c */
[----:B------:R-:W-:Y:S02]  /*29e0*/  @P5 PRMT R125, R212, 0x7610, R125 ;  /* 0x00007610d47d5816 */ /* 0x000fe4000000007d */
[----:B------:R-:W-:Y:S02]  /*29f0*/  @P5 PRMT R126, R214, 0x7610, R126 ;  /* 0x00007610d67e5816 */ /* 0x000fe4000000007e */
[----:B------:R-:W-:Y:S02]  /*2a00*/  @P5 PRMT R127, R216, 0x7610, R127 ;  /* 0x00007610d87f5816 */ /* 0x000fe4000000007f */
[----:B------:R-:W-:Y:S02]  /*2a10*/  @P5 PRMT R124, R124, 0x5410, R211 ;  /* 0x000054107c7c5816 */ /* 0x000fe400000000d3 */
[----:B------:R-:W-:Y:S02]  /*2a20*/  @P5 PRMT R125, R125, 0x5410, R213 ;  /* 0x000054107d7d5816 */ /* 0x000fe400000000d5 */
[----:B------:R-:W-:-:S02]  /*2a30*/  @P5 PRMT R126, R126, 0x5410, R215 ;  /* 0x000054107e7e5816 */ /* 0x000fc400000000d7 */
[----:B------:R-:W-:Y:S01]  /*2a40*/  @P5 PRMT R127, R127, 0x5410, R217 ;  /* 0x000054107f7f5816 */ /* 0x000fe200000000d9 */
[----:B0-----:R-:W-:Y:S01]  /*2a50*/  @P6 IMAD.WIDE.U32 R130, R39, 0x10, R128 ;  /* 0x0000001027826825 */ /* 0x001fe200078e0080 */
[----:B------:R-:W-:Y:S02]  /*2a60*/  F2FP.BF16.F32.PACK_AB R128, R139, R138 ;  /* 0x0000008a8b80723e */ /* 0x000fe400000010ff */
[----:B------:R-:W-:Y:S02]  /*2a70*/  F2FP.BF16.F32.PACK_AB R129, R141, R140 ;  /* 0x0000008c8d81723e */ /* 0x000fe400000010ff */
[----:B------:R0:W-:Y:S01]  /*2a80*/  @P6 STG.E.128 desc[UR4][R130.64], R120 ;  /* 0x0000007882006986 */ /* 0x0001e2000c101d04 */
[----:B------:R-:W-:Y:S02]  /*2a90*/  IADD3 R39, R39, 0x100, RZ ;  /* 0x0000010027277810 */ /* 0x000fe40007ffe0ff */
[----:B0-----:R-:W-:Y:S02]  /*2aa0*/  F2FP.BF16.F32.PACK_AB R130, R143, R142 ;  /* 0x0000008e8f82723e */ /* 0x001fe400000010ff */
[----:B------:R-:W-:-:S05]  /*2ab0*/  F2FP.BF16.F32.PACK_AB R131, R187, R186 ;  /* 0x000000babb83723e */ /* 0x000fca00000010ff */
[----:B------:R0:W-:Y:S04]  /*2ac0*/  STG.E.128 desc[UR4][R132.64], R128 ;  /* 0x0000008084007986 */ /* 0x0001e8000c101d04 */
[----:B------:R0:W-:Y:S02]  /*2ad0*/  @P5 STG.E.128 desc[UR4][R134.64], R124 ;  /* 0x0000007c86005986 */ /* 0x0001e4000c101d04 */
.L_x_65:
[----:B------:R-:W-:Y:S05]  /*2ae0*/  BSYNC B0 ;  /* 0x0000000000007941 */ /* 0x000fea0003800000 */
.L_x_64:
[----:B------:R-:W-:Y:S04]  /*2af0*/  BSSY B0, `(.L_x_66) ;  /* 0x0000064000007945 */ /* 0x000fe80003800000 */
[----:B------:R-:W-:Y:S05]  /*2b00*/  @!P1 BRA `(.L_x_67) ;  /* 0x0000000400889947 */ /* 0x000fea0003800000 */
[----:B------:R-:W-:Y:S01]  /*2b10*/  ISETP.NE.U32.AND P5, PT, RZ, UR8, PT ;  /* 0x00000008ff007c0c */ /* 0x000fe2000bfa5070 */
[-CC-:B0-----:R-:W-:Y:S01]  /*2b20*/  FFMA.FTZ R131, R163, R136.reuse, R137.reuse ;  /* 0x00000088a3837223 */ /* 0x181fe20000010089 */
        /* <DEDUP_REMOVED lines=27> */
[----:B------:R-:W-:Y:S01]  /*2ce0*/  FADD.FTZ R135, R175, -R186 ;  /* 0x800000baaf877221 */ /* 0x000fe20000010000 */
[C---:B------:R-:W-:Y:S01]  /*2cf0*/  FMUL.FTZ R139, R144.reuse, R129 ;  /* 0x00000081908b7220 */ /* 0x040fe20000410000 */
[C---:B------:R-:W-:Y:S01]  /*2d00*/  FMUL.FTZ R141, R144.reuse, R131 ;  /* 0x00000083908d7220 */ /* 0x040fe20000410000 */
[----:B------:R-:W-:Y:S01]  /*2d10*/  FMUL.FTZ R143, R144, R133 ;  /* 0x00000085908f7220 */ /* 0x000fe20000410000 */
[----:B------:R-:W-:Y:S01]  /*2d20*/  @P5 PRMT R129, R108, 0x7632, R129 ;  /* 0x000076326c815816 */ /* 0x000fe20000000081 */
[----:B------:R-:W-:Y:S01]  /*2d30*/  FMUL.FTZ R187, R144, R135 ;  /* 0x0000008790bb7220 */ /* 0x000fe20000410000 */
[----:B------:R-:W-:-:S02]  /*2d40*/  @P5 PRMT R131, R109, 0x7632, R131 ;  /* 0x000076326d835816 */ /* 0x000fc40000000083 */
[----:B------:R-:W-:Y:S01]  /*2d50*/  @P5 PRMT R133, R110, 0x7632, R133 ;  /* 0x000076326e855816 */ /* 0x000fe20000000085 */
[----:B------:R-:W-:Y:S01]  /*2d60*/  @P5 IMAD.U32 R130, R129, 0x10000, RZ ;  /* 0x0001000081825824 */ /* 0x000fe200078e00ff */
[----:B------:R-:W-:Y:S02]  /*2d70*/  @P5 PRMT R186, R111, 0x7632, R186 ;  /* 0x000076326fba5816 */ /* 0x000fe400000000ba */
[----:B------:R-:W-:Y:S01]  /*2d80*/  @P5 SHF.L.U32 R132, R131, 0x10, RZ ;  /* 0x0000001083845819 */ /* 0x000fe200000006ff */
[----:B------:R-:W-:Y:S01]  /*2d90*/  @P5 FADD.FTZ R139, R139, R130 ;  /* 0x000000828b8b5221 */ /* 0x000fe20000010000 */
[----:B------:R-:W-:Y:S02]  /*2da0*/  @P5 SHF.L.U32 R134, R133, 0x10, RZ ;  /* 0x0000001085865819 */ /* 0x000fe400000006ff */
        /* <DEDUP_REMOVED lines=23> */
[----:B------:R-:W0:Y:S01]  /*2f20*/  LDC.64 R132, c[0x0][0x2f8] ;  /* 0x0000be00ff847b82 */ /* 0x000e220000000a00 */
[----:B------:R-:W-:-:S02]  /*2f30*/  F2FP.BF16.F32.PACK_AB R129, R141, R138 ;  /* 0x0000008a8d81723e */ /* 0x000fc400000010ff */
        /* <DEDUP_REMOVED lines=19> */
[----:B------:R-:W-:Y:S02]  /*3070*/  F2FP.BF16.F32.PACK_AB R128, R139, R128 ;  /* 0x000000808b80723e */ /* 0x000fe400000010ff */
[----:B------:R-:W-:Y:S02]  /*3080*/  @P5 PRMT R124, R124, 0x5410, R209 ;  /* 0x000054107c7c5816 */ /* 0x000fe400000000d1 */
[----:B------:R-:W-:-:S02]  /*3090*/  @P5 PRMT R125, R125, 0x5410, R212 ;  /* 0x000054107d7d5816 */ /* 0x000fc400000000d4 */
[----:B------:R-:W-:Y:S02]  /*30a0*/  @P5 PRMT R126, R126, 0x5410, R214 ;  /* 0x000054107e7e5816 */ /* 0x000fe400000000d6 */
[----:B------:R-:W-:Y:S01]  /*30b0*/  @P5 PRMT R127, R127, 0x5410, R216 ;  /* 0x000054107f7f5816 */ /* 0x000fe200000000d8 */
[----:B0-----:R-:W-:-:S04]  /*30c0*/  @P6 IMAD.WIDE.U32 R130, R39, 0x10, R130 ;  /* 0x0000001027826825 */ /* 0x001fc800078e0082 */
[----:B------:R-:W-:Y:S01]  /*30d0*/  VIADD R39, R39, 0x100 ;  /* 0x0000010027277836 */ /* 0x000fe20000000000 */
[----:B------:R0:W-:Y:S02]  /*30e0*/  @P6 STG.E.128 desc[UR4][R130.64], R120 ;  /* 0x0000007882006986 */ /* 0x0001e4000c101d04 */
[----:B0-----:R-:W-:Y:S02]  /*30f0*/  F2FP.BF16.F32.PACK_AB R130, R143, R140 ;  /* 0x0000008c8f82723e */ /* 0x001fe400000010ff */
[----:B------:R-:W-:-:S05]  /*3100*/  F2FP.BF16.F32.PACK_AB R131, R187, R142 ;  /* 0x0000008ebb83723e */ /* 0x000fca00000010ff */
[----:B------:R1:W-:Y:S04]  /*3110*/  STG.E.128 desc[UR4][R132.64], R128 ;  /* 0x0000008084007986 */ /* 0x0003e8000c101d04 */
[----:B------:R1:W-:Y:S02]  /*3120*/  @P5 STG.E.128 desc[UR4][R134.64], R124 ;  /* 0x0000007c86005986 */ /* 0x0003e4000c101d04 */
.L_x_67:
[----:B------:R-:W-:Y:S05]  /*3130*/  BSYNC B0 ;  /* 0x0000000000007941 */ /* 0x000fea0003800000 */
.L_x_66:
[----:B------:R-:W-:Y:S04]  /*3140*/  BSSY B0, `(.L_x_68) ;  /* 0x0000064000007945 */ /* 0x000fe80003800000 */
[----:B------:R-:W-:Y:S05]  /*3150*/  @!P2 BRA `(.L_x_69) ;  /* 0x000000040088a947 */ /* 0x000fea0003800000 */
[----:B------:R-:W-:Y:S01]  /*3160*/  ISETP.NE.U32.AND P5, PT, RZ, UR8, PT ;  /* 0x00000008ff007c0c */ /* 0x000fe2000bfa5070 */
[-CC-:B01----:R-:W-:Y:S01]  /*3170*/  FFMA.FTZ R129, R177, R136.reuse, R137.reuse ;  /* 0x00000088b1817223 */ /* 0x183fe20000010089 */
        /* <DEDUP_REMOVED lines=21> */
[----:B------:R-:W-:Y:S01]  /*32d0*/  FADD.FTZ R129, R185, -R130 ;  /* 0x80000082b9817221 */ /* 0x000fe20000010000 */
[----:B------:R-:W-:Y:S01]  /*32e0*/  @P5 FADD.FTZ R138, R138, R131 ;  /* 0x000000838a8a5221 */ /* 0x000fe20000010000 */
[----:B------:R-:W-:Y:S01]  /*32f0*/  FADD.FTZ R131, R189, -R132 ;  /* 0x80000084bd837221 */ /* 0x000fe20000010000 */
[----:B------:R-:W-:Y:S01]  /*3300*/  @P5 FADD.FTZ R140, R140, R133 ;  /* 0x000000858c8c5221 */ /* 0x000fe20000010000 */
        /* <DEDUP_REMOVED lines=9> */
[----:B------:R-:W-:Y:S02]  /*33a0*/  @P5 PRMT R133, R114, 0x7632, R133 ;  /* 0x0000763272855816 */ /* 0x000fe40000000085 */
[----:B------:R-:W-:Y:S02]  /*33b0*/  @P5 PRMT R186, R115, 0x7632, R186 ;  /* 0x0000763273ba5816 */ /* 0x000fe400000000ba */
[----:B------:R-:W-:Y:S02]  /*33c0*/  @P5 SHF.L.U32 R130, R129, 0x10, RZ ;  /* 0x0000001081825819 */ /* 0x000fe400000006ff */
[----:B------:R-:W-:Y:S01]  /*33d0*/  @P5 SHF.L.U32 R132, R131, 0x10, RZ ;  /* 0x0000001083845819 */ /* 0x000fe200000006ff */
[----:B------:R-:W-:Y:S01]  /*33e0*/  @P5 IMAD.U32 R186, R186, 0x10000, RZ ;  /* 0x00010000baba5824 */ /* 0x000fe200078e00ff */
[----:B------:R-:W-:Y:S01]  /*33f0*/  @P5 SHF.L.U32 R134, R133, 0x10, RZ ;  /* 0x0000001085865819 */ /* 0x000fe200000006ff */
[----:B------:R-:W-:Y:S02]  /*3400*/  @P5 FADD.FTZ R139, R139, R130 ;  /* 0x000000828b8b5221 */ /* 0x000fe40000010000 */
[----:B------:R-:W-:Y:S01]  /*3410*/  @P5 FADD.FTZ R141, R141, R132 ;  /* 0x000000848d8d5221 */ /* 0x000fe20000010000 */
[----:B------:R-:W-:Y:S01]  /*3420*/  @P5 FADD.FTZ R187, R187, R186 ;  /* 0x000000babbbb5221 */ /* 0x000fe20000010000 */
        /* <DEDUP_REMOVED lines=46> */
[C---:B0-----:R-:W-:Y:S01]  /*3710*/  @P6 IMAD.WIDE.U32 R130, R39.reuse, 0x10, R130 ;  /* 0x0000001027826825 */ /* 0x041fe200078e0082 */
[----:B------:R-:W-:-:S04]  /*3720*/  IADD3 R39, R39, 0x100, RZ ;  /* 0x0000010027277810 */ /* 0x000fc80007ffe0ff */
[----:B------:R0:W-:Y:S02]  /*3730*/  @P6 STG.E.128 desc[UR4][R130.64], R120 ;  /* 0x0000007882006986 */ /* 0x0001e4000c101d04 */
[----:B0-----:R-:W-:Y:S02]  /*3740*/  F2FP.BF16.F32.PACK_AB R130, R143, R140 ;  /* 0x0000008c8f82723e */ /* 0x001fe400000010ff */
[----:B------:R-:W-:-:S05]  /*3750*/  F2FP.BF16.F32.PACK_AB R131, R187, R142 ;  /* 0x0000008ebb83723e */ /* 0x000fca00000010ff */
[----:B------:R2:W-:Y:S04]  /*3760*/  STG.E.128 desc[UR4][R132.64], R128 ;  /* 0x0000008084007986 */ /* 0x0005e8000c101d04 */
[----:B------:R2:W-:Y:S02]  /*3770*/  @P5 STG.E.128 desc[UR4][R134.64], R124 ;  /* 0x0000007c86005986 */ /* 0x0005e4000c101d04 */
.L_x_69:
[----:B------:R-:W-:Y:S05]  /*3780*/  BSYNC B0 ;  /* 0x0000000000007941 */ /* 0x000fea0003800000 */
.L_x_68:
[----:B------:R-:W-:Y:S01]  /*3790*/  ISETP.NE.AND P5, PT, R0, RZ, PT ;  /* 0x000000ff0000720c */ /* 0x000fe20003fa5270 */
[----:B------:R-:W-:-:S12]  /*37a0*/  BSSY B0, `(.L_x_70) ;  /* 0x0000063000007945 */ /* 0x000fd80003800000 */
[----:B------:R-:W-:Y:S05]  /*37b0*/  @!P5 BRA `(.L_x_71) ;  /* 0x000000040084d947 */ /* 0x000fea0003800000 */
[----:B------:R-:W-:Y:S01]  /*37c0*/  ISETP.NE.U32.AND P5, PT, RZ, UR8, PT ;  /* 0x00000008ff007c0c */ /* 0x000fe2000bfa5070 */
[-CC-:B012---:R-:W-:Y:S01]  /*37d0*/  FFMA.FTZ R129, R145, R136.reuse, R137.reuse ;  /* 0x0000008891817223 */ /* 0x187fe20000010089 */
        /* <DEDUP_REMOVED lines=8> */
[----:B------:R-:W-:Y:S01]  /*3860*/  FADD.FTZ R129, R196, -R129 ;  /* 0x80000081c4817221 */ /* 0x000fe20000010000 */
[----:B------:R-:W-:Y:S01]  /*3870*/  FADD.FTZ R133, R198, -R133 ;  /* 0x80000085c6857221 */ /* 0x000fe20000010000 */
[----:B------:R-:W-:Y:S01]  /*3880*/  FADD.FTZ R139, R200, -R139 ;  /* 0x8000008bc88b7221 */ /* 0x000fe20000010000 */
[----:B------:R-:W-:Y:S01]  /*3890*/  FADD.FTZ R135, R201, -R130 ;  /* 0x80000082c9877221 */ /* 0x000fe20000010000 */
[----:B------:R-:W-:Y:S01]  /*38a0*/  FADD.FTZ R187, R207, -R136 ;  /* 0x80000088cfbb7221 */ /* 0x000fe20000010000 */
[C---:B-----5:R-:W-:Y:S01]  /*38b0*/  FMUL.FTZ R130, R144.reuse, R129 ;  /* 0x0000008190827220 */ /* 0x060fe20000410000 */
[----:B------:R-:W-:Y:S01]  /*38c0*/  FMUL.FTZ R136, R144, R133 ;  /* 0x0000008590887220 */ /* 0x000fe20000410000 */
[----:B------:R-:W-:Y:S01]  /*38d0*/  FADD.FTZ R131, R199, -R128 ;  /* 0x80000080c7837221 */ /* 0x000fe20000010000 */
[----:B------:R-:W-:Y:S01]  /*38e0*/  @P5 SHF.L.U32 R129, R116, 0x10, RZ ;  /* 0x0000001074815819 */ /* 0x000fe200000006ff */
[----:B------:R-:W-:Y:S01]  /*38f0*/  FMUL.FTZ R139, R144, R139 ;  /* 0x0000008b908b7220 */ /* 0x000fe20000410000 */
[----:B------:R-:W-:Y:S01]  /*3900*/  @P5 SHF.L.U32 R133, R117, 0x10, RZ ;  /* 0x0000001075855819 */ /* 0x000fe200000006ff */
[----:B------:R-:W-:-:S02]  /*3910*/  @P5 IMAD.U32 R128, R118, 0x10000, RZ ;  /* 0x0001000076805824 */ /* 0x000fc400078e00ff */
[----:B------:R-:W-:Y:S01]  /*3920*/  FMUL.FTZ R137, R144, R135 ;  /* 0x0000008790897220 */ /* 0x000fe20000410000 */
[----:B------:R-:W-:Y:S01]  /*3930*/  @P5 FADD.FTZ R130, R130, R129 ;  /* 0x0000008182825221 */ /* 0x000fe20000010000 */
[----:B------:R-:W-:Y:S01]  /*3940*/  FADD.FTZ R141, R205, -R132 ;  /* 0x80000084cd8d7221 */ /* 0x000fe20000010000 */
[----:B------:R-:W-:Y:S01]  /*3950*/  @P5 FADD.FTZ R136, R136, R133 ;  /* 0x0000008588885221 */ /* 0x000fe20000010000 */
[--C-:B------:R-:W-:Y:S01]  /*3960*/  @P5 FADD.FTZ R139, R139, R128.reuse ;  /* 0x000000808b8b5221 */ /* 0x100fe20000010000 */
[----:B------:R-:W-:Y:S01]  /*3970*/  FADD.FTZ R143, R208, -R143 ;  /* 0x8000008fd08f7221 */ /* 0x000fe20000010000 */
[----:B------:R-:W-:Y:S01]  /*3980*/  @P5 PRMT R128, R116, 0x7632, R128 ;  /* 0x0000763274805816 */ /* 0x000fe20000000080 */
[C---:B------:R-:W-:Y:S01]  /*3990*/  FMUL.FTZ R131, R144.reuse, R131 ;  /* 0x0000008390837220 */ /* 0x040fe20000410000 */
[----:B------:R-:W-:Y:S01]  /*39a0*/  @P5 PRMT R129, R117, 0x7632, R129 ;  /* 0x0000763275815816 */ /* 0x000fe20000000081 */
[----:B------:R-:W-:Y:S01]  /*39b0*/  FMUL.FTZ R138, R144, R141 ;  /* 0x0000008d908a7220 */ /* 0x000fe20000410000 */
[----:B------:R-:W-:Y:S01]  /*39c0*/  @P5 PRMT R133, R118, 0x7632, R133 ;  /* 0x0000763276855816 */ /* 0x000fe20000000085 */
[C---:B------:R-:W-:Y:S01]  /*39d0*/  FMUL.FTZ R143, R144.reuse, R143 ;  /* 0x0000008f908f7220 */ /* 0x040fe20000410000 */
[C---:B------:R-:W-:Y:S01]  /*39e0*/  @P5 PRMT R135, R119.reuse, 0x7632, R135 ;  /* 0x0000763277875816 */ /* 0x040fe20000000087 */
[----:B------:R-:W-:Y:S01]  /*39f0*/  FMUL.FTZ R144, R144, R187 ;  /* 0x000000bb90907220 */ /* 0x000fe20000410000 */
[----:B------:R-:W-:Y:S01]  /*3a00*/  @P5 SHF.L.U32 R134, R119, 0x10, RZ ;  /* 0x0000001077865819 */ /* 0x000fe200000006ff */
[----:B------:R-:W-:Y:S01]  /*3a10*/  @P5 IMAD.U32 R133, R133, 0x10000, RZ ;  /* 0x0001000085855824 */ /* 0x000fe200078e00ff */
[----:B------:R-:W-:-:S02]  /*3a20*/  @P5 SHF.L.U32 R128, R128, 0x10, RZ ;  /* 0x0000001080805819 */ /* 0x000fc400000006ff */
[----:B------:R-:W-:Y:S01]  /*3a30*/  @P5 SHF.L.U32 R132, R129, 0x10, RZ ;  /* 0x0000001081845819 */ /* 0x000fe200000006ff */
[----:B------:R-:W-:Y:S01]  /*3a40*/  @P5 FADD.FTZ R143, R143, R134 ;  /* 0x000000868f8f5221 */ /* 0x000fe20000010000 */
[----:B------:R-:W-:Y:S01]  /*3a50*/  @P5 SHF.L.U32 R135, R135, 0x10, RZ ;  /* 0x0000001087875819 */ /* 0x000fe200000006ff */
[----:B------:R-:W-:Y:S01]  /*3a60*/  @P5 FADD.FTZ R131, R131, R128 ;  /* 0x0000008083835221 */ /* 0x000fe20000010000 */
[----:B------:R-:W-:Y:S01]  /*3a70*/  @P5 FADD.FTZ R138, R138, R133 ;  /* 0x000000858a8a5221 */ /* 0x000fe20000010000 */
[----:B------:R-:W-:Y:S02]  /*3a80*/  @P5 FADD.FTZ R137, R137, R132 ;  /* 0x0000008489895221 */ /* 0x000fe40000010000 */
        /* <DEDUP_REMOVED lines=25> */
[----:B------:R-:W-:Y:S01]  /*3c20*/  ISETP.NE.U32.AND P6, PT, RZ, UR14, PT ;  /* 0x0000000eff007c0c */ /* 0x000fe2000bfc5070 */
[----:B0-----:R-:W-:Y:S01]  /*3c30*/  IMAD.WIDE.U32 R134, R39, 0x10, R134 ;  /* 0x0000001027867825 */ /* 0x001fe200078e0086 */
[----:B------:R-:W-:Y:S02]  /*3c40*/  @P5 F2FP.BF16.F32.PACK_AB R186, RZ, R139 ;  /* 0x0000008bffba523e */ /* 0x000fe400000010ff */
[----:B------:R-:W-:-:S02]  /*3c50*/  ISETP.NE.AND.EX P6, PT, RZ, UR15, PT, P6 ;  /* 0x0000000fff007c0c */ /* 0x000fc4000bfc5360 */
[----:B------:R-:W-:Y:S02]  /*3c60*/  @P5 F2FP.BF16.F32.PACK_AB R209, RZ, R143 ;  /* 0x0000008fffd1523e */ /* 0x000fe400000010ff */
[----:B------:R-:W-:Y:S02]  /*3c70*/  @P5 F2FP.BF16.F32.PACK_AB R140, RZ, R131 ;  /* 0x00000083ff8c523e */ /* 0x000fe400000010ff */
[----:B------:R-:W-:Y:S02]  /*3c80*/  @P5 F2FP.BF16.F32.PACK_AB R142, RZ, R137 ;  /* 0x00000089ff8e523e */ /* 0x000fe400000010ff */
[----:B------:R-:W-:Y:S02]  /*3c90*/  @P5 F2FP.BF16.F32.PACK_AB R187, RZ, R138 ;  /* 0x0000008affbb523e */ /* 0x000fe400000010ff */
[----:B------:R-:W-:Y:S02]  /*3ca0*/  @P5 F2FP.BF16.F32.PACK_AB R211, RZ, R144 ;  /* 0x00000090ffd3523e */ /* 0x000fe400000010ff */
[----:B------:R-:W-:Y:S01]  /*3cb0*/  @P5 PRMT R125, R141, 0x7610, R125 ;  /* 0x000076108d7d5816 */ /* 0x000fe2000000007d */
[----:B------:R-:W0:Y:S01]  /*3cc0*/  @P6 LDC.64 R128, c[0x0][0x308] ;  /* 0x0000c200ff806b82 */ /* 0x000e220000000a00 */
[----:B------:R-:W-:-:S02]  /*3cd0*/  @P5 PRMT R126, R186, 0x7610, R126 ;  /* 0x00007610ba7e5816 */ /* 0x000fc4000000007e */
[----:B------:R-:W-:Y:S02]  /*3ce0*/  @P5 PRMT R127, R209, 0x7610, R127 ;  /* 0x00007610d17f5816 */ /* 0x000fe4000000007f */
[----:B------:R-:W-:Y:S02]  /*3cf0*/  @P5 PRMT R125, R125, 0x5410, R142 ;  /* 0x000054107d7d5816 */ /* 0x000fe4000000008e */
[----:B------:R-:W-:Y:S02]  /*3d00*/  @P5 PRMT R126, R126, 0x5410, R187 ;  /* 0x000054107e7e5816 */ /* 0x000fe400000000bb */
[----:B------:R-:W-:Y:S01]  /*3d10*/  @P5 PRMT R127, R127, 0x5410, R211 ;  /* 0x000054107f7f5816 */ /* 0x000fe200000000d3 */
[----:B0-----:R-:W-:Y:S01]  /*3d20*/  @P6 IMAD.WIDE.U32 R128, R39, 0x10, R128 ;  /* 0x0000001027806825 */ /* 0x001fe200078e0080 */
[----:B------:R-:W-:-:S04]  /*3d30*/  @P5 F2FP.BF16.F32.PACK_AB R39, RZ, R130 ;  /* 0x00000082ff27523e */ /* 0x000fc800000010ff */
[----:B------:R-:W-:Y:S01]  /*3d40*/  @P5 PRMT R124, R39, 0x7610, R124 ;  /* 0x00007610277c5816 */ /* 0x000fe2000000007c */
[----:B------:R0:W-:Y:S03]  /*3d50*/  @P6 STG.E.128 desc[UR4][R128.64], R120 ;  /* 0x0000007880006986 */ /* 0x0001e6000c101d04 */
[----:B------:R-:W-:Y:S02]  /*3d60*/  @P5 PRMT R124, R124, 0x5410, R140 ;  /* 0x000054107c7c5816 */ /* 0x000fe4000000008c */
[----:B0-----:R-:W-:Y:S02]  /*3d70*/  F2FP.BF16.F32.PACK_AB R128, R131, R130 ;  /* 0x000000828380723e */ /* 0x001fe400000010ff */
[----:B------:R-:W-:Y:S02]  /*3d80*/  F2FP.BF16.F32.PACK_AB R129, R137, R136 ;  /* 0x000000888981723e */ /* 0x000fe400000010ff */
[----:B------:R-:W-:-:S02]  /*3d90*/  F2FP.BF16.F32.PACK_AB R130, R138, R139 ;  /* 0x0000008b8a82723e */ /* 0x000fc400000010ff */
[----:B------:R-:W-:-:S05]  /*3da0*/  F2FP.BF16.F32.PACK_AB R131, R144, R143 ;  /* 0x0000008f9083723e */ /* 0x000fca00000010ff */
[----:B------:R3:W-:Y:S04]  /*3db0*/  STG.E.128 desc[UR4][R134.64], R128 ;  /* 0x0000008086007986 */ /* 0x0007e8000c101d04 */
[----:B------:R3:W-:Y:S02]  /*3dc0*/  @P5 STG.E.128 desc[UR4][R132.64], R124 ;  /* 0x0000007c84005986 */ /* 0x0007e4000c101d04 */
.L_x_71:
[----:B------:R-:W-:Y:S05]  /*3dd0*/  BSYNC B0 ;  /* 0x0000000000007941 */ /* 0x000fea0003800000 */
.L_x_70:
[----:B------:R-:W-:Y:S02]  /*3de0*/  IADD3 R19, R19, UR18, RZ ;  /* 0x0000001213137c10 */ /* 0x000fe4000fffe0ff */
[----:B0123--:R-:W-:Y:S02]  /*3df0*/  SEL R132, RZ, 0x1, P4 ;  /* 0x00000001ff847807 */ /* 0x00ffe40002000000 */
[----:B------:R-:W-:-:S13]  /*3e00*/  ISETP.GE.AND P5, PT, R19, UR19, PT ;  /* 0x0000001313007c0c */ /* 0x000fda000bfa6270 */
[----:B------:R-:W-:Y:S05]  /*3e10*/  @!P5 BRA `(.L_x_72) ;  /* 0xffffffc8007cd947 */ /* 0x000fea000383ffff */
.L_x_54:
[----:B------:R-:W0:Y:S01]  /*3e20*/  S2R R2, SR_TID.X ;  /* 0x0000000000027919 */ /* 0x000e220000002100 */
[----:B------:R-:W0:Y:S01]  /*3e30*/  S2UR UR6, SR_CTAID.X ;  /* 0x00000000000679c3 */ /* 0x000e220000002500 */
[----:B------:R-:W-:Y:S01]  /*3e40*/  BSSY B0, `(.L_x_73) ;  /* 0x000000f000007945 */ /* 0x000fe20003800000 */
[C---:B0-----:R-:W-:Y:S02]  /*3e50*/  LEA.HI R3, R2.reuse, UR6, RZ, 0x18 ;  /* 0x0000000602037c11 */ /* 0x041fe4000f8fc0ff */
[----:B-----5:R-:W-:-:S03]  /*3e60*/  LOP3.LUT R7, R2, 0xff, RZ, 0xc0, !PT ;  /* 0x000000ff02077812 */ /* 0x020fc600078ec0ff */
[----:B------:R-:W-:-:S05]  /*3e70*/  IMAD R38, R3, R38, RZ ;  /* 0x0000002603267224 */ /* 0x000fca00078e02ff */
[----:B------:R-:W-:Y:S01]  /*3e80*/  LEA.HI R7, R38, R7, RZ, 0x1d ;  /* 0x0000000726077211 */ /* 0x000fe200078fe8ff */
[----:B------:R-:W-:Y:S06]  /*3e90*/  @!P0 BRA `(.L_x_74) ;  /* 0x0000000000248947 */ /* 0x000fec0003800000 */
[----:B------:R-:W0:Y:S08]  /*3ea0*/  LDC.64 R2, c[0x0][0x2d0] ;  /* 0x0000b400ff027b82 */ /* 0x000e300000000a00 */
[----:B------:R-:W1:Y:S01]  /*3eb0*/  LDC.64 R4, c[0x0][0x2d8] ;  /* 0x0000b600ff047b82 */ /* 0x000e620000000a00 */
[----:B0-----:R-:W-:-:S05]  /*3ec0*/  IMAD.WIDE.U32 R2, R7, 0x20, R2 ;  /* 0x0000002007027825 */ /* 0x001fca00078e0002 */
[----:B------:R0:W-:Y:S01]  /*3ed0*/  STG.E.128 desc[UR4][R2.64], R72 ;  /* 0x0000004802007986 */ /* 0x0001e2000c101d04 */
[----:B-1----:R-:W-:-:S03]  /*3ee0*/  IMAD.WIDE.U32 R4, R7, 0x20, R4 ;  /* 0x0000002007047825 */ /* 0x002fc600078e0004 */
[----:B------:R0:W-:Y:S01]  /*3ef0*/  STG.E.128 desc[UR4][R2.64+0x10], R76 ;  /* 0x0000104c02007986 */ /* 0x0001e2000c101d04 */
[----:B------:R-:W-:-:S03]  /*3f00*/  IADD3 R7, R7, 0x100, RZ ;  /* 0x0000010007077810 */ /* 0x000fc60007ffe0ff */
[----:B------:R0:W-:Y:S04]  /*3f10*/  STG.E.128 desc[UR4][R4.64], R40 ;  /* 0x0000002804007986 */ /* 0x0001e8000c101d04 */
[----:B------:R0:W-:Y:S02]  /*3f20*/  STG.E.128 desc[UR4][R4.64+0x10], R44 ;  /* 0x0000102c04007986 */ /* 0x0001e4000c101d04 */
.L_x_74:
[----:B------:R-:W-:Y:S05]  /*3f30*/  BSYNC B0 ;  /* 0x0000000000007941 */ /* 0x000fea0003800000 */
.L_x_73:
[----:B------:R-:W-:Y:S04]  /*3f40*/  BSSY B0, `(.L_x_75) ;  /* 0x000000b000007945 */ /* 0x000fe80003800000 */
[----:B------:R-:W-:Y:S05]  /*3f50*/  @!P1 BRA `(.L_x_76) ;  /* 0x0000000000249947 */ /* 0x000fea0003800000 */
[----:B0-----:R-:W0:Y:S08]  /*3f60*/  LDC.64 R2, c[0x0][0x2d0] ;  /* 0x0000b400ff027b82 */ /* 0x001e300000000a00 */
[----:B------:R-:W1:Y:S01]  /*3f70*/  LDC.64 R4, c[0x0][0x2d8] ;  /* 0x0000b600ff047b82 */ /* 0x000e620000000a00 */
[----:B0-----:R-:W-:-:S05]  /*3f80*/  IMAD.WIDE.U32 R2, R7, 0x20, R2 ;  /* 0x0000002007027825 */ /* 0x001fca00078e0002 */
[----:B------:R2:W-:Y:S01]  /*3f90*/  STG.E.128 desc[UR4][R2.64], R80 ;  /* 0x0000005002007986 */ /* 0x0005e2000c101d04 */
[----:B-1----:R-:W-:-:S03]  /*3fa0*/  IMAD.WIDE.U32 R4, R7, 0x20, R4 ;  /* 0x0000002007047825 */ /* 0x002fc600078e0004 */
[----:B------:R2:W-:Y:S01]  /*3fb0*/  STG.E.128 desc[UR4][R2.64+0x10], R84 ;  /* 0x0000105402007986 */ /* 0x0005e2000c101d04 */
[----:B------:R-:W-:-:S03]  /*3fc0*/  VIADD R7, R7, 0x100 ;  /* 0x0000010007077836 */ /* 0x000fc60000000000 */
[----:B------:R2:W-:Y:S04]  /*3fd0*/  STG.E.128 desc[UR4][R4.64], R48 ;  /* 0x0000003004007986 */ /* 0x0005e8000c101d04 */
[----:B------:R2:W-:Y:S02]  /*3fe0*/  STG.E.128 desc[UR4][R4.64+0x10], R52 ;  /* 0x0000103404007986 */ /* 0x0005e4000c101d04 */
.L_x_76:
[----:B------:R-:W-:Y:S05]  /*3ff0*/  BSYNC B0 ;  /* 0x0000000000007941 */ /* 0x000fea0003800000 */
.L_x_75:
[----:B------:R-:W-:Y:S04]  /*4000*/  BSSY B0, `(.L_x_77) ;  /* 0x000000b000007945 */ /* 0x000fe80003800000 */
[----:B------:R-:W-:Y:S05]  /*4010*/  @!P2 BRA `(.L_x_78) ;  /* 0x000000000024a947 */ /* 0x000fea0003800000 */
[----:B0-2---:R-:W0:Y:S08]  /*4020*/  LDC.64 R2, c[0x0][0x2d0] ;  /* 0x0000b400ff027b82 */ /* 0x005e300000000a00 */
        /* <DEDUP_REMOVED lines=8> */
.L_x_78:
[----:B------:R-:W-:Y:S05]  /*40b0*/  BSYNC B0 ;  /* 0x0000000000007941 */ /* 0x000fea0003800000 */
.L_x_77:
[----:B------:R-:W-:-:S13]  /*40c0*/  ISETP.NE.AND P0, PT, R0, RZ, PT ;  /* 0x000000ff0000720c */ /* 0x000fda0003f05270 */
[----:B------:R-:W-:Y:S05]  /*40d0*/  @!P0 EXIT ;  /* 0x000000000000894d */ /* 0x000fea0003800000 */
[----:B0-23--:R-:W0:Y:S08]  /*40e0*/  LDC.64 R2, c[0x0][0x2d0] ;  /* 0x0000b400ff027b82 */ /* 0x00de300000000a00 */
[----:B------:R-:W1:Y:S01]  /*40f0*/  LDC.64 R4, c[0x0][0x2d8] ;  /* 0x0000b600ff047b82 */ /* 0x000e620000000a00 */
[----:B0-----:R-:W-:-:S05]  /*4100*/  IMAD.WIDE.U32 R2, R7, 0x20, R2 ;  /* 0x0000002007027825 */ /* 0x001fca00078e0002 */
[----:B------:R-:W-:Y:S01]  /*4110*/  STG.E.128 desc[UR4][R2.64], R96 ;  /* 0x0000006002007986 */ /* 0x000fe2000c101d04 */
[----:B-1----:R-:W-:-:S03]  /*4120*/  IMAD.WIDE.U32 R4, R7, 0x20, R4 ;  /* 0x0000002007047825 */ /* 0x002fc600078e0004 */
[----:B------:R-:W-:Y:S04]  /*4130*/  STG.E.128 desc[UR4][R2.64+0x10], R100 ;  /* 0x0000106402007986 */ /* 0x000fe8000c101d04 */
[----:B------:R-:W-:Y:S04]  /*4140*/  STG.E.128 desc[UR4][R4.64], R64 ;  /* 0x0000004004007986 */ /* 0x000fe8000c101d04 */
[----:B------:R-:W-:Y:S01]  /*4150*/  STG.E.128 desc[UR4][R4.64+0x10], R68 ;  /* 0x0000104404007986 */ /* 0x000fe2000c101d04 */
[----:B------:R-:W-:Y:S05]  /*4160*/  EXIT ;  /* 0x000000000000794d */ /* 0x000fea0003800000 */
.L_x_63:
[----:B------:R-:W-:Y:S01]  /*4170*/  HFMA2.MMA R139, -RZ, RZ, 0, 9.5367431640625e-07 ;  /* 0x00000010ff8b7435 */ /* 0x000fe200000001ff */
[----:B------:R-:W-:Y:S01]  /*4180*/  MOV R142, R143 ;  /* 0x0000008f008e7202 */ /* 0x000fe20000000f00 */
[----:B------:R-:W-:Y:S01]  /*4190*/  IMAD.MOV.U32 R212, RZ, RZ, 0x1f ;  /* 0x0000001fffd47424 */ /* 0x000fe200078e00ff */
[----:B------:R-:W-:-:S08]  /*41a0*/  MOV R137, 0xffffffff ;  /* 0xffffffff00897802 */ /* 0x000fd00000000f00 */
[----:B-----5:R-:W-:Y:S05]  /*41b0*/  WARPSYNC.COLLECTIVE R137, `(.L_x_79) ;  /* 0x0000000089087348 */ /* 0x020fea0003c00000 */
[----:B------:R0:W1:Y:S02]  /*41c0*/  SHFL.DOWN P3, R187, R142, R139, R212 ;  /* 0x0800008b8ebb7389 */ /* 0x00006400000600d4 */
[----:B01---5:R-:W-:Y:S01]  /*41d0*/  ENDCOLLECTIVE ;  /* 0x000000000000791b */ /* 0x023fe20003800000 */
.L_x_79:
[----:B------:R-:W-:Y:S02]  /*41e0*/  MOV R142, R140 ;  /* 0x0000008c008e7202 */ /* 0x000fe40000000f00 */
[----:B------:R-:W-:-:S07]  /*41f0*/  MOV R130, R187 ;  /* 0x000000bb00827202 */ /* 0x000fce0000000f00 */
[----:B------:R-:W-:Y:S05]  /*4200*/  WARPSYNC.COLLECTIVE R137, `(.L_x_80) ;  /* 0x0000000089087348 */ /* 0x000fea0003c00000 */
[----:B------:R0:W1:Y:S02]  /*4210*/  SHFL.DOWN P3, R187, R142, R139, R212 ;  /* 0x0800008b8ebb7389 */ /* 0x00006400000600d4 */
[----:B01----:R-:W-:Y:S01]  /*4220*/  ENDCOLLECTIVE ;  /* 0x000000000000791b */ /* 0x003fe20003800000 */
.L_x_80:
[----:B------:R-:W-:Y:S01]  /*4230*/  FADD.FTZ R130, R130, R143 ;  /* 0x0000008f82827221 */ /* 0x000fe20000010000 */
[----:B------:R-:W-:-:S04]  /*4240*/  HFMA2.MMA R139, -RZ, RZ, 0, 4.76837158203125e-07 ;  /* 0x00000008ff8b7435 */ /* 0x000fc800000001ff */
[----:B------:R-:W-:Y:S01]  /*4250*/  MOV R142, R130 ;  /* 0x00000082008e7202 */ /* 0x000fe20000000f00 */
[----:B------:R-:W-:-:S07]  /*4260*/  IMAD.MOV.U32 R129, RZ, RZ, R187 ;  /* 0x000000ffff817224 */ /* 0x000fce00078e00bb */
[----:B------:R-:W-:Y:S05]  /*4270*/  WARPSYNC.COLLECTIVE R137, `(.L_x_81) ;  /* 0x0000000089087348 */ /* 0x000fea0003c00000 */
[----:B------:R0:W1:Y:S02]  /*4280*/  SHFL.DOWN P3, R187, R142, R139, R212 ;  /* 0x0800008b8ebb7389 */ /* 0x00006400000600d4 */
[----:B01----:R-:W-:Y:S01]  /*4290*/  ENDCOLLECTIVE ;  /* 0x000000000000791b */ /* 0x003fe20003800000 */
.L_x_81:
[----:B------:R-:W-:-:S04]  /*42a0*/  FADD.FTZ R129, R129, R140 ;  /* 0x0000008c81817221 */ /* 0x000fc80000010000 */
[----:B------:R-:W-:Y:S01]  /*42b0*/  IMAD.MOV.U32 R142, RZ, RZ, R129 ;  /* 0x000000ffff8e7224 */ /* 0x000fe200078e0081 */
[----:B------:R-:W-:-:S07]  /*42c0*/  MOV R131, R187 ;  /* 0x000000bb00837202 */ /* 0x000fce0000000f00 */
[----:B------:R-:W-:Y:S05]  /*42d0*/  WARPSYNC.COLLECTIVE R137, `(.L_x_82) ;  /* 0x0000000089087348 */ /* 0x000fea0003c00000 */
[----:B------:R0:W1:Y:S02]  /*42e0*/  SHFL.DOWN P3, R187, R142, R139, R212 ;  /* 0x0800008b8ebb7389 */ /* 0x00006400000600d4 */
[----:B01----:R-:W-:Y:S01]  /*42f0*/  ENDCOLLECTIVE ;  /* 0x000000000000791b */ /* 0x003fe20003800000 */
.L_x_82:
[----:B------:R-:W-:Y:S01]  /*4300*/  FADD.FTZ R131, R130, R131 ;  /* 0x0000008382837221 */ /* 0x000fe20000010000 */
[----:B------:R-:W-:-:S04]  /*4310*/  HFMA2.MMA R139, -RZ, RZ, 0, 2.384185791015625e-07 ;  /* 0x00000004ff8b7435 */ /* 0x000fc800000001ff */
[----:B------:R-:W-:Y:S02]  /*4320*/  MOV R142, R131 ;  /* 0x00000083008e7202 */ /* 0x000fe40000000f00 */
[----:B------:R-:W-:-:S07]  /*4330*/  MOV R132, R187 ;  /* 0x000000bb00847202 */ /* 0x000fce0000000f00 */
[----:B------:R-:W-:Y:S05]  /*4340*/  WARPSYNC.COLLECTIVE R137, `(.L_x_83) ;  /* 0x0000000089087348 */ /* 0x000fea0003c00000 */
[----:B------:R0:W1:Y:S02]  /*4350*/  SHFL.DOWN P3, R187, R142, R139, R212 ;  /* 0x0800008b8ebb7389 */ /* 0x00006400000600d4 */
[----:B01----:R-:W-:Y:S01]  /*4360*/  ENDCOLLECTIVE ;  /* 0x000000000000791b */ /* 0x003fe20003800000 */
.L_x_83:
[----:B------:R-:W-:-:S05]  /*4370*/  FADD.FTZ R132, R129, R132 ;  /* 0x0000008481847221 */ /* 0x000fca0000010000 */
[----:B------:R-:W-:Y:S01]  /*4380*/  MOV R142, R132 ;  /* 0x00000084008e7202 */ /* 0x000fe20000000f00 */
[----:B------:R-:W-:-:S07]  /*4390*/  IMAD.MOV.U32 R134, RZ, RZ, R187 ;  /* 0x000000ffff867224 */ /* 0x000fce00078e00bb */
[----:B------:R-:W-:Y:S05]  /*43a0*/  WARPSYNC.COLLECTIVE R137, `(.L_x_84) ;  /* 0x0000000089087348 */ /* 0x000fea0003c00000 */
[----:B------:R0:W1:Y:S02]  /*43b0*/  SHFL.DOWN P3, R187, R142, R139, R212 ;  /* 0x0800008b8ebb7389 */ /* 0x00006400000600d4 */
[----:B01----:R-:W-:Y:S01]  /*43c0*/  ENDCOLLECTIVE ;  /* 0x000000000000791b */ /* 0x003fe20003800000 */
.L_x_84:
[----:B------:R-:W-:-:S05]  /*43d0*/  FADD.FTZ R134, R131, R134 ;  /* 0x0000008683867221 */ /* 0x000fca0000010000 */
[----:B------:R-:W-:Y:S01]  /*43e0*/  MOV R142, R134 ;  /* 0x00000086008e7202 */ /* 0x000fe20000000f00 */
[----:B------:R-:W-:Y:S01]  /*43f0*/  IMAD.MOV.U32 R139, RZ, RZ, 0x2 ;  /* 0x00000002ff8b7424 */ /* 0x000fe200078e00ff */
[----:B------:R-:W-:-:S07]  /*4400*/  MOV R133, R187 ;  /* 0x000000bb00857202 */ /* 0x000fce0000000f00 */
[----:B------:R-:W-:Y:S05]  /*4410*/  WARPSYNC.COLLECTIVE R137, `(.L_x_85) ;  /* 0x0000000089087348 */ /* 0x000fea0003c00000 */
[----:B------:R0:W1:Y:S02]  /*4420*/  SHFL.DOWN P3, R187, R142, R139, R212 ;  /* 0x0800008b8ebb7389 */ /* 0x00006400000600d4 */
[----:B01----:R-:W-:Y:S01]  /*4430*/  ENDCOLLECTIVE ;  /* 0x000000000000791b */ /* 0x003fe20003800000 */
.L_x_85:
[----:B------:R-:W-:-:S05]  /*4440*/  FADD.FTZ R133, R132, R133 ;  /* 0x0000008584857221 */ /* 0x000fca0000010000 */
[----:B------:R-:W-:Y:S02]  /*4450*/  MOV R142, R133 ;  /* 0x00000085008e7202 */ /* 0x000fe40000000f00 */
[----:B------:R-:W-:-:S07]  /*4460*/  MOV R135, R187 ;  /* 0x000000bb00877202 */ /* 0x000fce0000000f00 */
[----:B------:R-:W-:Y:S05]  /*4470*/  WARPSYNC.COLLECTIVE R137, `(.L_x_86) ;  /* 0x0000000089087348 */ /* 0x000fea0003c00000 */
[----:B------:R0:W1:Y:S02]  /*4480*/  SHFL.DOWN P3, R187, R142, R139, R212 ;  /* 0x0800008b8ebb7389 */ /* 0x00006400000600d4 */
[----:B01----:R-:W-:Y:S01]  /*4490*/  ENDCOLLECTIVE ;  /* 0x000000000000791b */ /* 0x003fe20003800000 */
.L_x_86:
[----:B------:R-:W-:Y:S01]  /*44a0*/  FADD.FTZ R135, R134, R135 ;  /* 0x0000008786877221 */ /* 0x000fe20000010000 */
[----:B------:R-:W-:-:S03]  /*44b0*/  HFMA2.MMA R139, -RZ, RZ, 0, 5.9604644775390625e-08 ;  /* 0x00000001ff8b7435 */ /* 0x000fc600000001ff */
[----:B------:R-:W-:Y:S01]  /*44c0*/  IMAD.MOV.U32 R142, RZ, RZ, R135 ;  /* 0x000000ffff8e7224 */ /* 0x000fe200078e0087 */
[----:B------:R-:W-:-:S07]  /*44d0*/  MOV R136, R187 ;  /* 0x000000bb00887202 */ /* 0x000fce0000000f00 */
[----:B------:R-:W-:Y:S05]  /*44e0*/  WARPSYNC.COLLECTIVE R137, `(.L_x_87) ;  /* 0x0000000089087348 */ /* 0x000fea0003c00000 */
[----:B------:R0:W1:Y:S02]  /*44f0*/  SHFL.DOWN P3, R187, R142, R139, R212 ;  /* 0x0800008b8ebb7389 */ /* 0x00006400000600d4 */
[----:B01----:R-:W-:Y:S01]  /*4500*/  ENDCOLLECTIVE ;  /* 0x000000000000791b */ /* 0x003fe20003800000 */
.L_x_87:
[----:B------:R-:W-:-:S05]  /*4510*/  FADD.FTZ R136, R133, R136 ;  /* 0x0000008885887221 */ /* 0x000fca0000010000 */
[----:B------:R-:W-:Y:S02]  /*4520*/  MOV R142, R136 ;  /* 0x00000088008e7202 */ /* 0x000fe40000000f00 */
[----:B------:R-:W-:-:S07]  /*4530*/  MOV R186, R187 ;  /* 0x000000bb00ba7202 */ /* 0x000fce0000000f00 */
[----:B------:R-:W-:Y:S05]  /*4540*/  WARPSYNC.COLLECTIVE R137, `(.L_x_88) ;  /* 0x0000000089087348 */ /* 0x000fea0003c00000 */
[----:B------:R0:W1:Y:S02]  /*4550*/  SHFL.DOWN P3, R187, R142, R139, R212 ;  /* 0x0800008b8ebb7389 */ /* 0x00006400000600d4 */
[----:B01----:R-:W-:Y:S01]  /*4560*/  ENDCOLLECTIVE ;  /* 0x000000000000791b */ /* 0x003fe20003800000 */
.L_x_88:
[----:B------:R-:W-:Y:S05]  /*4570*/  BRA `(.L_x_89) ;  /* 0xffffffdc00347947 */ /* 0x000fea000383ffff */
.L_x_90:
        /* <DEDUP_REMOVED lines=16> */
.L_x_3508:


//--------------------- .text._ZN10layer_norm31ln_parallel_residual_bwd_kernelINS_13Kernel_traitsI13__nv_bfloat16S2_S2_S2_fjLj8192ELj1ELj1ELj8ELj16ENS_18Kernel_traits_baseILj8192ES2_S2_S2_S2_fjLj256EEEEELb0ELb1ELb1EEEvNS_9BwdParamsE --------------------------
	.section	.text._ZN10layer_norm31ln_parallel_residual_bwd_kernelINS_13Kernel_traitsI13__nv_bfloat16S2_S2_S2_fjLj8192ELj1ELj1ELj8ELj16ENS_18Kernel_traits_baseILj8192ES2_S2_S2_S2_fjLj256EEEEELb0ELb1ELb1EEEvNS_9BwdParamsE,"ax",@progbits
	.align	128
        .global         _ZN10layer_norm31ln_parallel_residual_bwd_kernelINS_13Kernel_traitsI13__nv_bfloat16S2_S2_S2_fjLj8192ELj1ELj1ELj8ELj16ENS_18Kernel_traits_baseILj8192ES2_S2_S2_S2_fjLj256EEEEELb0ELb1ELb1EEEvNS_9BwdParamsE
        .type           _ZN10layer_norm31ln_parallel_residual_bwd_kernelINS_13Kernel_traitsI13__nv_bfloat16S2_S2_S2_fjLj8192ELj1ELj1ELj8ELj16ENS_18Kernel_traits_baseILj8192ES2_S2_S2_S2_fjLj256EEEEELb0ELb1ELb1EEEvNS_9BwdParamsE,@function
        .size           _ZN10layer_norm31ln_parallel_residual_bwd_kernelINS_13Kernel_traitsI13__nv_bfloat16S2_S2_S2_fjLj8192ELj1ELj1ELj8ELj16ENS_18Kernel_traits_baseILj8192ES2_S2_S2_S2_fjLj256EEEEELb0ELb1ELb1EEEvNS_9BwdParamsE,(.L_x_3509 - _ZN10layer_norm31ln_parallel_residual_bwd_kernelINS_13Kernel_traitsI13__nv_bfloat16S2_S2_S2_fjLj8192ELj1ELj1ELj8ELj16ENS_18Kernel_traits_baseILj8192ES2_S2_S2_S2_fjLj256EEEEELb0ELb1ELb1EEEvNS_9BwdParamsE)
        .other          _ZN10layer_norm31ln_parallel_residual_bwd_kernelINS_13Kernel_traitsI13__nv_bfloat16S2_S2_S2_fjLj8192ELj1ELj1ELj8ELj16ENS_18Kernel_traits_baseILj8192ES2_S2_S2_S2_fjLj256EEEEELb0ELb1ELb1EEEvNS_9BwdParamsE,@"STO_CUDA_ENTRY STV_DEFAULT"
_ZN10layer_norm31ln_parallel_residual_bwd_kernelINS_13Kernel_traitsI13__nv_bfloat16S2_S2_S2_fjLj8192ELj1ELj1ELj8ELj16ENS_18Kernel_traits_baseILj8192ES2_S2_S2_S2_fjLj256EEEEELb0ELb1ELb1EEEvNS_9BwdParamsE:
.text._ZN10layer_norm31ln_parallel_residual_bwd_kernelINS_13Kernel_traitsI13__nv_bfloat16S2_S2_S2_fjLj8192ELj1ELj1ELj8ELj16ENS_18Kernel_traits_baseILj8192ES2_S2_S2_S2_fjLj256EEEEELb0ELb1ELb1EEEvNS_9BwdParamsE:
[----:B------:R-:W-:Y:S01]  /*0000*/  LDC R1, c[0x0][0x28] ;  /* 0x00000a00ff017b82 */ /* 0x000fe20000000800 */
[----:B------:R-:W0:Y:S07]  /*0010*/  S2R R126, SR_TID.X ;  /* 0x00000000007e7919 */ /* 0x000e2e0000002100 */
[----:B------:R-:W0:Y:S01]  /*0020*/  S2UR UR4, SR_CTAID.X ;  /* 0x00000000000479c3 */ /* 0x000e220000002500 */
[----:B------:R-:W-:Y:S01]  /*0030*/  ULDC.64 UR6, c[0x0][0x208] ;  /* 0x0000820000067ab9 */ /* 0x000fe20000000a00 */
[----:B------:R-:W-:Y:S01]  /*0040*/  ULDC UR8, c[0x0][0x218] ;  /* 0x0000860000087ab9 */ /* 0x000fe20000000800 */
[----:B------:R-:W-:Y:S01]  /*0050*/  ULDC.U8 UR16, c[0x0][0x2a0] ;  /* 0x0000a80000107ab9 */ /* 0x000fe20000000000 */
[----:B------:R-:W-:Y:S01]  /*0060*/  ULDC UR9, c[0x0][0x290] ;  /* 0x0000a40000097ab9 */ /* 0x000fe20000000800 */
[----:B------:R-:W-:Y:S01]  /*0070*/  ULDC.64 UR10, c[0x0][0x210] ;  /* 0x00008400000a7ab9 */ /* 0x000fe20000000a00 */
[----:B------:R-:W-:Y:S01]  /*0080*/  ULDC.64 UR12, c[0x0][0x308] ;  /* 0x0000c200000c7ab9 */ /* 0x000fe20000000a00 */
[----:B------:R-:W-:Y:S01]  /*0090*/  ULDC.64 UR14, c[0x0][0x300] ;  /* 0x0000c000000e7ab9 */ /* 0x000fe20000000a00 */
[----:B0-----:R-:W-:Y:S01]  /*00a0*/  LEA.HI R169, R126, UR4, RZ, 0x18 ;  /* 0x000000047ea97c11 */ /* 0x001fe2000f8fc0ff */
        /* <DEDUP_REMOVED lines=35> */
[----:B------:R-:W-:Y:S06]  /*02e0*/  BRA `(.L_x_92) ;  /* 0x0000003800ec7947 */ /* 0x000fec0003800000 */
.L_x_91:
[----:B------:R-:W-:Y:S01]  /*02f0*/  SHF.L.U32 R0, R126, 0x4, RZ ;  /* 0x000000047e007819 */ /* 0x000fe200000006ff */
[----:B------:R-:W-:-:S03]  /*0300*/  ULDC.64 UR4, c[0x0][0x260] ;  /* 0x0000980000047ab9 */ /* 0x000fc60000000a00 */
[----:B------:R-:W-:-:S04]  /*0310*/  LOP3.LUT R0, R0, 0xff0, RZ, 0xc0, !PT ;  /* 0x00000ff000007812 */ /* 0x000fc800078ec0ff */
[----:B------:R-:W-:-:S04]  /*0320*/  IADD3 R2, P0, R0, UR4, RZ ;  /* 0x0000000400027c10 */ /* 0x000fc8000ff1e0ff */
[----:B------:R-:W-:Y:S01]  /*0330*/  IADD3.X R3, RZ, UR5, RZ, P0, !PT ;  /* 0x00000005ff037c10 */ /* 0x000fe200087fe4ff */
[----:B------:R-:W-:-:S04]  /*0340*/  ULDC.64 UR4, c[0x0][0x2c8] ;  /* 0x0000b20000047ab9 */ /* 0x000fc80000000a00 */
[----:B------:R-:W2:Y:S04]  /*0350*/  LDG.E.128 R4, desc[UR6][R2.64] ;  /* 0x0000000602047981 */ /* 0x000ea8000c1e1d00 */
[----:B------:R-:W3:Y:S04]  /*0360*/  LDG.E.128 R8, desc[UR6][R2.64+0x1000] ;  /* 0x0010000602087981 */ /* 0x000ee8000c1e1d00 */
[----:B------:R-:W4:Y:S04]  /*0370*/  LDG.E.128 R12, desc[UR6][R2.64+0x2000] ;  /* 0x00200006020c7981 */ /* 0x000f28000c1e1d00 */
[----:B------:R-:W5:Y:S01]  /*0380*/  LDG.E.128 R16, desc[UR6][R2.64+0x3000] ;  /* 0x0030000602107981 */ /* 0x000f62000c1e1d00 */
[----:B------:R-:W-:Y:S01]  /*0390*/  ISETP.NE.U32.AND P0, PT, RZ, UR4, PT ;  /* 0x00000004ff007c0c */ /* 0x000fe2000bf05070 */
[----:B------:R-:W-:Y:S01]  /*03a0*/  ULDC.U8 UR4, c[0x0][0x2a0] ;  /* 0x0000a80000047ab9 */ /* 0x000fe20000000000 */
[----:B------:R-:W-:Y:S01]  /*03b0*/  HFMA2.MMA R127, -RZ, RZ, 0, 0 ;  /* 0x00000000ff7f7435 */ /* 0x000fe200000001ff */
[----:B------:R-:W-:Y:S01]  /*03c0*/  UISETP.NE.AND UP0, UPT, UR4, URZ, UPT ;  /* 0x0000003f0400728c */ /* 0x000fe2000bf05270 */
[----:B------:R-:W-:Y:S01]  /*03d0*/  ISETP.NE.AND.EX P0, PT, RZ, UR5, PT, P0 ;  /* 0x00000005ff007c0c */ /* 0x000fe2000bf05300 */
[----:B------:R-:W-:Y:S01]  /*03e0*/  IMAD.MOV.U32 R170, RZ, RZ, 0x1 ;  /* 0x00000001ffaa7424 */ /* 0x000fe200078e00ff */
        /* <DEDUP_REMOVED lines=31> */
[----:B------:R-:W-:Y:S02]  /*05e0*/  MOV R153, RZ ;  /* 0x000000ff00997202 */ /* 0x000fe40000000f00 */
[----:B------:R-:W-:Y:S02]  /*05f0*/  LOP3.LUT R151, R126, 0xff, RZ, 0xc0, !PT ;  /* 0x000000ff7e977812 */ /* 0x000fe400078ec0ff */
[----:B------:R-:W-:Y:S02]  /*0600*/  PLOP3.LUT P3, PT, PT, PT, UP0, 0x80, 0x0 ;  /* 0x000000000000781c */ /* 0x000fe40003f6f008 */
[C---:B--2---:R-:W-:Y:S01]  /*0610*/  PRMT R149, R5.reuse, 0x7632, R149 ;  /* 0x0000763205957816 */ /* 0x044fe20000000095 */
[----:B------:R-:W-:Y:S01]  /*0620*/  IMAD.U32 R167, R5, 0x10000, RZ ;  /* 0x0001000005a77824 */ /* 0x000fe200078e00ff */
[----:B------:R-:W-:Y:S02]  /*0630*/  PRMT R150, R4, 0x7632, R150 ;  /* 0x0000763204967816 */ /* 0x000fe40000000096 */
[----:B---3--:R-:W-:Y:S01]  /*0640*/  PRMT R145, R9, 0x7632, R145 ;  /* 0x0000763209917816 */ /* 0x008fe20000000091 */
[----:B------:R-:W-:Y:S01]  /*0650*/  IMAD.U32 R164, R8, 0x10000, RZ ;  /* 0x0001000008a47824 */ /* 0x000fe200078e00ff */
[----:B------:R-:W-:Y:S01]  /*0660*/  PRMT R148, R6, 0x7632, R148 ;  /* 0x0000763206947816 */ /* 0x000fe20000000094 */
[----:B------:R-:W-:Y:S01]  /*0670*/  IMAD.U32 R149, R149, 0x10000, RZ ;  /* 0x0001000095957824 */ /* 0x000fe200078e00ff */
[----:B----4-:R-:W-:Y:S01]  /*0680*/  PRMT R141, R13, 0x7632, R141 ;  /* 0x000076320d8d7816 */ /* 0x010fe2000000008d */
[----:B------:R-:W-:Y:S01]  /*0690*/  IMAD.U32 R160, R12, 0x10000, RZ ;  /* 0x000100000ca07824 */ /* 0x000fe200078e00ff */
[----:B------:R-:W-:Y:S01]  /*06a0*/  PRMT R147, R7, 0x7632, R147 ;  /* 0x0000763207937816 */ /* 0x000fe20000000093 */
[----:B------:R-:W-:Y:S01]  /*06b0*/  IMAD.U32 R145, R145, 0x10000, RZ ;  /* 0x0001000091917824 */ /* 0x000fe200078e00ff */
[----:B-----5:R-:W-:Y:S01]  /*06c0*/  PRMT R137, R17, 0x7632, R137 ;  /* 0x0000763211897816 */ /* 0x020fe20000000089 */
[----:B------:R-:W-:Y:S01]  /*06d0*/  IMAD.U32 R156, R16, 0x10000, RZ ;  /* 0x00010000109c7824 */ /* 0x000fe200078e00ff */
[----:B------:R-:W-:Y:S01]  /*06e0*/  PRMT R146, R8, 0x7632, R146 ;  /* 0x0000763208927816 */ /* 0x000fe20000000092 */
[----:B------:R-:W-:Y:S01]  /*06f0*/  IMAD.U32 R141, R141, 0x10000, RZ ;  /* 0x000100008d8d7824 */ /* 0x000fe200078e00ff */
[----:B------:R-:W-:Y:S01]  /*0700*/  PRMT R144, R10, 0x7632, R144 ;  /* 0x000076320a907816 */ /* 0x000fe20000000090 */
[----:B------:R-:W-:Y:S01]  /*0710*/  IMAD.U32 R137, R137, 0x10000, RZ ;  /* 0x0001000089897824 */ /* 0x000fe200078e00ff */
[----:B------:R-:W-:-:S02]  /*0720*/  PRMT R143, R11, 0x7632, R143 ;  /* 0x000076320b8f7816 */ /* 0x000fc4000000008f */
[----:B------:R-:W-:Y:S02]  /*0730*/  PRMT R142, R12, 0x7632, R142 ;  /* 0x000076320c8e7816 */ /* 0x000fe4000000008e */
[----:B------:R-:W-:Y:S02]  /*0740*/  PRMT R140, R14, 0x7632, R140 ;  /* 0x000076320e8c7816 */ /* 0x000fe4000000008c */
[----:B------:R-:W-:Y:S02]  /*0750*/  PRMT R139, R15, 0x7632, R139 ;  /* 0x000076320f8b7816 */ /* 0x000fe4000000008b */
[----:B------:R-:W-:Y:S02]  /*0760*/  PRMT R138, R16, 0x7632, R138 ;  /* 0x00007632108a7816 */ /* 0x000fe4000000008a */
[----:B------:R-:W-:Y:S02]  /*0770*/  PRMT R136, R18, 0x7632, R136 ;  /* 0x0000763212887816 */ /* 0x000fe40000000088 */
[----:B------:R-:W-:-:S02]  /*0780*/  PRMT R134, R19, 0x7632, R134 ;  /* 0x0000763213867816 */ /* 0x000fc40000000086 */
        /* <DEDUP_REMOVED lines=23> */
[----:B------:R-:W-:-:S07]  /*0900*/  SHF.L.U32 R134, R134, 0x10, RZ ;  /* 0x0000001086867819 */ /* 0x000fce00000006ff */
.L_x_95:
[----:B0-----:R-:W0:Y:S01]  /*0910*/  LDC.64 R48, c[0x0][0x238] ;  /* 0x00008e00ff307b82 */ /* 0x001e220000000a00 */
[----:B------:R-:W-:-:S05]  /*0920*/  IMAD R0, R169, UR8, RZ ;  /* 0x00000008a9007c24 */ /* 0x000fca000f8e02ff */
[----:B------:R-:W-:Y:S02]  /*0930*/  SHF.R.S32.HI R25, RZ, 0x1f, R0 ;  /* 0x0000001fff197819 */ /* 0x000fe40000011400 */
[----:B------:R-:W1:Y:S02]  /*0940*/  LDC.64 R50, c[0x0][0x250] ;  /* 0x00009400ff327b82 */ /* 0x000e640000000a00 */
[----:B------:R-:W-:-:S04]  /*0950*/  LEA.HI R0, R25, R0, RZ, 0x3 ;  /* 0x0000000019007211 */ /* 0x000fc800078f18ff */
[----:B------:R-:W-:Y:S02]  /*0960*/  LEA.HI.SX32 R175, R0, R151, 0x1d ;  /* 0x0000009700af7211 */ /* 0x000fe400078feaff */
[----:B------:R-:W2:Y:S08]  /*0970*/  LDC.64 R2, c[0x0][0x2b8] ;  /* 0x0000ae00ff027b82 */ /* 0x000eb00000000a00 */
[----:B------:R-:W3:Y:S01]  /*0980*/  LDC.64 R56, c[0x0][0x258] ;  /* 0x00009600ff387b82 */ /* 0x000ee20000000a00 */
[C---:B------:R-:W-:Y:S01]  /*0990*/  IADD3 R173, R175.reuse, 0x100, RZ ;  /* 0x00000100afad7810 */ /* 0x040fe20007ffe0ff */
[C---:B------:R-:W-:Y:S01]  /*09a0*/  VIADD R135, R175.reuse, 0x200 ;  /* 0x00000200af877836 */ /* 0x040fe20000000000 */
[C---:B------:R-:W-:Y:S01]  /*09b0*/  IADD3 R171, R175.reuse, 0x300, RZ ;  /* 0x00000300afab7810 */ /* 0x040fe20007ffe0ff */
[----:B0-----:R-:W-:-:S04]  /*09c0*/  IMAD.WIDE.U32 R40, R175, 0x10, R48 ;  /* 0x00000010af287825 */ /* 0x001fc800078e0030 */
[--C-:B------:R-:W-:Y:S01]  /*09d0*/  IMAD.WIDE.U32 R24, R173, 0x10, R48.reuse ;  /* 0x00000010ad187825 */ /* 0x100fe200078e0030 */
[----:B------:R-:W0:Y:S01]  /*09e0*/  @P0 LDC.64 R60, c[0x0][0x2c8] ;  /* 0x0000b200ff3c0b82 */ /* 0x000e220000000a00 */
[----:B------:R-:W4:Y:S02]  /*09f0*/  LDG.E.128 R40, desc[UR6][R40.64] ;  /* 0x0000000628287981 */ /* 0x000f24000c1e1d00 */
[----:B------:R-:W-:Y:S02]  /*0a00*/  IMAD.WIDE.U32 R32, R135, 0x10, R48 ;  /* 0x0000001087207825 */ /* 0x000fe400078e0030 */
[----:B------:R-:W4:Y:S02]  /*0a10*/  LDG.E.128 R24, desc[UR6][R24.64] ;  /* 0x0000000618187981 */ /* 0x000f24000c1e1d00 */
[----:B-1----:R-:W-:Y:S01]  /*0a20*/  IMAD.WIDE R64, R169, 0x4, R50 ;  /* 0x00000004a9407825 */ /* 0x002fe200078e0232 */
[----:B------:R-:W1:Y:S01]  /*0a30*/  @P0 LDC.64 R58, c[0x0][0x2c8] ;  /* 0x0000b200ff3a0b82 */ /* 0x000e620000000a00 */
[----:B------:R-:W4:Y:S02]  /*0a40*/  LDG.E.128 R32, desc[UR6][R32.64] ;  /* 0x0000000620207981 */ /* 0x000f24000c1e1d00 */
[----:B------:R-:W-:-:S02]  /*0a50*/  IMAD.WIDE.U32 R48, R171, 0x10, R48 ;  /* 0x00000010ab307825 */ /* 0x000fc400078e0030 */
[----:B------:R-:W4:Y:S02]  /*0a60*/  LDG.E R0, desc[UR6][R64.64] ;  /* 0x0000000640007981 */ /* 0x000f24000c1e1900 */
[--C-:B--2---:R-:W-:Y:S02]  /*0a70*/  IMAD.WIDE.U32 R44, R175, 0x10, R2.reuse ;  /* 0x00000010af2c7825 */ /* 0x104fe400078e0002 */
[----:B------:R-:W2:Y:S02]  /*0a80*/  LDG.E.128 R48, desc[UR6][R48.64] ;  /* 0x0000000630307981 */ /* 0x000ea4000c1e1d00 */
[--C-:B------:R-:W-:Y:S02]  /*0a90*/  IMAD.WIDE.U32 R28, R173, 0x10, R2.reuse ;  /* 0x00000010ad1c7825 */ /* 0x100fe400078e0002 */
[----:B------:R-:W2:Y:S02]  /*0aa0*/  LDG.E.128 R44, desc[UR6][R44.64] ;  /* 0x000000062c2c7981 */ /* 0x000ea4000c1e1d00 */
[----:B------:R-:W-:-:S02]  /*0ab0*/  IMAD.WIDE.U32 R52, R171, 0x10, R2 ;  /* 0x00000010ab347825 */ /* 0x000fc400078e0002 */
[----:B------:R-:W2:Y:S02]  /*0ac0*/  LDG.E.128 R28, desc[UR6][R28.64] ;  /* 0x000000061c1c7981 */ /* 0x000ea4000c1e1d00 */
[----:B------:R-:W-:Y:S02]  /*0ad0*/  IMAD.WIDE.U32 R36, R135, 0x10, R2 ;  /* 0x0000001087247825 */ /* 0x000fe400078e0002 */
[----:B------:R-:W2:Y:S01]  /*0ae0*/  LDG.E.128 R52, desc[UR6][R52.64] ;  /* 0x0000000634347981 */ /* 0x000ea2000c1e1d00 */
[----:B------:R-:W1:Y:S01]  /*0af0*/  @P0 LDC.64 R2, c[0x0][0x2c8] ;  /* 0x0000b200ff020b82 */ /* 0x000e620000000a00 */
[----:B---3--:R-:W-:Y:S02]  /*0b00*/  IMAD.WIDE R62, R169, 0x4, R56 ;  /* 0x00000004a93e7825 */ /* 0x008fe400078e0238 */
[----:B------:R-:W3:Y:S04]  /*0b10*/  LDG.E.128 R36, desc[UR6][R36.64] ;  /* 0x0000000624247981 */ /* 0x000ee8000c1e1d00 */
[----:B------:R-:W3:Y:S01]  /*0b20*/  LDG.E R62, desc[UR6][R62.64] ;  /* 0x000000063e3e7981 */ /* 0x000ee2000c1e1900 */
[----:B------:R-:W1:Y:S01]  /*0b30*/  @P0 LDC.64 R56, c[0x0][0x2c8] ;  /* 0x0000b200ff380b82 */ /* 0x000e620000000a00 */
[----:B0-----:R-:W-:-:S04]  /*0b40*/  @P0 IMAD.WIDE.U32 R60, R175, 0x10, R60 ;  /* 0x00000010af3c0825 */ /* 0x001fc800078e003c */
[----:B-1----:R-:W-:Y:S01]  /*0b50*/  @P0 IMAD.WIDE.U32 R58, R173, 0x10, R58 ;  /* 0x00000010ad3a0825 */ /* 0x002fe200078e003a */
[----:B------:R-:W5:Y:S04]  /*0b60*/  @P0 LDG.E.128 R88, desc[UR6][R60.64] ;  /* 0x000000063c580981 */ /* 0x000f68000c1e1d00 */
[----:B------:R-:W5:Y:S01]  /*0b70*/  @P0 LDG.E.128 R4, desc[UR6][R58.64] ;  /* 0x000000063a040981 */ /* 0x000f62000c1e1d00 */
[----:B------:R-:W-:-:S05]  /*0b80*/  @P0 IMAD.WIDE.U32 R2, R171, 0x10, R2 ;  /* 0x00000010ab020825 */ /* 0x000fca00078e0002 */
[----:B------:R-:W5:Y:S01]  /*0b90*/  @P0 LDG.E.128 R12, desc[UR6][R2.64] ;  /* 0x00000006020c0981 */ /* 0x000f62000c1e1d00 */
[----:B------:R-:W-:-:S05]  /*0ba0*/  @P0 IMAD.WIDE.U32 R56, R135, 0x10, R56 ;  /* 0x0000001087380825 */ /* 0x000fca00078e0038 */
[----:B------:R0:W5:Y:S01]  /*0bb0*/  @P0 LDG.E.128 R8, desc[UR6][R56.64] ;  /* 0x0000000638080981 */ /* 0x000162000c1e1d00 */
[----:B------:R-:W-:Y:S01]  /*0bc0*/  UMOV UR4, 0xffffffff ;  /* 0xffffffff00047882 */ /* 0x000fe20000000000 */
[----:B------:R-:W-:Y:S02]  /*0bd0*/  IADD3 R169, R169, UR10, RZ ;  /* 0x0000000aa9a97c10 */ /* 0x000fe4000fffe0ff */
[----:B------:R-:W-:Y:S02]  /*0be0*/  LOP3.LUT P1, RZ, R126, 0x1f, RZ, 0xc0, !PT ;  /* 0x0000001f7eff7812 */ /* 0x000fe4000782c0ff */
[----:B------:R-:W-:Y:S02]  /*0bf0*/  ISETP.GE.AND P4, PT, R169, UR11, PT ;  /* 0x0000000ba9007c0c */ /* 0x000fe4000bf86270 */
[----:B----4-:R-:W-:Y:S02]  /*0c00*/  PRMT R186, R42, 0x7632, R186 ;  /* 0x000076322aba7816 */ /* 0x010fe400000000ba */
[----:B------:R-:W-:-:S02]  /*0c10*/  PRMT R182, R40, 0x7632, R182 ;  /* 0x0000763228b67816 */ /* 0x000fc400000000b6 */
[----:B------:R-:W-:Y:S01]  /*0c20*/  PRMT R190, R24, 0x7632, R190 ;  /* 0x0000763218be7816 */ /* 0x000fe200000000be */
[----:B------:R-:W-:Y:S01]  /*0c30*/  IMAD.U32 R186, R186, 0x10000, RZ ;  /* 0x00010000baba7824 */ /* 0x000fe200078e00ff */
[----:B------:R-:W-:Y:S01]  /*0c40*/  SHF.L.U32 R183, R40, 0x10, RZ ;  /* 0x0000001028b77819 */ /* 0x000fe200000006ff */
[----:B------:R-:W-:Y:S01]  /*0c50*/  IMAD.U32 R187, R42, 0x10000, RZ ;  /* 0x000100002abb7824 */ /* 0x000fe200078e00ff */
[----:B------:R-:W-:Y:S02]  /*0c60*/  SHF.L.U32 R189, R43, 0x10, RZ ;  /* 0x000000102bbd7819 */ /* 0x000fe400000006ff */
[----:B0-----:R-:W-:Y:S02]  /*0c70*/  FSEL R56, R0, RZ, !P3 ;  /* 0x000000ff00387208 */ /* 0x001fe40005800000 */
[----:B------:R-:W-:Y:S02]  /*0c80*/  PRMT R184, R41, 0x7632, R184 ;  /* 0x0000763229b87816 */ /* 0x000fe400000000b8 */
[----:B--2---:R-:W-:-:S02]  /*0c90*/  PRMT R0, R48, 0x7632, R0 ;  /* 0x0000763230007816 */ /* 0x004fc40000000000 */
[----:B------:R-:W-:Y:S02]  /*0ca0*/  SHF.L.U32 R185, R41, 0x10, RZ ;  /* 0x0000001029b97819 */ /* 0x000fe400000006ff */
[----:B------:R-:W-:Y:S02]  /*0cb0*/  PRMT R188, R43, 0x7632, R188 ;  /* 0x000076322bbc7816 */ /* 0x000fe400000000bc */
[----:B------:R-:W-:Y:S02]  /*0cc0*/  PRMT R191, R25, 0x7632, R191 ;  /* 0x0000763219bf7816 */ /* 0x000fe400000000bf */
[----:B------:R-:W-:Y:S02]  /*0cd0*/  PRMT R192, R26, 0x7632, R192 ;  /* 0x000076321ac07816 */ /* 0x000fe400000000c0 */
[----:B------:R-:W-:Y:S02]  /*0ce0*/  SHF.L.U32 R190, R190, 0x10, RZ ;  /* 0x00000010bebe7819 */ /* 0x000fe400000006ff */
[----:B------:R-:W-:-:S02]  /*0cf0*/  PRMT R41, R44, 0x7632, R41 ;  /* 0x000076322c297816 */ /* 0x000fc40000000029 */
[----:B------:R-:W-:Y:S02]  /*0d00*/  SHF.L.U32 R43, R44, 0x10, RZ ;  /* 0x000000102c2b7819 */ /* 0x000fe400000006ff */
[C---:B------:R-:W-:Y:S02]  /*0d10*/  PRMT R40, R45.reuse, 0x7632, R40 ;  /* 0x000076322d287816 */ /* 0x040fe40000000028 */
[----:B------:R-:W-:Y:S01]  /*0d20*/  SHF.L.U32 R42, R45, 0x10, RZ ;  /* 0x000000102d2a7819 */ /* 0x000fe200000006ff */
[----:B------:R-:W-:Y:S01]  /*0d30*/  IMAD.U32 R45, R46, 0x10000, RZ ;  /* 0x000100002e2d7824 */ /* 0x000fe200078e00ff */
[----:B------:R-:W-:Y:S02]  /*0d40*/  SHF.L.U32 R25, R25, 0x10, RZ ;  /* 0x0000001019197819 */ /* 0x000fe400000006ff */
[----:B------:R-:W-:Y:S01]  /*0d50*/  SHF.L.U32 R182, R182, 0x10, RZ ;  /* 0x00000010b6b67819 */ /* 0x000fe200000006ff */
[----:B------:R-:W-:Y:S01]  /*0d60*/  FADD.FTZ R213, -R56, R186 ;  /* 0x000000ba38d57221 */ /* 0x000fe20000010100 */
[----:B------:R-:W-:-:S02]  /*0d70*/  PRMT R44, R46, 0x7632, R44 ;  /* 0x000076322e2c7816 */ /* 0x000fc4000000002c */
[----:B------:R-:W-:Y:S01]  /*0d80*/  SHF.L.U32 R0, R0, 0x10, RZ ;  /* 0x0000001000007819 */ /* 0x000fe200000006ff */
[C---:B------:R-:W-:Y:S01]  /*0d90*/  FADD.FTZ R217, -R56.reuse, R189 ;  /* 0x000000bd38d97221 */ /* 0x040fe20000010100 */
[C---:B------:R-:W-:Y:S02]  /*0da0*/  PRMT R63, R47.reuse, 0x7632, R63 ;  /* 0x000076322f3f7816 */ /* 0x040fe4000000003f */
[----:B------:R-:W-:Y:S01]  /*0db0*/  SHF.L.U32 R46, R47, 0x10, RZ ;  /* 0x000000102f2e7819 */ /* 0x000fe200000006ff */
[----:B------:R-:W-:Y:S01]  /*0dc0*/  FADD.FTZ R47, -R56, R183 ;  /* 0x000000b7382f7221 */ /* 0x000fe20000010100 */
[C---:B------:R-:W-:Y:S02]  /*0dd0*/  PRMT R65, R31.reuse, 0x7632, R65 ;  /* 0x000076321f417816 */ /* 0x040fe40000000041 */
[----:B------:R-:W-:Y:S01]  /*0de0*/  SHF.L.U32 R64, R31, 0x10, RZ ;  /* 0x000000101f407819 */ /* 0x000fe200000006ff */
[----:B------:R-:W-:Y:S01]  /*0df0*/  IMAD.U32 R189, R192, 0x10000, RZ ;  /* 0x00010000c0bd7824 */ /* 0x000fe200078e00ff */
[C---:B------:R-:W-:Y:S01]  /*0e00*/  PRMT R2, R33.reuse, 0x7632, R2 ;  /* 0x0000763221027816 */ /* 0x040fe20000000002 */
[----:B------:R-:W-:Y:S01]  /*0e10*/  FADD.FTZ R193, -R56, R190 ;  /* 0x000000be38c17221 */ /* 0x000fe20000010100 */
[----:B------:R-:W-:-:S02]  /*0e20*/  SHF.L.U32 R201, R33, 0x10, RZ ;  /* 0x0000001021c97819 */ /* 0x000fc400000006ff */
[----:B------:R-:W-:Y:S01]  /*0e30*/  SHF.L.U32 R31, R35, 0x10, RZ ;  /* 0x00000010231f7819 */ /* 0x000fe200000006ff */
[----:B------:R-:W-:Y:S01]  /*0e40*/  IMAD.U32 R207, R26, 0x10000, RZ ;  /* 0x000100001acf7824 */ /* 0x000fe200078e00ff */
[----:B------:R-:W-:Y:S01]  /*0e50*/  SHF.L.U32 R199, R32, 0x10, RZ ;  /* 0x0000001020c77819 */ /* 0x000fe200000006ff */
[C---:B------:R-:W-:Y:S01]  /*0e60*/  FADD.FTZ R61, -R56.reuse, R25 ;  /* 0x00000019383d7221 */ /* 0x040fe20000010100 */
[----:B------:R-:W-:Y:S01]  /*0e70*/  PRMT R33, R49, 0x7632, R33 ;  /* 0x0000763231217816 */ /* 0x000fe20000000021 */
[----:B------:R-:W-:Y:S01]  /*0e80*/  IMAD.U32 R192, R53, 0x10000, RZ ;  /* 0x0001000035c07824 */ /* 0x000fe200078e00ff */
[----:B------:R-:W-:Y:S01]  /*0e90*/  SHF.L.U32 R195, R49, 0x10, RZ ;  /* 0x0000001031c37819 */ /* 0x000fe200000006ff */
[----:B------:R-:W-:Y:S01]  /*0ea0*/  FADD.FTZ R49, -R56, R182 ;  /* 0x000000b638317221 */ /* 0x000fe20000010100 */
[----:B------:R-:W-:Y:S01]  /*0eb0*/  PRMT R190, R53, 0x7632, R190 ;  /* 0x0000763235be7816 */ /* 0x000fe200000000be */
[----:B------:R-:W-:Y:S01]  /*0ec0*/  IMAD.U32 R203, R34, 0x10000, RZ ;  /* 0x0001000022cb7824 */ /* 0x000fe200078e00ff */
[----:B------:R-:W-:Y:S01]  /*0ed0*/  SHF.L.U32 R215, R44, 0x10, RZ ;  /* 0x000000102cd77819 */ /* 0x000fe200000006ff */
[----:B------:R-:W-:Y:S01]  /*0ee0*/  FADD.FTZ R25, -R56, R0 ;  /* 0x0000000038197221 */ /* 0x000fe20000010100 */
[----:B------:R-:W-:Y:S01]  /*0ef0*/  SHF.L.U32 R24, R24, 0x10, RZ ;  /* 0x0000001018187819 */ /* 0x000fe200000006ff */
[----:B---3--:R-:W-:Y:S01]  /*0f00*/  FMUL.FTZ R53, R62, R213 ;  /* 0x000000d53e357220 */ /* 0x008fe20000410000 */
[C---:B------:R-:W-:Y:S01]  /*0f10*/  PRMT R26, R27.reuse, 0x7632, R26 ;  /* 0x000076321b1a7816 */ /* 0x040fe2000000001a */
[----:B------:R-:W-:Y:S01]  /*0f20*/  IMAD.U32 R172, R30, 0x10000, RZ ;  /* 0x000100001eac7824 */ /* 0x000fe200078e00ff */
[----:B------:R-:W-:Y:S01]  /*0f30*/  SHF.L.U32 R205, R27, 0x10, RZ ;  /* 0x000000101bcd7819 */ /* 0x000fe200000006ff */
[----:B------:R-:W-:Y:S01]  /*0f40*/  FADD.FTZ R57, -R56, R187 ;  /* 0x000000bb38397221 */ /* 0x000fe20000010100 */
[----:B------:R-:W-:Y:S01]  /*0f50*/  PRMT R3, R34, 0x7632, R3 ;  /* 0x0000763222037816 */ /* 0x000fe20000000003 */
[----:B------:R-:W-:Y:S01]  /*0f60*/  FMUL.FTZ R0, R62, R47 ;  /* 0x0000002f3e007220 */ /* 0x000fe20000410000 */
[----:B------:R-:W-:-:S02]  /*0f70*/  PRMT R176, R36, 0x7632, R176 ;  /* 0x0000763224b07816 */ /* 0x000fc400000000b0 */
[----:B------:R-:W-:Y:S02]  /*0f80*/  SHF.L.U32 R177, R36, 0x10, RZ ;  /* 0x0000001024b17819 */ /* 0x000fe400000006ff */
[----:B------:R-:W-:Y:S01]  /*0f90*/  SHF.L.U32 R48, R48, 0x10, RZ ;  /* 0x0000001030307819 */ /* 0x000fe200000006ff */
[----:B------:R-:W-:Y:S01]  /*0fa0*/  IMAD.U32 R197, R50, 0x10000, RZ ;  /* 0x0001000032c57824 */ /* 0x000fe200078e00ff */
[----:B------:R-:W-:Y:S01]  /*0fb0*/  PRMT R181, R28, 0x7632, R181 ;  /* 0x000076321cb57816 */ /* 0x000fe200000000b5 */
[----:B------:R-:W-:Y:S01]  /*0fc0*/  FADD.FTZ R187, -R56, R31 ;  /* 0x0000001f38bb7221 */ /* 0x000fe20000010100 */
[----:B------:R-:W-:Y:S02]  /*0fd0*/  SHF.L.U32 R180, R28, 0x10, RZ ;  /* 0x000000101cb47819 */ /* 0x000fe400000006ff */
[----:B------:R-:W-:Y:S02]  /*0fe0*/  PRMT R174, R30, 0x7632, R174 ;  /* 0x000076321eae7816 */ /* 0x000fe400000000ae */
[----:B------:R-:W-:-:S02]  /*0ff0*/  PRMT R27, R32, 0x7632, R27 ;  /* 0x00007632201b7816 */ /* 0x000fc4000000001b */
[C---:B------:R-:W-:Y:S02]  /*1000*/  PRMT R36, R37.reuse, 0x7632, R36 ;  /* 0x0000763225247816 */ /* 0x040fe40000000024 */
[----:B------:R-:W-:Y:S01]  /*1010*/  SHF.L.U32 R34, R37, 0x10, RZ ;  /* 0x0000001025227819 */ /* 0x000fe200000006ff */
[----:B------:R-:W-:Y:S01]  /*1020*/  FADD.FTZ R199, -R56, R199 ;  /* 0x000000c738c77221 */ /* 0x000fe20000010100 */
[C---:B------:R-:W-:Y:S01]  /*1030*/  PRMT R30, R39.reuse, 0x7632, R30 ;  /* 0x00007632271e7816 */ /* 0x040fe2000000001e */
[----:B------:R-:W-:Y:S01]  /*1040*/  FMUL.FTZ R47, R62, R49 ;  /* 0x000000313e2f7220 */ /* 0x000fe20000410000 */
[----:B------:R-:W-:Y:S02]  /*1050*/  SHF.L.U32 R28, R39, 0x10, RZ ;  /* 0x00000010271c7819 */ /* 0x000fe400000006ff */
[----:B------:R-:W-:Y:S01]  /*1060*/  PRMT R37, R50, 0x7632, R37 ;  /* 0x0000763232257816 */ /* 0x000fe20000000025 */
[----:B------:R-:W-:Y:S01]  /*1070*/  FADD.FTZ R98, R215, R98 ;  /* 0x00000062d7627221 */ /* 0x000fe20000010000 */
[----:B------:R-:W-:Y:S01]  /*1080*/  PRMT R39, R51, 0x7632, R39 ;  /* 0x0000763233277816 */ /* 0x000fe20000000027 */
[-C--:B------:R-:W-:Y:S01]  /*1090*/  FFMA.FTZ R66, R53, R215.reuse, R66 ;  /* 0x000000d735427223 */ /* 0x080fe20000010042 */
[----:B------:R-:W-:Y:S01]  /*10a0*/  SHF.L.U32 R50, R51, 0x10, RZ ;  /* 0x0000001033327819 */ /* 0x000fe200000006ff */
[----:B------:R-:W-:Y:S01]  /*10b0*/  FADD.FTZ R51, -R56, R185 ;  /* 0x000000b938337221 */ /* 0x000fe20000010100 */
[----:B------:R-:W-:Y:S01]  /*10c0*/  PRMT R182, R52, 0x7632, R182 ;  /* 0x0000763234b67816 */ /* 0x000fe200000000b6 */
[----:B------:R-:W-:Y:S01]  /*10d0*/  FMUL.FTZ R49, R148, R215 ;  /* 0x000000d794317220 */ /* 0x000fe20000410000 */
[----:B------:R-:W-:Y:S01]  /*10e0*/  SHF.L.U32 R186, R52, 0x10, RZ ;  /* 0x0000001034ba7819 */ /* 0x000fe200000006ff */
[----:B------:R-:W-:Y:S01]  /*10f0*/  FADD.FTZ R59, -R56, R24 ;  /* 0x00000018383b7221 */ /* 0x000fe20000010100 */
[----:B------:R-:W-:Y:S01]  /*1100*/  SHF.L.U32 R184, R184, 0x10, RZ ;  /* 0x00000010b8b87819 */ /* 0x000fe200000006ff */
[----:B------:R-:W-:Y:S01]  /*1110*/  FADD.FTZ R185, -R56, R48 ;  /* 0x0000003038b97221 */ /* 0x000fe20000010100 */
[----:B------:R-:W-:Y:S01]  /*1120*/  SHF.L.U32 R52, R41, 0x10, RZ ;  /* 0x0000001029347819 */ /* 0x000fe200000006ff */
[----:B------:R-:W-:Y:S01]  /*1130*/  FADD.FTZ R133, R43, R133 ;  /* 0x000000852b857221 */ /* 0x000fe20000010000 */
[----:B------:R-:W-:Y:S01]  /*1140*/  SHF.L.U32 R27, R27, 0x10, RZ ;  /* 0x000000101b1b7819 */ /* 0x000fe200000006ff */
[-C--:B------:R-:W-:Y:S01]  /*1150*/  FFMA.FTZ R153, R0, R43.reuse, R153 ;  /* 0x0000002b00997223 */ /* 0x080fe20000010099 */
[----:B------:R-:W-:Y:S01]  /*1160*/  SHF.L.U32 R215, R174, 0x10, RZ ;  /* 0x00000010aed77819 */ /* 0x000fe200000006ff */
[----:B------:R-:W-:Y:S01]  /*1170*/  FMUL.FTZ R43, R168, R43 ;  /* 0x0000002ba82b7220 */ /* 0x000fe20000410000 */
[----:B------:R-:W-:Y:S01]  /*1180*/  SHF.L.U32 R2, R2, 0x10, RZ ;  /* 0x0000001002027819 */ /* 0x000fe200000006ff */
[C---:B------:R-:W-:Y:S01]  /*1190*/  FMUL.FTZ R174, R62.reuse, R187 ;  /* 0x000000bb3eae7220 */ /* 0x040fe20000410000 */
[----:B------:R-:W-:Y:S01]  /*11a0*/  SHF.L.U32 R24, R33, 0x10, RZ ;  /* 0x0000001021187819 */ /* 0x000fe200000006ff */
[----:B------:R-:W-:Y:S01]  /*11b0*/  FMUL.FTZ R60, R62, R199 ;  /* 0x000000c73e3c7220 */ /* 0x000fe20000410000 */
[----:B------:R-:W-:Y:S01]  /*11c0*/  SHF.L.U32 R199, R176, 0x10, RZ ;  /* 0x00000010b0c77819 */ /* 0x000fe200000006ff */
[----:B------:R-:W-:Y:S01]  /*11d0*/  FADD.FTZ R209, -R56, R184 ;  /* 0x000000b838d17221 */ /* 0x000fe20000010100 */
[C---:B------:R-:W-:Y:S01]  /*11e0*/  PRMT R179, R29.reuse, 0x7632, R179 ;  /* 0x000076321db37816 */ /* 0x040fe200000000b3 */
[----:B------:R-:W-:Y:S01]  /*11f0*/  FMUL.FTZ R41, R62, R51 ;  /* 0x000000333e297220 */ /* 0x000fe20000410000 */
[----:B------:R-:W-:Y:S01]  /*1200*/  SHF.L.U32 R178, R29, 0x10, RZ ;  /* 0x000000101db27819 */ /* 0x000fe200000006ff */
[----:B------:R-:W-:Y:S01]  /*1210*/  FADD.FTZ R131, R52, R131 ;  /* 0x0000008334837221 */ /* 0x000fe20000010000 */
[----:B------:R-:W-:Y:S01]  /*1220*/  SHF.L.U32 R48, R39, 0x10, RZ ;  /* 0x0000001027307819 */ /* 0x000fe200000006ff */
[----:B------:R-:W-:Y:S01]  /*1230*/  FFMA.FTZ R132, R47, R52, R132 ;  /* 0x000000342f847223 */ /* 0x000fe20000010084 */
[----:B------:R-:W-:Y:S01]  /*1240*/  FMUL.FTZ R176, R62, R185 ;  /* 0x000000b93eb07220 */ /* 0x000fe20000410000 */
[----:B------:R-:W-:Y:S01]  /*1250*/  PRMT R29, R35, 0x7632, R29 ;  /* 0x00007632231d7816 */ /* 0x000fe2000000001d */
[----:B------:R-:W-:-:S02]  /*1260*/  IMAD.U32 R31, R37, 0x10000, RZ ;  /* 0x00010000251f7824 */ /* 0x000fc400078e00ff */
[----:B------:R-:W-:Y:S01]  /*1270*/  FADD.FTZ R39, -R56, R27 ;  /* 0x0000001b38277221 */ /* 0x000fe20000010100 */
[----:B------:R-:W-:Y:S01]  /*1280*/  FMUL.FTZ R52, R150, R52 ;  /* 0x0000003496347220 */ /* 0x000fe20000410000 */
[----:B------:R-:W-:Y:S01]  /*1290*/  FADD.FTZ R213, RZ, R43 ;  /* 0x0000002bffd57221 */ /* 0x000fe20000010000 */
[----:B------:R-:W-:Y:S01]  /*12a0*/  FADD.FTZ R117, R28, R117 ;  /* 0x000000751c757221 */ /* 0x000fe20000010000 */
[-C--:B------:R-:W-:Y:S01]  /*12b0*/  FFMA.FTZ R85, R174, R28.reuse, R85 ;  /* 0x0000001cae557223 */ /* 0x080fe20000010055 */
[----:B------:R-:W-:Y:S01]  /*12c0*/  FMUL.FTZ R185, R157, R28 ;  /* 0x0000001c9db97220 */ /* 0x000fe20000410000 */
[----:B------:R-:W-:Y:S02]  /*12d0*/  IMAD.U32 R35, R3, 0x10000, RZ ;  /* 0x0001000003237824 */ /* 0x000fe400078e00ff */
[C---:B------:R-:W-:Y:S01]  /*12e0*/  FADD.FTZ R37, -R56.reuse, R2 ;  /* 0x0000000238257221 */ /* 0x040fe20000010100 */
[----:B------:R-:W-:Y:S01]  /*12f0*/  FADD.FTZ R27, -R56, R24 ;  /* 0x00000018381b7221 */ /* 0x000fe20000010100 */
[----:B------:R-:W-:Y:S01]  /*1300*/  FFMA.FTZ R28, R0, R43, RZ ;  /* 0x0000002b001c7223 */ /* 0x000fe200000100ff */
[----:B------:R-:W-:Y:S01]  /*1310*/  FADD.FTZ R3, -R56, R50 ;  /* 0x0000003238037221 */ /* 0x000fe20000010100 */
[C---:B------:R-:W-:Y:S01]  /*1320*/  PRMT R24, R55.reuse, 0x7632, R24 ;  /* 0x0000763237187816 */ /* 0x040fe20000000018 */
[----:B------:R-:W-:Y:S01]  /*1330*/  FMUL.FTZ R44, R62, R217 ;  /* 0x000000d93e2c7220 */ /* 0x000fe20000410000 */
[----:B------:R-:W-:Y:S01]  /*1340*/  SHF.L.U32 R2, R55, 0x10, RZ ;  /* 0x0000001037027819 */ /* 0x000fe200000006ff */
[----:B------:R-:W-:-:S02]  /*1350*/  IMAD.U32 R50, R40, 0x10000, RZ ;  /* 0x0001000028327824 */ /* 0x000fc400078e00ff */
[----:B------:R-:W-:Y:S01]  /*1360*/  FADD.FTZ R129, R42, R129 ;  /* 0x000000812a817221 */ /* 0x000fe20000010000 */
[-C--:B------:R-:W-:Y:S01]  /*1370*/  FFMA.FTZ R130, R41, R42.reuse, R130 ;  /* 0x0000002a29827223 */ /* 0x080fe20000010082 */
[C---:B------:R-:W-:Y:S01]  /*1380*/  FMUL.FTZ R55, R62.reuse, R209 ;  /* 0x000000d13e377220 */ /* 0x040fe20000410000 */
[----:B------:R-:W-:Y:S01]  /*1390*/  FMUL.FTZ R42, R167, R42 ;  /* 0x0000002aa72a7220 */ /* 0x000fe20000410000 */
[----:B------:R-:W-:Y:S01]  /*13a0*/  FADD.FTZ R213, R213, R52 ;  /* 0x00000034d5d57221 */ /* 0x000fe20000010000 */
[----:B------:R-:W-:Y:S01]  /*13b0*/  FMUL.FTZ R40, R62, R57 ;  /* 0x000000393e287220 */ /* 0x000fe20000410000 */
[----:B------:R-:W-:Y:S01]  /*13c0*/  FFMA.FTZ R28, R47, R52, R28 ;  /* 0x000000342f1c7223 */ /* 0x000fe2000001001c */
[----:B------:R-:W-:Y:S01]  /*13d0*/  FADD.FTZ R101, R46, R101 ;  /* 0x000000652e657221 */ /* 0x000fe20000010000 */
[-C--:B------:R-:W-:Y:S01]  /*13e0*/  FFMA.FTZ R69, R44, R46.reuse, R69 ;  /* 0x0000002e2c457223 */ /* 0x080fe20000010045 */
[----:B------:R-:W-:Y:S01]  /*13f0*/  FMUL.FTZ R57, R165, R46 ;  /* 0x0000002ea5397220 */ /* 0x000fe20000410000 */
[----:B------:R-:W-:Y:S01]  /*1400*/  FADD.FTZ R127, R50, R127 ;  /* 0x0000007f327f7221 */ /* 0x000fe20000010000 */
[-C--:B------:R-:W-:Y:S01]  /*1410*/  FFMA.FTZ R128, R55, R50.reuse, R128 ;  /* 0x0000003237807223 */ /* 0x080fe20000010080 */
[----:B------:R-:W-:Y:S01]  /*1420*/  FMUL.FTZ R46, R62, R59 ;  /* 0x0000003b3e2e7220 */ /* 0x000fe20000410000 */
[----:B------:R-:W-:Y:S01]  /*1430*/  FADD.FTZ R197, -R56, R197 ;  /* 0x000000c538c57221 */ /* 0x000fe20000010100 */
[----:B------:R-:W-:Y:S01]  /*1440*/  FMUL.FTZ R50, R149, R50 ;  /* 0x0000003295327220 */ /* 0x000fe20000410000 */
[----:B------:R-:W-:Y:S01]  /*1450*/  FADD.FTZ R213, R213, R42 ;  /* 0x0000002ad5d57221 */ /* 0x000fe20000010000 */
[----:B------:R-:W-:Y:S01]  /*1460*/  FFMA.FTZ R28, R41, R42, R28 ;  /* 0x0000002a291c7223 */ /* 0x000fe2000001001c */
[----:B------:R-:W-:Y:S01]  /*1470*/  FADD.FTZ R99, R45, R99 ;  /* 0x000000632d637221 */ /* 0x000fe20000010000 */
[-C--:B------:R-:W-:Y:S01]  /*1480*/  FFMA.FTZ R67, R40, R45.reuse, R67 ;  /* 0x0000002d28437223 */ /* 0x080fe20000010043 */
[----:B------:R-:W-:Y:S01]  /*1490*/  FADD.FTZ R103, R180, R103 ;  /* 0x00000067b4677221 */ /* 0x000fe20000010000 */
[-C--:B------:R-:W-:Y:S01]  /*14a0*/  FFMA.FTZ R71, R46, R180.reuse, R71 ;  /* 0x000000b42e477223 */ /* 0x080fe20000010047 */
[----:B------:R-:W-:Y:S01]  /*14b0*/  FMUL.FTZ R59, R164, R180 ;  /* 0x000000b4a43b7220 */ /* 0x000fe20000410000 */
[----:B------:R-:W-:Y:S01]  /*14c0*/  SHF.L.U32 R209, R30, 0x10, RZ ;  /* 0x000000101ed17819 */ /* 0x000fe200000006ff */
[----:B------:R-:W-:Y:S01]  /*14d0*/  FMUL.FTZ R45, R166, R45 ;  /* 0x0000002da62d7220 */ /* 0x000fe20000410000 */
[----:B------:R-:W-:Y:S01]  /*14e0*/  FMUL.FTZ R180, R62, R197 ;  /* 0x000000c53eb47220 */ /* 0x000fe20000410000 */
[----:B------:R-:W-:Y:S01]  /*14f0*/  FADD.FTZ R30, R213, R50 ;  /* 0x00000032d51e7221 */ /* 0x000fe20000010000 */
[----:B------:R-:W-:Y:S01]  /*1500*/  FFMA.FTZ R197, R55, R50, R28 ;  /* 0x0000003237c57223 */ /* 0x000fe2000001001c */
[----:B------:R-:W-:-:S02]  /*1510*/  SHF.L.U32 R188, R188, 0x10, RZ ;  /* 0x00000010bcbc7819 */ /* 0x000fc400000006ff */
[----:B------:R-:W-:Y:S01]  /*1520*/  SHF.L.U32 R26, R26, 0x10, RZ ;  /* 0x000000101a1a7819 */ /* 0x000fe200000006ff */
[----:B------:R-:W-:Y:S01]  /*1530*/  FADD.FTZ R30, R30, R45 ;  /* 0x0000002d1e1e7221 */ /* 0x000fe20000010000 */
[----:B------:R-:W-:Y:S01]  /*1540*/  SHF.L.U32 R29, R29, 0x10, RZ ;  /* 0x000000101d1d7819 */ /* 0x000fe200000006ff */
[----:B------:R-:W-:Y:S01]  /*1550*/  FFMA.FTZ R28, R40, R45, R197 ;  /* 0x0000002d281c7223 */ /* 0x000fe200000100c5 */
[----:B------:R-:W-:Y:S01]  /*1560*/  FADD.FTZ R219, -R56, R188 ;  /* 0x000000bc38db7221 */ /* 0x000fe20000010100 */
[----:B------:R-:W-:Y:S01]  /*1570*/  SHF.L.U32 R191, R191, 0x10, RZ ;  /* 0x00000010bfbf7819 */ /* 0x000fe200000006ff */
[----:B------:R-:W-:Y:S01]  /*1580*/  FADD.FTZ R30, R30, R49 ;  /* 0x000000311e1e7221 */ /* 0x000fe20000010000 */
[----:B------:R-:W-:Y:S01]  /*1590*/  SHF.L.U32 R63, R63, 0x10, RZ ;  /* 0x000000103f3f7819 */ /* 0x000fe200000006ff */
[C---:B------:R-:W-:Y:S01]  /*15a0*/  FADD.FTZ R207, -R56.reuse, R207 ;  /* 0x000000cf38cf7221 */ /* 0x040fe20000010100 */
[C---:B------:R-:W-:Y:S01]  /*15b0*/  FADD.FTZ R183, -R56.reuse, R26 ;  /* 0x0000001a38b77221 */ /* 0x040fe20000010100 */
[C---:B------:R-:W-:Y:S01]  /*15c0*/  FADD.FTZ R33, -R56.reuse, R29 ;  /* 0x0000001d38217221 */ /* 0x040fe20000010100 */
[----:B------:R-:W-:Y:S01]  /*15d0*/  FFMA.FTZ R217, R53, R49, R28 ;  /* 0x0000003135d97223 */ /* 0x000fe2000001001c */
[----:B------:R-:W-:Y:S01]  /*15e0*/  FADD.FTZ R29, -R56, R31 ;  /* 0x0000001f381d7221 */ /* 0x000fe20000010100 */
[----:B------:R-:W-:Y:S01]  /*15f0*/  SHF.L.U32 R26, R54, 0x10, RZ ;  /* 0x00000010361a7819 */ /* 0x000fe200000006ff */
[----:B------:R-:W-:Y:S01]  /*1600*/  FADD.FTZ R31, -R56, R48 ;  /* 0x00000030381f7221 */ /* 0x000fe20000010100 */
[----:B------:R-:W-:Y:S01]  /*1610*/  FMUL.FTZ R51, R62, R219 ;  /* 0x000000db3e337220 */ /* 0x000fe20000410000 */
[C---:B------:R-:W-:Y:S01]  /*1620*/  FADD.FTZ R205, -R56.reuse, R205 ;  /* 0x000000cd38cd7221 */ /* 0x040fe20000010100 */
[C---:B------:R-:W-:Y:S01]  /*1630*/  FADD.FTZ R201, -R56.reuse, R201 ;  /* 0x000000c938c97221 */ /* 0x040fe20000010100 */
[C---:B------:R-:W-:Y:S01]  /*1640*/  FADD.FTZ R203, -R56.reuse, R203 ;  /* 0x000000cb38cb7221 */ /* 0x040fe20000010100 */
[C---:B------:R-:W-:Y:S01]  /*1650*/  FADD.FTZ R195, -R56.reuse, R195 ;  /* 0x000000c338c37221 */ /* 0x040fe20000010100 */
[C---:B------:R-:W-:Y:S01]  /*1660*/  FADD.FTZ R191, -R56.reuse, R191 ;  /* 0x000000bf38bf7221 */ /* 0x040fe20000010100 */
[C---:B------:R-:W-:Y:S01]  /*1670*/  FADD.FTZ R189, -R56.reuse, R189 ;  /* 0x000000bd38bd7221 */ /* 0x040fe20000010100 */
[----:B------:R-:W-:Y:S01]  /*1680*/  FADD.FTZ R35, -R56, R35 ;  /* 0x0000002338237221 */ /* 0x000fe20000010100 */
[----:B------:R-:W-:Y:S01]  /*1690*/  FMUL.FTZ R48, R147, R63 ;  /* 0x0000003f93307220 */ /* 0x000fe20000410000 */
[----:B------:R-:W-:Y:S01]  /*16a0*/  SHF.L.U32 R213, R24, 0x10, RZ ;  /* 0x0000001018d57819 */ /* 0x000fe200000006ff */
[----:B------:R-:W-:Y:S01]  /*16b0*/  FADD.FTZ R219, R30, R57 ;  /* 0x000000391edb7221 */ /* 0x000fe20000010000 */
[----:B------:R-:W-:Y:S01]  /*16c0*/  FMUL.FTZ R56, R62, R207 ;  /* 0x000000cf3e387220 */ /* 0x000fe20000410000 */
[----:B------:R-:W-:Y:S01]  /*16d0*/  FFMA.FTZ R24, R44, R57, R217 ;  /* 0x000000392c187223 */ /* 0x000fe200000100d9 */
[----:B------:R-:W-:Y:S01]  /*16e0*/  SHF.L.U32 R221, R181, 0x10, RZ ;  /* 0x00000010b5dd7819 */ /* 0x000fe200000006ff */
[----:B------:R-:W-:Y:S01]  /*16f0*/  FADD.FTZ R123, R26, R123 ;  /* 0x0000007b1a7b7221 */ /* 0x000fe20000010000 */
[-C--:B------:R-:W-:Y:S01]  /*1700*/  FFMA.FTZ R95, R180, R26.reuse, R95 ;  /* 0x0000001ab45f7223 */ /* 0x080fe2000001005f */
[----:B------:R-:W-:Y:S01]  /*1710*/  FMUL.FTZ R197, R154, R26 ;  /* 0x0000001a9ac57220 */ /* 0x000fe20000410000 */
[----:B------:R-:W-:Y:S01]  /*1720*/  FADD.FTZ R100, R63, R100 ;  /* 0x000000643f647221 */ /* 0x000fe20000010000 */
[----:B------:R-:W-:Y:S01]  /*1730*/  FFMA.FTZ R68, R51, R63, R68 ;  /* 0x0000003f33447223 */ /* 0x000fe20000010044 */
[----:B------:R-:W-:Y:S01]  /*1740*/  FADD.FTZ R26, R219, R48 ;  /* 0x00000030db1a7221 */ /* 0x000fe20000010000 */
[----:B------:R-:W-:Y:S01]  /*1750*/  FADD.FTZ R107, R172, R107 ;  /* 0x0000006bac6b7221 */ /* 0x000fe20000010000 */
[-C--:B------:R-:W-:Y:S01]  /*1760*/  FFMA.FTZ R75, R56, R172.reuse, R75 ;  /* 0x000000ac384b7223 */ /* 0x080fe2000001004b */
[----:B------:R-:W-:Y:S01]  /*1770*/  FMUL.FTZ R63, R162, R172 ;  /* 0x000000aca23f7220 */ /* 0x000fe20000410000 */
[----:B------:R-:W-:Y:S01]  /*1780*/  FFMA.FTZ R219, R51, R48, R24 ;  /* 0x0000003033db7223 */ /* 0x000fe20000010018 */
[----:B------:R-:W-:Y:S01]  /*1790*/  FMUL.FTZ R172, R62, R203 ;  /* 0x000000cb3eac7220 */ /* 0x000fe20000410000 */
[----:B------:R-:W-:Y:S01]  /*17a0*/  SHF.L.U32 R203, R182, 0x10, RZ ;  /* 0x00000010b6cb7819 */ /* 0x000fe200000006ff */
[----:B------:R-:W-:Y:S01]  /*17b0*/  FMUL.FTZ R182, R146, R221 ;  /* 0x000000dd92b67220 */ /* 0x000fe20000410000 */
[----:B------:R-:W-:Y:S01]  /*17c0*/  FADD.FTZ R217, R26, R59 ;  /* 0x0000003b1ad97221 */ /* 0x000fe20000010000 */
[----:B------:R-:W-:Y:S01]  /*17d0*/  FMUL.FTZ R193, R62, R193 ;  /* 0x000000c13ec17220 */ /* 0x000fe20000410000 */
[----:B------:R-:W-:Y:S01]  /*17e0*/  FFMA.FTZ R24, R46, R59, R219 ;  /* 0x0000003b2e187223 */ /* 0x000fe200000100db */
[----:B------:R-:W-:Y:S01]  /*17f0*/  PRMT R211, R54, 0x7632, R211 ;  /* 0x0000763236d37816 */ /* 0x000fe200000000d3 */
[----:B------:R-:W-:Y:S01]  /*1800*/  FMUL.FTZ R54, R62, R61 ;  /* 0x0000003d3e367220 */ /* 0x000fe20000410000 */
[----:B------:R-:W-:-:S02]  /*1810*/  IMAD.U32 R184, R179, 0x10000, RZ ;  /* 0x00010000b3b87824 */ /* 0x000fc400078e00ff */
[----:B------:R-:W-:Y:S01]  /*1820*/  FMUL.FTZ R191, R62, R191 ;  /* 0x000000bf3ebf7220 */ /* 0x000fe20000410000 */
[----:B------:R-:W-:Y:S01]  /*1830*/  FMUL.FTZ R61, R163, R178 ;  /* 0x000000b2a33d7220 */ /* 0x000fe20000410000 */
[----:B------:R-:W-:Y:S01]  /*1840*/  FADD.FTZ R26, R217, R182 ;  /* 0x000000b6d91a7221 */ /* 0x000fe20000010000 */
[----:B------:R-:W-:Y:S01]  /*1850*/  FFMA.FTZ R217, R193, R182, R24 ;  /* 0x000000b6c1d97223 */ /* 0x000fe20000010018 */
[----:B------:R-:W-:Y:S01]  /*1860*/  FADD.FTZ R104, R184, R104 ;  /* 0x00000068b8687221 */ /* 0x000fe20000010000 */
[-C--:B------:R-:W-:Y:S01]  /*1870*/  FFMA.FTZ R72, R191, R184.reuse, R72 ;  /* 0x000000b8bf487223 */ /* 0x080fe20000010048 */
[----:B------:R-:W-:Y:S01]  /*1880*/  FMUL.FTZ R184, R145, R184 ;  /* 0x000000b891b87220 */ /* 0x000fe20000410000 */
[----:B------:R-:W-:Y:S01]  /*1890*/  FADD.FTZ R219, R26, R61 ;  /* 0x0000003d1adb7221 */ /* 0x000fe20000010000 */
[----:B------:R-:W-:Y:S01]  /*18a0*/  FFMA.FTZ R24, R54, R61, R217 ;  /* 0x0000003d36187223 */ /* 0x000fe200000100d9 */
[----:B------:R-:W-:Y:S02]  /*18b0*/  FMUL.FTZ R189, R62, R189 ;  /* 0x000000bd3ebd7220 */ /* 0x000fe40000410000 */
[----:B------:R-:W-:Y:S01]  /*18c0*/  FADD.FTZ R26, R219, R184 ;  /* 0x000000b8db1a7221 */ /* 0x000fe20000010000 */
[----:B------:R-:W-:Y:S01]  /*18d0*/  FFMA.FTZ R217, R191, R184, R24 ;  /* 0x000000b8bfd97223 */ /* 0x000fe20000010018 */
[----:B------:R-:W-:Y:S01]  /*18e0*/  FADD.FTZ R119, R186, R119 ;  /* 0x00000077ba777221 */ /* 0x000fe20000010000 */
[-C--:B------:R-:W-:Y:S01]  /*18f0*/  FFMA.FTZ R87, R176, R186.reuse, R87 ;  /* 0x000000bab0577223 */ /* 0x080fe20000010057 */
[----:B------:R-:W-:Y:S01]  /*1900*/  FMUL.FTZ R187, R156, R186 ;  /* 0x000000ba9cbb7220 */ /* 0x000fe20000410000 */
[----:B------:R-:W-:Y:S01]  /*1910*/  FADD.FTZ R106, R215, R106 ;  /* 0x0000006ad76a7221 */ /* 0x000fe20000010000 */
[-C--:B------:R-:W-:Y:S01]  /*1920*/  FFMA.FTZ R74, R189, R215.reuse, R74 ;  /* 0x000000d7bd4a7223 */ /* 0x080fe2000001004a */
[----:B------:R-:W-:Y:S01]  /*1930*/  FMUL.FTZ R186, R144, R215 ;  /* 0x000000d790ba7220 */ /* 0x000fe20000410000 */
[----:B------:R-:W-:Y:S01]  /*1940*/  FADD.FTZ R215, R26, R63 ;  /* 0x0000003f1ad77221 */ /* 0x000fe20000010000 */
[----:B------:R-:W-:Y:S01]  /*1950*/  FFMA.FTZ R24, R56, R63, R217 ;  /* 0x0000003f38187223 */ /* 0x000fe200000100d9 */
[----:B------:R-:W-:Y:S01]  /*1960*/  SHF.L.U32 R188, R65, 0x10, RZ ;  /* 0x0000001041bc7819 */ /* 0x000fe200000006ff */
        /* <DEDUP_REMOVED lines=15> */
[----:B------:R-:W-:-:S02]  /*1a60*/  IMAD.U32 R205, R190, 0x10000, RZ ;  /* 0x00010000becd7824 */ /* 0x000fc400078e00ff */
        /* <DEDUP_REMOVED lines=8> */
[----:B------:R-:W-:Y:S01]  /*1af0*/  FFMA.FTZ R77, R58, R64, R77 ;  /* 0x000000403a4d7223 */ /* 0x000fe2000001004d */
[----:B------:R-:W-:Y:S01]  /*1b00*/  FADD.FTZ R37, R26, R177 ;  /* 0x000000b11a257221 */ /* 0x000fe20000010000 */
[C---:B------:R-:W-:Y:S01]  /*1b10*/  FMUL.FTZ R64, R62.reuse, R201 ;  /* 0x000000c93e407220 */ /* 0x040fe20000410000 */
[----:B------:R-:W-:Y:S01]  /*1b20*/  FMUL.FTZ R178, R62, R195 ;  /* 0x000000c33eb27220 */ /* 0x000fe20000410000 */
[----:B------:R-:W-:Y:S01]  /*1b30*/  FFMA.FTZ R24, R60, R177, R39 ;  /* 0x000000b13c187223 */ /* 0x000fe20000010027 */
[----:B------:R-:W-:-:S02]  /*1b40*/  IMAD.U32 R201, R36, 0x10000, RZ ;  /* 0x0001000024c97824 */ /* 0x000fc400078e00ff */
[----:B------:R-:W-:Y:S01]  /*1b50*/  FMUL.FTZ R179, R159, R34 ;  /* 0x000000229fb37220 */ /* 0x000fe20000410000 */
[----:B------:R-:W-:Y:S01]  /*1b60*/  FADD.FTZ R26, R37, R190 ;  /* 0x000000be251a7221 */ /* 0x000fe20000010000 */
[----:B------:R-:W-:Y:S01]  /*1b70*/  PRMT R32, R38, 0x7632, R32 ;  /* 0x0000763226207816 */ /* 0x000fe20000000020 */
[----:B------:R-:W-:Y:S01]  /*1b80*/  FADD.FTZ R121, R192, R121 ;  /* 0x00000079c0797221 */ /* 0x000fe20000010000 */
[-C--:B------:R-:W-:Y:S01]  /*1b90*/  FFMA.FTZ R93, R178, R192.reuse, R93 ;  /* 0x000000c0b25d7223 */ /* 0x080fe2000001005d */
[----:B------:R-:W-:Y:S01]  /*1ba0*/  FMUL.FTZ R195, R155, R192 ;  /* 0x000000c09bc37220 */ /* 0x000fe20000410000 */
[----:B------:R-:W-:Y:S01]  /*1bb0*/  FFMA.FTZ R37, R215, R190, R24 ;  /* 0x000000bed7257223 */ /* 0x000fe20000010018 */
[----:B------:R-:W-:Y:S01]  /*1bc0*/  FADD.FTZ R112, R201, R112 ;  /* 0x00000070c9707221 */ /* 0x000fe20000010000 */
[-C--:B------:R-:W-:Y:S01]  /*1bd0*/  FFMA.FTZ R80, R199, R201.reuse, R80 ;  /* 0x000000c9c7507223 */ /* 0x080fe20000010050 */
[----:B------:R-:W-:Y:S01]  /*1be0*/  FMUL.FTZ R192, R141, R201 ;  /* 0x000000c98dc07220 */ /* 0x000fe20000410000 */
[----:B------:R-:W-:Y:S01]  /*1bf0*/  FMUL.FTZ R201, R62, R35 ;  /* 0x000000233ec97220 */ /* 0x000fe20000410000 */
[----:B------:R-:W-:-:S02]  /*1c00*/  IMAD.U32 R38, R38, 0x10000, RZ ;  /* 0x0001000026267824 */ /* 0x000fc400078e00ff */
[----:B------:R-:W-:Y:S01]  /*1c10*/  FADD.FTZ R35, R26, R179 ;  /* 0x000000b31a237221 */ /* 0x000fe20000010000 */
[----:B------:R-:W-:Y:S01]  /*1c20*/  SHF.L.U32 R207, R32, 0x10, RZ ;  /* 0x0000001020cf7819 */ /* 0x000fe200000006ff */
[----:B------:R-:W-:Y:S01]  /*1c30*/  FFMA.FTZ R24, R64, R179, R37 ;  /* 0x000000b340187223 */ /* 0x000fe20000010025 */
[----:B------:R-:W-:Y:S01]  /*1c40*/  FMUL.FTZ R181, R158, R38 ;  /* 0x000000269eb57220 */ /* 0x000fe20000410000 */
[----:B------:R-:W-:Y:S02]  /*1c50*/  FADD.FTZ R26, R35, R192 ;  /* 0x000000c0231a7221 */ /* 0x000fe40000010000 */
[----:B------:R-:W-:Y:S01]  /*1c60*/  FFMA.FTZ R35, R199, R192, R24 ;  /* 0x000000c0c7237223 */ /* 0x000fe20000010018 */
[----:B------:R-:W-:Y:S01]  /*1c70*/  FADD.FTZ R114, R207, R114 ;  /* 0x00000072cf727221 */ /* 0x000fe20000010000 */
[-C--:B------:R-:W-:Y:S01]  /*1c80*/  FFMA.FTZ R82, R201, R207.reuse, R82 ;  /* 0x000000cfc9527223 */ /* 0x080fe20000010052 */
[----:B------:R-:W-:Y:S01]  /*1c90*/  FMUL.FTZ R194, R140, R207 ;  /* 0x000000cf8cc27220 */ /* 0x000fe20000410000 */
[----:B------:R-:W-:Y:S01]  /*1ca0*/  FMUL.FTZ R207, R62, R33 ;  /* 0x000000213ecf7220 */ /* 0x000fe20000410000 */
[----:B------:R-:W-:Y:S01]  /*1cb0*/  FADD.FTZ R33, R26, R181 ;  /* 0x000000b51a217221 */ /* 0x000fe20000010000 */
[----:B------:R-:W-:-:S03]  /*1cc0*/  FFMA.FTZ R24, R172, R181, R35 ;  /* 0x000000b5ac187223 */ /* 0x000fc60000010023 */
        /* <DEDUP_REMOVED lines=8> */
[----:B------:R-:W-:Y:S01]  /*1d50*/  FMUL.FTZ R209, R62, R25 ;  /* 0x000000193ed17220 */ /* 0x000fe20000410000 */
[----:B------:R-:W-:Y:S01]  /*1d60*/  FADD.FTZ R26, R3, R196 ;  /* 0x000000c4031a7221 */ /* 0x000fe20000010000 */
[----:B------:R-:W-:Y:S01]  /*1d70*/  FFMA.FTZ R25, R207, R196, R24 ;  /* 0x000000c4cf197223 */ /* 0x000fe20000010018 */
[----:B------:R-:W-:-:S02]  /*1d80*/  FMUL.FTZ R200, R138, R203 ;  /* 0x000000cb8ac87220 */ /* 0x000fc40000410000 */
[----:B------:R-:W-:Y:S01]  /*1d90*/  FADD.FTZ R3, R26, R187 ;  /* 0x000000bb1a037221 */ /* 0x000fe20000010000 */
[----:B------:R-:W-:-:S03]  /*1da0*/  FFMA.FTZ R24, R176, R187, R25 ;  /* 0x000000bbb0187223 */ /* 0x000fc60000010019 */
[----:B------:R-:W-:Y:S01]  /*1db0*/  FADD.FTZ R26, R3, R200 ;  /* 0x000000c8031a7221 */ /* 0x000fe20000010000 */
[----:B------:R-:W-:Y:S01]  /*1dc0*/  FFMA.FTZ R3, R209, R200, R24 ;  /* 0x000000c8d1037223 */ /* 0x000fe20000010018 */
[----:B------:R-:W-:Y:S01]  /*1dd0*/  FADD.FTZ R118, R203, R118 ;  /* 0x00000076cb767221 */ /* 0x000fe20000010000 */
[----:B------:R-:W-:Y:S01]  /*1de0*/  FFMA.FTZ R86, R209, R203, R86 ;  /* 0x000000cbd1567223 */ /* 0x000fe20000010056 */
[----:B------:R-:W-:Y:S01]  /*1df0*/  FMUL.FTZ R203, R62, R27 ;  /* 0x0000001b3ecb7220 */ /* 0x000fe20000410000 */
[----:B------:R-:W-:Y:S01]  /*1e00*/  FMUL.FTZ R202, R137, R205 ;  /* 0x000000cd89ca7220 */ /* 0x000fe20000410000 */
[----:B------:R-:W-:Y:S01]  /*1e10*/  FADD.FTZ R25, R26, R195 ;  /* 0x000000c31a197221 */ /* 0x000fe20000010000 */
[----:B------:R-:W-:Y:S01]  /*1e20*/  FFMA.FTZ R24, R178, R195, R3 ;  /* 0x000000c3b2187223 */ /* 0x000fe20000010003 */
[----:B------:R-:W-:Y:S01]  /*1e30*/  SHF.L.U32 R211, R211, 0x10, RZ ;  /* 0x00000010d3d37819 */ /* 0x000fe200000006ff */
[----:B------:R-:W-:Y:S01]  /*1e40*/  FADD.FTZ R120, R205, R120 ;  /* 0x00000078cd787221 */ /* 0x000fe20000010000 */
[----:B------:R-:W-:Y:S01]  /*1e50*/  FADD.FTZ R26, R25, R202 ;  /* 0x000000ca191a7221 */ /* 0x000fe20000010000 */
[C---:B------:R-:W-:Y:S01]  /*1e60*/  FFMA.FTZ R3, R203.reuse, R202, R24 ;  /* 0x000000cacb037223 */ /* 0x040fe20000010018 */
        /* <DEDUP_REMOVED lines=26> */
[----:B------:R-:W-:Y:S06]  /*2010*/  BRA.DIV UR4, `(.L_x_93) ;  /* 0x00000022040c7947 */ /* 0x000fec000b800000 */
        /* <DEDUP_REMOVED lines=18> */
.L_x_106:
[----:B-1----:R-:W-:Y:S01]  /*2140*/  FADD.FTZ R2, R3, R2 ;  /* 0x0000000203027221 */ /* 0x002fe20000010000 */
[----:B------:R-:W-:Y:S01]  /*2150*/  LOP3.LUT P5, RZ, R170, 0xff, RZ, 0xc0, !PT ;  /* 0x000000ffaaff7812 */ /* 0x000fe200078ac0ff */
[----:B0-2---:R-:W-:Y:S01]  /*2160*/  FADD.FTZ R3, R25, R24 ;  /* 0x0000001819037221 */ /* 0x005fe20000010000 */
[----:B------:R-:W-:Y:S11]  /*2170*/  @P1 BRA `(.L_x_94) ;  /* 0x0000000000241947 */ /* 0x000ff60003800000 */
[----:B------:R-:W0:Y:S01]  /*2180*/  S2UR UR5, SR_CgaCtaId ;  /* 0x00000000000579c3 */ /* 0x000e220000008800 */
[----:B------:R-:W-:Y:S01]  /*2190*/  SHF.R.U32.HI R24, RZ, 0x5, R126 ;  /* 0x00000005ff187819 */ /* 0x000fe2000001167e */
[----:B------:R-:W-:-:S03]  /*21a0*/  UMOV UR4, 0x400 ;  /* 0x0000040000047882 */ /* 0x000fc60000000000 */
[----:B------:R-:W-:-:S04]  /*21b0*/  LOP3.LUT R25, R24, 0x7fffff8, RZ, 0xc0, !PT ;  /* 0x07fffff818197812 */ /* 0x000fc800078ec0ff */
[----:B------:R-:W-:-:S04]  /*21c0*/  @!P5 IADD3 R25, R25, 0x8, RZ ;  /* 0x000000081919d810 */ /* 0x000fc80007ffe0ff */
[----:B------:R-:W-:Y:S01]  /*21d0*/  LOP3.LUT R24, R25, 0x7, R24, 0xf8, !PT ;  /* 0x0000000719187812 */ /* 0x000fe200078ef818 */
[----:B0-----:R-:W-:-:S06]  /*21e0*/  ULEA UR4, UR5, UR4, 0x18 ;  /* 0x0000000405047291 */ /* 0x001fcc000f8ec03f */
[----:B------:R-:W-:-:S05]  /*21f0*/  LEA R24, R24, UR4, 0x3 ;  /* 0x0000000418187c11 */ /* 0x000fca000f8e18ff */
[----:B------:R0:W-:Y:S02]  /*2200*/  STS.64 [R24+0x8000], R2 ;  /* 0x0080000218007388 */ /* 0x0001e40000000a00 */
.L_x_94:
[----:B------:R-:W-:Y:S01]  /*2210*/  UISETP.NE.AND UP0, UPT, UR16, URZ, UPT ;  /* 0x0000003f1000728c */ /* 0x000fe2000bf05270 */
[----:B0-----:R-:W-:Y:S02]  /*2220*/  SHF.R.U32.HI R2, RZ, 0x5, R126 ;  /* 0x00000005ff027819 */ /* 0x001fe4000001167e */
[----:B------:R-:W-:Y:S02]  /*2230*/  ISETP.NE.U32.AND P1, PT, RZ, UR12, PT ;  /* 0x0000000cff007c0c */ /* 0x000fe4000bf25070 */
[----:B------:R-:W-:Y:S02]  /*2240*/  LOP3.LUT R2, R2, 0x7fffff8, RZ, 0xc0, !PT ;  /* 0x07fffff802027812 */ /* 0x000fe400078ec0ff */
[----:B------:R-:W-:Y:S01]  /*2250*/  PLOP3.LUT P3, PT, PT, PT, UP0, 0x80, 0x0 ;  /* 0x000000000000781c */ /* 0x000fe20003f6f008 */
[----:B------:R-:W-:Y:S05]  /*2260*/  WARPSYNC.ALL ;  /* 0x0000000000007948 */ /* 0x000fea0003800000 */
[----:B------:R-:W0:Y:S08]  /*2270*/  S2UR UR5, SR_CgaCtaId ;  /* 0x00000000000579c3 */ /* 0x000e300000008800 */
[----:B------:R-:W-:Y:S01]  /*2280*/  BAR.SYNC.DEFER_BLOCKING 0x0 ;  /* 0x0000000000007b1d */ /* 0x000fe20000010000 */
[----:B------:R-:W-:Y:S01]  /*2290*/  @!P5 VIADD R2, R2, 0x8 ;  /* 0x000000080202d836 */ /* 0x000fe20000000000 */
[----:B------:R-:W-:-:S02]  /*22a0*/  ISETP.NE.AND.EX P1, PT, RZ, UR13, PT, P1 ;  /* 0x0000000dff007c0c */ /* 0x000fc4000bf25310 */
[----:B------:R-:W-:Y:S02]  /*22b0*/  ISETP.NE.U32.AND P2, PT, RZ, UR14, PT ;  /* 0x0000000eff007c0c */ /* 0x000fe4000bf45070 */
[----:B------:R-:W-:Y:S02]  /*22c0*/  UMOV UR4, 0x400 ;  /* 0x0000040000047882 */ /* 0x000fe40000000000 */
[----:B------:R-:W-:Y:S01]  /*22d0*/  ISETP.NE.AND.EX P2, PT, RZ, UR15, PT, P2 ;  /* 0x0000000fff007c0c */ /* 0x000fe2000bf45320 */
[----:B0-----:R-:W-:-:S06]  /*22e0*/  ULEA UR4, UR5, UR4, 0x18 ;  /* 0x0000000405047291 */ /* 0x001fcc000f8ec03f */
[----:B------:R-:W-:-:S05]  /*22f0*/  LEA R2, R2, UR4, 0x3 ;  /* 0x0000000402027c11 */ /* 0x000fca000f8e18ff */
[----:B------:R-:W0:Y:S04]  /*2300*/  LDS.128 R24, [R2+0x8000] ;  /* 0x0080000002187984 */ /* 0x000e280000000c00 */
[----:B------:R-:W1:Y:S04]  /*2310*/  LDS.128 R28, [R2+0x8010] ;  /* 0x00801000021c7984 */ /* 0x000e680000000c00 */
[----:B------:R-:W2:Y:S04]  /*2320*/  LDS.128 R32, [R2+0x8020] ;  /* 0x0080200002207984 */ /* 0x000ea80000000c00 */
[----:B------:R-:W3:Y:S01]  /*2330*/  LDS.128 R36, [R2+0x8030] ;  /* 0x0080300002247984 */ /* 0x000ee20000000c00 */
[----:B0-----:R-:W-:Y:S01]  /*2340*/  FADD.FTZ R3, RZ, R24 ;  /* 0x00000018ff037221 */ /* 0x001fe20000010000 */
[----:B------:R-:W-:-:S03]  /*2350*/  FADD.FTZ R24, RZ, R25 ;  /* 0x00000019ff187221 */ /* 0x000fc60000010000 */
[----:B------:R-:W-:Y:S01]  /*2360*/  FADD.FTZ R3, R26, R3 ;  /* 0x000000031a037221 */ /* 0x000fe20000010000 */
[----:B------:R-:W-:-:S03]  /*2370*/  FADD.FTZ R24, R27, R24 ;  /* 0x000000181b187221 */ /* 0x000fc60000010000 */
[----:B-1----:R-:W-:Y:S01]  /*2380*/  FADD.FTZ R3, R3, R28 ;  /* 0x0000001c03037221 */ /* 0x002fe20000010000 */
[----:B------:R-:W-:Y:S01]  /*2390*/  FADD.FTZ R24, R24, R29 ;  /* 0x0000001d18187221 */ /* 0x000fe20000010000 */
[----:B-----5:R-:W-:Y:S02]  /*23a0*/  @P0 SHF.L.U32 R28, R91, 0x10, RZ ;  /* 0x000000105b1c0819 */ /* 0x020fe400000006ff */
[----:B------:R-:W-:Y:S01]  /*23b0*/  FADD.FTZ R3, R30, R3 ;  /* 0x000000031e037221 */ /* 0x000fe20000010000 */
[----:B------:R-:W-:Y:S01]  /*23c0*/  FADD.FTZ R24, R31, R24 ;  /* 0x000000181f187221 */ /* 0x000fe20000010000 */
[----:B------:R-:W-:Y:S02]  /*23d0*/  @P0 SHF.L.U32 R29, R90, 0x10, RZ ;  /* 0x000000105a1d0819 */ /* 0x000fe400000006ff */
        /* <DEDUP_REMOVED lines=10> */
[----:B------:R-:W-:-:S05]  /*2480*/  FSEL R3, R3, RZ, !P3 ;  /* 0x000000ff03037208 */ /* 0x000fca0005800000 */
[-CC-:B------:R-:W-:Y:S01]  /*2490*/  FFMA.FTZ R44, R44, R24.reuse, R3.reuse ;  /* 0x000000182c2c7223 */ /* 0x180fe20000010003 */
[-CC-:B------:R-:W-:Y:S01]  /*24a0*/  FFMA.FTZ R2, R53, R24.reuse, R3.reuse ;  /* 0x0000001835027223 */ /* 0x180fe20000010003 */
[-CC-:B------:R-:W-:Y:S01]  /*24b0*/  FFMA.FTZ R41, R41, R24.reuse, R3.reuse ;  /* 0x0000001829297223 */ /* 0x180fe20000010003 */
[-C--:B------:R-:W-:Y:S01]  /*24c0*/  FFMA.FTZ R40, R40, R24.reuse, R3 ;  /* 0x0000001828287223 */ /* 0x080fe20000010003 */
[----:B------:R-:W-:Y:S01]  /*24d0*/  FADD.FTZ R27, R57, -R44 ;  /* 0x8000002c391b7221 */ /* 0x000fe20000010000 */
[--C-:B------:R-:W-:Y:S01]  /*24e0*/  FADD.FTZ R35, R49, -R2.reuse ;  /* 0x8000000231237221 */ /* 0x100fe20000010000 */
[----:B------:R-:W-:Y:S01]  /*24f0*/  @P0 PRMT R2, R90, 0x7632, R2 ;  /* 0x000076325a020816 */ /* 0x000fe20000000002 */
[----:B------:R-:W-:Y:S01]  /*2500*/  FADD.FTZ R41, R42, -R41 ;  /* 0x800000292a297221 */ /* 0x000fe20000010000 */
[----:B------:R-:W-:Y:S01]  /*2510*/  FMUL.FTZ R27, R62, R27 ;  /* 0x0000001b3e1b7220 */ /* 0x000fe20000410000 */
[-CC-:B------:R-:W-:Y:S01]  /*2520*/  FFMA.FTZ R0, R0, R24.reuse, R3.reuse ;  /* 0x0000001800007223 */ /* 0x180fe20000010003 */
[-CC-:B------:R-:W-:Y:S01]  /*2530*/  FFMA.FTZ R47, R47, R24.reuse, R3.reuse ;  /* 0x000000182f2f7223 */ /* 0x180fe20000010003 */
[----:B------:R-:W-:Y:S01]  /*2540*/  FFMA.FTZ R55, R55, R24, R3 ;  /* 0x0000001837377223 */ /* 0x000fe20000010003 */
[----:B------:R-:W-:Y:S01]  /*2550*/  @P0 FADD.FTZ R27, R27, R28 ;  /* 0x0000001c1b1b0221 */ /* 0x000fe20000010000 */
[----:B------:R-:W-:-:S02]  /*2560*/  @P0 IMAD.U32 R28, R2, 0x10000, RZ ;  /* 0x00010000021c0824 */ /* 0x000fc400078e00ff */
        /* <DEDUP_REMOVED lines=24> */
[--C-:B------:R-:W-:Y:S01]  /*26f0*/  FFMA.FTZ R217, R217, R24, R3.reuse ;  /* 0x00000018d9d97223 */ /* 0x100fe20000010003 */
[----:B------:R-:W-:Y:S01]  /*2700*/  @P0 SHF.L.U32 R2, R89, 0x10, RZ ;  /* 0x0000001059020819 */ /* 0x000fe200000006ff */
[----:B------:R-:W-:Y:S01]  /*2710*/  FADD.FTZ R45, R45, -R40 ;  /* 0x800000282d2d7221 */ /* 0x000fe20000010000 */
[----:B------:R-:W-:Y:S01]  /*2720*/  @P0 PRMT R3, R91, 0x7632, R3 ;  /* 0x000076325b030816 */ /* 0x000fe20000000003 */
[----:B------:R-:W-:Y:S01]  /*2730*/  FMUL.FTZ R25, R62, R41 ;  /* 0x000000293e197220 */ /* 0x000fe20000410000 */
[----:B------:R-:W-:Y:S01]  /*2740*/  FADD.FTZ R47, R52, -R47 ;  /* 0x8000002f342f7221 */ /* 0x000fe20000010000 */
[C---:B------:R-:W-:Y:S01]  /*2750*/  FMUL.FTZ R26, R62.reuse, R45 ;  /* 0x0000002d3e1a7220 */ /* 0x040fe20000410000 */
[----:B------:R-:W-:Y:S01]  /*2760*/  @P0 SHF.L.U32 R33, R3, 0x10, RZ ;  /* 0x0000001003210819 */ /* 0x000fe200000006ff */
[--C-:B------:R-:W-:Y:S01]  /*2770*/  @P0 FADD.FTZ R25, R25, R2.reuse ;  /* 0x0000000219190221 */ /* 0x100fe20000010000 */
[----:B------:R-:W-:Y:S01]  /*2780*/  @P0 PRMT R3, R89, 0x7632, R3 ;  /* 0x0000763259030816 */ /* 0x000fe20000000003 */
[----:B------:R-:W-:Y:S01]  /*2790*/  FMUL.FTZ R35, R62, R35 ;  /* 0x000000233e237220 */ /* 0x000fe20000410000 */
[----:B------:R-:W-:Y:S01]  /*27a0*/  @P0 PRMT R2, R88, 0x7632, R2 ;  /* 0x0000763258020816 */ /* 0x000fe20000000002 */
[----:B------:R-:W-:Y:S01]  /*27b0*/  FADD.FTZ R43, R43, -R0 ;  /* 0x800000002b2b7221 */ /* 0x000fe20000010000 */
[----:B------:R-:W-:Y:S01]  /*27c0*/  @P0 FADD.FTZ R26, R26, R29 ;  /* 0x0000001d1a1a0221 */ /* 0x000fe20000010000 */
[----:B------:R-:W-:Y:S01]  /*27d0*/  @P0 SHF.L.U32 R29, R3, 0x10, RZ ;  /* 0x00000010031d0819 */ /* 0x000fe200000006ff */
[----:B------:R-:W-:Y:S01]  /*27e0*/  FMUL.FTZ R31, R62, R47 ;  /* 0x0000002f3e1f7220 */ /* 0x000fe20000410000 */
[----:B------:R-:W-:Y:S01]  /*27f0*/  @P0 FADD.FTZ R35, R35, R28 ;  /* 0x0000001c23230221 */ /* 0x000fe20000010000 */
[----:B------:R-:W-:Y:S01]  /*2800*/  @P0 SHF.L.U32 R3, R88, 0x10, RZ ;  /* 0x0000001058030819 */ /* 0x000fe200000006ff */
[----:B------:R-:W-:-:S02]  /*2810*/  @P0 IMAD.U32 R2, R2, 0x10000, RZ ;  /* 0x0001000002020824 */ /* 0x000fc400078e00ff */
[----:B------:R-:W-:Y:S01]  /*2820*/  FMUL.FTZ R24, R62, R43 ;  /* 0x0000002b3e187220 */ /* 0x000fe20000410000 */
[----:B------:R-:W-:Y:S01]  /*2830*/  @P0 PRMT R28, R7, 0x7632, R28 ;  /* 0x00007632071c0816 */ /* 0x000fe2000000001c */
[----:B------:R-:W-:Y:S01]  /*2840*/  FADD.FTZ R63, R63, -R56 ;  /* 0x800000383f3f7221 */ /* 0x000fe20000010000 */
[--C-:B------:R-:W-:Y:S01]  /*2850*/  @P0 FADD.FTZ R31, R31, R2.reuse ;  /* 0x000000021f1f0221 */ /* 0x100fe20000010000 */
[----:B------:R-:W-:Y:S01]  /*2860*/  @P0 FADD.FTZ R24, R24, R3 ;  /* 0x0000000318180221 */ /* 0x000fe20000010000 */
[----:B------:R-:W-:Y:S01]  /*2870*/  @P0 SHF.L.U32 R32, R28, 0x10, RZ ;  /* 0x000000101c200819 */ /* 0x000fe200000006ff */
[----:B------:R-:W-:Y:S01]  /*2880*/  FADD.FTZ R193, R182, -R193 ;  /* 0x800000c1b6c17221 */ /* 0x000fe20000010000 */
[----:B------:R-:W-:Y:S01]  /*2890*/  @P0 PRMT R2, R4, 0x7632, R2 ;  /* 0x0000763204020816 */ /* 0x000fe20000000002 */
[----:B------:R-:W-:Y:S01]  /*28a0*/  FADD.FTZ R61, R61, -R54 ;  /* 0x800000363d3d7221 */ /* 0x000fe20000010000 */
[----:B------:R-:W-:Y:S01]  /*28b0*/  FADD.FTZ R65, R65, -R58 ;  /* 0x8000003a41417221 */ /* 0x000fe20000010000 */
[----:B------:R-:W-:Y:S01]  /*28c0*/  @P0 SHF.L.U32 R3, R6, 0x10, RZ ;  /* 0x0000001006030819 */ /* 0x000fe200000006ff */
[----:B------:R-:W-:Y:S01]  /*28d0*/  FADD.FTZ R189, R186, -R189 ;  /* 0x800000bdbabd7221 */ /* 0x000fe20000010000 */
[----:B------:R-:W-:Y:S01]  /*28e0*/  @P0 PRMT R28, R6, 0x7632, R28 ;  /* 0x00007632061c0816 */ /* 0x000fe2000000001c */
[C---:B------:R-:W-:Y:S01]  /*28f0*/  FMUL.FTZ R58, R62.reuse, R63 ;  /* 0x0000003f3e3a7220 */ /* 0x040fe20000410000 */
[C---:B------:R-:W-:Y:S01]  /*2900*/  FMUL.FTZ R57, R62.reuse, R193 ;  /* 0x000000c13e397220 */ /* 0x040fe20000410000 */
[----:B------:R-:W-:Y:S01]  /*2910*/  FMUL.FTZ R56, R62, R61 ;  /* 0x0000003d3e387220 */ /* 0x000fe20000410000 */
[----:B------:R-:W-:-:S02]  /*2920*/  @P0 IMAD.U32 R2, R2, 0x10000, RZ ;  /* 0x0001000002020824 */ /* 0x000fc400078e00ff */
[----:B------:R-:W-:Y:S01]  /*2930*/  FMUL.FTZ R61, R62, R189 ;  /* 0x000000bd3e3d7220 */ /* 0x000fe20000410000 */
[----:B------:R-:W-:Y:S02]  /*2940*/  @P0 IMAD.U32 R28, R28, 0x10000, RZ ;  /* 0x000100001c1c0824 */ /* 0x000fe400078e00ff */
[--C-:B------:R-:W-:Y:S01]  /*2950*/  @P0 FADD.FTZ R58, R58, R3.reuse ;  /* 0x000000033a3a0221 */ /* 0x100fe20000010000 */
[----:B------:R-:W-:Y:S01]  /*2960*/  @P0 PRMT R3, R5, 0x7632, R3 ;  /* 0x0000763205030816 */ /* 0x000fe20000000003 */
[----:B------:R-:W-:Y:S01]  /*2970*/  FADD.FTZ R59, R59, -R46 ;  /* 0x8000002e3b3b7221 */ /* 0x000fe20000010000 */
[----:B------:R-:W-:Y:S01]  /*2980*/  FADD.FTZ R191, R184, -R191 ;  /* 0x800000bfb8bf7221 */ /* 0x000fe20000010000 */
[----:B------:R-:W-:Y:S01]  /*2990*/  @P0 FADD.FTZ R57, R57, R2 ;  /* 0x0000000239390221 */ /* 0x000fe20000010000 */
[----:B------:R-:W-:Y:S01]  /*29a0*/  FADD.FTZ R51, R48, -R51 ;  /* 0x8000003330337221 */ /* 0x000fe20000010000 */
[----:B------:R-:W-:Y:S01]  /*29b0*/  @P0 FADD.FTZ R61, R61, R28 ;  /* 0x0000001c3d3d0221 */ /* 0x000fe20000010000 */
[----:B------:R-:W-:Y:S01]  /*29c0*/  @P0 PRMT R2, R9, 0x7632, R2 ;  /* 0x0000763209020816 */ /* 0x000fe20000000002 */
[----:B------:R-:W-:Y:S01]  /*29d0*/  FADD.FTZ R199, R192, -R199 ;  /* 0x800000c7c0c77221 */ /* 0x000fe20000010000 */
[----:B------:R-:W-:Y:S01]  /*29e0*/  @P0 SHF.L.U32 R28, R3, 0x10, RZ ;  /* 0x00000010031c0819 */ /* 0x000fe200000006ff */
[----:B------:R-:W-:Y:S01]  /*29f0*/  FADD.FTZ R55, R50, -R55 ;  /* 0x8000003732377221 */ /* 0x000fe20000010000 */
[----:B------:R-:W-:Y:S01]  /*2a00*/  FMUL.FTZ R54, R62, R59 ;  /* 0x0000003b3e367220 */ /* 0x000fe20000410000 */
[----:B------:R-:W-:Y:S01]  /*2a10*/  @P0 SHF.L.U32 R3, R4, 0x10, RZ ;  /* 0x0000001004030819 */ /* 0x000fe200000006ff */
[C---:B------:R-:W-:Y:S01]  /*2a20*/  FMUL.FTZ R59, R62.reuse, R191 ;  /* 0x000000bf3e3b7220 */ /* 0x040fe20000410000 */
[----:B------:R-:W-:Y:S01]  /*2a30*/  FMUL.FTZ R34, R62, R51 ;  /* 0x000000333e227220 */ /* 0x000fe20000410000 */
[----:B------:R-:W-:Y:S01]  /*2a40*/  @P0 SHF.L.U32 R2, R2, 0x10, RZ ;  /* 0x0000001002020819 */ /* 0x000fe200000006ff */
[C---:B------:R-:W-:Y:S01]  /*2a50*/  FMUL.FTZ R51, R62.reuse, R199 ;  /* 0x000000c73e337220 */ /* 0x040fe20000410000 */
[----:B------:R-:W-:Y:S01]  /*2a60*/  FMUL.FTZ R30, R62, R55 ;  /* 0x000000373e1e7220 */ /* 0x000fe20000410000 */
[--C-:B------:R-:W-:Y:S01]  /*2a70*/  @P0 FADD.FTZ R59, R59, R28.reuse ;  /* 0x0000001c3b3b0221 */ /* 0x100fe20000010000 */
[--C-:B------:R-:W-:Y:S01]  /*2a80*/  @P0 FADD.FTZ R54, R54, R3.reuse ;  /* 0x0000000336360221 */ /* 0x100fe20000010000 */
[----:B------:R-:W-:Y:S01]  /*2a90*/  @P0 PRMT R28, R11, 0x7632, R28 ;  /* 0x000076320b1c0816 */ /* 0x000fe2000000001c */
[--C-:B------:R-:W-:Y:S01]  /*2aa0*/  @P0 FADD.FTZ R51, R51, R2.reuse ;  /* 0x0000000233330221 */ /* 0x100fe20000010000 */
[----:B------:R-:W-:Y:S01]  /*2ab0*/  @P0 PRMT R3, R10, 0x7632, R3 ;  /* 0x000076320a030816 */ /* 0x000fe20000000003 */
[----:B------:R-:W-:Y:S01]  /*2ac0*/  FADD.FTZ R183, R188, -R183 ;  /* 0x800000b7bcb77221 */ /* 0x000fe20000010000 */
[----:B------:R-:W-:Y:S01]  /*2ad0*/  @P0 FADD.FTZ R30, R30, R29 ;  /* 0x0000001d1e1e0221 */ /* 0x000fe20000010000 */
[----:B------:R-:W-:Y:S01]  /*2ae0*/  @P0 PRMT R2, R8, 0x7632, R2 ;  /* 0x0000763208020816 */ /* 0x000fe20000000002 */
[----:B------:R-:W-:Y:S01]  /*2af0*/  FADD.FTZ R177, R177, -R60 ;  /* 0x8000003cb1b17221 */ /* 0x000fe20000010000 */
[----:B------:R-:W-:Y:S01]  /*2b00*/  FADD.FTZ R215, R190, -R215 ;  /* 0x800000d7bed77221 */ /* 0x000fe20000010000 */
[----:B------:R-:W-:Y:S01]  /*2b10*/  FADD.FTZ R179, R179, -R64 ;  /* 0x80000040b3b37221 */ /* 0x000fe20000010000 */
[----:B------:R-:W-:Y:S01]  /*2b20*/  @P0 FADD.FTZ R34, R34, R33 ;  /* 0x0000002122220221 */ /* 0x000fe20000010000 */
[----:B------:R-:W-:Y:S01]  /*2b30*/  @P0 SHF.L.U32 R29, R7, 0x10, RZ ;  /* 0x00000010071d0819 */ /* 0x000fe200000006ff */
[----:B------:R-:W-:Y:S01]  /*2b40*/  FADD.FTZ R201, R194, -R201 ;  /* 0x800000c9c2c97221 */ /* 0x000fe20000010000 */
[----:B------:R-:W-:Y:S01]  /*2b50*/  FMUL.FTZ R60, R62, R65 ;  /* 0x000000413e3c7220 */ /* 0x000fe20000410000 */
[----:B------:R-:W-:Y:S01]  /*2b60*/  @P0 SHF.L.U32 R33, R28, 0x10, RZ ;  /* 0x000000101c210819 */ /* 0x000fe200000006ff */
[----:B------:R-:W-:-:S02]  /*2b70*/  @P0 IMAD.U32 R28, R3, 0x10000, RZ ;  /* 0x00010000031c0824 */ /* 0x000fc400078e00ff */
[C---:B------:R-:W-:Y:S01]  /*2b80*/  FMUL.FTZ R63, R62.reuse, R183 ;  /* 0x000000b73e3f7220 */ /* 0x040fe20000410000 */
[----:B------:R-:W-:Y:S01]  /*2b90*/  @P0 SHF.L.U32 R3, R9, 0x10, RZ ;  /* 0x0000001009030819 */ /* 0x000fe200000006ff */
[C---:B------:R-:W-:Y:S01]  /*2ba0*/  FMUL.FTZ R47, R62.reuse, R215 ;  /* 0x000000d73e2f7220 */ /* 0x040fe20000410000 */
[----:B------:R-:W-:Y:S01]  /*2bb0*/  FMUL.FTZ R46, R62, R179 ;  /* 0x000000b33e2e7220 */ /* 0x000fe20000410000 */
[----:B------:R-:W-:Y:S02]  /*2bc0*/  @P0 IMAD.U32 R2, R2, 0x10000, RZ ;  /* 0x0001000002020824 */ /* 0x000fe400078e00ff */
[----:B------:R-:W-:Y:S01]  /*2bd0*/  FADD.FTZ R185, R185, -R174 ;  /* 0x800000aeb9b97221 */ /* 0x000fe20000010000 */
[----:B------:R-:W-:Y:S01]  /*2be0*/  FMUL.FTZ R53, R62, R201 ;  /* 0x000000c93e357220 */ /* 0x000fe20000410000 */
[----:B------:R-:W-:Y:S01]  /*2bf0*/  @P0 FADD.FTZ R60, R60, R29 ;  /* 0x0000001d3c3c0221 */ /* 0x000fe20000010000 */
[----:B------:R-:W-:Y:S01]  /*2c00*/  @P0 SHF.L.U32 R29, R5, 0x10, RZ ;  /* 0x00000010051d0819 */ /* 0x000fe200000006ff */
[----:B------:R-:W-:Y:S01]  /*2c10*/  @P0 FADD.FTZ R63, R63, R32 ;  /* 0x000000203f3f0221 */ /* 0x000fe20000010000 */
[----:B------:R-:W-:Y:S01]  /*2c20*/  @P0 SHF.L.U32 R32, R11, 0x10, RZ ;  /* 0x000000100b200819 */ /* 0x000fe200000006ff */
[----:B------:R-:W-:Y:S01]  /*2c30*/  @P0 FADD.FTZ R46, R46, R3 ;  /* 0x000000032e2e0221 */ /* 0x000fe20000010000 */
[----:B------:R-:W-:Y:S01]  /*2c40*/  @P0 FADD.FTZ R47, R47, R2 ;  /* 0x000000022f2f0221 */ /* 0x000fe20000010000 */
[----:B------:R-:W-:Y:S01]  /*2c50*/  FADD.FTZ R181, R181, -R172 ;  /* 0x800000acb5b57221 */ /* 0x000fe20000010000 */
[----:B------:R-:W-:Y:S01]  /*2c60*/  FMUL.FTZ R55, R62, R185 ;  /* 0x000000b93e377220 */ /* 0x000fe20000410000 */
[----:B------:R-:W-:Y:S01]  /*2c70*/  @P0 FADD.FTZ R53, R53, R28 ;  /* 0x0000001c35350221 */ /* 0x000fe20000010000 */
[----:B------:R-:W-:Y:S01]  /*2c80*/  @P0 SHF.L.U32 R3, R8, 0x10, RZ ;  /* 0x0000001008030819 */ /* 0x000fe200000006ff */
[----:B------:R-:W-:Y:S01]  /*2c90*/  FMUL.FTZ R44, R62, R177 ;  /* 0x000000b13e2c7220 */ /* 0x000fe20000410000 */
[----:B------:R-:W-:Y:S01]  /*2ca0*/  @P0 PRMT R2, R14, 0x7632, R2 ;  /* 0x000076320e020816 */ /* 0x000fe20000000002 */
[----:B------:R-:W-:Y:S01]  /*2cb0*/  @P0 FADD.FTZ R56, R56, R29 ;  /* 0x0000001d38380221 */ /* 0x000fe20000010000 */
[----:B------:R-:W-:Y:S01]  /*2cc0*/  @P0 PRMT R28, R15, 0x7632, R28 ;  /* 0x000076320f1c0816 */ /* 0x000fe2000000001c */
[----:B------:R-:W-:Y:S01]  /*2cd0*/  FADD.FTZ R197, R197, -R180 ;  /* 0x800000b4c5c57221 */ /* 0x000fe20000010000 */
[----:B------:R-:W-:Y:S01]  /*2ce0*/  @P0 SHF.L.U32 R29, R10, 0x10, RZ ;  /* 0x000000100a1d0819 */ /* 0x000fe200000006ff */
[----:B------:R-:W-:Y:S01]  /*2cf0*/  FMUL.FTZ R50, R62, R181 ;  /* 0x000000b53e327220 */ /* 0x000fe20000410000 */
[----:B------:R-:W-:Y:S01]  /*2d00*/  @P0 FADD.FTZ R55, R55, R32 ;  /* 0x0000002037370221 */ /* 0x000fe20000010000 */
[----:B------:R-:W-:Y:S01]  /*2d10*/  @P0 SHF.L.U32 R32, R28, 0x10, RZ ;  /* 0x000000101c200819 */ /* 0x000fe200000006ff */
[----:B------:R-:W-:Y:S01]  /*2d20*/  @P0 FADD.FTZ R44, R44, R3 ;  /* 0x000000032c2c0221 */ /* 0x000fe20000010000 */
[----:B------:R-:W-:-:S02]  /*2d30*/  @P0 IMAD.U32 R37, R2, 0x10000, RZ ;  /* 0x0001000002250824 */ /* 0x000fc400078e00ff */
[----:B------:R-:W-:Y:S01]  /*2d40*/  FADD.FTZ R211, R211, -R198 ;  /* 0x800000c6d3d37221 */ /* 0x000fe20000010000 */
[----:B------:R-:W-:Y:S01]  /*2d50*/  @P0 SHF.L.U32 R28, R14, 0x10, RZ ;  /* 0x000000100e1c0819 */ /* 0x000fe200000006ff */
[----:B------:R-:W0:Y:S01]  /*2d60*/  @P1 LDC.64 R2, c[0x0][0x308] ;  /* 0x0000c200ff021b82 */ /* 0x000e220000000a00 */
[----:B------:R-:W-:Y:S01]  /*2d70*/  FADD.FTZ R217, R206, -R217 ;  /* 0x800000d9ced97221 */ /* 0x000fe20000010000 */
[----:B------:R-:W-:Y:S01]  /*2d80*/  FMUL.FTZ R45, R62, R197 ;  /* 0x000000c53e2d7220 */ /* 0x000fe20000410000 */
[----:B------:R-:W-:Y:S01]  /*2d90*/  @P0 FADD.FTZ R50, R50, R29 ;  /* 0x0000001d32320221 */ /* 0x000fe20000010000 */
[----:B------:R-:W-:Y:S01]  /*2da0*/  @P0 SHF.L.U32 R29, R15, 0x10, RZ ;  /* 0x000000100f1d0819 */ /* 0x000fe200000006ff */
[----:B------:R-:W-:Y:S01]  /*2db0*/  FADD.FTZ R207, R196, -R207 ;  /* 0x800000cfc4cf7221 */ /* 0x000fe20000010000 */
[C---:B------:R-:W-:Y:S01]  /*2dc0*/  FMUL.FTZ R48, R62.reuse, R211 ;  /* 0x000000d33e307220 */ /* 0x040fe20000410000 */
[----:B------:R-:W-:Y:S01]  /*2dd0*/  FMUL.FTZ R49, R62, R217 ;  /* 0x000000d93e317220 */ /* 0x000fe20000410000 */
[--C-:B------:R-:W-:Y:S01]  /*2de0*/  @P0 FADD.FTZ R45, R45, R28.reuse ;  /* 0x0000001c2d2d0221 */ /* 0x100fe20000010000 */
[----:B------:R-:W-:Y:S01]  /*2df0*/  @P0 PRMT R28, R12, 0x7632, R28 ;  /* 0x000076320c1c0816 */ /* 0x000fe2000000001c */
[----:B------:R-:W-:Y:S01]  /*2e00*/  FADD.FTZ R209, R200, -R209 ;  /* 0x800000d1c8d17221 */ /* 0x000fe20000010000 */
[----:B------:R-:W-:Y:S01]  /*2e10*/  FADD.FTZ R195, R195, -R178 ;  /* 0x800000b2c3c37221 */ /* 0x000fe20000010000 */
[----:B------:R-:W-:Y:S01]  /*2e20*/  FMUL.FTZ R52, R62, R207 ;  /* 0x000000cf3e347220 */ /* 0x000fe20000410000 */
[--C-:B------:R-:W-:Y:S01]  /*2e30*/  @P0 FADD.FTZ R48, R48, R29.reuse ;  /* 0x0000001d30300221 */ /* 0x100fe20000010000 */
[----:B------:R-:W-:Y:S01]  /*2e40*/  @P0 FADD.FTZ R49, R49, R32 ;  /* 0x0000002031310221 */ /* 0x000fe20000010000 */
[----:B------:R-:W-:Y:S01]  /*2e50*/  @P0 PRMT R29, R13, 0x7632, R29 ;  /* 0x000076320d1d0816 */ /* 0x000fe2000000001d */
[----:B------:R-:W-:Y:S01]  /*2e60*/  FADD.FTZ R187, R187, -R176 ;  /* 0x800000b0bbbb7221 */ /* 0x000fe20000010000 */
[----:B------:R-:W-:Y:S01]  /*2e70*/  @P0 SHF.L.U32 R32, R13, 0x10, RZ ;  /* 0x000000100d200819 */ /* 0x000fe200000006ff */
[----:B------:R-:W-:Y:S01]  /*2e80*/  FADD.FTZ R203, R202, -R203 ;  /* 0x800000cbcacb7221 */ /* 0x000fe20000010000 */
[----:B------:R-:W-:Y:S01]  /*2e90*/  FADD.FTZ R205, R204, -R205 ;  /* 0x800000cdcccd7221 */ /* 0x000fe20000010000 */
[C---:B------:R-:W-:Y:S01]  /*2ea0*/  FMUL.FTZ R41, R62.reuse, R209 ;  /* 0x000000d13e297220 */ /* 0x040fe20000410000 */
[----:B------:R-:W-:Y:S01]  /*2eb0*/  FMUL.FTZ R43, R62, R195 ;  /* 0x000000c33e2b7220 */ /* 0x000fe20000410000 */
[----:B------:R-:W-:-:S02]  /*2ec0*/  @P0 IMAD.U32 R28, R28, 0x10000, RZ ;  /* 0x000100001c1c0824 */ /* 0x000fc400078e00ff */
[----:B------:R-:W-:Y:S01]  /*2ed0*/  @P0 FADD.FTZ R52, R52, R33 ;  /* 0x0000002134340221 */ /* 0x000fe20000010000 */
[----:B------:R-:W-:Y:S01]  /*2ee0*/  @P0 SHF.L.U32 R33, R29, 0x10, RZ ;  /* 0x000000101d210819 */ /* 0x000fe200000006ff */
[----:B------:R-:W-:Y:S01]  /*2ef0*/  FMUL.FTZ R0, R62, R187 ;  /* 0x000000bb3e007220 */ /* 0x000fe20000410000 */
[----:B------:R-:W-:Y:S01]  /*2f00*/  @P0 SHF.L.U32 R29, R12, 0x10, RZ ;  /* 0x000000100c1d0819 */ /* 0x000fe200000006ff */
[C---:B------:R-:W-:Y:S01]  /*2f10*/  FMUL.FTZ R40, R62.reuse, R203 ;  /* 0x000000cb3e287220 */ /* 0x040fe20000410000 */
[----:B------:R-:W-:Y:S01]  /*2f20*/  FMUL.FTZ R42, R62, R205 ;  /* 0x000000cd3e2a7220 */ /* 0x000fe20000410000 */
[----:B------:R-:W-:Y:S01]  /*2f30*/  @P0 FADD.FTZ R43, R43, R32 ;  /* 0x000000202b2b0221 */ /* 0x000fe20000010000 */
[----:B------:R-:W-:Y:S01]  /*2f40*/  @P0 FADD.FTZ R41, R41, R28 ;  /* 0x0000001c29290221 */ /* 0x000fe20000010000 */
[----:B------:R-:W-:Y:S01]  /*2f50*/  @P1 F2FP.BF16.F32.PACK_AB R38, RZ, R27 ;  /* 0x0000001bff26123e */ /* 0x000fe200000010ff */
[----:B------:R-:W-:Y:S01]  /*2f60*/  @P0 FADD.FTZ R42, R42, R37 ;  /* 0x000000252a2a0221 */ /* 0x000fe20000010000 */
[----:B------:R-:W-:Y:S01]  /*2f70*/  @P1 F2FP.BF16.F32.PACK_AB R36, RZ, R26 ;  /* 0x0000001aff24123e */ /* 0x000fe200000010ff */
[----:B------:R-:W-:Y:S01]  /*2f80*/  @P0 FADD.FTZ R40, R40, R33 ;  /* 0x0000002128280221 */ /* 0x000fe20000010000 */
[----:B------:R-:W-:Y:S01]  /*2f90*/  @P1 F2FP.BF16.F32.PACK_AB R32, RZ, R25 ;  /* 0x00000019ff20123e */ /* 0x000fe200000010ff */
[----:B------:R-:W-:Y:S01]  /*2fa0*/  @P0 FADD.FTZ R0, R0, R29 ;  /* 0x0000001d00000221 */ /* 0x000fe20000010000 */
[----:B------:R-:W-:Y:S01]  /*2fb0*/  @P1 F2FP.BF16.F32.PACK_AB R28, RZ, R24 ;  /* 0x00000018ff1c123e */ /* 0x000fe200000010ff */
[----:B0-----:R-:W-:Y:S01]  /*2fc0*/  @P1 IMAD.WIDE.U32 R2, R175, 0x10, R2 ;  /* 0x00000010af021825 */ /* 0x001fe200078e0002 */
[----:B------:R-:W-:-:S02]  /*2fd0*/  @P1 F2FP.BF16.F32.PACK_AB R39, RZ, R34 ;  /* 0x00000022ff27123e */ /* 0x000fc400000010ff */
[----:B------:R-:W-:Y:S02]  /*2fe0*/  @P1 F2FP.BF16.F32.PACK_AB R37, RZ, R35 ;  /* 0x00000023ff25123e */ /* 0x000fe400000010ff */
[----:B------:R-:W-:Y:S02]  /*2ff0*/  @P1 F2FP.BF16.F32.PACK_AB R33, RZ, R30 ;  /* 0x0000001eff21123e */ /* 0x000fe400000010ff */
[----:B------:R-:W-:Y:S02]  /*3000*/  @P1 F2FP.BF16.F32.PACK_AB R29, RZ, R31 ;  /* 0x0000001fff1d123e */ /* 0x000fe400000010ff */
[----:B------:R-:W-:Y:S02]  /*3010*/  @P1 PRMT R19, R38, 0x7610, R19 ;  /* 0x0000761026131816 */ /* 0x000fe40000000013 */
[----:B------:R-:W-:Y:S02]  /*3020*/  @P1 PRMT R18, R36, 0x7610, R18 ;  /* 0x0000761024121816 */ /* 0x000fe40000000012 */
[----:B------:R-:W-:-:S02]  /*3030*/  @P1 PRMT R17, R32, 0x7610, R17 ;  /* 0x0000761020111816 */ /* 0x000fc40000000011 */
[----:B------:R-:W-:Y:S02]  /*3040*/  @P1 PRMT R16, R28, 0x7610, R16 ;  /* 0x000076101c101816 */ /* 0x000fe40000000010 */
[----:B------:R-:W-:Y:S02]  /*3050*/  @P1 PRMT R19, R19, 0x5410, R39 ;  /* 0x0000541013131816 */ /* 0x000fe40000000027 */
[----:B------:R-:W-:Y:S02]  /*3060*/  @P1 PRMT R18, R18, 0x5410, R37 ;  /* 0x0000541012121816 */ /* 0x000fe40000000025 */
[----:B------:R-:W-:Y:S02]  /*3070*/  @P1 PRMT R17, R17, 0x5410, R33 ;  /* 0x0000541011111816 */ /* 0x000fe40000000021 */
[----:B------:R-:W-:Y:S01]  /*3080*/  @P1 PRMT R16, R16, 0x5410, R29 ;  /* 0x0000541010101816 */ /* 0x000fe2000000001d */
[----:B------:R-:W0:Y:S01]  /*3090*/  @P2 LDC.64 R32, c[0x0][0x300] ;  /* 0x0000c000ff202b82 */ /* 0x000e220000000a00 */
[----:B------:R-:W-:-:S02]  /*30a0*/  @P2 F2FP.BF16.F32.PACK_AB R180, RZ, R27 ;  /* 0x0000001bffb4223e */ /* 0x000fc400000010ff */
[----:B------:R-:W-:Y:S01]  /*30b0*/  @P2 F2FP.BF16.F32.PACK_AB R178, RZ, R26 ;  /* 0x0000001affb2223e */ /* 0x000fe200000010ff */
[----:B------:R1:W-:Y:S01]  /*30c0*/  @P1 STG.E.128 desc[UR6][R2.64], R16 ;  /* 0x0000001002001986 */ /* 0x0003e2000c101d06 */
[----:B------:R-:W-:Y:S02]  /*30d0*/  @P2 F2FP.BF16.F32.PACK_AB R181, RZ, R34 ;  /* 0x00000022ffb5223e */ /* 0x000fe400000010ff */
[----:B------:R-:W-:Y:S01]  /*30e0*/  @P2 F2FP.BF16.F32.PACK_AB R179, RZ, R35 ;  /* 0x00000023ffb3223e */ /* 0x000fe200000010ff */
[----:B------:R-:W2:Y:S01]  /*30f0*/  @P1 LDC.64 R28, c[0x0][0x308] ;  /* 0x0000c200ff1c1b82 */ /* 0x000ea20000000a00 */
[----:B------:R-:W-:Y:S02]  /*3100*/  @P2 F2FP.BF16.F32.PACK_AB R176, RZ, R25 ;  /* 0x00000019ffb0223e */ /* 0x000fe400000010ff */
[----:B------:R-:W-:Y:S02]  /*3110*/  @P2 F2FP.BF16.F32.PACK_AB R172, RZ, R24 ;  /* 0x00000018ffac223e */ /* 0x000fe400000010ff */
[----:B------:R-:W-:-:S02]  /*3120*/  F2FP.BF16.F32.PACK_AB R27, R34, R27 ;  /* 0x0000001b221b723e */ /* 0x000fc400000010ff */
[----:B------:R-:W-:Y:S02]  /*3130*/  F2FP.BF16.F32.PACK_AB R26, R35, R26 ;  /* 0x0000001a231a723e */ /* 0x000fe400000010ff */
[----:B------:R-:W-:Y:S02]  /*3140*/  F2FP.BF16.F32.PACK_AB R25, R30, R25 ;  /* 0x000000191e19723e */ /* 0x000fe400000010ff */
[----:B------:R-:W-:Y:S02]  /*3150*/  F2FP.BF16.F32.PACK_AB R24, R31, R24 ;  /* 0x000000181f18723e */ /* 0x000fe400000010ff */
[----:B------:R-:W-:Y:S01]  /*3160*/  @P1 F2FP.BF16.F32.PACK_AB R37, RZ, R56 ;  /* 0x00000038ff25123e */ /* 0x000fe200000010ff */
[----:B-1----:R-:W1:Y:S01]  /*3170*/  LDC.64 R2, c[0x0][0x2f8] ;  /* 0x0000be00ff027b82 */ /* 0x002e620000000a00 */
[----:B------:R-:W-:Y:S01]  /*3180*/  @P1 F2FP.BF16.F32.PACK_AB R65, RZ, R60 ;  /* 0x0000003cff41123e */ /* 0x000fe200000010ff */
[----:B0-----:R-:W-:Y:S01]  /*3190*/  @P2 IMAD.WIDE.U32 R32, R175, 0x10, R32 ;  /* 0x00000010af202825 */ /* 0x001fe200078e0020 */
[----:B------:R-:W-:-:S02]  /*31a0*/  @P1 F2FP.BF16.F32.PACK_AB R39, RZ, R58 ;  /* 0x0000003aff27123e */ /* 0x000fc400000010ff */
[----:B------:R-:W-:Y:S02]  /*31b0*/  @P1 F2FP.BF16.F32.PACK_AB R36, RZ, R54 ;  /* 0x00000036ff24123e */ /* 0x000fe400000010ff */
[----:B------:R-:W-:Y:S02]  /*31c0*/  @P2 F2FP.BF16.F32.PACK_AB R177, RZ, R30 ;  /* 0x0000001effb1223e */ /* 0x000fe400000010ff */
[----:B------:R-:W-:Y:S02]  /*31d0*/  @P2 F2FP.BF16.F32.PACK_AB R174, RZ, R31 ;  /* 0x0000001fffae223e */ /* 0x000fe400000010ff */
[----:B------:R-:W-:Y:S02]  /*31e0*/  @P1 F2FP.BF16.F32.PACK_AB R38, RZ, R59 ;  /* 0x0000003bff26123e */ /* 0x000fe400000010ff */
[----:B------:R-:W-:Y:S02]  /*31f0*/  @P2 PRMT R23, R180, 0x7610, R23 ;  /* 0x00007610b4172816 */ /* 0x000fe40000000017 */
[----:B------:R-:W-:-:S02]  /*3200*/  @P2 PRMT R22, R178, 0x7610, R22 ;  /* 0x00007610b2162816 */ /* 0x000fc40000000016 */
[----:B------:R-:W-:Y:S02]  /*3210*/  @P2 PRMT R21, R176, 0x7610, R21 ;  /* 0x00007610b0152816 */ /* 0x000fe40000000015 */
[----:B------:R-:W-:Y:S02]  /*3220*/  @P2 PRMT R20, R172, 0x7610, R20 ;  /* 0x00007610ac142816 */ /* 0x000fe40000000014 */
[----:B------:R-:W-:Y:S02]  /*3230*/  @P1 PRMT R17, R37, 0x7610, R17 ;  /* 0x0000761025111816 */ /* 0x000fe40000000011 */
[----:B------:R-:W-:Y:S01]  /*3240*/  @P1 F2FP.BF16.F32.PACK_AB R170, RZ, R63 ;  /* 0x0000003fffaa123e */ /* 0x000fe200000010ff */
[----:B-1----:R-:W-:Y:S01]  /*3250*/  IMAD.WIDE.U32 R34, R175, 0x10, R2 ;  /* 0x00000010af227825 */ /* 0x002fe200078e0002 */
[----:B------:R-:W-:Y:S02]  /*3260*/  @P1 F2FP.BF16.F32.PACK_AB R64, RZ, R61 ;  /* 0x0000003dff40123e */ /* 0x000fe400000010ff */
[----:B------:R-:W-:-:S02]  /*3270*/  @P1 F2FP.BF16.F32.PACK_AB R62, RZ, R57 ;  /* 0x00000039ff3e123e */ /* 0x000fc400000010ff */
[----:B------:R0:W-:Y:S01]  /*3280*/  STG.E.128 desc[UR6][R34.64], R24 ;  /* 0x0000001822007986 */ /* 0x0001e2000c101d06 */
[----:B------:R-:W-:Y:S02]  /*3290*/  @P1 PRMT R19, R65, 0x7610, R19 ;  /* 0x0000761041131816 */ /* 0x000fe40000000013 */
[----:B------:R-:W-:Y:S02]  /*32a0*/  @P1 PRMT R18, R39, 0x7610, R18 ;  /* 0x0000761027121816 */ /* 0x000fe40000000012 */
[----:B------:R-:W-:Y:S01]  /*32b0*/  @P1 PRMT R16, R36, 0x7610, R16 ;  /* 0x0000761024101816 */ /* 0x000fe20000000010 */
[----:B------:R-:W-:Y:S01]  /*32c0*/  IMAD.WIDE.U32 R36, R173, 0x10, R2 ;  /* 0x00000010ad247825 */ /* 0x000fe200078e0002 */
[----:B------:R-:W-:Y:S02]  /*32d0*/  @P2 PRMT R23, R23, 0x5410, R181 ;  /* 0x0000541017172816 */ /* 0x000fe400000000b5 */
[----:B------:R-:W-:Y:S02]  /*32e0*/  @P2 PRMT R22, R22, 0x5410, R179 ;  /* 0x0000541016162816 */ /* 0x000fe400000000b3 */
[----:B------:R-:W-:-:S02]  /*32f0*/  @P2 PRMT R21, R21, 0x5410, R177 ;  /* 0x0000541015152816 */ /* 0x000fc400000000b1 */
[----:B------:R-:W-:Y:S02]  /*3300*/  @P2 PRMT R20, R20, 0x5410, R174 ;  /* 0x0000541014142816 */ /* 0x000fe400000000ae */
[----:B------:R-:W-:Y:S01]  /*3310*/  @P1 PRMT R17, R17, 0x5410, R38 ;  /* 0x0000541011111816 */ /* 0x000fe20000000026 */
[----:B--2---:R-:W-:Y:S01]  /*3320*/  @P1 IMAD.WIDE.U32 R38, R173, 0x10, R28 ;  /* 0x00000010ad261825 */ /* 0x004fe200078e001c */
[----:B------:R-:W-:Y:S01]  /*3330*/  @P1 PRMT R19, R19, 0x5410, R170 ;  /* 0x0000541013131816 */ /* 0x000fe200000000aa */
[----:B0-----:R-:W0:Y:S01]  /*3340*/  @P2 LDC.64 R26, c[0x0][0x300] ;  /* 0x0000c000ff1a2b82 */ /* 0x001e220000000a00 */
[----:B------:R-:W-:Y:S01]  /*3350*/  @P1 PRMT R18, R18, 0x5410, R64 ;  /* 0x0000541012121816 */ /* 0x000fe20000000040 */
[----:B------:R1:W-:Y:S01]  /*3360*/  @P2 STG.E.128 desc[UR6][R32.64], R20 ;  /* 0x0000001420002986 */ /* 0x0003e2000c101d06 */
[----:B------:R-:W-:Y:S02]  /*3370*/  @P1 PRMT R16, R16, 0x5410, R62 ;  /* 0x0000541010101816 */ /* 0x000fe4000000003e */
[----:B------:R-:W-:-:S02]  /*3380*/  F2FP.BF16.F32.PACK_AB R31, R63, R60 ;  /* 0x0000003c3f1f723e */ /* 0x000fc400000010ff */
[----:B------:R-:W-:Y:S01]  /*3390*/  F2FP.BF16.F32.PACK_AB R30, R61, R58 ;  /* 0x0000003a3d1e723e */ /* 0x000fe200000010ff */
[----:B------:R-:W2:Y:S01]  /*33a0*/  @P1 LDC.64 R24, c[0x0][0x308] ;  /* 0x0000c200ff181b82 */ /* 0x000ea20000000a00 */
[----:B------:R-:W-:Y:S01]  /*33b0*/  F2FP.BF16.F32.PACK_AB R29, R59, R56 ;  /* 0x000000383b1d723e */ /* 0x000fe200000010ff */
[----:B------:R-:W-:Y:S01]  /*33c0*/  @P1 STG.E.128 desc[UR6][R38.64], R16 ;  /* 0x0000001026001986 */ /* 0x000fe2000c101d06 */
[----:B------:R-:W-:Y:S02]  /*33d0*/  F2FP.BF16.F32.PACK_AB R28, R57, R54 ;  /* 0x00000036391c723e */ /* 0x000fe400000010ff */
[----:B------:R-:W-:Y:S02]  /*33e0*/  @P2 F2FP.BF16.F32.PACK_AB R60, RZ, R60 ;  /* 0x0000003cff3c223e */ /* 0x000fe400000010ff */
[----:B------:R-:W-:Y:S01]  /*33f0*/  @P2 F2FP.BF16.F32.PACK_AB R58, RZ, R58 ;  /* 0x0000003aff3a223e */ /* 0x000fe200000010ff */
[----:B------:R3:W-:Y:S01]  /*3400*/  STG.E.128 desc[UR6][R36.64], R28 ;  /* 0x0000001c24007986 */ /* 0x0007e2000c101d06 */
[----:B------:R-:W-:-:S02]  /*3410*/  @P2 F2FP.BF16.F32.PACK_AB R56, RZ, R56 ;  /* 0x00000038ff38223e */ /* 0x000fc400000010ff */
[----:B------:R-:W-:Y:S02]  /*3420*/  @P2 F2FP.BF16.F32.PACK_AB R54, RZ, R54 ;  /* 0x00000036ff36223e */ /* 0x000fe400000010ff */
[----:B-1----:R-:W-:Y:S02]  /*3430*/  @P1 F2FP.BF16.F32.PACK_AB R32, RZ, R55 ;  /* 0x00000037ff20123e */ /* 0x002fe400000010ff */
[----:B------:R-:W-:Y:S02]  /*3440*/  @P2 F2FP.BF16.F32.PACK_AB R63, RZ, R63 ;  /* 0x0000003fff3f223e */ /* 0x000fe400000010ff */
[----:B------:R-:W-:Y:S02]  /*3450*/  @P2 F2FP.BF16.F32.PACK_AB R61, RZ, R61 ;  /* 0x0000003dff3d223e */ /* 0x000fe400000010ff */
[----:B------:R-:W-:Y:S02]  /*3460*/  @P2 F2FP.BF16.F32.PACK_AB R59, RZ, R59 ;  /* 0x0000003bff3b223e */ /* 0x000fe400000010ff */
[----:B------:R-:W-:-:S02]  /*3470*/  @P2 F2FP.BF16.F32.PACK_AB R57, RZ, R57 ;  /* 0x00000039ff39223e */ /* 0x000fc400000010ff */
[----:B------:R-:W-:Y:S02]  /*3480*/  @P2 PRMT R23, R60, 0x7610, R23 ;  /* 0x000076103c172816 */ /* 0x000fe40000000017 */
[----:B------:R-:W-:Y:S02]  /*3490*/  @P2 PRMT R22, R58, 0x7610, R22 ;  /* 0x000076103a162816 */ /* 0x000fe40000000016 */
[----:B---3--:R-:W-:Y:S02]  /*34a0*/  @P1 F2FP.BF16.F32.PACK_AB R30, RZ, R50 ;  /* 0x00000032ff1e123e */ /* 0x008fe400000010ff */
[----:B------:R-:W-:Y:S02]  /*34b0*/  @P1 F2FP.BF16.F32.PACK_AB R29, RZ, R46 ;  /* 0x0000002eff1d123e */ /* 0x000fe400000010ff */
[----:B------:R-:W-:Y:S02]  /*34c0*/  @P1 F2FP.BF16.F32.PACK_AB R28, RZ, R44 ;  /* 0x0000002cff1c123e */ /* 0x000fe400000010ff */
[----:B------:R-:W-:-:S02]  /*34d0*/  @P2 PRMT R21, R56, 0x7610, R21 ;  /* 0x0000761038152816 */ /* 0x000fc40000000015 */
[----:B------:R-:W-:Y:S02]  /*34e0*/  @P2 PRMT R20, R54, 0x7610, R20 ;  /* 0x0000761036142816 */ /* 0x000fe40000000014 */
[----:B------:R-:W-:Y:S02]  /*34f0*/  @P1 F2FP.BF16.F32.PACK_AB R33, RZ, R52 ;  /* 0x00000034ff21123e */ /* 0x000fe400000010ff */
[----:B------:R-:W-:Y:S02]  /*3500*/  @P1 PRMT R19, R32, 0x7610, R19 ;  /* 0x0000761020131816 */ /* 0x000fe40000000013 */
[----:B------:R-:W-:Y:S02]  /*3510*/  @P1 F2FP.BF16.F32.PACK_AB R31, RZ, R53 ;  /* 0x00000035ff1f123e */ /* 0x000fe400000010ff */
[----:B------:R-:W-:Y:S02]  /*3520*/  @P1 F2FP.BF16.F32.PACK_AB R35, RZ, R51 ;  /* 0x00000033ff23123e */ /* 0x000fe400000010ff */
[----:B------:R-:W-:-:S02]  /*3530*/  @P1 F2FP.BF16.F32.PACK_AB R34, RZ, R47 ;  /* 0x0000002fff22123e */ /* 0x000fc400000010ff */
[----:B------:R-:W-:Y:S02]  /*3540*/  @P1 PRMT R18, R30, 0x7610, R18 ;  /* 0x000076101e121816 */ /* 0x000fe40000000012 */
[----:B------:R-:W-:Y:S02]  /*3550*/  @P1 PRMT R17, R29, 0x7610, R17 ;  /* 0x000076101d111816 */ /* 0x000fe40000000011 */
[----:B------:R-:W-:Y:S01]  /*3560*/  @P1 PRMT R16, R28, 0x7610, R16 ;  /* 0x000076101c101816 */ /* 0x000fe20000000010 */
[----:B0-----:R-:W-:Y:S01]  /*3570*/  @P2 IMAD.WIDE.U32 R28, R173, 0x10, R26 ;  /* 0x00000010ad1c2825 */ /* 0x001fe200078e001a */
[----:B------:R-:W-:Y:S02]  /*3580*/  @P2 PRMT R23, R23, 0x5410, R63 ;  /* 0x0000541017172816 */ /* 0x000fe4000000003f */
[----:B------:R-:W-:Y:S02]  /*3590*/  @P2 PRMT R22, R22, 0x5410, R61 ;  /* 0x0000541016162816 */ /* 0x000fe4000000003d */
[----:B------:R-:W-:-:S02]  /*35a0*/  @P2 PRMT R21, R21, 0x5410, R59 ;  /* 0x0000541015152816 */ /* 0x000fc4000000003b */
[----:B------:R-:W-:Y:S02]  /*35b0*/  @P2 PRMT R20, R20, 0x5410, R57 ;  /* 0x0000541014142816 */ /* 0x000fe40000000039 */
[----:B------:R-:W-:Y:S01]  /*35c0*/  @P1 PRMT R19, R19, 0x5410, R33 ;  /* 0x0000541013131816 */ /* 0x000fe20000000021 */
[----:B--2---:R-:W-:Y:S01]  /*35d0*/  @P1 IMAD.WIDE.U32 R32, R135, 0x10, R24 ;  /* 0x0000001087201825 */ /* 0x004fe200078e0018 */
[----:B------:R-:W-:Y:S01]  /*35e0*/  @P1 PRMT R18, R18, 0x5410, R31 ;  /* 0x0000541012121816 */ /* 0x000fe2000000001f */
[----:B------:R0:W-:Y:S01]  /*35f0*/  @P2 STG.E.128 desc[UR6][R28.64], R20 ;  /* 0x000000141c002986 */ /* 0x0001e2000c101d06 */
[----:B------:R-:W-:Y:S01]  /*3600*/  @P1 PRMT R17, R17, 0x5410, R35 ;  /* 0x0000541011111816 */ /* 0x000fe20000000023 */
[----:B------:R-:W-:Y:S01]  /*3610*/  IMAD.WIDE.U32 R30, R135, 0x10, R2 ;  /* 0x00000010871e7825 */ /* 0x000fe200078e0002 */
[----:B------:R-:W-:Y:S02]  /*3620*/  @P1 PRMT R16, R16, 0x5410, R34 ;  /* 0x0000541010101816 */ /* 0x000fe40000000022 */
[----:B------:R-:W-:Y:S01]  /*3630*/  F2FP.BF16.F32.PACK_AB R27, R52, R55 ;  /* 0x00000037341b723e */ /* 0x000fe200000010ff */
[----:B------:R-:W-:Y:S01]  /*3640*/  IMAD.WIDE.U32 R2, R171, 0x10, R2 ;  /* 0x00000010ab027825 */ /* 0x000fe200078e0002 */
[----:B------:R-:W-:Y:S01]  /*3650*/  F2FP.BF16.F32.PACK_AB R26, R53, R50 ;  /* 0x00000032351a723e */ /* 0x000fe200000010ff */
[----:B------:R1:W-:Y:S01]  /*3660*/  @P1 STG.E.128 desc[UR6][R32.64], R16 ;  /* 0x0000001020001986 */ /* 0x0003e2000c101d06 */
        /* <DEDUP_REMOVED lines=9> */
[----:B------:R-:W-:Y:S02]  /*3700*/  @P2 PRMT R23, R55, 0x7610, R23 ;  /* 0x0000761037172816 */ /* 0x000fe40000000017 */
[----:B------:R-:W-:Y:S02]  /*3710*/  @P1 F2FP.BF16.F32.PACK_AB R38, RZ, R45 ;  /* 0x0000002dff26123e */ /* 0x000fe400000010ff */
[----:B-1----:R-:W-:Y:S02]  /*3720*/  @P2 F2FP.BF16.F32.PACK_AB R33, RZ, R50 ;  /* 0x00000032ff21223e */ /* 0x002fe400000010ff */
[----:B------:R-:W-:Y:S02]  /*3730*/  @P2 F2FP.BF16.F32.PACK_AB R50, RZ, R44 ;  /* 0x0000002cff32223e */ /* 0x000fe400000010ff */
[----:B------:R-:W-:Y:S02]  /*3740*/  @P2 PRMT R22, R33, 0x7610, R22 ;  /* 0x0000761021162816 */ /* 0x000fe40000000016 */
[----:B------:R-:W1:Y:S01]  /*3750*/  @P1 LDC.64 R32, c[0x0][0x308] ;  /* 0x0000c200ff201b82 */ /* 0x000e620000000a00 */
[----:B--2---:R-:W-:-:S02]  /*3760*/  @P2 F2FP.BF16.F32.PACK_AB R31, RZ, R46 ;  /* 0x0000002eff1f223e */ /* 0x004fc400000010ff */
[----:B------:R-:W-:Y:S02]  /*3770*/  @P2 PRMT R20, R50, 0x7610, R20 ;  /* 0x0000761032142816 */ /* 0x000fe40000000014 */
[----:B------:R-:W-:Y:S02]  /*3780*/  @P2 PRMT R21, R31, 0x7610, R21 ;  /* 0x000076101f152816 */ /* 0x000fe40000000015 */
[----:B------:R-:W-:Y:S01]  /*3790*/  @P1 F2FP.BF16.F32.PACK_AB R44, RZ, R48 ;  /* 0x00000030ff2c123e */ /* 0x000fe200000010ff */
[----:B------:R-:W2:Y:S01]  /*37a0*/  @P2 LDC.64 R30, c[0x0][0x300] ;  /* 0x0000c000ff1e2b82 */ /* 0x000ea20000000a00 */
[----:B------:R-:W-:Y:S01]  /*37b0*/  @P1 F2FP.BF16.F32.PACK_AB R36, RZ, R43 ;  /* 0x0000002bff24123e */ /* 0x000fe200000010ff */
[----:B0-----:R-:W-:Y:S01]  /*37c0*/  @P2 IMAD.WIDE.U32 R28, R135, 0x10, R28 ;  /* 0x00000010871c2825 */ /* 0x001fe200078e001c */
[----:B------:R-:W-:Y:S02]  /*37d0*/  @P1 F2FP.BF16.F32.PACK_AB R34, RZ, R0 ;  /* 0x00000000ff22123e */ /* 0x000fe400000010ff */
[----:B------:R-:W-:-:S02]  /*37e0*/  @P2 PRMT R23, R23, 0x5410, R52 ;  /* 0x0000541017172816 */ /* 0x000fc40000000034 */
[----:B------:R-:W-:Y:S02]  /*37f0*/  @P2 PRMT R22, R22, 0x5410, R53 ;  /* 0x0000541016162816 */ /* 0x000fe40000000035 */
[----:B------:R-:W-:Y:S02]  /*3800*/  @P2 PRMT R21, R21, 0x5410, R51 ;  /* 0x0000541015152816 */ /* 0x000fe40000000033 */
[----:B------:R-:W-:Y:S02]  /*3810*/  @P2 PRMT R20, R20, 0x5410, R47 ;  /* 0x0000541014142816 */ /* 0x000fe4000000002f */
[----:B------:R-:W-:Y:S02]  /*3820*/  @P2 F2FP.BF16.F32.PACK_AB R61, RZ, R48 ;  /* 0x00000030ff3d223e */ /* 0x000fe400000010ff */
[----:B------:R-:W-:Y:S01]  /*3830*/  @P2 F2FP.BF16.F32.PACK_AB R59, RZ, R45 ;  /* 0x0000002dff3b223e */ /* 0x000fe200000010ff */
[----:B------:R0:W-:Y:S01]  /*3840*/  @P2 STG.E.128 desc[UR6][R28.64], R20 ;  /* 0x000000141c002986 */ /* 0x0001e2000c101d06 */
[----:B------:R-:W-:Y:S01]  /*3850*/  @P2 F2FP.BF16.F32.PACK_AB R57, RZ, R43 ;  /* 0x0000002bff39223e */ /* 0x000fe200000010ff */
[----:B-1----:R-:W-:Y:S01]  /*3860*/  @P1 IMAD.WIDE.U32 R32, R171, 0x10, R32 ;  /* 0x00000010ab201825 */ /* 0x002fe200078e0020 */
[----:B------:R-:W-:-:S02]  /*3870*/  @P2 F2FP.BF16.F32.PACK_AB R54, RZ, R0 ;  /* 0x00000000ff36223e */ /* 0x000fc400000010ff */
[----:B------:R-:W-:Y:S02]  /*3880*/  @P1 F2FP.BF16.F32.PACK_AB R46, RZ, R49 ;  /* 0x00000031ff2e123e */ /* 0x000fe400000010ff */
[----:B------:R-:W-:Y:S01]  /*3890*/  @P1 F2FP.BF16.F32.PACK_AB R39, RZ, R42 ;  /* 0x0000002aff27123e */ /* 0x000fe200000010ff */
[----:B--2---:R-:W-:Y:S01]  /*38a0*/  @P2 IMAD.WIDE.U32 R30, R171, 0x10, R30 ;  /* 0x00000010ab1e2825 */ /* 0x004fe200078e001e */
[----:B------:R-:W-:Y:S02]  /*38b0*/  @P1 F2FP.BF16.F32.PACK_AB R37, RZ, R40 ;  /* 0x00000028ff25123e */ /* 0x000fe400000010ff */
[----:B------:R-:W-:Y:S02]  /*38c0*/  @P1 F2FP.BF16.F32.PACK_AB R35, RZ, R41 ;  /* 0x00000029ff23123e */ /* 0x000fe400000010ff */
[----:B------:R-:W-:Y:S02]  /*38d0*/  @P1 PRMT R19, R44, 0x7610, R19 ;  /* 0x000076102c131816 */ /* 0x000fe40000000013 */
[----:B------:R-:W-:-:S02]  /*38e0*/  @P1 PRMT R18, R38, 0x7610, R18 ;  /* 0x0000761026121816 */ /* 0x000fc40000000012 */
[----:B------:R-:W-:Y:S02]  /*38f0*/  @P1 PRMT R17, R36, 0x7610, R17 ;  /* 0x0000761024111816 */ /* 0x000fe40000000011 */
[----:B------:R-:W-:Y:S02]  /*3900*/  @P1 PRMT R16, R34, 0x7610, R16 ;  /* 0x0000761022101816 */ /* 0x000fe40000000010 */
[----:B------:R-:W-:Y:S02]  /*3910*/  @P2 F2FP.BF16.F32.PACK_AB R62, RZ, R49 ;  /* 0x00000031ff3e223e */ /* 0x000fe400000010ff */
[----:B------:R-:W-:Y:S02]  /*3920*/  @P2 F2FP.BF16.F32.PACK_AB R60, RZ, R42 ;  /* 0x0000002aff3c223e */ /* 0x000fe400000010ff */
[----:B------:R-:W-:Y:S02]  /*3930*/  @P2 F2FP.BF16.F32.PACK_AB R58, RZ, R40 ;  /* 0x00000028ff3a223e */ /* 0x000fe400000010ff */
[----:B------:R-:W-:-:S02]  /*3940*/  @P2 F2FP.BF16.F32.PACK_AB R56, RZ, R41 ;  /* 0x00000029ff38223e */ /* 0x000fc400000010ff */
[----:B0-----:R-:W-:Y:S02]  /*3950*/  @P2 PRMT R23, R61, 0x7610, R23 ;  /* 0x000076103d172816 */ /* 0x001fe40000000017 */
[----:B------:R-:W-:Y:S02]  /*3960*/  @P2 PRMT R22, R59, 0x7610, R22 ;  /* 0x000076103b162816 */ /* 0x000fe40000000016 */
[----:B------:R-:W-:Y:S02]  /*3970*/  @P2 PRMT R21, R57, 0x7610, R21 ;  /* 0x0000761039152816 */ /* 0x000fe40000000015 */
[----:B------:R-:W-:Y:S02]  /*3980*/  @P2 PRMT R20, R54, 0x7610, R20 ;  /* 0x0000761036142816 */ /* 0x000fe40000000014 */
[----:B------:R-:W-:Y:S02]  /*3990*/  @P1 PRMT R19, R19, 0x5410, R46 ;  /* 0x0000541013131816 */ /* 0x000fe4000000002e */
[----:B------:R-:W-:-:S02]  /*39a0*/  @P1 PRMT R18, R18, 0x5410, R39 ;  /* 0x0000541012121816 */ /* 0x000fc40000000027 */
[----:B------:R-:W-:Y:S02]  /*39b0*/  @P1 PRMT R17, R17, 0x5410, R37 ;  /* 0x0000541011111816 */ /* 0x000fe40000000025 */
[----:B------:R-:W-:Y:S02]  /*39c0*/  @P1 PRMT R16, R16, 0x5410, R35 ;  /* 0x0000541010101816 */ /* 0x000fe40000000023 */
[----:B------:R-:W-:Y:S02]  /*39d0*/  F2FP.BF16.F32.PACK_AB R27, R49, R48 ;  /* 0x00000030311b723e */ /* 0x000fe400000010ff */
[----:B------:R-:W-:Y:S01]  /*39e0*/  F2FP.BF16.F32.PACK_AB R26, R42, R45 ;  /* 0x0000002d2a1a723e */ /* 0x000fe200000010ff */
[----:B------:R0:W-:Y:S01]  /*39f0*/  @P1 STG.E.128 desc[UR6][R32.64], R16 ;  /* 0x0000001020001986 */ /* 0x0001e2000c101d06 */
[----:B------:R-:W-:Y:S02]  /*3a00*/  F2FP.BF16.F32.PACK_AB R25, R40, R43 ;  /* 0x0000002b2819723e */ /* 0x000fe400000010ff */
[----:B------:R-:W-:-:S02]  /*3a10*/  F2FP.BF16.F32.PACK_AB R24, R41, R0 ;  /* 0x000000002918723e */ /* 0x000fc400000010ff */
[----:B------:R-:W-:Y:S02]  /*3a20*/  @P2 PRMT R23, R23, 0x5410, R62 ;  /* 0x0000541017172816 */ /* 0x000fe4000000003e */
[----:B------:R-:W-:Y:S01]  /*3a30*/  @P2 PRMT R22, R22, 0x5410, R60 ;  /* 0x0000541016162816 */ /* 0x000fe2000000003c */
[----:B------:R0:W-:Y:S01]  /*3a40*/  STG.E.128 desc[UR6][R2.64], R24 ;  /* 0x0000001802007986 */ /* 0x0001e2000c101d06 */
[----:B------:R-:W-:Y:S02]  /*3a50*/  @P2 PRMT R21, R21, 0x5410, R58 ;  /* 0x0000541015152816 */ /* 0x000fe4000000003a */
[----:B------:R-:W-:Y:S02]  /*3a60*/  @P2 PRMT R20, R20, 0x5410, R56 ;  /* 0x0000541014142816 */ /* 0x000fe40000000038 */
[----:B------:R-:W-:-:S03]  /*3a70*/  SEL R170, RZ, 0x1, P5 ;  /* 0x00000001ffaa7807 */ /* 0x000fc60002800000 */
[----:B------:R0:W-:Y:S01]  /*3a80*/  @P2 STG.E.128 desc[UR6][R30.64], R20 ;  /* 0x000000141e002986 */ /* 0x0001e2000c101d06 */
[----:B------:R-:W-:Y:S05]  /*3a90*/  @!P4 BRA `(.L_x_95) ;  /* 0xffffffcc009cc947 */ /* 0x000fea000383ffff */
[----:B------:R-:W-:Y:S01]  /*3aa0*/  MOV R12, R67 ;  /* 0x00000043000c7202 */ /* 0x000fe20000000f00 */
[----:B------:R-:W-:Y:S01]  /*3ab0*/  IMAD.MOV.U32 R9, RZ, RZ, R131 ;  /* 0x000000ffff097224 */ /* 0x000fe200078e0083 */
[----:B------:R-:W-:Y:S01]  /*3ac0*/  MOV R13, R66 ;  /* 0x00000042000d7202 */ /* 0x000fe20000000f00 */
[----:B------:R-:W-:Y:S01]  /*3ad0*/  IMAD.MOV.U32 R11, RZ, RZ, R127 ;  /* 0x000000ffff0b7224 */ /* 0x000fe200078e007f */
[----:B------:R-:W-:Y:S01]  /*3ae0*/  MOV R14, R69 ;  /* 0x00000045000e7202 */ /* 0x000fe20000000f00 */
[----:B0-----:R-:W-:Y:S01]  /*3af0*/  IMAD.MOV.U32 R17, RZ, RZ, R98 ;  /* 0x000000ffff117224 */ /* 0x001fe200078e0062 */
        /* <DEDUP_REMOVED lines=58> */
.L_x_92:
[----:B------:R-:W0:Y:S01]  /*3ea0*/  S2UR UR4, SR_CTAID.X ;  /* 0x00000000000479c3 */ /* 0x000e220000002500 */
[----:B------:R-:W-:-:S07]  /*3eb0*/  LOP3.LUT R39, R126, 0xff, RZ, 0xc0, !PT ;  /* 0x000000ff7e277812 */ /* 0x000fce00078ec0ff */
[----:B------:R-:W1:Y:S08]  /*3ec0*/  LDC.64 R2, c[0x0][0x2d0] ;  /* 0x0000b400ff027b82 */ /* 0x000e700000000a00 */
[----:B------:R-:W2:Y:S01]  /*3ed0*/  LDC.64 R36, c[0x0][0x2d8] ;  /* 0x0000b600ff247b82 */ /* 0x000ea20000000a00 */
[----:B0-----:R-:W-:Y:S01]  /*3ee0*/  LEA.HI R0, R126, UR4, RZ, 0x18 ;  /* 0x000000047e007c11 */ /* 0x001fe2000f8fc0ff */
[----:B------:R-:W-:-:S04]  /*3ef0*/  ULDC UR4, c[0x0][0x218] ;  /* 0x0000860000047ab9 */ /* 0x000fc80000000800 */
[----:B------:R-:W-:-:S05]  /*3f00*/  IMAD R0, R0, UR4, RZ ;  /* 0x0000000400007c24 */ /* 0x000fca000f8e02ff */
[----:B------:R-:W-:-:S05]  /*3f10*/  LEA.HI R39, R0, R39, RZ, 0x1d ;  /* 0x0000002700277211 */ /* 0x000fca00078fe8ff */
[----:B-1----:R-:W-:-:S04]  /*3f20*/  IMAD.WIDE.U32 R2, R39, 0x20, R2 ;  /* 0x0000002027027825 */ /* 0x002fc800078e0002 */
[----:B--2---:R-:W-:Y:S01]  /*3f30*/  IMAD.WIDE.U32 R36, R39, 0x20, R36 ;  /* 0x0000002027247825 */ /* 0x004fe200078e0024 */
        /* <DEDUP_REMOVED lines=17> */
.L_x_93:
[----:B------:R-:W-:Y:S01]  /*4050*/  HFMA2.MMA R32, -RZ, RZ, 0, 9.5367431640625e-07 ;  /* 0x00000010ff207435 */ /* 0x000fe200000001ff */
[----:B------:R-:W-:Y:S01]  /*4060*/  MOV R33, R25 ;  /* 0x0000001900217202 */ /* 0x000fe20000000f00 */
[----:B------:R-:W-:Y:S01]  /*4070*/  IMAD.MOV.U32 R30, RZ, RZ, -0x1 ;  /* 0xffffffffff1e7424 */ /* 0x000fe200078e00ff */
[----:B------:R-:W-:-:S08]  /*4080*/  MOV R35, 0x1f ;  /* 0x0000001f00237802 */ /* 0x000fd00000000f00 */
[----:B-----5:R-:W-:Y:S05]  /*4090*/  WARPSYNC.COLLECTIVE R30, `(.L_x_96) ;  /* 0x000000001e087348 */ /* 0x020fea0003c00000 */
[----:B------:R0:W1:Y:S02]  /*40a0*/  SHFL.DOWN P2, R31, R33, R32, R35 ;  /* 0x08000020211f7389 */ /* 0x0000640000040023 */
[----:B01---5:R-:W-:Y:S01]  /*40b0*/  ENDCOLLECTIVE ;  /* 0x000000000000791b */ /* 0x023fe20003800000 */
.L_x_96:
[----:B------:R-:W-:Y:S02]  /*40c0*/  MOV R33, R3 ;  /* 0x0000000300217202 */ /* 0x000fe40000000f00 */
[----:B------:R-:W-:-:S07]  /*40d0*/  MOV R2, R31 ;  /* 0x0000001f00027202 */ /* 0x000fce0000000f00 */
[----:B------:R-:W-:Y:S05]  /*40e0*/  WARPSYNC.COLLECTIVE R30, `(.L_x_97) ;  /* 0x000000001e087348 */ /* 0x000fea0003c00000 */
[----:B------:R0:W1:Y:S02]  /*40f0*/  SHFL.DOWN P2, R31, R33, R32, R35 ;  /* 0x08000020211f7389 */ /* 0x0000640000040023 */
[----:B01----:R-:W-:Y:S01]  /*4100*/  ENDCOLLECTIVE ;  /* 0x000000000000791b */ /* 0x003fe20003800000 */
.L_x_97:
[----:B------:R-:W-:Y:S01]  /*4110*/  FADD.FTZ R2, R25, R2 ;  /* 0x0000000219027221 */ /* 0x000fe20000010000 */
[----:B------:R-:W-:-:S03]  /*4120*/  HFMA2.MMA R32, -RZ, RZ, 0, 4.76837158203125e-07 ;  /* 0x00000008ff207435 */ /* 0x000fc600000001ff */
[----:B------:R-:W-:Y:S01]  /*4130*/  IMAD.MOV.U32 R33, RZ, RZ, R2 ;  /* 0x000000ffff217224 */ /* 0x000fe200078e0002 */
[----:B------:R-:W-:-:S07]  /*4140*/  MOV R24, R31 ;  /* 0x0000001f00187202 */ /* 0x000fce0000000f00 */
[----:B------:R-:W-:Y:S05]  /*4150*/  WARPSYNC.COLLECTIVE R30, `(.L_x_98) ;  /* 0x000000001e087348 */ /* 0x000fea0003c00000 */
[----:B------:R0:W1:Y:S02]  /*4160*/  SHFL.DOWN P2, R31, R33, R32, R35 ;  /* 0x08000020211f7389 */ /* 0x0000640000040023 */
[----:B01----:R-:W-:Y:S01]  /*4170*/  ENDCOLLECTIVE ;  /* 0x000000000000791b */ /* 0x003fe20003800000 */
.L_x_98:
[----:B------:R-:W-:-:S05]  /*4180*/  FADD.FTZ R24, R3, R24 ;  /* 0x0000001803187221 */ /* 0x000fca0000010000 */
[----:B------:R-:W-:Y:S02]  /*4190*/  MOV R33, R24 ;  /* 0x0000001800217202 */ /* 0x000fe40000000f00 */
[----:B------:R-:W-:-:S07]  /*41a0*/  MOV R27, R31 ;  /* 0x0000001f001b7202 */ /* 0x000fce0000000f00 */
[----:B------:R-:W-:Y:S05]  /*41b0*/  WARPSYNC.COLLECTIVE R30, `(.L_x_99) ;  /* 0x000000001e087348 */ /* 0x000fea0003c00000 */
[----:B------:R0:W1:Y:S02]  /*41c0*/  SHFL.DOWN P2, R31, R33, R32, R35 ;  /* 0x08000020211f7389 */ /* 0x0000640000040023 */
[----:B01----:R-:W-:Y:S01]  /*41d0*/  ENDCOLLECTIVE ;  /* 0x000000000000791b */ /* 0x003fe20003800000 */
.L_x_99:
[----:B------:R-:W-:Y:S01]  /*41e0*/  FADD.FTZ R27, R2, R27 ;  /* 0x0000001b021b7221 */ /* 0x000fe20000010000 */
[----:B------:R-:W-:-:S04]  /*41f0*/  HFMA2.MMA R32, -RZ, RZ, 0, 2.384185791015625e-07 ;  /* 0x00000004ff207435 */ /* 0x000fc800000001ff */
[----:B------:R-:W-:Y:S01]  /*4200*/  MOV R33, R27 ;  /* 0x0000001b00217202 */ /* 0x000fe20000000f00 */
[----:B------:R-:W-:-:S07]  /*4210*/  IMAD.MOV.U32 R29, RZ, RZ, R31 ;  /* 0x000000ffff1d7224 */ /* 0x000fce00078e001f */
[----:B------:R-:W-:Y:S05]  /*4220*/  WARPSYNC.COLLECTIVE R30, `(.L_x_100) ;  /* 0x000000001e087348 */ /* 0x000fea0003c00000 */
[----:B------:R0:W1:Y:S02]  /*4230*/  SHFL.DOWN P2, R31, R33, R32, R35 ;  /* 0x08000020211f7389 */ /* 0x0000640000040023 */
[----:B01----:R-:W-:Y:S01]  /*4240*/  ENDCOLLECTIVE ;  /* 0x000000000000791b */ /* 0x003fe20003800000 */
.L_x_100:
[----:B------:R-:W-:-:S04]  /*4250*/  FADD.FTZ R29, R24, R29 ;  /* 0x0000001d181d7221 */ /* 0x000fc80000010000 */
[----:B------:R-:W-:Y:S01]  /*4260*/  IMAD.MOV.U32 R33, RZ, RZ, R29 ;  /* 0x000000ffff217224 */ /* 0x000fe200078e001d */
[----:B------:R-:W-:-:S07]  /*4270*/  MOV R26, R31 ;  /* 0x0000001f001a7202 */ /* 0x000fce0000000f00 */
[----:B------:R-:W-:Y:S05]  /*4280*/  WARPSYNC.COLLECTIVE R30, `(.L_x_101) ;  /* 0x000000001e087348 */ /* 0x000fea0003c00000 */
[----:B------:R0:W1:Y:S02]  /*4290*/  SHFL.DOWN P2, R31, R33, R32, R35 ;  /* 0x08000020211f7389 */ /* 0x0000640000040023 */
[----:B01----:R-:W-:Y:S01]  /*42a0*/  ENDCOLLECTIVE ;  /* 0x000000000000791b */ /* 0x003fe20003800000 */
.L_x_101:
[----:B------:R-:W-:Y:S01]  /*42b0*/  FADD.FTZ R26, R27, R26 ;  /* 0x0000001a1b1a7221 */ /* 0x000fe20000010000 */
[----:B------:R-:W-:-:S04]  /*42c0*/  HFMA2.MMA R32, -RZ, RZ, 0, 1.1920928955078125e-07 ;  /* 0x00000002ff207435 */ /* 0x000fc800000001ff */
[----:B------:R-:W-:Y:S02]  /*42d0*/  MOV R33, R26 ;  /* 0x0000001a00217202 */ /* 0x000fe40000000f00 */
[----:B------:R-:W-:-:S07]  /*42e0*/  MOV R28, R31 ;  /* 0x0000001f001c7202 */ /* 0x000fce0000000f00 */
[----:B------:R-:W-:Y:S05]  /*42f0*/  WARPSYNC.COLLECTIVE R30, `(.L_x_102) ;  /* 0x000000001e087348 */ /* 0x000fea0003c00000 */
[----:B------:R0:W1:Y:S02]  /*4300*/  SHFL.DOWN P2, R31, R33, R32, R35 ;  /* 0x08000020211f7389 */ /* 0x0000640000040023 */
[----:B01----:R-:W-:Y:S01]  /*4310*/  ENDCOLLECTIVE ;  /* 0x000000000000791b */ /* 0x003fe20003800000 */
.L_x_102:
[----:B------:R-:W-:-:S05]  /*4320*/  FADD.FTZ R28, R29, R28 ;  /* 0x0000001c1d1c7221 */ /* 0x000fca0000010000 */
[----:B------:R-:W-:Y:S01]  /*4330*/  MOV R33, R28 ;  /* 0x0000001c00217202 */ /* 0x000fe20000000f00 */
[----:B------:R-:W-:-:S07]  /*4340*/  IMAD.MOV.U32 R3, RZ, RZ, R31 ;  /* 0x000000ffff037224 */ /* 0x000fce00078e001f */
[----:B------:R-:W-:Y:S05]  /*4350*/  WARPSYNC.COLLECTIVE R30, `(.L_x_103) ;  /* 0x000000001e087348 */ /* 0x000fea0003c00000 */
[----:B------:R0:W1:Y:S02]  /*4360*/  SHFL.DOWN P2, R31, R33, R32, R35 ;  /* 0x08000020211f7389 */ /* 0x0000640000040023 */
[----:B01----:R-:W-:Y:S01]  /*4370*/  ENDCOLLECTIVE ;  /* 0x000000000000791b */ /* 0x003fe20003800000 */
.L_x_103:
[----:B------:R-:W-:-:S05]  /*4380*/  FADD.FTZ R3, R26, R3 ;  /* 0x000000031a037221 */ /* 0x000fca0000010000 */
[----:B------:R-:W-:Y:S01]  /*4390*/  MOV R33, R3 ;  /* 0x0000000300217202 */ /* 0x000fe20000000f00 */
[----:B------:R-:W-:Y:S01]  /*43a0*/  IMAD.MOV.U32 R32, RZ, RZ, 0x1 ;  /* 0x00000001ff207424 */ /* 0x000fe200078e00ff */
[----:B------:R-:W-:-:S07]  /*43b0*/  MOV R25, R31 ;  /* 0x0000001f00197202 */ /* 0x000fce0000000f00 */
[----:B------:R-:W-:Y:S05]  /*43c0*/  WARPSYNC.COLLECTIVE R30, `(.L_x_104) ;  /* 0x000000001e087348 */ /* 0x000fea0003c00000 */
[----:B------:R0:W1:Y:S02]  /*43d0*/  SHFL.DOWN P2, R31, R33, R32, R35 ;  /* 0x08000020211f7389 */ /* 0x0000640000040023 */
[----:B01----:R-:W-:Y:S01]  /*43e0*/  ENDCOLLECTIVE ;  /* 0x000000000000791b */ /* 0x003fe20003800000 */
.L_x_104:
[----:B------:R-:W-:-:S05]  /*43f0*/  FADD.FTZ R25, R28, R25 ;  /* 0x000000191c197221 */ /* 0x000fca0000010000 */
[----:B------:R-:W-:Y:S02]  /*4400*/  MOV R33, R25 ;  /* 0x0000001900217202 */ /* 0x000fe40000000f00 */
[----:B------:R-:W-:-:S07]  /*4410*/  MOV R2, R31 ;  /* 0x0000001f00027202 */ /* 0x000fce0000000f00 */
[----:B------:R-:W-:Y:S05]  /*4420*/  WARPSYNC.COLLECTIVE R30, `(.L_x_105) ;  /* 0x000000001e087348 */ /* 0x000fea0003c00000 */
[----:B------:R0:W1:Y:S02]  /*4430*/  SHFL.DOWN P2, R31, R33, R32, R35 ;  /* 0x08000020211f7389 */ /* 0x0000640000040023 */
[----:B01----:R-:W-:Y:S01]  /*4440*/  ENDCOLLECTIVE ;  /* 0x000000000000791b */ /* 0x003fe20003800000 */
.L_x_105:
[----:B------:R-:W-:Y:S01]  /*4450*/  MOV R24, R31 ;  /* 0x0000001f00187202 */ /* 0x000fe20000000f00 */
[----:B------:R-:W-:Y:S06]  /*4460*/  BRA `(.L_x_106) ;  /* 0xffffffdc00347947 */ /* 0x000fec000383ffff */
.L_x_107:
        /* <DEDUP_REMOVED lines=9> */
.L_x_3509:


//--------------------- .text._ZN10layer_norm31ln_parallel_residual_bwd_kernelINS_13Kernel_traitsI13__nv_bfloat16S2_S2_S2_fjLj8192ELj1ELj1ELj8ELj16ENS_18Kernel_traits_baseILj8192ES2_S2_S2_S2_fjLj256EEEEELb1ELb0ELb0EEEvNS_9BwdParamsE --------------------------
	.section	.text._ZN10layer_norm31ln_parallel_residual_bwd_kernelINS_13Kernel_traitsI13__nv_bfloat16S2_S2_S2_fjLj8192ELj1ELj1ELj8ELj16ENS_18Kernel_traits_baseILj8192ES2_S2_S2_S2_fjLj256EEEEELb1ELb0ELb0EEEvNS_9BwdParamsE,"ax",@progbits
	.align	128
        .global         _ZN10layer_norm31ln_parallel_residual_bwd_kernelINS_13Kernel_traitsI13__nv_bfloat16S2_S2_S2_fjLj8192ELj1ELj1ELj8ELj16ENS_18Kernel_traits_baseILj8192ES2_S2_S2_S2_fjLj256EEEEELb1ELb0ELb0EEEvNS_9BwdParamsE
        .type           _ZN10layer_norm31ln_parallel_residual_bwd_kernelINS_13Kernel_traitsI13__nv_bfloat16S2_S2_S2_fjLj8192ELj1ELj1ELj8ELj16ENS_18Kernel_traits_baseILj8192ES2_S2_S2_S2_fjLj256EEEEELb1ELb0ELb0EEEvNS_9BwdParamsE,@function
        .size           _ZN10layer_norm31ln_parallel_residual_bwd_kernelINS_13Kernel_traitsI13__nv_bfloat16S2_S2_S2_fjLj8192ELj1ELj1ELj8ELj16ENS_18Kernel_traits_baseILj8192ES2_S2_S2_S2_fjLj256EEEEELb1ELb0ELb0EEEvNS_9BwdParamsE,(.L_x_3510 - _ZN10layer_norm31ln_parallel_residual_bwd_kernelINS_13Kernel_traitsI13__nv_bfloat16S2_S2_S2_fjLj8192ELj1ELj1ELj8ELj16ENS_18Kernel_traits_baseILj8192ES2_S2_S2_S2_fjLj256EEEEELb1ELb0ELb0EEEvNS_9BwdParamsE)
        .other          _ZN10layer_norm31ln_parallel_residual_bwd_kernelINS_13Kernel_traitsI13__nv_bfloat16S2_S2_S2_fjLj8192ELj1ELj1ELj8ELj16ENS_18Kernel_traits_baseILj8192ES2_S2_S2_S2_fjLj256EEEEELb1ELb0ELb0EEEvNS_9BwdParamsE,@"STO_CUDA_ENTRY STV_DEFAULT"
_ZN10layer_norm31ln_parallel_residual_bwd_kernelINS_13Kernel_traitsI13__nv_bfloat16S2_S2_S2_fjLj8192ELj1ELj1ELj8ELj16ENS_18Kernel_traits_baseILj8192ES2_S2_S2_S2_fjLj256EEEEELb1ELb0ELb0EEEvNS_9BwdParamsE:
.text._ZN10layer_norm31ln_parallel_residual_bwd_kernelINS_13Kernel_traitsI13__nv_bfloat16S2_S2_S2_fjLj8192ELj1ELj1ELj8ELj16ENS_18Kernel_traits_baseILj8192ES2_S2_S2_S2_fjLj256EEEEELb1ELb0ELb0EEEvNS_9BwdParamsE:
[----:B------:R-:W0:Y:S01]  /*0000*/  LDC R1, c[0x0][0x28] ;  /* 0x00000a00ff017b82 */ /* 0x000e220000000800 */
[----:B------:R-:W1:Y:S01]  /*0010*/  S2R R156, SR_TID.X ;  /* 0x00000000009c7919 */ /* 0x000e620000002100 */
[----:B------:R-:W-:Y:S01]  /*0020*/  ULDC UR4, c[0x0][0x218] ;  /* 0x0000860000047ab9 */ /* 0x000fe20000000800 */
[----:B0-----:R-:W-:-:S05]  /*0030*/  VIADD R1, R1, 0xfffffef0 ;  /* 0xfffffef001017836 */ /* 0x001fca0000000000 */
[----:B------:R-:W0:Y:S01]  /*0040*/  S2UR UR6, SR_CTAID.X ;  /* 0x00000000000679c3 */ /* 0x000e220000002500 */
[----:B------:R-:W-:Y:S01]  /*0050*/  IMAD.U32 R2, RZ, RZ, UR4 ;  /* 0x00000004ff027e24 */ /* 0x000fe2000f8e00ff */
[----:B------:R-:W-:Y:S01]  /*0060*/  ULDC.64 UR4, c[0x0][0x208] ;  /* 0x0000820000047ab9 */ /* 0x000fe20000000a00 */
[----:B------:R-:W-:Y:S01]  /*0070*/  ULDC UR7, c[0x0][0x214] ;  /* 0x0000850000077ab9 */ /* 0x000fe20000000800 */
[----:B------:R-:W-:Y:S01]  /*0080*/  ULDC UR17, c[0x0][0x298] ;  /* 0x0000a60000117ab9 */ /* 0x000fe20000000800 */
[----:B------:R-:W-:Y:S01]  /*0090*/  ULDC UR21, c[0x0][0x218] ;  /* 0x0000860000157ab9 */ /* 0x000fe20000000800 */
[----:B------:R-:W-:Y:S01]  /*00a0*/  SHF.R.S32.HI R0, RZ, 0x1f, R2 ;  /* 0x0000001fff007819 */ /* 0x000fe20000011402 */
[----:B------:R2:W-:Y:S01]  /*00b0*/  STL [R1], R2 ;  /* 0x0000000201007387 */ /* 0x0005e20000100800 */
[----:B------:R-:W-:Y:S01]  /*00c0*/  ULDC UR16, c[0x0][0x290] ;  /* 0x0000a40000107ab9 */ /* 0x000fe20000000800 */
[----:B------:R-:W-:Y:S01]  /*00d0*/  ULDC.64 UR8, c[0x0][0x2c8] ;  /* 0x0000b20000087ab9 */ /* 0x000fe20000000a00 */
[----:B------:R-:W-:Y:S01]  /*00e0*/  LEA.HI R0, R0, R2, RZ, 0x3 ;  /* 0x0000000200007211 */ /* 0x000fe200078f18ff */
[----:B------:R-:W-:Y:S01]  /*00f0*/  ULDC.64 UR14, c[0x0][0x300] ;  /* 0x0000c000000e7ab9 */ /* 0x000fe20000000a00 */
[----:B------:R-:W-:Y:S01]  /*0100*/  ULDC.64 UR10, c[0x0][0x238] ;  /* 0x00008e00000a7ab9 */ /* 0x000fe20000000a00 */
[----:B------:R-:W-:Y:S01]  /*0110*/  ULDC.64 UR12, c[0x0][0x240] ;  /* 0x00009000000c7ab9 */ /* 0x000fe20000000a00 */
[----:B------:R-:W-:Y:S01]  /*0120*/  ULDC.64 UR18, c[0x0][0x210] ;  /* 0x0000840000127ab9 */ /* 0x000fe20000000a00 */
[----:B-1----:R-:W-:-:S02]  /*0130*/  LOP3.LUT R3, R156, 0xff, RZ, 0xc, !PT ;  /* 0x000000ff9c037812 */ /* 0x002fc400078e0cff */
[----:B------:R-:W-:Y:S02]  /*0140*/  LOP3.LUT R38, R156, 0xff, RZ, 0xc0, !PT ;  /* 0x000000ff9c267812 */ /* 0x000fe400078ec0ff */
[----:B------:R-:W-:Y:S02]  /*0150*/  LEA.HI.SX32 R0, R0, R3, 0x1d ;  /* 0x0000000300007211 */ /* 0x000fe400078feaff */
[----:B------:R-:W-:Y:S02]  /*0160*/  MOV R51, R38 ;  /* 0x0000002600337202 */ /* 0x000fe40000000f00 */
[C---:B------:R-:W-:Y:S02]  /*0170*/  LOP3.LUT P4, RZ, R0.reuse, 0xffffff00, RZ, 0xc0, !PT ;  /* 0xffffff0000ff7812 */ /* 0x040fe4000788c0ff */
[C---:B------:R-:W-:Y:S02]  /*0180*/  ISETP.GE.U32.AND P0, PT, R0.reuse, 0x200, PT ;  /* 0x000002000000780c */ /* 0x040fe40003f06070 */
[----:B------:R-:W-:-:S02]  /*0190*/  ISETP.GE.U32.AND P1, PT, R0, 0x300, PT ;  /* 0x000003000000780c */ /* 0x000fc40003f26070 */
[----:B------:R-:W-:Y:S02]  /*01a0*/  P2R R34, PR, RZ, 0x10 ;  /* 0x00000010ff227803 */ /* 0x000fe40000000000 */
[----:B------:R-:W-:-:S03]  /*01b0*/  ISETP.GE.U32.AND P3, PT, R0, 0x400, PT ;  /* 0x000004000000780c */ /* 0x000fc60003f66070 */
[----:B------:R1:W-:Y:S01]  /*01c0*/  STL [R1+0x8], R34 ;  /* 0x0000082201007387 */ /* 0x0003e20000100800 */
[----:B------:R-:W-:Y:S01]  /*01d0*/  P2R R39, PR, RZ, 0x8 ;  /* 0x00000008ff277803 */ /* 0x000fe20000000000 */
[----:B--2---:R-:W2:Y:S04]  /*01e0*/  @P4 LDC.64 R2, c[0x0][0x260] ;  /* 0x00009800ff024b82 */ /* 0x004ea80000000a00 */
[----:B------:R3:W-:Y:S04]  /*01f0*/  STL [R1+0x4], R39 ;  /* 0x0000042701007387 */ /* 0x0007e80000100800 */
[----:B------:R-:W4:Y:S08]  /*0200*/  @P4 LDC.64 R32, c[0x0][0x268] ;  /* 0x00009a00ff204b82 */ /* 0x000f300000000a00 */
[----:B-1----:R-:W3:Y:S08]  /*0210*/  @P0 LDC.64 R34, c[0x0][0x260] ;  /* 0x00009800ff220b82 */ /* 0x002ef00000000a00 */
[----:B------:R-:W1:Y:S01]  /*0220*/  @P0 LDC.64 R36, c[0x0][0x268] ;  /* 0x00009a00ff240b82 */ /* 0x000e620000000a00 */
[----:B--2---:R-:W-:-:S05]  /*0230*/  @P4 IMAD.WIDE.U32 R2, R51, 0x10, R2 ;  /* 0x0000001033024825 */ /* 0x004fca00078e0002 */
[----:B------:R0:W5:Y:S02]  /*0240*/  @P4 LDG.E.128 R128, desc[UR4][R2.64] ;  /* 0x0000000402804981 */ /* 0x000164000c1e1d00 */
[----:B------:R-:W2:Y:S01]  /*0250*/  @P1 LDC.64 R42, c[0x0][0x260] ;  /* 0x00009800ff2a1b82 */ /* 0x000ea20000000a00 */
[C---:B----4-:R-:W-:Y:S01]  /*0260*/  @P4 IMAD.WIDE.U32 R32, R51.reuse, 0x10, R32 ;  /* 0x0000001033204825 */ /* 0x050fe200078e0020 */
[----:B------:R-:W-:Y:S02]  /*0270*/  @P4 LOP3.LUT R51, R51, 0x100, RZ, 0xfc, !PT ;  /* 0x0000010033334812 */ /* 0x000fe400078efcff */
[----:B------:R-:W-:Y:S02]  /*0280*/  CS2R R64, SRZ ;  /* 0x0000000000407805 */ /* 0x000fe4000001ff00 */
[----:B------:R-:W-:Y:S02]  /*0290*/  CS2R R66, SRZ ;  /* 0x0000000000427805 */ /* 0x000fe4000001ff00 */
[----:B------:R-:W-:Y:S01]  /*02a0*/  CS2R R68, SRZ ;  /* 0x0000000000447805 */ /* 0x000fe2000001ff00 */
[----:B------:R-:W5:Y:S01]  /*02b0*/  @P4 LDG.E.128 R28, desc[UR4][R32.64] ;  /* 0x00000004201c4981 */ /* 0x000f62000c1e1d00 */
[----:B------:R-:W4:Y:S08]  /*02c0*/  @P1 LDC.64 R44, c[0x0][0x268] ;  /* 0x00009a00ff2c1b82 */ /* 0x000f300000000a00 */
[----:B------:R-:W4:Y:S08]  /*02d0*/  @P3 LDC.64 R46, c[0x0][0x260] ;  /* 0x00009800ff2e3b82 */ /* 0x000f300000000a00 */
[----:B------:R-:W4:Y:S01]  /*02e0*/  @P3 LDC.64 R48, c[0x0][0x268] ;  /* 0x00009a00ff303b82 */ /* 0x000f220000000a00 */
[----:B0-----:R-:W-:Y:S01]  /*02f0*/  LEA.HI R3, R156, UR6, RZ, 0x18 ;  /* 0x000000069c037c11 */ /* 0x001fe2000f8fc0ff */
[----:B---3--:R-:W-:-:S03]  /*0300*/  @P0 IMAD.WIDE.U32 R38, R51, 0x10, R34 ;  /* 0x0000001033260825 */ /* 0x008fc600078e0022 */
[----:B------:R-:W-:Y:S01]  /*0310*/  ISETP.GE.AND P2, PT, R3, UR7, PT ;  /* 0x0000000703007c0c */ /* 0x000fe2000bf46270 */
[C---:B-1----:R-:W-:Y:S01]  /*0320*/  @P0 IMAD.WIDE.U32 R40, R51.reuse, 0x10, R36 ;  /* 0x0000001033280825 */ /* 0x042fe200078e0024 */
[----:B------:R-:W-:Y:S01]  /*0330*/  ULDC.64 UR6, c[0x0][0x308] ;  /* 0x0000c20000067ab9 */ /* 0x000fe20000000a00 */
[----:B------:R-:W5:Y:S02]  /*0340*/  @P0 LDG.E.128 R24, desc[UR4][R38.64] ;  /* 0x0000000426180981 */ /* 0x000f64000c1e1d00 */
[----:B------:R-:W-:Y:S01]  /*0350*/  @P0 VIADD R51, R51, 0x100 ;  /* 0x0000010033330836 */ /* 0x000fe20000000000 */
[----:B------:R-:W-:Y:S01]  /*0360*/  CS2R R70, SRZ ;  /* 0x0000000000467805 */ /* 0x000fe2000001ff00 */
[----:B------:R0:W5:Y:S02]  /*0370*/  @P0 LDG.E.128 R20, desc[UR4][R40.64] ;  /* 0x0000000428140981 */ /* 0x000164000c1e1d00 */
[----:B--2---:R-:W-:-:S04]  /*0380*/  @P1 IMAD.WIDE.U32 R42, R51, 0x10, R42 ;  /* 0x00000010332a1825 */ /* 0x004fc800078e002a */
[C---:B----4-:R-:W-:Y:S01]  /*0390*/  @P1 IMAD.WIDE.U32 R44, R51.reuse, 0x10, R44 ;  /* 0x00000010332c1825 */ /* 0x050fe200078e002c */
[----:B------:R1:W5:Y:S03]  /*03a0*/  @P1 LDG.E.128 R16, desc[UR4][R42.64] ;  /* 0x000000042a101981 */ /* 0x000366000c1e1d00 */
[----:B------:R-:W-:Y:S01]  /*03b0*/  @P1 VIADD R51, R51, 0x100 ;  /* 0x0000010033331836 */ /* 0x000fe20000000000 */
[----:B------:R2:W5:Y:S03]  /*03c0*/  @P1 LDG.E.128 R12, desc[UR4][R44.64] ;  /* 0x000000042c0c1981 */ /* 0x000566000c1e1d00 */
[----:B------:R-:W-:-:S04]  /*03d0*/  @P3 IMAD.WIDE.U32 R34, R51, 0x10, R46 ;  /* 0x0000001033223825 */ /* 0x000fc800078e002e */
[----:B------:R-:W-:Y:S01]  /*03e0*/  @P3 IMAD.WIDE.U32 R36, R51, 0x10, R48 ;  /* 0x0000001033243825 */ /* 0x000fe200078e0030 */
[----:B------:R3:W5:Y:S01]  /*03f0*/  @P3 LDG.E.128 R8, desc[UR4][R34.64] ;  /* 0x0000000422083981 */ /* 0x000762000c1e1d00 */
[----:B------:R-:W-:Y:S02]  /*0400*/  CS2R R72, SRZ ;  /* 0x0000000000487805 */ /* 0x000fe4000001ff00 */
[----:B------:R-:W-:Y:S02]  /*0410*/  CS2R R74, SRZ ;  /* 0x00000000004a7805 */ /* 0x000fe4000001ff00 */
[----:B------:R-:W-:Y:S01]  /*0420*/  CS2R R76, SRZ ;  /* 0x00000000004c7805 */ /* 0x000fe2000001ff00 */
[----:B------:R4:W5:Y:S01]  /*0430*/  @P3 LDG.E.128 R4, desc[UR4][R36.64] ;  /* 0x0000000424043981 */ /* 0x000962000c1e1d00 */
[----:B------:R-:W-:Y:S02]  /*0440*/  CS2R R78, SRZ ;  /* 0x00000000004e7805 */ /* 0x000fe4000001ff00 */
[----:B------:R-:W-:-:S02]  /*0450*/  CS2R R56, SRZ ;  /* 0x0000000000387805 */ /* 0x000fc4000001ff00 */
[----:B------:R-:W-:Y:S02]  /*0460*/  CS2R R58, SRZ ;  /* 0x00000000003a7805 */ /* 0x000fe4000001ff00 */
[----:B0-----:R-:W-:Y:S02]  /*0470*/  CS2R R40, SRZ ;  /* 0x0000000000287805 */ /* 0x001fe4000001ff00 */
[----:B-1----:R-:W-:Y:S02]  /*0480*/  CS2R R42, SRZ ;  /* 0x00000000002a7805 */ /* 0x002fe4000001ff00 */
        /* <DEDUP_REMOVED lines=14> */
[----:B--2---:R-:W-:-:S02]  /*0570*/  CS2R R44, SRZ ;  /* 0x00000000002c7805 */ /* 0x004fc4000001ff00 */
        /* <DEDUP_REMOVED lines=16> */
[----:B---3--:R-:W-:Y:S02]  /*0680*/  CS2R R34, SRZ ;  /* 0x0000000000227805 */ /* 0x008fe4000001ff00 */
        /* <DEDUP_REMOVED lines=14> */
[----:B----4-:R-:W-:Y:S02]  /*0770*/  CS2R R36, SRZ ;  /* 0x0000000000247805 */ /* 0x010fe4000001ff00 */
[----:B------:R-:W-:Y:S02]  /*0780*/  CS2R R38, SRZ ;  /* 0x0000000000267805 */ /* 0x000fe4000001ff00 */
[----:B------:R-:W-:Y:S02]  /*0790*/  CS2R R156, SRZ ;  /* 0x00000000009c7805 */ /* 0x000fe4000001ff00 */
[----:B------:R-:W-:Y:S02]  /*07a0*/  CS2R R158, SRZ ;  /* 0x00000000009e7805 */ /* 0x000fe4000001ff00 */
[----:B------:R-:W-:-:S02]  /*07b0*/  CS2R R160, SRZ ;  /* 0x0000000000a07805 */ /* 0x000fc4000001ff00 */
[----:B------:R-:W-:Y:S01]  /*07c0*/  CS2R R162, SRZ ;  /* 0x0000000000a27805 */ /* 0x000fe2000001ff00 */
[----:B------:R-:W-:Y:S06]  /*07d0*/  @P2 BRA `(.L_x_108) ;  /* 0x0000005c00482947 */ /* 0x000fec0003800000 */
[C---:B-----5:R-:W-:Y:S01]  /*07e0*/  SHF.L.U32 R65, R128.reuse, 0x10, RZ ;  /* 0x0000001080417819 */ /* 0x060fe200000006ff */
[C---:B------:R-:W-:Y:S01]  /*07f0*/  IMAD.U32 R164, R129.reuse, 0x10000, RZ ;  /* 0x0001000081a47824 */ /* 0x040fe200078e00ff */
[----:B------:R-:W-:Y:S02]  /*0800*/  @P4 PRMT R0, R128, 0x7632, R0 ;  /* 0x0000763280004816 */ /* 0x000fe40000000000 */
[----:B------:R-:W-:Y:S01]  /*0810*/  @P4 PRMT R128, R129, 0x7632, R128 ;  /* 0x0000763281804816 */ /* 0x000fe20000000080 */
[----:B------:R0:W-:Y:S01]  /*0820*/  STL [R1+0x108], R65 ;  /* 0x0001084101007387 */ /* 0x0001e20000100800 */
[----:B------:R-:W-:Y:S02]  /*0830*/  @P4 PRMT R129, R130, 0x7632, R129 ;  /* 0x0000763282814816 */ /* 0x000fe40000000081 */
[----:B------:R-:W-:Y:S01]  /*0840*/  @P4 PRMT R2, R28, 0x7632, R2 ;  /* 0x000076321c024816 */ /* 0x000fe20000000002 */
[----:B------:R1:W-:Y:S01]  /*0850*/  STL [R1+0x100], R164 ;  /* 0x000100a401007387 */ /* 0x0003e20000100800 */
[----:B------:R-:W-:Y:S01]  /*0860*/  SHF.L.U32 R128, R128, 0x10, RZ ;  /* 0x0000001080807819 */ /* 0x000fe200000006ff */
[----:B0-----:R-:W-:Y:S01]  /*0870*/  IMAD.U32 R65, R130, 0x10000, RZ ;  /* 0x0001000082417824 */ /* 0x001fe200078e00ff */
[----:B------:R-:W-:-:S02]  /*0880*/  @P4 PRMT R130, R131, 0x7632, R130 ;  /* 0x0000763283824816 */ /* 0x000fc40000000082 */
[----:B-1----:R-:W-:Y:S02]  /*0890*/  SHF.L.U32 R164, R131, 0x10, RZ ;  /* 0x0000001083a47819 */ /* 0x002fe400000006ff */
[----:B------:R0:W-:Y:S01]  /*08a0*/  STL [R1+0xf8], R65 ;  /* 0x0000f84101007387 */ /* 0x0001e20000100800 */
[----:B------:R-:W-:-:S03]  /*08b0*/  @P0 PRMT R131, R25, 0x7632, R131 ;  /* 0x0000763219830816 */ /* 0x000fc60000000083 */
[----:B------:R1:W-:Y:S01]  /*08c0*/  STL [R1+0xd8], R164 ;  /* 0x0000d8a401007387 */ /* 0x0003e20000100800 */
[----:B0-----:R-:W-:Y:S01]  /*08d0*/  IMAD.U32 R65, R28, 0x10000, RZ ;  /* 0x000100001c417824 */ /* 0x001fe200078e00ff */
[C---:B------:R-:W-:Y:S01]  /*08e0*/  @P4 PRMT R28, R29.reuse, 0x7632, R28 ;  /* 0x000076321d1c4816 */ /* 0x040fe2000000001c */
[----:B-1----:R-:W-:-:S03]  /*08f0*/  IMAD.U32 R164, R29, 0x10000, RZ ;  /* 0x000100001da47824 */ /* 0x002fc600078e00ff */
        /* <DEDUP_REMOVED lines=9> */
[----:B0-----:R-:W-:Y:S01]  /*0990*/  IMAD.U32 R65, R24, 0x10000, RZ ;  /* 0x0001000018417824 */ /* 0x001fe200078e00ff */
[----:B------:R-:W-:Y:S02]  /*09a0*/  @P0 PRMT R24, R20, 0x7632, R24 ;  /* 0x0000763214180816 */ /* 0x000fe40000000018 */
        /* <DEDUP_REMOVED lines=14> */
[----:B------:R-:W-:Y:S01]  /*0a90*/  @P0 PRMT R21, R22, 0x7632, R21 ;  /* 0x0000763216150816 */ /* 0x000fe20000000015 */
[----:B------:R-:W-:Y:S02]  /*0aa0*/  IMAD.U32 R20, R20, 0x10000, RZ ;  /* 0x0001000014147824 */ /* 0x000fe400078e00ff */
[----:B------:R1:W-:Y:S01]  /*0ab0*/  STL [R1+0xb4], R164 ;  /* 0x0000b4a401007387 */ /* 0x0003e20000100800 */
[----:B0-----:R-:W-:Y:S01]  /*0ac0*/  IMAD.U32 R65, R22, 0x10000, RZ ;  /* 0x0001000016417824 */ /* 0x001fe200078e00ff */
[----:B------:R-:W-:-:S02]  /*0ad0*/  @P0 PRMT R22, R23, 0x7632, R22 ;  /* 0x0000763217160816 */ /* 0x000fc40000000016 */
[----:B-1----:R-:W-:Y:S02]  /*0ae0*/  SHF.L.U32 R164, R23, 0x10, RZ ;  /* 0x0000001017a47819 */ /* 0x002fe400000006ff */
[----:B------:R0:W-:Y:S01]  /*0af0*/  STL [R1+0xa4], R65 ;  /* 0x0000a44101007387 */ /* 0x0001e20000100800 */
[----:B------:R-:W-:-:S03]  /*0b00*/  @P1 PRMT R23, R16, 0x7632, R23 ;  /* 0x0000763210171816 */ /* 0x000fc60000000017 */
[----:B------:R1:W-:Y:S01]  /*0b10*/  STL [R1+0x94], R164 ;  /* 0x000094a401007387 */ /* 0x0003e20000100800 */
[----:B0-----:R-:W-:Y:S01]  /*0b20*/  IMAD.U32 R65, R16, 0x10000, RZ ;  /* 0x0001000010417824 */ /* 0x001fe200078e00ff */
[----:B------:R-:W-:Y:S01]  /*0b30*/  @P1 PRMT R16, R12, 0x7632, R16 ;  /* 0x000076320c101816 */ /* 0x000fe20000000010 */
[----:B-1----:R-:W-:-:S03]  /*0b40*/  IMAD.U32 R164, R17, 0x10000, RZ ;  /* 0x0001000011a47824 */ /* 0x002fc600078e00ff */
[----:B------:R0:W-:Y:S01]  /*0b50*/  STL [R1+0x88], R65 ;  /* 0x0000884101007387 */ /* 0x0001e20000100800 */
[----:B------:R-:W-:Y:S01]  /*0b60*/  @P1 PRMT R17, R18, 0x7632, R17 ;  /* 0x0000763212111816 */ /* 0x000fe20000000011 */
[----:B------:R-:W-:Y:S02]  /*0b70*/  IMAD.U32 R16, R16, 0x10000, RZ ;  /* 0x0001000010107824 */ /* 0x000fe400078e00ff */
        /* <DEDUP_REMOVED lines=8> */
[C---:B------:R-:W-:Y:S02]  /*0c00*/  @P1 PRMT R12, R13.reuse, 0x7632, R12 ;  /* 0x000076320d0c1816 */ /* 0x040fe4000000000c */
        /* <DEDUP_REMOVED lines=15> */
[----:B------:R-:W-:Y:S01]  /*0d00*/  STL [R1+0x38], R164 ;  /* 0x000038a401007387 */ /* 0x000fe20000100800 */
[----:B0-----:R-:W-:Y:S01]  /*0d10*/  IMAD.U32 R65, R10, 0x10000, RZ ;  /* 0x000100000a417824 */ /* 0x001fe200078e00ff */
[C---:B------:R-:W-:Y:S02]  /*0d20*/  @P3 PRMT R10, R11.reuse, 0x7632, R10 ;  /* 0x000076320b0a3816 */ /* 0x040fe4000000000a */
[----:B------:R-:W-:Y:S02]  /*0d30*/  SHF.L.U32 R11, R11, 0x10, RZ ;  /* 0x000000100b0b7819 */ /* 0x000fe400000006ff */
[----:B------:R0:W-:Y:S04]  /*0d40*/  STL [R1+0x28], R65 ;  /* 0x0000284101007387 */ /* 0x0001e80000100800 */
[----:B------:R1:W-:Y:S01]  /*0d50*/  STL [R1+0x18], R11 ;  /* 0x0000180b01007387 */ /* 0x0003e20000100800 */
[----:B0-----:R-:W-:Y:S01]  /*0d60*/  IMAD.U32 R65, R4, 0x10000, RZ ;  /* 0x0001000004417824 */ /* 0x001fe200078e00ff */
[C---:B------:R-:W-:Y:S01]  /*0d70*/  @P3 PRMT R4, R5.reuse, 0x7632, R4 ;  /* 0x0000763205043816 */ /* 0x040fe20000000004 */
[----:B-1----:R-:W-:-:S03]  /*0d80*/  IMAD.U32 R11, R5, 0x10000, RZ ;  /* 0x00010000050b7824 */ /* 0x002fc600078e00ff */
[----:B------:R0:W-:Y:S01]  /*0d90*/  STL [R1+0x44], R65 ;  /* 0x0000444101007387 */ /* 0x0001e20000100800 */
[----:B------:R-:W-:Y:S01]  /*0da0*/  @P3 PRMT R5, R6, 0x7632, R5 ;  /* 0x0000763206053816 */ /* 0x000fe20000000005 */
[----:B------:R-:W-:Y:S02]  /*0db0*/  IMAD.U32 R4, R4, 0x10000, RZ ;  /* 0x0001000004047824 */ /* 0x000fe400078e00ff */
[----:B------:R1:W-:Y:S02]  /*0dc0*/  STL [R1+0x34], R11 ;  /* 0x0000340b01007387 */ /* 0x0003e40000100800 */
[----:B------:R-:W-:Y:S01]  /*0dd0*/  IMAD.U32 R5, R5, 0x10000, RZ ;  /* 0x0001000005057824 */ /* 0x000fe200078e00ff */
[----:B0-----:R-:W-:Y:S02]  /*0de0*/  SHF.L.U32 R65, R6, 0x10, RZ ;  /* 0x0000001006417819 */ /* 0x001fe400000006ff */
[C---:B------:R-:W-:Y:S01]  /*0df0*/  @P3 PRMT R6, R7.reuse, 0x7632, R6 ;  /* 0x0000763207063816 */ /* 0x040fe20000000006 */
[----:B-1----:R-:W-:-:S02]  /*0e00*/  IMAD.U32 R11, R7, 0x10000, RZ ;  /* 0x00010000070b7824 */ /* 0x002fc400078e00ff */
[----:B------:R0:W-:Y:S01]  /*0e10*/  STL [R1+0x24], R65 ;  /* 0x0000244101007387 */ /* 0x0001e20000100800 */
[----:B------:R-:W-:-:S03]  /*0e20*/  IMAD.MOV.U32 R7, RZ, RZ, 0x1 ;  /* 0x00000001ff077424 */ /* 0x000fc600078e00ff */
[----:B------:R1:W-:Y:S01]  /*0e30*/  STL [R1+0x14], R11 ;  /* 0x0000140b01007387 */ /* 0x0003e20000100800 */
[----:B0-----:R-:W-:Y:S01]  /*0e40*/  HFMA2.MMA R65, -RZ, RZ, 0, 0 ;  /* 0x00000000ff417435 */ /* 0x001fe200000001ff */
[----:B-1----:R-:W-:Y:S02]  /*0e50*/  IMAD.U32 R11, R0, 0x10000, RZ ;  /* 0x00010000000b7824 */ /* 0x002fe400078e00ff */
[----:B------:R-:W-:Y:S01]  /*0e60*/  IMAD.U32 R0, R2, 0x10000, RZ ;  /* 0x0001000002007824 */ /* 0x000fe200078e00ff */
[----:B------:R-:W-:Y:S02]  /*0e70*/  PRMT R2, R7, 0x7610, R2 ;  /* 0x0000761007027816 */ /* 0x000fe40000000002 */
[----:B------:R0:W-:Y:S04]  /*0e80*/  STL [R1+0xf4], R11 ;  /* 0x0000f40b01007387 */ /* 0x0001e80000100800 */
[----:B------:R1:W-:Y:S04]  /*0e90*/  STL [R1+0xf0], R0 ;  /* 0x0000f00001007387 */ /* 0x0003e80000100800 */
[----:B------:R-:W-:Y:S01]  /*0ea0*/  STL [R1+0xec], R128 ;  /* 0x0000ec8001007387 */ /* 0x000fe20000100800 */
[----:B0-----:R-:W-:-:S02]  /*0eb0*/  IMAD.U32 R11, R28, 0x10000, RZ ;  /* 0x000100001c0b7824 */ /* 0x001fc400078e00ff */
[----:B------:R-:W-:Y:S01]  /*0ec0*/  IMAD.U32 R28, R29, 0x10000, RZ ;  /* 0x000100001d1c7824 */ /* 0x000fe200078e00ff */
[----:B-1----:R-:W-:Y:S02]  /*0ed0*/  SHF.L.U32 R0, R129, 0x10, RZ ;  /* 0x0000001081007819 */ /* 0x002fe400000006ff */
[----:B------:R0:W-:Y:S04]  /*0ee0*/  STL [R1+0xe8], R11 ;  /* 0x0000e80b01007387 */ /* 0x0001e80000100800 */
[----:B------:R1:W-:Y:S04]  /*0ef0*/  STL [R1+0xe0], R0 ;  /* 0x0000e00001007387 */ /* 0x0003e80000100800 */
[----:B------:R2:W-:Y:S01]  /*0f00*/  STL [R1+0xdc], R28 ;  /* 0x0000dc1c01007387 */ /* 0x0005e20000100800 */
[----:B0-----:R-:W-:Y:S01]  /*0f10*/  SHF.L.U32 R11, R130, 0x10, RZ ;  /* 0x00000010820b7819 */ /* 0x001fe200000006ff */
[----:B-1----:R-:W-:-:S04]  /*0f20*/  IMAD.U32 R0, R30, 0x10000, RZ ;  /* 0x000100001e007824 */ /* 0x002fc800078e00ff */
[----:B------:R0:W-:Y:S01]  /*0f30*/  STL [R1+0xd0], R11 ;  /* 0x0000d00b01007387 */ /* 0x0001e20000100800 */
[----:B--2---:R-:W-:-:S03]  /*0f40*/  SHF.L.U32 R28, R31, 0x10, RZ ;  /* 0x000000101f1c7819 */ /* 0x004fc600000006ff */
[----:B------:R1:W-:Y:S04]  /*0f50*/  STL [R1+0xcc], R0 ;  /* 0x0000cc0001007387 */ /* 0x0003e80000100800 */
[----:B------:R-:W-:Y:S01]  /*0f60*/  STL [R1+0xc0], R28 ;  /* 0x0000c01c01007387 */ /* 0x000fe20000100800 */
[----:B0-----:R-:W-:Y:S01]  /*0f70*/  IMAD.U32 R11, R24, 0x10000, RZ ;  /* 0x00010000180b7824 */ /* 0x001fe200078e00ff */
[----:B-1----:R-:W-:-:S04]  /*0f80*/  SHF.L.U32 R0, R131, 0x10, RZ ;  /* 0x0000001083007819 */ /* 0x002fc800000006ff */
        /* <DEDUP_REMOVED lines=13> */
[----:B------:R-:W-:Y:S01]  /*1060*/  STL [R1+0x7c], R16 ;  /* 0x00007c1001007387 */ /* 0x000fe20000100800 */
[----:B0-----:R-:W-:Y:S01]  /*1070*/  SHF.L.U32 R11, R27, 0x10, RZ ;  /* 0x000000101b0b7819 */ /* 0x001fe200000006ff */
[----:B-1----:R-:W-:Y:S01]  /*1080*/  IMAD.U32 R0, R12, 0x10000, RZ ;  /* 0x000100000c007824 */ /* 0x002fe200078e00ff */
[----:B------:R-:W-:-:S03]  /*1090*/  SHF.L.U32 R12, R17, 0x10, RZ ;  /* 0x00000010110c7819 */ /* 0x000fc600000006ff */
[----:B------:R0:W-:Y:S04]  /*10a0*/  STL [R1+0x70], R11 ;  /* 0x0000700b01007387 */ /* 0x0001e80000100800 */
[----:B------:R1:W-:Y:S04]  /*10b0*/  STL [R1+0x6c], R0 ;  /* 0x00006c0001007387 */ /* 0x0003e80000100800 */
[----:B------:R2:W-:Y:S01]  /*10c0*/  STL [R1+0x60], R12 ;  /* 0x0000600c01007387 */ /* 0x0005e20000100800 */
[----:B0-----:R-:W-:Y:S01]  /*10d0*/  IMAD.U32 R11, R13, 0x10000, RZ ;  /* 0x000100000d0b7824 */ /* 0x001fe200078e00ff */
[----:B-1----:R-:W-:-:S04]  /*10e0*/  SHF.L.U32 R0, R18, 0x10, RZ ;  /* 0x0000001012007819 */ /* 0x002fc800000006ff */
[----:B------:R0:W-:Y:S01]  /*10f0*/  STL [R1+0x5c], R11 ;  /* 0x00005c0b01007387 */ /* 0x0001e20000100800 */
[----:B--2---:R-:W-:-:S03]  /*1100*/  IMAD.U32 R12, R14, 0x10000, RZ ;  /* 0x000100000e0c7824 */ /* 0x004fc600078e00ff */
[----:B------:R1:W-:Y:S04]  /*1110*/  STL [R1+0x50], R0 ;  /* 0x0000500001007387 */ /* 0x0003e80000100800 */
[----:B------:R-:W-:Y:S01]  /*1120*/  STL [R1+0x4c], R12 ;  /* 0x00004c0c01007387 */ /* 0x000fe20000100800 */
[----:B0-----:R-:W-:Y:S01]  /*1130*/  SHF.L.U32 R11, R15, 0x10, RZ ;  /* 0x000000100f0b7819 */ /* 0x001fe200000006ff */
[----:B-1----:R-:W-:Y:S01]  /*1140*/  IMAD.U32 R0, R8, 0x10000, RZ ;  /* 0x0001000008007824 */ /* 0x002fe200078e00ff */
[----:B------:R-:W-:-:S03]  /*1150*/  SHF.L.U32 R8, R19, 0x10, RZ ;  /* 0x0000001013087819 */ /* 0x000fc600000006ff */
[----:B------:R-:W-:Y:S04]  /*1160*/  STL [R1+0x40], R11 ;  /* 0x0000400b01007387 */ /* 0x000fe80000100800 */
[----:B------:R0:W-:Y:S04]  /*1170*/  STL [R1+0x3c], R0 ;  /* 0x00003c0001007387 */ /* 0x0001e80000100800 */
[----:B------:R-:W-:Y:S04]  /*1180*/  STL [R1+0x30], R8 ;  /* 0x0000300801007387 */ /* 0x000fe80000100800 */
[----:B------:R1:W-:Y:S01]  /*1190*/  STL [R1+0x2c], R4 ;  /* 0x00002c0401007387 */ /* 0x0003e20000100800 */
[----:B0-----:R-:W-:-:S05]  /*11a0*/  SHF.L.U32 R0, R9, 0x10, RZ ;  /* 0x0000001009007819 */ /* 0x001fca00000006ff */
[----:B------:R0:W-:Y:S01]  /*11b0*/  STL [R1+0x20], R0 ;  /* 0x0000200001007387 */ /* 0x0001e20000100800 */
[----:B-1----:R-:W-:-:S03]  /*11c0*/  SHF.L.U32 R4, R10, 0x10, RZ ;  /* 0x000000100a047819 */ /* 0x002fc600000006ff */
[----:B------:R1:W-:Y:S04]  /*11d0*/  STL [R1+0x1c], R5 ;  /* 0x00001c0501007387 */ /* 0x0003e80000100800 */
[----:B------:R1:W-:Y:S01]  /*11e0*/  STL [R1+0x10], R4 ;  /* 0x0000100401007387 */ /* 0x0003e20000100800 */
[----:B0-----:R-:W-:-:S05]  /*11f0*/  IMAD.U32 R0, R6, 0x10000, RZ ;  /* 0x0001000006007824 */ /* 0x001fca00078e00ff */
[----:B------:R1:W-:Y:S02]  /*1200*/  STL [R1+0xc], R0 ;  /* 0x00000c0001007387 */ /* 0x0003e40000100800 */
.L_x_126:
[----:B0-----:R-:W0:Y:S01]  /*1210*/  LDC.64 R186, c[0x0][0x250] ;  /* 0x00009400ffba7b82 */ /* 0x001e220000000a00 */
[----:B-----5:R-:W2:Y:S07]  /*1220*/  LDL R6, [R1+0x8] ;  /* 0x0000080001067983 */ /* 0x020eae0000100800 */
[----:B------:R-:W3:Y:S01]  /*1230*/  LDC.64 R184, c[0x0][0x258] ;  /* 0x00009600ffb87b82 */ /* 0x000ee20000000a00 */
[----:B0-----:R-:W-:-:S05]  /*1240*/  IMAD.WIDE R186, R3, 0x4, R186 ;  /* 0x0000000403ba7825 */ /* 0x001fca00078e02ba */
[----:B------:R-:W5:Y:S01]  /*1250*/  LDG.E R216, desc[UR4][R186.64] ;  /* 0x00000004bad87981 */ /* 0x000f62000c1e1900 */
[----:B------:R-:W0:Y:S01]  /*1260*/  S2R R188, SR_TID.X ;  /* 0x0000000000bc7919 */ /* 0x000e220000002100 */
[----:B------:R-:W-:Y:S01]  /*1270*/  MOV R189, UR21 ;  /* 0x0000001500bd7c02 */ /* 0x000fe20008000f00 */
[----:B---3--:R-:W-:-:S04]  /*1280*/  IMAD.WIDE R184, R3, 0x4, R184 ;  /* 0x0000000403b87825 */ /* 0x008fc800078e02b8 */
[----:B------:R3:W-:Y:S01]  /*1290*/  STL [R1], R189 ;  /* 0x000000bd01007387 */ /* 0x0007e20000100800 */
[----:B------:R-:W-:Y:S01]  /*12a0*/  LOP3.LUT P3, RZ, R2, 0xff, RZ, 0xc0, !PT ;  /* 0x000000ff02ff7812 */ /* 0x000fe2000786c0ff */
[----:B------:R-:W-:Y:S01]  /*12b0*/  BSSY B0, `(.L_x_109) ;  /* 0x00000ae000007945 */ /* 0x000fe20003800000 */
[----:B------:R-:W-:Y:S01]  /*12c0*/  IMAD.MOV.U32 R221, RZ, RZ, RZ ;  /* 0x000000ffffdd7224 */ /* 0x000fe200078e00ff */
[----:B------:R-:W-:Y:S02]  /*12d0*/  MOV R222, RZ ;  /* 0x000000ff00de7202 */ /* 0x000fe40000000f00 */
[----:B------:R-:W-:Y:S02]  /*12e0*/  P2R R252, PR, RZ, 0x8 ;  /* 0x00000008fffc7803 */ /* 0x000fe40000000000 */
[----:B0-----:R-:W-:Y:S02]  /*12f0*/  LOP3.LUT R188, R188, 0xff, RZ, 0xc0, !PT ;  /* 0x000000ffbcbc7812 */ /* 0x001fe400078ec0ff */
[----:B--2---:R-:W-:-:S02]  /*1300*/  ISETP.NE.AND P2, PT, R6, RZ, PT ;  /* 0x000000ff0600720c */ /* 0x004fc40003f45270 */
[----:B------:R0:W5:Y:S02]  /*1310*/  LDG.E R6, desc[UR4][R184.64] ;  /* 0x00000004b8067981 */ /* 0x000164000c1e1900 */
[----:B0-----:R-:W-:-:S05]  /*1320*/  IMAD R184, R3, R189, RZ ;  /* 0x000000bd03b87224 */ /* 0x001fca00078e02ff */
[----:B------:R-:W-:-:S04]  /*1330*/  SHF.R.S32.HI R185, RZ, 0x1f, R184 ;  /* 0x0000001fffb97819 */ /* 0x000fc800000114b8 */
[----:B------:R-:W-:-:S04]  /*1340*/  LEA.HI R185, R185, R184, RZ, 0x3 ;  /* 0x000000b8b9b97211 */ /* 0x000fc800078f18ff */
[----:B------:R-:W-:-:S05]  /*1350*/  LEA.HI.SX32 R2, R185, R188, 0x1d ;  /* 0x000000bcb9027211 */ /* 0x000fca00078feaff */
[----:B------:R-:W-:Y:S01]  /*1360*/  IMAD.MOV.U32 R224, RZ, RZ, R2 ;  /* 0x000000ffffe07224 */ /* 0x000fe200078e0002 */
[----:B---3--:R-:W-:Y:S06]  /*1370*/  @!P2 BRA `(.L_x_110) ;  /* 0x000000080084a947 */ /* 0x008fec0003800000 */
[C---:B------:R-:W-:Y:S01]  /*1380*/  LEA R200, P2, R2.reuse, UR10, 0x4 ;  /* 0x0000000a02c87c11 */ /* 0x040fe2000f8420ff */
[----:B------:R-:W0:Y:S01]  /*1390*/  LDC.64 R184, c[0x0][0x2c0] ;  /* 0x0000b000ffb87b82 */ /* 0x000e220000000a00 */
[----:B------:R-:W2:Y:S02]  /*13a0*/  LDL R250, [R1+0x104] ;  /* 0x0001040001fa7983 */ /* 0x000ea40000100800 */
[----:B------:R-:W-:Y:S02]  /*13b0*/  LEA.HI.X R201, R2, UR11, RZ, 0x4, P2 ;  /* 0x0000000b02c97c11 */ /* 0x000fe400090f24ff */
[----:B------:R-:W3:Y:S03]  /*13c0*/  LDL R242, [R1+0x108] ;  /* 0x0001080001f27983 */ /* 0x000ee60000100800 */
[----:B------:R-:W4:Y:S01]  /*13d0*/  LDC.64 R188, c[0x0][0x2b8] ;  /* 0x0000ae00ffbc7b82 */ /* 0x000f220000000a00 */
[----:B------:R-:W2:Y:S01]  /*13e0*/  LDG.E.128 R200, desc[UR4][R200.64] ;  /* 0x00000004c8c87981 */ /* 0x000ea2000c1e1d00 */
[----:B------:R-:W-:-:S02]  /*13f0*/  ISETP.NE.U32.AND P2, PT, RZ, UR14, PT ;  /* 0x0000000eff007c0c */ /* 0x000fc4000bf45070 */
[C---:B------:R-:W-:Y:S01]  /*1400*/  SHF.L.U32 R13, R2.reuse, 0x3, RZ ;  /* 0x00000003020d7819 */ /* 0x040fe200000006ff */
[----:B------:R-:W3:Y:S01]  /*1410*/  LDL R222, [R1+0xfc] ;  /* 0x0000fc0001de7983 */ /* 0x000ee20000100800 */
[----:B------:R-:W-:Y:S02]  /*1420*/  ISETP.NE.AND.EX P2, PT, RZ, UR15, PT, P2 ;  /* 0x0000000fff007c0c */ /* 0x000fe4000bf45320 */
[----:B------:R-:W1:Y:S01]  /*1430*/  LDC.U8 R15, c[0x0][0x2a0] ;  /* 0x0000a800ff0f7b82 */ /* 0x000e620000000000 */
[C---:B------:R-:W-:Y:S01]  /*1440*/  SHF.L.U64.HI R7, R2.reuse, 0x3, RZ ;  /* 0x0000000302077819 */ /* 0x040fe200000102ff */
[----:B------:R-:W3:Y:S04]  /*1450*/  LDL R221, [R1+0x100] ;  /* 0x0001000001dd7983 */ /* 0x000ee80000100800 */
[----:B------:R-:W3:Y:S01]  /*1460*/  LDL R224, [R1+0xf8] ;  /* 0x0000f80001e07983 */ /* 0x000ee20000100800 */
[----:B0-----:R-:W-:-:S04]  /*1470*/  IMAD.WIDE.U32 R184, R2, 0x10, R184 ;  /* 0x0000001002b87825 */ /* 0x001fc800078e00b8 */
[----:B------:R-:W0:Y:S02]  /*1480*/  @P2 LDC.64 R18, c[0x0][0x248] ;  /* 0x00009200ff122b82 */ /* 0x000e240000000a00 */
[----:B------:R-:W3:Y:S01]  /*1490*/  LDG.E.128 R184, desc[UR4][R184.64] ;  /* 0x00000004b8b87981 */ /* 0x000ee2000c1e1d00 */
[----:B----4-:R-:W-:-:S06]  /*14a0*/  IMAD.WIDE.U32 R188, R2, 0x10, R188 ;  /* 0x0000001002bc7825 */ /* 0x010fcc00078e00bc */
[----:B------:R-:W4:Y:S01]  /*14b0*/  LDG.E.128 R188, desc[UR4][R188.64] ;  /* 0x00000004bcbc7981 */ /* 0x000f22000c1e1d00 */
[----:B0-----:R-:W-:-:S05]  /*14c0*/  @P2 IADD3 R18, P3, R13, R18, RZ ;  /* 0x000000120d122210 */ /* 0x001fca0007f7e0ff */
[----:B------:R-:W-:-:S05]  /*14d0*/  @P2 IMAD.X R19, R7, 0x1, R19, P3 ;  /* 0x0000000107132824 */ /* 0x000fca00018e0613 */
[----:B------:R0:W5:Y:S01]  /*14e0*/  @P2 LDG.E.64 R16, desc[UR4][R18.64] ;  /* 0x0000000412102981 */ /* 0x000162000c1e1b00 */
[----:B-1----:R-:W-:-:S04]  /*14f0*/  ISETP.NE.AND P2, PT, R15, RZ, PT ;  /* 0x000000ff0f00720c */ /* 0x002fc80003f45270 */
[----:B-----5:R-:W-:Y:S02]  /*1500*/  FSEL R15, R216, RZ, !P2 ;  /* 0x000000ffd80f7208 */ /* 0x020fe40005000000 */
[C---:B--2---:R-:W-:Y:S02]  /*1510*/  PRMT R205, R200.reuse, 0x7632, R205 ;  /* 0x00007632c8cd7816 */ /* 0x044fe400000000cd */
[----:B------:R-:W-:Y:S02]  /*1520*/  SHF.L.U32 R0, R200, 0x10, RZ ;  /* 0x00000010c8007819 */ /* 0x000fe400000006ff */
[----:B0-----:R-:W-:Y:S02]  /*1530*/  PRMT R18, R201, 0x7632, R18 ;  /* 0x00007632c9127816 */ /* 0x001fe40000000012 */
[C---:B------:R-:W-:Y:S02]  /*1540*/  PRMT R19, R202.reuse, 0x7632, R19 ;  /* 0x00007632ca137816 */ /* 0x040fe40000000013 */
[----:B------:R-:W-:Y:S01]  /*1550*/  PRMT R200, R203, 0x7632, R200 ;  /* 0x00007632cbc87816 */ /* 0x000fe200000000c8 */
[----:B------:R-:W-:Y:S01]  /*1560*/  IMAD.U32 R215, R201, 0x10000, RZ ;  /* 0x00010000c9d77824 */ /* 0x000fe200078e00ff */
[----:B------:R-:W-:Y:S01]  /*1570*/  SHF.L.U32 R214, R202, 0x10, RZ ;  /* 0x00000010cad67819 */ /* 0x000fe200000006ff */
[----:B------:R-:W-:Y:S01]  /*1580*/  IMAD.U32 R204, R203, 0x10000, RZ ;  /* 0x00010000cbcc7824 */ /* 0x000fe200078e00ff */
[----:B------:R-:W-:Y:S01]  /*1590*/  SHF.L.U32 R205, R205, 0x10, RZ ;  /* 0x00000010cdcd7819 */ /* 0x000fe200000006ff */
[----:B------:R-:W-:Y:S01]  /*15a0*/  IMAD.U32 R18, R18, 0x10000, RZ ;  /* 0x0001000012127824 */ /* 0x000fe200078e00ff */
[----:B------:R-:W-:Y:S01]  /*15b0*/  SHF.L.U32 R19, R19, 0x10, RZ ;  /* 0x0000001013137819 */ /* 0x000fe200000006ff */
[----:B------:R-:W-:-:S02]  /*15c0*/  IMAD.U32 R202, R200, 0x10000, RZ ;  /* 0x00010000c8ca7824 */ /* 0x000fc400078e00ff */
[----:B------:R-:W-:Y:S01]  /*15d0*/  FADD.FTZ R0, R0, -R15 ;  /* 0x8000000f00007221 */ /* 0x000fe20000010000 */
[C---:B------:R-:W-:Y:S01]  /*15e0*/  FADD.FTZ R215, -R15.reuse, R215 ;  /* 0x000000d70fd77221 */ /* 0x040fe20000010100 */
[C---:B------:R-:W-:Y:S01]  /*15f0*/  FADD.FTZ R214, -R15.reuse, R214 ;  /* 0x000000d60fd67221 */ /* 0x040fe20000010100 */
[C---:B------:R-:W-:Y:S01]  /*1600*/  FADD.FTZ R204, -R15.reuse, R204 ;  /* 0x000000cc0fcc7221 */ /* 0x040fe20000010100 */
[C---:B------:R-:W-:Y:S01]  /*1610*/  FADD.FTZ R205, -R15.reuse, R205 ;  /* 0x000000cd0fcd7221 */ /* 0x040fe20000010100 */
[C---:B------:R-:W-:Y:S01]  /*1620*/  FADD.FTZ R201, -R15.reuse, R18 ;  /* 0x000000120fc97221 */ /* 0x040fe20000010100 */
[C---:B------:R-:W-:Y:S01]  /*1630*/  FADD.FTZ R200, -R15.reuse, R19 ;  /* 0x000000130fc87221 */ /* 0x040fe20000010100 */
[----:B------:R-:W-:Y:S01]  /*1640*/  FADD.FTZ R15, -R15, R202 ;  /* 0x000000ca0f0f7221 */ /* 0x000fe20000010100 */
[----:B------:R-:W2:Y:S04]  /*1650*/  LDL R203, [R1+0xd4] ;  /* 0x0000d40001cb7983 */ /* 0x000ea80000100800 */
[----:B------:R-:W2:Y:S01]  /*1660*/  LDL R202, [R1+0xe4] ;  /* 0x0000e40001ca7983 */ /* 0x000ea20000100800 */
[----:B---3--:R-:W-:Y:S01]  /*1670*/  SHF.L.U32 R18, R184, 0x10, RZ ;  /* 0x00000010b8127819 */ /* 0x008fe200000006ff */
[----:B------:R-:W-:Y:S01]  /*1680*/  FMUL.FTZ R0, R6, R0 ;  /* 0x0000000006007220 */ /* 0x000fe20000410000 */
[----:B----4-:R-:W-:-:S03]  /*1690*/  IMAD.U32 R227, R188, 0x10000, RZ ;  /* 0x00010000bce37824 */ /* 0x010fc600078e00ff */
[-C--:B------:R-:W-:Y:S01]  /*16a0*/  FMUL.FTZ R19, R250, R18.reuse ;  /* 0x00000012fa137220 */ /* 0x080fe20000410000 */
[----:B------:R-:W-:Y:S01]  /*16b0*/  FADD.FTZ R140, R140, R18 ;  /* 0x000000128c8c7221 */ /* 0x000fe20000010000 */
[----:B------:R-:W-:Y:S01]  /*16c0*/  FFMA.FTZ R112, R0, R18, R112 ;  /* 0x0000001200707223 */ /* 0x000fe20000010070 */
[----:B------:R-:W-:Y:S01]  /*16d0*/  SHF.L.U32 R18, R185, 0x10, RZ ;  /* 0x00000010b9127819 */ /* 0x000fe200000006ff */
[----:B------:R-:W-:Y:S01]  /*16e0*/  FADD.FTZ R88, R88, R227 ;  /* 0x000000e358587221 */ /* 0x000fe20000010000 */
[-C--:B------:R-:W-:Y:S01]  /*16f0*/  FFMA.FTZ R64, R0, R227.reuse, R64 ;  /* 0x000000e300407223 */ /* 0x080fe20000010040 */
[----:B------:R-:W-:Y:S02]  /*1700*/  FFMA.FTZ R227, R242, R227, R19 ;  /* 0x000000e3f2e37223 */ /* 0x000fe40000010013 */
[----:B------:R-:W-:Y:S02]  /*1710*/  FMUL.FTZ R19, R222, R18 ;  /* 0x00000012de137220 */ /* 0x000fe40000410000 */
[----:B------:R-:W3:Y:S01]  /*1720*/  LDL R222, [R1+0xf0] ;  /* 0x0000f00001de7983 */ /* 0x000ee20000100800 */
[----:B------:R-:W-:-:S02]  /*1730*/  IMAD.U32 R251, R189, 0x10000, RZ ;  /* 0x00010000bdfb7824 */ /* 0x000fc400078e00ff */
[----:B------:R-:W-:Y:S02]  /*1740*/  FMUL.FTZ R215, R6, R215 ;  /* 0x000000d706d77220 */ /* 0x000fe40000410000 */
[----:B------:R-:W-:Y:S02]  /*1750*/  FADD.FTZ R90, R90, R251 ;  /* 0x000000fb5a5a7221 */ /* 0x000fe40000010000 */
[-C--:B------:R-:W-:Y:S01]  /*1760*/  FFMA.FTZ R66, R215, R251.reuse, R66 ;  /* 0x000000fbd7427223 */ /* 0x080fe20000010042 */
[----:B------:R-:W-:Y:S02]  /*1770*/  FFMA.FTZ R251, R221, R251, R19 ;  /* 0x000000fbddfb7223 */ /* 0x000fe40000010013 */
[----:B------:R-:W4:Y:S01]  /*1780*/  LDL R221, [R1+0xf4] ;  /* 0x0000f40001dd7983 */ /* 0x000f220000100800 */
[----:B------:R-:W-:Y:S01]  /*1790*/  FADD.FTZ R142, R142, R18 ;  /* 0x000000128e8e7221 */ /* 0x000fe20000010000 */
[----:B------:R-:W-:Y:S01]  /*17a0*/  FFMA.FTZ R114, R215, R18, R114 ;  /* 0x00000012d7727223 */ /* 0x000fe20000010072 */
[----:B------:R-:W-:Y:S01]  /*17b0*/  SHF.L.U32 R18, R186, 0x10, RZ ;  /* 0x00000010ba127819 */ /* 0x000fe200000006ff */
[----:B------:R-:W-:-:S02]  /*17c0*/  IMAD.U32 R250, R190, 0x10000, RZ ;  /* 0x00010000befa7824 */ /* 0x000fc400078e00ff */
[----:B------:R-:W-:Y:S01]  /*17d0*/  FMUL.FTZ R214, R6, R214 ;  /* 0x000000d606d67220 */ /* 0x000fe20000410000 */
[----:B------:R-:W-:Y:S01]  /*17e0*/  PRMT R184, R184, 0x7632, R184 ;  /* 0x00007632b8b87816 */ /* 0x000fe200000000b8 */
[----:B--2---:R-:W-:Y:S02]  /*17f0*/  FMUL.FTZ R19, R202, R18 ;  /* 0x00000012ca137220 */ /* 0x004fe40000410000 */
[----:B------:R-:W2:Y:S01]  /*1800*/  LDL R202, [R1+0xd8] ;  /* 0x0000d80001ca7983 */ /* 0x000ea20000100800 */
[----:B------:R-:W-:Y:S01]  /*1810*/  FADD.FTZ R92, R92, R250 ;  /* 0x000000fa5c5c7221 */ /* 0x000fe20000010000 */
[-C--:B------:R-:W-:Y:S01]  /*1820*/  FFMA.FTZ R68, R214, R250.reuse, R68 ;  /* 0x000000fad6447223 */ /* 0x080fe20000010044 */
[----:B------:R-:W-:Y:S01]  /*1830*/  SHF.L.U32 R184, R184, 0x10, RZ ;  /* 0x00000010b8b87819 */ /* 0x000fe200000006ff */
[----:B------:R-:W-:Y:S02]  /*1840*/  FFMA.FTZ R250, R224, R250, R19 ;  /* 0x000000fae0fa7223 */ /* 0x000fe40000010013 */
[----:B------:R-:W2:Y:S01]  /*1850*/  LDL R224, [R1+0xe8] ;  /* 0x0000e80001e07983 */ /* 0x000ea20000100800 */
[----:B------:R-:W-:Y:S01]  /*1860*/  FADD.FTZ R144, R144, R18 ;  /* 0x0000001290907221 */ /* 0x000fe20000010000 */
[----:B------:R-:W-:Y:S01]  /*1870*/  FFMA.FTZ R116, R214, R18, R116 ;  /* 0x00000012d6747223 */ /* 0x000fe20000010074 */
[----:B------:R-:W-:Y:S01]  /*1880*/  PRMT R243, R188, 0x7632, R243 ;  /* 0x00007632bcf37816 */ /* 0x000fe200000000f3 */
[C---:B------:R-:W-:Y:S01]  /*1890*/  FMUL.FTZ R205, R6.reuse, R205 ;  /* 0x000000cd06cd7220 */ /* 0x040fe20000410000 */
[----:B------:R-:W-:Y:S01]  /*18a0*/  ISETP.NE.U32.AND P2, PT, RZ, UR8, PT ;  /* 0x00000008ff007c0c */ /* 0x000fe2000bf45070 */
[----:B------:R-:W-:Y:S01]  /*18b0*/  FMUL.FTZ R204, R6, R204 ;  /* 0x000000cc06cc7220 */ /* 0x000fe20000410000 */
[----:B------:R-:W-:-:S02]  /*18c0*/  IMAD.U32 R242, R191, 0x10000, RZ ;  /* 0x00010000bff27824 */ /* 0x000fc400078e00ff */
[----:B---3--:R-:W-:Y:S01]  /*18d0*/  FMUL.FTZ R18, R222, R184 ;  /* 0x000000b8de127220 */ /* 0x008fe20000410000 */
[----:B------:R-:W3:Y:S04]  /*18e0*/  LDL R188, [R1+0xd0] ;  /* 0x0000d00001bc7983 */ /* 0x000ee80000100800 */
[----:B------:R-:W3:Y:S01]  /*18f0*/  LDL R222, [R1+0xec] ;  /* 0x0000ec0001de7983 */ /* 0x000ee20000100800 */
[----:B------:R-:W-:Y:S01]  /*1900*/  IMAD.U32 R243, R243, 0x10000, RZ ;  /* 0x00010000f3f37824 */ /* 0x000fe200078e00ff */
[----:B------:R-:W-:-:S03]  /*1910*/  ISETP.NE.AND.EX P2, PT, RZ, UR9, PT, P2 ;  /* 0x00000009ff007c0c */ /* 0x000fc6000bf45320 */
[----:B------:R-:W-:Y:S01]  /*1920*/  FADD.FTZ R89, R89, R243 ;  /* 0x000000f359597221 */ /* 0x000fe20000010000 */
[-C--:B------:R-:W-:Y:S01]  /*1930*/  FFMA.FTZ R65, R205, R243.reuse, R65 ;  /* 0x000000f3cd417223 */ /* 0x080fe20000010041 */
[----:B----4-:R-:W-:Y:S02]  /*1940*/  FFMA.FTZ R243, R221, R243, R18 ;  /* 0x000000f3ddf37223 */ /* 0x010fe40000010012 */
[----:B------:R-:W4:Y:S01]  /*1950*/  LDL R221, [R1+0xdc] ;  /* 0x0000dc0001dd7983 */ /* 0x000f220000100800 */
[----:B------:R-:W-:Y:S01]  /*1960*/  SHF.L.U32 R18, R187, 0x10, RZ ;  /* 0x00000010bb127819 */ /* 0x000fe200000006ff */
[----:B------:R-:W-:Y:S01]  /*1970*/  FADD.FTZ R94, R94, R242 ;  /* 0x000000f25e5e7221 */ /* 0x000fe20000010000 */
[----:B------:R-:W-:-:S03]  /*1980*/  FFMA.FTZ R70, R204, R242, R70 ;  /* 0x000000f2cc467223 */ /* 0x000fc60000010046 */
[-C--:B------:R-:W-:Y:S01]  /*1990*/  FMUL.FTZ R19, R203, R18.reuse ;  /* 0x00000012cb137220 */ /* 0x080fe20000410000 */
[----:B------:R-:W-:Y:S01]  /*19a0*/  FADD.FTZ R146, R146, R18 ;  /* 0x0000001292927221 */ /* 0x000fe20000010000 */
[----:B------:R-:W-:Y:S01]  /*19b0*/  FFMA.FTZ R118, R204, R18, R118 ;  /* 0x00000012cc767223 */ /* 0x000fe20000010076 */
[----:B------:R-:W-:Y:S01]  /*19c0*/  @P2 LEA R18, P3, R2, UR8, 0x4 ;  /* 0x0000000802122c11 */ /* 0x000fe2000f8620ff */
[----:B------:R-:W4:Y:S01]  /*19d0*/  LDL R203, [R1+0xe0] ;  /* 0x0000e00001cb7983 */ /* 0x000f220000100800 */
[----:B--2---:R-:W-:Y:S02]  /*19e0*/  FFMA.FTZ R242, R202, R242, R19 ;  /* 0x000000f2caf27223 */ /* 0x004fe40000010013 */
[----:B------:R-:W-:Y:S01]  /*19f0*/  @P2 LEA.HI.X R19, R2, UR9, RZ, 0x4, P3 ;  /* 0x0000000902132c11 */ /* 0x000fe200098f24ff */
[----:B------:R-:W2:Y:S04]  /*1a00*/  LDL R202, [R1+0xcc] ;  /* 0x0000cc0001ca7983 */ /* 0x000ea80000100800 */
[----:B------:R0:W5:Y:S02]  /*1a10*/  @P2 LDG.E.128 R164, desc[UR4][R18.64] ;  /* 0x0000000412a42981 */ /* 0x000164000c1e1d00 */
[----:B0-----:R-:W-:-:S04]  /*1a20*/  IADD3 R18, P2, R13, UR12, RZ ;  /* 0x0000000c0d127c10 */ /* 0x001fc8000ff5e0ff */
[----:B------:R-:W-:-:S06]  /*1a30*/  IADD3.X R19, R7, UR13, RZ, P2, !PT ;  /* 0x0000000d07137c10 */ /* 0x000fcc00097fe4ff */
[----:B------:R-:W5:Y:S01]  /*1a40*/  LDG.E.64 R18, desc[UR4][R18.64] ;  /* 0x0000000412127981 */ /* 0x000f62000c1e1b00 */
[----:B------:R-:W-:Y:S02]  /*1a50*/  PRMT R13, R185, 0x7632, R13 ;  /* 0x00007632b90d7816 */ /* 0x000fe4000000000d */
[----:B------:R-:W-:Y:S02]  /*1a60*/  PRMT R234, R189, 0x7632, R234 ;  /* 0x00007632bdea7816 */ /* 0x000fe400000000ea */
        /* <DEDUP_REMOVED lines=8> */
[--C-:B---3--:R-:W-:Y:S01]  /*1af0*/  FFMA.FTZ R234, R222, R234, R184.reuse ;  /* 0x000000eadeea7223 */ /* 0x108fe200000100b8 */
[----:B------:R-:W-:-:S04]  /*1b00*/  PRMT R184, R186, 0x7632, R184 ;  /* 0x00007632bab87816 */ /* 0x000fc800000000b8 */
[----:B------:R-:W-:Y:S01]  /*1b10*/  SHF.L.U32 R184, R184, 0x10, RZ ;  /* 0x00000010b8b87819 */ /* 0x000fe200000006ff */
[----:B------:R-:W-:-:S04]  /*1b20*/  FFMA.FTZ R222, R0, R227, RZ ;  /* 0x000000e300de7223 */ /* 0x000fc800000100ff */
[----:B----4-:R-:W-:Y:S01]  /*1b30*/  FMUL.FTZ R185, R221, R184 ;  /* 0x000000b8ddb97220 */ /* 0x010fe20000410000 */
[----:B------:R-:W-:Y:S01]  /*1b40*/  FADD.FTZ R221, RZ, R227 ;  /* 0x000000e3ffdd7221 */ /* 0x000fe20000010000 */
[----:B------:R-:W-:Y:S01]  /*1b50*/  FFMA.FTZ R222, R205, R243, R222 ;  /* 0x000000f3cdde7223 */ /* 0x000fe200000100de */
[----:B------:R-:W-:Y:S01]  /*1b60*/  FADD.FTZ R143, R143, R13 ;  /* 0x0000000d8f8f7221 */ /* 0x000fe20000010000 */
[----:B------:R-:W-:Y:S01]  /*1b70*/  FFMA.FTZ R115, R7, R13, R115 ;  /* 0x0000000d07737223 */ /* 0x000fe20000010073 */
[----:B------:R-:W-:Y:S01]  /*1b80*/  FADD.FTZ R221, R221, R243 ;  /* 0x000000f3dddd7221 */ /* 0x000fe20000010000 */
[----:B------:R-:W-:Y:S01]  /*1b90*/  PRMT R232, R190, 0x7632, R232 ;  /* 0x00007632bee87816 */ /* 0x000fe200000000e8 */
[----:B------:R-:W-:Y:S01]  /*1ba0*/  FMUL.FTZ R13, R6, R200 ;  /* 0x000000c8060d7220 */ /* 0x000fe20000410000 */
[----:B------:R-:W-:Y:S01]  /*1bb0*/  FFMA.FTZ R222, R215, R251, R222 ;  /* 0x000000fbd7de7223 */ /* 0x000fe200000100de */
[----:B------:R-:W-:Y:S01]  /*1bc0*/  FADD.FTZ R221, R221, R251 ;  /* 0x000000fbdddd7221 */ /* 0x000fe20000010000 */
[--C-:B------:R-:W-:Y:S01]  /*1bd0*/  FADD.FTZ R145, R145, R184.reuse ;  /* 0x000000b891917221 */ /* 0x100fe20000010000 */
[----:B------:R-:W-:Y:S01]  /*1be0*/  FFMA.FTZ R117, R13, R184, R117 ;  /* 0x000000b80d757223 */ /* 0x000fe20000010075 */
[----:B------:R-:W-:Y:S01]  /*1bf0*/  IMAD.U32 R232, R232, 0x10000, RZ ;  /* 0x00010000e8e87824 */ /* 0x000fe200078e00ff */
[----:B------:R-:W-:Y:S01]  /*1c00*/  PRMT R184, R187, 0x7632, R184 ;  /* 0x00007632bbb87816 */ /* 0x000fe200000000b8 */
[----:B------:R-:W-:Y:S01]  /*1c10*/  FADD.FTZ R221, R221, R234 ;  /* 0x000000eadddd7221 */ /* 0x000fe20000010000 */
[----:B------:R-:W-:Y:S01]  /*1c20*/  FFMA.FTZ R222, R7, R234, R222 ;  /* 0x000000ea07de7223 */ /* 0x000fe200000100de */
[----:B------:R-:W-:Y:S01]  /*1c30*/  PRMT R225, R191, 0x7632, R225 ;  /* 0x00007632bfe17816 */ /* 0x000fe200000000e1 */
[----:B------:R-:W-:Y:S01]  /*1c40*/  FADD.FTZ R93, R93, R232 ;  /* 0x000000e85d5d7221 */ /* 0x000fe20000010000 */
[-C--:B------:R-:W-:Y:S01]  /*1c50*/  FFMA.FTZ R69, R13, R232.reuse, R69 ;  /* 0x000000e80d457223 */ /* 0x080fe20000010045 */
[----:B------:R-:W-:Y:S01]  /*1c60*/  SHF.L.U32 R184, R184, 0x10, RZ ;  /* 0x00000010b8b87819 */ /* 0x000fe200000006ff */
[----:B------:R-:W-:Y:S01]  /*1c70*/  FFMA.FTZ R232, R203, R232, R185 ;  /* 0x000000e8cbe87223 */ /* 0x000fe200000100b9 */
[----:B------:R-:W-:Y:S01]  /*1c80*/  FADD.FTZ R221, R221, R250 ;  /* 0x000000fadddd7221 */ /* 0x000fe20000010000 */
[----:B------:R-:W-:Y:S01]  /*1c90*/  FFMA.FTZ R222, R214, R250, R222 ;  /* 0x000000fad6de7223 */ /* 0x000fe200000100de */
[----:B------:R-:W-:-:S02]  /*1ca0*/  IMAD.U32 R225, R225, 0x10000, RZ ;  /* 0x00010000e1e17824 */ /* 0x000fc400078e00ff */
        /* <DEDUP_REMOVED lines=8> */
[-C--:B------:R-:W-:Y:S01]  /*1d30*/  FFMA.FTZ R119, R15, R184.reuse, R119 ;  /* 0x000000b80f777223 */ /* 0x080fe20000010077 */
[----:B------:R-:W-:Y:S01]  /*1d40*/  IADD3 R224, R2, 0x100, RZ ;  /* 0x0000010002e07810 */ /* 0x000fe20007ffe0ff */
[----:B--2---:R-:W-:-:S04]  /*1d50*/  FMUL.FTZ R185, R202, R184 ;  /* 0x000000b8cab97220 */ /* 0x004fc80000410000 */
[----:B------:R-:W-:-:S04]  /*1d60*/  FFMA.FTZ R225, R188, R225, R185 ;  /* 0x000000e1bce17223 */ /* 0x000fc800000100b9 */
[----:B------:R-:W-:Y:S01]  /*1d70*/  FADD.FTZ R221, R221, R225 ;  /* 0x000000e1dddd7221 */ /* 0x000fe20000010000 */
[----:B------:R-:W-:-:S07]  /*1d80*/  FFMA.FTZ R222, R15, R225, R222 ;  /* 0x000000e10fde7223 */ /* 0x000fce00000100de */
.L_x_110:
[----:B------:R-:W-:Y:S05]  /*1d90*/  BSYNC B0 ;  /* 0x0000000000007941 */ /* 0x000fea0003800000 */
.L_x_109:
[----:B------:R-:W-:Y:S04]  /*1da0*/  BSSY B0, `(.L_x_111) ;  /* 0x00000a3000007945 */ /* 0x000fe80003800000 */
[----:B------:R-:W-:Y:S05]  /*1db0*/  @!P0 BRA `(.L_x_112) ;  /* 0x0000000800848947 */ /* 0x000fea0003800000 */
[----:B------:R-:W0:Y:S01]  /*1dc0*/  LDC.64 R184, c[0x0][0x2c0] ;  /* 0x0000b000ffb87b82 */ /* 0x000e220000000a00 */
[C---:B------:R-:W-:Y:S01]  /*1dd0*/  LEA R196, P2, R224.reuse, UR10, 0x4 ;  /* 0x0000000ae0c47c11 */ /* 0x040fe2000f8420ff */
[----:B------:R-:W2:Y:S03]  /*1de0*/  LDL R203, [R1+0xc4] ;  /* 0x0000c40001cb7983 */ /* 0x000ea60000100800 */
[----:B------:R-:W-:-:S03]  /*1df0*/  LEA.HI.X R197, R224, UR11, RZ, 0x4, P2 ;  /* 0x0000000be0c57c11 */ /* 0x000fc600090f24ff */
[----:B------:R-:W3:Y:S08]  /*1e00*/  LDC.64 R188, c[0x0][0x2b8] ;  /* 0x0000ae00ffbc7b82 */ /* 0x000ef00000000a00 */
[----:B------:R-:W4:Y:S01]  /*1e10*/  LDC.U8 R201, c[0x0][0x2a0] ;  /* 0x0000a800ffc97b82 */ /* 0x000f220000000000 */
[----:B------:R-:W2:Y:S01]  /*1e20*/  LDG.E.128 R196, desc[UR4][R196.64] ;  /* 0x00000004c4c47981 */ /* 0x000ea2000c1e1d00 */
[C---:B------:R-:W-:Y:S01]  /*1e30*/  IMAD.SHL.U32 R14, R224.reuse, 0x8, RZ ;  /* 0x00000008e00e7824 */ /* 0x040fe200078e00ff */
[----:B------:R-:W-:-:S02]  /*1e40*/  SHF.L.U64.HI R11, R224, 0x3, RZ ;  /* 0x00000003e00b7819 */ /* 0x000fc400000102ff */
[----:B------:R-:W2:Y:S01]  /*1e50*/  LDL R248, [R1+0xc8] ;  /* 0x0000c80001f87983 */ /* 0x000ea20000100800 */
[----:B0-----:R-:W-:-:S03]  /*1e60*/  IMAD.WIDE.U32 R184, R224, 0x10, R184 ;  /* 0x00000010e0b87825 */ /* 0x001fc600078e00b8 */
[----:B------:R-:W2:Y:S04]  /*1e70*/  LDL R247, [R1+0xb4] ;  /* 0x0000b40001f77983 */ /* 0x000ea80000100800 */
[----:B------:R-:W2:Y:S01]  /*1e80*/  LDL R240, [R1+0xb8] ;  /* 0x0000b80001f07983 */ /* 0x000ea20000100800 */
[----:B------:R-:W-:Y:S01]  /*1e90*/  ISETP.NE.U32.AND P2, PT, RZ, UR14, PT ;  /* 0x0000000eff007c0c */ /* 0x000fe2000bf45070 */
[----:B---3--:R-:W-:Y:S02]  /*1ea0*/  IMAD.WIDE.U32 R188, R224, 0x10, R188 ;  /* 0x00000010e0bc7825 */ /* 0x008fe400078e00bc */
[----:B------:R-:W3:Y:S01]  /*1eb0*/  LDG.E.128 R184, desc[UR4][R184.64] ;  /* 0x00000004b8b87981 */ /* 0x000ee2000c1e1d00 */
[----:B------:R-:W-:-:S03]  /*1ec0*/  ISETP.NE.AND.EX P2, PT, RZ, UR15, PT, P2 ;  /* 0x0000000fff007c0c */ /* 0x000fc6000bf45320 */
[----:B------:R-:W3:Y:S10]  /*1ed0*/  LDG.E.128 R188, desc[UR4][R188.64] ;  /* 0x00000004bcbc7981 */ /* 0x000ef4000c1e1d00 */
[----:B------:R-:W0:Y:S02]  /*1ee0*/  @P2 LDC.64 R22, c[0x0][0x248] ;  /* 0x00009200ff162b82 */ /* 0x000e240000000a00 */
[----:B0-----:R-:W-:-:S04]  /*1ef0*/  @P2 IADD3 R22, P3, R14, R22, RZ ;  /* 0x000000160e162210 */ /* 0x001fc80007f7e0ff */
[----:B------:R-:W-:-:S05]  /*1f00*/  @P2 IADD3.X R23, R11, R23, RZ, P3, !PT ;  /* 0x000000170b172210 */ /* 0x000fca0001ffe4ff */
[----:B------:R2:W5:Y:S01]  /*1f10*/  @P2 LDG.E.64 R20, desc[UR4][R22.64] ;  /* 0x0000000416142981 */ /* 0x000562000c1e1b00 */
[----:B----4-:R-:W-:Y:S02]  /*1f20*/  ISETP.NE.AND P2, PT, R201, RZ, PT ;  /* 0x000000ffc900720c */ /* 0x010fe40003f45270 */
[----:B--2---:R-:W-:Y:S01]  /*1f30*/  PRMT R22, R197, 0x7632, R22 ;  /* 0x00007632c5167816 */ /* 0x004fe20000000016 */
[C---:B------:R-:W-:Y:S01]  /*1f40*/  IMAD.U32 R213, R196.reuse, 0x10000, RZ ;  /* 0x00010000c4d57824 */ /* 0x040fe200078e00ff */
[----:B------:R-:W-:Y:S01]  /*1f50*/  PRMT R200, R196, 0x7632, R200 ;  /* 0x00007632c4c87816 */ /* 0x000fe200000000c8 */
[----:B------:R-:W-:Y:S01]  /*1f60*/  IMAD.U32 R201, R198, 0x10000, RZ ;  /* 0x00010000c6c97824 */ /* 0x000fe200078e00ff */
[----:B-----5:R-:W-:Y:S02]  /*1f70*/  FSEL R196, R216, RZ, !P2 ;  /* 0x000000ffd8c47208 */ /* 0x020fe40005000000 */
[----:B------:R-:W-:Y:S02]  /*1f80*/  PRMT R23, R198, 0x7632, R23 ;  /* 0x00007632c6177816 */ /* 0x000fe40000000017 */
[----:B------:R-:W-:-:S02]  /*1f90*/  SHF.L.U32 R22, R22, 0x10, RZ ;  /* 0x0000001016167819 */ /* 0x000fc400000006ff */
[----:B------:R-:W-:Y:S02]  /*1fa0*/  SHF.L.U32 R212, R197, 0x10, RZ ;  /* 0x00000010c5d47819 */ /* 0x000fe400000006ff */
[C---:B------:R-:W-:Y:S02]  /*1fb0*/  PRMT R197, R199.reuse, 0x7632, R197 ;  /* 0x00007632c7c57816 */ /* 0x040fe400000000c5 */
[----:B------:R-:W-:Y:S01]  /*1fc0*/  SHF.L.U32 R198, R199, 0x10, RZ ;  /* 0x00000010c7c67819 */ /* 0x000fe200000006ff */
[----:B------:R-:W-:Y:S02]  /*1fd0*/  IMAD.U32 R200, R200, 0x10000, RZ ;  /* 0x00010000c8c87824 */ /* 0x000fe400078e00ff */
[C---:B------:R-:W-:Y:S01]  /*1fe0*/  FADD.FTZ R199, -R196.reuse, R201 ;  /* 0x000000c9c4c77221 */ /* 0x040fe20000010100 */
[----:B------:R-:W-:Y:S02]  /*1ff0*/  IMAD.U32 R23, R23, 0x10000, RZ ;  /* 0x0001000017177824 */ /* 0x000fe400078e00ff */
[----:B------:R-:W-:Y:S01]  /*2000*/  FADD.FTZ R201, -R196, R22 ;  /* 0x00000016c4c97221 */ /* 0x000fe20000010100 */
[----:B------:R-:W-:Y:S01]  /*2010*/  SHF.L.U32 R202, R197, 0x10, RZ ;  /* 0x00000010c5ca7819 */ /* 0x000fe200000006ff */
[----:B---3--:R-:W-:-:S02]  /*2020*/  IMAD.U32 R22, R184, 0x10000, RZ ;  /* 0x00010000b8167824 */ /* 0x008fc400078e00ff */
[C---:B------:R-:W-:Y:S01]  /*2030*/  FADD.FTZ R197, -R196.reuse, R198 ;  /* 0x000000c6c4c57221 */ /* 0x040fe20000010100 */
[C---:B------:R-:W-:Y:S01]  /*2040*/  FADD.FTZ R198, -R196.reuse, R200 ;  /* 0x000000c8c4c67221 */ /* 0x040fe20000010100 */
[C---:B------:R-:W-:Y:S01]  /*2050*/  FADD.FTZ R200, -R196.reuse, R23 ;  /* 0x00000017c4c87221 */ /* 0x040fe20000010100 */
[----:B------:R-:W-:Y:S02]  /*2060*/  FMUL.FTZ R23, R203, R22 ;  /* 0x00000016cb177220 */ /* 0x000fe40000410000 */
[----:B------:R-:W2:Y:S01]  /*2070*/  LDL R203, [R1+0xa4] ;  /* 0x0000a40001cb7983 */ /* 0x000ea20000100800 */
[C---:B------:R-:W-:Y:S01]  /*2080*/  FADD.FTZ R213, -R196.reuse, R213 ;  /* 0x000000d5c4d57221 */ /* 0x040fe20000010100 */
[C---:B------:R-:W-:Y:S01]  /*2090*/  FADD.FTZ R212, -R196.reuse, R212 ;  /* 0x000000d4c4d47221 */ /* 0x040fe20000010100 */
[----:B------:R-:W-:Y:S02]  /*20a0*/  FADD.FTZ R196, -R196, R202 ;  /* 0x000000cac4c47221 */ /* 0x000fe40000010100 */
[----:B------:R-:W3:Y:S01]  /*20b0*/  LDL R202, [R1+0xa8] ;  /* 0x0000a80001ca7983 */ /* 0x000ee20000100800 */
[----:B------:R-:W-:Y:S01]  /*20c0*/  SHF.L.U32 R249, R188, 0x10, RZ ;  /* 0x00000010bcf97819 */ /* 0x000fe200000006ff */
[----:B------:R-:W-:Y:S01]  /*20d0*/  FMUL.FTZ R213, R6, R213 ;  /* 0x000000d506d57220 */ /* 0x000fe20000410000 */
[----:B------:R-:W-:Y:S01]  /*20e0*/  FADD.FTZ R148, R148, R22 ;  /* 0x0000001694947221 */ /* 0x000fe20000010000 */
[----:B------:R-:W-:-:S02]  /*20f0*/  FMUL.FTZ R212, R6, R212 ;  /* 0x000000d406d47220 */ /* 0x000fc40000410000 */
[C---:B------:R-:W-:Y:S01]  /*2100*/  FFMA.FTZ R120, R213.reuse, R22, R120 ;  /* 0x00000016d5787223 */ /* 0x040fe20000010078 */
[----:B------:R-:W-:Y:S01]  /*2110*/  FADD.FTZ R96, R96, R249 ;  /* 0x000000f960607221 */ /* 0x000fe20000010000 */
[-C--:B------:R-:W-:Y:S01]  /*2120*/  FFMA.FTZ R72, R213, R249.reuse, R72 ;  /* 0x000000f9d5487223 */ /* 0x080fe20000010048 */
[----:B------:R-:W-:Y:S02]  /*2130*/  IMAD.U32 R22, R185, 0x10000, RZ ;  /* 0x00010000b9167824 */ /* 0x000fe400078e00ff */
[----:B------:R-:W-:Y:S01]  /*2140*/  FFMA.FTZ R249, R248, R249, R23 ;  /* 0x000000f9f8f97223 */ /* 0x000fe20000010017 */
[----:B------:R-:W-:Y:S01]  /*2150*/  SHF.L.U32 R248, R189, 0x10, RZ ;  /* 0x00000010bdf87819 */ /* 0x000fe200000006ff */
[-C--:B------:R-:W-:Y:S01]  /*2160*/  FMUL.FTZ R23, R247, R22.reuse ;  /* 0x00000016f7177220 */ /* 0x080fe20000410000 */
[----:B------:R-:W-:Y:S01]  /*2170*/  FADD.FTZ R150, R150, R22 ;  /* 0x0000001696967221 */ /* 0x000fe20000010000 */
[----:B------:R-:W-:Y:S01]  /*2180*/  FFMA.FTZ R122, R212, R22, R122 ;  /* 0x00000016d47a7223 */ /* 0x000fe2000001007a */
[----:B------:R-:W-:-:S02]  /*2190*/  IMAD.U32 R22, R186, 0x10000, RZ ;  /* 0x00010000ba167824 */ /* 0x000fc400078e00ff */
[----:B------:R-:W-:Y:S01]  /*21a0*/  FADD.FTZ R98, R98, R248 ;  /* 0x000000f862627221 */ /* 0x000fe20000010000 */
[-C--:B------:R-:W-:Y:S01]  /*21b0*/  FFMA.FTZ R74, R212, R248.reuse, R74 ;  /* 0x000000f8d44a7223 */ /* 0x080fe2000001004a */
[----:B------:R-:W-:Y:S01]  /*21c0*/  FFMA.FTZ R248, R240, R248, R23 ;  /* 0x000000f8f0f87223 */ /* 0x000fe20000010017 */
[----:B------:R-:W-:Y:S01]  /*21d0*/  SHF.L.U32 R247, R190, 0x10, RZ ;  /* 0x00000010bef77819 */ /* 0x000fe200000006ff */
[----:B------:R-:W-:Y:S01]  /*21e0*/  FMUL.FTZ R199, R6, R199 ;  /* 0x000000c706c77220 */ /* 0x000fe20000410000 */
[----:B------:R-:W4:Y:S03]  /*21f0*/  LDL R240, [R1+0xc0] ;  /* 0x0000c00001f07983 */ /* 0x000f260000100800 */
[----:B------:R-:W-:Y:S01]  /*2200*/  FADD.FTZ R100, R100, R247 ;  /* 0x000000f764647221 */ /* 0x000fe20000010000 */
[----:B------:R-:W-:Y:S01]  /*2210*/  FFMA.FTZ R76, R199, R247, R76 ;  /* 0x000000f7c74c7223 */ /* 0x000fe2000001004c */
[----:B------:R-:W-:-:S02]  /*2220*/  PRMT R241, R188, 0x7632, R241 ;  /* 0x00007632bcf17816 */ /* 0x000fc400000000f1 */
[----:B------:R-:W4:Y:S01]  /*2230*/  LDL R188, [R1+0xac] ;  /* 0x0000ac0001bc7983 */ /* 0x000f220000100800 */
[----:B--2---:R-:W-:-:S03]  /*2240*/  FMUL.FTZ R23, R203, R22 ;  /* 0x00000016cb177220 */ /* 0x004fc60000410000 */
[----:B------:R-:W2:Y:S01]  /*2250*/  LDL R203, [R1+0x94] ;  /* 0x0000940001cb7983 */ /* 0x000ea20000100800 */
[----:B---3--:R-:W-:-:S03]  /*2260*/  FFMA.FTZ R247, R202, R247, R23 ;  /* 0x000000f7caf77223 */ /* 0x008fc60000010017 */
[----:B------:R-:W3:Y:S04]  /*2270*/  LDL R23, [R1+0xbc] ;  /* 0x0000bc0001177983 */ /* 0x000ee80000100800 */
[----:B------:R-:W2:Y:S01]  /*2280*/  LDL R202, [R1+0x98] ;  /* 0x0000980001ca7983 */ /* 0x000ea20000100800 */
[----:B------:R-:W-:Y:S02]  /*2290*/  PRMT R184, R184, 0x7632, R184 ;  /* 0x00007632b8b87816 */ /* 0x000fe400000000b8 */
[----:B------:R-:W-:-:S03]  /*22a0*/  ISETP.NE.U32.AND P2, PT, RZ, UR8, PT ;  /* 0x00000008ff007c0c */ /* 0x000fc6000bf45070 */
[----:B------:R-:W-:Y:S01]  /*22b0*/  IMAD.U32 R184, R184, 0x10000, RZ ;  /* 0x00010000b8b87824 */ /* 0x000fe200078e00ff */
[----:B------:R-:W-:Y:S01]  /*22c0*/  ISETP.NE.AND.EX P2, PT, RZ, UR9, PT, P2 ;  /* 0x00000009ff007c0c */ /* 0x000fe2000bf45320 */
[----:B------:R-:W-:Y:S01]  /*22d0*/  FADD.FTZ R152, R152, R22 ;  /* 0x0000001698987221 */ /* 0x000fe20000010000 */
[----:B------:R-:W-:Y:S01]  /*22e0*/  SHF.L.U32 R241, R241, 0x10, RZ ;  /* 0x00000010f1f17819 */ /* 0x000fe200000006ff */
[----:B------:R-:W-:Y:S01]  /*22f0*/  FFMA.FTZ R124, R199, R22, R124 ;  /* 0x00000016c77c7223 */ /* 0x000fe2000001007c */
[C---:B------:R-:W-:Y:S01]  /*2300*/  FMUL.FTZ R198, R6.reuse, R198 ;  /* 0x000000c606c67220 */ /* 0x040fe20000410000 */
[----:B------:R-:W-:Y:S02]  /*2310*/  FMUL.FTZ R197, R6, R197 ;  /* 0x000000c506c57220 */ /* 0x000fe40000410000 */
[----:B------:R-:W-:Y:S01]  /*2320*/  FADD.FTZ R97, R97, R241 ;  /* 0x000000f161617221 */ /* 0x000fe20000010000 */
[----:B------:R-:W-:Y:S01]  /*2330*/  FFMA.FTZ R73, R198, R241, R73 ;  /* 0x000000f1c6497223 */ /* 0x000fe20000010049 */
[----:B------:R-:W-:-:S02]  /*2340*/  PRMT R229, R189, 0x7632, R229 ;  /* 0x00007632bde57816 */ /* 0x000fc400000000e5 */
[----:B------:R-:W2:Y:S01]  /*2350*/  LDL R189, [R1+0x8c] ;  /* 0x00008c0001bd7983 */ /* 0x000ea20000100800 */
[----:B------:R-:W-:Y:S01]  /*2360*/  FADD.FTZ R149, R149, R184 ;  /* 0x000000b895957221 */ /* 0x000fe20000010000 */
[-C--:B------:R-:W-:Y:S01]  /*2370*/  FFMA.FTZ R121, R198, R184.reuse, R121 ;  /* 0x000000b8c6797223 */ /* 0x080fe20000010079 */
[----:B---3--:R-:W-:-:S04]  /*2380*/  FMUL.FTZ R22, R23, R184 ;  /* 0x000000b817167220 */ /* 0x008fc80000410000 */
[----:B----4-:R-:W-:Y:S01]  /*2390*/  FFMA.FTZ R241, R240, R241, R22 ;  /* 0x000000f1f0f17223 */ /* 0x010fe20000010016 */
[----:B------:R-:W-:Y:S01]  /*23a0*/  IMAD.U32 R22, R187, 0x10000, RZ ;  /* 0x00010000bb167824 */ /* 0x000fe200078e00ff */
[----:B------:R-:W-:-:S03]  /*23b0*/  SHF.L.U32 R240, R191, 0x10, RZ ;  /* 0x00000010bff07819 */ /* 0x000fc600000006ff */
[-C--:B--2---:R-:W-:Y:S01]  /*23c0*/  FMUL.FTZ R23, R203, R22.reuse ;  /* 0x00000016cb177220 */ /* 0x084fe20000410000 */
[----:B------:R-:W-:Y:S01]  /*23d0*/  FADD.FTZ R154, R154, R22 ;  /* 0x000000169a9a7221 */ /* 0x000fe20000010000 */
[C---:B------:R-:W-:Y:S01]  /*23e0*/  FFMA.FTZ R126, R197.reuse, R22, R126 ;  /* 0x00000016c57e7223 */ /* 0x040fe2000001007e */
[----:B------:R-:W-:Y:S01]  /*23f0*/  @P2 LEA R22, P3, R224, UR8, 0x4 ;  /* 0x00000008e0162c11 */ /* 0x000fe2000f8620ff */
[----:B------:R-:W-:Y:S01]  /*2400*/  FADD.FTZ R102, R102, R240 ;  /* 0x000000f066667221 */ /* 0x000fe20000010000 */
[-C--:B------:R-:W-:Y:S01]  /*2410*/  FFMA.FTZ R78, R197, R240.reuse, R78 ;  /* 0x000000f0c54e7223 */ /* 0x080fe2000001004e */
[----:B------:R-:W-:Y:S01]  /*2420*/  FFMA.FTZ R240, R202, R240, R23 ;  /* 0x000000f0caf07223 */ /* 0x000fe20000010017 */
[----:B------:R-:W-:Y:S01]  /*2430*/  @P2 LEA.HI.X R23, R224, UR9, RZ, 0x4, P3 ;  /* 0x00000009e0172c11 */ /* 0x000fe200098f24ff */
[----:B------:R-:W2:Y:S04]  /*2440*/  LDL R203, [R1+0x9c] ;  /* 0x00009c0001cb7983 */ /* 0x000ea80000100800 */
[----:B------:R0:W5:Y:S04]  /*2450*/  @P2 LDG.E.128 R168, desc[UR4][R22.64] ;  /* 0x0000000416a82981 */ /* 0x000168000c1e1d00 */
[----:B------:R-:W3:Y:S01]  /*2460*/  LDL R202, [R1+0xa0] ;  /* 0x0000a00001ca7983 */ /* 0x000ee20000100800 */
[----:B0-----:R-:W-:-:S02]  /*2470*/  IADD3 R22, P2, R14, UR12, RZ ;  /* 0x0000000c0e167c10 */ /* 0x001fc4000ff5e0ff */
[----:B------:R-:W-:Y:S02]  /*2480*/  PRMT R14, R185, 0x7632, R14 ;  /* 0x00007632b90e7816 */ /* 0x000fe4000000000e */
[----:B------:R-:W4:Y:S03]  /*2490*/  LDL R185, [R1+0xb0] ;  /* 0x0000b00001b97983 */ /* 0x000f260000100800 */
[----:B------:R-:W-:Y:S01]  /*24a0*/  IMAD.U32 R14, R14, 0x10000, RZ ;  /* 0x000100000e0e7824 */ /* 0x000fe200078e00ff */
[----:B------:R-:W-:-:S03]  /*24b0*/  IADD3.X R23, R11, UR13, RZ, P2, !PT ;  /* 0x0000000d0b177c10 */ /* 0x000fc600097fe4ff */
[----:B------:R-:W-:Y:S02]  /*24c0*/  FMUL.FTZ R184, R188, R14 ;  /* 0x0000000ebcb87220 */ /* 0x000fe40000410000 */
[----:B------:R-:W3:Y:S04]  /*24d0*/  LDL R188, [R1+0x90] ;  /* 0x0000900001bc7983 */ /* 0x000ee80000100800 */
[----:B------:R-:W5:Y:S01]  /*24e0*/  LDG.E.64 R22, desc[UR4][R22.64] ;  /* 0x0000000416167981 */ /* 0x000f62000c1e1b00 */
[----:B------:R-:W-:Y:S01]  /*24f0*/  SHF.L.U32 R229, R229, 0x10, RZ ;  /* 0x00000010e5e57819 */ /* 0x000fe200000006ff */
[----:B------:R-:W-:Y:S01]  /*2500*/  FMUL.FTZ R11, R6, R201 ;  /* 0x000000c9060b7220 */ /* 0x000fe20000410000 */
[----:B------:R-:W-:Y:S01]  /*2510*/  FADD.FTZ R221, R221, R249 ;  /* 0x000000f9dddd7221 */ /* 0x000fe20000010000 */
[----:B------:R-:W-:-:S02]  /*2520*/  FFMA.FTZ R222, R213, R249, R222 ;  /* 0x000000f9d5de7223 */ /* 0x000fc400000100de */
[----:B------:R-:W-:Y:S01]  /*2530*/  FADD.FTZ R99, R99, R229 ;  /* 0x000000e563637221 */ /* 0x000fe20000010000 */
[----:B------:R-:W-:Y:S01]  /*2540*/  FFMA.FTZ R75, R11, R229, R75 ;  /* 0x000000e50b4b7223 */ /* 0x000fe2000001004b */
[----:B------:R-:W-:Y:S01]  /*2550*/  FADD.FTZ R221, R221, R241 ;  /* 0x000000f1dddd7221 */ /* 0x000fe20000010000 */
[----:B------:R-:W-:Y:S01]  /*2560*/  FFMA.FTZ R222, R198, R241, R222 ;  /* 0x000000f1c6de7223 */ /* 0x000fe200000100de */
[----:B------:R-:W-:Y:S01]  /*2570*/  FADD.FTZ R151, R151, R14 ;  /* 0x0000000e97977221 */ /* 0x000fe20000010000 */
[----:B------:R-:W-:Y:S01]  /*2580*/  FFMA.FTZ R123, R11, R14, R123 ;  /* 0x0000000e0b7b7223 */ /* 0x000fe2000001007b */
[----:B------:R-:W-:Y:S01]  /*2590*/  PRMT R220, R190, 0x7632, R220 ;  /* 0x00007632bedc7816 */ /* 0x000fe200000000dc */
[----:B------:R-:W-:Y:S01]  /*25a0*/  FMUL.FTZ R14, R6, R200 ;  /* 0x000000c8060e7220 */ /* 0x000fe20000410000 */
[----:B------:R-:W-:Y:S01]  /*25b0*/  FADD.FTZ R221, R221, R248 ;  /* 0x000000f8dddd7221 */ /* 0x000fe20000010000 */
[----:B------:R-:W-:Y:S01]  /*25c0*/  FFMA.FTZ R222, R212, R248, R222 ;  /* 0x000000f8d4de7223 */ /* 0x000fe200000100de */
[----:B------:R-:W-:-:S02]  /*25d0*/  SHF.L.U32 R220, R220, 0x10, RZ ;  /* 0x00000010dcdc7819 */ /* 0x000fc400000006ff */
[----:B------:R-:W-:-:S03]  /*25e0*/  PRMT R218, R191, 0x7632, R218 ;  /* 0x00007632bfda7816 */ /* 0x000fc600000000da */
[----:B------:R-:W-:Y:S01]  /*25f0*/  FADD.FTZ R101, R101, R220 ;  /* 0x000000dc65657221 */ /* 0x000fe20000010000 */
[----:B------:R-:W-:Y:S01]  /*2600*/  FFMA.FTZ R77, R14, R220, R77 ;  /* 0x000000dc0e4d7223 */ /* 0x000fe2000001004d */
[----:B------:R-:W-:Y:S01]  /*2610*/  SHF.L.U32 R218, R218, 0x10, RZ ;  /* 0x00000010dada7819 */ /* 0x000fe200000006ff */
[----:B------:R-:W-:-:S04]  /*2620*/  FMUL.FTZ R196, R6, R196 ;  /* 0x000000c406c47220 */ /* 0x000fc80000410000 */
[----:B------:R-:W-:Y:S01]  /*2630*/  FADD.FTZ R103, R103, R218 ;  /* 0x000000da67677221 */ /* 0x000fe20000010000 */
[----:B------:R-:W-:Y:S01]  /*2640*/  FFMA.FTZ R79, R196, R218, R79 ;  /* 0x000000dac44f7223 */ /* 0x000fe2000001004f */
[----:B------:R-:W-:Y:S02]  /*2650*/  VIADD R224, R224, 0x100 ;  /* 0x00000100e0e07836 */ /* 0x000fe40000000000 */
[--C-:B----4-:R-:W-:Y:S01]  /*2660*/  FFMA.FTZ R229, R185, R229, R184.reuse ;  /* 0x000000e5b9e57223 */ /* 0x110fe200000100b8 */
[----:B------:R-:W-:-:S05]  /*2670*/  PRMT R184, R186, 0x7632, R184 ;  /* 0x00007632bab87816 */ /* 0x000fca00000000b8 */
[----:B------:R-:W-:Y:S02]  /*2680*/  IMAD.U32 R184, R184, 0x10000, RZ ;  /* 0x00010000b8b87824 */ /* 0x000fe400078e00ff */
[----:B------:R-:W-:Y:S01]  /*2690*/  FADD.FTZ R221, R221, R229 ;  /* 0x000000e5dddd7221 */ /* 0x000fe20000010000 */
[----:B------:R-:W-:Y:S01]  /*26a0*/  FFMA.FTZ R222, R11, R229, R222 ;  /* 0x000000e50bde7223 */ /* 0x000fe200000100de */
[-C--:B--2---:R-:W-:Y:S01]  /*26b0*/  FMUL.FTZ R185, R203, R184.reuse ;  /* 0x000000b8cbb97220 */ /* 0x084fe20000410000 */
[--C-:B------:R-:W-:Y:S01]  /*26c0*/  FADD.FTZ R153, R153, R184.reuse ;  /* 0x000000b899997221 */ /* 0x100fe20000010000 */
[----:B------:R-:W-:Y:S01]  /*26d0*/  FFMA.FTZ R125, R14, R184, R125 ;  /* 0x000000b80e7d7223 */ /* 0x000fe2000001007d */
[----:B------:R-:W-:Y:S01]  /*26e0*/  PRMT R184, R187, 0x7632, R184 ;  /* 0x00007632bbb87816 */ /* 0x000fe200000000b8 */
[----:B---3--:R-:W-:Y:S01]  /*26f0*/  FFMA.FTZ R220, R202, R220, R185 ;  /* 0x000000dccadc7223 */ /* 0x008fe200000100b9 */
[----:B------:R-:W-:Y:S01]  /*2700*/  FADD.FTZ R221, R221, R247 ;  /* 0x000000f7dddd7221 */ /* 0x000fe20000010000 */
[----:B------:R-:W-:-:S02]  /*2710*/  FFMA.FTZ R222, R199, R247, R222 ;  /* 0x000000f7c7de7223 */ /* 0x000fc400000100de */
[----:B------:R-:W-:Y:S02]  /*2720*/  IMAD.U32 R184, R184, 0x10000, RZ ;  /* 0x00010000b8b87824 */ /* 0x000fe400078e00ff */
[----:B------:R-:W-:Y:S01]  /*2730*/  FADD.FTZ R221, R221, R220 ;  /* 0x000000dcdddd7221 */ /* 0x000fe20000010000 */
[----:B------:R-:W-:Y:S01]  /*2740*/  FFMA.FTZ R222, R14, R220, R222 ;  /* 0x000000dc0ede7223 */ /* 0x000fe200000100de */
[----:B------:R-:W-:Y:S02]  /*2750*/  FMUL.FTZ R185, R189, R184 ;  /* 0x000000b8bdb97220 */ /* 0x000fe40000410000 */
[----:B------:R-:W-:Y:S01]  /*2760*/  FADD.FTZ R221, R221, R240 ;  /* 0x000000f0dddd7221 */ /* 0x000fe20000010000 */
[----:B------:R-:W-:Y:S01]  /*2770*/  FFMA.FTZ R222, R197, R240, R222 ;  /* 0x000000f0c5de7223 */ /* 0x000fe200000100de */
[----:B------:R-:W-:Y:S01]  /*2780*/  FFMA.FTZ R218, R188, R218, R185 ;  /* 0x000000dabcda7223 */ /* 0x000fe200000100b9 */
[----:B------:R-:W-:Y:S01]  /*2790*/  FADD.FTZ R155, R155, R184 ;  /* 0x000000b89b9b7221 */ /* 0x000fe20000010000 */
[----:B------:R-:W-:-:S02]  /*27a0*/  FFMA.FTZ R127, R196, R184, R127 ;  /* 0x000000b8c47f7223 */ /* 0x000fc4000001007f */
[----:B------:R-:W-:Y:S01]  /*27b0*/  FADD.FTZ R221, R221, R218 ;  /* 0x000000dadddd7221 */ /* 0x000fe20000010000 */
[----:B------:R-:W-:-:S07]  /*27c0*/  FFMA.FTZ R222, R196, R218, R222 ;  /* 0x000000dac4de7223 */ /* 0x000fce00000100de */
.L_x_112:
[----:B------:R-:W-:Y:S05]  /*27d0*/  BSYNC B0 ;  /* 0x0000000000007941 */ /* 0x000fea0003800000 */
.L_x_111:
[----:B------:R-:W-:Y:S04]  /*27e0*/  BSSY B0, `(.L_x_113) ;  /* 0x00000a3000007945 */ /* 0x000fe80003800000 */
[----:B------:R-:W-:Y:S05]  /*27f0*/  @!P1 BRA `(.L_x_114) ;  /* 0x0000000800849947 */ /* 0x000fea0003800000 */
[----:B------:R-:W0:Y:S01]  /*2800*/  LDC.64 R184, c[0x0][0x2c0] ;  /* 0x0000b000ffb87b82 */ /* 0x000e220000000a00 */
[C---:B------:R-:W-:Y:S01]  /*2810*/  LEA R192, P2, R224.reuse, UR10, 0x4 ;  /* 0x0000000ae0c07c11 */ /* 0x040fe2000f8420ff */
[----:B------:R-:W2:Y:S03]  /*2820*/  LDL R203, [R1+0x84] ;  /* 0x0000840001cb7983 */ /* 0x000ea60000100800 */
[C---:B------:R-:W-:Y:S01]  /*2830*/  LEA.HI.X R193, R224.reuse, UR11, RZ, 0x4, P2 ;  /* 0x0000000be0c17c11 */ /* 0x040fe200090f24ff */
[----:B------:R-:W3:Y:S02]  /*2840*/  LDL R245, [R1+0x88] ;  /* 0x0000880001f57983 */ /* 0x000ee40000100800 */
[----:B------:R-:W4:Y:S08]  /*2850*/  LDC.64 R188, c[0x0][0x2b8] ;  /* 0x0000ae00ffbc7b82 */ /* 0x000f300000000a00 */
[----:B------:R-:W1:Y:S01]  /*2860*/  LDC.U8 R202, c[0x0][0x2a0] ;  /* 0x0000a800ffca7b82 */ /* 0x000e620000000000 */
[----:B------:R-:W2:Y:S01]  /*2870*/  LDG.E.128 R192, desc[UR4][R192.64] ;  /* 0x00000004c0c07981 */ /* 0x000ea2000c1e1d00 */
[----:B------:R-:W-:-:S02]  /*2880*/  SHF.L.U32 R200, R224, 0x3, RZ ;  /* 0x00000003e0c87819 */ /* 0x000fc400000006ff */
[C---:B------:R-:W-:Y:S01]  /*2890*/  SHF.L.U64.HI R12, R224.reuse, 0x3, RZ ;  /* 0x00000003e00c7819 */ /* 0x040fe200000102ff */
[----:B------:R-:W3:Y:S01]  /*28a0*/  LDL R244, [R1+0x74] ;  /* 0x0000740001f47983 */ /* 0x000ee20000100800 */
[----:B0-----:R-:W-:-:S03]  /*28b0*/  IMAD.WIDE.U32 R184, R224, 0x10, R184 ;  /* 0x00000010e0b87825 */ /* 0x001fc600078e00b8 */
[----:B------:R-:W3:Y:S04]  /*28c0*/  LDL R238, [R1+0x78] ;  /* 0x0000780001ee7983 */ /* 0x000ee80000100800 */
[----:B------:R-:W3:Y:S01]  /*28d0*/  LDG.E.128 R184, desc[UR4][R184.64] ;  /* 0x00000004b8b87981 */ /* 0x000ee2000c1e1d00 */
[----:B------:R-:W-:Y:S01]  /*28e0*/  ISETP.NE.U32.AND P2, PT, RZ, UR14, PT ;  /* 0x0000000eff007c0c */ /* 0x000fe2000bf45070 */
[----:B----4-:R-:W-:-:S03]  /*28f0*/  IMAD.WIDE.U32 R188, R224, 0x10, R188 ;  /* 0x00000010e0bc7825 */ /* 0x010fc600078e00bc */
[----:B------:R-:W-:-:S03]  /*2900*/  ISETP.NE.AND.EX P2, PT, RZ, UR15, PT, P2 ;  /* 0x0000000fff007c0c */ /* 0x000fc6000bf45320 */
[----:B------:R-:W4:Y:S10]  /*2910*/  LDG.E.128 R188, desc[UR4][R188.64] ;  /* 0x00000004bcbc7981 */ /* 0x000f34000c1e1d00 */
[----:B------:R-:W0:Y:S02]  /*2920*/  @P2 LDC.64 R30, c[0x0][0x248] ;  /* 0x00009200ff1e2b82 */ /* 0x000e240000000a00 */
[----:B0-----:R-:W-:-:S05]  /*2930*/  @P2 IADD3 R30, P3, R200, R30, RZ ;  /* 0x0000001ec81e2210 */ /* 0x001fca0007f7e0ff */
[----:B------:R-:W-:-:S05]  /*2940*/  @P2 IMAD.X R31, R12, 0x1, R31, P3 ;  /* 0x000000010c1f2824 */ /* 0x000fca00018e061f */
[----:B------:R2:W5:Y:S01]  /*2950*/  @P2 LDG.E.64 R24, desc[UR4][R30.64] ;  /* 0x000000041e182981 */ /* 0x000562000c1e1b00 */
[----:B-1----:R-:W-:Y:S02]  /*2960*/  ISETP.NE.AND P2, PT, R202, RZ, PT ;  /* 0x000000ffca00720c */ /* 0x002fe40003f45270 */
[C---:B--2---:R-:W-:Y:S01]  /*2970*/  PRMT R30, R193.reuse, 0x7632, R30 ;  /* 0x00007632c11e7816 */ /* 0x044fe2000000001e */
[----:B------:R-:W-:Y:S01]  /*2980*/  IMAD.U32 R210, R193, 0x10000, RZ ;  /* 0x00010000c1d27824 */ /* 0x000fe200078e00ff */
[----:B------:R-:W-:Y:S02]  /*2990*/  PRMT R201, R192, 0x7632, R201 ;  /* 0x00007632c0c97816 */ /* 0x000fe400000000c9 */
[----:B-----5:R-:W-:Y:S01]  /*29a0*/  FSEL R193, R216, RZ, !P2 ;  /* 0x000000ffd8c17208 */ /* 0x020fe20005000000 */
[----:B------:R-:W-:Y:S01]  /*29b0*/  IMAD.U32 R30, R30, 0x10000, RZ ;  /* 0x000100001e1e7824 */ /* 0x000fe200078e00ff */
[----:B------:R-:W-:Y:S02]  /*29c0*/  PRMT R31, R194, 0x7632, R31 ;  /* 0x00007632c21f7816 */ /* 0x000fe4000000001f */
[----:B------:R-:W-:-:S02]  /*29d0*/  SHF.L.U32 R211, R192, 0x10, RZ ;  /* 0x00000010c0d37819 */ /* 0x000fc400000006ff */
[----:B------:R-:W-:Y:S01]  /*29e0*/  SHF.L.U32 R209, R194, 0x10, RZ ;  /* 0x00000010c2d17819 */ /* 0x000fe200000006ff */
[C---:B------:R-:W-:Y:S01]  /*29f0*/  IMAD.U32 R194, R195.reuse, 0x10000, RZ ;  /* 0x00010000c3c27824 */ /* 0x040fe200078e00ff */
[----:B------:R-:W-:Y:S02]  /*2a00*/  PRMT R192, R195, 0x7632, R192 ;  /* 0x00007632c3c07816 */ /* 0x000fe400000000c0 */
[----:B------:R-:W-:Y:S01]  /*2a10*/  SHF.L.U32 R195, R201, 0x10, RZ ;  /* 0x00000010c9c37819 */ /* 0x000fe200000006ff */
[----:B------:R-:W-:Y:S01]  /*2a20*/  FADD.FTZ R201, -R193, R30 ;  /* 0x0000001ec1c97221 */ /* 0x000fe20000010100 */
[----:B------:R-:W-:Y:S02]  /*2a30*/  SHF.L.U32 R31, R31, 0x10, RZ ;  /* 0x000000101f1f7819 */ /* 0x000fe400000006ff */
[----:B---3--:R-:W-:Y:S01]  /*2a40*/  SHF.L.U32 R30, R184, 0x10, RZ ;  /* 0x00000010b81e7819 */ /* 0x008fe200000006ff */
[----:B------:R-:W-:Y:S02]  /*2a50*/  IMAD.U32 R202, R192, 0x10000, RZ ;  /* 0x00010000c0ca7824 */ /* 0x000fe400078e00ff */
[----:B------:R-:W-:-:S02]  /*2a60*/  FADD.FTZ R192, -R193, R31 ;  /* 0x0000001fc1c07221 */ /* 0x000fc40000010100 */
[----:B------:R-:W-:Y:S02]  /*2a70*/  FMUL.FTZ R31, R203, R30 ;  /* 0x0000001ecb1f7220 */ /* 0x000fe40000410000 */
[----:B------:R-:W2:Y:S01]  /*2a80*/  LDL R203, [R1+0x64] ;  /* 0x0000640001cb7983 */ /* 0x000ea20000100800 */
[C---:B------:R-:W-:Y:S01]  /*2a90*/  FADD.FTZ R211, -R193.reuse, R211 ;  /* 0x000000d3c1d37221 */ /* 0x040fe20000010100 */
[C---:B------:R-:W-:Y:S01]  /*2aa0*/  FADD.FTZ R210, -R193.reuse, R210 ;  /* 0x000000d2c1d27221 */ /* 0x040fe20000010100 */
[C---:B------:R-:W-:Y:S01]  /*2ab0*/  FADD.FTZ R209, -R193.reuse, R209 ;  /* 0x000000d1c1d17221 */ /* 0x040fe20000010100 */
[C---:B------:R-:W-:Y:S01]  /*2ac0*/  FADD.FTZ R194, -R193.reuse, R194 ;  /* 0x000000c2c1c27221 */ /* 0x040fe20000010100 */
[C---:B------:R-:W-:Y:S01]  /*2ad0*/  FADD.FTZ R195, -R193.reuse, R195 ;  /* 0x000000c3c1c37221 */ /* 0x040fe20000010100 */
[----:B------:R-:W-:Y:S02]  /*2ae0*/  FADD.FTZ R193, -R193, R202 ;  /* 0x000000cac1c17221 */ /* 0x000fe40000010100 */
[----:B------:R-:W3:Y:S01]  /*2af0*/  LDL R202, [R1+0x68] ;  /* 0x0000680001ca7983 */ /* 0x000ee20000100800 */
[----:B------:R-:W-:Y:S01]  /*2b00*/  FMUL.FTZ R211, R6, R211 ;  /* 0x000000d306d37220 */ /* 0x000fe20000410000 */
[----:B----4-:R-:W-:-:S02]  /*2b10*/  IMAD.U32 R246, R188, 0x10000, RZ ;  /* 0x00010000bcf67824 */ /* 0x010fc400078e00ff */
[----:B------:R-:W-:Y:S01]  /*2b20*/  FADD.FTZ R52, R52, R30 ;  /* 0x0000001e34347221 */ /* 0x000fe20000010000 */
[----:B------:R-:W-:Y:S01]  /*2b30*/  FFMA.FTZ R48, R211, R30, R48 ;  /* 0x0000001ed3307223 */ /* 0x000fe20000010030 */
[----:B------:R-:W-:Y:S01]  /*2b40*/  SHF.L.U32 R30, R185, 0x10, RZ ;  /* 0x00000010b91e7819 */ /* 0x000fe200000006ff */
[----:B------:R-:W-:Y:S01]  /*2b50*/  FMUL.FTZ R210, R6, R210 ;  /* 0x000000d206d27220 */ /* 0x000fe20000410000 */
[----:B------:R-:W-:Y:S01]  /*2b60*/  FADD.FTZ R60, R60, R246 ;  /* 0x000000f63c3c7221 */ /* 0x000fe20000010000 */
[-C--:B------:R-:W-:Y:S01]  /*2b70*/  FFMA.FTZ R56, R211, R246.reuse, R56 ;  /* 0x000000f6d3387223 */ /* 0x080fe20000010038 */
[----:B------:R-:W-:Y:S01]  /*2b80*/  FFMA.FTZ R246, R245, R246, R31 ;  /* 0x000000f6f5f67223 */ /* 0x000fe2000001001f */
[----:B------:R-:W-:Y:S02]  /*2b90*/  IMAD.U32 R245, R189, 0x10000, RZ ;  /* 0x00010000bdf57824 */ /* 0x000fe400078e00ff */
[-C--:B------:R-:W-:Y:S01]  /*2ba0*/  FMUL.FTZ R31, R244, R30.reuse ;  /* 0x0000001ef41f7220 */ /* 0x080fe20000410000 */
[----:B------:R-:W-:Y:S01]  /*2bb0*/  FADD.FTZ R54, R54, R30 ;  /* 0x0000001e36367221 */ /* 0x000fe20000010000 */
[----:B------:R-:W-:Y:S01]  /*2bc0*/  FFMA.FTZ R50, R210, R30, R50 ;  /* 0x0000001ed2327223 */ /* 0x000fe20000010032 */
[----:B------:R-:W-:Y:S01]  /*2bd0*/  SHF.L.U32 R30, R186, 0x10, RZ ;  /* 0x00000010ba1e7819 */ /* 0x000fe200000006ff */
[----:B------:R-:W-:Y:S01]  /*2be0*/  FADD.FTZ R62, R62, R245 ;  /* 0x000000f53e3e7221 */ /* 0x000fe20000010000 */
[-C--:B------:R-:W-:Y:S01]  /*2bf0*/  FFMA.FTZ R58, R210, R245.reuse, R58 ;  /* 0x000000f5d23a7223 */ /* 0x080fe2000001003a */
[----:B------:R-:W-:Y:S01]  /*2c00*/  FFMA.FTZ R245, R238, R245, R31 ;  /* 0x000000f5eef57223 */ /* 0x000fe2000001001f */
[----:B------:R-:W-:-:S02]  /*2c10*/  IMAD.U32 R244, R190, 0x10000, RZ ;  /* 0x00010000bef47824 */ /* 0x000fc400078e00ff */
[----:B------:R-:W-:Y:S01]  /*2c20*/  FMUL.FTZ R209, R6, R209 ;  /* 0x000000d106d17220 */ /* 0x000fe20000410000 */
[----:B------:R-:W4:Y:S01]  /*2c30*/  LDL R238, [R1+0x80] ;  /* 0x0000800001ee7983 */ /* 0x000f220000100800 */
[----:B------:R-:W-:Y:S02]  /*2c40*/  FADD.FTZ R44, R44, R244 ;  /* 0x000000f42c2c7221 */ /* 0x000fe40000010000 */
[----:B------:R-:W-:Y:S01]  /*2c50*/  FFMA.FTZ R40, R209, R244, R40 ;  /* 0x000000f4d1287223 */ /* 0x000fe20000010028 */
[----:B--2---:R-:W-:Y:S02]  /*2c60*/  FMUL.FTZ R31, R203, R30 ;  /* 0x0000001ecb1f7220 */ /* 0x004fe40000410000 */
[----:B------:R-:W2:Y:S02]  /*2c70*/  LDL R203, [R1+0x54] ;  /* 0x0000540001cb7983 */ /* 0x000ea40000100800 */
[----:B---3--:R-:W-:Y:S02]  /*2c80*/  FFMA.FTZ R244, R202, R244, R31 ;  /* 0x000000f4caf47223 */ /* 0x008fe4000001001f */
[----:B------:R-:W3:Y:S04]  /*2c90*/  LDL R31, [R1+0x7c] ;  /* 0x00007c00011f7983 */ /* 0x000ee80000100800 */
[----:B------:R-:W2:Y:S01]  /*2ca0*/  LDL R202, [R1+0x58] ;  /* 0x0000580001ca7983 */ /* 0x000ea20000100800 */
[----:B------:R-:W-:-:S02]  /*2cb0*/  PRMT R184, R184, 0x7632, R184 ;  /* 0x00007632b8b87816 */ /* 0x000fc400000000b8 */
[----:B------:R-:W-:Y:S02]  /*2cc0*/  PRMT R239, R188, 0x7632, R239 ;  /* 0x00007632bcef7816 */ /* 0x000fe400000000ef */
[----:B------:R-:W-:Y:S01]  /*2cd0*/  ISETP.NE.U32.AND P2, PT, RZ, UR8, PT ;  /* 0x00000008ff007c0c */ /* 0x000fe2000bf45070 */
[----:B------:R-:W-:Y:S01]  /*2ce0*/  FADD.FTZ R36, R36, R30 ;  /* 0x0000001e24247221 */ /* 0x000fe20000010000 */
[----:B------:R-:W-:Y:S01]  /*2cf0*/  SHF.L.U32 R184, R184, 0x10, RZ ;  /* 0x00000010b8b87819 */ /* 0x000fe200000006ff */
[----:B------:R-:W-:Y:S01]  /*2d00*/  FFMA.FTZ R32, R209, R30, R32 ;  /* 0x0000001ed1207223 */ /* 0x000fe20000010020 */
[----:B------:R-:W-:Y:S01]  /*2d10*/  ISETP.NE.AND.EX P2, PT, RZ, UR9, PT, P2 ;  /* 0x00000009ff007c0c */ /* 0x000fe2000bf45320 */
[----:B------:R-:W-:Y:S02]  /*2d20*/  IMAD.U32 R239, R239, 0x10000, RZ ;  /* 0x00010000efef7824 */ /* 0x000fe400078e00ff */
[C---:B------:R-:W-:Y:S01]  /*2d30*/  FMUL.FTZ R195, R6.reuse, R195 ;  /* 0x000000c306c37220 */ /* 0x040fe20000410000 */
[----:B------:R-:W-:Y:S01]  /*2d40*/  FMUL.FTZ R194, R6, R194 ;  /* 0x000000c206c27220 */ /* 0x000fe20000410000 */
[----:B------:R-:W-:Y:S01]  /*2d50*/  PRMT R228, R189, 0x7632, R228 ;  /* 0x00007632bde47816 */ /* 0x000fe200000000e4 */
[----:B------:R-:W-:Y:S01]  /*2d60*/  FADD.FTZ R61, R61, R239 ;  /* 0x000000ef3d3d7221 */ /* 0x000fe20000010000 */
[----:B------:R-:W-:Y:S01]  /*2d70*/  FFMA.FTZ R57, R195, R239, R57 ;  /* 0x000000efc3397223 */ /* 0x000fe20000010039 */
[----:B------:R-:W-:Y:S01]  /*2d80*/  FADD.FTZ R53, R53, R184 ;  /* 0x000000b835357221 */ /* 0x000fe20000010000 */
[-C--:B------:R-:W-:Y:S01]  /*2d90*/  FFMA.FTZ R49, R195, R184.reuse, R49 ;  /* 0x000000b8c3317223 */ /* 0x080fe20000010031 */
[----:B------:R-:W2:Y:S04]  /*2da0*/  LDL R189, [R1+0x70] ;  /* 0x0000700001bd7983 */ /* 0x000ea80000100800 */
[----:B------:R-:W2:Y:S01]  /*2db0*/  LDL R188, [R1+0x50] ;  /* 0x0000500001bc7983 */ /* 0x000ea20000100800 */
[----:B---3--:R-:W-:-:S04]  /*2dc0*/  FMUL.FTZ R30, R31, R184 ;  /* 0x000000b81f1e7220 */ /* 0x008fc80000410000 */
[----:B----4-:R-:W-:Y:S01]  /*2dd0*/  FFMA.FTZ R239, R238, R239, R30 ;  /* 0x000000efeeef7223 */ /* 0x010fe2000001001e */
[----:B------:R-:W-:Y:S01]  /*2de0*/  SHF.L.U32 R30, R187, 0x10, RZ ;  /* 0x00000010bb1e7819 */ /* 0x000fe200000006ff */
[----:B------:R-:W-:Y:S01]  /*2df0*/  IMAD.U32 R238, R191, 0x10000, RZ ;  /* 0x00010000bfee7824 */ /* 0x000fe200078e00ff */
[----:B------:R-:W-:Y:S02]  /*2e00*/  PRMT R184, R185, 0x7632, R184 ;  /* 0x00007632b9b87816 */ /* 0x000fe400000000b8 */
[----:B------:R-:W3:Y:S01]  /*2e10*/  LDL R185, [R1+0x6c] ;  /* 0x00006c0001b97983 */ /* 0x000ee20000100800 */
[-C--:B--2---:R-:W-:Y:S01]  /*2e20*/  FMUL.FTZ R31, R203, R30.reuse ;  /* 0x0000001ecb1f7220 */ /* 0x084fe20000410000 */
[----:B------:R-:W-:Y:S01]  /*2e30*/  FADD.FTZ R38, R38, R30 ;  /* 0x0000001e26267221 */ /* 0x000fe20000010000 */
[----:B------:R-:W-:Y:S01]  /*2e40*/  FFMA.FTZ R34, R194, R30, R34 ;  /* 0x0000001ec2227223 */ /* 0x000fe20000010022 */
[----:B------:R-:W-:Y:S01]  /*2e50*/  @P2 LEA R30, P3, R224, UR8, 0x4 ;  /* 0x00000008e01e2c11 */ /* 0x000fe2000f8620ff */
[----:B------:R-:W-:Y:S01]  /*2e60*/  FADD.FTZ R46, R46, R238 ;  /* 0x000000ee2e2e7221 */ /* 0x000fe20000010000 */
[-C--:B------:R-:W-:Y:S01]  /*2e70*/  FFMA.FTZ R42, R194, R238.reuse, R42 ;  /* 0x000000eec22a7223 */ /* 0x080fe2000001002a */
[----:B------:R-:W-:Y:S01]  /*2e80*/  FFMA.FTZ R238, R202, R238, R31 ;  /* 0x000000eecaee7223 */ /* 0x000fe2000001001f */
[----:B------:R-:W-:Y:S01]  /*2e90*/  @P2 LEA.HI.X R31, R224, UR9, RZ, 0x4, P3 ;  /* 0x00000009e01f2c11 */ /* 0x000fe200098f24ff */
[----:B------:R-:W2:Y:S04]  /*2ea0*/  LDL R203, [R1+0x60] ;  /* 0x0000600001cb7983 */ /* 0x000ea80000100800 */
[----:B------:R0:W5:Y:S04]  /*2eb0*/  @P2 LDG.E.128 R172, desc[UR4][R30.64] ;  /* 0x000000041eac2981 */ /* 0x000168000c1e1d00 */
[----:B------:R-:W4:Y:S01]  /*2ec0*/  LDL R202, [R1+0x4c] ;  /* 0x00004c0001ca7983 */ /* 0x000f220000100800 */
[----:B0-----:R-:W-:-:S03]  /*2ed0*/  IADD3 R30, P2, R200, UR12, RZ ;  /* 0x0000000cc81e7c10 */ /* 0x001fc6000ff5e0ff */
[----:B------:R-:W2:Y:S01]  /*2ee0*/  LDL R200, [R1+0x5c] ;  /* 0x00005c0001c87983 */ /* 0x000ea20000100800 */
[----:B------:R-:W-:-:S06]  /*2ef0*/  IADD3.X R31, R12, UR13, RZ, P2, !PT ;  /* 0x0000000d0c1f7c10 */ /* 0x000fcc00097fe4ff */
[----:B------:R-:W5:Y:S01]  /*2f00*/  LDG.E.64 R30, desc[UR4][R30.64] ;  /* 0x000000041e1e7981 */ /* 0x000f62000c1e1b00 */
[----:B------:R-:W-:Y:S01]  /*2f10*/  SHF.L.U32 R184, R184, 0x10, RZ ;  /* 0x00000010b8b87819 */ /* 0x000fe200000006ff */
[----:B------:R-:W-:Y:S01]  /*2f20*/  FMUL.FTZ R12, R6, R201 ;  /* 0x000000c9060c7220 */ /* 0x000fe20000410000 */
[----:B------:R-:W-:Y:S01]  /*2f30*/  FADD.FTZ R221, R221, R246 ;  /* 0x000000f6dddd7221 */ /* 0x000fe20000010000 */
[----:B------:R-:W-:Y:S02]  /*2f40*/  FFMA.FTZ R222, R211, R246, R222 ;  /* 0x000000f6d3de7223 */ /* 0x000fe400000100de */
[----:B------:R-:W-:Y:S01]  /*2f50*/  FADD.FTZ R55, R55, R184 ;  /* 0x000000b837377221 */ /* 0x000fe20000010000 */
[----:B------:R-:W-:Y:S01]  /*2f60*/  FFMA.FTZ R51, R12, R184, R51 ;  /* 0x000000b80c337223 */ /* 0x000fe20000010033 */
[----:B------:R-:W-:Y:S02]  /*2f70*/  IMAD.U32 R228, R228, 0x10000, RZ ;  /* 0x00010000e4e47824 */ /* 0x000fe400078e00ff */
[----:B------:R-:W-:Y:S01]  /*2f80*/  FADD.FTZ R221, R221, R239 ;  /* 0x000000efdddd7221 */ /* 0x000fe20000010000 */
[----:B------:R-:W-:Y:S01]  /*2f90*/  FFMA.FTZ R222, R195, R239, R222 ;  /* 0x000000efc3de7223 */ /* 0x000fe200000100de */
[----:B------:R-:W-:Y:S01]  /*2fa0*/  PRMT R219, R190, 0x7632, R219 ;  /* 0x00007632bedb7816 */ /* 0x000fe200000000db */
[----:B------:R-:W-:Y:S01]  /*2fb0*/  FMUL.FTZ R192, R6, R192 ;  /* 0x000000c006c07220 */ /* 0x000fe20000410000 */
[----:B------:R-:W-:Y:S01]  /*2fc0*/  FADD.FTZ R63, R63, R228 ;  /* 0x000000e43f3f7221 */ /* 0x000fe20000010000 */
[----:B------:R-:W-:Y:S01]  /*2fd0*/  FFMA.FTZ R59, R12, R228, R59 ;  /* 0x000000e40c3b7223 */ /* 0x000fe2000001003b */
[----:B------:R-:W-:Y:S01]  /*2fe0*/  FADD.FTZ R221, R221, R245 ;  /* 0x000000f5dddd7221 */ /* 0x000fe20000010000 */
[----:B------:R-:W-:Y:S01]  /*2ff0*/  FFMA.FTZ R222, R210, R245, R222 ;  /* 0x000000f5d2de7223 */ /* 0x000fe200000100de */
[----:B------:R-:W-:Y:S01]  /*3000*/  IMAD.U32 R219, R219, 0x10000, RZ ;  /* 0x00010000dbdb7824 */ /* 0x000fe200078e00ff */
[----:B------:R-:W-:-:S03]  /*3010*/  PRMT R217, R191, 0x7632, R217 ;  /* 0x00007632bfd97816 */ /* 0x000fc600000000d9 */
[----:B------:R-:W-:Y:S01]  /*3020*/  FADD.FTZ R45, R45, R219 ;  /* 0x000000db2d2d7221 */ /* 0x000fe20000010000 */
[----:B------:R-:W-:Y:S01]  /*3030*/  FFMA.FTZ R41, R192, R219, R41 ;  /* 0x000000dbc0297223 */ /* 0x000fe20000010029 */
[----:B------:R-:W-:Y:S02]  /*3040*/  IMAD.U32 R217, R217, 0x10000, RZ ;  /* 0x00010000d9d97824 */ /* 0x000fe400078e00ff */
[----:B------:R-:W-:Y:S02]  /*3050*/  FMUL.FTZ R193, R6, R193 ;  /* 0x000000c106c17220 */ /* 0x000fe40000410000 */
[----:B------:R-:W-:Y:S02]  /*3060*/  FADD.FTZ R47, R47, R217 ;  /* 0x000000d92f2f7221 */ /* 0x000fe40000010000 */
[----:B------:R-:W-:Y:S01]  /*3070*/  FFMA.FTZ R43, R193, R217, R43 ;  /* 0x000000d9c12b7223 */ /* 0x000fe2000001002b */
[----:B------:R-:W-:Y:S01]  /*3080*/  IADD3 R224, R224, 0x100, RZ ;  /* 0x00000100e0e07810 */ /* 0x000fe20007ffe0ff */
[----:B---3--:R-:W-:Y:S01]  /*3090*/  FMUL.FTZ R185, R185, R184 ;  /* 0x000000b8b9b97220 */ /* 0x008fe20000410000 */
[----:B------:R-:W-:-:S04]  /*30a0*/  PRMT R184, R186, 0x7632, R184 ;  /* 0x00007632bab87816 */ /* 0x000fc800000000b8 */
[----:B------:R-:W-:Y:S01]  /*30b0*/  SHF.L.U32 R184, R184, 0x10, RZ ;  /* 0x00000010b8b87819 */ /* 0x000fe200000006ff */
[----:B------:R-:W-:-:S04]  /*30c0*/  FFMA.FTZ R228, R189, R228, R185 ;  /* 0x000000e4bde47223 */ /* 0x000fc800000100b9 */
[----:B------:R-:W-:Y:S01]  /*30d0*/  FADD.FTZ R37, R37, R184 ;  /* 0x000000b825257221 */ /* 0x000fe20000010000 */
[----:B------:R-:W-:Y:S01]  /*30e0*/  FFMA.FTZ R33, R192, R184, R33 ;  /* 0x000000b8c0217223 */ /* 0x000fe20000010021 */
[----:B------:R-:W-:Y:S01]  /*30f0*/  FADD.FTZ R221, R221, R228 ;  /* 0x000000e4dddd7221 */ /* 0x000fe20000010000 */
[----:B------:R-:W-:-:S03]  /*3100*/  FFMA.FTZ R222, R12, R228, R222 ;  /* 0x000000e40cde7223 */ /* 0x000fc600000100de */
[----:B------:R-:W-:Y:S01]  /*3110*/  FADD.FTZ R221, R221, R244 ;  /* 0x000000f4dddd7221 */ /* 0x000fe20000010000 */
[----:B------:R-:W-:Y:S01]  /*3120*/  FFMA.FTZ R222, R209, R244, R222 ;  /* 0x000000f4d1de7223 */ /* 0x000fe200000100de */
[----:B--2---:R-:W-:Y:S01]  /*3130*/  FMUL.FTZ R185, R200, R184 ;  /* 0x000000b8c8b97220 */ /* 0x004fe20000410000 */
[----:B------:R-:W-:-:S03]  /*3140*/  PRMT R184, R187, 0x7632, R184 ;  /* 0x00007632bbb87816 */ /* 0x000fc600000000b8 */
[----:B------:R-:W-:Y:S01]  /*3150*/  FFMA.FTZ R219, R203, R219, R185 ;  /* 0x000000dbcbdb7223 */ /* 0x000fe200000100b9 */
[----:B------:R-:W-:-:S03]  /*3160*/  SHF.L.U32 R184, R184, 0x10, RZ ;  /* 0x00000010b8b87819 */ /* 0x000fc600000006ff */
[----:B------:R-:W-:Y:S01]  /*3170*/  FADD.FTZ R221, R221, R219 ;  /* 0x000000dbdddd7221 */ /* 0x000fe20000010000 */
[----:B------:R-:W-:Y:S01]  /*3180*/  FFMA.FTZ R222, R192, R219, R222 ;  /* 0x000000dbc0de7223 */ /* 0x000fe200000100de */
[----:B----4-:R-:W-:Y:S02]  /*3190*/  FMUL.FTZ R185, R202, R184 ;  /* 0x000000b8cab97220 */ /* 0x010fe40000410000 */
[----:B------:R-:W-:Y:S01]  /*31a0*/  FADD.FTZ R221, R221, R238 ;  /* 0x000000eedddd7221 */ /* 0x000fe20000010000 */
[----:B------:R-:W-:Y:S01]  /*31b0*/  FFMA.FTZ R222, R194, R238, R222 ;  /* 0x000000eec2de7223 */ /* 0x000fe200000100de */
[----:B------:R-:W-:Y:S01]  /*31c0*/  FFMA.FTZ R217, R188, R217, R185 ;  /* 0x000000d9bcd97223 */ /* 0x000fe200000100b9 */
[----:B------:R-:W-:Y:S01]  /*31d0*/  FADD.FTZ R39, R39, R184 ;  /* 0x000000b827277221 */ /* 0x000fe20000010000 */
[----:B------:R-:W-:Y:S02]  /*31e0*/  FFMA.FTZ R35, R193, R184, R35 ;  /* 0x000000b8c1237223 */ /* 0x000fe40000010023 */
[----:B------:R-:W-:Y:S01]  /*31f0*/  FADD.FTZ R221, R221, R217 ;  /* 0x000000d9dddd7221 */ /* 0x000fe20000010000 */
[----:B------:R-:W-:-:S07]  /*3200*/  FFMA.FTZ R222, R193, R217, R222 ;  /* 0x000000d9c1de7223 */ /* 0x000fce00000100de */
.L_x_114:
[----:B------:R-:W-:Y:S05]  /*3210*/  BSYNC B0 ;  /* 0x0000000000007941 */ /* 0x000fea0003800000 */
.L_x_113:
[----:B------:R-:W2:Y:S01]  /*3220*/  LDL R184, [R1+0x4] ;  /* 0x0000040001b87983 */ /* 0x000ea20000100800 */
[----:B------:R-:W-:Y:S01]  /*3230*/  BSSY B0, `(.L_x_115) ;  /* 0x00000a3000007945 */ /* 0x000fe20003800000 */
[----:B--2---:R-:W-:-:S13]  /*3240*/  ISETP.NE.AND P2, PT, R184, RZ, PT ;  /* 0x000000ffb800720c */ /* 0x004fda0003f45270 */
[----:B------:R-:W-:Y:S05]  /*3250*/  @!P2 BRA `(.L_x_116) ;  /* 0x000000080080a947 */ /* 0x000fea0003800000 */
[C---:B------:R-:W-:Y:S01]  /*3260*/  LEA R200, P3, R224.reuse, UR10, 0x4 ;  /* 0x0000000ae0c87c11 */ /* 0x040fe2000f8620ff */
[----:B------:R-:W0:Y:S01]  /*3270*/  LDC.64 R184, c[0x0][0x2c0] ;  /* 0x0000b000ffb87b82 */ /* 0x000e220000000a00 */
[----:B------:R-:W-:Y:S01]  /*3280*/  ISETP.NE.U32.AND P2, PT, RZ, UR14, PT ;  /* 0x0000000eff007c0c */ /* 0x000fe2000bf45070 */
[C---:B------:R-:W-:Y:S01]  /*3290*/  IMAD.SHL.U32 R28, R224.reuse, 0x8, RZ ;  /* 0x00000008e01c7824 */ /* 0x040fe200078e00ff */
[C---:B------:R-:W-:Y:S01]  /*32a0*/  LEA.HI.X R201, R224.reuse, UR11, RZ, 0x4, P3 ;  /* 0x0000000be0c97c11 */ /* 0x040fe200098f24ff */
[----:B------:R-:W2:Y:S01]  /*32b0*/  LDL R236, [R1+0x44] ;  /* 0x0000440001ec7983 */ /* 0x000ea20000100800 */
[----:B------:R-:W-:Y:S02]  /*32c0*/  ISETP.NE.AND.EX P2, PT, RZ, UR15, PT, P2 ;  /* 0x0000000fff007c0c */ /* 0x000fe4000bf45320 */
[----:B------:R-:W-:Y:S01]  /*32d0*/  SHF.R.U32.HI R10, RZ, 0x1d, R224 ;  /* 0x0000001dff0a7819 */ /* 0x000fe200000116e0 */
[----:B------:R-:W3:Y:S01]  /*32e0*/  LDC.64 R188, c[0x0][0x2b8] ;  /* 0x0000ae00ffbc7b82 */ /* 0x000ee20000000a00 */
[----:B------:R-:W4:Y:S04]  /*32f0*/  LDG.E.128 R200, desc[UR4][R200.64] ;  /* 0x00000004c8c87981 */ /* 0x000f28000c1e1d00 */
[----:B------:R-:W2:Y:S03]  /*3300*/  LDL R235, [R1+0x48] ;  /* 0x0000480001eb7983 */ /* 0x000ea60000100800 */
[----:B------:R-:W3:Y:S08]  /*3310*/  LDC.U8 R231, c[0x0][0x2a0] ;  /* 0x0000a800ffe77b82 */ /* 0x000ef00000000000 */
[----:B-1----:R-:W1:Y:S01]  /*3320*/  @P2 LDC.64 R4, c[0x0][0x248] ;  /* 0x00009200ff042b82 */ /* 0x002e620000000a00 */
[----:B0-----:R-:W-:-:S06]  /*3330*/  IMAD.WIDE.U32 R184, R224, 0x10, R184 ;  /* 0x00000010e0b87825 */ /* 0x001fcc00078e00b8 */
[----:B------:R-:W2:Y:S01]  /*3340*/  LDG.E.128 R184, desc[UR4][R184.64] ;  /* 0x00000004b8b87981 */ /* 0x000ea2000c1e1d00 */
[----:B---3--:R-:W-:-:S06]  /*3350*/  IMAD.WIDE.U32 R188, R224, 0x10, R188 ;  /* 0x00000010e0bc7825 */ /* 0x008fcc00078e00bc */
[----:B------:R-:W3:Y:S01]  /*3360*/  LDG.E.128 R188, desc[UR4][R188.64] ;  /* 0x00000004bcbc7981 */ /* 0x000ee2000c1e1d00 */
[----:B-1----:R-:W-:-:S04]  /*3370*/  @P2 IADD3 R4, P3, R28, R4, RZ ;  /* 0x000000041c042210 */ /* 0x002fc80007f7e0ff */
[----:B------:R-:W-:Y:S02]  /*3380*/  @P2 IADD3.X R5, R10, R5, RZ, P3, !PT ;  /* 0x000000050a052210 */ /* 0x000fe40001ffe4ff */
[----:B------:R-:W-:-:S03]  /*3390*/  ISETP.NE.U32.AND P3, PT, RZ, UR8, PT ;  /* 0x00000008ff007c0c */ /* 0x000fc6000bf65070 */
[----:B------:R4:W5:Y:S01]  /*33a0*/  @P2 LDG.E.64 R26, desc[UR4][R4.64] ;  /* 0x00000004041a2981 */ /* 0x000962000c1e1b00 */
[----:B------:R-:W-:Y:S02]  /*33b0*/  ISETP.NE.AND.EX P3, PT, RZ, UR9, PT, P3 ;  /* 0x00000009ff007c0c */ /* 0x000fe4000bf65330 */
[----:B------:R-:W-:-:S04]  /*33c0*/  IADD3 R28, P2, R28, UR12, RZ ;  /* 0x0000000c1c1c7c10 */ /* 0x000fc8000ff5e0ff */
[----:B------:R-:W-:Y:S02]  /*33d0*/  IADD3.X R29, R10, UR13, RZ, P2, !PT ;  /* 0x0000000d0a1d7c10 */ /* 0x000fe400097fe4ff */
[----:B------:R-:W-:Y:S02]  /*33e0*/  ISETP.NE.AND P2, PT, R231, RZ, PT ;  /* 0x000000ffe700720c */ /* 0x000fe40003f45270 */
[----:B------:R-:W3:Y:S03]  /*33f0*/  LDL R231, [R1+0x34] ;  /* 0x0000340001e77983 */ /* 0x000ee60000100800 */
[C---:B------:R-:W-:Y:S01]  /*3400*/  @P3 LEA R8, P4, R224.reuse, UR8, 0x4 ;  /* 0x00000008e0083c11 */ /* 0x040fe2000f8820ff */
[----:B------:R-:W5:Y:S03]  /*3410*/  LDG.E.64 R28, desc[UR4][R28.64] ;  /* 0x000000041c1c7981 */ /* 0x000f66000c1e1b00 */
[----:B------:R-:W-:-:S02]  /*3420*/  @P3 LEA.HI.X R9, R224, UR9, RZ, 0x4, P4 ;  /* 0x00000009e0093c11 */ /* 0x000fc4000a0f24ff */
[----:B------:R-:W3:Y:S04]  /*3430*/  LDL R224, [R1+0x38] ;  /* 0x0000380001e07983 */ /* 0x000ee80000100800 */
[----:B------:R0:W5:Y:S01]  /*3440*/  @P3 LDG.E.128 R180, desc[UR4][R8.64] ;  /* 0x0000000408b43981 */ /* 0x000162000c1e1d00 */
[C---:B----4-:R-:W-:Y:S01]  /*3450*/  PRMT R4, R200.reuse, 0x7632, R4 ;  /* 0x00007632c8047816 */ /* 0x050fe20000000004 */
[----:B------:R-:W-:Y:S01]  /*3460*/  IMAD.U32 R208, R200, 0x10000, RZ ;  /* 0x00010000c8d07824 */ /* 0x000fe200078e00ff */
[C---:B------:R-:W-:Y:S02]  /*3470*/  PRMT R200, R203.reuse, 0x7632, R200 ;  /* 0x00007632cbc87816 */ /* 0x040fe400000000c8 */
[----:B------:R-:W-:Y:S02]  /*3480*/  SHF.L.U32 R5, R203, 0x10, RZ ;  /* 0x00000010cb057819 */ /* 0x000fe400000006ff */
[----:B------:R-:W4:Y:S01]  /*3490*/  LDL R203, [R1+0x24] ;  /* 0x0000240001cb7983 */ /* 0x000f220000100800 */
[C---:B0-----:R-:W-:Y:S01]  /*34a0*/  PRMT R9, R202.reuse, 0x7632, R9 ;  /* 0x00007632ca097816 */ /* 0x041fe20000000009 */
[----:B------:R-:W-:-:S02]  /*34b0*/  IMAD.U32 R206, R202, 0x10000, RZ ;  /* 0x00010000cace7824 */ /* 0x000fc400078e00ff */
[----:B------:R-:W4:Y:S01]  /*34c0*/  LDL R202, [R1+0x28] ;  /* 0x0000280001ca7983 */ /* 0x000f220000100800 */
[C---:B------:R-:W-:Y:S02]  /*34d0*/  PRMT R8, R201.reuse, 0x7632, R8 ;  /* 0x00007632c9087816 */ /* 0x040fe40000000008 */
[----:B-----5:R-:W-:Y:S01]  /*34e0*/  FSEL R10, R216, RZ, !P2 ;  /* 0x000000ffd80a7208 */ /* 0x020fe20005000000 */
[----:B------:R-:W-:Y:S01]  /*34f0*/  IMAD.U32 R4, R4, 0x10000, RZ ;  /* 0x0001000004047824 */ /* 0x000fe200078e00ff */
[----:B------:R-:W-:Y:S01]  /*3500*/  SHF.L.U32 R207, R201, 0x10, RZ ;  /* 0x00000010c9cf7819 */ /* 0x000fe200000006ff */
[----:B------:R-:W-:Y:S01]  /*3510*/  IMAD.U32 R9, R9, 0x10000, RZ ;  /* 0x0001000009097824 */ /* 0x000fe200078e00ff */
[----:B------:R-:W-:Y:S02]  /*3520*/  SHF.L.U32 R8, R8, 0x10, RZ ;  /* 0x0000001008087819 */ /* 0x000fe400000006ff */
[----:B------:R-:W-:Y:S01]  /*3530*/  SHF.L.U32 R200, R200, 0x10, RZ ;  /* 0x00000010c8c87819 */ /* 0x000fe200000006ff */
[C---:B------:R-:W-:Y:S01]  /*3540*/  FADD.FTZ R208, -R10.reuse, R208 ;  /* 0x000000d00ad07221 */ /* 0x040fe20000010100 */
[C---:B------:R-:W-:Y:S01]  /*3550*/  FADD.FTZ R207, -R10.reuse, R207 ;  /* 0x000000cf0acf7221 */ /* 0x040fe20000010100 */
[C---:B------:R-:W-:Y:S01]  /*3560*/  FADD.FTZ R206, -R10.reuse, R206 ;  /* 0x000000ce0ace7221 */ /* 0x040fe20000010100 */
[C---:B------:R-:W-:Y:S01]  /*3570*/  FADD.FTZ R5, -R10.reuse, R5 ;  /* 0x000000050a057221 */ /* 0x040fe20000010100 */
[C---:B------:R-:W-:Y:S01]  /*3580*/  FADD.FTZ R4, -R10.reuse, R4 ;  /* 0x000000040a047221 */ /* 0x040fe20000010100 */
[C---:B------:R-:W-:Y:S01]  /*3590*/  FADD.FTZ R8, -R10.reuse, R8 ;  /* 0x000000080a087221 */ /* 0x040fe20000010100 */
[C---:B------:R-:W-:Y:S01]  /*35a0*/  FADD.FTZ R9, -R10.reuse, R9 ;  /* 0x000000090a097221 */ /* 0x040fe20000010100 */
[----:B------:R-:W-:Y:S01]  /*35b0*/  FADD.FTZ R10, -R10, R200 ;  /* 0x000000c80a0a7221 */ /* 0x000fe20000010100 */
[----:B--2---:R-:W-:-:S02]  /*35c0*/  IMAD.U32 R200, R184, 0x10000, RZ ;  /* 0x00010000b8c87824 */ /* 0x004fc400078e00ff */
[----:B------:R-:W-:Y:S01]  /*35d0*/  FMUL.FTZ R208, R6, R208 ;  /* 0x000000d006d07220 */ /* 0x000fe20000410000 */
[----:B---3--:R-:W-:Y:S01]  /*35e0*/  SHF.L.U32 R237, R188, 0x10, RZ ;  /* 0x00000010bced7819 */ /* 0x008fe200000006ff */
[----:B------:R-:W2:Y:S01]  /*35f0*/  LDL R216, [R1+0x40] ;  /* 0x0000400001d87983 */ /* 0x000ea20000100800 */
[-C--:B------:R-:W-:Y:S01]  /*3600*/  FMUL.FTZ R201, R236, R200.reuse ;  /* 0x000000c8ecc97220 */ /* 0x080fe20000410000 */
[----:B------:R-:W-:Y:S01]  /*3610*/  FADD.FTZ R156, R156, R200 ;  /* 0x000000c89c9c7221 */ /* 0x000fe20000010000 */
[----:B------:R-:W-:Y:S01]  /*3620*/  FFMA.FTZ R132, R208, R200, R132 ;  /* 0x000000c8d0847223 */ /* 0x000fe20000010084 */
[----:B------:R-:W-:Y:S02]  /*3630*/  IMAD.U32 R200, R185, 0x10000, RZ ;  /* 0x00010000b9c87824 */ /* 0x000fe400078e00ff */
[----:B------:R-:W-:Y:S01]  /*3640*/  FADD.FTZ R104, R104, R237 ;  /* 0x000000ed68687221 */ /* 0x000fe20000010000 */
[-C--:B------:R-:W-:Y:S01]  /*3650*/  FFMA.FTZ R80, R208, R237.reuse, R80 ;  /* 0x000000edd0507223 */ /* 0x080fe20000010050 */
[----:B------:R-:W-:Y:S01]  /*3660*/  SHF.L.U32 R236, R189, 0x10, RZ ;  /* 0x00000010bdec7819 */ /* 0x000fe200000006ff */
[----:B------:R-:W-:Y:S01]  /*3670*/  FFMA.FTZ R237, R235, R237, R201 ;  /* 0x000000edebed7223 */ /* 0x000fe200000100c9 */
[----:B------:R-:W-:-:S03]  /*3680*/  FMUL.FTZ R207, R6, R207 ;  /* 0x000000cf06cf7220 */ /* 0x000fc60000410000 */
[----:B------:R-:W-:Y:S01]  /*3690*/  FADD.FTZ R106, R106, R236 ;  /* 0x000000ec6a6a7221 */ /* 0x000fe20000010000 */
[C---:B------:R-:W-:Y:S01]  /*36a0*/  FFMA.FTZ R82, R207.reuse, R236, R82 ;  /* 0x000000eccf527223 */ /* 0x040fe20000010052 */
[----:B------:R-:W-:Y:S01]  /*36b0*/  FADD.FTZ R158, R158, R200 ;  /* 0x000000c89e9e7221 */ /* 0x000fe20000010000 */
[-C--:B------:R-:W-:Y:S01]  /*36c0*/  FFMA.FTZ R134, R207, R200.reuse, R134 ;  /* 0x000000c8cf867223 */ /* 0x080fe20000010086 */
[----:B------:R-:W-:Y:S01]  /*36d0*/  SHF.L.U32 R235, R190, 0x10, RZ ;  /* 0x00000010beeb7819 */ /* 0x000fe200000006ff */
[----:B------:R-:W-:Y:S01]  /*36e0*/  FMUL.FTZ R201, R231, R200 ;  /* 0x000000c8e7c97220 */ /* 0x000fe20000410000 */
[----:B------:R-:W-:-:S03]  /*36f0*/  IMAD.U32 R200, R186, 0x10000, RZ ;  /* 0x00010000bac87824 */ /* 0x000fc600078e00ff */
[----:B------:R-:W-:Y:S02]  /*3700*/  FFMA.FTZ R236, R224, R236, R201 ;  /* 0x000000ece0ec7223 */ /* 0x000fe400000100c9 */
[----:B------:R-:W3:Y:S01]  /*3710*/  LDL R224, [R1+0x3c] ;  /* 0x00003c0001e07983 */ /* 0x000ee20000100800 */
[----:B------:R-:W-:Y:S01]  /*3720*/  FMUL.FTZ R206, R6, R206 ;  /* 0x000000ce06ce7220 */ /* 0x000fe20000410000 */
[----:B------:R-:W-:-:S03]  /*3730*/  FADD.FTZ R108, R108, R235 ;  /* 0x000000eb6c6c7221 */ /* 0x000fc60000010000 */
[-C--:B------:R-:W-:Y:S01]  /*3740*/  FFMA.FTZ R84, R206, R235.reuse, R84 ;  /* 0x000000ebce547223 */ /* 0x080fe20000010054 */
[----:B----4-:R-:W-:Y:S02]  /*3750*/  FMUL.FTZ R201, R203, R200 ;  /* 0x000000c8cbc97220 */ /* 0x010fe40000410000 */
[----:B------:R-:W4:Y:S02]  /*3760*/  LDL R203, [R1+0x14] ;  /* 0x0000140001cb7983 */ /* 0x000f240000100800 */
[----:B------:R-:W-:Y:S02]  /*3770*/  FFMA.FTZ R235, R202, R235, R201 ;  /* 0x000000ebcaeb7223 */ /* 0x000fe400000100c9 */
[----:B------:R-:W4:Y:S01]  /*3780*/  LDL R202, [R1+0x18] ;  /* 0x0000180001ca7983 */ /* 0x000f220000100800 */
[----:B------:R-:W-:Y:S02]  /*3790*/  PRMT R184, R184, 0x7632, R184 ;  /* 0x00007632b8b87816 */ /* 0x000fe400000000b8 */
[----:B------:R-:W-:Y:S01]  /*37a0*/  PRMT R233, R188, 0x7632, R233 ;  /* 0x00007632bce97816 */ /* 0x000fe200000000e9 */
[----:B------:R-:W-:Y:S01]  /*37b0*/  FMUL.FTZ R4, R6, R4 ;  /* 0x0000000406047220 */ /* 0x000fe20000410000 */
[----:B------:R-:W-:Y:S01]  /*37c0*/  FADD.FTZ R160, R160, R200 ;  /* 0x000000c8a0a07221 */ /* 0x000fe20000010000 */
[----:B------:R-:W-:Y:S01]  /*37d0*/  IMAD.U32 R184, R184, 0x10000, RZ ;  /* 0x00010000b8b87824 */ /* 0x000fe200078e00ff */
[----:B------:R-:W-:Y:S01]  /*37e0*/  SHF.L.U32 R233, R233, 0x10, RZ ;  /* 0x00000010e9e97819 */ /* 0x000fe200000006ff */
[----:B------:R-:W-:Y:S01]  /*37f0*/  FFMA.FTZ R136, R206, R200, R136 ;  /* 0x000000c8ce887223 */ /* 0x000fe20000010088 */
[----:B------:R-:W-:Y:S01]  /*3800*/  SHF.L.U32 R231, R191, 0x10, RZ ;  /* 0x00000010bfe77819 */ /* 0x000fe200000006ff */
[----:B------:R-:W-:Y:S01]  /*3810*/  FMUL.FTZ R5, R6, R5 ;  /* 0x0000000506057220 */ /* 0x000fe20000410000 */
[----:B------:R-:W4:Y:S01]  /*3820*/  LDL R201, [R1+0x10] ;  /* 0x0000100001c97983 */ /* 0x000f220000100800 */
[----:B------:R-:W-:Y:S01]  /*3830*/  FADD.FTZ R105, R105, R233 ;  /* 0x000000e969697221 */ /* 0x000fe20000010000 */
[----:B------:R-:W-:Y:S01]  /*3840*/  FFMA.FTZ R81, R4, R233, R81 ;  /* 0x000000e904517223 */ /* 0x000fe20000010051 */
[----:B------:R-:W-:Y:S01]  /*3850*/  FADD.FTZ R110, R110, R231 ;  /* 0x000000e76e6e7221 */ /* 0x000fe20000010000 */
[----:B------:R-:W-:Y:S01]  /*3860*/  FFMA.FTZ R86, R5, R231, R86 ;  /* 0x000000e705567223 */ /* 0x000fe20000010056 */
[----:B---3--:R-:W-:-:S02]  /*3870*/  FMUL.FTZ R188, R224, R184 ;  /* 0x000000b8e0bc7220 */ /* 0x008fc40000410000 */
[----:B------:R-:W3:Y:S02]  /*3880*/  LDL R224, [R1+0x30] ;  /* 0x0000300001e07983 */ /* 0x000ee40000100800 */
[----:B--2---:R-:W-:Y:S01]  /*3890*/  FFMA.FTZ R233, R216, R233, R188 ;  /* 0x000000e9d8e97223 */ /* 0x004fe200000100bc */
[----:B------:R-:W-:Y:S01]  /*38a0*/  IMAD.U32 R188, R187, 0x10000, RZ ;  /* 0x00010000bbbc7824 */ /* 0x000fe200078e00ff */
[----:B------:R-:W2:Y:S03]  /*38b0*/  LDL R216, [R1+0x1c] ;  /* 0x00001c0001d87983 */ /* 0x000ea60000100800 */
[----:B----4-:R-:W-:Y:S02]  /*38c0*/  FMUL.FTZ R200, R203, R188 ;  /* 0x000000bccbc87220 */ /* 0x010fe40000410000 */
[----:B------:R-:W4:Y:S02]  /*38d0*/  LDL R203, [R1+0x20] ;  /* 0x0000200001cb7983 */ /* 0x000f240000100800 */
[----:B------:R-:W-:-:S02]  /*38e0*/  FFMA.FTZ R231, R202, R231, R200 ;  /* 0x000000e7cae77223 */ /* 0x000fc400000100c8 */
[----:B------:R-:W3:Y:S04]  /*38f0*/  LDL R200, [R1+0x2c] ;  /* 0x00002c0001c87983 */ /* 0x000ee80000100800 */
[----:B------:R-:W4:Y:S01]  /*3900*/  LDL R202, [R1+0xc] ;  /* 0x00000c0001ca7983 */ /* 0x000f220000100800 */
[--C-:B------:R-:W-:Y:S01]  /*3910*/  FADD.FTZ R157, R157, R184.reuse ;  /* 0x000000b89d9d7221 */ /* 0x100fe20000010000 */
[----:B------:R-:W-:Y:S01]  /*3920*/  FFMA.FTZ R133, R4, R184, R133 ;  /* 0x000000b804857223 */ /* 0x000fe20000010085 */
[----:B------:R-:W-:Y:S01]  /*3930*/  PRMT R184, R185, 0x7632, R184 ;  /* 0x00007632b9b87816 */ /* 0x000fe200000000b8 */
[----:B------:R-:W-:Y:S01]  /*3940*/  FMUL.FTZ R8, R6, R8 ;  /* 0x0000000806087220 */ /* 0x000fe20000410000 */
[----:B------:R-:W-:-:S03]  /*3950*/  PRMT R230, R189, 0x7632, R230 ;  /* 0x00007632bde67816 */ /* 0x000fc600000000e6 */
[----:B------:R-:W-:Y:S02]  /*3960*/  IMAD.U32 R184, R184, 0x10000, RZ ;  /* 0x00010000b8b87824 */ /* 0x000fe400078e00ff */
[----:B------:R-:W-:Y:S01]  /*3970*/  FADD.FTZ R221, R221, R237 ;  /* 0x000000eddddd7221 */ /* 0x000fe20000010000 */
[----:B------:R-:W-:Y:S01]  /*3980*/  FFMA.FTZ R222, R208, R237, R222 ;  /* 0x000000edd0de7223 */ /* 0x000fe200000100de */
[----:B------:R-:W-:Y:S01]  /*3990*/  FADD.FTZ R159, R159, R184 ;  /* 0x000000b89f9f7221 */ /* 0x000fe20000010000 */
[----:B------:R-:W-:Y:S01]  /*39a0*/  FFMA.FTZ R135, R8, R184, R135 ;  /* 0x000000b808877223 */ /* 0x000fe20000010087 */
[----:B------:R-:W-:Y:S01]  /*39b0*/  SHF.L.U32 R230, R230, 0x10, RZ ;  /* 0x00000010e6e67819 */ /* 0x000fe200000006ff */
        /* <DEDUP_REMOVED lines=16> */
[----:B------:R-:W-:Y:S01]  /*3ac0*/  FADD.FTZ R162, R162, R188 ;  /* 0x000000bca2a27221 */ /* 0x000fe20000010000 */
[----:B------:R-:W-:Y:S01]  /*3ad0*/  FFMA.FTZ R138, R5, R188, R138 ;  /* 0x000000bc058a7223 */ /* 0x000fe2000001008a */
[----:B---3--:R-:W-:Y:S01]  /*3ae0*/  FMUL.FTZ R185, R200, R184 ;  /* 0x000000b8c8b97220 */ /* 0x008fe20000410000 */
[----:B------:R-:W-:-:S03]  /*3af0*/  PRMT R184, R186, 0x7632, R184 ;  /* 0x00007632bab87816 */ /* 0x000fc600000000b8 */
[----:B------:R-:W-:Y:S02]  /*3b00*/  FFMA.FTZ R230, R224, R230, R185 ;  /* 0x000000e6e0e67223 */ /* 0x000fe400000100b9 */
[----:B------:R-:W-:Y:S02]  /*3b10*/  IMAD.U32 R184, R184, 0x10000, RZ ;  /* 0x00010000b8b87824 */ /* 0x000fe400078e00ff */
[----:B------:R-:W-:Y:S02]  /*3b20*/  FADD.FTZ R221, R221, R230 ;  /* 0x000000e6dddd7221 */ /* 0x000fe40000010000 */
[-C--:B--2---:R-:W-:Y:S01]  /*3b30*/  FMUL.FTZ R185, R216, R184.reuse ;  /* 0x000000b8d8b97220 */ /* 0x084fe20000410000 */
[--C-:B------:R-:W-:Y:S01]  /*3b40*/  FADD.FTZ R161, R161, R184.reuse ;  /* 0x000000b8a1a17221 */ /* 0x100fe20000010000 */
[----:B------:R-:W-:Y:S01]  /*3b50*/  FFMA.FTZ R137, R9, R184, R137 ;  /* 0x000000b809897223 */ /* 0x000fe20000010089 */
[----:B------:R-:W-:Y:S01]  /*3b60*/  PRMT R184, R187, 0x7632, R184 ;  /* 0x00007632bbb87816 */ /* 0x000fe200000000b8 */
[----:B------:R-:W-:Y:S01]  /*3b70*/  FFMA.FTZ R222, R8, R230, R222 ;  /* 0x000000e608de7223 */ /* 0x000fe200000100de */
[----:B----4-:R-:W-:Y:S01]  /*3b80*/  FFMA.FTZ R226, R203, R226, R185 ;  /* 0x000000e2cbe27223 */ /* 0x010fe200000100b9 */
[----:B------:R-:W-:-:S02]  /*3b90*/  FADD.FTZ R221, R221, R235 ;  /* 0x000000ebdddd7221 */ /* 0x000fc40000010000 */
[----:B------:R-:W-:Y:S02]  /*3ba0*/  IMAD.U32 R184, R184, 0x10000, RZ ;  /* 0x00010000b8b87824 */ /* 0x000fe400078e00ff */
[----:B------:R-:W-:Y:S01]  /*3bb0*/  FFMA.FTZ R222, R206, R235, R222 ;  /* 0x000000ebcede7223 */ /* 0x000fe200000100de */
[----:B------:R-:W-:Y:S01]  /*3bc0*/  FADD.FTZ R221, R221, R226 ;  /* 0x000000e2dddd7221 */ /* 0x000fe20000010000 */
[----:B------:R-:W-:Y:S02]  /*3bd0*/  FMUL.FTZ R185, R202, R184 ;  /* 0x000000b8cab97220 */ /* 0x000fe40000410000 */
[----:B------:R-:W-:Y:S01]  /*3be0*/  FFMA.FTZ R222, R9, R226, R222 ;  /* 0x000000e209de7223 */ /* 0x000fe200000100de */
[----:B------:R-:W-:Y:S01]  /*3bf0*/  FADD.FTZ R221, R221, R231 ;  /* 0x000000e7dddd7221 */ /* 0x000fe20000010000 */
[----:B------:R-:W-:Y:S02]  /*3c00*/  FFMA.FTZ R223, R201, R223, R185 ;  /* 0x000000dfc9df7223 */ /* 0x000fe400000100b9 */
[----:B------:R-:W-:Y:S01]  /*3c10*/  FFMA.FTZ R222, R5, R231, R222 ;  /* 0x000000e705de7223 */ /* 0x000fe200000100de */
[----:B------:R-:W-:Y:S01]  /*3c20*/  FADD.FTZ R163, R163, R184 ;  /* 0x000000b8a3a37221 */ /* 0x000fe20000010000 */
[C---:B------:R-:W-:Y:S01]  /*3c30*/  FFMA.FTZ R139, R10.reuse, R184, R139 ;  /* 0x000000b80a8b7223 */ /* 0x040fe2000001008b */
[----:B------:R-:W-:Y:S01]  /*3c40*/  FADD.FTZ R221, R221, R223 ;  /* 0x000000dfdddd7221 */ /* 0x000fe20000010000 */
[----:B------:R-:W-:-:S07]  /*3c50*/  FFMA.FTZ R222, R10, R223, R222 ;  /* 0x000000df0ade7223 */ /* 0x000fce00000100de */
.L_x_116:
[----:B------:R-:W-:Y:S05]  /*3c60*/  BSYNC B0 ;  /* 0x0000000000007941 */ /* 0x000fea0003800000 */
.L_x_115:
[----:B------:R-:W0:Y:S01]  /*3c70*/  S2R R184, SR_TID.X ;  /* 0x0000000000b87919 */ /* 0x000e220000002100 */
[----:B------:R-:W-:Y:S01]  /*3c80*/  ISETP.NE.AND P3, PT, R252, RZ, PT ;  /* 0x000000fffc00720c */ /* 0x000fe20003f65270 */
[----:B------:R-:W-:Y:S01]  /*3c90*/  UMOV UR20, 0xffffffff ;  /* 0xffffffff00147882 */ /* 0x000fe20000000000 */
[----:B0-----:R-:W-:Y:S02]  /*3ca0*/  SHF.R.U32.HI R201, RZ, 0x5, R184 ;  /* 0x00000005ffc97819 */ /* 0x001fe400000116b8 */
[----:B------:R-:W-:Y:S02]  /*3cb0*/  LOP3.LUT P2, RZ, R184, 0x1f, RZ, 0xc0, !PT ;  /* 0x0000001fb8ff7812 */ /* 0x000fe4000784c0ff */
[----:B------:R-:W-:-:S07]  /*3cc0*/  LOP3.LUT R188, R201, 0x7fffff8, RZ, 0xc0, !PT ;  /* 0x07fffff8c9bc7812 */ /* 0x000fce00078ec0ff */
[----:B------:R-:W-:Y:S01]  /*3cd0*/  @!P3 VIADD R188, R188, 0x8 ;  /* 0x00000008bcbcb836 */ /* 0x000fe20000000000 */
[----:B------:R-:W-:Y:S06]  /*3ce0*/  BRA.DIV UR20, `(.L_x_117) ;  /* 0x0000002e14687947 */ /* 0x000fec000b800000 */
[----:B------:R-:W0:Y:S02]  /*3cf0*/  SHFL.DOWN PT, R191, R221, 0x10, 0x1f ;  /* 0x0a001f00ddbf7f89 */ /* 0x000e2400000e0000 */
[----:B0-----:R-:W-:Y:S02]  /*3d00*/  FADD.FTZ R221, R191, R221 ;  /* 0x000000ddbfdd7221 */ /* 0x001fe40000010000 */
[----:B------:R-:W0:Y:S02]  /*3d10*/  SHFL.DOWN PT, R191, R222, 0x10, 0x1f ;  /* 0x0a001f00debf7f89 */ /* 0x000e2400000e0000 */
[----:B0-----:R-:W-:Y:S02]  /*3d20*/  FADD.FTZ R222, R191, R222 ;  /* 0x000000debfde7221 */ /* 0x001fe40000010000 */
[----:B------:R-:W0:Y:S02]  /*3d30*/  SHFL.DOWN PT, R191, R221, 0x8, 0x1f ;  /* 0x09001f00ddbf7f89 */ /* 0x000e2400000e0000 */
[----:B0-----:R-:W-:-:S02]  /*3d40*/  FADD.FTZ R221, R221, R191 ;  /* 0x000000bfdddd7221 */ /* 0x001fc40000010000 */
[----:B------:R-:W0:Y:S04]  /*3d50*/  SHFL.DOWN PT, R191, R222, 0x8, 0x1f ;  /* 0x09001f00debf7f89 */ /* 0x000e2800000e0000 */
[----:B------:R-:W2:Y:S01]  /*3d60*/  SHFL.DOWN PT, R190, R221, 0x4, 0x1f ;  /* 0x08801f00ddbe7f89 */ /* 0x000ea200000e0000 */
[----:B0-----:R-:W-:Y:S01]  /*3d70*/  FADD.FTZ R222, R222, R191 ;  /* 0x000000bfdede7221 */ /* 0x001fe20000010000 */
[----:B--2---:R-:W-:-:S04]  /*3d80*/  FADD.FTZ R190, R221, R190 ;  /* 0x000000beddbe7221 */ /* 0x004fc80000010000 */
[----:B------:R-:W0:Y:S04]  /*3d90*/  SHFL.DOWN PT, R189, R222, 0x4, 0x1f ;  /* 0x08801f00debd7f89 */ /* 0x000e2800000e0000 */
[----:B------:R-:W2:Y:S01]  /*3da0*/  SHFL.DOWN PT, R191, R190, 0x2, 0x1f ;  /* 0x08401f00bebf7f89 */ /* 0x000ea200000e0000 */
[----:B0-----:R-:W-:Y:S01]  /*3db0*/  FADD.FTZ R189, R222, R189 ;  /* 0x000000bddebd7221 */ /* 0x001fe20000010000 */
[----:B--2---:R-:W-:-:S04]  /*3dc0*/  FADD.FTZ R190, R190, R191 ;  /* 0x000000bfbebe7221 */ /* 0x004fc80000010000 */
[----:B------:R-:W0:Y:S04]  /*3dd0*/  SHFL.DOWN PT, R191, R189, 0x2, 0x1f ;  /* 0x08401f00bdbf7f89 */ /* 0x000e2800000e0000 */
[----:B------:R2:W3:Y:S01]  /*3de0*/  SHFL.DOWN PT, R200, R190, 0x1, 0x1f ;  /* 0x08201f00bec87f89 */ /* 0x0004e200000e0000 */
[----:B0-----:R-:W-:-:S05]  /*3df0*/  FADD.FTZ R189, R189, R191 ;  /* 0x000000bfbdbd7221 */ /* 0x001fca0000010000 */
[----:B---3--:R2:W0:Y:S02]  /*3e00*/  SHFL.DOWN PT, R185, R189, 0x1, 0x1f ;  /* 0x08201f00bdb97f89 */ /* 0x00842400000e0000 */
.L_x_143:
[----:B------:R-:W3:Y:S01]  /*3e10*/  LDL R184, [R1+0x8] ;  /* 0x0000080001b87983 */ /* 0x000ee20000100800 */
[----:B0-----:R-:W-:Y:S01]  /*3e20*/  FADD.FTZ R185, R189, R185 ;  /* 0x000000b9bdb97221 */ /* 0x001fe20000010000 */
[----:B------:R-:W-:Y:S01]  /*3e30*/  @!P2 LOP3.LUT R187, R201, 0x7, RZ, 0xc0, !PT ;  /* 0x00000007c9bba812 */ /* 0x000fe200078ec0ff */
[----:B------:R-:W-:Y:S05]  /*3e40*/  WARPSYNC.ALL ;  /* 0x0000000000007948 */ /* 0x000fea0003800000 */
[----:B--2---:R-:W0:Y:S01]  /*3e50*/  S2R R189, SR_CgaCtaId ;  /* 0x0000000000bd7919 */ /* 0x004e220000008800 */
[----:B------:R-:W-:Y:S01]  /*3e60*/  MOV R186, 0x400 ;  /* 0x0000040000ba7802 */ /* 0x000fe20000000f00 */
[----:B------:R-:W2:Y:S01]  /*3e70*/  LDC.U8 R203, c[0x0][0x2a0] ;  /* 0x0000a800ffcb7b82 */ /* 0x000ea20000000000 */
[----:B------:R-:W-:Y:S01]  /*3e80*/  @!P2 IADD3 R187, R188, R187, RZ ;  /* 0x000000bbbcbba210 */ /* 0x000fe20007ffe0ff */
[----:B------:R-:W-:Y:S01]  /*3e90*/  BSSY B0, `(.L_x_118) ;  /* 0x00000ad000007945 */ /* 0x000fe20003800000 */
[----:B0-----:R-:W-:-:S04]  /*3ea0*/  LEA R186, R189, R186, 0x18 ;  /* 0x000000babdba7211 */ /* 0x001fc800078ec0ff */
[----:B------:R-:W-:Y:S01]  /*3eb0*/  LEA R188, R188, R186, 0x3 ;  /* 0x000000babcbc7211 */ /* 0x000fe200078e18ff */
[----:B------:R-:W-:Y:S01]  /*3ec0*/  @!P2 IMAD R187, R187, 0x8, R186 ;  /* 0x00000008bbbba824 */ /* 0x000fe200078e02ba */
[----:B---3--:R-:W-:Y:S01]  /*3ed0*/  ISETP.NE.AND P3, PT, R184, RZ, PT ;  /* 0x000000ffb800720c */ /* 0x008fe20003f65270 */
[----:B------:R-:W-:-:S05]  /*3ee0*/  FADD.FTZ R184, R190, R200 ;  /* 0x000000c8beb87221 */ /* 0x000fca0000010000 */
[----:B------:R-:W-:Y:S01]  /*3ef0*/  @!P2 STS.64 [R187+0x8000], R184 ;  /* 0x008000b8bb00a388 */ /* 0x000fe20000000a00 */
[----:B------:R-:W-:Y:S06]  /*3f00*/  BAR.SYNC.DEFER_BLOCKING 0x0 ;  /* 0x0000000000007b1d */ /* 0x000fec0000010000 */
[----:B------:R-:W0:Y:S02]  /*3f10*/  LDS.128 R184, [R188+0x8000] ;  /* 0x00800000bcb87984 */ /* 0x000e240000000c00 */
        /* <DEDUP_REMOVED lines=20> */
[----:B------:R-:W-:Y:S01]  /*4060*/  FMUL.FTZ R191, R185, UR16 ;  /* 0x00000010b9bf7c20 */ /* 0x000fe20008410000 */
[----:B--2---:R-:W-:Y:S06]  /*4070*/  @!P3 BRA `(.L_x_119) ;  /* 0x000000080038b947 */ /* 0x004fec0003800000 */
[----:B------:R-:W-:Y:S02]  /*4080*/  ISETP.NE.AND P2, PT, R203, RZ, PT ;  /* 0x000000ffcb00720c */ /* 0x000fe40003f45270 */
[----:B------:R-:W-:Y:S02]  /*4090*/  ISETP.NE.U32.AND P5, PT, RZ, UR8, PT ;  /* 0x00000008ff007c0c */ /* 0x000fe4000bfa5070 */
[----:B------:R-:W-:Y:S02]  /*40a0*/  FSEL R188, R190, RZ, !P2 ;  /* 0x000000ffbebc7208 */ /* 0x000fe40005000000 */
[----:B------:R-:W-:Y:S02]  /*40b0*/  ISETP.NE.AND.EX P5, PT, RZ, UR9, PT, P5 ;  /* 0x00000009ff007c0c */ /* 0x000fe4000bfa5350 */
[----:B------:R-:W-:Y:S01]  /*40c0*/  ISETP.NE.U32.AND P2, PT, RZ, UR14, PT ;  /* 0x0000000eff007c0c */ /* 0x000fe2000bf45070 */
[-CC-:B------:R-:W-:Y:S01]  /*40d0*/  FFMA.FTZ R184, R0, R191.reuse, R188.reuse ;  /* 0x000000bf00b87223 */ /* 0x180fe200000100bc */
[-CC-:B------:R-:W-:Y:S01]  /*40e0*/  FFMA.FTZ R201, R205, R191.reuse, R188.reuse ;  /* 0x000000bfcdc97223 */ /* 0x180fe200000100bc */
[----:B------:R-:W-:Y:S01]  /*40f0*/  FFMA.FTZ R202, R13, R191, R188 ;  /* 0x000000bf0dca7223 */ /* 0x000fe200000100bc */
[----:B------:R-:W-:Y:S01]  /*4100*/  ISETP.NE.AND.EX P2, PT, RZ, UR15, PT, P2 ;  /* 0x0000000fff007c0c */ /* 0x000fe2000bf45320 */
[----:B------:R-:W-:Y:S01]  /*4110*/  FADD.FTZ R184, R227, -R184 ;  /* 0x800000b8e3b87221 */ /* 0x000fe20000010000 */
[----:B------:R-:W-:Y:S01]  /*4120*/  FADD.FTZ R201, R243, -R201 ;  /* 0x800000c9f3c97221 */ /* 0x000fe20000010000 */
[----:B------:R-:W-:-:S02]  /*4130*/  FADD.FTZ R202, R232, -R202 ;  /* 0x800000cae8ca7221 */ /* 0x000fc40000010000 */
[C---:B-----5:R-:W-:Y:S01]  /*4140*/  FMUL.FTZ R187, R6.reuse, R184 ;  /* 0x000000b806bb7220 */ /* 0x060fe20000410000 */
[----:B------:R-:W-:Y:S01]  /*4150*/  FMUL.FTZ R201, R6, R201 ;  /* 0x000000c906c97220 */ /* 0x000fe20000410000 */
[C---:B------:R-:W-:Y:S01]  /*4160*/  @P5 IMAD.U32 R184, R164.reuse, 0x10000, RZ ;  /* 0x00010000a4b85824 */ /* 0x040fe200078e00ff */
[----:B------:R-:W-:Y:S01]  /*4170*/  @P5 PRMT R186, R164, 0x7632, R186 ;  /* 0x00007632a4ba5816 */ /* 0x000fe200000000ba */
[----:B------:R-:W-:Y:S02]  /*4180*/  FMUL.FTZ R202, R6, R202 ;  /* 0x000000ca06ca7220 */ /* 0x000fe40000410000 */
[----:B------:R-:W-:Y:S02]  /*4190*/  @P5 FADD.FTZ R187, R187, R184 ;  /* 0x000000b8bbbb5221 */ /* 0x000fe40000010000 */
[----:B------:R-:W-:Y:S01]  /*41a0*/  @P2 MOV R185, R16 ;  /* 0x0000001000b92202 */ /* 0x000fe20000000f00 */
[----:B------:R-:W-:Y:S02]  /*41b0*/  @P5 IMAD.U32 R186, R186, 0x10000, RZ ;  /* 0x00010000baba5824 */ /* 0x000fe400078e00ff */
[----:B------:R-:W-:Y:S01]  /*41c0*/  FMUL.FTZ R184, R187, UR17 ;  /* 0x00000011bbb87c20 */ /* 0x000fe20008410000 */
[----:B------:R-:W-:-:S02]  /*41d0*/  @P2 LOP3.LUT P4, RZ, R16, 0xff00, RZ, 0xc0, !PT ;  /* 0x0000ff0010ff2812 */ /* 0x000fc4000788c0ff */
[----:B------:R-:W-:Y:S01]  /*41e0*/  @P2 LOP3.LUT P3, RZ, R185, 0xff, RZ, 0xc0, !PT ;  /* 0x000000ffb9ff2812 */ /* 0x000fe2000786c0ff */
[----:B------:R-:W-:Y:S01]  /*41f0*/  @P5 FADD.FTZ R201, R201, R186 ;  /* 0x000000bac9c95221 */ /* 0x000fe20000010000 */
[----:B------:R-:W-:Y:S02]  /*4200*/  @P2 LOP3.LUT P6, RZ, R17, 0xff, RZ, 0xc0, !PT ;  /* 0x000000ff11ff2812 */ /* 0x000fe400078cc0ff */
[----:B------:R-:W-:Y:S02]  /*4210*/  @P2 FSEL R185, R184, RZ, P3 ;  /* 0x000000ffb8b92208 */ /* 0x000fe40001800000 */
[----:B------:R-:W-:Y:S02]  /*4220*/  ISETP.NE.U32.AND P3, PT, RZ, UR6, PT ;  /* 0x00000006ff007c0c */ /* 0x000fe4000bf65070 */
[----:B------:R-:W-:Y:S02]  /*4230*/  @P2 F2FP.BF16.F32.PACK_AB R185, RZ, R185 ;  /* 0x000000b9ffb9223e */ /* 0x000fe400000010ff */
[----:B------:R-:W-:-:S02]  /*4240*/  ISETP.NE.AND.EX P3, PT, RZ, UR7, PT, P3 ;  /* 0x00000007ff007c0c */ /* 0x000fc4000bf65330 */
[----:B------:R-:W-:Y:S02]  /*4250*/  @P2 PRMT R128, R185, 0x7610, R128 ;  /* 0x00007610b9802816 */ /* 0x000fe40000000080 */
[----:B------:R-:W-:-:S05]  /*4260*/  @P5 PRMT R185, R165, 0x7632, R185 ;  /* 0x00007632a5b95816 */ /* 0x000fca00000000b9 */
[----:B------:R-:W-:-:S04]  /*4270*/  @P5 IMAD.U32 R185, R185, 0x10000, RZ ;  /* 0x00010000b9b95824 */ /* 0x000fc800078e00ff */
[----:B------:R-:W-:Y:S01]  /*4280*/  @P3 F2FP.BF16.F32.PACK_AB R189, RZ, R201 ;  /* 0x000000c9ffbd323e */ /* 0x000fe200000010ff */
[----:B------:R-:W-:Y:S01]  /*4290*/  FMUL.FTZ R201, R201, UR17 ;  /* 0x00000011c9c97c20 */ /* 0x000fe20008410000 */
[----:B------:R-:W-:-:S04]  /*42a0*/  @P3 F2FP.BF16.F32.PACK_AB R187, RZ, R187 ;  /* 0x000000bbffbb323e */ /* 0x000fc800000010ff */
[----:B------:R-:W-:Y:S02]  /*42b0*/  @P2 FSEL R186, R201, RZ, P4 ;  /* 0x000000ffc9ba2208 */ /* 0x000fe40002000000 */
[----:B------:R-:W-:Y:S01]  /*42c0*/  @P3 PRMT R176, R187, 0x7610, R176 ;  /* 0x00007610bbb03816 */ /* 0x000fe200000000b0 */
[-C--:B------:R-:W-:Y:S01]  /*42d0*/  FFMA.FTZ R187, R215, R191.reuse, R188 ;  /* 0x000000bfd7bb7223 */ /* 0x080fe200000100bc */
[----:B------:R-:W-:Y:S02]  /*42e0*/  @P2 F2FP.BF16.F32.PACK_AB R186, RZ, R186 ;  /* 0x000000baffba223e */ /* 0x000fe400000010ff */
[----:B------:R-:W-:Y:S01]  /*42f0*/  @P3 PRMT R176, R176, 0x5410, R189 ;  /* 0x00005410b0b03816 */ /* 0x000fe200000000bd */
[----:B------:R-:W-:Y:S01]  /*4300*/  FADD.FTZ R187, R251, -R187 ;  /* 0x800000bbfbbb7221 */ /* 0x000fe20000010000 */
[----:B------:R-:W-:Y:S01]  /*4310*/  @P2 PRMT R128, R128, 0x5410, R186 ;  /* 0x0000541080802816 */ /* 0x000fe200000000ba */
[----:B------:R-:W-:Y:S01]  /*4320*/  FFMA.FTZ R186, R7, R191, R188 ;  /* 0x000000bf07ba7223 */ /* 0x000fe200000100bc */
[----:B------:R-:W-:Y:S01]  /*4330*/  @P2 LOP3.LUT P4, RZ, R16, 0xff0000, RZ, 0xc0, !PT ;  /* 0x00ff000010ff2812 */ /* 0x000fe2000788c0ff */
[----:B------:R-:W-:Y:S01]  /*4340*/  FMUL.FTZ R189, R6, R187 ;  /* 0x000000bb06bd7220 */ /* 0x000fe20000410000 */
[----:B------:R-:W-:Y:S01]  /*4350*/  @P5 SHF.L.U32 R187, R165, 0x10, RZ ;  /* 0x00000010a5bb5819 */ /* 0x000fe200000006ff */
[----:B------:R-:W-:-:S04]  /*4360*/  FADD.FTZ R186, R234, -R186 ;  /* 0x800000baeaba7221 */ /* 0x000fc80000010000 */
[----:B------:R-:W-:Y:S01]  /*4370*/  @P5 FADD.FTZ R189, R189, R187 ;  /* 0x000000bbbdbd5221 */ /* 0x000fe20000010000 */
[----:B------:R-:W-:-:S04]  /*4380*/  FMUL.FTZ R186, R6, R186 ;  /* 0x000000ba06ba7220 */ /* 0x000fc80000410000 */
[----:B------:R-:W-:Y:S01]  /*4390*/  @P5 FADD.FTZ R186, R186, R185 ;  /* 0x000000b9baba5221 */ /* 0x000fe20000010000 */
[----:B------:R-:W-:Y:S01]  /*43a0*/  @P3 F2FP.BF16.F32.PACK_AB R187, RZ, R189 ;  /* 0x000000bdffbb323e */ /* 0x000fe200000010ff */
[----:B------:R-:W-:-:S03]  /*43b0*/  FMUL.FTZ R189, R189, UR17 ;  /* 0x00000011bdbd7c20 */ /* 0x000fc60008410000 */
[----:B------:R-:W-:Y:S02]  /*43c0*/  @P3 PRMT R177, R187, 0x7610, R177 ;  /* 0x00007610bbb13816 */ /* 0x000fe400000000b1 */
[----:B------:R-:W-:Y:S02]  /*43d0*/  @P3 F2FP.BF16.F32.PACK_AB R185, RZ, R186 ;  /* 0x000000baffb9323e */ /* 0x000fe400000010ff */
[----:B------:R-:W-:Y:S02]  /*43e0*/  @P2 FSEL R187, R189, RZ, P4 ;  /* 0x000000ffbdbb2208 */ /* 0x000fe40002000000 */
[----:B------:R-:W-:Y:S01]  /*43f0*/  @P3 PRMT R177, R177, 0x5410, R185 ;  /* 0x00005410b1b13816 */ /* 0x000fe200000000b9 */
[----:B------:R-:W-:Y:S01]  /*4400*/  FMUL.FTZ R185, R186, UR17 ;  /* 0x00000011bab97c20 */ /* 0x000fe20008410000 */
[----:B------:R-:W-:Y:S02]  /*4410*/  @P2 LOP3.LUT P4, RZ, R16, 0xff000000, RZ, 0xc0, !PT ;  /* 0xff00000010ff2812 */ /* 0x000fe4000788c0ff */
[----:B------:R-:W-:-:S02]  /*4420*/  @P2 F2FP.BF16.F32.PACK_AB R187, RZ, R187 ;  /* 0x000000bbffbb223e */ /* 0x000fc400000010ff */
[----:B------:R-:W-:Y:S02]  /*4430*/  @P2 FSEL R186, R185, RZ, P4 ;  /* 0x000000ffb9ba2208 */ /* 0x000fe40002000000 */
[----:B------:R-:W-:Y:S02]  /*4440*/  @P2 PRMT R129, R187, 0x7610, R129 ;  /* 0x00007610bb812816 */ /* 0x000fe40000000081 */
[----:B------:R-:W-:-:S04]  /*4450*/  @P2 F2FP.BF16.F32.PACK_AB R186, RZ, R186 ;  /* 0x000000baffba223e */ /* 0x000fc800000010ff */
[----:B------:R-:W-:Y:S02]  /*4460*/  @P2 PRMT R129, R129, 0x5410, R186 ;  /* 0x0000541081812816 */ /* 0x000fe400000000ba */
[----:B------:R-:W-:-:S04]  /*4470*/  MOV R186, R18 ;  /* 0x0000001200ba7202 */ /* 0x000fc80000000f00 */
[----:B------:R-:W-:Y:S01]  /*4480*/  LOP3.LUT P4, RZ, R186, 0xff, RZ, 0xc0, !PT ;  /* 0x000000ffbaff7812 */ /* 0x000fe2000788c0ff */
[----:B------:R-:W-:-:S03]  /*4490*/  FFMA.FTZ R186, R214, R191, R188 ;  /* 0x000000bfd6ba7223 */ /* 0x000fc600000100bc */
[----:B------:R-:W-:Y:S01]  /*44a0*/  FSEL R184, R184, RZ, P4 ;  /* 0x000000ffb8b87208 */ /* 0x000fe20002000000 */
[----:B------:R-:W-:Y:S01]  /*44b0*/  FADD.FTZ R186, R250, -R186 ;  /* 0x800000bafaba7221 */ /* 0x000fe20000010000 */
[----:B------:R-:W-:-:S03]  /*44c0*/  LOP3.LUT P4, RZ, R18, 0xff00, RZ, 0xc0, !PT ;  /* 0x0000ff0012ff7812 */ /* 0x000fc6000788c0ff */
[----:B------:R-:W-:Y:S01]  /*44d0*/  FMUL.FTZ R200, R6, R186 ;  /* 0x000000ba06c87220 */ /* 0x000fe20000410000 */
[----:B------:R-:W-:Y:S01]  /*44e0*/  @P5 IMAD.U32 R186, R166, 0x10000, RZ ;  /* 0x00010000a6ba5824 */ /* 0x000fe200078e00ff */
[----:B------:R-:W-:Y:S02]  /*44f0*/  FSEL R201, R201, RZ, P4 ;  /* 0x000000ffc9c97208 */ /* 0x000fe40002000000 */
[----:B------:R-:W-:Y:S01]  /*4500*/  LOP3.LUT P4, RZ, R18, 0xff0000, RZ, 0xc0, !PT ;  /* 0x00ff000012ff7812 */ /* 0x000fe2000788c0ff */
[----:B------:R-:W-:Y:S01]  /*4510*/  @P5 FADD.FTZ R200, R200, R186 ;  /* 0x000000bac8c85221 */ /* 0x000fe20000010000 */
[----:B------:R-:W-:Y:S02]  /*4520*/  F2FP.BF16.F32.PACK_AB R184, R201, R184 ;  /* 0x000000b8c9b8723e */ /* 0x000fe400000010ff */
[----:B------:R-:W-:Y:S02]  /*4530*/  FSEL R189, R189, RZ, P4 ;  /* 0x000000ffbdbd7208 */ /* 0x000fe40002000000 */
[----:B------:R-:W-:Y:S01]  /*4540*/  @P3 F2FP.BF16.F32.PACK_AB R186, RZ, R200 ;  /* 0x000000c8ffba323e */ /* 0x000fe200000010ff */
[----:B------:R-:W-:Y:S01]  /*4550*/  FMUL.FTZ R200, R200, UR17 ;  /* 0x00000011c8c87c20 */ /* 0x000fe20008410000 */
[----:B------:R-:W-:-:S02]  /*4560*/  LOP3.LUT P4, RZ, R18, 0xff000000, RZ, 0xc0, !PT ;  /* 0xff00000012ff7812 */ /* 0x000fc4000788c0ff */
[----:B------:R-:W-:Y:S02]  /*4570*/  @P3 PRMT R178, R186, 0x7610, R178 ;  /* 0x00007610bab23816 */ /* 0x000fe400000000b2 */
[----:B------:R-:W-:Y:S02]  /*4580*/  @P2 FSEL R186, R200, RZ, P6 ;  /* 0x000000ffc8ba2208 */ /* 0x000fe40003000000 */
[----:B------:R-:W-:Y:S02]  /*4590*/  @P2 LOP3.LUT P6, RZ, R17, 0xff00, RZ, 0xc0, !PT ;  /* 0x0000ff0011ff2812 */ /* 0x000fe400078cc0ff */
[----:B------:R-:W-:Y:S02]  /*45a0*/  @P2 F2FP.BF16.F32.PACK_AB R186, RZ, R186 ;  /* 0x000000baffba223e */ /* 0x000fe400000010ff */
[----:B------:R-:W-:Y:S02]  /*45b0*/  FSEL R185, R185, RZ, P4 ;  /* 0x000000ffb9b97208 */ /* 0x000fe40002000000 */
[----:B------:R-:W-:-:S02]  /*45c0*/  @P2 PRMT R130, R186, 0x7610, R130 ;  /* 0x00007610ba822816 */ /* 0x000fc40000000082 */
[----:B------:R-:W-:Y:S02]  /*45d0*/  @P5 PRMT R186, R166, 0x7632, R186 ;  /* 0x00007632a6ba5816 */ /* 0x000fe400000000ba */
[C---:B------:R-:W-:Y:S02]  /*45e0*/  LOP3.LUT P4, RZ, R19.reuse, 0xff, RZ, 0xc0, !PT ;  /* 0x000000ff13ff7812 */ /* 0x040fe4000788c0ff */
[----:B------:R-:W-:Y:S02]  /*45f0*/  @P5 SHF.L.U32 R186, R186, 0x10, RZ ;  /* 0x00000010baba5819 */ /* 0x000fe400000006ff */
[----:B------:R-:W-:Y:S02]  /*4600*/  FSEL R200, R200, RZ, P4 ;  /* 0x000000ffc8c87208 */ /* 0x000fe40002000000 */
[----:B------:R-:W-:Y:S01]  /*4610*/  LOP3.LUT P4, RZ, R19, 0xff00, RZ, 0xc0, !PT ;  /* 0x0000ff0013ff7812 */ /* 0x000fe2000788c0ff */
[----:B------:R-:W-:Y:S01]  /*4620*/  @P5 FADD.FTZ R202, R202, R186 ;  /* 0x000000bacaca5221 */ /* 0x000fe20000010000 */
[----:B------:R-:W-:-:S04]  /*4630*/  F2FP.BF16.F32.PACK_AB R185, R185, R189 ;  /* 0x000000bdb9b9723e */ /* 0x000fc800000010ff */
[----:B------:R-:W-:Y:S01]  /*4640*/  @P3 F2FP.BF16.F32.PACK_AB R186, RZ, R202 ;  /* 0x000000caffba323e */ /* 0x000fe200000010ff */
[----:B------:R-:W-:-:S03]  /*4650*/  FMUL.FTZ R202, R202, UR17 ;  /* 0x00000011caca7c20 */ /* 0x000fc60008410000 */
[----:B------:R-:W-:Y:S02]  /*4660*/  @P3 PRMT R178, R178, 0x5410, R186 ;  /* 0x00005410b2b23816 */ /* 0x000fe400000000ba */
[C---:B------:R-:W-:Y:S02]  /*4670*/  @P2 FSEL R186, R202.reuse, RZ, P6 ;  /* 0x000000ffcaba2208 */ /* 0x040fe40003000000 */
[----:B------:R-:W-:Y:S02]  /*4680*/  @P2 LOP3.LUT P6, RZ, R17, 0xff0000, RZ, 0xc0, !PT ;  /* 0x00ff000011ff2812 */ /* 0x000fe400078cc0ff */
[----:B------:R-:W-:Y:S02]  /*4690*/  @P2 F2FP.BF16.F32.PACK_AB R186, RZ, R186 ;  /* 0x000000baffba223e */ /* 0x000fe400000010ff */
[----:B------:R-:W-:Y:S02]  /*46a0*/  FSEL R202, R202, RZ, P4 ;  /* 0x000000ffcaca7208 */ /* 0x000fe40002000000 */
[----:B------:R-:W-:Y:S01]  /*46b0*/  @P2 PRMT R130, R130, 0x5410, R186 ;  /* 0x0000541082822816 */ /* 0x000fe200000000ba */
[-CC-:B------:R-:W-:Y:S01]  /*46c0*/  FFMA.FTZ R186, R204, R191.reuse, R188.reuse ;  /* 0x000000bfccba7223 */ /* 0x180fe200000100bc */
[----:B------:R-:W-:Y:S01]  /*46d0*/  FFMA.FTZ R188, R15, R191, R188 ;  /* 0x000000bf0fbc7223 */ /* 0x000fe200000100bc */
[----:B------:R-:W-:-:S02]  /*46e0*/  LOP3.LUT P4, RZ, R19, 0xff0000, RZ, 0xc0, !PT ;  /* 0x00ff000013ff7812 */ /* 0x000fc4000788c0ff */
[----:B------:R-:W-:Y:S01]  /*46f0*/  FADD.FTZ R186, R242, -R186 ;  /* 0x800000baf2ba7221 */ /* 0x000fe20000010000 */
[----:B------:R-:W-:-:S03]  /*4700*/  FADD.FTZ R188, R225, -R188 ;  /* 0x800000bce1bc7221 */ /* 0x000fc60000010000 */
[C---:B------:R-:W-:Y:S01]  /*4710*/  FMUL.FTZ R187, R6.reuse, R186 ;  /* 0x000000ba06bb7220 */ /* 0x040fe20000410000 */
[----:B------:R-:W-:Y:S02]  /*4720*/  @P5 IMAD.U32 R186, R167, 0x10000, RZ ;  /* 0x00010000a7ba5824 */ /* 0x000fe400078e00ff */
[----:B------:R-:W-:Y:S02]  /*4730*/  FMUL.FTZ R188, R6, R188 ;  /* 0x000000bc06bc7220 */ /* 0x000fe40000410000 */
[----:B------:R-:W-:-:S05]  /*4740*/  @P5 FADD.FTZ R187, R187, R186 ;  /* 0x000000babbbb5221 */ /* 0x000fca0000010000 */
[----:B------:R-:W-:Y:S01]  /*4750*/  @P3 F2FP.BF16.F32.PACK_AB R186, RZ, R187 ;  /* 0x000000bbffba323e */ /* 0x000fe200000010ff */
[----:B------:R-:W-:-:S03]  /*4760*/  FMUL.FTZ R187, R187, UR17 ;  /* 0x00000011bbbb7c20 */ /* 0x000fc60008410000 */
[----:B------:R-:W-:Y:S02]  /*4770*/  @P3 PRMT R179, R186, 0x7610, R179 ;  /* 0x00007610bab33816 */ /* 0x000fe400000000b3 */
[C---:B------:R-:W-:Y:S02]  /*4780*/  @P2 FSEL R186, R187.reuse, RZ, P6 ;  /* 0x000000ffbbba2208 */ /* 0x040fe40003000000 */
[----:B------:R-:W-:Y:S02]  /*4790*/  FSEL R187, R187, RZ, P4 ;  /* 0x000000ffbbbb7208 */ /* 0x000fe40002000000 */
[----:B------:R-:W-:-:S04]  /*47a0*/  @P2 F2FP.BF16.F32.PACK_AB R186, RZ, R186 ;  /* 0x000000baffba223e */ /* 0x000fc800000010ff */
[----:B------:R-:W-:Y:S02]  /*47b0*/  @P2 PRMT R131, R186, 0x7610, R131 ;  /* 0x00007610ba832816 */ /* 0x000fe40000000083 */
[----:B------:R-:W-:-:S04]  /*47c0*/  @P5 PRMT R186, R167, 0x7632, R186 ;  /* 0x00007632a7ba5816 */ /* 0x000fc800000000ba */
[----:B------:R-:W-:-:S05]  /*47d0*/  @P5 SHF.L.U32 R186, R186, 0x10, RZ ;  /* 0x00000010baba5819 */ /* 0x000fca00000006ff */
[----:B------:R-:W-:-:S05]  /*47e0*/  @P5 FADD.FTZ R188, R188, R186 ;  /* 0x000000babcbc5221 */ /* 0x000fca0000010000 */
[----:B------:R-:W-:-:S04]  /*47f0*/  @P3 F2FP.BF16.F32.PACK_AB R186, RZ, R188 ;  /* 0x000000bcffba323e */ /* 0x000fc800000010ff */
[----:B------:R-:W-:Y:S02]  /*4800*/  @P3 PRMT R179, R179, 0x5410, R186 ;  /* 0x00005410b3b33816 */ /* 0x000fe400000000ba */
[----:B------:R-:W-:Y:S01]  /*4810*/  F2FP.BF16.F32.PACK_AB R186, R202, R200 ;  /* 0x000000c8caba723e */ /* 0x000fe200000010ff */
[----:B------:R-:W-:Y:S01]  /*4820*/  FMUL.FTZ R200, R188, UR17 ;  /* 0x00000011bcc87c20 */ /* 0x000fe20008410000 */
[----:B------:R-:W-:-:S04]  /*4830*/  @P2 LOP3.LUT P3, RZ, R17, 0xff000000, RZ, 0xc0, !PT ;  /* 0xff00000011ff2812 */ /* 0x000fc8000786c0ff */
[C---:B------:R-:W-:Y:S02]  /*4840*/  @P2 FSEL R188, R200.reuse, RZ, P3 ;  /* 0x000000ffc8bc2208 */ /* 0x040fe40001800000 */
[----:B------:R-:W-:Y:S02]  /*4850*/  LOP3.LUT P3, RZ, R19, 0xff000000, RZ, 0xc0, !PT ;  /* 0xff00000013ff7812 */ /* 0x000fe4000786c0ff */
[----:B------:R-:W-:Y:S02]  /*4860*/  @P2 F2FP.BF16.F32.PACK_AB R188, RZ, R188 ;  /* 0x000000bcffbc223e */ /* 0x000fe400000010ff */
[----:B------:R-:W-:Y:S02]  /*4870*/  FSEL R200, R200, RZ, P3 ;  /* 0x000000ffc8c87208 */ /* 0x000fe40001800000 */
[----:B------:R-:W-:Y:S02]  /*4880*/  ISETP.NE.U32.AND P3, PT, RZ, UR6, PT ;  /* 0x00000006ff007c0c */ /* 0x000fe4000bf65070 */
[----:B------:R-:W-:-:S02]  /*4890*/  @P2 PRMT R131, R131, 0x5410, R188 ;  /* 0x0000541083832816 */ /* 0x000fc400000000bc */
[----:B------:R-:W-:Y:S02]  /*48a0*/  ISETP.NE.AND.EX P3, PT, RZ, UR7, PT, P3 ;  /* 0x00000007ff007c0c */ /* 0x000fe4000bf65330 */
[----:B------:R-:W-:-:S11]  /*48b0*/  F2FP.BF16.F32.PACK_AB R187, R200, R187 ;  /* 0x000000bbc8bb723e */ /* 0x000fd600000010ff */
[----:B------:R-:W0:Y:S02]  /*48c0*/  @P3 LDC.64 R188, c[0x0][0x308] ;  /* 0x0000c200ffbc3b82 */ /* 0x000e240000000a00 */
[----:B0-----:R-:W-:-:S05]  /*48d0*/  @P3 IMAD.WIDE.U32 R188, R2, 0x10, R188 ;  /* 0x0000001002bc3825 */ /* 0x001fca00078e00bc */
[----:B------:R0:W-:Y:S02]  /*48e0*/  @P3 STG.E.128 desc[UR4][R188.64], R176 ;  /* 0x000000b0bc003986 */ /* 0x0001e4000c101d04 */
[----:B0-----:R-:W0:Y:S02]  /*48f0*/  LDC.64 R188, c[0x0][0x2f8] ;  /* 0x0000be00ffbc7b82 */ /* 0x001e240000000a00 */
[----:B0-----:R-:W-:-:S05]  /*4900*/  IMAD.WIDE.U32 R188, R2, 0x10, R188 ;  /* 0x0000001002bc7825 */ /* 0x001fca00078e00bc */
[----:B------:R0:W-:Y:S02]  /*4910*/  STG.E.128 desc[UR4][R188.64], R184 ;  /* 0x000000b8bc007986 */ /* 0x0001e4000c101d04 */
[----:B0-----:R-:W-:-:S04]  /*4920*/  @P2 LEA R184, P3, R2, UR14, 0x4 ;  /* 0x0000000e02b82c11 */ /* 0x001fc8000f8620ff */
[C---:B------:R-:W-:Y:S01]  /*4930*/  @P2 LEA.HI.X R185, R2.reuse, UR15, RZ, 0x4, P3 ;  /* 0x0000000f02b92c11 */ /* 0x040fe200098f24ff */
[----:B------:R-:W-:-:S04]  /*4940*/  VIADD R2, R2, 0x100 ;  /* 0x0000010002027836 */ /* 0x000fc80000000000 */
[----:B------:R0:W-:Y:S04]  /*4950*/  @P2 STG.E.128 desc[UR4][R184.64], R128 ;  /* 0x00000080b8002986 */ /* 0x0001e8000c101d04 */
.L_x_119:
[----:B------:R-:W-:Y:S05]  /*4960*/  BSYNC B0 ;  /* 0x0000000000007941 */ /* 0x000fea0003800000 */
.L_x_118:
[----:B------:R-:W-:Y:S04]  /*4970*/  BSSY B0, `(.L_x_120) ;  /* 0x0000090000007945 */ /* 0x000fe80003800000 */
[----:B------:R-:W-:Y:S05]  /*4980*/  @!P0 BRA `(.L_x_121) ;  /* 0x0000000800388947 */ /* 0x000fea0003800000 */
[----:B------:R-:W-:Y:S02]  /*4990*/  ISETP.NE.AND P2, PT, R203, RZ, PT ;  /* 0x000000ffcb00720c */ /* 0x000fe40003f45270 */
[----:B------:R-:W-:Y:S02]  /*49a0*/  ISETP.NE.U32.AND P5, PT, RZ, UR8, PT ;  /* 0x00000008ff007c0c */ /* 0x000fe4000bfa5070 */
[----:B------:R-:W-:Y:S02]  /*49b0*/  FSEL R188, R190, RZ, !P2 ;  /* 0x000000ffbebc7208 */ /* 0x000fe40005000000 */
[----:B------:R-:W-:Y:S02]  /*49c0*/  ISETP.NE.AND.EX P5, PT, RZ, UR9, PT, P5 ;  /* 0x00000009ff007c0c */ /* 0x000fe4000bfa5350 */
[----:B------:R-:W-:Y:S01]  /*49d0*/  ISETP.NE.U32.AND P2, PT, RZ, UR14, PT ;  /* 0x0000000eff007c0c */ /* 0x000fe2000bf45070 */
[-CC-:B0-----:R-:W-:Y:S01]  /*49e0*/  FFMA.FTZ R184, R213, R191.reuse, R188.reuse ;  /* 0x000000bfd5b87223 */ /* 0x181fe200000100bc */
        /* <DEDUP_REMOVED lines=8> */
[----:B------:R-:W-:Y:S01]  /*4a70*/  @P5 SHF.L.U32 R184, R168, 0x10, RZ ;  /* 0x00000010a8b85819 */ /* 0x000fe200000006ff */
[----:B------:R-:W-:Y:S01]  /*4a80*/  FMUL.FTZ R202, R6, R202 ;  /* 0x000000ca06ca7220 */ /* 0x000fe20000410000 */
[----:B------:R-:W-:-:S03]  /*4a90*/  @P5 PRMT R186, R168, 0x7632, R186 ;  /* 0x00007632a8ba5816 */ /* 0x000fc600000000ba */
[----:B------:R-:W-:Y:S01]  /*4aa0*/  @P5 FADD.FTZ R187, R187, R184 ;  /* 0x000000b8bbbb5221 */ /* 0x000fe20000010000 */
[----:B------:R-:W-:Y:S01]  /*4ab0*/  @P2 IMAD.MOV.U32 R185, RZ, RZ, R20 ;  /* 0x000000ffffb92224 */ /* 0x000fe200078e0014 */
[----:B------:R-:W-:Y:S02]  /*4ac0*/  @P5 SHF.L.U32 R186, R186, 0x10, RZ ;  /* 0x00000010baba5819 */ /* 0x000fe400000006ff */
[----:B------:R-:W-:Y:S01]  /*4ad0*/  FMUL.FTZ R184, R187, UR17 ;  /* 0x00000011bbb87c20 */ /* 0x000fe20008410000 */
[----:B------:R-:W-:Y:S02]  /*4ae0*/  @P2 LOP3.LUT P4, RZ, R20, 0xff00, RZ, 0xc0, !PT ;  /* 0x0000ff0014ff2812 */ /* 0x000fe4000788c0ff */
[----:B------:R-:W-:Y:S01]  /*4af0*/  @P2 LOP3.LUT P3, RZ, R185, 0xff, RZ, 0xc0, !PT ;  /* 0x000000ffb9ff2812 */ /* 0x000fe2000786c0ff */
[----:B------:R-:W-:Y:S01]  /*4b00*/  @P5 FADD.FTZ R201, R201, R186 ;  /* 0x000000bac9c95221 */ /* 0x000fe20000010000 */
[----:B------:R-:W-:Y:S02]  /*4b10*/  @P2 LOP3.LUT P6, RZ, R21, 0xff, RZ, 0xc0, !PT ;  /* 0x000000ff15ff2812 */ /* 0x000fe400078cc0ff */
[----:B------:R-:W-:-:S02]  /*4b20*/  @P2 FSEL R185, R184, RZ, P3 ;  /* 0x000000ffb8b92208 */ /* 0x000fc40001800000 */
[----:B------:R-:W-:Y:S02]  /*4b30*/  ISETP.NE.U32.AND P3, PT, RZ, UR6, PT ;  /* 0x00000006ff007c0c */ /* 0x000fe4000bf65070 */
[----:B------:R-:W-:Y:S02]  /*4b40*/  @P2 F2FP.BF16.F32.PACK_AB R185, RZ, R185 ;  /* 0x000000b9ffb9223e */ /* 0x000fe400000010ff */
[----:B------:R-:W-:Y:S02]  /*4b50*/  ISETP.NE.AND.EX P3, PT, RZ, UR7, PT, P3 ;  /* 0x00000007ff007c0c */ /* 0x000fe4000bf65330 */
[----:B------:R-:W-:Y:S02]  /*4b60*/  @P2 PRMT R128, R185, 0x7610, R128 ;  /* 0x00007610b9802816 */ /* 0x000fe40000000080 */
[----:B------:R-:W-:-:S04]  /*4b70*/  @P5 PRMT R185, R169, 0x7632, R185 ;  /* 0x00007632a9b95816 */ /* 0x000fc800000000b9 */
[----:B------:R-:W-:-:S05]  /*4b80*/  @P5 SHF.L.U32 R185, R185, 0x10, RZ ;  /* 0x00000010b9b95819 */ /* 0x000fca00000006ff */
        /* <DEDUP_REMOVED lines=13> */
[----:B------:R-:W-:-:S02]  /*4c60*/  @P5 IMAD.U32 R187, R169, 0x10000, RZ ;  /* 0x00010000a9bb5824 */ /* 0x000fc400078e00ff */
[----:B------:R-:W-:Y:S02]  /*4c70*/  FADD.FTZ R186, R229, -R186 ;  /* 0x800000bae5ba7221 */ /* 0x000fe40000010000 */
[----:B------:R-:W-:Y:S02]  /*4c80*/  @P5 FADD.FTZ R189, R189, R187 ;  /* 0x000000bbbdbd5221 */ /* 0x000fe40000010000 */
        /* <DEDUP_REMOVED lines=14> */
[----:B------:R-:W-:Y:S01]  /*4d70*/  @P2 PRMT R129, R129, 0x5410, R186 ;  /* 0x0000541081812816 */ /* 0x000fe200000000ba */
[----:B------:R-:W-:-:S05]  /*4d80*/  IMAD.MOV.U32 R186, RZ, RZ, R22 ;  /* 0x000000ffffba7224 */ /* 0x000fca00078e0016 */
[----:B------:R-:W-:Y:S01]  /*4d90*/  LOP3.LUT P4, RZ, R186, 0xff, RZ, 0xc0, !PT ;  /* 0x000000ffbaff7812 */ /* 0x000fe2000788c0ff */
[----:B------:R-:W-:-:S03]  /*4da0*/  FFMA.FTZ R186, R199, R191, R188 ;  /* 0x000000bfc7ba7223 */ /* 0x000fc600000100bc */
[----:B------:R-:W-:Y:S01]  /*4db0*/  FSEL R184, R184, RZ, P4 ;  /* 0x000000ffb8b87208 */ /* 0x000fe20002000000 */
[----:B------:R-:W-:Y:S01]  /*4dc0*/  FADD.FTZ R186, R247, -R186 ;  /* 0x800000baf7ba7221 */ /* 0x000fe20000010000 */
[----:B------:R-:W-:-:S03]  /*4dd0*/  LOP3.LUT P4, RZ, R22, 0xff00, RZ, 0xc0, !PT ;  /* 0x0000ff0016ff7812 */ /* 0x000fc6000788c0ff */
[----:B------:R-:W-:Y:S01]  /*4de0*/  FMUL.FTZ R200, R6, R186 ;  /* 0x000000ba06c87220 */ /* 0x000fe20000410000 */
[----:B------:R-:W-:Y:S02]  /*4df0*/  @P5 SHF.L.U32 R186, R170, 0x10, RZ ;  /* 0x00000010aaba5819 */ /* 0x000fe400000006ff */
        /* <DEDUP_REMOVED lines=15> */
[----:B------:R-:W-:Y:S02]  /*4ef0*/  LOP3.LUT P4, RZ, R23, 0xff, RZ, 0xc0, !PT ;  /* 0x000000ff17ff7812 */ /* 0x000fe4000788c0ff */
[----:B------:R-:W-:Y:S01]  /*4f00*/  F2FP.BF16.F32.PACK_AB R185, R185, R189 ;  /* 0x000000bdb9b9723e */ /* 0x000fe200000010ff */
[----:B------:R-:W-:Y:S01]  /*4f10*/  @P5 IMAD.U32 R186, R186, 0x10000, RZ ;  /* 0x00010000baba5824 */ /* 0x000fe200078e00ff */
[----:B------:R-:W-:Y:S02]  /*4f20*/  FSEL R200, R200, RZ, P4 ;  /* 0x000000ffc8c87208 */ /* 0x000fe40002000000 */
[----:B------:R-:W-:Y:S01]  /*4f30*/  LOP3.LUT P4, RZ, R23, 0xff00, RZ, 0xc0, !PT ;  /* 0x0000ff0017ff7812 */ /* 0x000fe2000788c0ff */
[----:B------:R-:W-:-:S05]  /*4f40*/  @P5 FADD.FTZ R202, R202, R186 ;  /* 0x000000bacaca5221 */ /* 0x000fca0000010000 */
        /* <DEDUP_REMOVED lines=14> */
[----:B------:R-:W-:Y:S01]  /*5030*/  @P5 SHF.L.U32 R186, R171, 0x10, RZ ;  /* 0x00000010abba5819 */ /* 0x000fe200000006ff */
[----:B------:R-:W-:-:S04]  /*5040*/  FMUL.FTZ R188, R6, R188 ;  /* 0x000000bc06bc7220 */ /* 0x000fc80000410000 */
        /* <DEDUP_REMOVED lines=8> */
[----:B------:R-:W-:-:S05]  /*50d0*/  @P5 PRMT R186, R171, 0x7632, R186 ;  /* 0x00007632abba5816 */ /* 0x000fca00000000ba */
[----:B------:R-:W-:-:S04]  /*50e0*/  @P5 IMAD.U32 R186, R186, 0x10000, RZ ;  /* 0x00010000baba5824 */ /* 0x000fc800078e00ff */
        /* <DEDUP_REMOVED lines=21> */
[C---:B------:R-:W-:Y:S02]  /*5240*/  @P2 LEA.HI.X R185, R2.reuse, UR15, RZ, 0x4, P3 ;  /* 0x0000000f02b92c11 */ /* 0x040fe400098f24ff */
[----:B------:R-:W-:-:S03]  /*5250*/  IADD3 R2, R2, 0x100, RZ ;  /* 0x0000010002027810 */ /* 0x000fc60007ffe0ff */
[----:B------:R2:W-:Y:S04]  /*5260*/  @P2 STG.E.128 desc[UR4][R184.64], R128 ;  /* 0x00000080b8002986 */ /* 0x0005e8000c101d04 */
.L_x_121:
[----:B------:R-:W-:Y:S05]  /*5270*/  BSYNC B0 ;  /* 0x0000000000007941 */ /* 0x000fea0003800000 */
.L_x_120:
[----:B------:R-:W-:Y:S04]  /*5280*/  BSSY B0, `(.L_x_122) ;  /* 0x0000090000007945 */ /* 0x000fe80003800000 */
[----:B------:R-:W-:Y:S05]  /*5290*/  @!P1 BRA `(.L_x_123) ;  /* 0x0000000800389947 */ /* 0x000fea0003800000 */
[----:B------:R-:W-:Y:S02]  /*52a0*/  ISETP.NE.AND P2, PT, R203, RZ, PT ;  /* 0x000000ffcb00720c */ /* 0x000fe40003f45270 */
[----:B------:R-:W-:Y:S02]  /*52b0*/  ISETP.NE.U32.AND P5, PT, RZ, UR8, PT ;  /* 0x00000008ff007c0c */ /* 0x000fe4000bfa5070 */
[----:B------:R-:W-:Y:S02]  /*52c0*/  FSEL R188, R190, RZ, !P2 ;  /* 0x000000ffbebc7208 */ /* 0x000fe40005000000 */
[----:B------:R-:W-:Y:S02]  /*52d0*/  ISETP.NE.AND.EX P5, PT, RZ, UR9, PT, P5 ;  /* 0x00000009ff007c0c */ /* 0x000fe4000bfa5350 */
[----:B------:R-:W-:Y:S01]  /*52e0*/  ISETP.NE.U32.AND P2, PT, RZ, UR14, PT ;  /* 0x0000000eff007c0c */ /* 0x000fe2000bf45070 */
[-CC-:B0-2---:R-:W-:Y:S01]  /*52f0*/  FFMA.FTZ R184, R211, R191.reuse, R188.reuse ;  /* 0x000000bfd3b87223 */ /* 0x185fe200000100bc */
        /* <DEDUP_REMOVED lines=136> */
.L_x_123:
[----:B------:R-:W-:Y:S05]  /*5b80*/  BSYNC B0 ;  /* 0x0000000000007941 */ /* 0x000fea0003800000 */
.L_x_122:
[----:B0-23--:R-:W2:Y:S01]  /*5b90*/  LDL R184, [R1+0x4] ;  /* 0x0000040001b87983 */ /* 0x00dea20000100800 */
[----:B------:R-:W-:Y:S01]  /*5ba0*/  BSSY B0, `(.L_x_124) ;  /* 0x0000090000007945 */ /* 0x000fe20003800000 */
[----:B--2---:R-:W-:-:S13]  /*5bb0*/  ISETP.NE.AND P2, PT, R184, RZ, PT ;  /* 0x000000ffb800720c */ /* 0x004fda0003f45270 */
[----:B------:R-:W-:Y:S05]  /*5bc0*/  @!P2 BRA `(.L_x_125) ;  /* 0x000000080034a947 */ /* 0x000fea0003800000 */
        /* <DEDUP_REMOVED lines=33> */
[----:B------:R-:W-:Y:S01]  /*5de0*/  @P5 FADD.FTZ R200, R200, R184 ;  /* 0x000000b8c8c85221 */ /* 0x000fe20000010000 */
[----:B------:R-:W-:Y:S01]  /*5df0*/  @P3 F2FP.BF16.F32.PACK_AB R187, RZ, R189 ;  /* 0x000000bdffbb323e */ /* 0x000fe200000010ff */
[----:B------:R-:W-:Y:S01]  /*5e00*/  FMUL.FTZ R189, R189, UR17 ;  /* 0x00000011bdbd7c20 */ /* 0x000fe20008410000 */
[----:B------:R-:W-:Y:S01]  /*5e10*/  @P3 PRMT R176, R186, 0x7610, R176 ;  /* 0x00007610bab03816 */ /* 0x000fe200000000b0 */
[----:B------:R-:W-:Y:S01]  /*5e20*/  FFMA.FTZ R186, R207, R191, R201 ;  /* 0x000000bfcfba7223 */ /* 0x000fe200000100c9 */
[----:B------:R-:W-:Y:S01]  /*5e30*/  @P3 F2FP.BF16.F32.PACK_AB R184, RZ, R200 ;  /* 0x000000c8ffb8323e */ /* 0x000fe200000010ff */
[----:B------:R-:W-:Y:S01]  /*5e40*/  FMUL.FTZ R200, R200, UR17 ;  /* 0x00000011c8c87c20 */ /* 0x000fe20008410000 */
[----:B------:R-:W-:Y:S01]  /*5e50*/  @P3 PRMT R176, R176, 0x5410, R187 ;  /* 0x00005410b0b03816 */ /* 0x000fe200000000bb */
[----:B------:R-:W-:Y:S01]  /*5e60*/  FADD.FTZ R186, R236, -R186 ;  /* 0x800000baecba7221 */ /* 0x000fe20000010000 */
[----:B------:R-:W-:-:S02]  /*5e70*/  @P2 FSEL R185, R189, RZ, P4 ;  /* 0x000000ffbdb92208 */ /* 0x000fc40002000000 */
[----:B------:R-:W-:Y:S01]  /*5e80*/  @P2 LOP3.LUT P4, RZ, R26, 0xff0000, RZ, 0xc0, !PT ;  /* 0x00ff00001aff2812 */ /* 0x000fe2000788c0ff */
[----:B------:R-:W-:Y:S01]  /*5e90*/  FMUL.FTZ R187, R6, R186 ;  /* 0x000000ba06bb7220 */ /* 0x000fe20000410000 */
[----:B------:R-:W-:Y:S01]  /*5ea0*/  @P5 IMAD.U32 R186, R181, 0x10000, RZ ;  /* 0x00010000b5ba5824 */ /* 0x000fe200078e00ff */
[----:B------:R-:W-:-:S03]  /*5eb0*/  @P2 F2FP.BF16.F32.PACK_AB R185, RZ, R185 ;  /* 0x000000b9ffb9223e */ /* 0x000fc600000010ff */
[----:B------:R-:W-:Y:S01]  /*5ec0*/  @P5 FADD.FTZ R187, R187, R186 ;  /* 0x000000babbbb5221 */ /* 0x000fe20000010000 */
[----:B------:R-:W-:-:S04]  /*5ed0*/  @P2 PRMT R128, R128, 0x5410, R185 ;  /* 0x0000541080802816 */ /* 0x000fc800000000b9 */
[----:B------:R-:W-:-:S04]  /*5ee0*/  @P3 F2FP.BF16.F32.PACK_AB R186, RZ, R187 ;  /* 0x000000bbffba323e */ /* 0x000fc800000010ff */
[----:B------:R-:W-:Y:S01]  /*5ef0*/  @P3 PRMT R177, R186, 0x7610, R177 ;  /* 0x00007610bab13816 */ /* 0x000fe200000000b1 */
[----:B------:R-:W-:-:S03]  /*5f00*/  FMUL.FTZ R186, R187, UR17 ;  /* 0x00000011bbba7c20 */ /* 0x000fc60008410000 */
[----:B------:R-:W-:Y:S02]  /*5f10*/  @P3 PRMT R177, R177, 0x5410, R184 ;  /* 0x00005410b1b13816 */ /* 0x000fe400000000b8 */
[----:B------:R-:W-:Y:S02]  /*5f20*/  @P2 FSEL R187, R186, RZ, P4 ;  /* 0x000000ffbabb2208 */ /* 0x000fe40002000000 */
[----:B------:R-:W-:Y:S02]  /*5f30*/  @P2 LOP3.LUT P4, RZ, R26, 0xff000000, RZ, 0xc0, !PT ;  /* 0xff0000001aff2812 */ /* 0x000fe4000788c0ff */
[----:B------:R-:W-:Y:S02]  /*5f40*/  @P2 F2FP.BF16.F32.PACK_AB R187, RZ, R187 ;  /* 0x000000bbffbb223e */ /* 0x000fe400000010ff */
[----:B------:R-:W-:Y:S02]  /*5f50*/  @P2 FSEL R184, R200, RZ, P4 ;  /* 0x000000ffc8b82208 */ /* 0x000fe40002000000 */
[----:B------:R-:W-:Y:S01]  /*5f60*/  @P2 PRMT R129, R187, 0x7610, R129 ;  /* 0x00007610bb812816 */ /* 0x000fe20000000081 */
[----:B------:R-:W-:Y:S01]  /*5f70*/  FFMA.FTZ R187, R9, R191, R201 ;  /* 0x000000bf09bb7223 */ /* 0x000fe200000100c9 */
[----:B------:R-:W-:-:S03]  /*5f80*/  @P2 F2FP.BF16.F32.PACK_AB R184, RZ, R184 ;  /* 0x000000b8ffb8223e */ /* 0x000fc600000010ff */
[----:B------:R-:W-:Y:S01]  /*5f90*/  FADD.FTZ R187, R226, -R187 ;  /* 0x800000bbe2bb7221 */ /* 0x000fe20000010000 */
[----:B------:R-:W-:Y:S01]  /*5fa0*/  @P2 PRMT R129, R129, 0x5410, R184 ;  /* 0x0000541081812816 */ /* 0x000fe200000000b8 */
[----:B------:R-:W-:Y:S02]  /*5fb0*/  IMAD.MOV.U32 R184, RZ, RZ, R28 ;  /* 0x000000ffffb87224 */ /* 0x000fe400078e001c */
[----:B------:R-:W-:-:S03]  /*5fc0*/  FMUL.FTZ R187, R6, R187 ;  /* 0x000000bb06bb7220 */ /* 0x000fc60000410000 */
        /* <DEDUP_REMOVED lines=9> */
[----:B------:R-:W-:-:S05]  /*6060*/  @P5 FADD.FTZ R185, R185, R184 ;  /* 0x000000b8b9b95221 */ /* 0x000fca0000010000 */
[----:B------:R-:W-:-:S04]  /*6070*/  @P3 F2FP.BF16.F32.PACK_AB R184, RZ, R185 ;  /* 0x000000b9ffb8323e */ /* 0x000fc800000010ff */
[----:B------:R-:W-:Y:S01]  /*6080*/  @P3 PRMT R178, R184, 0x7610, R178 ;  /* 0x00007610b8b23816 */ /* 0x000fe200000000b2 */
[----:B------:R-:W-:-:S05]  /*6090*/  FMUL.FTZ R184, R185, UR17 ;  /* 0x00000011b9b87c20 */ /* 0x000fca0008410000 */
[----:B------:R-:W-:Y:S02]  /*60a0*/  @P2 FSEL R185, R184, RZ, P6 ;  /* 0x000000ffb8b92208 */ /* 0x000fe40003000000 */
[----:B------:R-:W-:Y:S02]  /*60b0*/  @P2 LOP3.LUT P6, RZ, R27, 0xff00, RZ, 0xc0, !PT ;  /* 0x0000ff001bff2812 */ /* 0x000fe400078cc0ff */
[----:B------:R-:W-:-:S04]  /*60c0*/  @P2 F2FP.BF16.F32.PACK_AB R185, RZ, R185 ;  /* 0x000000b9ffb9223e */ /* 0x000fc800000010ff */
[----:B------:R-:W-:Y:S02]  /*60d0*/  @P2 PRMT R130, R185, 0x7610, R130 ;  /* 0x00007610b9822816 */ /* 0x000fe40000000082 */
[----:B------:R-:W-:-:S05]  /*60e0*/  @P5 PRMT R185, R182, 0x7632, R185 ;  /* 0x00007632b6b95816 */ /* 0x000fca00000000b9 */
[----:B------:R-:W-:-:S04]  /*60f0*/  @P5 IMAD.U32 R185, R185, 0x10000, RZ ;  /* 0x00010000b9b95824 */ /* 0x000fc800078e00ff */
[----:B------:R-:W-:-:S05]  /*6100*/  @P5 FADD.FTZ R187, R187, R185 ;  /* 0x000000b9bbbb5221 */ /* 0x000fca0000010000 */
[----:B------:R-:W-:-:S04]  /*6110*/  @P3 F2FP.BF16.F32.PACK_AB R185, RZ, R187 ;  /* 0x000000bbffb9323e */ /* 0x000fc800000010ff */
[----:B------:R-:W-:Y:S01]  /*6120*/  @P3 PRMT R178, R178, 0x5410, R185 ;  /* 0x00005410b2b23816 */ /* 0x000fe200000000b9 */
[----:B------:R-:W-:-:S05]  /*6130*/  FMUL.FTZ R185, R187, UR17 ;  /* 0x00000011bbb97c20 */ /* 0x000fca0008410000 */
[----:B------:R-:W-:Y:S02]  /*6140*/  @P2 FSEL R187, R185, RZ, P6 ;  /* 0x000000ffb9bb2208 */ /* 0x000fe40003000000 */
[----:B------:R-:W-:Y:S02]  /*6150*/  @P2 LOP3.LUT P6, RZ, R27, 0xff0000, RZ, 0xc0, !PT ;  /* 0x00ff00001bff2812 */ /* 0x000fe400078cc0ff */
[----:B------:R-:W-:-:S04]  /*6160*/  @P2 F2FP.BF16.F32.PACK_AB R187, RZ, R187 ;  /* 0x000000bbffbb223e */ /* 0x000fc800000010ff */
[----:B------:R-:W-:Y:S01]  /*6170*/  @P2 PRMT R130, R130, 0x5410, R187 ;  /* 0x0000541082822816 */ /* 0x000fe200000000bb */
[-CC-:B------:R-:W-:Y:S01]  /*6180*/  FFMA.FTZ R187, R5, R191.reuse, R201.reuse ;  /* 0x000000bf05bb7223 */ /* 0x180fe200000100c9 */
[----:B------:R-:W-:-:S03]  /*6190*/  FFMA.FTZ R191, R10, R191, R201 ;  /* 0x000000bf0abf7223 */ /* 0x000fc600000100c9 */
[----:B------:R-:W-:Y:S01]  /*61a0*/  FADD.FTZ R187, R231, -R187 ;  /* 0x800000bbe7bb7221 */ /* 0x000fe20000010000 */
[----:B------:R-:W-:-:S03]  /*61b0*/  FADD.FTZ R191, R223, -R191 ;  /* 0x800000bfdfbf7221 */ /* 0x000fc60000010000 */
[C---:B------:R-:W-:Y:S01]  /*61c0*/  FMUL.FTZ R188, R6.reuse, R187 ;  /* 0x000000bb06bc7220 */ /* 0x040fe20000410000 */
[----:B------:R-:W-:Y:S01]  /*61d0*/  @P5 SHF.L.U32 R187, R183, 0x10, RZ ;  /* 0x00000010b7bb5819 */ /* 0x000fe200000006ff */
[----:B------:R-:W-:Y:S01]  /*61e0*/  FMUL.FTZ R6, R6, R191 ;  /* 0x000000bf06067220 */ /* 0x000fe20000410000 */
[----:B------:R-:W-:Y:S02]  /*61f0*/  FSEL R191, R186, RZ, P4 ;  /* 0x000000ffbabf7208 */ /* 0x000fe40002000000 */
[----:B------:R-:W-:Y:S01]  /*6200*/  LOP3.LUT P4, RZ, R28, 0xff000000, RZ, 0xc0, !PT ;  /* 0xff0000001cff7812 */ /* 0x000fe2000788c0ff */
[----:B------:R-:W-:-:S03]  /*6210*/  @P5 FADD.FTZ R188, R188, R187 ;  /* 0x000000bbbcbc5221 */ /* 0x000fc60000010000 */
[----:B------:R-:W-:Y:S02]  /*6220*/  FSEL R200, R200, RZ, P4 ;  /* 0x000000ffc8c87208 */ /* 0x000fe40002000000 */
[----:B------:R-:W-:Y:S02]  /*6230*/  @P3 F2FP.BF16.F32.PACK_AB R187, RZ, R188 ;  /* 0x000000bcffbb323e */ /* 0x000fe400000010ff */
[----:B------:R-:W-:Y:S02]  /*6240*/  LOP3.LUT P4, RZ, R29, 0xff, RZ, 0xc0, !PT ;  /* 0x000000ff1dff7812 */ /* 0x000fe4000788c0ff */
[----:B------:R-:W-:Y:S01]  /*6250*/  @P3 PRMT R179, R187, 0x7610, R179 ;  /* 0x00007610bbb33816 */ /* 0x000fe200000000b3 */
[----:B------:R-:W-:Y:S01]  /*6260*/  FMUL.FTZ R187, R188, UR17 ;  /* 0x00000011bcbb7c20 */ /* 0x000fe20008410000 */
[----:B------:R-:W-:Y:S02]  /*6270*/  FSEL R186, R184, RZ, P4 ;  /* 0x000000ffb8ba7208 */ /* 0x000fe40002000000 */
[----:B------:R-:W-:-:S02]  /*6280*/  LOP3.LUT P4, RZ, R29, 0xff00, RZ, 0xc0, !PT ;  /* 0x0000ff001dff7812 */ /* 0x000fc4000788c0ff */
[----:B------:R-:W-:Y:S02]  /*6290*/  @P2 FSEL R188, R187, RZ, P6 ;  /* 0x000000ffbbbc2208 */ /* 0x000fe40003000000 */
[----:B------:R-:W-:Y:S02]  /*62a0*/  FSEL R185, R185, RZ, P4 ;  /* 0x000000ffb9b97208 */ /* 0x000fe40002000000 */
[----:B------:R-:W-:Y:S02]  /*62b0*/  @P2 F2FP.BF16.F32.PACK_AB R188, RZ, R188 ;  /* 0x000000bcffbc223e */ /* 0x000fe400000010ff */
[----:B------:R-:W-:Y:S02]  /*62c0*/  F2FP.BF16.F32.PACK_AB R186, R185, R186 ;  /* 0x000000bab9ba723e */ /* 0x000fe400000010ff */
[----:B------:R-:W-:Y:S02]  /*62d0*/  @P2 PRMT R131, R188, 0x7610, R131 ;  /* 0x00007610bc832816 */ /* 0x000fe40000000083 */
[----:B------:R-:W-:-:S02]  /*62e0*/  @P5 PRMT R188, R183, 0x7632, R188 ;  /* 0x00007632b7bc5816 */ /* 0x000fc400000000bc */
[----:B------:R-:W-:-:S03]  /*62f0*/  LOP3.LUT P4, RZ, R29, 0xff0000, RZ, 0xc0, !PT ;  /* 0x00ff00001dff7812 */ /* 0x000fc6000788c0ff */
[----:B------:R-:W-:Y:S01]  /*6300*/  @P5 IMAD.U32 R188, R188, 0x10000, RZ ;  /* 0x00010000bcbc5824 */ /* 0x000fe200078e00ff */
[----:B------:R-:W-:-:S03]  /*6310*/  FSEL R187, R187, RZ, P4 ;  /* 0x000000ffbbbb7208 */ /* 0x000fc60002000000 */
[----:B------:R-:W-:-:S05]  /*6320*/  @P5 FADD.FTZ R6, R6, R188 ;  /* 0x000000bc06065221 */ /* 0x000fca0000010000 */
[----:B------:R-:W-:Y:S01]  /*6330*/  @P3 F2FP.BF16.F32.PACK_AB R184, RZ, R6 ;  /* 0x00000006ffb8323e */ /* 0x000fe200000010ff */
[----:B------:R-:W-:-:S03]  /*6340*/  FMUL.FTZ R6, R6, UR17 ;  /* 0x0000001106067c20 */ /* 0x000fc60008410000 */
[----:B------:R-:W-:Y:S02]  /*6350*/  @P3 PRMT R179, R179, 0x5410, R184 ;  /* 0x00005410b3b33816 */ /* 0x000fe400000000b8 */
[----:B------:R-:W-:-:S04]  /*6360*/  LOP3.LUT P3, RZ, R29, 0xff000000, RZ, 0xc0, !PT ;  /* 0xff0000001dff7812 */ /* 0x000fc8000786c0ff */
[----:B------:R-:W-:Y:S02]  /*6370*/  FSEL R188, R6, RZ, P3 ;  /* 0x000000ff06bc7208 */ /* 0x000fe40001800000 */
[----:B------:R-:W-:Y:S02]  /*6380*/  ISETP.NE.U32.AND P3, PT, RZ, UR6, PT ;  /* 0x00000006ff007c0c */ /* 0x000fe4000bf65070 */
[----:B------:R-:W-:Y:S02]  /*6390*/  F2FP.BF16.F32.PACK_AB R187, R188, R187 ;  /* 0x000000bbbcbb723e */ /* 0x000fe400000010ff */
[----:B------:R-:W-:-:S13]  /*63a0*/  ISETP.NE.AND.EX P3, PT, RZ, UR7, PT, P3 ;  /* 0x00000007ff007c0c */ /* 0x000fda000bf65330 */
[----:B------:R-:W0:Y:S02]  /*63b0*/  @P3 LDC.64 R184, c[0x0][0x308] ;  /* 0x0000c200ffb83b82 */ /* 0x000e240000000a00 */
[----:B0-----:R-:W-:-:S05]  /*63c0*/  @P3 IMAD.WIDE.U32 R184, R2, 0x10, R184 ;  /* 0x0000001002b83825 */ /* 0x001fca00078e00b8 */
[----:B------:R0:W-:Y:S01]  /*63d0*/  @P3 STG.E.128 desc[UR4][R184.64], R176 ;  /* 0x000000b0b8003986 */ /* 0x0001e2000c101d04 */
[----:B------:R-:W-:-:S04]  /*63e0*/  @P2 LOP3.LUT P3, RZ, R27, 0xff000000, RZ, 0xc0, !PT ;  /* 0xff0000001bff2812 */ /* 0x000fc8000786c0ff */
[----:B------:R-:W-:-:S04]  /*63f0*/  @P2 FSEL R6, R6, RZ, P3 ;  /* 0x000000ff06062208 */ /* 0x000fc80001800000 */
[----:B------:R-:W-:-:S04]  /*6400*/  @P2 F2FP.BF16.F32.PACK_AB R6, RZ, R6 ;  /* 0x00000006ff06223e */ /* 0x000fc800000010ff */
[----:B------:R-:W-:Y:S02]  /*6410*/  @P2 PRMT R131, R131, 0x5410, R6 ;  /* 0x0000541083832816 */ /* 0x000fe40000000006 */
[----:B0-----:R-:W-:Y:S02]  /*6420*/  F2FP.BF16.F32.PACK_AB R185, R200, R191 ;  /* 0x000000bfc8b9723e */ /* 0x001fe400000010ff */
[----:B------:R-:W-:Y:S02]  /*6430*/  F2FP.BF16.F32.PACK_AB R184, R189, R190 ;  /* 0x000000bebdb8723e */ /* 0x000fe400000010ff */
[----:B------:R-:W0:Y:S02]  /*6440*/  LDC.64 R190, c[0x0][0x2f8] ;  /* 0x0000be00ffbe7b82 */ /* 0x000e240000000a00 */
[----:B0-----:R-:W-:-:S05]  /*6450*/  IMAD.WIDE.U32 R188, R2, 0x10, R190 ;  /* 0x0000001002bc7825 */ /* 0x001fca00078e00be */
[----:B------:R0:W-:Y:S02]  /*6460*/  STG.E.128 desc[UR4][R188.64], R184 ;  /* 0x000000b8bc007986 */ /* 0x0001e4000c101d04 */
[----:B0-----:R-:W-:-:S04]  /*6470*/  @P2 LEA R184, P3, R2, UR14, 0x4 ;  /* 0x0000000e02b82c11 */ /* 0x001fc8000f8620ff */
[----:B------:R-:W-:-:S05]  /*6480*/  @P2 LEA.HI.X R185, R2, UR15, RZ, 0x4, P3 ;  /* 0x0000000f02b92c11 */ /* 0x000fca00098f24ff */
[----:B------:R0:W-:Y:S04]  /*6490*/  @P2 STG.E.128 desc[UR4][R184.64], R128 ;  /* 0x00000080b8002986 */ /* 0x0001e8000c101d04 */
.L_x_125:
[----:B------:R-:W-:Y:S05]  /*64a0*/  BSYNC B0 ;  /* 0x0000000000007941 */ /* 0x000fea0003800000 */
.L_x_124:
[----:B------:R-:W-:Y:S02]  /*64b0*/  IADD3 R3, R3, UR18, RZ ;  /* 0x0000001203037c10 */ /* 0x000fe4000fffe0ff */
[----:B------:R-:W-:Y:S02]  /*64c0*/  ISETP.NE.AND P3, PT, R252, RZ, PT ;  /* 0x000000fffc00720c */ /* 0x000fe40003f65270 */
[----:B------:R-:W-:Y:S02]  /*64d0*/  ISETP.GE.AND P2, PT, R3, UR19, PT ;  /* 0x0000001303007c0c */ /* 0x000fe4000bf46270 */
[----:B------:R-:W-:-:S11]  /*64e0*/  SEL R2, RZ, 0x1, P3 ;  /* 0x00000001ff027807 */ /* 0x000fd60001800000 */
[----:B------:R-:W-:Y:S05]  /*64f0*/  @!P2 BRA `(.L_x_126) ;  /* 0xffffffac0044a947 */ /* 0x000fea000383ffff */
.L_x_108:
[----:B0-----:R-:W2:Y:S04]  /*6500*/  LDL.LU R184, [R1+0x8] ;  /* 0x0000080001b87983 */ /* 0x001ea80000300800 */
[----:B-----5:R-:W3:Y:S01]  /*6510*/  LDL.LU R6, [R1] ;  /* 0x0000000001067983 */ /* 0x020ee20000300800 */
[----:B------:R-:W1:Y:S01]  /*6520*/  S2UR UR20, SR_CTAID.X ;  /* 0x00000000001479c3 */ /* 0x000e620000002500 */
[----:B------:R-:W-:Y:S01]  /*6530*/  BSSY B0, `(.L_x_127) ;  /* 0x0000019000007945 */ /* 0x000fe20003800000 */
[----:B------:R-:W1:Y:S02]  /*6540*/  S2R R2, SR_TID.X ;  /* 0x0000000000027919 */ /* 0x000e640000002100 */
[C---:B-1----:R-:W-:Y:S02]  /*6550*/  LEA.HI R0, R2.reuse, UR20, RZ, 0x18 ;  /* 0x0000001402007c11 */ /* 0x042fe4000f8fc0ff */
[----:B------:R-:W-:-:S02]  /*6560*/  LOP3.LUT R11, R2, 0xff, RZ, 0xc0, !PT ;  /* 0x000000ff020b7812 */ /* 0x000fc400078ec0ff */
[----:B--2---:R-:W-:Y:S01]  /*6570*/  ISETP.NE.AND P2, PT, R184, RZ, PT ;  /* 0x000000ffb800720c */ /* 0x004fe20003f45270 */
[----:B---3--:R-:W-:-:S05]  /*6580*/  IMAD R0, R0, R6, RZ ;  /* 0x0000000600007224 */ /* 0x008fca00078e02ff */
[----:B------:R-:W-:-:S07]  /*6590*/  LEA.HI R11, R0, R11, RZ, 0x1d ;  /* 0x0000000b000b7211 */ /* 0x000fce00078fe8ff */
[----:B------:R-:W-:Y:S05]  /*65a0*/  @!P2 BRA `(.L_x_128) ;  /* 0x000000000044a947 */ /* 0x000fea0003800000 */
[----:B------:R-:W0:Y:S08]  /*65b0*/  LDC.64 R2, c[0x0][0x2d0] ;  /* 0x0000b400ff027b82 */ /* 0x000e300000000a00 */
[----:B------:R-:W1:Y:S08]  /*65c0*/  LDC.64 R4, c[0x0][0x2d8] ;  /* 0x0000b600ff047b82 */ /* 0x000e700000000a00 */
        /* <DEDUP_REMOVED lines=15> */
.L_x_128:
[----:B------:R-:W-:Y:S05]  /*66c0*/  BSYNC B0 ;  /* 0x0000000000007941 */ /* 0x000fea0003800000 */
.L_x_127:
[----:B------:R-:W-:Y:S04]  /*66d0*/  BSSY B0, `(.L_x_129) ;  /* 0x0000013000007945 */ /* 0x000fe80003800000 */
[----:B------:R-:W-:Y:S05]  /*66e0*/  @!P0 BRA `(.L_x_130) ;  /* 0x0000000000448947 */ /* 0x000fea0003800000 */
[----:B0-----:R-:W0:Y:S08]  /*66f0*/  LDC.64 R2, c[0x0][0x2d0] ;  /* 0x0000b400ff027b82 */ /* 0x001e300000000a00 */
        /* <DEDUP_REMOVED lines=16> */
.L_x_130:
[----:B------:R-:W-:Y:S05]  /*6800*/  BSYNC B0 ;  /* 0x0000000000007941 */ /* 0x000fea0003800000 */
.L_x_129:
[----:B------:R-:W-:Y:S04]  /*6810*/  BSSY B0, `(.L_x_131) ;  /* 0x0000013000007945 */ /* 0x000fe80003800000 */
[----:B------:R-:W-:Y:S05]  /*6820*/  @!P1 BRA `(.L_x_132) ;  /* 0x0000000000449947 */ /* 0x000fea0003800000 */
[----:B0---4-:R-:W0:Y:S08]  /*6830*/  LDC.64 R2, c[0x0][0x2d0] ;  /* 0x0000b400ff027b82 */ /* 0x011e300000000a00 */
        /* <DEDUP_REMOVED lines=16> */
.L_x_132:
[----:B------:R-:W-:Y:S05]  /*6940*/  BSYNC B0 ;  /* 0x0000000000007941 */ /* 0x000fea0003800000 */
.L_x_131:
[----:B------:R-:W2:Y:S02]  /*6950*/  LDL.LU R0, [R1+0x4] ;  /* 0x0000040001007983 */ /* 0x000ea40000300800 */
[----:B--2---:R-:W-:-:S13]  /*6960*/  ISETP.NE.AND P0, PT, R0, RZ, PT ;  /* 0x000000ff0000720c */ /* 0x004fda0003f05270 */
[----:B------:R-:W-:Y:S05]  /*6970*/  @!P0 EXIT ;  /* 0x000000000000894d */ /* 0x000fea0003800000 */
[----:B0---4-:R-:W0:Y:S08]  /*6980*/  LDC.64 R2, c[0x0][0x2d0] ;  /* 0x0000b400ff027b82 */ /* 0x011e300000000a00 */
[----:B------:R-:W1:Y:S08]  /*6990*/  LDC.64 R4, c[0x0][0x2d8] ;  /* 0x0000b600ff047b82 */ /* 0x000e700000000a00 */
        /* <DEDUP_REMOVED lines=15> */
.L_x_117:
[----:B------:R-:W-:Y:S01]  /*6a90*/  HFMA2.MMA R185, -RZ, RZ, 0, 1.847743988037109375e-06 ;  /* 0x0000001fffb97435 */ /* 0x000fe200000001ff */
[----:B------:R-:W-:Y:S01]  /*6aa0*/  MOV R187, R221 ;  /* 0x000000dd00bb7202 */ /* 0x000fe20000000f00 */
[----:B------:R-:W-:Y:S02]  /*6ab0*/  IMAD.MOV.U32 R184, RZ, RZ, 0x10 ;  /* 0x00000010ffb87424 */ /* 0x000fe400078e00ff */
[----:B------:R-:W-:-:S07]  /*6ac0*/  IMAD.MOV.U32 R186, RZ, RZ, -0x1 ;  /* 0xffffffffffba7424 */ /* 0x000fce00078e00ff */
[----:B-1---5:R-:W-:Y:S05]  /*6ad0*/  WARPSYNC.COLLECTIVE R186, `(.L_x_133) ;  /* 0x00000000ba087348 */ /* 0x022fea0003c00000 */
[----:B------:R0:W2:Y:S02]  /*6ae0*/  SHFL.DOWN P3, R191, R187, R184, R185 ;  /* 0x080000b8bbbf7389 */ /* 0x0000a400000600b9 */
[----:B012--5:R-:W-:Y:S01]  /*6af0*/  ENDCOLLECTIVE ;  /* 0x000000000000791b */ /* 0x027fe20003800000 */
.L_x_133:
[----:B------:R-:W-:Y:S01]  /*6b00*/  MOV R187, R222 ;  /* 0x000000de00bb7202 */ /* 0x000fe20000000f00 */
[----:B------:R-:W-:-:S07]  /*6b10*/  FADD.FTZ R221, R191, R221 ;  /* 0x000000ddbfdd7221 */ /* 0x000fce0000010000 */
[----:B------:R-:W-:Y:S05]  /*6b20*/  WARPSYNC.COLLECTIVE R186, `(.L_x_134) ;  /* 0x00000000ba087348 */ /* 0x000fea0003c00000 */
[----:B------:R0:W1:Y:S02]  /*6b30*/  SHFL.DOWN P3, R191, R187, R184, R185 ;  /* 0x080000b8bbbf7389 */ /* 0x00006400000600b9 */
[----:B01----:R-:W-:Y:S01]  /*6b40*/  ENDCOLLECTIVE ;  /* 0x000000000000791b */ /* 0x003fe20003800000 */
.L_x_134:
[----:B------:R-:W-:Y:S01]  /*6b50*/  HFMA2.MMA R184, -RZ, RZ, 0, 4.76837158203125e-07 ;  /* 0x00000008ffb87435 */ /* 0x000fe200000001ff */
[----:B------:R-:W-:Y:S02]  /*6b60*/  IMAD.MOV.U32 R187, RZ, RZ, R221 ;  /* 0x000000ffffbb7224 */ /* 0x000fe400078e00dd */
[----:B------:R-:W-:-:S08]  /*6b70*/  FADD.FTZ R222, R191, R222 ;  /* 0x000000debfde7221 */ /* 0x000fd00000010000 */
[----:B------:R-:W-:Y:S05]  /*6b80*/  WARPSYNC.COLLECTIVE R186, `(.L_x_135) ;  /* 0x00000000ba087348 */ /* 0x000fea0003c00000 */
[----:B------:R0:W1:Y:S02]  /*6b90*/  SHFL.DOWN P3, R191, R187, R184, R185 ;  /* 0x080000b8bbbf7389 */ /* 0x00006400000600b9 */
[----:B01----:R-:W-:Y:S01]  /*6ba0*/  ENDCOLLECTIVE ;  /* 0x000000000000791b */ /* 0x003fe20003800000 */
.L_x_135:
[----:B------:R-:W-:Y:S02]  /*6bb0*/  IMAD.MOV.U32 R187, RZ, RZ, R222 ;  /* 0x000000ffffbb7224 */ /* 0x000fe400078e00de */
[----:B------:R-:W-:-:S07]  /*6bc0*/  FADD.FTZ R221, R221, R191 ;  /* 0x000000bfdddd7221 */ /* 0x000fce0000010000 */
[----:B------:R-:W-:Y:S05]  /*6bd0*/  WARPSYNC.COLLECTIVE R186, `(.L_x_136) ;  /* 0x00000000ba087348 */ /* 0x000fea0003c00000 */
[----:B------:R0:W1:Y:S02]  /*6be0*/  SHFL.DOWN P3, R191, R187, R184, R185 ;  /* 0x080000b8bbbf7389 */ /* 0x00006400000600b9 */
[----:B01----:R-:W-:Y:S01]  /*6bf0*/  ENDCOLLECTIVE ;  /* 0x000000000000791b */ /* 0x003fe20003800000 */
.L_x_136:
[----:B------:R-:W-:Y:S01]  /*6c00*/  MOV R187, R221 ;  /* 0x000000dd00bb7202 */ /* 0x000fe20000000f00 */
[----:B------:R-:W-:Y:S02]  /*6c10*/  IMAD.MOV.U32 R184, RZ, RZ, 0x4 ;  /* 0x00000004ffb87424 */ /* 0x000fe400078e00ff */
[----:B------:R-:W-:-:S07]  /*6c20*/  FADD.FTZ R222, R222, R191 ;  /* 0x000000bfdede7221 */ /* 0x000fce0000010000 */
[----:B------:R-:W-:Y:S05]  /*6c30*/  WARPSYNC.COLLECTIVE R186, `(.L_x_137) ;  /* 0x00000000ba087348 */ /* 0x000fea0003c00000 */
[----:B------:R0:W1:Y:S02]  /*6c40*/  SHFL.DOWN P3, R191, R187, R184, R185 ;  /* 0x080000b8bbbf7389 */ /* 0x00006400000600b9 */
[----:B01----:R-:W-:Y:S01]  /*6c50*/  ENDCOLLECTIVE ;  /* 0x000000000000791b */ /* 0x003fe20003800000 */
.L_x_137:
[----:B------:R-:W-:Y:S01]  /*6c60*/  IMAD.MOV.U32 R187, RZ, RZ, R222 ;  /* 0x000000ffffbb7224 */ /* 0x000fe200078e00de */
[----:B------:R-:W-:-:S07]  /*6c70*/  MOV R190, R191 ;  /* 0x000000bf00be7202 */ /* 0x000fce0000000f00 */
[----:B------:R-:W-:Y:S05]  /*6c80*/  WARPSYNC.COLLECTIVE R186, `(.L_x_138) ;  /* 0x00000000ba087348 */ /* 0x000fea0003c00000 */
[----:B------:R0:W1:Y:S02]  /*6c90*/  SHFL.DOWN P3, R191, R187, R184, R185 ;  /* 0x080000b8bbbf7389 */ /* 0x00006400000600b9 */
[----:B01----:R-:W-:Y:S01]  /*6ca0*/  ENDCOLLECTIVE ;  /* 0x000000000000791b */ /* 0x003fe20003800000 */
.L_x_138:
[----:B------:R-:W-:Y:S01]  /*6cb0*/  FADD.FTZ R190, R221, R190 ;  /* 0x000000beddbe7221 */ /* 0x000fe20000010000 */
[----:B------:R-:W-:-:S03]  /*6cc0*/  HFMA2.MMA R184, -RZ, RZ, 0, 1.1920928955078125e-07 ;  /* 0x00000002ffb87435 */ /* 0x000fc600000001ff */
[----:B------:R-:W-:Y:S01]  /*6cd0*/  IMAD.MOV.U32 R187, RZ, RZ, R190 ;  /* 0x000000ffffbb7224 */ /* 0x000fe200078e00be */
[----:B------:R-:W-:-:S07]  /*6ce0*/  MOV R189, R191 ;  /* 0x000000bf00bd7202 */ /* 0x000fce0000000f00 */
[----:B------:R-:W-:Y:S05]  /*6cf0*/  WARPSYNC.COLLECTIVE R186, `(.L_x_139) ;  /* 0x00000000ba087348 */ /* 0x000fea0003c00000 */
[----:B------:R0:W1:Y:S02]  /*6d00*/  SHFL.DOWN P3, R191, R187, R184, R185 ;  /* 0x080000b8bbbf7389 */ /* 0x00006400000600b9 */
[----:B01----:R-:W-:Y:S01]  /*6d10*/  ENDCOLLECTIVE ;  /* 0x000000000000791b */ /* 0x003fe20003800000 */
.L_x_139:
[----:B------:R-:W-:-:S04]  /*6d20*/  FADD.FTZ R189, R222, R189 ;  /* 0x000000bddebd7221 */ /* 0x000fc80000010000 */
[----:B------:R-:W-:Y:S02]  /*6d30*/  IMAD.MOV.U32 R187, RZ, RZ, R189 ;  /* 0x000000ffffbb7224 */ /* 0x000fe400078e00bd */
[----:B------:R-:W-:-:S07]  /*6d40*/  FADD.FTZ R190, R190, R191 ;  /* 0x000000bfbebe7221 */ /* 0x000fce0000010000 */
[----:B------:R-:W-:Y:S05]  /*6d50*/  WARPSYNC.COLLECTIVE R186, `(.L_x_140) ;  /* 0x00000000ba087348 */ /* 0x000fea0003c00000 */
[----:B------:R0:W1:Y:S02]  /*6d60*/  SHFL.DOWN P3, R191, R187, R184, R185 ;  /* 0x080000b8bbbf7389 */ /* 0x00006400000600b9 */
[----:B01----:R-:W-:Y:S01]  /*6d70*/  ENDCOLLECTIVE ;  /* 0x000000000000791b */ /* 0x003fe20003800000 */
.L_x_140:
[----:B------:R-:W-:Y:S01]  /*6d80*/  MOV R187, R190 ;  /* 0x000000be00bb7202 */ /* 0x000fe20000000f00 */
[----:B------:R-:W-:Y:S02]  /*6d90*/  IMAD.MOV.U32 R184, RZ, RZ, 0x1 ;  /* 0x00000001ffb87424 */ /* 0x000fe400078e00ff */
[----:B------:R-:W-:-:S07]  /*6da0*/  FADD.FTZ R189, R189, R191 ;  /* 0x000000bfbdbd7221 */ /* 0x000fce0000010000 */
[----:B------:R-:W-:Y:S05]  /*6db0*/  WARPSYNC.COLLECTIVE R186, `(.L_x_141) ;  /* 0x00000000ba087348 */ /* 0x000fea0003c00000 */
[----:B------:R0:W1:Y:S02]  /*6dc0*/  SHFL.DOWN P3, R191, R187, R184, R185 ;  /* 0x080000b8bbbf7389 */ /* 0x00006400000600b9 */
[----:B01----:R-:W-:Y:S01]  /*6dd0*/  ENDCOLLECTIVE ;  /* 0x000000000000791b */ /* 0x003fe20003800000 */
.L_x_141:
[----:B------:R-:W-:Y:S01]  /*6de0*/  IMAD.MOV.U32 R187, RZ, RZ, R189 ;  /* 0x000000ffffbb7224 */ /* 0x000fe200078e00bd */
[----:B------:R-:W-:-:S07]  /*6df0*/  MOV R200, R191 ;  /* 0x000000bf00c87202 */ /* 0x000fce0000000f00 */
[----:B------:R-:W-:Y:S05]  /*6e00*/  WARPSYNC.COLLECTIVE R186, `(.L_x_142) ;  /* 0x00000000ba087348 */ /* 0x000fea0003c00000 */
[----:B------:R0:W1:Y:S02]  /*6e10*/  SHFL.DOWN P3, R191, R187, R184, R185 ;  /* 0x080000b8bbbf7389 */ /* 0x00006400000600b9 */
[----:B01----:R-:W-:Y:S01]  /*6e20*/  ENDCOLLECTIVE ;  /* 0x000000000000791b */ /* 0x003fe20003800000 */
.L_x_142:
[----:B------:R-:W-:Y:S01]  /*6e30*/  MOV R185, R191 ;  /* 0x000000bf00b97202 */ /* 0x000fe20000000f00 */
[----:B------:R-:W-:Y:S06]  /*6e40*/  BRA `(.L_x_143) ;  /* 0xffffffcc00f07947 */ /* 0x000fec000383ffff */
.L_x_144:
        /* <DEDUP_REMOVED lines=11> */
.L_x_3510:


//--------------------- .text._ZN10layer_norm31ln_parallel_residual_bwd_kernelINS_13Kernel_traitsI13__nv_bfloat16S2_S2_S2_fjLj8192ELj1ELj1ELj8ELj16ENS_18Kernel_traits_baseILj8192ES2_S2_S2_S2_fjLj256EEEEELb1ELb0ELb1EEEvNS_9BwdParamsE --------------------------
	.section	.text._ZN10layer_norm31ln_parallel_residual_bwd_kernelINS_13Kernel_traitsI13__nv_bfloat16S2_S2_S2_fjLj8192ELj1ELj1ELj8ELj16ENS_18Kernel_traits_baseILj8192ES2_S2_S2_S2_fjLj256EEEEELb1ELb0ELb1EEEvNS_9BwdParamsE,"ax",@progbits
	.align	128
        .global         _ZN10layer_norm31ln_parallel_residual_bwd_kernelINS_13Kernel_traitsI13__nv_bfloat16S2_S2_S2_fjLj8192ELj1ELj1ELj8ELj16ENS_18Kernel_traits_baseILj8192ES2_S2_S2_S2_fjLj256EEEEELb1ELb0ELb1EEEvNS_9BwdParamsE
        .type           _ZN10layer_norm31ln_parallel_residual_bwd_kernelINS_13Kernel_traitsI13__nv_bfloat16S2_S2_S2_fjLj8192ELj1ELj1ELj8ELj16ENS_18Kernel_traits_baseILj8192ES2_S2_S2_S2_fjLj256EEEEELb1ELb0ELb1EEEvNS_9BwdParamsE,@function
        .size           _ZN10layer_norm31ln_parallel_residual_bwd_kernelINS_13Kernel_traitsI13__nv_bfloat16S2_S2_S2_fjLj8192ELj1ELj1ELj8ELj16ENS_18Kernel_traits_baseILj8192ES2_S2_S2_S2_fjLj256EEEEELb1ELb0ELb1EEEvNS_9BwdParamsE,(.L_x_3511 - _ZN10layer_norm31ln_parallel_residual_bwd_kernelINS_13Kernel_traitsI13__nv_bfloat16S2_S2_S2_fjLj8192ELj1ELj1ELj8ELj16ENS_18Kernel_traits_baseILj8192ES2_S2_S2_S2_fjLj256EEEEELb1ELb0ELb1EEEvNS_9BwdParamsE)
        .other          _ZN10layer_norm31ln_parallel_residual_bwd_kernelINS_13Kernel_traitsI13__nv_bfloat16S2_S2_S2_fjLj8192ELj1ELj1ELj8ELj16ENS_18Kernel_traits_baseILj8192ES2_S2_S2_S2_fjLj256EEEEELb1ELb0ELb1EEEvNS_9BwdParamsE,@"STO_CUDA_ENTRY STV_DEFAULT"
_ZN10layer_norm31ln_parallel_residual_bwd_kernelINS_13Kernel_traitsI13__nv_bfloat16S2_S2_S2_fjLj8192ELj1ELj1ELj8ELj16ENS_18Kernel_traits_baseILj8192ES2_S2_S2_S2_fjLj256EEEEELb1ELb0ELb1EEEvNS_9BwdParamsE:
.text._ZN10layer_norm31ln_parallel_residual_bwd_kernelINS_13Kernel_traitsI13__nv_bfloat16S2_S2_S2_fjLj8192ELj1ELj1ELj8ELj16ENS_18Kernel_traits_baseILj8192ES2_S2_S2_S2_fjLj256EEEEELb1ELb0ELb1EEEvNS_9BwdParamsE:
[----:B------:R-:W0:Y:S01]  /*0000*/  LDC R1, c[0x0][0x28] ;  /* 0x00000a00ff017b82 */ /* 0x000e220000000800 */
[----:B------:R-:W1:Y:S07]  /*0010*/  S2R R0, SR_TID.X ;  /* 0x0000000000007919 */ /* 0x000e6e0000002100 */
[----:B------:R-:W1:Y:S01]  /*0020*/  S2UR UR4, SR_CTAID.X ;  /* 0x00000000000479c3 */ /* 0x000e620000002500 */
[----:B------:R-:W-:Y:S01]  /*0030*/  ULDC.64 UR6, c[0x0][0x208] ;  /* 0x0000820000067ab9 */ /* 0x000fe20000000a00 */
[----:B------:R-:W-:Y:S01]  /*0040*/  ULDC UR8, c[0x0][0x218] ;  /* 0x0000860000087ab9 */ /* 0x000fe20000000800 */
[----:B------:R-:W-:Y:S01]  /*0050*/  ULDC.U8 UR9, c[0x0][0x2a0] ;  /* 0x0000a80000097ab9 */ /* 0x000fe20000000000 */
[----:B------:R-:W-:Y:S01]  /*0060*/  ULDC UR14, c[0x0][0x290] ;  /* 0x0000a400000e7ab9 */ /* 0x000fe20000000800 */
        /* <DEDUP_REMOVED lines=74> */
.L_x_145:
[----:B------:R-:W-:Y:S01]  /*0510*/  IMAD.SHL.U32 R0, R0, 0x10, RZ ;  /* 0x0000001000007824 */ /* 0x000fe200078e00ff */
[----:B------:R-:W-:-:S04]  /*0520*/  ULDC.64 UR4, c[0x0][0x260] ;  /* 0x0000980000047ab9 */ /* 0x000fc80000000a00 */
[----:B------:R-:W-:-:S04]  /*0530*/  LOP3.LUT R0, R0, 0xff0, RZ, 0xc0, !PT ;  /* 0x00000ff000007812 */ /* 0x000fc800078ec0ff */
[----:B------:R-:W-:-:S04]  /*0540*/  IADD3 R2, P0, R0, UR4, RZ ;  /* 0x0000000400027c10 */ /* 0x000fc8000ff1e0ff */
[----:B------:R-:W-:Y:S01]  /*0550*/  IADD3.X R3, RZ, UR5, RZ, P0, !PT ;  /* 0x00000005ff037c10 */ /* 0x000fe200087fe4ff */
[----:B------:R-:W-:Y:S02]  /*0560*/  ULDC.64 UR4, c[0x0][0x268] ;  /* 0x00009a0000047ab9 */ /* 0x000fe40000000a00 */
[----:B------:R-:W-:Y:S02]  /*0570*/  IADD3 R8, P0, R0, UR4, RZ ;  /* 0x0000000400087c10 */ /* 0x000fe4000ff1e0ff */
[----:B------:R-:W2:Y:S03]  /*0580*/  LDG.E.128 R12, desc[UR6][R2.64] ;  /* 0x00000006020c7981 */ /* 0x000ea6000c1e1d00 */
[----:B------:R-:W-:Y:S01]  /*0590*/  IMAD.X R9, RZ, RZ, UR5, P0 ;  /* 0x00000005ff097e24 */ /* 0x000fe200080e06ff */
[----:B------:R-:W3:Y:S01]  /*05a0*/  LDG.E.128 R20, desc[UR6][R2.64+0x1000] ;  /* 0x0010000602147981 */ /* 0x000ee2000c1e1d00 */
[----:B------:R-:W-:-:S03]  /*05b0*/  ULDC.64 UR4, c[0x0][0x2c8] ;  /* 0x0000b20000047ab9 */ /* 0x000fc60000000a00 */
        /* <DEDUP_REMOVED lines=8> */
[----:B------:R-:W-:Y:S02]  /*0640*/  HFMA2.MMA R173, -RZ, RZ, 0, 0 ;  /* 0x00000000ffad7435 */ /* 0x000fe400000001ff */
[----:B------:R-:W-:Y:S01]  /*0650*/  HFMA2.MMA R241, -RZ, RZ, 0, 0 ;  /* 0x00000000fff17435 */ /* 0x000fe200000001ff */
[----:B------:R-:W-:Y:S01]  /*0660*/  ISETP.NE.AND.EX P0, PT, RZ, UR5, PT, P0 ;  /* 0x00000005ff007c0c */ /* 0x000fe2000bf05300 */
[----:B------:R-:W-:Y:S01]  /*0670*/  IMAD.MOV.U32 R206, RZ, RZ, RZ ;  /* 0x000000ffffce7224 */ /* 0x000fe200078e00ff */
[----:B------:R-:W-:Y:S02]  /*0680*/  CS2R R204, SRZ ;  /* 0x0000000000cc7805 */ /* 0x000fe4000001ff00 */
[----:B------:R-:W-:Y:S02]  /*0690*/  CS2R R202, SRZ ;  /* 0x0000000000ca7805 */ /* 0x000fe4000001ff00 */
[----:B------:R-:W-:Y:S02]  /*06a0*/  CS2R R200, SRZ ;  /* 0x0000000000c87805 */ /* 0x000fe4000001ff00 */
[----:B------:R-:W-:Y:S01]  /*06b0*/  MOV R197, RZ ;  /* 0x000000ff00c57202 */ /* 0x000fe20000000f00 */
[----:B------:R-:W-:Y:S01]  /*06c0*/  IMAD.MOV.U32 R191, RZ, RZ, RZ ;  /* 0x000000ffffbf7224 */ /* 0x000fe200078e00ff */
[----:B------:R-:W-:-:S02]  /*06d0*/  CS2R R176, SRZ ;  /* 0x0000000000b07805 */ /* 0x000fc4000001ff00 */
[----:B------:R-:W-:Y:S01]  /*06e0*/  CS2R R238, SRZ ;  /* 0x0000000000ee7805 */ /* 0x000fe2000001ff00 */
[----:B------:R-:W-:Y:S01]  /*06f0*/  IMAD.MOV.U32 R237, RZ, RZ, RZ ;  /* 0x000000ffffed7224 */ /* 0x000fe200078e00ff */
[----:B------:R-:W-:Y:S02]  /*0700*/  MOV R234, RZ ;  /* 0x000000ff00ea7202 */ /* 0x000fe40000000f00 */
[----:B------:R-:W-:Y:S02]  /*0710*/  CS2R R232, SRZ ;  /* 0x0000000000e87805 */ /* 0x000fe4000001ff00 */
[----:B------:R-:W-:Y:S02]  /*0720*/  CS2R R246, SRZ ;  /* 0x0000000000f67805 */ /* 0x000fe4000001ff00 */
[----:B------:R-:W-:Y:S01]  /*0730*/  CS2R R244, SRZ ;  /* 0x0000000000f47805 */ /* 0x000fe2000001ff00 */
[----:B------:R-:W-:Y:S01]  /*0740*/  IMAD.MOV.U32 R166, RZ, RZ, RZ ;  /* 0x000000ffffa67224 */ /* 0x000fe200078e00ff */
        /* <DEDUP_REMOVED lines=11> */
[----:B------:R-:W-:Y:S01]  /*0800*/  IMAD.MOV.U32 R230, RZ, RZ, RZ ;  /* 0x000000ffffe67224 */ /* 0x000fe200078e00ff */
[----:B------:R-:W-:Y:S02]  /*0810*/  MOV R229, RZ ;  /* 0x000000ff00e57202 */ /* 0x000fe40000000f00 */
        /* <DEDUP_REMOVED lines=24> */
[----:B0-----:R-:W-:Y:S02]  /*09a0*/  CS2R R8, SRZ ;  /* 0x0000000000087805 */ /* 0x001fe4000001ff00 */
[----:B--2---:R-:W-:Y:S01]  /*09b0*/  SHF.L.U32 R2, R12, 0x10, RZ ;  /* 0x000000100c027819 */ /* 0x004fe200000006ff */
[----:B------:R-:W-:-:S04]  /*09c0*/  IMAD.U32 R0, R13, 0x10000, RZ ;  /* 0x000100000d007824 */ /* 0x000fc800078e00ff */
[----:B------:R0:W-:Y:S04]  /*09d0*/  STL [R1+0xe8], R2 ;  /* 0x0000e80201007387 */ /* 0x0001e80000100800 */
[----:B------:R1:W-:Y:S01]  /*09e0*/  STL [R1+0xd8], R0 ;  /* 0x0000d80001007387 */ /* 0x0003e20000100800 */
[----:B0-----:R-:W-:Y:S01]  /*09f0*/  SHF.L.U32 R2, R14, 0x10, RZ ;  /* 0x000000100e027819 */ /* 0x001fe200000006ff */
[----:B-1----:R-:W-:-:S04]  /*0a00*/  IMAD.U32 R0, R15, 0x10000, RZ ;  /* 0x000100000f007824 */ /* 0x002fc800078e00ff */
[----:B------:R4:W-:Y:S04]  /*0a10*/  STL [R1+0xc8], R2 ;  /* 0x0000c80201007387 */ /* 0x0009e80000100800 */
[----:B------:R0:W-:Y:S01]  /*0a20*/  STL [R1+0xb8], R0 ;  /* 0x0000b80001007387 */ /* 0x0001e20000100800 */
[----:B----4-:R-:W-:Y:S01]  /*0a30*/  SHF.L.U32 R2, R16, 0x10, RZ ;  /* 0x0000001010027819 */ /* 0x010fe200000006ff */
[----:B0-----:R-:W-:-:S04]  /*0a40*/  IMAD.U32 R0, R17, 0x10000, RZ ;  /* 0x0001000011007824 */ /* 0x001fc800078e00ff */
[----:B------:R0:W-:Y:S04]  /*0a50*/  STL [R1+0xe4], R2 ;  /* 0x0000e40201007387 */ /* 0x0001e80000100800 */
[----:B------:R1:W-:Y:S01]  /*0a60*/  STL [R1+0xd4], R0 ;  /* 0x0000d40001007387 */ /* 0x0003e20000100800 */
[----:B0-----:R-:W-:Y:S01]  /*0a70*/  SHF.L.U32 R2, R18, 0x10, RZ ;  /* 0x0000001012027819 */ /* 0x001fe200000006ff */
[----:B-1----:R-:W-:-:S04]  /*0a80*/  IMAD.U32 R0, R19, 0x10000, RZ ;  /* 0x0001000013007824 */ /* 0x002fc800078e00ff */
[----:B------:R3:W-:Y:S04]  /*0a90*/  STL [R1+0xc4], R2 ;  /* 0x0000c40201007387 */ /* 0x0007e80000100800 */
[----:B------:R0:W-:Y:S01]  /*0aa0*/  STL [R1+0xb4], R0 ;  /* 0x0000b40001007387 */ /* 0x0001e20000100800 */
[----:B---3--:R-:W-:Y:S01]  /*0ab0*/  SHF.L.U32 R2, R20, 0x10, RZ ;  /* 0x0000001014027819 */ /* 0x008fe200000006ff */
[----:B0-----:R-:W-:-:S04]  /*0ac0*/  IMAD.U32 R0, R21, 0x10000, RZ ;  /* 0x0001000015007824 */ /* 0x001fc800078e00ff */
[----:B------:R0:W-:Y:S04]  /*0ad0*/  STL [R1+0xa8], R2 ;  /* 0x0000a80201007387 */ /* 0x0001e80000100800 */
[----:B------:R1:W-:Y:S01]  /*0ae0*/  STL [R1+0x98], R0 ;  /* 0x0000980001007387 */ /* 0x0003e20000100800 */
[----:B0-----:R-:W-:Y:S01]  /*0af0*/  SHF.L.U32 R2, R22, 0x10, RZ ;  /* 0x0000001016027819 */ /* 0x001fe200000006ff */
[----:B-1----:R-:W-:-:S04]  /*0b00*/  IMAD.U32 R0, R23, 0x10000, RZ ;  /* 0x0001000017007824 */ /* 0x002fc800078e00ff */
[----:B------:R5:W-:Y:S04]  /*0b10*/  STL [R1+0x88], R2 ;  /* 0x0000880201007387 */ /* 0x000be80000100800 */
[----:B------:R0:W-:Y:S01]  /*0b20*/  STL [R1+0x78], R0 ;  /* 0x0000780001007387 */ /* 0x0001e20000100800 */
[----:B-----5:R-:W-:Y:S01]  /*0b30*/  SHF.L.U32 R2, R24, 0x10, RZ ;  /* 0x0000001018027819 */ /* 0x020fe200000006ff */
[----:B0-----:R-:W-:-:S04]  /*0b40*/  IMAD.U32 R0, R25, 0x10000, RZ ;  /* 0x0001000019007824 */ /* 0x001fc800078e00ff */
[----:B------:R0:W-:Y:S04]  /*0b50*/  STL [R1+0xa4], R2 ;  /* 0x0000a40201007387 */ /* 0x0001e80000100800 */
[----:B------:R1:W-:Y:S01]  /*0b60*/  STL [R1+0x94], R0 ;  /* 0x0000940001007387 */ /* 0x0003e20000100800 */
[----:B0-----:R-:W-:Y:S01]  /*0b70*/  SHF.L.U32 R2, R26, 0x10, RZ ;  /* 0x000000101a027819 */ /* 0x001fe200000006ff */
[----:B-1----:R-:W-:-:S04]  /*0b80*/  IMAD.U32 R0, R27, 0x10000, RZ ;  /* 0x000100001b007824 */ /* 0x002fc800078e00ff */
        /* <DEDUP_REMOVED lines=16> */
[----:B------:R-:W-:Y:S04]  /*0c90*/  STL [R1+0x44], R2 ;  /* 0x0000440201007387 */ /* 0x000fe80000100800 */
[----:B------:R0:W-:Y:S02]  /*0ca0*/  STL [R1+0x34], R0 ;  /* 0x0000340001007387 */ /* 0x0001e40000100800 */
[----:B0-----:R-:W-:Y:S01]  /*0cb0*/  SHF.L.U32 R0, R248, 0x10, RZ ;  /* 0x00000010f8007819 */ /* 0x001fe200000006ff */
[----:B------:R-:W-:-:S04]  /*0cc0*/  IMAD.U32 R2, R249, 0x10000, RZ ;  /* 0x00010000f9027824 */ /* 0x000fc800078e00ff */
[----:B------:R0:W-:Y:S04]  /*0cd0*/  STL [R1+0x28], R0 ;  /* 0x0000280001007387 */ /* 0x0001e80000100800 */
[----:B------:R1:W-:Y:S01]  /*0ce0*/  STL [R1+0x18], R2 ;  /* 0x0000180201007387 */ /* 0x0003e20000100800 */
[----:B0-----:R-:W-:Y:S02]  /*0cf0*/  SHF.L.U32 R0, R250, 0x10, RZ ;  /* 0x00000010fa007819 */ /* 0x001fe400000006ff */
[----:B------:R-:W-:-:S03]  /*0d00*/  PRMT R48, R12, 0x7632, R48 ;  /* 0x000076320c307816 */ /* 0x000fc60000000030 */
[----:B------:R0:W-:Y:S01]  /*0d10*/  STL [R1+0x8], R0 ;  /* 0x0000080001007387 */ /* 0x0001e20000100800 */
[----:B------:R-:W-:Y:S01]  /*0d20*/  PRMT R50, R13, 0x7632, R50 ;  /* 0x000076320d327816 */ /* 0x000fe20000000032 */
[----:B-1----:R-:W-:Y:S01]  /*0d30*/  IMAD.U32 R2, R5, 0x10000, RZ ;  /* 0x0001000005027824 */ /* 0x002fe200078e00ff */
[----:B------:R-:W-:Y:S02]  /*0d40*/  PRMT R52, R14, 0x7632, R52 ;  /* 0x000076320e347816 */ /* 0x000fe40000000034 */
[----:B0-----:R-:W-:Y:S01]  /*0d50*/  SHF.L.U32 R0, R4, 0x10, RZ ;  /* 0x0000001004007819 */ /* 0x001fe200000006ff */
[----:B------:R-:W-:Y:S01]  /*0d60*/  IMAD.U32 R78, R48, 0x10000, RZ ;  /* 0x00010000304e7824 */ /* 0x000fe200078e00ff */
[----:B------:R-:W-:-:S03]  /*0d70*/  SHF.L.U32 R77, R50, 0x10, RZ ;  /* 0x00000010324d7819 */ /* 0x000fc600000006ff */
[----:B------:R0:W-:Y:S01]  /*0d80*/  STL [R1+0x24], R0 ;  /* 0x0000240001007387 */ /* 0x0001e20000100800 */
[----:B------:R-:W-:Y:S01]  /*0d90*/  PRMT R54, R15, 0x7632, R54 ;  /* 0x000076320f367816 */ /* 0x000fe20000000036 */
[----:B------:R-:W-:Y:S01]  /*0da0*/  IMAD.U32 R48, R52, 0x10000, RZ ;  /* 0x0001000034307824 */ /* 0x000fe200078e00ff */
[----:B------:R-:W-:Y:S01]  /*0db0*/  PRMT R49, R16, 0x7632, R49 ;  /* 0x0000763210317816 */ /* 0x000fe20000000031 */
[----:B------:R-:W-:Y:S01]  /*0dc0*/  STL [R1+0x14], R2 ;  /* 0x0000140201007387 */ /* 0x000fe20000100800 */
[----:B------:R-:W-:Y:S02]  /*0dd0*/  PRMT R51, R17, 0x7632, R51 ;  /* 0x0000763211337816 */ /* 0x000fe40000000033 */
[----:B0-----:R-:W-:Y:S01]  /*0de0*/  SHF.L.U32 R0, R6, 0x10, RZ ;  /* 0x0000001006007819 */ /* 0x001fe200000006ff */
[----:B------:R-:W-:Y:S01]  /*0df0*/  IMAD.U32 R49, R49, 0x10000, RZ ;  /* 0x0001000031317824 */ /* 0x000fe200078e00ff */
[----:B------:R-:W-:-:S03]  /*0e00*/  SHF.L.U32 R50, R54, 0x10, RZ ;  /* 0x0000001036327819 */ /* 0x000fc600000006ff */
[----:B------:R-:W-:Y:S01]  /*0e10*/  STL [R1+0x4], R0 ;  /* 0x0000040001007387 */ /* 0x000fe20000100800 */
[----:B------:R-:W-:-:S03]  /*0e20*/  PRMT R53, R18, 0x7632, R53 ;  /* 0x0000763212357816 */ /* 0x000fc60000000035 */
[----:B------:R-:W-:Y:S01]  /*0e30*/  STL [R1+0xe0], R78 ;  /* 0x0000e04e01007387 */ /* 0x000fe20000100800 */
[----:B------:R-:W-:-:S03]  /*0e40*/  PRMT R55, R19, 0x7632, R55 ;  /* 0x0000763213377816 */ /* 0x000fc60000000037 */
[----:B------:R-:W-:Y:S01]  /*0e50*/  STL [R1+0xd0], R77 ;  /* 0x0000d04d01007387 */ /* 0x000fe20000100800 */
[----:B------:R-:W-:-:S03]  /*0e60*/  PRMT R56, R20, 0x7632, R56 ;  /* 0x0000763214387816 */ /* 0x000fc60000000038 */
[----:B------:R0:W-:Y:S01]  /*0e70*/  STL [R1+0xc0], R48 ;  /* 0x0000c03001007387 */ /* 0x0001e20000100800 */
[----:B------:R-:W-:-:S03]  /*0e80*/  PRMT R58, R21, 0x7632, R58 ;  /* 0x00007632153a7816 */ /* 0x000fc6000000003a */
[----:B------:R1:W-:Y:S01]  /*0e90*/  STL [R1+0xb0], R50 ;  /* 0x0000b03201007387 */ /* 0x0003e20000100800 */
[----:B0-----:R-:W-:-:S03]  /*0ea0*/  SHF.L.U32 R48, R51, 0x10, RZ ;  /* 0x0000001033307819 */ /* 0x001fc600000006ff */
[----:B------:R0:W-:Y:S01]  /*0eb0*/  STL [R1+0xdc], R49 ;  /* 0x0000dc3101007387 */ /* 0x0001e20000100800 */
[----:B------:R-:W-:Y:S01]  /*0ec0*/  PRMT R60, R22, 0x7632, R60 ;  /* 0x00007632163c7816 */ /* 0x000fe2000000003c */
[----:B-1----:R-:W-:Y:S02]  /*0ed0*/  IMAD.U32 R50, R53, 0x10000, RZ ;  /* 0x0001000035327824 */ /* 0x002fe400078e00ff */
[----:B------:R1:W-:Y:S01]  /*0ee0*/  STL [R1+0xcc], R48 ;  /* 0x0000cc3001007387 */ /* 0x0003e20000100800 */
[----:B------:R-:W-:Y:S02]  /*0ef0*/  PRMT R62, R23, 0x7632, R62 ;  /* 0x00007632173e7816 */ /* 0x000fe4000000003e */
[----:B0-----:R-:W-:Y:S01]  /*0f00*/  SHF.L.U32 R49, R55, 0x10, RZ ;  /* 0x0000001037317819 */ /* 0x001fe200000006ff */
[----:B------:R0:W-:Y:S01]  /*0f10*/  STL [R1+0xbc], R50 ;  /* 0x0000bc3201007387 */ /* 0x0001e20000100800 */
[----:B-1----:R-:W-:-:S03]  /*0f20*/  IMAD.U32 R48, R56, 0x10000, RZ ;  /* 0x0001000038307824 */ /* 0x002fc600078e00ff */
[----:B------:R1:W-:Y:S01]  /*0f30*/  STL [R1+0xac], R49 ;  /* 0x0000ac3101007387 */ /* 0x0003e20000100800 */
[----:B------:R-:W-:-:S03]  /*0f40*/  PRMT R57, R24, 0x7632, R57 ;  /* 0x0000763218397816 */ /* 0x000fc60000000039 */
[----:B------:R2:W-:Y:S01]  /*0f50*/  STL [R1+0xa0], R48 ;  /* 0x0000a03001007387 */ /* 0x0005e20000100800 */
[----:B0-----:R-:W-:Y:S02]  /*0f60*/  SHF.L.U32 R50, R58, 0x10, RZ ;  /* 0x000000103a327819 */ /* 0x001fe400000006ff */
[----:B------:R-:W-:Y:S01]  /*0f70*/  PRMT R59, R25, 0x7632, R59 ;  /* 0x00007632193b7816 */ /* 0x000fe2000000003b */
[----:B-1----:R-:W-:Y:S01]  /*0f80*/  IMAD.U32 R49, R60, 0x10000, RZ ;  /* 0x000100003c317824 */ /* 0x002fe200078e00ff */
[----:B------:R-:W-:Y:S02]  /*0f90*/  PRMT R61, R26, 0x7632, R61 ;  /* 0x000076321a3d7816 */ /* 0x000fe4000000003d */
[----:B--2---:R-:W-:Y:S01]  /*0fa0*/  SHF.L.U32 R48, R62, 0x10, RZ ;  /* 0x000000103e307819 */ /* 0x004fe200000006ff */
[----:B------:R0:W-:Y:S01]  /*0fb0*/  STL [R1+0x90], R50 ;  /* 0x0000903201007387 */ /* 0x0001e20000100800 */
[----:B------:R-:W-:-:S03]  /*0fc0*/  PRMT R63, R27, 0x7632, R63 ;  /* 0x000076321b3f7816 */ /* 0x000fc6000000003f */
[----:B------:R1:W-:Y:S01]  /*0fd0*/  STL [R1+0x80], R49 ;  /* 0x0000803101007387 */ /* 0x0003e20000100800 */
[----:B------:R-:W-:-:S03]  /*0fe0*/  PRMT R64, R28, 0x7632, R64 ;  /* 0x000076321c407816 */ /* 0x000fc60000000040 */
[----:B------:R2:W-:Y:S01]  /*0ff0*/  STL [R1+0x70], R48 ;  /* 0x0000703001007387 */ /* 0x0005e20000100800 */
[----:B0-----:R-:W-:Y:S01]  /*1000*/  IMAD.U32 R50, R57, 0x10000, RZ ;  /* 0x0001000039327824 */ /* 0x001fe200078e00ff */
[----:B------:R-:W-:Y:S02]  /*1010*/  PRMT R66, R29, 0x7632, R66 ;  /* 0x000076321d427816 */ /* 0x000fe40000000042 */
[----:B-1----:R-:W-:Y:S02]  /*1020*/  SHF.L.U32 R49, R59, 0x10, RZ ;  /* 0x000000103b317819 */ /* 0x002fe400000006ff */
[----:B------:R0:W-:Y:S01]  /*1030*/  STL [R1+0x9c], R50 ;  /* 0x00009c3201007387 */ /* 0x0001e20000100800 */
[----:B--2---:R-:W-:-:S03]  /*1040*/  IMAD.U32 R48, R61, 0x10000, RZ ;  /* 0x000100003d307824 */ /* 0x004fc600078e00ff */
        /* <DEDUP_REMOVED lines=32> */
[----:B-1----:R-:W-:-:S04]  /*1250*/  SHF.L.U32 R49, R74, 0x10, RZ ;  /* 0x000000104a317819 */ /* 0x002fc800000006ff */
[----:B------:R-:W-:Y:S01]  /*1260*/  STL [R1+0x20], R50 ;  /* 0x0000203201007387 */ /* 0x000fe20000100800 */
[----:B--2---:R-:W-:-:S03]  /*1270*/  IMAD.U32 R48, R76, 0x10000, RZ ;  /* 0x000100004c307824 */ /* 0x004fc600078e00ff */
[----:B------:R0:W-:Y:S04]  /*1280*/  STL [R1+0x10], R49 ;  /* 0x0000103101007387 */ /* 0x0001e80000100800 */
[----:B------:R1:W-:Y:S01]  /*1290*/  STL [R1], R48 ;  /* 0x0000003001007387 */ /* 0x0003e20000100800 */
[----:B0-----:R-:W-:Y:S01]  /*12a0*/  IMAD.U32 R49, R73, 0x10000, RZ ;  /* 0x0001000049317824 */ /* 0x001fe200078e00ff */
[----:B-1----:R-:W-:-:S04]  /*12b0*/  SHF.L.U32 R48, R75, 0x10, RZ ;  /* 0x000000104b307819 */ /* 0x002fc800000006ff */
[----:B------:R0:W-:Y:S04]  /*12c0*/  STL [R1+0x1c], R49 ;  /* 0x00001c3101007387 */ /* 0x0001e80000100800 */
[----:B------:R0:W-:Y:S01]  /*12d0*/  STL [R1+0xc], R48 ;  /* 0x00000c3001007387 */ /* 0x0001e20000100800 */
[----:B------:R-:W-:Y:S02]  /*12e0*/  PRMT R252, R6, 0x7632, R252 ;  /* 0x0000763206fc7816 */ /* 0x000fe400000000fc */
[----:B------:R-:W-:Y:S02]  /*12f0*/  PRMT R249, R251, 0x7632, R249 ;  /* 0x00007632fbf97816 */ /* 0x000fe400000000f9 */
[C---:B------:R-:W-:Y:S01]  /*1300*/  PRMT R248, R7.reuse, 0x7632, R248 ;  /* 0x0000763207f87816 */ /* 0x040fe200000000f8 */
[----:B------:R-:W-:Y:S01]  /*1310*/  HFMA2.MMA R0, -RZ, RZ, 0, 0 ;  /* 0x00000000ff007435 */ /* 0x000fe200000001ff */
[----:B------:R-:W-:Y:S01]  /*1320*/  IMAD.U32 R250, R7, 0x10000, RZ ;  /* 0x0001000007fa7824 */ /* 0x000fe200078e00ff */
[----:B------:R-:W-:Y:S01]  /*1330*/  CS2R R34, SRZ ;  /* 0x0000000000227805 */ /* 0x000fe2000001ff00 */
[----:B------:R-:W-:Y:S01]  /*1340*/  IMAD.U32 R251, R251, 0x10000, RZ ;  /* 0x00010000fbfb7824 */ /* 0x000fe200078e00ff */
        /* <DEDUP_REMOVED lines=14> */
[----:B------:R-:W-:Y:S01]  /*1430*/  SHF.L.U32 R249, R249, 0x10, RZ ;  /* 0x00000010f9f97819 */ /* 0x000fe200000006ff */
[----:B------:R-:W-:Y:S01]  /*1440*/  IMAD.U32 R252, R252, 0x10000, RZ ;  /* 0x00010000fcfc7824 */ /* 0x000fe200078e00ff */
[----:B0-----:R-:W-:-:S07]  /*1450*/  SHF.L.U32 R248, R248, 0x10, RZ ;  /* 0x00000010f8f87819 */ /* 0x001fce00000006ff */
.L_x_149:
        /* <DEDUP_REMOVED lines=13> */
[----:B------:R-:W1:Y:S02]  /*1530*/  LDC.64 R218, c[0x0][0x2b8] ;  /* 0x0000ae00ffda7b82 */ /* 0x000e640000000a00 */
[----:B------:R-:W3:Y:S04]  /*1540*/  LDL R194, [R1+0xc8] ;  /* 0x0000c80001c27983 */ /* 0x000ee80000100800 */
[----:B------:R-:W3:Y:S02]  /*1550*/  LDL R193, [R1+0xb8] ;  /* 0x0000b80001c17983 */ /* 0x000ee40000100800 */
[----:B------:R-:W1:Y:S01]  /*1560*/  LDC.64 R174, c[0x0][0x258] ;  /* 0x00009600ffae7b82 */ /* 0x000e620000000a00 */
[----:B0-----:R-:W-:-:S02]  /*1570*/  LOP3.LUT R172, R236, 0xff, RZ, 0xc0, !PT ;  /* 0x000000ffecac7812 */ /* 0x001fc400078ec0ff */
[----:B------:R-:W-:Y:S01]  /*1580*/  ISETP.NE.AND P2, PT, RZ, UR9, PT ;  /* 0x00000009ff007c0c */ /* 0x000fe2000bf45270 */
[----:B------:R-:W3:Y:S01]  /*1590*/  LDL R208, [R1+0xdc] ;  /* 0x0000dc0001d07983 */ /* 0x000ee20000100800 */
[----:B------:R-:W-:Y:S01]  /*15a0*/  LEA.HI.SX32 R172, R67, R172, 0x1d ;  /* 0x000000ac43ac7211 */ /* 0x000fe200078feaff */
[----:B----4-:R-:W-:Y:S02]  /*15b0*/  IMAD.WIDE R64, R167, 0x4, R64 ;  /* 0x00000004a7407825 */ /* 0x010fe400078e0240 */
[----:B------:R-:W4:Y:S02]  /*15c0*/  LDL R195, [R1+0xe0] ;  /* 0x0000e00001c37983 */ /* 0x000f240000100800 */
[C---:B-1----:R-:W-:Y:S02]  /*15d0*/  IMAD.WIDE.U32 R96, R172.reuse, 0x10, R214 ;  /* 0x00000010ac607825 */ /* 0x042fe400078e00d6 */
[----:B------:R-:W2:Y:S02]  /*15e0*/  LDG.E R196, desc[UR6][R64.64] ;  /* 0x0000000640c47981 */ /* 0x000ea4000c1e1900 */
[----:B------:R-:W-:-:S02]  /*15f0*/  IMAD.WIDE.U32 R104, R172, 0x10, R216 ;  /* 0x00000010ac687825 */ /* 0x000fc400078e00d8 */
[----:B------:R-:W3:Y:S02]  /*1600*/  LDG.E.128 R96, desc[UR6][R96.64] ;  /* 0x0000000660607981 */ /* 0x000ee4000c1e1d00 */
[----:B------:R-:W-:Y:S02]  /*1610*/  IMAD.WIDE.U32 R100, R172, 0x10, R218 ;  /* 0x00000010ac647825 */ /* 0x000fe400078e00da */
[----:B------:R-:W4:Y:S02]  /*1620*/  LDG.E.128 R104, desc[UR6][R104.64] ;  /* 0x0000000668687981 */ /* 0x000f24000c1e1d00 */
[----:B------:R-:W-:Y:S02]  /*1630*/  IMAD.WIDE R174, R167, 0x4, R174 ;  /* 0x00000004a7ae7825 */ /* 0x000fe400078e02ae */
[----:B------:R-:W4:Y:S04]  /*1640*/  LDG.E.128 R100, desc[UR6][R100.64] ;  /* 0x0000000664647981 */ /* 0x000f28000c1e1d00 */
[----:B------:R-:W4:Y:S04]  /*1650*/  LDL R220, [R1+0xbc] ;  /* 0x0000bc0001dc7983 */ /* 0x000f280000100800 */
[----:B------:R0:W4:Y:S01]  /*1660*/  LDG.E R174, desc[UR6][R174.64] ;  /* 0x00000006aeae7981 */ /* 0x000122000c1e1900 */
[----:B------:R-:W-:-:S03]  /*1670*/  ISETP.NE.U32.AND P1, PT, RZ, UR12, PT ;  /* 0x0000000cff007c0c */ /* 0x000fc6000bf25070 */
        /* <DEDUP_REMOVED lines=9> */
[----:B---3--:R-:W-:Y:S01]  /*1710*/  SHF.L.U32 R180, R97, 0x10, RZ ;  /* 0x0000001061b47819 */ /* 0x008fe200000006ff */
[----:B------:R-:W-:Y:S01]  /*1720*/  IMAD.U32 R178, R96, 0x10000, RZ ;  /* 0x0001000060b27824 */ /* 0x000fe200078e00ff */
[----:B----4-:R-:W-:-:S03]  /*1730*/  SHF.L.U32 R161, R105, 0x10, RZ ;  /* 0x0000001069a17819 */ /* 0x010fc600000006ff */
[----:B------:R-:W-:Y:S01]  /*1740*/  FADD.FTZ R180, -R196, R180 ;  /* 0x000000b4c4b47221 */ /* 0x000fe20000010100 */
[----:B------:R-:W-:Y:S01]  /*1750*/  FADD.FTZ R178, R178, -R196 ;  /* 0x800000c4b2b27221 */ /* 0x000fe20000010000 */
[----:B------:R-:W-:Y:S01]  /*1760*/  IMAD.U32 R187, R104, 0x10000, RZ ;  /* 0x0001000068bb7824 */ /* 0x000fe200078e00ff */
[----:B------:R-:W-:Y:S01]  /*1770*/  SHF.L.U32 R182, R101, 0x10, RZ ;  /* 0x0000001065b67819 */ /* 0x000fe200000006ff */
[----:B------:R-:W-:Y:S01]  /*1780*/  FMUL.FTZ R160, R160, R161 ;  /* 0x000000a1a0a07220 */ /* 0x000fe20000410000 */
[----:B------:R-:W-:Y:S02]  /*1790*/  IMAD.U32 R181, R100, 0x10000, RZ ;  /* 0x0001000064b57824 */ /* 0x000fe400078e00ff */
[----:B0-----:R-:W-:Y:S01]  /*17a0*/  FMUL.FTZ R175, R185, R187 ;  /* 0x000000bbb9af7220 */ /* 0x001fe20000410000 */
[C---:B------:R-:W-:Y:S01]  /*17b0*/  FMUL.FTZ R180, R174.reuse, R180 ;  /* 0x000000b4aeb47220 */ /* 0x040fe20000410000 */
[----:B------:R-:W-:Y:S01]  /*17c0*/  FMUL.FTZ R178, R174, R178 ;  /* 0x000000b2aeb27220 */ /* 0x000fe20000410000 */
[----:B------:R-:W-:-:S02]  /*17d0*/  FADD.FTZ R36, R182, R36 ;  /* 0x00000024b6247221 */ /* 0x000fc40000010000 */
[-C--:B------:R-:W-:Y:S01]  /*17e0*/  FFMA.FTZ R4, R180, R182.reuse, R4 ;  /* 0x000000b6b4047223 */ /* 0x080fe20000010004 */
[----:B------:R-:W-:Y:S01]  /*17f0*/  FFMA.FTZ R182, R183, R182, R160 ;  /* 0x000000b6b7b67223 */ /* 0x000fe200000100a0 */
[----:B------:R-:W-:Y:S02]  /*1800*/  IMAD.U32 R183, R98, 0x10000, RZ ;  /* 0x0001000062b77824 */ /* 0x000fe400078e00ff */
[----:B------:R-:W-:Y:S01]  /*1810*/  FADD.FTZ R34, R181, R34 ;  /* 0x00000022b5227221 */ /* 0x000fe20000010000 */
[-C--:B------:R-:W-:Y:S01]  /*1820*/  FFMA.FTZ R2, R178, R181.reuse, R2 ;  /* 0x000000b5b2027223 */ /* 0x080fe20000010002 */
[----:B------:R-:W-:Y:S01]  /*1830*/  FFMA.FTZ R181, R184, R181, R175 ;  /* 0x000000b5b8b57223 */ /* 0x000fe200000100af */
[----:B------:R-:W-:Y:S01]  /*1840*/  SHF.L.U32 R184, R99, 0x10, RZ ;  /* 0x0000001063b87819 */ /* 0x000fe200000006ff */
[----:B------:R-:W-:Y:S01]  /*1850*/  FADD.FTZ R183, -R196, R183 ;  /* 0x000000b7c4b77221 */ /* 0x000fe20000010100 */
[----:B------:R-:W-:Y:S01]  /*1860*/  IMAD.U32 R160, R106, 0x10000, RZ ;  /* 0x000100006aa07824 */ /* 0x000fe200078e00ff */
[----:B------:R-:W-:Y:S01]  /*1870*/  SHF.L.U32 R175, R107, 0x10, RZ ;  /* 0x000000106baf7819 */ /* 0x000fe200000006ff */
[----:B------:R-:W-:-:S02]  /*1880*/  IMAD.U32 R185, R102, 0x10000, RZ ;  /* 0x0001000066b97824 */ /* 0x000fc400078e00ff */
[----:B------:R-:W-:Y:S01]  /*1890*/  FADD.FTZ R184, -R196, R184 ;  /* 0x000000b8c4b87221 */ /* 0x000fe20000010100 */
[C---:B------:R-:W-:Y:S01]  /*18a0*/  FMUL.FTZ R183, R174.reuse, R183 ;  /* 0x000000b7aeb77220 */ /* 0x040fe20000410000 */
[----:B------:R-:W-:Y:S01]  /*18b0*/  FMUL.FTZ R189, R189, R160 ;  /* 0x000000a0bdbd7220 */ /* 0x000fe20000410000 */
[----:B------:R-:W-:Y:S01]  /*18c0*/  SHF.L.U32 R186, R103, 0x10, RZ ;  /* 0x0000001067ba7819 */ /* 0x000fe200000006ff */
[----:B------:R-:W-:Y:S01]  /*18d0*/  FADD.FTZ R38, R185, R38 ;  /* 0x00000026b9267221 */ /* 0x000fe20000010000 */
[----:B------:R-:W-:Y:S01]  /*18e0*/  FMUL.FTZ R184, R174, R184 ;  /* 0x000000b8aeb87220 */ /* 0x000fe20000410000 */
[----:B------:R-:W-:Y:S01]  /*18f0*/  FFMA.FTZ R6, R183, R185, R6 ;  /* 0x000000b9b7067223 */ /* 0x000fe20000010006 */
[----:B------:R-:W-:Y:S01]  /*1900*/  FMUL.FTZ R188, R188, R175 ;  /* 0x000000afbcbc7220 */ /* 0x000fe20000410000 */
[----:B------:R-:W-:Y:S02]  /*1910*/  FFMA.FTZ R185, R194, R185, R189 ;  /* 0x000000b9c2b97223 */ /* 0x000fe400000100bd */
[----:B------:R-:W2:Y:S01]  /*1920*/  LDL R194, [R1+0xcc] ;  /* 0x0000cc0001c27983 */ /* 0x000ea20000100800 */
[----:B------:R-:W-:Y:S01]  /*1930*/  FADD.FTZ R40, R186, R40 ;  /* 0x00000028ba287221 */ /* 0x000fe20000010000 */
[-C--:B------:R-:W-:Y:S01]  /*1940*/  FFMA.FTZ R8, R184, R186.reuse, R8 ;  /* 0x000000bab8087223 */ /* 0x080fe20000010008 */
[----:B------:R-:W-:-:S02]  /*1950*/  FFMA.FTZ R186, R193, R186, R188 ;  /* 0x000000bac1ba7223 */ /* 0x000fc400000100bc */
[----:B------:R-:W3:Y:S01]  /*1960*/  LDL R193, [R1+0xd0] ;  /* 0x0000d00001c17983 */ /* 0x000ee20000100800 */
[----:B------:R-:W-:Y:S02]  /*1970*/  PRMT R96, R96, 0x7632, R96 ;  /* 0x0000763260607816 */ /* 0x000fe40000000060 */
[----:B------:R-:W-:Y:S02]  /*1980*/  PRMT R189, R97, 0x7632, R189 ;  /* 0x0000763261bd7816 */ /* 0x000fe400000000bd */
[----:B------:R-:W-:Y:S01]  /*1990*/  PRMT R199, R104, 0x7632, R199 ;  /* 0x0000763268c77816 */ /* 0x000fe200000000c7 */
[----:B------:R-:W-:Y:S01]  /*19a0*/  IMAD.U32 R96, R96, 0x10000, RZ ;  /* 0x0001000060607824 */ /* 0x000fe200078e00ff */
[----:B------:R-:W-:Y:S01]  /*19b0*/  PRMT R188, R100, 0x7632, R188 ;  /* 0x0000763264bc7816 */ /* 0x000fe200000000bc */
[----:B------:R-:W-:Y:S01]  /*19c0*/  IMAD.U32 R189, R189, 0x10000, RZ ;  /* 0x00010000bdbd7824 */ /* 0x000fe200078e00ff */
[----:B------:R-:W-:Y:S01]  /*19d0*/  SHF.L.U32 R199, R199, 0x10, RZ ;  /* 0x00000010c7c77819 */ /* 0x000fe200000006ff */
[----:B------:R-:W-:Y:S01]  /*19e0*/  FADD.FTZ R96, -R196, R96 ;  /* 0x00000060c4607221 */ /* 0x000fe20000010100 */
[----:B------:R-:W-:Y:S01]  /*19f0*/  PRMT R212, R105, 0x7632, R212 ;  /* 0x0000763269d47816 */ /* 0x000fe200000000d4 */
[----:B------:R-:W-:Y:S01]  /*1a00*/  FADD.FTZ R156, R187, R156 ;  /* 0x0000009cbb9c7221 */ /* 0x000fe20000010000 */
[----:B------:R-:W-:Y:S01]  /*1a10*/  FFMA.FTZ R124, R178, R187, R124 ;  /* 0x000000bbb27c7223 */ /* 0x000fe2000001007c */
[----:B------:R-:W-:Y:S01]  /*1a20*/  SHF.L.U32 R188, R188, 0x10, RZ ;  /* 0x00000010bcbc7819 */ /* 0x000fe200000006ff */
[----:B------:R-:W-:Y:S01]  /*1a30*/  FMUL.FTZ R187, R174, R96 ;  /* 0x00000060aebb7220 */ /* 0x000fe20000410000 */
[----:B------:R-:W-:Y:S01]  /*1a40*/  PRMT R190, R101, 0x7632, R190 ;  /* 0x0000763265be7816 */ /* 0x000fe200000000be */
[----:B------:R-:W-:Y:S01]  /*1a50*/  FMUL.FTZ R96, R208, R199 ;  /* 0x000000c7d0607220 */ /* 0x000fe20000410000 */
[----:B------:R-:W-:Y:S01]  /*1a60*/  FADD.FTZ R189, -R196, R189 ;  /* 0x000000bdc4bd7221 */ /* 0x000fe20000010100 */
[----:B------:R-:W-:-:S02]  /*1a70*/  IMAD.U32 R212, R212, 0x10000, RZ ;  /* 0x00010000d4d47824 */ /* 0x000fc400078e00ff */
[----:B------:R-:W-:Y:S01]  /*1a80*/  FADD.FTZ R33, R188, R33 ;  /* 0x00000021bc217221 */ /* 0x000fe20000010000 */
[-C--:B------:R-:W-:Y:S01]  /*1a90*/  FFMA.FTZ R0, R187, R188.reuse, R0 ;  /* 0x000000bcbb007223 */ /* 0x080fe20000010000 */
[----:B------:R-:W-:Y:S01]  /*1aa0*/  SHF.L.U32 R190, R190, 0x10, RZ ;  /* 0x00000010bebe7819 */ /* 0x000fe200000006ff */
[----:B------:R-:W-:Y:S01]  /*1ab0*/  FFMA.FTZ R188, R195, R188, R96 ;  /* 0x000000bcc3bc7223 */ /* 0x000fe20000010060 */
[----:B------:R-:W-:Y:S01]  /*1ac0*/  FMUL.FTZ R189, R174, R189 ;  /* 0x000000bdaebd7220 */ /* 0x000fe20000410000 */
[----:B------:R-:W-:Y:S01]  /*1ad0*/  PRMT R198, R106, 0x7632, R198 ;  /* 0x000076326ac67816 */ /* 0x000fe200000000c6 */
[----:B------:R-:W4:Y:S01]  /*1ae0*/  LDL R97, [R1+0xc0] ;  /* 0x0000c00001617983 */ /* 0x000f220000100800 */
[----:B------:R-:W-:Y:S01]  /*1af0*/  FADD.FTZ R35, R190, R35 ;  /* 0x00000023be237221 */ /* 0x000fe20000010000 */
[----:B------:R-:W-:Y:S01]  /*1b00*/  FFMA.FTZ R3, R189, R190, R3 ;  /* 0x000000bebd037223 */ /* 0x000fe20000010003 */
[----:B------:R-:W-:Y:S01]  /*1b10*/  ISETP.NE.AND.EX P1, PT, RZ, UR13, PT, P1 ;  /* 0x0000000dff007c0c */ /* 0x000fe2000bf25310 */
[----:B------:R-:W-:-:S02]  /*1b20*/  IMAD.U32 R198, R198, 0x10000, RZ ;  /* 0x00010000c6c67824 */ /* 0x000fc400078e00ff */
[----:B------:R-:W-:Y:S01]  /*1b30*/  FADD.FTZ R171, R161, R171 ;  /* 0x000000aba1ab7221 */ /* 0x000fe20000010000 */
[----:B------:R-:W-:Y:S01]  /*1b40*/  FFMA.FTZ R126, R180, R161, R126 ;  /* 0x000000a1b47e7223 */ /* 0x000fe2000001007e */
[----:B------:R-:W-:Y:S01]  /*1b50*/  FADD.FTZ R205, R160, R205 ;  /* 0x000000cda0cd7221 */ /* 0x000fe20000010000 */
[----:B------:R-:W-:Y:S01]  /*1b60*/  FFMA.FTZ R128, R183, R160, R128 ;  /* 0x000000a0b7807223 */ /* 0x000fe20000010080 */
[----:B------:R-:W-:Y:S01]  /*1b70*/  VIADD R169, R172, 0x100 ;  /* 0x00000100aca97836 */ /* 0x000fe20000000000 */
[----:B------:R-:W0:Y:S08]  /*1b80*/  @P0 LDC.64 R208, c[0x0][0x2c8] ;  /* 0x0000b200ffd00b82 */ /* 0x000e300000000a00 */
[----:B------:R-:W1:Y:S01]  /*1b90*/  @P1 LDC.64 R104, c[0x0][0x248] ;  /* 0x00009200ff681b82 */ /* 0x000e620000000a00 */
[----:B--2---:R-:W-:-:S07]  /*1ba0*/  FMUL.FTZ R96, R194, R212 ;  /* 0x000000d4c2607220 */ /* 0x004fce0000410000 */
[----:B------:R-:W2:Y:S01]  /*1bb0*/  @P1 LDC.64 R160, c[0x0][0x248] ;  /* 0x00009200ffa01b82 */ /* 0x000ea20000000a00 */
[--C-:B---3--:R-:W-:Y:S01]  /*1bc0*/  FFMA.FTZ R190, R193, R190, R96.reuse ;  /* 0x000000bec1be7223 */ /* 0x108fe20000010060 */
[----:B------:R-:W-:Y:S01]  /*1bd0*/  PRMT R96, R98, 0x7632, R96 ;  /* 0x0000763262607816 */ /* 0x000fe20000000060 */
[----:B------:R-:W-:-:S05]  /*1be0*/  IMAD.WIDE.U32 R72, R169, 0x10, R214 ;  /* 0x00000010a9487825 */ /* 0x000fca00078e00d6 */
[----:B------:R-:W3:Y:S01]  /*1bf0*/  @P1 LDC.64 R100, c[0x0][0x248] ;  /* 0x00009200ff641b82 */ /* 0x000ee20000000a00 */
[----:B------:R-:W-:Y:S02]  /*1c00*/  IMAD.U32 R96, R96, 0x10000, RZ ;  /* 0x0001000060607824 */ /* 0x000fe400078e00ff */
[C---:B------:R-:W-:Y:S01]  /*1c10*/  IMAD.WIDE.U32 R76, R169.reuse, 0x10, R216 ;  /* 0x00000010a94c7825 */ /* 0x040fe200078e00d8 */
[----:B------:R-:W4:Y:S03]  /*1c20*/  LDG.E.128 R72, desc[UR6][R72.64] ;  /* 0x0000000648487981 */ /* 0x000f26000c1e1d00 */
[----:B------:R-:W-:Y:S01]  /*1c30*/  FADD.FTZ R96, -R196, R96 ;  /* 0x00000060c4607221 */ /* 0x000fe20000010100 */
[----:B------:R-:W-:Y:S01]  /*1c40*/  IMAD.WIDE.U32 R80, R169, 0x10, R218 ;  /* 0x00000010a9507825 */ /* 0x000fe200078e00da */
[----:B------:R-:W-:-:S03]  /*1c50*/  IADD3 R168, R172, 0x200, RZ ;  /* 0x00000200aca87810 */ /* 0x000fc60007ffe0ff */
[----:B------:R-:W-:Y:S01]  /*1c60*/  FMUL.FTZ R193, R174, R96 ;  /* 0x00000060aec17220 */ /* 0x000fe20000410000 */
[----:B------:R-:W-:Y:S01]  /*1c70*/  FMUL.FTZ R96, R220, R198 ;  /* 0x000000c6dc607220 */ /* 0x000fe20000410000 */
[----:B------:R-:W4:Y:S01]  /*1c80*/  LDG.E.128 R76, desc[UR6][R76.64] ;  /* 0x000000064c4c7981 */ /* 0x000f22000c1e1d00 */
[----:B------:R-:W-:Y:S02]  /*1c90*/  PRMT R192, R102, 0x7632, R192 ;  /* 0x0000763266c07816 */ /* 0x000fe400000000c0 */
[----:B------:R-:W-:Y:S01]  /*1ca0*/  PRMT R207, R103, 0x7632, R207 ;  /* 0x0000763267cf7816 */ /* 0x000fe200000000cf */
[----:B------:R-:W4:Y:S01]  /*1cb0*/  LDL R220, [R1+0xac] ;  /* 0x0000ac0001dc7983 */ /* 0x000f220000100800 */
[----:B------:R-:W-:Y:S01]  /*1cc0*/  PRMT R210, R107, 0x7632, R210 ;  /* 0x000076326bd27816 */ /* 0x000fe200000000d2 */
[----:B------:R-:W-:Y:S01]  /*1cd0*/  FADD.FTZ R203, R175, R203 ;  /* 0x000000cbafcb7221 */ /* 0x000fe20000010000 */
[----:B------:R-:W-:Y:S01]  /*1ce0*/  FFMA.FTZ R138, R184, R175, R138 ;  /* 0x000000afb88a7223 */ /* 0x000fe2000001008a */
[----:B------:R-:W4:Y:S01]  /*1cf0*/  LDG.E.128 R80, desc[UR6][R80.64] ;  /* 0x0000000650507981 */ /* 0x000f22000c1e1d00 */
[----:B-1----:R-:W-:Y:S01]  /*1d00*/  @P1 IMAD.WIDE.U32 R102, R169, 0x8, R104 ;  /* 0x00000008a9661825 */ /* 0x002fe200078e0068 */
[----:B------:R-:W1:Y:S03]  /*1d10*/  @P1 LDC.64 R194, c[0x0][0x248] ;  /* 0x00009200ffc21b82 */ /* 0x000e660000000a00 */
[----:B--2---:R-:W-:Y:S01]  /*1d20*/  @P1 IMAD.WIDE.U32 R104, R168, 0x8, R160 ;  /* 0x00000008a8681825 */ /* 0x004fe200078e00a0 */
[----:B------:R-:W-:-:S03]  /*1d30*/  IADD3 R175, R172, 0x300, RZ ;  /* 0x00000300acaf7810 */ /* 0x000fc60007ffe0ff */
[----:B------:R-:W-:Y:S01]  /*1d40*/  IMAD.WIDE.U32 R84, R168, 0x10, R218 ;  /* 0x00000010a8547825 */ /* 0x000fe200078e00da */
[----:B------:R2:W5:Y:S03]  /*1d50*/  @P1 LDG.E.64 R134, desc[UR6][R104.64] ;  /* 0x0000000668861981 */ /* 0x000566000c1e1b00 */
[----:B0-----:R-:W-:Y:S01]  /*1d60*/  @P0 IMAD.WIDE.U32 R160, R172, 0x10, R208 ;  /* 0x00000010aca00825 */ /* 0x001fe200078e00d0 */
[----:B------:R-:W-:-:S03]  /*1d70*/  SHF.L.U32 R208, R210, 0x10, RZ ;  /* 0x00000010d2d07819 */ /* 0x000fc600000006ff */
[----:B---3--:R-:W-:Y:S01]  /*1d80*/  @P1 IMAD.WIDE.U32 R100, R172, 0x8, R100 ;  /* 0x00000008ac641825 */ /* 0x008fe200078e0064 */
[----:B------:R-:W-:-:S03]  /*1d90*/  SHF.L.U32 R192, R192, 0x10, RZ ;  /* 0x00000010c0c07819 */ /* 0x000fc600000006ff */
[----:B------:R-:W-:Y:S01]  /*1da0*/  IMAD.WIDE.U32 R88, R168, 0x10, R216 ;  /* 0x00000010a8587825 */ /* 0x000fe200078e00d8 */
[----:B------:R0:W5:Y:S03]  /*1db0*/  @P1 LDG.E.64 R130, desc[UR6][R100.64] ;  /* 0x0000000664821981 */ /* 0x000166000c1e1b00 */
[----:B--2---:R-:W-:-:S04]  /*1dc0*/  IMAD.WIDE.U32 R104, R175, 0x10, R218 ;  /* 0x00000010af687825 */ /* 0x004fc800078e00da */
[----:B------:R-:W-:Y:S01]  /*1dd0*/  IMAD.WIDE.U32 R64, R168, 0x10, R214 ;  /* 0x00000010a8407825 */ /* 0x000fe200078e00d6 */
[----:B------:R-:W2:Y:S03]  /*1de0*/  LDL R219, [R1+0x98] ;  /* 0x0000980001db7983 */ /* 0x000ea60000100800 */
[----:B0-----:R-:W-:-:S04]  /*1df0*/  IMAD.WIDE.U32 R100, R175, 0x10, R216 ;  /* 0x00000010af647825 */ /* 0x001fc800078e00d8 */
[----:B------:R-:W-:Y:S01]  /*1e00*/  FADD.FTZ R37, R192, R37 ;  /* 0x00000025c0257221 */ /* 0x000fe20000010000 */
[----:B------:R-:W3:Y:S01]  /*1e10*/  LDL R217, [R1+0x84] ;  /* 0x0000840001d97983 */ /* 0x000ee20000100800 */
[----:B------:R-:W-:-:S03]  /*1e20*/  FFMA.FTZ R5, R193, R192, R5 ;  /* 0x000000c0c1057223 */ /* 0x000fc60000010005 */
[----:B------:R-:W3:Y:S01]  /*1e30*/  LDL R216, [R1+0x88] ;  /* 0x0000880001d87983 */ /* 0x000ee20000100800 */
[----:B----4-:R-:W-:Y:S01]  /*1e40*/  FFMA.FTZ R192, R97, R192, R96 ;  /* 0x000000c061c07223 */ /* 0x010fe20000010060 */
[----:B------:R-:W-:Y:S02]  /*1e50*/  IMAD.WIDE.U32 R96, R175, 0x10, R214 ;  /* 0x00000010af607825 */ /* 0x000fe400078e00d6 */
[----:B------:R-:W4:Y:S01]  /*1e60*/  LDL R215, [R1+0x74] ;  /* 0x0000740001d77983 */ /* 0x000f220000100800 */
[----:B------:R-:W-:Y:S01]  /*1e70*/  PRMT R211, R99, 0x7632, R211 ;  /* 0x0000763263d37816 */ /* 0x000fe200000000d3 */
[----:B-1----:R-:W-:Y:S02]  /*1e80*/  @P1 IMAD.WIDE.U32 R106, R175, 0x8, R194 ;  /* 0x00000008af6a1825 */ /* 0x002fe400078e00c2 */
[----:B------:R-:W0:Y:S02]  /*1e90*/  @P0 LDC.64 R194, c[0x0][0x2c8] ;  /* 0x0000b200ffc20b82 */ /* 0x000e240000000a00 */
[----:B------:R-:W-:Y:S01]  /*1ea0*/  FADD.FTZ R155, R199, R155 ;  /* 0x0000009bc79b7221 */ /* 0x000fe20000010000 */
[----:B------:R-:W-:Y:S01]  /*1eb0*/  FFMA.FTZ R123, R187, R199, R123 ;  /* 0x000000c7bb7b7223 */ /* 0x000fe2000001007b */
[----:B------:R-:W-:Y:S01]  /*1ec0*/  FADD.FTZ R206, R198, R206 ;  /* 0x000000cec6ce7221 */ /* 0x000fe20000010000 */
[----:B------:R-:W-:Y:S01]  /*1ed0*/  FFMA.FTZ R127, R193, R198, R127 ;  /* 0x000000c6c17f7223 */ /* 0x000fe2000001007f */
[----:B------:R-:W-:Y:S01]  /*1ee0*/  FADD.FTZ R170, R212, R170 ;  /* 0x000000aad4aa7221 */ /* 0x000fe20000010000 */
[----:B------:R-:W-:Y:S01]  /*1ef0*/  FFMA.FTZ R125, R189, R212, R125 ;  /* 0x000000d4bd7d7223 */ /* 0x000fe2000001007d */
[----:B------:R-:W-:Y:S01]  /*1f00*/  IMAD.U32 R207, R207, 0x10000, RZ ;  /* 0x00010000cfcf7824 */ /* 0x000fe200078e00ff */
[----:B------:R-:W1:Y:S01]  /*1f10*/  @P0 LDC.64 R198, c[0x0][0x2c8] ;  /* 0x0000b200ffc60b82 */ /* 0x000e620000000a00 */
[----:B------:R0:W5:Y:S04]  /*1f20*/  @P0 LDG.E.128 R60, desc[UR6][R160.64] ;  /* 0x00000006a03c0981 */ /* 0x000168000c1e1d00 */
[----:B------:R-:W4:Y:S04]  /*1f30*/  LDG.E.128 R84, desc[UR6][R84.64] ;  /* 0x0000000654547981 */ /* 0x000f28000c1e1d00 */
[----:B------:R-:W5:Y:S01]  /*1f40*/  @P1 LDG.E.64 R132, desc[UR6][R102.64] ;  /* 0x0000000666841981 */ /* 0x000f62000c1e1b00 */
[----:B------:R-:W-:Y:S01]  /*1f50*/  FMUL.FTZ R209, R220, R208 ;  /* 0x000000d0dcd17220 */ /* 0x000fe20000410000 */
[----:B------:R-:W-:-:S02]  /*1f60*/  IMAD.U32 R211, R211, 0x10000, RZ ;  /* 0x00010000d3d37824 */ /* 0x000fc400078e00ff */
[----:B------:R-:W2:Y:S02]  /*1f70*/  LDL R220, [R1+0x94] ;  /* 0x0000940001dc7983 */ /* 0x000ea40000100800 */
[----:B------:R-:W-:Y:S01]  /*1f80*/  FADD.FTZ R210, -R196, R211 ;  /* 0x000000d3c4d27221 */ /* 0x000fe20000010100 */
[----:B------:R-:W-:Y:S01]  /*1f90*/  SHF.L.U32 R212, R72, 0x10, RZ ;  /* 0x0000001048d47819 */ /* 0x000fe200000006ff */
[----:B------:R-:W-:Y:S01]  /*1fa0*/  FADD.FTZ R39, R207, R39 ;  /* 0x00000027cf277221 */ /* 0x000fe20000010000 */
[----:B0-----:R-:W-:Y:S01]  /*1fb0*/  SHF.L.U32 R160, R80, 0x10, RZ ;  /* 0x0000001050a07819 */ /* 0x001fe200000006ff */
[----:B------:R-:W-:Y:S01]  /*1fc0*/  FMUL.FTZ R210, R174, R210 ;  /* 0x000000d2aed27220 */ /* 0x000fe20000410000 */
[-C--:B------:R-:W-:Y:S01]  /*1fd0*/  FFMA.FTZ R209, R226, R207.reuse, R209 ;  /* 0x000000cfe2d17223 */ /* 0x080fe200000100d1 */
[----:B------:R-:W-:Y:S02]  /*1fe0*/  IMAD.U32 R211, R76, 0x10000, RZ ;  /* 0x000100004cd37824 */ /* 0x000fe400078e00ff */
[----:B------:R-:W-:Y:S01]  /*1ff0*/  FADD.FTZ R204, R208, R204 ;  /* 0x000000ccd0cc7221 */ /* 0x000fe20000010000 */
[----:B------:R-:W-:Y:S01]  /*2000*/  FFMA.FTZ R7, R210, R207, R7 ;  /* 0x000000cfd2077223 */ /* 0x000fe20000010007 */
[----:B------:R-:W-:Y:S01]  /*2010*/  FADD.FTZ R207, -R196, R212 ;  /* 0x000000d4c4cf7221 */ /* 0x000fe20000010100 */
[----:B------:R-:W-:Y:S01]  /*2020*/  FFMA.FTZ R129, R210, R208, R129 ;  /* 0x000000d0d2817223 */ /* 0x000fe20000010081 */
[----:B------:R-:W-:Y:S01]  /*2030*/  FMUL.FTZ R208, R222, R211 ;  /* 0x000000d3ded07220 */ /* 0x000fe20000410000 */
[----:B------:R-:W-:Y:S01]  /*2040*/  FADD.FTZ R42, R160, R42 ;  /* 0x0000002aa02a7221 */ /* 0x000fe20000010000 */
[----:B------:R-:W-:Y:S01]  /*2050*/  FMUL.FTZ R207, R174, R207 ;  /* 0x000000cfaecf7220 */ /* 0x000fe20000410000 */
[----:B------:R-:W-:-:S02]  /*2060*/  IMAD.U32 R212, R73, 0x10000, RZ ;  /* 0x0001000049d47824 */ /* 0x000fc400078e00ff */
[-C--:B------:R-:W-:Y:S01]  /*2070*/  FFMA.FTZ R208, R221, R160.reuse, R208 ;  /* 0x000000a0ddd07223 */ /* 0x080fe200000100d0 */
[----:B------:R-:W4:Y:S01]  /*2080*/  LDL R218, [R1+0x78] ;  /* 0x0000780001da7983 */ /* 0x000f220000100800 */
[----:B------:R-:W-:Y:S01]  /*2090*/  FFMA.FTZ R10, R207, R160, R10 ;  /* 0x000000a0cf0a7223 */ /* 0x000fe2000001000a */
[----:B------:R-:W-:-:S04]  /*20a0*/  @P0 IMAD.WIDE.U32 R160, R169, 0x10, R194 ;  /* 0x00000010a9a00825 */ /* 0x000fc800078e00c2 */
[----:B------:R-:W-:Y:S01]  /*20b0*/  FADD.FTZ R201, R211, R201 ;  /* 0x000000c9d3c97221 */ /* 0x000fe20000010000 */
[----:B------:R-:W-:Y:S01]  /*20c0*/  FFMA.FTZ R140, R207, R211, R140 ;  /* 0x000000d3cf8c7223 */ /* 0x000fe2000001008c */
[----:B------:R-:W-:Y:S01]  /*20d0*/  SHF.L.U32 R211, R77, 0x10, RZ ;  /* 0x000000104dd37819 */ /* 0x000fe200000006ff */
[----:B------:R-:W-:Y:S01]  /*20e0*/  FADD.FTZ R195, -R196, R212 ;  /* 0x000000d4c4c37221 */ /* 0x000fe20000010100 */
[----:B------:R1:W5:Y:S01]  /*20f0*/  @P0 LDG.E.128 R56, desc[UR6][R160.64] ;  /* 0x00000006a0380981 */ /* 0x000362000c1e1d00 */
[----:B------:R-:W-:Y:S02]  /*2100*/  IMAD.U32 R194, R81, 0x10000, RZ ;  /* 0x0001000051c27824 */ /* 0x000fe400078e00ff */
[----:B------:R-:W-:Y:S01]  /*2110*/  FMUL.FTZ R195, R174, R195 ;  /* 0x000000c3aec37220 */ /* 0x000fe20000410000 */
[----:B------:R-:W4:Y:S01]  /*2120*/  LDG.E.128 R64, desc[UR6][R64.64] ;  /* 0x0000000640407981 */ /* 0x000f22000c1e1d00 */
[----:B------:R-:W-:Y:S01]  /*2130*/  FADD.FTZ R44, R194, R44 ;  /* 0x0000002cc22c7221 */ /* 0x000fe20000010000 */
[----:B------:R-:W-:-:S02]  /*2140*/  PRMT R213, R74, 0x7632, R213 ;  /* 0x000076324ad57816 */ /* 0x000fc400000000d5 */
[----:B------:R-:W4:Y:S01]  /*2150*/  LDG.E.128 R88, desc[UR6][R88.64] ;  /* 0x0000000658587981 */ /* 0x000f22000c1e1d00 */
[----:B-1----:R-:W-:Y:S01]  /*2160*/  @P0 IMAD.WIDE.U32 R160, R168, 0x10, R198 ;  /* 0x00000010a8a00825 */ /* 0x002fe200078e00c6 */
[----:B------:R-:W-:-:S03]  /*2170*/  SHF.L.U32 R198, R74, 0x10, RZ ;  /* 0x000000104ac67819 */ /* 0x000fc600000006ff */
[----:B------:R-:W-:Y:S01]  /*2180*/  FFMA.FTZ R12, R195, R194, R12 ;  /* 0x000000c2c30c7223 */ /* 0x000fe2000001000c */
[----:B------:R-:W-:Y:S01]  /*2190*/  PRMT R214, R75, 0x7632, R214 ;  /* 0x000076324bd67816 */ /* 0x000fe200000000d6 */
[----:B------:R-:W4:Y:S04]  /*21a0*/  LDL R221, [R1+0x44] ;  /* 0x0000440001dd7983 */ /* 0x000f280000100800 */
[----:B------:R0:W5:Y:S01]  /*21b0*/  @P0 LDG.E.128 R52, desc[UR6][R160.64] ;  /* 0x00000006a0340981 */ /* 0x000162000c1e1d00 */
[----:B------:R-:W-:Y:S01]  /*21c0*/  FADD.FTZ R197, R211, R197 ;  /* 0x000000c5d3c57221 */ /* 0x000fe20000010000 */
[----:B------:R-:W-:Y:S02]  /*21d0*/  FFMA.FTZ R142, R195, R211, R142 ;  /* 0x000000d3c38e7223 */ /* 0x000fe4000001008e */
[----:B------:R-:W4:Y:S04]  /*21e0*/  LDG.E.128 R96, desc[UR6][R96.64] ;  /* 0x0000000660607981 */ /* 0x000f28000c1e1d00 */
[----:B------:R-:W4:Y:S01]  /*21f0*/  LDL R226, [R1+0x30] ;  /* 0x0000300001e27983 */ /* 0x000f220000100800 */
[----:B0-----:R-:W-:-:S03]  /*2200*/  IMAD.U32 R160, R78, 0x10000, RZ ;  /* 0x000100004ea07824 */ /* 0x001fc600078e00ff */
[----:B------:R-:W4:Y:S04]  /*2210*/  LDG.E.128 R100, desc[UR6][R100.64] ;  /* 0x0000000664647981 */ /* 0x000f28000c1e1d00 */
[----:B------:R-:W5:Y:S01]  /*2220*/  @P1 LDG.E.64 R136, desc[UR6][R106.64] ;  /* 0x000000066a881981 */ /* 0x000f62000c1e1b00 */
[----:B--2---:R-:W-:Y:S01]  /*2230*/  FMUL.FTZ R199, R220, R211 ;  /* 0x000000d3dcc77220 */ /* 0x004fe20000410000 */
[----:B------:R-:W-:Y:S02]  /*2240*/  IMAD.U32 R161, R75, 0x10000, RZ ;  /* 0x000100004ba17824 */ /* 0x000fe400078e00ff */
[----:B------:R-:W-:Y:S01]  /*2250*/  FADD.FTZ R177, R160, R177 ;  /* 0x000000b1a0b17221 */ /* 0x000fe20000010000 */
[----:B------:R-:W-:Y:S01]  /*2260*/  PRMT R81, R73, 0x7632, R81 ;  /* 0x0000763249517816 */ /* 0x000fe20000000051 */
[----:B------:R-:W-:Y:S01]  /*2270*/  FFMA.FTZ R194, R219, R194, R199 ;  /* 0x000000c2dbc27223 */ /* 0x000fe200000100c7 */
[----:B------:R-:W-:Y:S01]  /*2280*/  FADD.FTZ R199, -R196, R198 ;  /* 0x000000c6c4c77221 */ /* 0x000fe20000010100 */
[----:B------:R-:W-:Y:S01]  /*2290*/  SHF.L.U32 R198, R82, 0x10, RZ ;  /* 0x0000001052c67819 */ /* 0x000fe200000006ff */
[----:B---3--:R-:W-:Y:S01]  /*22a0*/  FMUL.FTZ R211, R217, R160 ;  /* 0x000000a0d9d37220 */ /* 0x008fe20000410000 */
[----:B------:R-:W2:Y:S01]  /*22b0*/  LDL R219, [R1+0x9c] ;  /* 0x00009c0001db7983 */ /* 0x000ea20000100800 */
[----:B------:R-:W-:-:S02]  /*22c0*/  FMUL.FTZ R199, R174, R199 ;  /* 0x000000c7aec77220 */ /* 0x000fc40000410000 */
[----:B------:R-:W-:Y:S01]  /*22d0*/  FADD.FTZ R46, R198, R46 ;  /* 0x0000002ec62e7221 */ /* 0x000fe20000010000 */
[----:B------:R-:W3:Y:S01]  /*22e0*/  LDL R217, [R1+0xa0] ;  /* 0x0000a00001d97983 */ /* 0x000ee20000100800 */
[-C--:B------:R-:W-:Y:S01]  /*22f0*/  FFMA.FTZ R14, R199, R198.reuse, R14 ;  /* 0x000000c6c70e7223 */ /* 0x080fe2000001000e */
[----:B------:R-:W-:Y:S01]  /*2300*/  FFMA.FTZ R198, R216, R198, R211 ;  /* 0x000000c6d8c67223 */ /* 0x000fe200000100d3 */
[----:B------:R-:W-:Y:S01]  /*2310*/  SHF.L.U32 R211, R79, 0x10, RZ ;  /* 0x000000104fd37819 */ /* 0x000fe200000006ff */
[----:B------:R-:W3:Y:S04]  /*2320*/  LDL R216, [R1+0x8c] ;  /* 0x00008c0001d87983 */ /* 0x000ee80000100800 */
[----:B----4-:R-:W-:Y:S01]  /*2330*/  FMUL.FTZ R212, R215, R211 ;  /* 0x000000d3d7d47220 */ /* 0x010fe20000410000 */
[----:B------:R-:W-:Y:S01]  /*2340*/  SHF.L.U32 R213, R213, 0x10, RZ ;  /* 0x00000010d5d57819 */ /* 0x000fe200000006ff */
[----:B------:R-:W4:Y:S01]  /*2350*/  LDL R215, [R1+0x90] ;  /* 0x0000900001d77983 */ /* 0x000f220000100800 */
[----:B------:R-:W-:Y:S01]  /*2360*/  FADD.FTZ R161, -R196, R161 ;  /* 0x000000a1c4a17221 */ /* 0x000fe20000010100 */
[----:B------:R-:W-:Y:S01]  /*2370*/  FFMA.FTZ R144, R199, R160, R144 ;  /* 0x000000a0c7907223 */ /* 0x000fe20000010090 */
[----:B------:R-:W-:Y:S01]  /*2380*/  IMAD.U32 R160, R83, 0x10000, RZ ;  /* 0x0001000053a07824 */ /* 0x000fe200078e00ff */
[----:B------:R-:W-:Y:S01]  /*2390*/  PRMT R78, R78, 0x7632, R78 ;  /* 0x000076324e4e7816 */ /* 0x000fe2000000004e */
[----:B------:R-:W-:Y:S01]  /*23a0*/  FMUL.FTZ R161, R174, R161 ;  /* 0x000000a1aea17220 */ /* 0x000fe20000410000 */
[----:B------:R-:W-:Y:S01]  /*23b0*/  PRMT R74, R79, 0x7632, R74 ;  /* 0x000076324f4a7816 */ /* 0x000fe2000000004a */
[----:B------:R-:W-:Y:S01]  /*23c0*/  FADD.FTZ R108, R160, R108 ;  /* 0x0000006ca06c7221 */ /* 0x000fe20000010000 */
[----:B------:R-:W-:Y:S01]  /*23d0*/  FADD.FTZ R173, R211, R173 ;  /* 0x000000add3ad7221 */ /* 0x000fe20000010000 */
[CC--:B------:R-:W-:Y:S01]  /*23e0*/  FFMA.FTZ R16, R161.reuse, R160.reuse, R16 ;  /* 0x000000a0a1107223 */ /* 0x0c0fe20000010010 */
[--C-:B------:R-:W-:Y:S01]  /*23f0*/  FFMA.FTZ R160, R218, R160, R212.reuse ;  /* 0x000000a0daa07223 */ /* 0x100fe200000100d4 */
[----:B------:R-:W-:Y:S01]  /*2400*/  PRMT R212, R72, 0x7632, R212 ;  /* 0x0000763248d47816 */ /* 0x000fe200000000d4 */
[----:B------:R-:W-:Y:S01]  /*2410*/  FFMA.FTZ R146, R161, R211, R146 ;  /* 0x000000d3a1927223 */ /* 0x000fe20000010092 */
[----:B------:R-:W-:Y:S01]  /*2420*/  PRMT R72, R76, 0x7632, R72 ;  /* 0x000076324c487816 */ /* 0x000fe20000000048 */
[----:B------:R-:W4:Y:S01]  /*2430*/  LDL R218, [R1+0x7c] ;  /* 0x00007c0001da7983 */ /* 0x000f220000100800 */
[----:B------:R-:W-:-:S02]  /*2440*/  SHF.L.U32 R212, R212, 0x10, RZ ;  /* 0x00000010d4d47819 */ /* 0x000fc400000006ff */
[----:B------:R-:W-:Y:S01]  /*2450*/  PRMT R211, R80, 0x7632, R211 ;  /* 0x0000763250d37816 */ /* 0x000fe200000000d3 */
[C---:B------:R-:W-:Y:S01]  /*2460*/  FADD.FTZ R213, -R196.reuse, R213 ;  /* 0x000000d5c4d57221 */ /* 0x040fe20000010100 */
[C---:B------:R-:W-:Y:S01]  /*2470*/  PRMT R80, R81.reuse, 0x7632, R80 ;  /* 0x0000763251507816 */ /* 0x040fe20000000050 */
[----:B------:R-:W-:Y:S01]  /*2480*/  FADD.FTZ R212, -R196, R212 ;  /* 0x000000d4c4d47221 */ /* 0x000fe20000010100 */
[----:B------:R-:W-:Y:S01]  /*2490*/  SHF.L.U32 R72, R72, 0x10, RZ ;  /* 0x0000001048487819 */ /* 0x000fe200000006ff */
[----:B------:R-:W-:Y:S01]  /*24a0*/  IMAD.U32 R81, R81, 0x10000, RZ ;  /* 0x0001000051517824 */ /* 0x000fe200078e00ff */
[----:B------:R-:W-:Y:S01]  /*24b0*/  PRMT R76, R77, 0x7632, R76 ;  /* 0x000076324d4c7816 */ /* 0x000fe2000000004c */
[----:B------:R-:W-:Y:S02]  /*24c0*/  IMAD.U32 R211, R211, 0x10000, RZ ;  /* 0x00010000d3d37824 */ /* 0x000fe400078e00ff */
[----:B------:R-:W-:Y:S01]  /*24d0*/  FMUL.FTZ R212, R174, R212 ;  /* 0x000000d4aed47220 */ /* 0x000fe20000410000 */
[----:B------:R-:W4:Y:S01]  /*24e0*/  LDL R77, [R1+0x80] ;  /* 0x00008000014d7983 */ /* 0x000f220000100800 */
[----:B------:R-:W-:Y:S01]  /*24f0*/  FADD.FTZ R81, -R196, R81 ;  /* 0x00000051c4517221 */ /* 0x000fe20000010100 */
[----:B------:R-:W-:Y:S01]  /*2500*/  IMAD.U32 R76, R76, 0x10000, RZ ;  /* 0x000100004c4c7824 */ /* 0x000fe200078e00ff */
[----:B------:R-:W-:Y:S01]  /*2510*/  SHF.L.U32 R80, R80, 0x10, RZ ;  /* 0x0000001050507819 */ /* 0x000fe200000006ff */
[----:B------:R-:W-:Y:S01]  /*2520*/  FADD.FTZ R41, R211, R41 ;  /* 0x00000029d3297221 */ /* 0x000fe20000010000 */
[----:B------:R-:W-:Y:S01]  /*2530*/  FFMA.FTZ R9, R212, R211, R9 ;  /* 0x000000d3d4097223 */ /* 0x000fe20000010009 */
[----:B------:R-:W-:Y:S01]  /*2540*/  FMUL.FTZ R81, R174, R81 ;  /* 0x00000051ae517220 */ /* 0x000fe20000410000 */
[----:B------:R-:W-:Y:S01]  /*2550*/  PRMT R82, R82, 0x7632, R82 ;  /* 0x0000763252527816 */ /* 0x000fe20000000052 */
[----:B------:R-:W-:Y:S01]  /*2560*/  FADD.FTZ R43, R80, R43 ;  /* 0x0000002b502b7221 */ /* 0x000fe20000010000 */
[----:B------:R-:W-:-:S02]  /*2570*/  IMAD.U32 R214, R214, 0x10000, RZ ;  /* 0x00010000d6d67824 */ /* 0x000fc400078e00ff */
[----:B------:R-:W-:Y:S01]  /*2580*/  FFMA.FTZ R11, R81, R80, R11 ;  /* 0x00000050510b7223 */ /* 0x000fe2000001000b */
[----:B------:R-:W-:Y:S01]  /*2590*/  PRMT R83, R83, 0x7632, R83 ;  /* 0x0000763253537816 */ /* 0x000fe20000000053 */
[----:B------:R-:W4:Y:S04]  /*25a0*/  LDL R79, [R1+0x48] ;  /* 0x00004800014f7983 */ /* 0x000f280000100800 */
[----:B------:R-:W4:Y:S01]  /*25b0*/  LDG.E.128 R104, desc[UR6][R104.64] ;  /* 0x0000000668687981 */ /* 0x000f22000c1e1d00 */
[----:B--2---:R-:W-:Y:S01]  /*25c0*/  FMUL.FTZ R73, R219, R72 ;  /* 0x00000048db497220 */ /* 0x004fe20000410000 */
[----:B------:R-:W-:Y:S01]  /*25d0*/  FADD.FTZ R200, R76, R200 ;  /* 0x000000c84cc87221 */ /* 0x000fe20000010000 */
[----:B------:R-:W-:Y:S01]  /*25e0*/  FFMA.FTZ R141, R81, R76, R141 ;  /* 0x0000004c518d7223 */ /* 0x000fe2000001008d */
[----:B------:R-:W2:Y:S01]  /*25f0*/  LDL R219, [R1+0x54] ;  /* 0x0000540001db7983 */ /* 0x000ea20000100800 */
[----:B---3--:R-:W-:-:S03]  /*2600*/  FFMA.FTZ R211, R217, R211, R73 ;  /* 0x000000d3d9d37223 */ /* 0x008fc60000010049 */
[----:B------:R-:W3:Y:S01]  /*2610*/  LDL R217, [R1+0x64] ;  /* 0x0000640001d97983 */ /* 0x000ee20000100800 */
[----:B------:R-:W-:-:S03]  /*2620*/  FMUL.FTZ R73, R216, R76 ;  /* 0x0000004cd8497220 */ /* 0x000fc60000410000 */
[----:B------:R-:W2:Y:S01]  /*2630*/  LDL R216, [R1+0x6c] ;  /* 0x00006c0001d87983 */ /* 0x000ea20000100800 */
[----:B----4-:R-:W-:-:S03]  /*2640*/  FFMA.FTZ R80, R215, R80, R73 ;  /* 0x00000050d7507223 */ /* 0x010fc60000010049 */
[----:B------:R-:W4:Y:S01]  /*2650*/  LDL R215, [R1+0x70] ;  /* 0x0000700001d77983 */ /* 0x000f220000100800 */
[----:B------:R-:W-:Y:S01]  /*2660*/  IMAD.U32 R76, R78, 0x10000, RZ ;  /* 0x000100004e4c7824 */ /* 0x000fe200078e00ff */
[----:B------:R-:W-:Y:S01]  /*2670*/  SHF.L.U32 R82, R82, 0x10, RZ ;  /* 0x0000001052527819 */ /* 0x000fe200000006ff */
[----:B------:R-:W-:Y:S01]  /*2680*/  FMUL.FTZ R213, R174, R213 ;  /* 0x000000d5aed57220 */ /* 0x000fe20000410000 */
[----:B------:R-:W-:Y:S01]  /*2690*/  SHF.L.U32 R74, R74, 0x10, RZ ;  /* 0x000000104a4a7819 */ /* 0x000fe200000006ff */
[----:B------:R-:W-:Y:S01]  /*26a0*/  FADD.FTZ R214, -R196, R214 ;  /* 0x000000d6c4d67221 */ /* 0x000fe20000010100 */
[----:B------:R-:W-:Y:S02]  /*26b0*/  IMAD.U32 R83, R83, 0x10000, RZ ;  /* 0x0001000053537824 */ /* 0x000fe400078e00ff */
[----:B------:R-:W-:Y:S01]  /*26c0*/  FADD.FTZ R45, R82, R45 ;  /* 0x0000002d522d7221 */ /* 0x000fe20000010000 */
[C---:B------:R-:W-:Y:S01]  /*26d0*/  FFMA.FTZ R13, R213.reuse, R82, R13 ;  /* 0x00000052d50d7223 */ /* 0x040fe2000001000d */
[----:B------:R-:W3:Y:S01]  /*26e0*/  LDL R78, [R1+0x68] ;  /* 0x00006800014e7983 */ /* 0x000ee20000100800 */
[-C--:B------:R-:W-:Y:S01]  /*26f0*/  FMUL.FTZ R75, R218, R76.reuse ;  /* 0x0000004cda4b7220 */ /* 0x080fe20000410000 */
[----:B------:R-:W-:Y:S01]  /*2700*/  FADD.FTZ R191, R76, R191 ;  /* 0x000000bf4cbf7221 */ /* 0x000fe20000010000 */
[----:B------:R-:W-:Y:S01]  /*2710*/  FFMA.FTZ R143, R213, R76, R143 ;  /* 0x0000004cd58f7223 */ /* 0x000fe2000001008f */
[----:B------:R-:W-:Y:S01]  /*2720*/  FMUL.FTZ R214, R174, R214 ;  /* 0x000000d6aed67220 */ /* 0x000fe20000410000 */
[----:B------:R-:W-:Y:S01]  /*2730*/  FFMA.FTZ R82, R77, R82, R75 ;  /* 0x000000524d527223 */ /* 0x000fe2000001004b */
[----:B------:R-:W-:Y:S01]  /*2740*/  SHF.L.U32 R75, R64, 0x10, RZ ;  /* 0x00000010404b7819 */ /* 0x000fe200000006ff */
[----:B------:R-:W3:Y:S01]  /*2750*/  LDL R77, [R1+0x58] ;  /* 0x00005800014d7983 */ /* 0x000ee20000100800 */
[----:B------:R-:W-:-:S03]  /*2760*/  FADD.FTZ R47, R83, R47 ;  /* 0x0000002f532f7221 */ /* 0x000fc60000010000 */
[----:B------:R-:W-:Y:S01]  /*2770*/  FADD.FTZ R75, -R196, R75 ;  /* 0x0000004bc44b7221 */ /* 0x000fe20000010100 */
[----:B------:R-:W-:Y:S01]  /*2780*/  FFMA.FTZ R15, R214, R83, R15 ;  /* 0x00000053d60f7223 */ /* 0x000fe2000001000f */
[----:B------:R-:W-:Y:S01]  /*2790*/  FADD.FTZ R202, R72, R202 ;  /* 0x000000ca48ca7221 */ /* 0x000fe20000010000 */
[----:B------:R-:W-:Y:S02]  /*27a0*/  FFMA.FTZ R139, R212, R72, R139 ;  /* 0x00000048d48b7223 */ /* 0x000fe4000001008b */
[----:B------:R-:W0:Y:S01]  /*27b0*/  @P0 LDC.64 R72, c[0x0][0x2c8] ;  /* 0x0000b200ff480b82 */ /* 0x000e220000000a00 */
[----:B--2---:R-:W-:-:S04]  /*27c0*/  FMUL.FTZ R76, R216, R74 ;  /* 0x0000004ad84c7220 */ /* 0x004fc80000410000 */
[----:B----4-:R-:W-:Y:S01]  /*27d0*/  FFMA.FTZ R83, R215, R83, R76 ;  /* 0x00000053d7537223 */ /* 0x010fe2000001004c */
[----:B------:R-:W-:Y:S01]  /*27e0*/  FMUL.FTZ R215, R174, R75 ;  /* 0x0000004baed77220 */ /* 0x000fe20000410000 */
[----:B0-----:R-:W-:Y:S01]  /*27f0*/  @P0 IMAD.WIDE.U32 R72, R175, 0x10, R72 ;  /* 0x00000010af480825 */ /* 0x001fe200078e0048 */
[----:B------:R-:W2:Y:S04]  /*2800*/  LDL R75, [R1+0x34] ;  /* 0x00003400014b7983 */ /* 0x000ea80000100800 */
[----:B------:R0:W5:Y:S01]  /*2810*/  @P0 LDG.E.128 R48, desc[UR6][R72.64] ;  /* 0x0000000648300981 */ /* 0x000162000c1e1d00 */
[----:B------:R-:W-:Y:S01]  /*2820*/  FADD.FTZ R176, R74, R176 ;  /* 0x000000b04ab07221 */ /* 0x000fe20000010000 */
[----:B------:R-:W-:Y:S01]  /*2830*/  FFMA.FTZ R145, R214, R74, R145 ;  /* 0x0000004ad6917223 */ /* 0x000fe20000010091 */
[----:B------:R-:W-:Y:S01]  /*2840*/  IMAD.U32 R218, R85, 0x10000, RZ ;  /* 0x0001000055da7824 */ /* 0x000fe200078e00ff */
[----:B------:R-:W-:Y:S01]  /*2850*/  SHF.L.U32 R220, R86, 0x10, RZ ;  /* 0x0000001056dc7819 */ /* 0x000fe200000006ff */
[----:B------:R-:W-:Y:S01]  /*2860*/  IMAD.U32 R222, R87, 0x10000, RZ ;  /* 0x0001000057de7824 */ /* 0x000fe200078e00ff */
[----:B------:R-:W-:Y:S01]  /*2870*/  SHF.L.U32 R216, R84, 0x10, RZ ;  /* 0x0000001054d87819 */ /* 0x000fe200000006ff */
[----:B------:R-:W4:Y:S01]  /*2880*/  LDL R76, [R1+0x60] ;  /* 0x00006000014c7983 */ /* 0x000f220000100800 */
[----:B0-----:R-:W-:-:S02]  /*2890*/  IMAD.U32 R72, R88, 0x10000, RZ ;  /* 0x0001000058487824 */ /* 0x001fc400078e00ff */
[----:B------:R-:W-:Y:S02]  /*28a0*/  IMAD.U32 R73, R65, 0x10000, RZ ;  /* 0x0001000041497824 */ /* 0x000fe400078e00ff */
[-C--:B---3--:R-:W-:Y:S01]  /*28b0*/  FMUL.FTZ R74, R217, R72.reuse ;  /* 0x00000048d94a7220 */ /* 0x088fe20000410000 */
[----:B------:R-:W-:Y:S01]  /*28c0*/  FADD.FTZ R237, R72, R237 ;  /* 0x000000ed48ed7221 */ /* 0x000fe20000010000 */
[----:B------:R-:W-:Y:S01]  /*28d0*/  FFMA.FTZ R229, R215, R72, R229 ;  /* 0x00000048d7e57223 */ /* 0x000fe200000100e5 */
[----:B------:R-:W-:Y:S01]  /*28e0*/  SHF.L.U32 R72, R89, 0x10, RZ ;  /* 0x0000001059487819 */ /* 0x000fe200000006ff */
[----:B------:R-:W-:-:S04]  /*28f0*/  FADD.FTZ R73, -R196, R73 ;  /* 0x00000049c4497221 */ /* 0x000fc80000010100 */
[----:B------:R-:W-:Y:S01]  /*2900*/  FMUL.FTZ R217, R174, R73 ;  /* 0x00000049aed97220 */ /* 0x000fe20000410000 */
[----:B------:R-:W-:Y:S01]  /*2910*/  FMUL.FTZ R73, R219, R72 ;  /* 0x00000048db497220 */ /* 0x000fe20000410000 */
[----:B------:R-:W-:Y:S01]  /*2920*/  SHF.L.U32 R219, R66, 0x10, RZ ;  /* 0x0000001042db7819 */ /* 0x000fe200000006ff */
[----:B------:R-:W-:Y:S01]  /*2930*/  FADD.FTZ R112, R218, R112 ;  /* 0x00000070da707221 */ /* 0x000fe20000010000 */
[----:B------:R-:W-:-:S03]  /*2940*/  FFMA.FTZ R20, R217, R218, R20 ;  /* 0x000000dad9147223 */ /* 0x000fc60000010014 */
[----:B------:R-:W-:Y:S01]  /*2950*/  FADD.FTZ R219, -R196, R219 ;  /* 0x000000dbc4db7221 */ /* 0x000fe20000010100 */
[----:B------:R-:W-:Y:S01]  /*2960*/  FADD.FTZ R233, R72, R233 ;  /* 0x000000e948e97221 */ /* 0x000fe20000010000 */
[----:B------:R-:W-:Y:S01]  /*2970*/  FFMA.FTZ R232, R217, R72, R232 ;  /* 0x00000048d9e87223 */ /* 0x000fe200000100e8 */
[----:B------:R-:W-:Y:S01]  /*2980*/  FFMA.FTZ R218, R77, R218, R73 ;  /* 0x000000da4dda7223 */ /* 0x000fe20000010049 */
[----:B------:R-:W-:Y:S02]  /*2990*/  IMAD.U32 R72, R90, 0x10000, RZ ;  /* 0x000100005a487824 */ /* 0x000fe400078e00ff */
[----:B------:R-:W-:Y:S01]  /*29a0*/  FMUL.FTZ R219, R174, R219 ;  /* 0x000000dbaedb7220 */ /* 0x000fe20000410000 */
[----:B------:R-:W3:Y:S01]  /*29b0*/  LDL R77, [R1+0x5c] ;  /* 0x00005c00014d7983 */ /* 0x000ee20000100800 */
[-C--:B------:R-:W-:Y:S01]  /*29c0*/  FMUL.FTZ R73, R221, R72.reuse ;  /* 0x00000048dd497220 */ /* 0x080fe20000410000 */
[----:B------:R-:W-:Y:S01]  /*29d0*/  FADD.FTZ R246, R72, R246 ;  /* 0x000000f648f67221 */ /* 0x000fe20000010000 */
[----:B------:R-:W-:Y:S01]  /*29e0*/  FFMA.FTZ R241, R219, R72, R241 ;  /* 0x00000048dbf17223 */ /* 0x000fe200000100f1 */
[----:B------:R-:W-:Y:S01]  /*29f0*/  SHF.L.U32 R72, R91, 0x10, RZ ;  /* 0x000000105b487819 */ /* 0x000fe200000006ff */
[----:B------:R-:W-:Y:S01]  /*2a00*/  FADD.FTZ R114, R220, R114 ;  /* 0x00000072dc727221 */ /* 0x000fe20000010000 */
[-C--:B------:R-:W-:Y:S01]  /*2a10*/  FFMA.FTZ R22, R219, R220.reuse, R22 ;  /* 0x000000dcdb167223 */ /* 0x080fe20000010016 */
[----:B------:R-:W-:Y:S01]  /*2a20*/  FFMA.FTZ R220, R79, R220, R73 ;  /* 0x000000dc4fdc7223 */ /* 0x000fe20000010049 */
[----:B------:R-:W-:Y:S01]  /*2a30*/  FADD.FTZ R110, R216, R110 ;  /* 0x0000006ed86e7221 */ /* 0x000fe20000010000 */
[-C--:B------:R-:W-:Y:S01]  /*2a40*/  FFMA.FTZ R18, R215, R216.reuse, R18 ;  /* 0x000000d8d7127223 */ /* 0x080fe20000010012 */
[----:B------:R-:W-:-:S02]  /*2a50*/  FFMA.FTZ R216, R78, R216, R74 ;  /* 0x000000d84ed87223 */ /* 0x000fc4000001004a */
[----:B------:R-:W4:Y:S01]  /*2a60*/  LDL R74, [R1+0x50] ;  /* 0x00005000014a7983 */ /* 0x000f220000100800 */
[----:B------:R-:W-:Y:S02]  /*2a70*/  IMAD.U32 R221, R67, 0x10000, RZ ;  /* 0x0001000043dd7824 */ /* 0x000fe400078e00ff */
[----:B------:R-:W-:Y:S01]  /*2a80*/  FADD.FTZ R244, R72, R244 ;  /* 0x000000f448f47221 */ /* 0x000fe20000010000 */
[----:B------:R-:W-:Y:S01]  /*2a90*/  PRMT R65, R65, 0x7632, R65 ;  /* 0x0000763241417816 */ /* 0x000fe20000000041 */
[----:B------:R-:W4:Y:S01]  /*2aa0*/  LDL R78, [R1+0x38] ;  /* 0x00003800014e7983 */ /* 0x000f220000100800 */
[----:B--2---:R-:W-:-:S03]  /*2ab0*/  FMUL.FTZ R73, R75, R72 ;  /* 0x000000484b497220 */ /* 0x004fc60000410000 */
[----:B------:R-:W2:Y:S01]  /*2ac0*/  LDL R75, [R1+0x4c] ;  /* 0x00004c00014b7983 */ /* 0x000ea20000100800 */
[----:B------:R-:W-:-:S04]  /*2ad0*/  FADD.FTZ R221, -R196, R221 ;  /* 0x000000ddc4dd7221 */ /* 0x000fc80000010100 */
[----:B------:R-:W-:-:S04]  /*2ae0*/  FMUL.FTZ R221, R174, R221 ;  /* 0x000000ddaedd7220 */ /* 0x000fc80000410000 */
[----:B------:R-:W-:Y:S01]  /*2af0*/  FFMA.FTZ R243, R221, R72, R243 ;  /* 0x00000048ddf37223 */ /* 0x000fe200000100f3 */
[----:B------:R-:W-:-:S04]  /*2b00*/  PRMT R72, R64, 0x7632, R72 ;  /* 0x0000763240487816 */ /* 0x000fc80000000048 */
[----:B------:R-:W-:Y:S02]  /*2b10*/  SHF.L.U32 R72, R72, 0x10, RZ ;  /* 0x0000001048487819 */ /* 0x000fe400000006ff */
[----:B------:R-:W-:-:S03]  /*2b20*/  PRMT R64, R88, 0x7632, R64 ;  /* 0x0000763258407816 */ /* 0x000fc60000000040 */
[----:B------:R-:W-:Y:S01]  /*2b30*/  FADD.FTZ R72, -R196, R72 ;  /* 0x00000048c4487221 */ /* 0x000fe20000010100 */
[----:B------:R-:W-:Y:S01]  /*2b40*/  PRMT R88, R84, 0x7632, R88 ;  /* 0x0000763254587816 */ /* 0x000fe20000000058 */
[----:B------:R-:W-:Y:S02]  /*2b50*/  IMAD.U32 R64, R64, 0x10000, RZ ;  /* 0x0001000040407824 */ /* 0x000fe400078e00ff */
[----:B------:R-:W-:Y:S01]  /*2b60*/  FMUL.FTZ R84, R174, R72 ;  /* 0x00000048ae547220 */ /* 0x000fe20000410000 */
[----:B------:R-:W-:Y:S02]  /*2b70*/  IMAD.U32 R65, R65, 0x10000, RZ ;  /* 0x0001000041417824 */ /* 0x000fe400078e00ff */
[----:B------:R-:W-:Y:S01]  /*2b80*/  FADD.FTZ R238, R64, R238 ;  /* 0x000000ee40ee7221 */ /* 0x000fe20000010000 */
[-C--:B------:R-:W-:Y:S01]  /*2b90*/  FFMA.FTZ R225, R84, R64.reuse, R225 ;  /* 0x0000004054e17223 */ /* 0x080fe200000100e1 */
[----:B------:R-:W-:Y:S01]  /*2ba0*/  FADD.FTZ R65, -R196, R65 ;  /* 0x00000041c4417221 */ /* 0x000fe20000010100 */
[----:B---3--:R-:W-:Y:S01]  /*2bb0*/  FMUL.FTZ R72, R77, R64 ;  /* 0x000000404d487220 */ /* 0x008fe20000410000 */
[----:B------:R-:W-:-:S02]  /*2bc0*/  PRMT R64, R89, 0x7632, R64 ;  /* 0x0000763259407816 */ /* 0x000fc40000000040 */
[----:B------:R-:W-:Y:S01]  /*2bd0*/  PRMT R89, R85, 0x7632, R89 ;  /* 0x0000763255597816 */ /* 0x000fe20000000059 */
[----:B------:R-:W-:Y:S01]  /*2be0*/  FMUL.FTZ R85, R174, R65 ;  /* 0x00000041ae557220 */ /* 0x000fe20000410000 */
[----:B------:R-:W-:-:S03]  /*2bf0*/  SHF.L.U32 R64, R64, 0x10, RZ ;  /* 0x0000001040407819 */ /* 0x000fc600000006ff */
[----:B------:R-:W-:Y:S02]  /*2c00*/  IMAD.U32 R89, R89, 0x10000, RZ ;  /* 0x0001000059597824 */ /* 0x000fe400078e00ff */
[----:B------:R-:W-:Y:S01]  /*2c10*/  FADD.FTZ R234, R64, R234 ;  /* 0x000000ea40ea7221 */ /* 0x000fe20000010000 */
[-C--:B------:R-:W-:Y:S01]  /*2c20*/  FFMA.FTZ R230, R85, R64.reuse, R230 ;  /* 0x0000004055e67223 */ /* 0x080fe200000100e6 */
[----:B------:R-:W-:Y:S01]  /*2c30*/  FADD.FTZ R111, R89, R111 ;  /* 0x0000006f596f7221 */ /* 0x000fe20000010000 */
[----:B------:R-:W-:Y:S01]  /*2c40*/  FFMA.FTZ R19, R85, R89, R19 ;  /* 0x0000005955137223 */ /* 0x000fe20000010013 */
[----:B--2---:R-:W-:Y:S01]  /*2c50*/  FMUL.FTZ R65, R75, R64 ;  /* 0x000000404b417220 */ /* 0x004fe20000410000 */
[----:B------:R-:W-:-:S03]  /*2c60*/  PRMT R64, R66, 0x7632, R64 ;  /* 0x0000763242407816 */ /* 0x000fc60000000040 */
[--C-:B----4-:R-:W-:Y:S01]  /*2c70*/  FFMA.FTZ R89, R74, R89, R65.reuse ;  /* 0x000000594a597223 */ /* 0x110fe20000010041 */
[----:B------:R-:W-:Y:S02]  /*2c80*/  SHF.L.U32 R64, R64, 0x10, RZ ;  /* 0x0000001040407819 */ /* 0x000fe400000006ff */
[----:B------:R-:W-:-:S03]  /*2c90*/  PRMT R65, R90, 0x7632, R65 ;  /* 0x000076325a417816 */ /* 0x000fc60000000041 */
[----:B------:R-:W-:Y:S02]  /*2ca0*/  FADD.FTZ R64, -R196, R64 ;  /* 0x00000040c4407221 */ /* 0x000fe40000010100 */
[----:B------:R-:W-:Y:S02]  /*2cb0*/  IMAD.U32 R65, R65, 0x10000, RZ ;  /* 0x0001000041417824 */ /* 0x000fe400078e00ff */
[----:B------:R-:W-:Y:S02]  /*2cc0*/  FMUL.FTZ R90, R174, R64 ;  /* 0x00000040ae5a7220 */ /* 0x000fe40000410000 */
[-C--:B------:R-:W-:Y:S02]  /*2cd0*/  FMUL.FTZ R64, R231, R65.reuse ;  /* 0x00000041e7407220 */ /* 0x080fe40000410000 */
[----:B------:R-:W2:Y:S01]  /*2ce0*/  LDL R231, [R1+0x24] ;  /* 0x0000240001e77983 */ /* 0x000ea20000100800 */
[----:B------:R-:W-:Y:S01]  /*2cf0*/  PRMT R86, R86, 0x7632, R86 ;  /* 0x0000763256567816 */ /* 0x000fe20000000056 */
[----:B------:R-:W-:Y:S01]  /*2d00*/  FADD.FTZ R247, R65, R247 ;  /* 0x000000f741f77221 */ /* 0x000fe20000010000 */
[----:B------:R-:W-:-:S02]  /*2d10*/  FFMA.FTZ R239, R90, R65, R239 ;  /* 0x000000415aef7223 */ /* 0x000fc400000100ef */
[----:B------:R-:W-:Y:S02]  /*2d20*/  SHF.L.U32 R86, R86, 0x10, RZ ;  /* 0x0000001056567819 */ /* 0x000fe400000006ff */
[----:B------:R-:W-:-:S03]  /*2d30*/  PRMT R65, R67, 0x7632, R65 ;  /* 0x0000763243417816 */ /* 0x000fc60000000041 */
[----:B------:R-:W-:Y:S01]  /*2d40*/  FADD.FTZ R113, R86, R113 ;  /* 0x0000007156717221 */ /* 0x000fe20000010000 */
[-C--:B------:R-:W-:Y:S01]  /*2d50*/  FFMA.FTZ R21, R90, R86.reuse, R21 ;  /* 0x000000565a157223 */ /* 0x080fe20000010015 */
[--C-:B------:R-:W-:Y:S01]  /*2d60*/  FFMA.FTZ R86, R228, R86, R64.reuse ;  /* 0x00000056e4567223 */ /* 0x100fe20000010040 */
[----:B------:R-:W-:Y:S01]  /*2d70*/  PRMT R64, R91, 0x7632, R64 ;  /* 0x000076325b407816 */ /* 0x000fe20000000040 */
[----:B------:R-:W-:Y:S01]  /*2d80*/  IMAD.U32 R65, R65, 0x10000, RZ ;  /* 0x0001000041417824 */ /* 0x000fe200078e00ff */
[----:B------:R-:W-:Y:S02]  /*2d90*/  PRMT R87, R87, 0x7632, R87 ;  /* 0x0000763257577816 */ /* 0x000fe40000000057 */
[----:B------:R-:W-:Y:S01]  /*2da0*/  SHF.L.U32 R64, R64, 0x10, RZ ;  /* 0x0000001040407819 */ /* 0x000fe200000006ff */
[----:B------:R-:W-:Y:S02]  /*2db0*/  FADD.FTZ R65, -R196, R65 ;  /* 0x00000041c4417221 */ /* 0x000fe40000010100 */
[----:B------:R-:W-:-:S02]  /*2dc0*/  IMAD.U32 R87, R87, 0x10000, RZ ;  /* 0x0001000057577824 */ /* 0x000fc400078e00ff */
[----:B------:R-:W-:Y:S01]  /*2dd0*/  FMUL.FTZ R91, R174, R65 ;  /* 0x00000041ae5b7220 */ /* 0x000fe20000410000 */
[-C--:B------:R-:W-:Y:S01]  /*2de0*/  FMUL.FTZ R65, R227, R64.reuse ;  /* 0x00000040e3417220 */ /* 0x080fe20000410000 */
[----:B------:R-:W-:Y:S01]  /*2df0*/  FADD.FTZ R223, R87, R223 ;  /* 0x000000df57df7221 */ /* 0x000fe20000010000 */
[----:B------:R-:W-:Y:S01]  /*2e00*/  SHF.L.U32 R228, R96, 0x10, RZ ;  /* 0x0000001060e47819 */ /* 0x000fe200000006ff */
[CC--:B------:R-:W-:Y:S01]  /*2e10*/  FFMA.FTZ R23, R91.reuse, R87.reuse, R23 ;  /* 0x000000575b177223 */ /* 0x0c0fe20000010017 */
[--C-:B------:R-:W-:Y:S01]  /*2e20*/  FFMA.FTZ R87, R226, R87, R65.reuse ;  /* 0x00000057e2577223 */ /* 0x100fe20000010041 */
[----:B------:R-:W-:Y:S02]  /*2e30*/  PRMT R65, R98, 0x7632, R65 ;  /* 0x0000763262417816 */ /* 0x000fe40000000041 */
[----:B------:R-:W-:Y:S02]  /*2e40*/  PRMT R67, R96, 0x7632, R67 ;  /* 0x0000763260437816 */ /* 0x000fe40000000043 */
[----:B------:R-:W-:Y:S01]  /*2e50*/  SHF.L.U32 R98, R98, 0x10, RZ ;  /* 0x0000001062627819 */ /* 0x000fe200000006ff */
[----:B------:R-:W-:Y:S01]  /*2e60*/  FADD.FTZ R228, -R196, R228 ;  /* 0x000000e4c4e47221 */ /* 0x000fe20000010100 */
[----:B------:R-:W-:Y:S01]  /*2e70*/  SHF.L.U32 R96, R100, 0x10, RZ ;  /* 0x0000001064607819 */ /* 0x000fe200000006ff */
[----:B------:R-:W-:Y:S01]  /*2e80*/  FADD.FTZ R245, R64, R245 ;  /* 0x000000f540f57221 */ /* 0x000fe20000010000 */
[----:B------:R-:W-:Y:S01]  /*2e90*/  FFMA.FTZ R242, R91, R64, R242 ;  /* 0x000000405bf27223 */ /* 0x000fe200000100f2 */
[C---:B------:R-:W-:Y:S01]  /*2ea0*/  PRMT R66, R97.reuse, 0x7632, R66 ;  /* 0x0000763261427816 */ /* 0x040fe20000000042 */
[----:B------:R-:W-:Y:S01]  /*2eb0*/  IMAD.U32 R226, R97, 0x10000, RZ ;  /* 0x0001000061e27824 */ /* 0x000fe200078e00ff */
[C---:B------:R-:W-:Y:S01]  /*2ec0*/  PRMT R64, R99.reuse, 0x7632, R64 ;  /* 0x0000763263407816 */ /* 0x040fe20000000040 */
[----:B------:R-:W-:-:S02]  /*2ed0*/  IMAD.U32 R97, R99, 0x10000, RZ ;  /* 0x0001000063617824 */ /* 0x000fc400078e00ff */
[----:B------:R-:W-:Y:S01]  /*2ee0*/  FADD.FTZ R99, -R196, R98 ;  /* 0x00000062c4637221 */ /* 0x000fe20000010100 */
[----:B------:R-:W-:Y:S02]  /*2ef0*/  IMAD.U32 R227, R104, 0x10000, RZ ;  /* 0x0001000068e37824 */ /* 0x000fe400078e00ff */
[----:B------:R-:W-:Y:S02]  /*2f00*/  FMUL.FTZ R228, R174, R228 ;  /* 0x000000e4aee47220 */ /* 0x000fe40000410000 */
[----:B------:R-:W-:Y:S02]  /*2f10*/  FADD.FTZ R116, R227, R116 ;  /* 0x00000074e3747221 */ /* 0x000fe40000010000 */
[-C--:B------:R-:W-:Y:S01]  /*2f20*/  FFMA.FTZ R26, R228, R227.reuse, R26 ;  /* 0x000000e3e41a7223 */ /* 0x080fe2000001001a */
[----:B--2---:R-:W-:Y:S02]  /*2f30*/  FMUL.FTZ R98, R231, R96 ;  /* 0x00000060e7627220 */ /* 0x004fe40000410000 */
[----:B------:R-:W2:Y:S02]  /*2f40*/  LDL R231, [R1+0x4] ;  /* 0x0000040001e77983 */ /* 0x000ea40000100800 */
[----:B------:R-:W-:-:S02]  /*2f50*/  FFMA.FTZ R227, R235, R227, R98 ;  /* 0x000000e3ebe37223 */ /* 0x000fc40000010062 */
[----:B------:R-:W3:Y:S04]  /*2f60*/  LDL R98, [R1+0x14] ;  /* 0x0000140001627983 */ /* 0x000ee80000100800 */
[----:B------:R-:W4:Y:S01]  /*2f70*/  LDL R235, [R1+0x8] ;  /* 0x0000080001eb7983 */ /* 0x000f220000100800 */
[----:B------:R-:W-:Y:S01]  /*2f80*/  FADD.FTZ R226, -R196, R226 ;  /* 0x000000e2c4e27221 */ /* 0x000fe20000010100 */
[----:B------:R-:W-:Y:S01]  /*2f90*/  SHF.L.U32 R67, R67, 0x10, RZ ;  /* 0x0000001043437819 */ /* 0x000fe200000006ff */
[----:B------:R-:W-:Y:S01]  /*2fa0*/  IMAD.U32 R66, R66, 0x10000, RZ ;  /* 0x0001000042427824 */ /* 0x000fe200078e00ff */
[----:B------:R-:W-:Y:S01]  /*2fb0*/  SHF.L.U32 R65, R65, 0x10, RZ ;  /* 0x0000001041417819 */ /* 0x000fe200000006ff */
[----:B------:R-:W-:Y:S02]  /*2fc0*/  IMAD.U32 R64, R64, 0x10000, RZ ;  /* 0x0001000040407824 */ /* 0x000fe400078e00ff */
[----:B------:R-:W-:Y:S01]  /*2fd0*/  FADD.FTZ R165, R96, R165 ;  /* 0x000000a560a57221 */ /* 0x000fe20000010000 */
[----:B------:R-:W-:Y:S01]  /*2fe0*/  FFMA.FTZ R148, R228, R96, R148 ;  /* 0x00000060e4947223 */ /* 0x000fe20000010094 */
[----:B------:R-:W-:Y:S01]  /*2ff0*/  SHF.L.U32 R96, R101, 0x10, RZ ;  /* 0x0000001065607819 */ /* 0x000fe200000006ff */
[----:B------:R-:W-:Y:S01]  /*3000*/  FMUL.FTZ R226, R174, R226 ;  /* 0x000000e2aee27220 */ /* 0x000fe20000410000 */
[C---:B------:R-:W-:Y:S01]  /*3010*/  FADD.FTZ R97, -R196.reuse, R97 ;  /* 0x00000061c4617221 */ /* 0x040fe20000010100 */
[C---:B------:R-:W-:Y:S01]  /*3020*/  FADD.FTZ R67, -R196.reuse, R67 ;  /* 0x00000043c4437221 */ /* 0x040fe20000010100 */
[C---:B------:R-:W-:Y:S01]  /*3030*/  FADD.FTZ R66, -R196.reuse, R66 ;  /* 0x00000042c4427221 */ /* 0x040fe20000010100 */
[C---:B------:R-:W-:Y:S01]  /*3040*/  FADD.FTZ R65, -R196.reuse, R65 ;  /* 0x00000041c4417221 */ /* 0x040fe20000010100 */
[----:B------:R-:W-:Y:S01]  /*3050*/  FADD.FTZ R64, -R196, R64 ;  /* 0x00000040c4407221 */ /* 0x000fe20000010100 */
[----:B------:R-:W-:-:S02]  /*3060*/  IMAD.U32 R196, R105, 0x10000, RZ ;  /* 0x0001000069c47824 */ /* 0x000fc400078e00ff */
[----:B------:R-:W-:Y:S01]  /*3070*/  FADD.FTZ R163, R96, R163 ;  /* 0x000000a360a37221 */ /* 0x000fe20000010000 */
[----:B------:R-:W-:Y:S01]  /*3080*/  FFMA.FTZ R150, R226, R96, R150 ;  /* 0x00000060e2967223 */ /* 0x000fe20000010096 */
[----:B------:R-:W-:Y:S01]  /*3090*/  FADD.FTZ R118, R196, R118 ;  /* 0x00000076c4767221 */ /* 0x000fe20000010000 */
[----:B------:R-:W-:Y:S01]  /*30a0*/  FFMA.FTZ R28, R226, R196, R28 ;  /* 0x000000c4e21c7223 */ /* 0x000fe2000001001c */
[C---:B------:R-:W-:Y:S01]  /*30b0*/  FMUL.FTZ R99, R174.reuse, R99 ;  /* 0x00000063ae637220 */ /* 0x040fe20000410000 */
[----:B------:R-:W-:Y:S01]  /*30c0*/  FMUL.FTZ R97, R174, R97 ;  /* 0x00000061ae617220 */ /* 0x000fe20000410000 */
[----:B---3--:R-:W-:Y:S01]  /*30d0*/  FMUL.FTZ R98, R98, R96 ;  /* 0x0000006062627220 */ /* 0x008fe20000410000 */
[----:B------:R-:W-:-:S03]  /*30e0*/  SHF.L.U32 R96, R102, 0x10, RZ ;  /* 0x0000001066607819 */ /* 0x000fc600000006ff */
[----:B------:R-:W-:Y:S01]  /*30f0*/  FFMA.FTZ R196, R240, R196, R98 ;  /* 0x000000c4f0c47223 */ /* 0x000fe20000010062 */
[----:B------:R-:W-:Y:S02]  /*3100*/  IMAD.U32 R98, R106, 0x10000, RZ ;  /* 0x000100006a627824 */ /* 0x000fe400078e00ff */
[-C--:B--2---:R-:W-:Y:S01]  /*3110*/  FMUL.FTZ R231, R231, R96.reuse ;  /* 0x00000060e7e77220 */ /* 0x084fe20000410000 */
[----:B------:R-:W-:Y:S01]  /*3120*/  FADD.FTZ R159, R96, R159 ;  /* 0x0000009f609f7221 */ /* 0x000fe20000010000 */
[C---:B------:R-:W-:Y:S01]  /*3130*/  FFMA.FTZ R152, R99.reuse, R96, R152 ;  /* 0x0000006063987223 */ /* 0x040fe20000010098 */
[----:B------:R-:W-:Y:S01]  /*3140*/  FADD.FTZ R120, R98, R120 ;  /* 0x0000007862787221 */ /* 0x000fe20000010000 */
[-C--:B------:R-:W-:Y:S01]  /*3150*/  FFMA.FTZ R30, R99, R98.reuse, R30 ;  /* 0x00000062631e7223 */ /* 0x080fe2000001001e */
[----:B----4-:R-:W-:Y:S01]  /*3160*/  FFMA.FTZ R98, R235, R98, R231 ;  /* 0x00000062eb627223 */ /* 0x010fe200000100e7 */
[----:B------:R-:W-:Y:S01]  /*3170*/  SHF.L.U32 R231, R103, 0x10, RZ ;  /* 0x0000001067e77819 */ /* 0x000fe200000006ff */
[----:B------:R-:W2:Y:S04]  /*3180*/  LDL R240, [R1+0x10] ;  /* 0x0000100001f07983 */ /* 0x000ea80000100800 */
[-C--:B------:R-:W-:Y:S01]  /*3190*/  FMUL.FTZ R235, R250, R231.reuse ;  /* 0x000000e7faeb7220 */ /* 0x080fe20000410000 */
[----:B------:R-:W-:Y:S01]  /*31a0*/  FADD.FTZ R157, R231, R157 ;  /* 0x0000009de79d7221 */ /* 0x000fe20000010000 */
[----:B------:R-:W-:Y:S01]  /*31b0*/  FFMA.FTZ R154, R97, R231, R154 ;  /* 0x000000e7619a7223 */ /* 0x000fe2000001009a */
[----:B------:R-:W-:Y:S01]  /*31c0*/  PRMT R231, R100, 0x7632, R231 ;  /* 0x0000763264e77816 */ /* 0x000fe200000000e7 */
[----:B------:R-:W-:-:S02]  /*31d0*/  FMUL.FTZ R100, R174, R67 ;  /* 0x00000043ae647220 */ /* 0x000fc40000410000 */
[----:B------:R-:W3:Y:S01]  /*31e0*/  LDL R67, [R1+0x1c] ;  /* 0x00001c0001437983 */ /* 0x000ee20000100800 */
[----:B------:R-:W-:-:S04]  /*31f0*/  IMAD.U32 R96, R107, 0x10000, RZ ;  /* 0x000100006b607824 */ /* 0x000fc800078e00ff */
[----:B------:R-:W-:Y:S01]  /*3200*/  FADD.FTZ R122, R96, R122 ;  /* 0x0000007a607a7221 */ /* 0x000fe20000010000 */
[-C--:B------:R-:W-:Y:S01]  /*3210*/  FFMA.FTZ R32, R97, R96.reuse, R32 ;  /* 0x0000006061207223 */ /* 0x080fe20000010020 */
[----:B------:R-:W-:Y:S02]  /*3220*/  FFMA.FTZ R96, R251, R96, R235 ;  /* 0x00000060fb607223 */ /* 0x000fe400000100eb */
[----:B------:R-:W4:Y:S01]  /*3230*/  LDL R235, [R1+0x20] ;  /* 0x0000200001eb7983 */ /* 0x000f220000100800 */
[----:B------:R-:W-:-:S05]  /*3240*/  SHF.L.U32 R231, R231, 0x10, RZ ;  /* 0x00000010e7e77819 */ /* 0x000fca00000006ff */
[----:B------:R-:W-:Y:S01]  /*3250*/  FADD.FTZ R166, R231, R166 ;  /* 0x000000a6e7a67221 */ /* 0x000fe20000010000 */
[----:B------:R-:W-:Y:S01]  /*3260*/  FFMA.FTZ R147, R100, R231, R147 ;  /* 0x000000e764937223 */ /* 0x000fe20000010093 */
[----:B------:R-:W-:-:S05]  /*3270*/  PRMT R104, R104, 0x7632, R104 ;  /* 0x0000763268687816 */ /* 0x000fca0000000068 */
[----:B------:R-:W-:-:S04]  /*3280*/  IMAD.U32 R104, R104, 0x10000, RZ ;  /* 0x0001000068687824 */ /* 0x000fc800078e00ff */
[----:B------:R-:W-:Y:S01]  /*3290*/  FADD.FTZ R115, R104, R115 ;  /* 0x0000007368737221 */ /* 0x000fe20000010000 */
[----:B------:R-:W-:Y:S01]  /*32a0*/  FFMA.FTZ R25, R100, R104, R25 ;  /* 0x0000006864197223 */ /* 0x000fe20000010019 */
[----:B------:R-:W-:Y:S01]  /*32b0*/  SHF.L.U32 R88, R88, 0x10, RZ ;  /* 0x0000001058587819 */ /* 0x000fe200000006ff */
[----:B------:R-:W-:Y:S01]  /*32c0*/  FADD.FTZ R224, R222, R224 ;  /* 0x000000e0dee07221 */ /* 0x000fe20000010000 */
[-C--:B------:R-:W-:Y:S01]  /*32d0*/  FFMA.FTZ R24, R221, R222.reuse, R24 ;  /* 0x000000dedd187223 */ /* 0x080fe20000010018 */
[----:B------:R-:W-:Y:S02]  /*32e0*/  FFMA.FTZ R222, R78, R222, R73 ;  /* 0x000000de4ede7223 */ /* 0x000fe40000010049 */
[----:B------:R-:W-:Y:S01]  /*32f0*/  FADD.FTZ R109, R88, R109 ;  /* 0x0000006d586d7221 */ /* 0x000fe20000010000 */
[-C--:B------:R-:W-:Y:S01]  /*3300*/  FFMA.FTZ R17, R84, R88.reuse, R17 ;  /* 0x0000005854117223 */ /* 0x080fe20000010011 */
[----:B------:R-:W-:Y:S02]  /*3310*/  FFMA.FTZ R88, R76, R88, R72 ;  /* 0x000000584c587223 */ /* 0x000fe40000010048 */
[----:B------:R-:W0:Y:S02]  /*3320*/  LDC.64 R72, c[0x0][0x240] ;  /* 0x00009000ff487b82 */ /* 0x000e240000000a00 */
[----:B0-----:R-:W-:-:S04]  /*3330*/  IMAD.WIDE.U32 R74, R172, 0x8, R72 ;  /* 0x00000008ac4a7825 */ /* 0x001fc800078e0048 */
[--C-:B------:R-:W-:Y:S02]  /*3340*/  IMAD.WIDE.U32 R76, R169, 0x8, R72.reuse ;  /* 0x00000008a94c7825 */ /* 0x100fe400078e0048 */
[----:B------:R-:W5:Y:S02]  /*3350*/  LDG.E.64 R74, desc[UR6][R74.64] ;  /* 0x000000064a4a7981 */ /* 0x000f64000c1e1b00 */
[--C-:B------:R-:W-:Y:S02]  /*3360*/  IMAD.WIDE.U32 R78, R168, 0x8, R72.reuse ;  /* 0x00000008a84e7825 */ /* 0x100fe400078e0048 */
[----:B------:R-:W5:Y:S02]  /*3370*/  LDG.E.64 R76, desc[UR6][R76.64] ;  /* 0x000000064c4c7981 */ /* 0x000f64000c1e1b00 */
[----:B------:R-:W-:Y:S02]  /*3380*/  IMAD.WIDE.U32 R72, R175, 0x8, R72 ;  /* 0x00000008af487825 */ /* 0x000fe400078e0048 */
[----:B------:R-:W5:Y:S04]  /*3390*/  LDG.E.64 R78, desc[UR6][R78.64] ;  /* 0x000000064e4e7981 */ /* 0x000f68000c1e1b00 */
[----:B------:R-:W5:Y:S01]  /*33a0*/  LDG.E.64 R72, desc[UR6][R72.64] ;  /* 0x0000000648487981 */ /* 0x000f62000c1e1b00 */
[----:B---3--:R-:W-:-:S03]  /*33b0*/  FMUL.FTZ R67, R67, R231 ;  /* 0x000000e743437220 */ /* 0x008fc60000410000 */
[----:B------:R-:W3:Y:S01]  /*33c0*/  LDL R231, [R1+0xc] ;  /* 0x00000c0001e77983 */ /* 0x000ee20000100800 */
[----:B----4-:R-:W-:-:S03]  /*33d0*/  FFMA.FTZ R104, R235, R104, R67 ;  /* 0x00000068eb687223 */ /* 0x010fc60000010043 */
[----:B------:R-:W4:Y:S01]  /*33e0*/  LDL R235, [R1] ;  /* 0x0000000001eb7983 */ /* 0x000f220000100800 */
[----:B------:R-:W-:Y:S02]  /*33f0*/  PRMT R67, R101, 0x7632, R67 ;  /* 0x0000763265437816 */ /* 0x000fe40000000043 */
[----:B------:R-:W-:Y:S02]  /*3400*/  PRMT R105, R105, 0x7632, R105 ;  /* 0x0000763269697816 */ /* 0x000fe40000000069 */
[----:B------:R-:W-:Y:S01]  /*3410*/  SHF.L.U32 R67, R67, 0x10, RZ ;  /* 0x0000001043437819 */ /* 0x000fe200000006ff */
[----:B------:R-:W-:Y:S02]  /*3420*/  FMUL.FTZ R101, R174, R66 ;  /* 0x00000042ae657220 */ /* 0x000fe40000410000 */
[----:B------:R-:W-:-:S04]  /*3430*/  IMAD.U32 R105, R105, 0x10000, RZ ;  /* 0x0001000069697824 */ /* 0x000fc800078e00ff */
[----:B------:R-:W-:Y:S01]  /*3440*/  FADD.FTZ R117, R105, R117 ;  /* 0x0000007569757221 */ /* 0x000fe20000010000 */
[----:B------:R-:W-:Y:S01]  /*3450*/  FFMA.FTZ R27, R101, R105, R27 ;  /* 0x00000069651b7223 */ /* 0x000fe2000001001b */
[----:B------:R-:W-:-:S05]  /*3460*/  PRMT R106, R106, 0x7632, R106 ;  /* 0x000076326a6a7816 */ /* 0x000fca000000006a */
[----:B------:R-:W-:-:S04]  /*3470*/  IMAD.U32 R106, R106, 0x10000, RZ ;  /* 0x000100006a6a7824 */ /* 0x000fc800078e00ff */
[----:B------:R-:W-:Y:S01]  /*3480*/  FADD.FTZ R119, R106, R119 ;  /* 0x000000776a777221 */ /* 0x000fe20000010000 */
[----:B------:R-:W-:-:S05]  /*3490*/  PRMT R107, R107, 0x7632, R107 ;  /* 0x000076326b6b7816 */ /* 0x000fca000000006b */
[----:B------:R-:W-:-:S04]  /*34a0*/  IMAD.U32 R107, R107, 0x10000, RZ ;  /* 0x000100006b6b7824 */ /* 0x000fc800078e00ff */
[----:B------:R-:W-:Y:S01]  /*34b0*/  FADD.FTZ R121, R107, R121 ;  /* 0x000000796b797221 */ /* 0x000fe20000010000 */
[----:B------:R-:W-:Y:S01]  /*34c0*/  UMOV UR4, 0xffffffff ;  /* 0xffffffff00047882 */ /* 0x000fe20000000000 */
[----:B------:R-:W-:Y:S01]  /*34d0*/  IADD3 R167, R167, UR10, RZ ;  /* 0x0000000aa7a77c10 */ /* 0x000fe2000fffe0ff */
[----:B------:R-:W-:Y:S01]  /*34e0*/  FADD.FTZ R164, R67, R164 ;  /* 0x000000a443a47221 */ /* 0x000fe20000010000 */
[-C--:B------:R-:W-:Y:S01]  /*34f0*/  FFMA.FTZ R149, R101, R67.reuse, R149 ;  /* 0x0000004365957223 */ /* 0x080fe20000010095 */
[----:B------:R-:W-:Y:S02]  /*3500*/  LOP3.LUT P5, RZ, R236, 0x1f, RZ, 0xc0, !PT ;  /* 0x0000001fecff7812 */ /* 0x000fe400078ac0ff */
[----:B------:R-:W-:Y:S01]  /*3510*/  ISETP.GE.AND P3, PT, R167, UR11, PT ;  /* 0x0000000ba7007c0c */ /* 0x000fe2000bf66270 */
[----:B---3--:R-:W-:-:S04]  /*3520*/  FMUL.FTZ R66, R231, R67 ;  /* 0x00000043e7427220 */ /* 0x008fc80000410000 */
[--C-:B--2---:R-:W-:Y:S01]  /*3530*/  FFMA.FTZ R105, R240, R105, R66.reuse ;  /* 0x00000069f0697223 */ /* 0x104fe20000010042 */
[----:B------:R-:W-:-:S04]  /*3540*/  PRMT R66, R102, 0x7632, R66 ;  /* 0x0000763266427816 */ /* 0x000fc80000000042 */
[----:B------:R-:W-:Y:S01]  /*3550*/  SHF.L.U32 R66, R66, 0x10, RZ ;  /* 0x0000001042427819 */ /* 0x000fe200000006ff */
[----:B------:R-:W-:-:S04]  /*3560*/  FMUL.FTZ R102, R174, R65 ;  /* 0x00000041ae667220 */ /* 0x000fc80000410000 */
[----:B------:R-:W-:Y:S01]  /*3570*/  FMUL.FTZ R65, R252, R66 ;  /* 0x00000042fc417220 */ /* 0x000fe20000410000 */
[----:B------:R-:W-:-:S03]  /*3580*/  FFMA.FTZ R29, R102, R106, R29 ;  /* 0x0000006a661d7223 */ /* 0x000fc6000001001d */
[--C-:B----4-:R-:W-:Y:S01]  /*3590*/  FFMA.FTZ R106, R235, R106, R65.reuse ;  /* 0x0000006aeb6a7223 */ /* 0x110fe20000010041 */
[----:B------:R-:W-:-:S04]  /*35a0*/  PRMT R65, R103, 0x7632, R65 ;  /* 0x0000763267417816 */ /* 0x000fc80000000041 */
[----:B------:R-:W-:Y:S01]  /*35b0*/  SHF.L.U32 R65, R65, 0x10, RZ ;  /* 0x0000001041417819 */ /* 0x000fe200000006ff */
[----:B------:R-:W-:-:S04]  /*35c0*/  FMUL.FTZ R103, R174, R64 ;  /* 0x00000040ae677220 */ /* 0x000fc80000410000 */
[----:B------:R-:W-:Y:S01]  /*35d0*/  FMUL.FTZ R64, R248, R65 ;  /* 0x00000041f8407220 */ /* 0x000fe20000410000 */
[----:B------:R-:W-:Y:S01]  /*35e0*/  FFMA.FTZ R31, R103, R107, R31 ;  /* 0x0000006b671f7223 */ /* 0x000fe2000001001f */
[----:B------:R-:W-:Y:S01]  /*35f0*/  FADD.FTZ R158, R65, R158 ;  /* 0x0000009e419e7221 */ /* 0x000fe20000010000 */
[----:B------:R-:W-:Y:S01]  /*3600*/  FFMA.FTZ R153, R103, R65, R153 ;  /* 0x0000004167997223 */ /* 0x000fe20000010099 */
        /* <DEDUP_REMOVED lines=64> */
[----:B------:R-:W-:Y:S01]  /*3a10*/  FFMA.FTZ R151, R102, R66, R151 ;  /* 0x0000004266977223 */ /* 0x000fe20000010097 */
[----:B------:R-:W-:Y:S01]  /*3a20*/  FFMA.FTZ R65, R103, R107, R65 ;  /* 0x0000006b67417223 */ /* 0x000fe20000010041 */
[----:B------:R-:W-:Y:S01]  /*3a30*/  FADD.FTZ R64, R64, R107 ;  /* 0x0000006b40407221 */ /* 0x000fe20000010000 */
[----:B------:R-:W-:Y:S06]  /*3a40*/  BRA.DIV UR4, `(.L_x_147) ;  /* 0x0000002e04c07947 */ /* 0x000fec000b800000 */
        /* <DEDUP_REMOVED lines=18> */
.L_x_160:
        /* <DEDUP_REMOVED lines=14> */
.L_x_148:
[----:B------:R-:W-:Y:S05]  /*3c50*/  WARPSYNC.ALL ;  /* 0x0000000000007948 */ /* 0x000fea0003800000 */
[----:B------:R-:W1:Y:S08]  /*3c60*/  S2UR UR5, SR_CgaCtaId ;  /* 0x00000000000579c3 */ /* 0x000e700000008800 */
[----:B------:R-:W-:Y:S01]  /*3c70*/  BAR.SYNC.DEFER_BLOCKING 0x0 ;  /* 0x0000000000007b1d */ /* 0x000fe20000010000 */
[----:B--2---:R-:W-:-:S04]  /*3c80*/  SHF.R.U32.HI R179, RZ, 0x5, R231 ;  /* 0x00000005ffb37819 */ /* 0x004fc800000116e7 */
[----:B------:R-:W-:Y:S01]  /*3c90*/  LOP3.LUT R179, R179, 0x7fffff8, RZ, 0xc0, !PT ;  /* 0x07fffff8b3b37812 */ /* 0x000fe200078ec0ff */
[----:B------:R-:W-:-:S03]  /*3ca0*/  UMOV UR4, 0x400 ;  /* 0x0000040000047882 */ /* 0x000fc60000000000 */
        /* <DEDUP_REMOVED lines=18> */
[----:B------:R0:W1:Y:S02]  /*3dd0*/  LDS.128 R64, [R179+0x8030] ;  /* 0x00803000b3407984 */ /* 0x0000640000000c00 */
[----:B0----5:R-:W-:Y:S01]  /*3de0*/  @P0 SHF.L.U32 R179, R61, 0x10, RZ ;  /* 0x000000103db30819 */ /* 0x021fe200000006ff */
[----:B-1----:R-:W-:Y:S01]  /*3df0*/  FADD.FTZ R64, R231, R64 ;  /* 0x00000040e7407221 */ /* 0x002fe20000010000 */
[----:B------:R-:W-:-:S03]  /*3e00*/  FADD.FTZ R65, R235, R65 ;  /* 0x00000041eb417221 */ /* 0x000fc60000010000 */
[----:B------:R-:W-:Y:S01]  /*3e10*/  FADD.FTZ R64, R66, R64 ;  /* 0x0000004042407221 */ /* 0x000fe20000010000 */
[----:B------:R-:W-:Y:S01]  /*3e20*/  FADD.FTZ R67, R67, R65 ;  /* 0x0000004143437221 */ /* 0x000fe20000010000 */
[----:B------:R-:W-:Y:S02]  /*3e30*/  @P0 IMAD.U32 R65, R60, 0x10000, RZ ;  /* 0x000100003c410824 */ /* 0x000fe400078e00ff */
[----:B------:R-:W-:Y:S01]  /*3e40*/  FMUL.FTZ R64, R64, UR14 ;  /* 0x0000000e40407c20 */ /* 0x000fe20008410000 */
[----:B------:R-:W-:-:S04]  /*3e50*/  FMUL.FTZ R67, R67, UR14 ;  /* 0x0000000e43437c20 */ /* 0x000fc80008410000 */
[----:B------:R-:W-:Y:S02]  /*3e60*/  FSEL R66, R64, RZ, !P2 ;  /* 0x000000ff40427208 */ /* 0x000fe40005000000 */
[----:B------:R-:W-:-:S03]  /*3e70*/  ISETP.NE.U32.AND P2, PT, RZ, UR16, PT ;  /* 0x00000010ff007c0c */ /* 0x000fc6000bf45070 */
[-CC-:B------:R-:W-:Y:S01]  /*3e80*/  FFMA.FTZ R178, R178, R67.reuse, R66.reuse ;  /* 0x00000043b2b27223 */ /* 0x180fe20000010042 */
[-CC-:B------:R-:W-:Y:S01]  /*3e90*/  FFMA.FTZ R180, R180, R67.reuse, R66.reuse ;  /* 0x00000043b4b47223 */ /* 0x180fe20000010042 */
[-C--:B------:R-:W-:Y:S01]  /*3ea0*/  FFMA.FTZ R187, R187, R67.reuse, R66 ;  /* 0x00000043bbbb7223 */ /* 0x080fe20000010042 */
[----:B------:R-:W-:Y:S01]  /*3eb0*/  ISETP.NE.AND.EX P2, PT, RZ, UR17, PT, P2 ;  /* 0x00000011ff007c0c */ /* 0x000fe2000bf45320 */
[----:B------:R-:W-:Y:S01]  /*3ec0*/  FADD.FTZ R178, R181, -R178 ;  /* 0x800000b2b5b27221 */ /* 0x000fe20000010000 */
[----:B------:R-:W-:Y:S01]  /*3ed0*/  FADD.FTZ R180, R182, -R180 ;  /* 0x800000b4b6b47221 */ /* 0x000fe20000010000 */
[----:B------:R-:W-:Y:S01]  /*3ee0*/  FADD.FTZ R188, R188, -R187 ;  /* 0x800000bbbcbc7221 */ /* 0x000fe20000010000 */
[-CC-:B------:R-:W-:Y:S01]  /*3ef0*/  FFMA.FTZ R64, R183, R67.reuse, R66.reuse ;  /* 0x00000043b7407223 */ /* 0x180fe20000010042 */
[C---:B------:R-:W-:Y:S01]  /*3f00*/  FMUL.FTZ R178, R174.reuse, R178 ;  /* 0x000000b2aeb27220 */ /* 0x040fe20000410000 */
[----:B------:R-:W-:Y:S01]  /*3f10*/  FMUL.FTZ R187, R174, R180 ;  /* 0x000000b4aebb7220 */ /* 0x000fe20000410000 */
[----:B------:R-:W-:Y:S01]  /*3f20*/  FFMA.FTZ R189, R189, R67, R66 ;  /* 0x00000043bdbd7223 */ /* 0x000fe20000010042 */
[----:B------:R-:W-:Y:S01]  /*3f30*/  FADD.FTZ R64, R185, -R64 ;  /* 0x80000040b9407221 */ /* 0x000fe20000010000 */
[--C-:B------:R-:W-:Y:S01]  /*3f40*/  @P0 FADD.FTZ R178, R178, R65.reuse ;  /* 0x00000041b2b20221 */ /* 0x100fe20000010000 */
[----:B------:R-:W-:Y:S01]  /*3f50*/  @P0 PRMT R65, R60, 0x7632, R65 ;  /* 0x000076323c410816 */ /* 0x000fe20000000041 */
[----:B------:R-:W-:Y:S01]  /*3f60*/  @P0 FADD.FTZ R187, R187, R179 ;  /* 0x000000b3bbbb0221 */ /* 0x000fe20000010000 */
[C---:B------:R-:W-:Y:S01]  /*3f70*/  FMUL.FTZ R185, R174.reuse, R188 ;  /* 0x000000bcaeb97220 */ /* 0x040fe20000410000 */
[----:B------:R-:W-:Y:S01]  /*3f80*/  FMUL.FTZ R188, R174, R64 ;  /* 0x00000040aebc7220 */ /* 0x000fe20000410000 */
[----:B------:R-:W-:Y:S01]  /*3f90*/  @P1 IMAD.MOV.U32 R64, RZ, RZ, R130 ;  /* 0x000000ffff401224 */ /* 0x000fe200078e0082 */
[----:B------:R-:W-:Y:S01]  /*3fa0*/  @P2 F2FP.BF16.F32.PACK_AB R179, RZ, R178 ;  /* 0x000000b2ffb3223e */ /* 0x000fe200000010ff */
[----:B------:R-:W-:Y:S01]  /*3fb0*/  @P0 IMAD.U32 R65, R65, 0x10000, RZ ;  /* 0x0001000041410824 */ /* 0x000fe200078e00ff */
[----:B------:R-:W-:Y:S01]  /*3fc0*/  @P0 PRMT R180, R61, 0x7632, R180 ;  /* 0x000076323db40816 */ /* 0x000fe200000000b4 */
[----:B------:R-:W-:Y:S01]  /*3fd0*/  FMUL.FTZ R183, R178, UR15 ;  /* 0x0000000fb2b77c20 */ /* 0x000fe20008410000 */
[----:B------:R-:W-:Y:S01]  /*3fe0*/  FADD.FTZ R190, R190, -R189 ;  /* 0x800000bdbebe7221 */ /* 0x000fe20000010000 */
[----:B------:R-:W-:Y:S01]  /*3ff0*/  @P0 FADD.FTZ R185, R185, R65 ;  /* 0x00000041b9b90221 */ /* 0x000fe20000010000 */
[----:B------:R-:W-:Y:S01]  /*4000*/  @P2 F2FP.BF16.F32.PACK_AB R65, RZ, R187 ;  /* 0x000000bbff41223e */ /* 0x000fe200000010ff */
[-CC-:B------:R-:W-:Y:S01]  /*4010*/  FFMA.FTZ R189, R193, R67.reuse, R66.reuse ;  /* 0x00000043c1bd7223 */ /* 0x180fe20000010042 */
[----:B------:R-:W-:Y:S01]  /*4020*/  @P1 LOP3.LUT P6, RZ, R64, 0xff, RZ, 0xc0, !PT ;  /* 0x000000ff40ff1812 */ /* 0x000fe200078cc0ff */
[----:B------:R-:W-:Y:S01]  /*4030*/  FMUL.FTZ R190, R174, R190 ;  /* 0x000000beaebe7220 */ /* 0x000fe20000410000 */
[----:B------:R-:W-:Y:S01]  /*4040*/  @P2 PRMT R69, R65, 0x7610, R69 ;  /* 0x0000761041452816 */ /* 0x000fe20000000045 */
[----:B------:R-:W-:Y:S01]  /*4050*/  FMUL.FTZ R187, R187, UR15 ;  /* 0x0000000fbbbb7c20 */ /* 0x000fe20008410000 */
[----:B------:R-:W-:Y:S01]  /*4060*/  MOV R65, R74 ;  /* 0x0000004a00417202 */ /* 0x000fe20000000f00 */
[----:B------:R-:W-:Y:S01]  /*4070*/  FADD.FTZ R189, R192, -R189 ;  /* 0x800000bdc0bd7221 */ /* 0x000fe20000010000 */
[----:B------:R-:W-:Y:S01]  /*4080*/  @P0 SHF.L.U32 R180, R180, 0x10, RZ ;  /* 0x00000010b4b40819 */ /* 0x000fe200000006ff */
[----:B------:R-:W-:Y:S01]  /*4090*/  FFMA.FTZ R184, R184, R67, R66 ;  /* 0x00000043b8b87223 */ /* 0x000fe20000010042 */
[----:B------:R-:W-:Y:S01]  /*40a0*/  LOP3.LUT P5, RZ, R65, 0xff, RZ, 0xc0, !PT ;  /* 0x000000ff41ff7812 */ /* 0x000fe200078ac0ff */
[----:B------:R-:W-:Y:S01]  /*40b0*/  FMUL.FTZ R189, R174, R189 ;  /* 0x000000bdaebd7220 */ /* 0x000fe20000410000 */
[----:B------:R-:W-:Y:S01]  /*40c0*/  @P2 PRMT R68, R179, 0x7610, R68 ;  /* 0x00007610b3442816 */ /* 0x000fe20000000044 */
[----:B------:R-:W-:Y:S01]  /*40d0*/  @P0 FADD.FTZ R190, R190, R180 ;  /* 0x000000b4bebe0221 */ /* 0x000fe20000010000 */
[----:B------:R-:W-:Y:S01]  /*40e0*/  @P2 F2FP.BF16.F32.PACK_AB R231, RZ, R185 ;  /* 0x000000b9ffe7223e */ /* 0x000fe200000010ff */
[----:B------:R-:W-:Y:S01]  /*40f0*/  FMUL.FTZ R185, R185, UR15 ;  /* 0x0000000fb9b97c20 */ /* 0x000fe20008410000 */
[----:B------:R-:W-:Y:S01]  /*4100*/  FSEL R179, R183, RZ, P5 ;  /* 0x000000ffb7b37208 */ /* 0x000fe20002800000 */
[----:B------:R-:W-:Y:S01]  /*4110*/  FADD.FTZ R184, R186, -R184 ;  /* 0x800000b8bab87221 */ /* 0x000fe20000010000 */
[----:B------:R-:W-:Y:S01]  /*4120*/  LOP3.LUT P5, RZ, R74, 0xff00, RZ, 0xc0, !PT ;  /* 0x0000ff004aff7812 */ /* 0x000fe200078ac0ff */
[----:B------:R-:W-:Y:S01]  /*4130*/  @P0 IMAD.U32 R186, R63, 0x10000, RZ ;  /* 0x000100003fba0824 */ /* 0x000fe200078e00ff */
[----:B------:R-:W-:Y:S01]  /*4140*/  @P1 FSEL R183, R183, RZ, P6 ;  /* 0x000000ffb7b71208 */ /* 0x000fe20003000000 */
[----:B------:R-:W-:Y:S01]  /*4150*/  FMUL.FTZ R184, R174, R184 ;  /* 0x000000b8aeb87220 */ /* 0x000fe20000410000 */
[----:B------:R-:W-:Y:S01]  /*4160*/  @P1 LOP3.LUT P6, RZ, R130, 0xff00, RZ, 0xc0, !PT ;  /* 0x0000ff0082ff1812 */ /* 0x000fe200078cc0ff */
[-C--:B------:R-:W-:Y:S01]  /*4170*/  FFMA.FTZ R212, R212, R67.reuse, R66 ;  /* 0x00000043d4d47223 */ /* 0x080fe20000010042 */
[----:B------:R-:W-:Y:S01]  /*4180*/  @P0 SHF.L.U32 R65, R62, 0x10, RZ ;  /* 0x000000103e410819 */ /* 0x000fe200000006ff */
[----:B------:R-:W-:Y:S01]  /*4190*/  @P0 FADD.FTZ R184, R184, R186 ;  /* 0x000000bab8b80221 */ /* 0x000fe20000010000 */
[----:B------:R-:W-:Y:S01]  /*41a0*/  @P0 PRMT R181, R62, 0x7632, R181 ;  /* 0x000076323eb50816 */ /* 0x000fe200000000b5 */
[-CC-:B------:R-:W-:Y:S01]  /*41b0*/  FFMA.FTZ R81, R81, R67.reuse, R66.reuse ;  /* 0x0000004351517223 */ /* 0x180fe20000010042 */
[----:B------:R-:W-:Y:S01]  /*41c0*/  FSEL R178, R185, RZ, P5 ;  /* 0x000000ffb9b27208 */ /* 0x000fe20002800000 */
[----:B------:R-:W-:Y:S01]  /*41d0*/  @P0 FADD.FTZ R188, R188, R65 ;  /* 0x00000041bcbc0221 */ /* 0x000fe20000010000 */
[----:B------:R-:W-:Y:S01]  /*41e0*/  LOP3.LUT P5, RZ, R74, 0xff0000, RZ, 0xc0, !PT ;  /* 0x00ff00004aff7812 */ /* 0x000fe200078ac0ff */
[----:B------:R-:W-:Y:S01]  /*41f0*/  @P0 IMAD.U32 R181, R181, 0x10000, RZ ;  /* 0x00010000b5b50824 */ /* 0x000fe200078e00ff */
[----:B------:R-:W-:Y:S01]  /*4200*/  @P1 FSEL R185, R185, RZ, P6 ;  /* 0x000000ffb9b91208 */ /* 0x000fe20003000000 */
[----:B------:R-:W0:Y:S01]  /*4210*/  @P2 LDC.64 R64, c[0x0][0x308] ;  /* 0x0000c200ff402b82 */ /* 0x000e220000000a00 */
[----:B------:R-:W-:Y:S01]  /*4220*/  @P1 LOP3.LUT P6, RZ, R130, 0xff0000, RZ, 0xc0, !PT ;  /* 0x00ff000082ff1812 */ /* 0x000fe200078cc0ff */
[----:B------:R-:W-:Y:S01]  /*4230*/  @P0 FADD.FTZ R189, R189, R181 ;  /* 0x000000b5bdbd0221 */ /* 0x000fe20000010000 */
[----:B------:R-:W-:Y:S01]  /*4240*/  @P2 F2FP.BF16.F32.PACK_AB R193, RZ, R190 ;  /* 0x000000beffc1223e */ /* 0x000fe200000010ff */
[----:B------:R-:W-:Y:S01]  /*4250*/  FMUL.FTZ R190, R190, UR15 ;  /* 0x0000000fbebe7c20 */ /* 0x000fe20008410000 */
[----:B------:R-:W-:Y:S01]  /*4260*/  FSEL R180, R187, RZ, P5 ;  /* 0x000000ffbbb47208 */ /* 0x000fe20002800000 */
[-C--:B------:R-:W-:Y:S01]  /*4270*/  FFMA.FTZ R207, R207, R67.reuse, R66 ;  /* 0x00000043cfcf7223 */ /* 0x080fe20000010042 */
[----:B------:R-:W-:Y:S01]  /*4280*/  LOP3.LUT P5, RZ, R74, 0xff000000, RZ, 0xc0, !PT ;  /* 0xff0000004aff7812 */ /* 0x000fe200078ac0ff */
[----:B------:R-:W-:Y:S01]  /*4290*/  FADD.FTZ R212, R211, -R212 ;  /* 0x800000d4d3d47221 */ /* 0x000fe20000010000 */
[----:B------:R-:W-:Y:S01]  /*42a0*/  @P1 FSEL R187, R187, RZ, P6 ;  /* 0x000000ffbbbb1208 */ /* 0x000fe20003000000 */
[----:B------:R-:W-:Y:S01]  /*42b0*/  FADD.FTZ R80, R80, -R81 ;  /* 0x8000005150507221 */ /* 0x000fe20000010000 */
[----:B------:R-:W-:Y:S01]  /*42c0*/  @P1 LOP3.LUT P6, RZ, R130, 0xff000000, RZ, 0xc0, !PT ;  /* 0xff00000082ff1812 */ /* 0x000fe200078cc0ff */
[----:B------:R-:W-:Y:S01]  /*42d0*/  FADD.FTZ R208, R208, -R207 ;  /* 0x800000cfd0d07221 */ /* 0x000fe20000010000 */
[----:B------:R-:W-:Y:S01]  /*42e0*/  @P2 F2FP.BF16.F32.PACK_AB R235, RZ, R188 ;  /* 0x000000bcffeb223e */ /* 0x000fe200000010ff */
[----:B------:R-:W-:Y:S01]  /*42f0*/  FMUL.FTZ R188, R188, UR15 ;  /* 0x0000000fbcbc7c20 */ /* 0x000fe20008410000 */
[C---:B------:R-:W-:Y:S01]  /*4300*/  FSEL R74, R190.reuse, RZ, P5 ;  /* 0x000000ffbe4a7208 */ /* 0x040fe20002800000 */
[-CC-:B------:R-:W-:Y:S01]  /*4310*/  FFMA.FTZ R195, R195, R67.reuse, R66.reuse ;  /* 0x00000043c3c37223 */ /* 0x180fe20000010042 */
[----:B------:R-:W-:Y:S01]  /*4320*/  LOP3.LUT P5, RZ, R75, 0xff, RZ, 0xc0, !PT ;  /* 0x000000ff4bff7812 */ /* 0x000fe200078ac0ff */
[----:B------:R-:W-:Y:S01]  /*4330*/  FFMA.FTZ R199, R199, R67, R66 ;  /* 0x00000043c7c77223 */ /* 0x000fe20000010042 */
[----:B------:R-:W-:Y:S01]  /*4340*/  @P1 FSEL R190, R190, RZ, P6 ;  /* 0x000000ffbebe1208 */ /* 0x000fe20003000000 */
[----:B------:R-:W-:Y:S01]  /*4350*/  FADD.FTZ R194, R194, -R195 ;  /* 0x800000c3c2c27221 */ /* 0x000fe20000010000 */
[----:B------:R-:W-:Y:S01]  /*4360*/  @P1 LOP3.LUT P6, RZ, R131, 0xff, RZ, 0xc0, !PT ;  /* 0x000000ff83ff1812 */ /* 0x000fe200078cc0ff */
[----:B------:R-:W-:Y:S01]  /*4370*/  FADD.FTZ R198, R198, -R199 ;  /* 0x800000c7c6c67221 */ /* 0x000fe20000010000 */
[----:B------:R-:W-:Y:S01]  /*4380*/  @P2 F2FP.BF16.F32.PACK_AB R192, RZ, R189 ;  /* 0x000000bdffc0223e */ /* 0x000fe200000010ff */
[----:B------:R-:W-:Y:S01]  /*4390*/  FMUL.FTZ R189, R189, UR15 ;  /* 0x0000000fbdbd7c20 */ /* 0x000fe20008410000 */
[----:B------:R-:W-:Y:S01]  /*43a0*/  FSEL R182, R188, RZ, P5 ;  /* 0x000000ffbcb67208 */ /* 0x000fe20002800000 */
[----:B0-----:R-:W-:Y:S01]  /*43b0*/  @P2 IMAD.WIDE.U32 R64, R172, 0x10, R64 ;  /* 0x00000010ac402825 */ /* 0x001fe200078e0040 */
[----:B------:R-:W-:-:S03]  /*43c0*/  LOP3.LUT P5, RZ, R75, 0xff00, RZ, 0xc0, !PT ;  /* 0x0000ff004bff7812 */ /* 0x000fc600078ac0ff */
[-CC-:B------:R-:W-:Y:S01]  /*43d0*/  FFMA.FTZ R214, R214, R67.reuse, R66.reuse ;  /* 0x00000043d6d67223 */ /* 0x180fe20000010042 */
[----:B------:R-:W-:Y:S01]  /*43e0*/  @P1 FSEL R188, R188, RZ, P6 ;  /* 0x000000ffbcbc1208 */ /* 0x000fe20003000000 */
[-C--:B------:R-:W-:Y:S01]  /*43f0*/  FFMA.FTZ R236, R221, R67.reuse, R66 ;  /* 0x00000043ddec7223 */ /* 0x080fe20000010042 */
[----:B------:R-:W-:Y:S01]  /*4400*/  @P1 LOP3.LUT P6, RZ, R131, 0xff00, RZ, 0xc0, !PT ;  /* 0x0000ff0083ff1812 */ /* 0x000fe200078cc0ff */
[----:B------:R-:W-:Y:S01]  /*4410*/  FADD.FTZ R83, R83, -R214 ;  /* 0x800000d653537221 */ /* 0x000fe20000010000 */
[----:B------:R-:W-:Y:S01]  /*4420*/  FSEL R181, R189, RZ, P5 ;  /* 0x000000ffbdb57208 */ /* 0x000fe20002800000 */
[----:B------:R-:W-:Y:S01]  /*4430*/  FFMA.FTZ R161, R161, R67, R66 ;  /* 0x00000043a1a17223 */ /* 0x000fe20000010042 */
[----:B------:R-:W-:Y:S01]  /*4440*/  @P1 FSEL R189, R189, RZ, P6 ;  /* 0x000000ffbdbd1208 */ /* 0x000fe20003000000 */
[----:B------:R-:W-:Y:S01]  /*4450*/  FADD.FTZ R236, R222, -R236 ;  /* 0x800000ecdeec7221 */ /* 0x000fe20000010000 */
[C---:B------:R-:W-:Y:S01]  /*4460*/  LOP3.LUT P5, RZ, R75.reuse, 0xff0000, RZ, 0xc0, !PT ;  /* 0x00ff00004bff7812 */ /* 0x040fe200078ac0ff */
[----:B------:R-:W-:Y:S01]  /*4470*/  FMUL.FTZ R222, R174, R83 ;  /* 0x00000053aede7220 */ /* 0x000fe20000410000 */
[----:B------:R-:W-:Y:S01]  /*4480*/  LOP3.LUT P6, RZ, R75, 0xff000000, RZ, 0xc0, !PT ;  /* 0xff0000004bff7812 */ /* 0x000fe200078cc0ff */
[----:B------:R-:W-:Y:S01]  /*4490*/  FFMA.FTZ R75, R210, R67, R66 ;  /* 0x00000043d24b7223 */ /* 0x000fe20000010042 */
[----:B------:R-:W-:Y:S01]  /*44a0*/  @P2 F2FP.BF16.F32.PACK_AB R186, RZ, R184 ;  /* 0x000000b8ffba223e */ /* 0x000fe200000010ff */
[----:B------:R-:W-:Y:S01]  /*44b0*/  FMUL.FTZ R184, R184, UR15 ;  /* 0x0000000fb8b87c20 */ /* 0x000fe20008410000 */
[----:B------:R-:W-:Y:S01]  /*44c0*/  @P2 PRMT R70, R235, 0x7610, R70 ;  /* 0x00007610eb462816 */ /* 0x000fe20000000046 */
[----:B------:R-:W-:Y:S01]  /*44d0*/  FADD.FTZ R75, R209, -R75 ;  /* 0x8000004bd14b7221 */ /* 0x000fe20000010000 */
[----:B------:R-:W-:Y:S01]  /*44e0*/  @P0 PRMT R209, R63, 0x7632, R209 ;  /* 0x000076323fd10816 */ /* 0x000fe200000000d1 */
[----:B------:R-:W-:Y:S01]  /*44f0*/  FADD.FTZ R160, R160, -R161 ;  /* 0x800000a1a0a07221 */ /* 0x000fe20000010000 */
[----:B------:R-:W-:Y:S01]  /*4500*/  @P2 PRMT R71, R186, 0x7610, R71 ;  /* 0x00007610ba472816 */ /* 0x000fe20000000047 */
[----:B------:R-:W-:Y:S01]  /*4510*/  FMUL.FTZ R75, R174, R75 ;  /* 0x0000004bae4b7220 */ /* 0x000fe20000410000 */
[----:B------:R-:W-:Y:S01]  /*4520*/  @P0 SHF.L.U32 R209, R209, 0x10, RZ ;  /* 0x00000010d1d10819 */ /* 0x000fe200000006ff */
[----:B------:R-:W-:Y:S01]  /*4530*/  FFMA.FTZ R214, R215, R67, R66 ;  /* 0x00000043d7d67223 */ /* 0x000fe20000010042 */
[----:B------:R-:W-:Y:S01]  /*4540*/  @P2 PRMT R68, R68, 0x5410, R231 ;  /* 0x0000541044442816 */ /* 0x000fe200000000e7 */
[----:B------:R-:W-:Y:S01]  /*4550*/  FMUL.FTZ R231, R174, R208 ;  /* 0x000000d0aee77220 */ /* 0x000fe20000410000 */
[----:B------:R-:W-:Y:S01]  /*4560*/  @P2 PRMT R69, R69, 0x5410, R193 ;  /* 0x0000541045452816 */ /* 0x000fe200000000c1 */
[----:B------:R-:W-:Y:S01]  /*4570*/  @P0 FADD.FTZ R75, R75, R209 ;  /* 0x000000d14b4b0221 */ /* 0x000fe20000010000 */
[----:B------:R-:W-:Y:S01]  /*4580*/  @P2 PRMT R70, R70, 0x5410, R192 ;  /* 0x0000541046462816 */ /* 0x000fe200000000c0 */
[C---:B------:R-:W-:Y:S01]  /*4590*/  FMUL.FTZ R209, R174.reuse, R80 ;  /* 0x00000050aed17220 */ /* 0x040fe20000410000 */
[----:B------:R-:W-:Y:S01]  /*45a0*/  MOV R80, R76 ;  /* 0x0000004c00507202 */ /* 0x000fe20000000f00 */
[----:B------:R-:W-:Y:S01]  /*45b0*/  FMUL.FTZ R208, R174, R194 ;  /* 0x000000c2aed07220 */ /* 0x000fe20000410000 */
[----:B------:R-:W-:Y:S01]  /*45c0*/  @P2 F2FP.BF16.F32.PACK_AB R186, RZ, R75 ;  /* 0x0000004bffba223e */ /* 0x000fe200000010ff */
[----:B------:R-:W-:Y:S01]  /*45d0*/  FMUL.FTZ R75, R75, UR15 ;  /* 0x0000000f4b4b7c20 */ /* 0x000fe20008410000 */
[----:B------:R-:W-:Y:S01]  /*45e0*/  @P0 PRMT R81, R58, 0x7632, R81 ;  /* 0x000076323a510816 */ /* 0x000fe20000000051 */
[----:B------:R-:W-:Y:S01]  /*45f0*/  FMUL.FTZ R235, R174, R160 ;  /* 0x000000a0aeeb7220 */ /* 0x000fe20000410000 */
[----:B------:R-:W-:Y:S01]  /*4600*/  @P2 PRMT R71, R71, 0x5410, R186 ;  /* 0x0000541047472816 */ /* 0x000fe200000000ba */
[-C--:B------:R-:W-:Y:S01]  /*4610*/  FFMA.FTZ R186, R213, R67.reuse, R66 ;  /* 0x00000043d5ba7223 */ /* 0x080fe20000010042 */
[----:B------:R-:W-:Y:S01]  /*4620*/  FSEL R210, R75, RZ, P6 ;  /* 0x000000ff4bd27208 */ /* 0x000fe20003000000 */
[----:B------:R-:W-:Y:S01]  /*4630*/  @P0 IMAD.U32 R81, R81, 0x10000, RZ ;  /* 0x0001000051510824 */ /* 0x000fe200078e00ff */
[C---:B------:R-:W-:Y:S01]  /*4640*/  @P1 LOP3.LUT P6, RZ, R131.reuse, 0xff000000, RZ, 0xc0, !PT ;  /* 0xff00000083ff1812 */ /* 0x040fe200078cc0ff */
[----:B------:R0:W-:Y:S01]  /*4650*/  @P2 STG.E.128 desc[UR6][R64.64], R68 ;  /* 0x0000004440002986 */ /* 0x0001e2000c101d06 */
[----:B------:R-:W-:Y:S01]  /*4660*/  FSEL R213, R184, RZ, P5 ;  /* 0x000000ffb8d57208 */ /* 0x000fe20002800000 */
[----:B------:R-:W-:Y:S01]  /*4670*/  FADD.FTZ R186, R82, -R186 ;  /* 0x800000ba52ba7221 */ /* 0x000fe20000010000 */
[----:B------:R-:W-:Y:S01]  /*4680*/  @P1 LOP3.LUT P5, RZ, R131, 0xff0000, RZ, 0xc0, !PT ;  /* 0x00ff000083ff1812 */ /* 0x000fe200078ac0ff */
[-C--:B------:R-:W-:Y:S01]  /*4690*/  FFMA.FTZ R85, R85, R67.reuse, R66 ;  /* 0x0000004355557223 */ /* 0x080fe20000010042 */
[----:B------:R-:W-:Y:S01]  /*46a0*/  @P0 PRMT R82, R57, 0x7632, R82 ;  /* 0x0000763239520816 */ /* 0x000fe20000000052 */
[----:B------:R-:W-:Y:S01]  /*46b0*/  FADD.FTZ R214, R216, -R214 ;  /* 0x800000d6d8d67221 */ /* 0x000fe20000010000 */
[----:B------:R-:W-:Y:S01]  /*46c0*/  @P1 FSEL R211, R184, RZ, P5 ;  /* 0x000000ffb8d31208 */ /* 0x000fe20002800000 */
[-C--:B------:R-:W-:Y:S01]  /*46d0*/  FFMA.FTZ R216, R217, R67.reuse, R66 ;  /* 0x00000043d9d87223 */ /* 0x080fe20000010042 */
[----:B------:R-:W-:Y:S01]  /*46e0*/  LOP3.LUT P5, RZ, R80, 0xff, RZ, 0xc0, !PT ;  /* 0x000000ff50ff7812 */ /* 0x000fe200078ac0ff */
[----:B------:R-:W-:Y:S01]  /*46f0*/  @P1 IMAD.MOV.U32 R80, RZ, RZ, R132 ;  /* 0x000000ffff501224 */ /* 0x000fe200078e0084 */
[----:B------:R-:W-:Y:S01]  /*4700*/  @P0 SHF.L.U32 R82, R82, 0x10, RZ ;  /* 0x0000001052520819 */ /* 0x000fe200000006ff */
[----:B------:R-:W-:Y:S01]  /*4710*/  FADD.FTZ R89, R89, -R85 ;  /* 0x8000005559597221 */ /* 0x000fe20000010000 */
[----:B------:R-:W-:Y:S01]  /*4720*/  FADD.FTZ R216, R218, -R216 ;  /* 0x800000d8dad87221 */ /* 0x000fe20000010000 */
[-CC-:B------:R-:W-:Y:S01]  /*4730*/  FFMA.FTZ R215, R219, R67.reuse, R66.reuse ;  /* 0x00000043dbd77223 */ /* 0x180fe20000010042 */
[----:B------:R-:W-:Y:S01]  /*4740*/  FFMA.FTZ R90, R90, R67, R66 ;  /* 0x000000435a5a7223 */ /* 0x000fe20000010042 */
[----:B------:R-:W-:Y:S01]  /*4750*/  @P0 FADD.FTZ R209, R209, R82 ;  /* 0x00000052d1d10221 */ /* 0x000fe20000010000 */
[----:B------:R-:W-:Y:S01]  /*4760*/  FMUL.FTZ R218, R174, R89 ;  /* 0x00000059aeda7220 */ /* 0x000fe20000410000 */
[----:B0-----:R-:W-:Y:S01]  /*4770*/  @P0 PRMT R65, R56, 0x7632, R65 ;  /* 0x0000763238410816 */ /* 0x001fe20000000041 */
[----:B------:R-:W-:Y:S01]  /*4780*/  FMUL.FTZ R64, R174, R212 ;  /* 0x000000d4ae407220 */ /* 0x000fe20000410000 */
[----:B------:R-:W-:Y:S01]  /*4790*/  @P1 FSEL R212, R75, RZ, P6 ;  /* 0x000000ff4bd41208 */ /* 0x000fe20003000000 */
[----:B------:R-:W-:Y:S01]  /*47a0*/  FMUL.FTZ R82, R209, UR15 ;  /* 0x0000000fd1527c20 */ /* 0x000fe20008410000 */
[----:B------:R-:W-:Y:S01]  /*47b0*/  @P0 SHF.L.U32 R75, R56, 0x10, RZ ;  /* 0x00000010384b0819 */ /* 0x000fe200000006ff */
[----:B------:R-:W-:Y:S01]  /*47c0*/  @P0 IMAD.U32 R65, R65, 0x10000, RZ ;  /* 0x0001000041410824 */ /* 0x000fe200078e00ff */
[----:B------:R-:W-:Y:S01]  /*47d0*/  @P1 LOP3.LUT P6, RZ, R80, 0xff, RZ, 0xc0, !PT ;  /* 0x000000ff50ff1812 */ /* 0x000fe200078cc0ff */
[----:B------:R-:W-:-:S02]  /*47e0*/  @P0 IMAD.U32 R80, R57, 0x10000, RZ ;  /* 0x0001000039500824 */ /* 0x000fc400078e00ff */
[----:B------:R-:W-:Y:S01]  /*47f0*/  FADD.FTZ R215, R220, -R215 ;  /* 0x800000d7dcd77221 */ /* 0x000fe20000010000 */
[----:B------:R-:W-:Y:S01]  /*4800*/  @P0 FADD.FTZ R231, R231, R75 ;  /* 0x0000004be7e70221 */ /* 0x000fe20000010000 */
[----:B------:R-:W-:Y:S01]  /*4810*/  @P0 FADD.FTZ R64, R64, R65 ;  /* 0x0000004140400221 */ /* 0x000fe20000010000 */
[----:B------:R-:W-:Y:S01]  /*4820*/  FMUL.FTZ R65, R174, R186 ;  /* 0x000000baae417220 */ /* 0x000fe20000410000 */
[----:B------:R-:W-:Y:S01]  /*4830*/  @P0 FADD.FTZ R208, R208, R80 ;  /* 0x00000050d0d00221 */ /* 0x000fe20000010000 */
[----:B------:R-:W-:Y:S01]  /*4840*/  FMUL.FTZ R186, R231, UR15 ;  /* 0x0000000fe7ba7c20 */ /* 0x000fe20008410000 */
[----:B------:R-:W-:Y:S01]  /*4850*/  FMUL.FTZ R184, R64, UR15 ;  /* 0x0000000f40b87c20 */ /* 0x000fe20008410000 */
[----:B------:R-:W-:Y:S01]  /*4860*/  @P0 FADD.FTZ R65, R65, R81 ;  /* 0x0000005141410221 */ /* 0x000fe20000010000 */
[----:B------:R-:W-:Y:S01]  /*4870*/  FMUL.FTZ R81, R208, UR15 ;  /* 0x0000000fd0517c20 */ /* 0x000fe20008410000 */
[----:B------:R-:W-:Y:S01]  /*4880*/  @P0 SHF.L.U32 R80, R58, 0x10, RZ ;  /* 0x000000103a500819 */ /* 0x000fe200000006ff */
[----:B------:R-:W-:Y:S01]  /*4890*/  FMUL.FTZ R75, R174, R198 ;  /* 0x000000c6ae4b7220 */ /* 0x000fe20000410000 */
[----:B------:R-:W-:Y:S01]  /*48a0*/  FSEL R192, R186, RZ, P5 ;  /* 0x000000ffbac07208 */ /* 0x000fe20002800000 */
[----:B------:R-:W-:Y:S01]  /*48b0*/  FADD.FTZ R86, R86, -R90 ;  /* 0x8000005a56567221 */ /* 0x000fe20000010000 */
[----:B------:R-:W-:Y:S01]  /*48c0*/  LOP3.LUT P5, RZ, R76, 0xff00, RZ, 0xc0, !PT ;  /* 0x0000ff004cff7812 */ /* 0x000fe200078ac0ff */
[----:B------:R-:W-:Y:S01]  /*48d0*/  @P0 FADD.FTZ R75, R75, R80 ;  /* 0x000000504b4b0221 */ /* 0x000fe20000010000 */
[----:B------:R-:W-:Y:S01]  /*48e0*/  @P1 FSEL R186, R186, RZ, P6 ;  /* 0x000000ffbaba1208 */ /* 0x000fe20003000000 */
[----:B------:R-:W-:Y:S01]  /*48f0*/  FFMA.FTZ R84, R84, R67, R66 ;  /* 0x0000004354547223 */ /* 0x000fe20000010042 */
[----:B------:R-:W-:Y:S01]  /*4900*/  @P1 LOP3.LUT P6, RZ, R132, 0xff00, RZ, 0xc0, !PT ;  /* 0x0000ff0084ff1812 */ /* 0x000fe200078cc0ff */
[----:B------:R-:W-:Y:S01]  /*4910*/  FMUL.FTZ R80, R75, UR15 ;  /* 0x0000000f4b507c20 */ /* 0x000fe20008410000 */
[----:B------:R-:W-:Y:S01]  /*4920*/  FSEL R193, R184, RZ, P5 ;  /* 0x000000ffb8c17208 */ /* 0x000fe20002800000 */
[----:B------:R-:W-:Y:S01]  /*4930*/  FMUL.FTZ R217, R174, R86 ;  /* 0x00000056aed97220 */ /* 0x000fe20000410000 */
[----:B------:R-:W-:Y:S01]  /*4940*/  LOP3.LUT P5, RZ, R76, 0xff0000, RZ, 0xc0, !PT ;  /* 0x00ff00004cff7812 */ /* 0x000fe200078ac0ff */
[----:B------:R-:W-:Y:S01]  /*4950*/  FADD.FTZ R88, R88, -R84 ;  /* 0x8000005458587221 */ /* 0x000fe20000010000 */
[----:B------:R-:W-:Y:S01]  /*4960*/  @P1 FSEL R184, R184, RZ, P6 ;  /* 0x000000ffb8b81208 */ /* 0x000fe20003000000 */
[----:B------:R-:W-:Y:S01]  /*4970*/  FMUL.FTZ R214, R174, R214 ;  /* 0x000000d6aed67220 */ /* 0x000fe20000410000 */
[----:B------:R-:W-:Y:S01]  /*4980*/  @P1 LOP3.LUT P6, RZ, R132, 0xff0000, RZ, 0xc0, !PT ;  /* 0x00ff000084ff1812 */ /* 0x000fe200078cc0ff */
[C---:B------:R-:W-:Y:S01]  /*4990*/  FMUL.FTZ R216, R174.reuse, R216 ;  /* 0x000000d8aed87220 */ /* 0x040fe20000410000 */
[----:B------:R-:W-:Y:S01]  /*49a0*/  FSEL R194, R81, RZ, P5 ;  /* 0x000000ff51c27208 */ /* 0x000fe20002800000 */
[----:B------:R-:W-:Y:S01]  /*49b0*/  FMUL.FTZ R219, R174, R88 ;  /* 0x00000058aedb7220 */ /* 0x000fe20000410000 */
[----:B------:R-:W-:Y:S01]  /*49c0*/  LOP3.LUT P5, RZ, R76, 0xff000000, RZ, 0xc0, !PT ;  /* 0xff0000004cff7812 */ /* 0x000fe200078ac0ff */
[----:B------:R-:W-:Y:S01]  /*49d0*/  FMUL.FTZ R76, R65, UR15 ;  /* 0x0000000f414c7c20 */ /* 0x000fe20008410000 */
[----:B------:R-:W-:Y:S01]  /*49e0*/  @P1 FSEL R81, R81, RZ, P6 ;  /* 0x000000ff51511208 */ /* 0x000fe20003000000 */
[----:B------:R-:W-:Y:S01]  /*49f0*/  FMUL.FTZ R215, R174, R215 ;  /* 0x000000d7aed77220 */ /* 0x000fe20000410000 */
[----:B------:R-:W-:Y:S01]  /*4a00*/  @P1 LOP3.LUT P6, RZ, R132, 0xff000000, RZ, 0xc0, !PT ;  /* 0xff00000084ff1812 */ /* 0x000fe200078cc0ff */
[-CC-:B------:R-:W-:Y:S01]  /*4a10*/  FFMA.FTZ R240, R91, R67.reuse, R66.reuse ;  /* 0x000000435bf07223 */ /* 0x180fe20000010042 */
[----:B------:R-:W-:Y:S01]  /*4a20*/  FSEL R195, R82, RZ, P5 ;  /* 0x000000ff52c37208 */ /* 0x000fe20002800000 */
[-C--:B------:R-:W-:Y:S01]  /*4a30*/  FFMA.FTZ R228, R228, R67.reuse, R66 ;  /* 0x00000043e4e47223 */ /* 0x080fe20000010042 */
[----:B------:R-:W-:Y:S01]  /*4a40*/  LOP3.LUT P5, RZ, R77, 0xff, RZ, 0xc0, !PT ;  /* 0x000000ff4dff7812 */ /* 0x000fe200078ac0ff */
[----:B------:R-:W-:Y:S01]  /*4a50*/  FADD.FTZ R240, R87, -R240 ;  /* 0x800000f057f07221 */ /* 0x000fe20000010000 */
[----:B------:R-:W-:Y:S01]  /*4a60*/  @P1 FSEL R82, R82, RZ, P6 ;  /* 0x000000ff52521208 */ /* 0x000fe20003000000 */
[-C--:B------:R-:W-:Y:S01]  /*4a70*/  FFMA.FTZ R226, R226, R67.reuse, R66 ;  /* 0x00000043e2e27223 */ /* 0x080fe20000010042 */
[----:B------:R-:W-:Y:S01]  /*4a80*/  @P1 LOP3.LUT P6, RZ, R133, 0xff, RZ, 0xc0, !PT ;  /* 0x000000ff85ff1812 */ /* 0x000fe200078cc0ff */
[----:B------:R-:W-:Y:S01]  /*4a90*/  FADD.FTZ R227, R227, -R228 ;  /* 0x800000e4e3e37221 */ /* 0x000fe20000010000 */
[----:B------:R-:W-:Y:S01]  /*4aa0*/  FSEL R198, R80, RZ, P5 ;  /* 0x000000ff50c67208 */ /* 0x000fe20002800000 */
[-C--:B------:R-:W-:Y:S01]  /*4ab0*/  FFMA.FTZ R101, R101, R67.reuse, R66 ;  /* 0x0000004365657223 */ /* 0x080fe20000010042 */
[----:B------:R-:W-:Y:S01]  /*4ac0*/  LOP3.LUT P5, RZ, R77, 0xff00, RZ, 0xc0, !PT ;  /* 0x0000ff004dff7812 */ /* 0x000fe200078ac0ff */
[----:B------:R-:W-:Y:S01]  /*4ad0*/  FADD.FTZ R226, R196, -R226 ;  /* 0x800000e2c4e27221 */ /* 0x000fe20000010000 */
[----:B------:R-:W-:Y:S01]  /*4ae0*/  @P1 FSEL R80, R80, RZ, P6 ;  /* 0x000000ff50501208 */ /* 0x000fe20003000000 */
[-CC-:B------:R-:W-:Y:S01]  /*4af0*/  FFMA.FTZ R100, R100, R67.reuse, R66.reuse ;  /* 0x0000004364647223 */ /* 0x180fe20000010042 */
[----:B------:R-:W-:Y:S01]  /*4b00*/  @P1 LOP3.LUT P6, RZ, R133, 0xff00, RZ, 0xc0, !PT ;  /* 0x0000ff0085ff1812 */ /* 0x000fe200078cc0ff */
[-CC-:B------:R-:W-:Y:S01]  /*4b10*/  FFMA.FTZ R99, R99, R67.reuse, R66.reuse ;  /* 0x0000004363637223 */ /* 0x180fe20000010042 */
[----:B------:R-:W-:Y:S01]  /*4b20*/  FSEL R199, R76, RZ, P5 ;  /* 0x000000ff4cc77208 */ /* 0x000fe20002800000 */
[-CC-:B------:R-:W-:Y:S01]  /*4b30*/  FFMA.FTZ R102, R102, R67.reuse, R66.reuse ;  /* 0x0000004366667223 */ /* 0x180fe20000010042 */
[----:B------:R-:W-:Y:S01]  /*4b40*/  @P1 FSEL R76, R76, RZ, P6 ;  /* 0x000000ff4c4c1208 */ /* 0x000fe20003000000 */
[-CC-:B------:R-:W-:Y:S01]  /*4b50*/  FFMA.FTZ R97, R97, R67.reuse, R66.reuse ;  /* 0x0000004361617223 */ /* 0x180fe20000010042 */
[----:B------:R-:W-:Y:S01]  /*4b60*/  LOP3.LUT P5, RZ, R77, 0xff0000, RZ, 0xc0, !PT ;  /* 0x00ff00004dff7812 */ /* 0x000fe200078ac0ff */
[----:B------:R-:W-:Y:S01]  /*4b70*/  FADD.FTZ R105, R105, -R101 ;  /* 0x8000006569697221 */ /* 0x000fe20000010000 */
[----:B------:R-:W-:Y:S01]  /*4b80*/  LOP3.LUT P6, RZ, R77, 0xff000000, RZ, 0xc0, !PT ;  /* 0xff0000004dff7812 */ /* 0x000fe200078cc0ff */
[----:B------:R-:W-:Y:S01]  /*4b90*/  FFMA.FTZ R66, R103, R67, R66 ;  /* 0x0000004367427223 */ /* 0x000fe20000010042 */
[----:B------:R-:W-:Y:S01]  /*4ba0*/  @P0 PRMT R77, R59, 0x7632, R77 ;  /* 0x000076323b4d0816 */ /* 0x000fe2000000004d */
[----:B------:R-:W-:Y:S01]  /*4bb0*/  FMUL.FTZ R101, R174, R227 ;  /* 0x000000e3ae657220 */ /* 0x000fe20000410000 */
[----:B------:R-:W-:Y:S01]  /*4bc0*/  @P0 PRMT R83, R54, 0x7632, R83 ;  /* 0x0000763236530816 */ /* 0x000fe20000000053 */
[----:B------:R-:W-:Y:S01]  /*4bd0*/  FADD.FTZ R107, R107, -R66 ;  /* 0x800000426b6b7221 */ /* 0x000fe20000010000 */
[----:B------:R-:W-:Y:S01]  /*4be0*/  @P0 PRMT R84, R52, 0x7632, R84 ;  /* 0x0000763234540816 */ /* 0x000fe20000000054 */
[----:B------:R-:W-:Y:S01]  /*4bf0*/  @P0 IMAD.U32 R77, R77, 0x10000, RZ ;  /* 0x000100004d4d0824 */ /* 0x000fe200078e00ff */
[----:B------:R-:W-:Y:S01]  /*4c00*/  @P0 PRMT R66, R55, 0x7632, R66 ;  /* 0x0000763237420816 */ /* 0x000fe20000000042 */
[----:B------:R-:W-:Y:S01]  /*4c10*/  @P0 IMAD.U32 R83, R83, 0x10000, RZ ;  /* 0x0001000053530824 */ /* 0x000fe200078e00ff */
[----:B------:R-:W-:Y:S01]  /*4c20*/  @P0 SHF.L.U32 R84, R84, 0x10, RZ ;  /* 0x0000001054540819 */ /* 0x000fe200000006ff */
[----:B------:R-:W-:Y:S01]  /*4c30*/  @P0 FADD.FTZ R222, R222, R77 ;  /* 0x0000004ddede0221 */ /* 0x000fe20000010000 */
[----:B------:R-:W-:-:S02]  /*4c40*/  @P0 IMAD.U32 R77, R59, 0x10000, RZ ;  /* 0x000100003b4d0824 */ /* 0x000fc400078e00ff */
[----:B------:R-:W-:Y:S01]  /*4c50*/  @P0 FADD.FTZ R217, R217, R83 ;  /* 0x00000053d9d90221 */ /* 0x000fe20000010000 */
[----:B------:R-:W-:Y:S02]  /*4c60*/  @P0 IMAD.U32 R83, R53, 0x10000, RZ ;  /* 0x0001000035530824 */ /* 0x000fe400078e00ff */
[----:B------:R-:W-:Y:S01]  /*4c70*/  FMUL.FTZ R207, R222, UR15 ;  /* 0x0000000fdecf7c20 */ /* 0x000fe20008410000 */
[--C-:B------:R-:W-:Y:S01]  /*4c80*/  @P0 FADD.FTZ R235, R235, R77.reuse ;  /* 0x0000004debeb0221 */ /* 0x100fe20000010000 */
[----:B------:R-:W-:Y:S01]  /*4c90*/  @P0 PRMT R77, R53, 0x7632, R77 ;  /* 0x00007632354d0816 */ /* 0x000fe2000000004d */
[----:B------:R-:W-:Y:S01]  /*4ca0*/  @P0 FADD.FTZ R216, R216, R83 ;  /* 0x00000053d8d80221 */ /* 0x000fe20000010000 */
[----:B------:R-:W-:Y:S01]  /*4cb0*/  @P0 FADD.FTZ R219, R219, R84 ;  /* 0x00000054dbdb0221 */ /* 0x000fe20000010000 */
[----:B------:R-:W-:Y:S01]  /*4cc0*/  FMUL.FTZ R161, R235, UR15 ;  /* 0x0000000feba17c20 */ /* 0x000fe20008410000 */
[----:B------:R-:W-:Y:S01]  /*4cd0*/  @P0 SHF.L.U32 R77, R77, 0x10, RZ ;  /* 0x000000104d4d0819 */ /* 0x000fe200000006ff */
[----:B------:R-:W-:Y:S01]  /*4ce0*/  FMUL.FTZ R86, R216, UR15 ;  /* 0x0000000fd8567c20 */ /* 0x000fe20008410000 */
[----:B------:R-:W-:Y:S01]  /*4cf0*/  FSEL R220, R207, RZ, P6 ;  /* 0x000000ffcfdc7208 */ /* 0x000fe20003000000 */
[----:B------:R-:W-:Y:S01]  /*4d00*/  FMUL.FTZ R84, R219, UR15 ;  /* 0x0000000fdb547c20 */ /* 0x000fe20008410000 */
[----:B------:R-:W-:Y:S01]  /*4d10*/  FSEL R221, R161, RZ, P5 ;  /* 0x000000ffa1dd7208 */ /* 0x000fe20002800000 */
[----:B------:R-:W-:Y:S01]  /*4d20*/  @P0 FADD.FTZ R218, R218, R77 ;  /* 0x0000004ddada0221 */ /* 0x000fe20000010000 */
[----:B------:R-:W-:Y:S01]  /*4d30*/  @P1 LOP3.LUT P5, RZ, R133, 0xff0000, RZ, 0xc0, !PT ;  /* 0x00ff000085ff1812 */ /* 0x000fe200078ac0ff */
[----:B------:R-:W-:Y:S01]  /*4d40*/  FMUL.FTZ R87, R217, UR15 ;  /* 0x0000000fd9577c20 */ /* 0x000fe20008410000 */
[----:B------:R-:W-:Y:S01]  /*4d50*/  MOV R77, R78 ;  /* 0x0000004e004d7202 */ /* 0x000fe20000000f00 */
[----:B------:R-:W-:Y:S01]  /*4d60*/  FMUL.FTZ R85, R218, UR15 ;  /* 0x0000000fda557c20 */ /* 0x000fe20008410000 */
[----:B------:R-:W-:Y:S01]  /*4d70*/  @P1 FSEL R161, R161, RZ, P5 ;  /* 0x000000ffa1a11208 */ /* 0x000fe20002800000 */
[----:B------:R-:W-:Y:S01]  /*4d80*/  @P0 IMAD.U32 R66, R66, 0x10000, RZ ;  /* 0x0001000042420824 */ /* 0x000fe200078e00ff */
[----:B------:R-:W-:Y:S01]  /*4d90*/  LOP3.LUT P5, RZ, R77, 0xff, RZ, 0xc0, !PT ;  /* 0x000000ff4dff7812 */ /* 0x000fe200078ac0ff */
[----:B------:R-:W-:Y:S01]  /*4da0*/  @P1 IMAD.MOV.U32 R77, RZ, RZ, R134 ;  /* 0x000000ffff4d1224 */ /* 0x000fe200078e0086 */
[----:B------:R-:W-:Y:S01]  /*4db0*/  @P1 LOP3.LUT P6, RZ, R133, 0xff000000, RZ, 0xc0, !PT ;  /* 0xff00000085ff1812 */ /* 0x000fe200078cc0ff */
[----:B------:R-:W-:Y:S01]  /*4dc0*/  FMUL.FTZ R103, R174, R240 ;  /* 0x000000f0ae677220 */ /* 0x000fe20000410000 */
[----:B------:R-:W-:Y:S01]  /*4dd0*/  FADD.FTZ R100, R104, -R100 ;  /* 0x8000006468647221 */ /* 0x000fe20000010000 */
[----:B------:R-:W-:Y:S01]  /*4de0*/  @P0 PRMT R104, R49, 0x7632, R104 ;  /* 0x0000763231680816 */ /* 0x000fe20000000068 */
[----:B------:R-:W-:Y:S01]  /*4df0*/  FADD.FTZ R98, R98, -R99 ;  /* 0x8000006362627221 */ /* 0x000fe20000010000 */
[----:B------:R-:W-:Y:S01]  /*4e00*/  @P1 FSEL R207, R207, RZ, P6 ;  /* 0x000000ffcfcf1208 */ /* 0x000fe20003000000 */
[----:B------:R-:W-:Y:S01]  /*4e10*/  @P0 FADD.FTZ R103, R103, R66 ;  /* 0x0000004267670221 */ /* 0x000fe20000010000 */
[----:B------:R-:W-:Y:S01]  /*4e20*/  @P1 LOP3.LUT P6, RZ, R77, 0xff, RZ, 0xc0, !PT ;  /* 0x000000ff4dff1812 */ /* 0x000fe200078cc0ff */
[----:B------:R-:W-:Y:S01]  /*4e30*/  FADD.FTZ R106, R106, -R102 ;  /* 0x800000666a6a7221 */ /* 0x000fe20000010000 */
[----:B------:R-:W-:Y:S01]  /*4e40*/  @P0 SHF.L.U32 R77, R52, 0x10, RZ ;  /* 0x00000010344d0819 */ /* 0x000fe200000006ff */
[----:B------:R-:W-:Y:S01]  /*4e50*/  FMUL.FTZ R99, R174, R105 ;  /* 0x00000069ae637220 */ /* 0x000fe20000410000 */
[----:B------:R-:W-:Y:S01]  /*4e60*/  @P0 PRMT R66, R48, 0x7632, R66 ;  /* 0x0000763230420816 */ /* 0x000fe20000000042 */
[----:B------:R-:W-:Y:S01]  /*4e70*/  FADD.FTZ R96, R96, -R97 ;  /* 0x8000006160607221 */ /* 0x000fe20000010000 */
[----:B------:R-:W-:Y:S01]  /*4e80*/  @P0 PRMT R67, R50, 0x7632, R67 ;  /* 0x0000763232430816 */ /* 0x000fe20000000043 */
[----:B------:R-:W-:Y:S01]  /*4e90*/  @P0 FADD.FTZ R214, R214, R77 ;  /* 0x0000004dd6d60221 */ /* 0x000fe20000010000 */
[----:B------:R-:W-:Y:S01]  /*4ea0*/  @P0 SHF.L.U32 R77, R54, 0x10, RZ ;  /* 0x00000010364d0819 */ /* 0x000fe200000006ff */
[----:B------:R-:W-:Y:S01]  /*4eb0*/  FMUL.FTZ R97, R174, R98 ;  /* 0x00000062ae617220 */ /* 0x000fe20000410000 */
[----:B------:R-:W-:Y:S01]  /*4ec0*/  @P2 F2FP.BF16.F32.PACK_AB R105, RZ, R65 ;  /* 0x00000041ff69223e */ /* 0x000fe200000010ff */
[----:B------:R-:W-:Y:S01]  /*4ed0*/  FMUL.FTZ R83, R214, UR15 ;  /* 0x0000000fd6537c20 */ /* 0x000fe20008410000 */
[----:B------:R-:W-:Y:S01]  /*4ee0*/  @P0 SHF.L.U32 R66, R66, 0x10, RZ ;  /* 0x0000001042420819 */ /* 0x000fe200000006ff */
[----:B------:R-:W-:Y:S01]  /*4ef0*/  @P0 FADD.FTZ R215, R215, R77 ;  /* 0x0000004dd7d70221 */ /* 0x000fe20000010000 */
[----:B------:R-:W-:Y:S01]  /*4f00*/  @P0 IMAD.U32 R104, R104, 0x10000, RZ ;  /* 0x0001000068680824 */ /* 0x000fe200078e00ff */
[----:B------:R-:W-:Y:S01]  /*4f10*/  @P0 SHF.L.U32 R67, R67, 0x10, RZ ;  /* 0x0000001043430819 */ /* 0x000fe200000006ff */
[C---:B------:R-:W-:Y:S01]  /*4f20*/  FMUL.FTZ R102, R174.reuse, R236 ;  /* 0x000000ecae667220 */ /* 0x040fe20000410000 */
[C---:B------:R-:W-:Y:S01]  /*4f30*/  FSEL R77, R83.reuse, RZ, P5 ;  /* 0x000000ff534d7208 */ /* 0x040fe20002800000 */
[----:B------:R-:W-:Y:S01]  /*4f40*/  FMUL.FTZ R100, R174, R100 ;  /* 0x00000064ae647220 */ /* 0x000fe20000410000 */
[----:B------:R-:W-:Y:S01]  /*4f50*/  LOP3.LUT P5, RZ, R78, 0xff00, RZ, 0xc0, !PT ;  /* 0x0000ff004eff7812 */ /* 0x000fe200078ac0ff */
[----:B------:R-:W-:Y:S01]  /*4f60*/  FMUL.FTZ R98, R174, R106 ;  /* 0x0000006aae627220 */ /* 0x000fe20000410000 */
[----:B------:R-:W-:Y:S01]  /*4f70*/  @P1 FSEL R83, R83, RZ, P6 ;  /* 0x000000ff53531208 */ /* 0x000fe20003000000 */
[----:B------:R-:W-:Y:S01]  /*4f80*/  @P0 FADD.FTZ R99, R99, R104 ;  /* 0x0000006863630221 */ /* 0x000fe20000010000 */
[----:B------:R-:W-:Y:S01]  /*4f90*/  @P1 LOP3.LUT P6, RZ, R134, 0xff00, RZ, 0xc0, !PT ;  /* 0x0000ff0086ff1812 */ /* 0x000fe200078cc0ff */
[----:B------:R-:W-:Y:S01]  /*4fa0*/  @P0 FADD.FTZ R100, R100, R66 ;  /* 0x0000004264640221 */ /* 0x000fe20000010000 */
[----:B------:R-:W-:Y:S01]  /*4fb0*/  FSEL R88, R84, RZ, P5 ;  /* 0x000000ff54587208 */ /* 0x000fe20002800000 */
[----:B------:R-:W-:Y:S01]  /*4fc0*/  @P0 FADD.FTZ R98, R98, R67 ;  /* 0x0000004362620221 */ /* 0x000fe20000010000 */
[----:B------:R-:W-:Y:S01]  /*4fd0*/  LOP3.LUT P5, RZ, R78, 0xff0000, RZ, 0xc0, !PT ;  /* 0x00ff00004eff7812 */ /* 0x000fe200078ac0ff */
[----:B------:R-:W-:Y:S01]  /*4fe0*/  FMUL.FTZ R96, R174, R96 ;  /* 0x00000060ae607220 */ /* 0x000fe20000410000 */
[----:B------:R-:W-:-:S02]  /*4ff0*/  @P1 FSEL R84, R84, RZ, P6 ;  /* 0x000000ff54541208 */ /* 0x000fc40003000000 */
[----:B------:R-:W-:Y:S02]  /*5000*/  @P1 LOP3.LUT P6, RZ, R134, 0xff0000, RZ, 0xc0, !PT ;  /* 0x00ff000086ff1812 */ /* 0x000fe400078cc0ff */
[----:B------:R-:W-:Y:S02]  /*5010*/  FSEL R89, R86, RZ, P5 ;  /* 0x000000ff56597208 */ /* 0x000fe40002800000 */
[----:B------:R-:W-:Y:S02]  /*5020*/  LOP3.LUT P5, RZ, R78, 0xff000000, RZ, 0xc0, !PT ;  /* 0xff0000004eff7812 */ /* 0x000fe400078ac0ff */
[----:B------:R-:W-:Y:S01]  /*5030*/  @P1 FSEL R78, R86, RZ, P6 ;  /* 0x000000ff564e1208 */ /* 0x000fe20003000000 */
[----:B------:R-:W-:Y:S01]  /*5040*/  FMUL.FTZ R86, R215, UR15 ;  /* 0x0000000fd7567c20 */ /* 0x000fe20008410000 */
[----:B------:R-:W-:Y:S02]  /*5050*/  @P1 LOP3.LUT P6, RZ, R134, 0xff000000, RZ, 0xc0, !PT ;  /* 0xff00000086ff1812 */ /* 0x000fe400078cc0ff */
[----:B------:R-:W-:-:S02]  /*5060*/  FSEL R90, R85, RZ, P5 ;  /* 0x000000ff555a7208 */ /* 0x000fc40002800000 */
[----:B------:R-:W-:Y:S02]  /*5070*/  LOP3.LUT P5, RZ, R79, 0xff, RZ, 0xc0, !PT ;  /* 0x000000ff4fff7812 */ /* 0x000fe400078ac0ff */
[----:B------:R-:W-:Y:S02]  /*5080*/  @P1 FSEL R85, R85, RZ, P6 ;  /* 0x000000ff55551208 */ /* 0x000fe40003000000 */
[----:B------:R-:W-:Y:S02]  /*5090*/  @P1 LOP3.LUT P6, RZ, R135, 0xff, RZ, 0xc0, !PT ;  /* 0x000000ff87ff1812 */ /* 0x000fe400078cc0ff */
[C---:B------:R-:W-:Y:S02]  /*50a0*/  FSEL R91, R86.reuse, RZ, P5 ;  /* 0x000000ff565b7208 */ /* 0x040fe40002800000 */
[----:B------:R-:W-:Y:S02]  /*50b0*/  @P1 FSEL R86, R86, RZ, P6 ;  /* 0x000000ff56561208 */ /* 0x000fe40003000000 */
[----:B------:R-:W-:-:S02]  /*50c0*/  LOP3.LUT P5, RZ, R79, 0xff00, RZ, 0xc0, !PT ;  /* 0x0000ff004fff7812 */ /* 0x000fc400078ac0ff */
[----:B------:R-:W-:Y:S02]  /*50d0*/  @P1 LOP3.LUT P6, RZ, R135, 0xff00, RZ, 0xc0, !PT ;  /* 0x0000ff0087ff1812 */ /* 0x000fe400078cc0ff */
[C---:B------:R-:W-:Y:S02]  /*50e0*/  FSEL R160, R87.reuse, RZ, P5 ;  /* 0x000000ff57a07208 */ /* 0x040fe40002800000 */
[----:B------:R-:W-:Y:S02]  /*50f0*/  @P1 FSEL R87, R87, RZ, P6 ;  /* 0x000000ff57571208 */ /* 0x000fe40003000000 */
[C---:B------:R-:W-:Y:S02]  /*5100*/  LOP3.LUT P5, RZ, R79.reuse, 0xff0000, RZ, 0xc0, !PT ;  /* 0x00ff00004fff7812 */ /* 0x040fe400078ac0ff */
[----:B------:R-:W-:Y:S01]  /*5110*/  LOP3.LUT P6, RZ, R79, 0xff000000, RZ, 0xc0, !PT ;  /* 0xff0000004fff7812 */ /* 0x000fe200078cc0ff */
[----:B------:R-:W-:Y:S01]  /*5120*/  FMUL.FTZ R79, R174, R226 ;  /* 0x000000e2ae4f7220 */ /* 0x000fe20000410000 */
[----:B------:R-:W-:Y:S01]  /*5130*/  F2FP.BF16.F32.PACK_AB R65, R74, R180 ;  /* 0x000000b44a41723e */ /* 0x000fe200000010ff */
[----:B------:R-:W0:Y:S01]  /*5140*/  LDC.64 R226, c[0x0][0x2f8] ;  /* 0x0000be00ffe27b82 */ /* 0x000e220000000a00 */
[----:B------:R-:W-:Y:S01]  /*5150*/  @P0 IMAD.U32 R74, R55, 0x10000, RZ ;  /* 0x00010000374a0824 */ /* 0x000fe200078e00ff */
[----:B------:R-:W-:Y:S01]  /*5160*/  @P2 F2FP.BF16.F32.PACK_AB R104, RZ, R64 ;  /* 0x00000040ff68223e */ /* 0x000fe200000010ff */
[----:B------:R-:W-:Y:S01]  /*5170*/  FMUL.FTZ R174, R174, R107 ;  /* 0x0000006baeae7220 */ /* 0x000fe20000410000 */
[----:B------:R-:W-:Y:S01]  /*5180*/  @P2 F2FP.BF16.F32.PACK_AB R106, RZ, R75 ;  /* 0x0000004bff6a223e */ /* 0x000fe200000010ff */
[----:B------:R-:W-:Y:S01]  /*5190*/  @P0 FADD.FTZ R102, R102, R74 ;  /* 0x0000004a66660221 */ /* 0x000fe20000010000 */
[----:B------:R-:W-:-:S02]  /*51a0*/  F2FP.BF16.F32.PACK_AB R67, R210, R213 ;  /* 0x000000d5d243723e */ /* 0x000fc400000010ff */
[----:B------:R-:W-:Y:S01]  /*51b0*/  F2FP.BF16.F32.PACK_AB R66, R181, R182 ;  /* 0x000000b6b542723e */ /* 0x000fe200000010ff */
[----:B------:R-:W-:Y:S01]  /*51c0*/  FMUL.FTZ R107, R102, UR15 ;  /* 0x0000000f666b7c20 */ /* 0x000fe20008410000 */
[----:B------:R-:W-:Y:S02]  /*51d0*/  F2FP.BF16.F32.PACK_AB R64, R178, R179 ;  /* 0x000000b3b240723e */ /* 0x000fe400000010ff */
[----:B------:R-:W-:Y:S02]  /*51e0*/  @P2 PRMT R70, R106, 0x7610, R70 ;  /* 0x000076106a462816 */ /* 0x000fe40000000046 */
[----:B------:R-:W-:Y:S02]  /*51f0*/  FSEL R178, R107, RZ, P5 ;  /* 0x000000ff6bb27208 */ /* 0x000fe40002800000 */
[----:B------:R-:W-:Y:S02]  /*5200*/  @P1 LOP3.LUT P5, RZ, R135, 0xff0000, RZ, 0xc0, !PT ;  /* 0x00ff000087ff1812 */ /* 0x000fe400078ac0ff */
[----:B------:R-:W-:-:S02]  /*5210*/  @P1 F2FP.BF16.F32.PACK_AB R183, RZ, R183 ;  /* 0x000000b7ffb7123e */ /* 0x000fc400000010ff */
[----:B------:R-:W-:Y:S02]  /*5220*/  @P1 FSEL R106, R107, RZ, P5 ;  /* 0x000000ff6b6a1208 */ /* 0x000fe40002800000 */
[----:B------:R-:W-:Y:S01]  /*5230*/  @P1 F2FP.BF16.F32.PACK_AB R187, RZ, R187 ;  /* 0x000000bbffbb123e */ /* 0x000fe200000010ff */
[----:B0-----:R-:W-:Y:S01]  /*5240*/  IMAD.WIDE.U32 R74, R172, 0x10, R226 ;  /* 0x00000010ac4a7825 */ /* 0x001fe200078e00e2 */
[----:B------:R-:W-:Y:S02]  /*5250*/  @P1 F2FP.BF16.F32.PACK_AB R188, RZ, R188 ;  /* 0x000000bcffbc123e */ /* 0x000fe400000010ff */
[----:B------:R-:W-:Y:S02]  /*5260*/  @P1 F2FP.BF16.F32.PACK_AB R211, RZ, R211 ;  /* 0x000000d3ffd3123e */ /* 0x000fe400000010ff */
[----:B------:R0:W-:Y:S01]  /*5270*/  STG.E.128 desc[UR6][R74.64], R64 ;  /* 0x000000404a007986 */ /* 0x0001e2000c101d06 */
[----:B------:R-:W-:Y:S02]  /*5280*/  @P2 F2FP.BF16.F32.PACK_AB R231, RZ, R231 ;  /* 0x000000e7ffe7223e */ /* 0x000fe400000010ff */
[----:B------:R-:W-:-:S02]  /*5290*/  @P1 F2FP.BF16.F32.PACK_AB R185, RZ, R185 ;  /* 0x000000b9ffb9123e */ /* 0x000fc400000010ff */
[----:B------:R-:W-:Y:S02]  /*52a0*/  @P1 F2FP.BF16.F32.PACK_AB R190, RZ, R190 ;  /* 0x000000beffbe123e */ /* 0x000fe400000010ff */
[----:B------:R-:W-:Y:S02]  /*52b0*/  @P1 F2FP.BF16.F32.PACK_AB R189, RZ, R189 ;  /* 0x000000bdffbd123e */ /* 0x000fe400000010ff */
[----:B------:R-:W-:Y:S02]  /*52c0*/  @P1 F2FP.BF16.F32.PACK_AB R212, RZ, R212 ;  /* 0x000000d4ffd4123e */ /* 0x000fe400000010ff */
[----:B------:R-:W-:Y:S02]  /*52d0*/  @P1 PRMT R92, R183, 0x7610, R92 ;  /* 0x00007610b75c1816 */ /* 0x000fe4000000005c */
[----:B------:R-:W-:Y:S01]  /*52e0*/  @P1 PRMT R93, R187, 0x7610, R93 ;  /* 0x00007610bb5d1816 */ /* 0x000fe2000000005d */
[----:B------:R-:W-:Y:S01]  /*52f0*/  FMUL.FTZ R187, R98, UR15 ;  /* 0x0000000f62bb7c20 */ /* 0x000fe20008410000 */
[----:B------:R-:W-:-:S02]  /*5300*/  @P1 PRMT R94, R188, 0x7610, R94 ;  /* 0x00007610bc5e1816 */ /* 0x000fc4000000005e */
[----:B------:R-:W-:Y:S01]  /*5310*/  @P1 PRMT R95, R211, 0x7610, R95 ;  /* 0x00007610d35f1816 */ /* 0x000fe2000000005f */
[----:B0-----:R-:W0:Y:S01]  /*5320*/  @P1 LDC.64 R64, c[0x0][0x300] ;  /* 0x0000c000ff401b82 */ /* 0x001e220000000a00 */
[----:B------:R-:W-:Y:S01]  /*5330*/  MOV R75, R72 ;  /* 0x00000048004b7202 */ /* 0x000fe20000000f00 */
[----:B------:R-:W-:Y:S01]  /*5340*/  FMUL.FTZ R74, R103, UR15 ;  /* 0x0000000f674a7c20 */ /* 0x000fe20008410000 */
[----:B------:R-:W-:Y:S02]  /*5350*/  @P2 PRMT R68, R231, 0x7610, R68 ;  /* 0x00007610e7442816 */ /* 0x000fe40000000044 */
[----:B------:R-:W-:Y:S01]  /*5360*/  LOP3.LUT P5, RZ, R75, 0xff, RZ, 0xc0, !PT ;  /* 0x000000ff4bff7812 */ /* 0x000fe200078ac0ff */
[----:B------:R-:W-:Y:S01]  /*5370*/  @P0 IMAD.U32 R75, R48, 0x10000, RZ ;  /* 0x00010000304b0824 */ /* 0x000fe200078e00ff */
[----:B------:R-:W-:Y:S01]  /*5380*/  FSEL R179, R74, RZ, P6 ;  /* 0x000000ff4ab37208 */ /* 0x000fe20003000000 */
[----:B------:R-:W1:Y:S01]  /*5390*/  @P2 LDC.64 R66, c[0x0][0x308] ;  /* 0x0000c200ff422b82 */ /* 0x000e620000000a00 */
[----:B------:R-:W-:Y:S01]  /*53a0*/  @P1 LOP3.LUT P6, RZ, R135, 0xff000000, RZ, 0xc0, !PT ;  /* 0xff00000087ff1812 */ /* 0x000fe200078cc0ff */
[----:B------:R-:W-:Y:S01]  /*53b0*/  @P0 FADD.FTZ R101, R101, R75 ;  /* 0x0000004b65650221 */ /* 0x000fe20000010000 */
[----:B------:R-:W-:-:S02]  /*53c0*/  @P2 F2FP.BF16.F32.PACK_AB R208, RZ, R208 ;  /* 0x000000d0ffd0223e */ /* 0x000fc400000010ff */
[----:B------:R-:W-:Y:S01]  /*53d0*/  @P1 FSEL R107, R74, RZ, P6 ;  /* 0x000000ff4a6b1208 */ /* 0x000fe20003000000 */
[----:B------:R-:W-:Y:S01]  /*53e0*/  @P0 IMAD.U32 R74, R49, 0x10000, RZ ;  /* 0x00010000314a0824 */ /* 0x000fe200078e00ff */
[----:B------:R-:W-:Y:S02]  /*53f0*/  @P2 F2FP.BF16.F32.PACK_AB R235, RZ, R235 ;  /* 0x000000ebffeb223e */ /* 0x000fe400000010ff */
[----:B------:R-:W-:Y:S01]  /*5400*/  @P1 MOV R180, R136 ;  /* 0x0000008800b41202 */ /* 0x000fe20000000f00 */
[----:B------:R-:W-:Y:S01]  /*5410*/  @P0 FADD.FTZ R79, R79, R74 ;  /* 0x0000004a4f4f0221 */ /* 0x000fe20000010000 */
[----:B------:R-:W-:Y:S02]  /*5420*/  @P1 PRMT R92, R92, 0x5410, R185 ;  /* 0x000054105c5c1816 */ /* 0x000fe400000000b9 */
[----:B------:R-:W-:Y:S02]  /*5430*/  @P1 PRMT R93, R93, 0x5410, R190 ;  /* 0x000054105d5d1816 */ /* 0x000fe400000000be */
[----:B------:R-:W-:Y:S01]  /*5440*/  @P1 PRMT R94, R94, 0x5410, R189 ;  /* 0x000054105e5e1816 */ /* 0x000fe200000000bd */
[----:B0-----:R-:W-:-:S04]  /*5450*/  @P1 IMAD.WIDE.U32 R64, R172, 0x10, R64 ;  /* 0x00000010ac401825 */ /* 0x001fc800078e0040 */
[----:B------:R-:W-:Y:S01]  /*5460*/  FMUL.FTZ R172, R101, UR15 ;  /* 0x0000000f65ac7c20 */ /* 0x000fe20008410000 */
[----:B------:R-:W-:Y:S02]  /*5470*/  @P1 PRMT R95, R95, 0x5410, R212 ;  /* 0x000054105f5f1816 */ /* 0x000fe400000000d4 */
[----:B------:R-:W-:Y:S02]  /*5480*/  @P2 PRMT R68, R68, 0x5410, R104 ;  /* 0x0000541044442816 */ /* 0x000fe40000000068 */
[----:B------:R-:W-:Y:S01]  /*5490*/  @P2 PRMT R70, R70, 0x5410, R105 ;  /* 0x0000541046462816 */ /* 0x000fe20000000069 */
[----:B------:R-:W-:Y:S01]  /*54a0*/  FMUL.FTZ R105, R100, UR15 ;  /* 0x0000000f64697c20 */ /* 0x000fe20008410000 */
[----:B------:R-:W-:Y:S01]  /*54b0*/  @P2 F2FP.BF16.F32.PACK_AB R209, RZ, R209 ;  /* 0x000000d1ffd1223e */ /* 0x000fe200000010ff */
[----:B------:R0:W-:Y:S01]  /*54c0*/  @P1 STG.E.128 desc[UR6][R64.64], R92 ;  /* 0x0000005c40001986 */ /* 0x0001e2000c101d06 */
[----:B------:R-:W-:Y:S01]  /*54d0*/  @P2 F2FP.BF16.F32.PACK_AB R222, RZ, R222 ;  /* 0x000000deffde223e */ /* 0x000fe200000010ff */
[----:B-1----:R-:W-:Y:S01]  /*54e0*/  @P2 IMAD.WIDE.U32 R66, R169, 0x10, R66 ;  /* 0x00000010a9422825 */ /* 0x002fe200078e0042 */
[----:B------:R-:W-:-:S02]  /*54f0*/  @P2 PRMT R69, R208, 0x7610, R69 ;  /* 0x00007610d0452816 */ /* 0x000fc40000000045 */
[----:B------:R-:W-:Y:S02]  /*5500*/  @P2 PRMT R71, R235, 0x7610, R71 ;  /* 0x00007610eb472816 */ /* 0x000fe40000000047 */
[----:B------:R-:W-:Y:S02]  /*5510*/  @P1 LOP3.LUT P6, RZ, R180, 0xff, RZ, 0xc0, !PT ;  /* 0x000000ffb4ff1812 */ /* 0x000fe400078cc0ff */
[----:B------:R-:W-:Y:S02]  /*5520*/  FSEL R104, R172, RZ, P5 ;  /* 0x000000ffac687208 */ /* 0x000fe40002800000 */
[----:B------:R-:W-:Y:S02]  /*5530*/  @P1 LOP3.LUT P5, RZ, R136, 0xff00, RZ, 0xc0, !PT ;  /* 0x0000ff0088ff1812 */ /* 0x000fe400078ac0ff */
[----:B------:R-:W-:Y:S02]  /*5540*/  @P0 SHF.L.U32 R75, R50, 0x10, RZ ;  /* 0x00000010324b0819 */ /* 0x000fe400000006ff */
[----:B------:R-:W-:-:S02]  /*5550*/  @P2 PRMT R69, R69, 0x5410, R209 ;  /* 0x0000541045452816 */ /* 0x000fc400000000d1 */
[----:B------:R-:W-:Y:S01]  /*5560*/  @P2 PRMT R71, R71, 0x5410, R222 ;  /* 0x0000541047472816 */ /* 0x000fe200000000de */
[----:B------:R-:W-:Y:S01]  /*5570*/  @P0 FADD.FTZ R97, R97, R75 ;  /* 0x0000004b61610221 */ /* 0x000fe20000010000 */
[----:B0-----:R-:W-:Y:S01]  /*5580*/  F2FP.BF16.F32.PACK_AB R64, R193, R192 ;  /* 0x000000c0c140723e */ /* 0x001fe200000010ff */
[----:B------:R-:W-:Y:S01]  /*5590*/  FMUL.FTZ R192, R79, UR15 ;  /* 0x0000000f4fc07c20 */ /* 0x000fe20008410000 */
[----:B------:R-:W-:Y:S01]  /*55a0*/  @P1 FSEL R172, R172, RZ, P6 ;  /* 0x000000ffacac1208 */ /* 0x000fe20003000000 */
[----:B------:R0:W-:Y:S01]  /*55b0*/  @P2 STG.E.128 desc[UR6][R66.64], R68 ;  /* 0x0000004442002986 */ /* 0x0001e2000c101d06 */
[----:B------:R-:W-:Y:S01]  /*55c0*/  LOP3.LUT P6, RZ, R72, 0xff0000, RZ, 0xc0, !PT ;  /* 0x00ff000048ff7812 */ /* 0x000fe200078cc0ff */
[----:B------:R-:W-:Y:S01]  /*55d0*/  FMUL.FTZ R193, R99, UR15 ;  /* 0x0000000f63c17c20 */ /* 0x000fe20008410000 */
[----:B------:R-:W-:Y:S01]  /*55e0*/  @P1 FSEL R190, R105, RZ, P5 ;  /* 0x000000ff69be1208 */ /* 0x000fe20002800000 */
[----:B------:R-:W-:Y:S01]  /*55f0*/  IMAD.WIDE.U32 R74, R169, 0x10, R226 ;  /* 0x00000010a94a7825 */ /* 0x000fe200078e00e2 */
[----:B------:R-:W-:-:S03]  /*5600*/  @P1 LOP3.LUT P5, RZ, R136, 0xff0000, RZ, 0xc0, !PT ;  /* 0x00ff000088ff1812 */ /* 0x000fc600078ac0ff */
[----:B------:R-:W-:Y:S01]  /*5610*/  FMUL.FTZ R185, R97, UR15 ;  /* 0x0000000f61b97c20 */ /* 0x000fe20008410000 */
[----:B------:R-:W-:Y:S02]  /*5620*/  FSEL R181, R192, RZ, P6 ;  /* 0x000000ffc0b57208 */ /* 0x000fe40003000000 */
[----:B------:R-:W-:Y:S02]  /*5630*/  F2FP.BF16.F32.PACK_AB R65, R195, R194 ;  /* 0x000000c2c341723e */ /* 0x000fe400000010ff */
[----:B------:R-:W-:Y:S02]  /*5640*/  LOP3.LUT P6, RZ, R72, 0xff000000, RZ, 0xc0, !PT ;  /* 0xff00000048ff7812 */ /* 0x000fe400078cc0ff */
[----:B------:R-:W-:Y:S02]  /*5650*/  @P1 FSEL R192, R192, RZ, P5 ;  /* 0x000000ffc0c01208 */ /* 0x000fe40002800000 */
[----:B------:R-:W-:Y:S02]  /*5660*/  @P1 LOP3.LUT P5, RZ, R136, 0xff000000, RZ, 0xc0, !PT ;  /* 0xff00000088ff1812 */ /* 0x000fe400078ac0ff */
[----:B------:R-:W-:-:S02]  /*5670*/  FSEL R180, R193, RZ, P6 ;  /* 0x000000ffc1b47208 */ /* 0x000fc40003000000 */
[----:B0-----:R-:W-:Y:S02]  /*5680*/  F2FP.BF16.F32.PACK_AB R67, R220, R221 ;  /* 0x000000dddc43723e */ /* 0x001fe400000010ff */
[----:B------:R-:W-:Y:S02]  /*5690*/  F2FP.BF16.F32.PACK_AB R66, R199, R198 ;  /* 0x000000c6c742723e */ /* 0x000fe400000010ff */
[----:B------:R-:W-:Y:S02]  /*56a0*/  LOP3.LUT P6, RZ, R73, 0xff, RZ, 0xc0, !PT ;  /* 0x000000ff49ff7812 */ /* 0x000fe400078cc0ff */
[----:B------:R-:W-:Y:S01]  /*56b0*/  @P1 FSEL R193, R193, RZ, P5 ;  /* 0x000000ffc1c11208 */ /* 0x000fe20002800000 */
[----:B------:R0:W-:Y:S01]  /*56c0*/  STG.E.128 desc[UR6][R74.64], R64 ;  /* 0x000000404a007986 */ /* 0x0001e2000c101d06 */
[----:B------:R-:W-:Y:S02]  /*56d0*/  @P1 LOP3.LUT P5, RZ, R137, 0xff, RZ, 0xc0, !PT ;  /* 0x000000ff89ff1812 */ /* 0x000fe400078ac0ff */
[----:B------:R-:W-:-:S02]  /*56e0*/  FSEL R182, R185, RZ, P6 ;  /* 0x000000ffb9b67208 */ /* 0x000fc40003000000 */
[----:B------:R-:W-:Y:S02]  /*56f0*/  LOP3.LUT P6, RZ, R73, 0xff00, RZ, 0xc0, !PT ;  /* 0x0000ff0049ff7812 */ /* 0x000fe400078cc0ff */
[----:B------:R-:W-:Y:S02]  /*5700*/  @P1 FSEL R185, R185, RZ, P5 ;  /* 0x000000ffb9b91208 */ /* 0x000fe40002800000 */
[----:B------:R-:W-:Y:S02]  /*5710*/  @P1 LOP3.LUT P5, RZ, R137, 0xff00, RZ, 0xc0, !PT ;  /* 0x0000ff0089ff1812 */ /* 0x000fe400078ac0ff */
[----:B------:R-:W-:Y:S02]  /*5720*/  FSEL R183, R187, RZ, P6 ;  /* 0x000000ffbbb77208 */ /* 0x000fe40003000000 */
[----:B------:R-:W-:Y:S02]  /*5730*/  LOP3.LUT P6, RZ, R73, 0xff0000, RZ, 0xc0, !PT ;  /* 0x00ff000049ff7812 */ /* 0x000fe400078cc0ff */
[----:B------:R-:W-:-:S02]  /*5740*/  @P1 FSEL R187, R187, RZ, P5 ;  /* 0x000000ffbbbb1208 */ /* 0x000fc40002800000 */
[----:B------:R-:W-:Y:S01]  /*5750*/  @P1 LOP3.LUT P5, RZ, R137, 0xff0000, RZ, 0xc0, !PT ;  /* 0x00ff000089ff1812 */ /* 0x000fe200078ac0ff */
[----:B0-----:R-:W-:Y:S01]  /*5760*/  @P0 IMAD.U32 R64, R51, 0x10000, RZ ;  /* 0x0001000033400824 */ /* 0x001fe200078e00ff */
[----:B------:R-:W0:Y:S01]  /*5770*/  @P1 LDC.64 R74, c[0x0][0x300] ;  /* 0x0000c000ff4a1b82 */ /* 0x000e220000000a00 */
[----:B------:R-:W-:Y:S02]  /*5780*/  @P1 F2FP.BF16.F32.PACK_AB R186, RZ, R186 ;  /* 0x000000baffba123e */ /* 0x000fe400000010ff */
[----:B------:R-:W-:Y:S01]  /*5790*/  @P0 FADD.FTZ R96, R96, R64 ;  /* 0x0000004060600221 */ /* 0x000fe20000010000 */
[----:B------:R-:W-:Y:S02]  /*57a0*/  @P1 F2FP.BF16.F32.PACK_AB R81, RZ, R81 ;  /* 0x00000051ff51123e */ /* 0x000fe400000010ff */
[----:B------:R-:W-:Y:S01]  /*57b0*/  @P1 F2FP.BF16.F32.PACK_AB R80, RZ, R80 ;  /* 0x00000050ff50123e */ /* 0x000fe200000010ff */
[----:B------:R-:W-:Y:S01]  /*57c0*/  FMUL.FTZ R189, R96, UR15 ;  /* 0x0000000f60bd7c20 */ /* 0x000fe20008410000 */
[----:B------:R-:W-:-:S02]  /*57d0*/  @P1 F2FP.BF16.F32.PACK_AB R161, RZ, R161 ;  /* 0x000000a1ffa1123e */ /* 0x000fc400000010ff */
[----:B------:R-:W-:Y:S02]  /*57e0*/  @P2 F2FP.BF16.F32.PACK_AB R214, RZ, R214 ;  /* 0x000000d6ffd6223e */ /* 0x000fe400000010ff */
[C---:B------:R-:W-:Y:S02]  /*57f0*/  FSEL R188, R189.reuse, RZ, P6 ;  /* 0x000000ffbdbc7208 */ /* 0x040fe40003000000 */
[----:B------:R-:W-:Y:S02]  /*5800*/  @P1 FSEL R189, R189, RZ, P5 ;  /* 0x000000ffbdbd1208 */ /* 0x000fe40002800000 */
[----:B------:R-:W-:Y:S02]  /*5810*/  LOP3.LUT P6, RZ, R72, 0xff00, RZ, 0xc0, !PT ;  /* 0x0000ff0048ff7812 */ /* 0x000fe400078cc0ff */
[----:B------:R-:W-:Y:S02]  /*5820*/  LOP3.LUT P5, RZ, R73, 0xff000000, RZ, 0xc0, !PT ;  /* 0xff00000049ff7812 */ /* 0x000fe400078ac0ff */
[----:B------:R-:W1:Y:S01]  /*5830*/  @P2 LDC.64 R72, c[0x0][0x308] ;  /* 0x0000c200ff482b82 */ /* 0x000e620000000a00 */
[----:B------:R-:W-:-:S02]  /*5840*/  @P2 F2FP.BF16.F32.PACK_AB R216, RZ, R216 ;  /* 0x000000d8ffd8223e */ /* 0x000fc400000010ff */
[----:B------:R-:W-:Y:S01]  /*5850*/  @P2 F2FP.BF16.F32.PACK_AB R215, RZ, R215 ;  /* 0x000000d7ffd7223e */ /* 0x000fe200000010ff */
[----:B0-----:R-:W-:Y:S01]  /*5860*/  @P1 IMAD.WIDE.U32 R74, R169, 0x10, R74 ;  /* 0x00000010a94a1825 */ /* 0x001fe200078e004a */
[----:B------:R-:W-:Y:S02]  /*5870*/  @P2 F2FP.BF16.F32.PACK_AB R102, RZ, R102 ;  /* 0x00000066ff66223e */ /* 0x000fe400000010ff */
[----:B------:R-:W-:Y:S02]  /*5880*/  @P1 F2FP.BF16.F32.PACK_AB R184, RZ, R184 ;  /* 0x000000b8ffb8123e */ /* 0x000fe400000010ff */
[----:B------:R-:W-:Y:S02]  /*5890*/  @P1 F2FP.BF16.F32.PACK_AB R82, RZ, R82 ;  /* 0x00000052ff52123e */ /* 0x000fe400000010ff */
[----:B------:R-:W-:Y:S02]  /*58a0*/  @P1 F2FP.BF16.F32.PACK_AB R76, RZ, R76 ;  /* 0x0000004cff4c123e */ /* 0x000fe400000010ff */
[----:B------:R-:W-:-:S02]  /*58b0*/  @P1 F2FP.BF16.F32.PACK_AB R207, RZ, R207 ;  /* 0x000000cfffcf123e */ /* 0x000fc400000010ff */
[----:B------:R-:W-:Y:S02]  /*58c0*/  @P1 PRMT R92, R186, 0x7610, R92 ;  /* 0x00007610ba5c1816 */ /* 0x000fe4000000005c */
[----:B------:R-:W-:Y:S02]  /*58d0*/  @P1 PRMT R93, R81, 0x7610, R93 ;  /* 0x00007610515d1816 */ /* 0x000fe4000000005d */
[----:B------:R-:W-:Y:S02]  /*58e0*/  @P1 PRMT R94, R80, 0x7610, R94 ;  /* 0x00007610505e1816 */ /* 0x000fe4000000005e */
[----:B------:R-:W-:Y:S02]  /*58f0*/  @P1 PRMT R95, R161, 0x7610, R95 ;  /* 0x00007610a15f1816 */ /* 0x000fe4000000005f */
[----:B------:R-:W-:Y:S01]  /*5900*/  @P2 F2FP.BF16.F32.PACK_AB R219, RZ, R219 ;  /* 0x000000dbffdb223e */ /* 0x000fe200000010ff */
[----:B-1----:R-:W-:Y:S01]  /*5910*/  @P2 IMAD.WIDE.U32 R72, R168, 0x10, R72 ;  /* 0x00000010a8482825 */ /* 0x002fe200078e0048 */
[----:B------:R-:W-:-:S02]  /*5920*/  @P2 F2FP.BF16.F32.PACK_AB R218, RZ, R218 ;  /* 0x000000daffda223e */ /* 0x000fc400000010ff */
[----:B------:R-:W-:Y:S02]  /*5930*/  @P2 F2FP.BF16.F32.PACK_AB R217, RZ, R217 ;  /* 0x000000d9ffd9223e */ /* 0x000fe400000010ff */
[----:B------:R-:W-:Y:S02]  /*5940*/  @P2 F2FP.BF16.F32.PACK_AB R103, RZ, R103 ;  /* 0x00000067ff67223e */ /* 0x000fe400000010ff */
[----:B------:R-:W-:Y:S02]  /*5950*/  @P2 PRMT R68, R214, 0x7610, R68 ;  /* 0x00007610d6442816 */ /* 0x000fe40000000044 */
[----:B------:R-:W-:Y:S02]  /*5960*/  @P2 PRMT R69, R216, 0x7610, R69 ;  /* 0x00007610d8452816 */ /* 0x000fe40000000045 */
[----:B------:R-:W-:Y:S02]  /*5970*/  @P2 PRMT R70, R215, 0x7610, R70 ;  /* 0x00007610d7462816 */ /* 0x000fe40000000046 */
        /* <DEDUP_REMOVED lines=8> */
[----:B------:R0:W-:Y:S01]  /*5a00*/  @P1 STG.E.128 desc[UR6][R74.64], R92 ;  /* 0x0000005c4a001986 */ /* 0x0001e2000c101d06 */
[----:B------:R-:W-:Y:S02]  /*5a10*/  @P2 PRMT R70, R70, 0x5410, R217 ;  /* 0x0000541046462816 */ /* 0x000fe400000000d9 */
[----:B------:R-:W-:Y:S02]  /*5a20*/  @P2 PRMT R71, R71, 0x5410, R103 ;  /* 0x0000541047472816 */ /* 0x000fe40000000067 */
[----:B------:R-:W-:Y:S02]  /*5a30*/  @P0 SHF.L.U32 R64, R64, 0x10, RZ ;  /* 0x0000001040400819 */ /* 0x000fe400000006ff */
[----:B------:R-:W-:Y:S01]  /*5a40*/  F2FP.BF16.F32.PACK_AB R67, R179, R178 ;  /* 0x000000b2b343723e */ /* 0x000fe200000010ff */
[----:B------:R1:W-:Y:S01]  /*5a50*/  @P2 STG.E.128 desc[UR6][R72.64], R68 ;  /* 0x0000004448002986 */ /* 0x0003e2000c101d06 */
[----:B------:R-:W-:Y:S01]  /*5a60*/  F2FP.BF16.F32.PACK_AB R66, R160, R91 ;  /* 0x0000005ba042723e */ /* 0x000fe200000010ff */
[----:B------:R-:W-:Y:S01]  /*5a70*/  @P0 FADD.FTZ R174, R174, R64 ;  /* 0x00000040aeae0221 */ /* 0x000fe20000010000 */
[----:B------:R-:W-:Y:S01]  /*5a80*/  F2FP.BF16.F32.PACK_AB R64, R88, R77 ;  /* 0x0000004d5840723e */ /* 0x000fe200000010ff */
[----:B------:R-:W-:Y:S01]  /*5a90*/  IMAD.WIDE.U32 R76, R168, 0x10, R226 ;  /* 0x00000010a84c7825 */ /* 0x000fe200078e00e2 */
[----:B------:R-:W-:-:S02]  /*5aa0*/  F2FP.BF16.F32.PACK_AB R65, R90, R89 ;  /* 0x000000595a41723e */ /* 0x000fc400000010ff */
[----:B------:R-:W-:Y:S01]  /*5ab0*/  @P2 F2FP.BF16.F32.PACK_AB R80, RZ, R174 ;  /* 0x000000aeff50223e */ /* 0x000fe200000010ff */
[----:B------:R-:W-:Y:S01]  /*5ac0*/  FMUL.FTZ R174, R174, UR15 ;  /* 0x0000000faeae7c20 */ /* 0x000fe20008410000 */
[----:B------:R-:W-:Y:S01]  /*5ad0*/  @P1 F2FP.BF16.F32.PACK_AB R83, RZ, R83 ;  /* 0x00000053ff53123e */ /* 0x000fe200000010ff */
[----:B0-----:R-:W0:Y:S01]  /*5ae0*/  @P2 LDC.64 R74, c[0x0][0x308] ;  /* 0x0000c200ff4a2b82 */ /* 0x001e220000000a00 */
[----:B------:R2:W-:Y:S01]  /*5af0*/  STG.E.128 desc[UR6][R76.64], R64 ;  /* 0x000000404c007986 */ /* 0x0005e2000c101d06 */
[----:B------:R-:W-:Y:S02]  /*5b00*/  @P1 F2FP.BF16.F32.PACK_AB R78, RZ, R78 ;  /* 0x0000004eff4e123e */ /* 0x000fe400000010ff */
[----:B------:R-:W-:Y:S02]  /*5b10*/  @P1 F2FP.BF16.F32.PACK_AB R86, RZ, R86 ;  /* 0x00000056ff56123e */ /* 0x000fe400000010ff */
[----:B------:R-:W-:Y:S02]  /*5b20*/  @P1 F2FP.BF16.F32.PACK_AB R106, RZ, R106 ;  /* 0x0000006aff6a123e */ /* 0x000fe400000010ff */
[----:B-1----:R-:W1:Y:S01]  /*5b30*/  @P1 LDC.64 R72, c[0x0][0x300] ;  /* 0x0000c000ff481b82 */ /* 0x002e620000000a00 */
[----:B------:R-:W-:-:S02]  /*5b40*/  @P1 F2FP.BF16.F32.PACK_AB R84, RZ, R84 ;  /* 0x00000054ff54123e */ /* 0x000fc400000010ff */
[----:B------:R-:W-:Y:S02]  /*5b50*/  @P1 F2FP.BF16.F32.PACK_AB R85, RZ, R85 ;  /* 0x00000055ff55123e */ /* 0x000fe400000010ff */
[----:B------:R-:W-:Y:S02]  /*5b60*/  @P1 F2FP.BF16.F32.PACK_AB R87, RZ, R87 ;  /* 0x00000057ff57123e */ /* 0x000fe400000010ff */
[----:B------:R-:W-:Y:S02]  /*5b70*/  @P1 F2FP.BF16.F32.PACK_AB R107, RZ, R107 ;  /* 0x0000006bff6b123e */ /* 0x000fe400000010ff */
[----:B------:R-:W-:Y:S01]  /*5b80*/  @P1 PRMT R92, R83, 0x7610, R92 ;  /* 0x00007610535c1816 */ /* 0x000fe2000000005c */
[----:B--2---:R-:W2:Y:S01]  /*5b90*/  @P1 LDC.64 R76, c[0x0][0x300] ;  /* 0x0000c000ff4c1b82 */ /* 0x004ea20000000a00 */
[----:B------:R-:W-:Y:S02]  /*5ba0*/  @P1 PRMT R93, R78, 0x7610, R93 ;  /* 0x000076104e5d1816 */ /* 0x000fe4000000005d */
[----:B------:R-:W-:-:S02]  /*5bb0*/  @P1 PRMT R94, R86, 0x7610, R94 ;  /* 0x00007610565e1816 */ /* 0x000fc4000000005e */
[----:B------:R-:W-:Y:S01]  /*5bc0*/  @P1 PRMT R95, R106, 0x7610, R95 ;  /* 0x000076106a5f1816 */ /* 0x000fe2000000005f */
[----:B0-----:R-:W-:Y:S01]  /*5bd0*/  @P2 IMAD.WIDE.U32 R74, R175, 0x10, R74 ;  /* 0x00000010af4a2825 */ /* 0x001fe200078e004a */
[----:B------:R-:W-:Y:S02]  /*5be0*/  FSEL R67, R174, RZ, P5 ;  /* 0x000000ffae437208 */ /* 0x000fe40002800000 */
[----:B------:R-:W-:Y:S02]  /*5bf0*/  @P1 LOP3.LUT P5, RZ, R137, 0xff000000, RZ, 0xc0, !PT ;  /* 0xff00000089ff1812 */ /* 0x000fe400078ac0ff */
[----:B------:R-:W-:Y:S02]  /*5c00*/  @P2 F2FP.BF16.F32.PACK_AB R101, RZ, R101 ;  /* 0x00000065ff65223e */ /* 0x000fe400000010ff */
[----:B------:R-:W-:Y:S01]  /*5c10*/  @P2 F2FP.BF16.F32.PACK_AB R79, RZ, R79 ;  /* 0x0000004fff4f223e */ /* 0x000fe200000010ff */
[----:B-1----:R-:W-:Y:S01]  /*5c20*/  @P1 IMAD.WIDE.U32 R72, R168, 0x10, R72 ;  /* 0x00000010a8481825 */ /* 0x002fe200078e0048 */
[----:B------:R-:W-:-:S02]  /*5c30*/  @P2 F2FP.BF16.F32.PACK_AB R97, RZ, R97 ;  /* 0x00000061ff61223e */ /* 0x000fc400000010ff */
[----:B------:R-:W-:Y:S02]  /*5c40*/  @P2 F2FP.BF16.F32.PACK_AB R96, RZ, R96 ;  /* 0x00000060ff60223e */ /* 0x000fe400000010ff */
[----:B------:R-:W-:Y:S02]  /*5c50*/  @P1 PRMT R92, R92, 0x5410, R84 ;  /* 0x000054105c5c1816 */ /* 0x000fe40000000054 */
[----:B------:R-:W-:Y:S02]  /*5c60*/  @P1 PRMT R93, R93, 0x5410, R85 ;  /* 0x000054105d5d1816 */ /* 0x000fe40000000055 */
[----:B------:R-:W-:Y:S01]  /*5c70*/  @P1 PRMT R94, R94, 0x5410, R87 ;  /* 0x000054105e5e1816 */ /* 0x000fe20000000057 */
[----:B--2---:R-:W-:Y:S01]  /*5c80*/  @P1 IMAD.WIDE.U32 R76, R175, 0x10, R76 ;  /* 0x00000010af4c1825 */ /* 0x004fe200078e004c */
[----:B------:R-:W-:Y:S02]  /*5c90*/  @P1 PRMT R95, R95, 0x5410, R107 ;  /* 0x000054105f5f1816 */ /* 0x000fe4000000006b */
[----:B------:R-:W-:-:S02]  /*5ca0*/  @P1 F2FP.BF16.F32.PACK_AB R172, RZ, R172 ;  /* 0x000000acffac123e */ /* 0x000fc400000010ff */
[----:B------:R-:W-:Y:S01]  /*5cb0*/  @P1 F2FP.BF16.F32.PACK_AB R192, RZ, R192 ;  /* 0x000000c0ffc0123e */ /* 0x000fe200000010ff */
[----:B------:R0:W-:Y:S01]  /*5cc0*/  @P1 STG.E.128 desc[UR6][R72.64], R92 ;  /* 0x0000005c48001986 */ /* 0x0001e2000c101d06 */
[----:B------:R-:W-:Y:S02]  /*5cd0*/  @P1 FSEL R81, R174, RZ, P5 ;  /* 0x000000ffae511208 */ /* 0x000fe40002800000 */
[----:B------:R-:W-:Y:S02]  /*5ce0*/  @P1 F2FP.BF16.F32.PACK_AB R185, RZ, R185 ;  /* 0x000000b9ffb9123e */ /* 0x000fe400000010ff */
[----:B------:R-:W-:Y:S02]  /*5cf0*/  @P1 F2FP.BF16.F32.PACK_AB R189, RZ, R189 ;  /* 0x000000bdffbd123e */ /* 0x000fe400000010ff */
[----:B------:R-:W-:Y:S02]  /*5d00*/  @P2 F2FP.BF16.F32.PACK_AB R100, RZ, R100 ;  /* 0x00000064ff64223e */ /* 0x000fe400000010ff */
[----:B------:R-:W-:-:S02]  /*5d10*/  @P2 F2FP.BF16.F32.PACK_AB R99, RZ, R99 ;  /* 0x00000063ff63223e */ /* 0x000fc400000010ff */
[----:B------:R-:W-:Y:S02]  /*5d20*/  @P2 F2FP.BF16.F32.PACK_AB R98, RZ, R98 ;  /* 0x00000062ff62223e */ /* 0x000fe400000010ff */
[----:B------:R-:W-:Y:S02]  /*5d30*/  @P2 PRMT R68, R101, 0x7610, R68 ;  /* 0x0000761065442816 */ /* 0x000fe40000000044 */
[----:B------:R-:W-:Y:S02]  /*5d40*/  @P2 PRMT R69, R79, 0x7610, R69 ;  /* 0x000076104f452816 */ /* 0x000fe40000000045 */
[----:B------:R-:W-:Y:S01]  /*5d50*/  @P2 PRMT R70, R97, 0x7610, R70 ;  /* 0x0000761061462816 */ /* 0x000fe20000000046 */
[----:B0-----:R-:W-:Y:S01]  /*5d60*/  IMAD.WIDE.U32 R72, R175, 0x10, R226 ;  /* 0x00000010af487825 */ /* 0x001fe200078e00e2 */
[----:B------:R-:W-:Y:S02]  /*5d70*/  @P2 PRMT R71, R96, 0x7610, R71 ;  /* 0x0000761060472816 */ /* 0x000fe40000000047 */
[----:B------:R-:W-:-:S02]  /*5d80*/  FSEL R64, R105, RZ, P6 ;  /* 0x000000ff69407208 */ /* 0x000fc40003000000 */
        /* <DEDUP_REMOVED lines=12> */
[----:B------:R-:W-:Y:S02]  /*5e50*/  F2FP.BF16.F32.PACK_AB R67, R67, R188 ;  /* 0x000000bc4343723e */ /* 0x000fe400000010ff */
[----:B------:R-:W-:Y:S01]  /*5e60*/  F2FP.BF16.F32.PACK_AB R66, R183, R182 ;  /* 0x000000b6b742723e */ /* 0x000fe200000010ff */
[----:B------:R0:W-:Y:S01]  /*5e70*/  @P2 STG.E.128 desc[UR6][R74.64], R68 ;  /* 0x000000444a002986 */ /* 0x0001e2000c101d06 */
[----:B------:R-:W-:Y:S02]  /*5e80*/  F2FP.BF16.F32.PACK_AB R65, R180, R181 ;  /* 0x000000b5b441723e */ /* 0x000fe400000010ff */
[----:B------:R-:W-:Y:S02]  /*5e90*/  F2FP.BF16.F32.PACK_AB R64, R64, R104 ;  /* 0x000000684040723e */ /* 0x000fe400000010ff */
[----:B------:R-:W-:Y:S02]  /*5ea0*/  @P1 PRMT R92, R92, 0x5410, R190 ;  /* 0x000054105c5c1816 */ /* 0x000fe400000000be */
[----:B------:R-:W-:Y:S01]  /*5eb0*/  @P1 PRMT R93, R93, 0x5410, R193 ;  /* 0x000054105d5d1816 */ /* 0x000fe200000000c1 */
[----:B------:R0:W-:Y:S01]  /*5ec0*/  STG.E.128 desc[UR6][R72.64], R64 ;  /* 0x0000004048007986 */ /* 0x0001e2000c101d06 */
[----:B------:R-:W-:-:S02]  /*5ed0*/  @P1 PRMT R94, R94, 0x5410, R187 ;  /* 0x000054105e5e1816 */ /* 0x000fc400000000bb */
[----:B------:R-:W-:Y:S02]  /*5ee0*/  @P1 PRMT R95, R95, 0x5410, R81 ;  /* 0x000054105f5f1816 */ /* 0x000fe40000000051 */
[----:B------:R-:W-:-:S03]  /*5ef0*/  SEL R179, RZ, 0x1, P4 ;  /* 0x00000001ffb37807 */ /* 0x000fc60002000000 */
[----:B------:R0:W-:Y:S01]  /*5f00*/  @P1 STG.E.128 desc[UR6][R76.64], R92 ;  /* 0x0000005c4c001986 */ /* 0x0001e2000c101d06 */
[----:B------:R-:W-:Y:S05]  /*5f10*/  @!P3 BRA `(.L_x_149) ;  /* 0xffffffb40050b947 */ /* 0x000fea000383ffff */
        /* <DEDUP_REMOVED lines=114> */
[----:B------:R-:W-:-:S07]  /*6640*/  MOV R139, R158 ;  /* 0x0000009e008b7202 */ /* 0x000fce0000000f00 */
.L_x_146:
        /* <DEDUP_REMOVED lines=48> */
.L_x_147:
[----:B------:R-:W-:Y:S01]  /*6950*/  HFMA2.MMA R231, -RZ, RZ, 0, 1.847743988037109375e-06 ;  /* 0x0000001fffe77435 */ /* 0x000fe200000001ff */
[----:B------:R-:W-:Y:S01]  /*6960*/  MOV R66, R64 ;  /* 0x0000004000427202 */ /* 0x000fe20000000f00 */
[----:B------:R-:W-:Y:S01]  /*6970*/  IMAD.MOV.U32 R67, RZ, RZ, 0x10 ;  /* 0x00000010ff437424 */ /* 0x000fe200078e00ff */
[----:B------:R-:W-:-:S08]  /*6980*/  MOV R235, 0xffffffff ;  /* 0xffffffff00eb7802 */ /* 0x000fd00000000f00 */
[----:B-----5:R-:W-:Y:S05]  /*6990*/  WARPSYNC.COLLECTIVE R235, `(.L_x_150) ;  /* 0x00000000eb087348 */ /* 0x020fea0003c00000 */
[----:B------:R0:W1:Y:S02]  /*69a0*/  SHFL.DOWN P4, R240, R66, R67, R231 ;  /* 0x0800004342f07389 */ /* 0x00006400000800e7 */
[----:B01---5:R-:W-:Y:S01]  /*69b0*/  ENDCOLLECTIVE ;  /* 0x000000000000791b */ /* 0x023fe20003800000 */
.L_x_150:
[----:B------:R-:W-:Y:S02]  /*69c0*/  IMAD.MOV.U32 R66, RZ, RZ, R65 ;  /* 0x000000ffff427224 */ /* 0x000fe400078e0041 */
[----:B------:R-:W-:-:S07]  /*69d0*/  FADD.FTZ R64, R64, R240 ;  /* 0x000000f040407221 */ /* 0x000fce0000010000 */
[----:B------:R-:W-:Y:S05]  /*69e0*/  WARPSYNC.COLLECTIVE R235, `(.L_x_151) ;  /* 0x00000000eb087348 */ /* 0x000fea0003c00000 */
[----:B------:R0:W1:Y:S02]  /*69f0*/  SHFL.DOWN P4, R240, R66, R67, R231 ;  /* 0x0800004342f07389 */ /* 0x00006400000800e7 */
[----:B01----:R-:W-:Y:S01]  /*6a00*/  ENDCOLLECTIVE ;  /* 0x000000000000791b */ /* 0x003fe20003800000 */
.L_x_151:
[----:B------:R-:W-:Y:S01]  /*6a10*/  HFMA2.MMA R67, -RZ, RZ, 0, 4.76837158203125e-07 ;  /* 0x00000008ff437435 */ /* 0x000fe200000001ff */
[----:B------:R-:W-:Y:S01]  /*6a20*/  MOV R66, R64 ;  /* 0x0000004000427202 */ /* 0x000fe20000000f00 */
[----:B------:R-:W-:-:S09]  /*6a30*/  FADD.FTZ R65, R65, R240 ;  /* 0x000000f041417221 */ /* 0x000fd20000010000 */
[----:B------:R-:W-:Y:S05]  /*6a40*/  WARPSYNC.COLLECTIVE R235, `(.L_x_152) ;  /* 0x00000000eb087348 */ /* 0x000fea0003c00000 */
[----:B------:R0:W1:Y:S02]  /*6a50*/  SHFL.DOWN P4, R240, R66, R67, R231 ;  /* 0x0800004342f07389 */ /* 0x00006400000800e7 */
[----:B01----:R-:W-:Y:S01]  /*6a60*/  ENDCOLLECTIVE ;  /* 0x000000000000791b */ /* 0x003fe20003800000 */
.L_x_152:
[----:B------:R-:W-:Y:S02]  /*6a70*/  IMAD.MOV.U32 R66, RZ, RZ, R65 ;  /* 0x000000ffff427224 */ /* 0x000fe400078e0041 */
[----:B------:R-:W-:-:S07]  /*6a80*/  FADD.FTZ R64, R64, R240 ;  /* 0x000000f040407221 */ /* 0x000fce0000010000 */
[----:B------:R-:W-:Y:S05]  /*6a90*/  WARPSYNC.COLLECTIVE R235, `(.L_x_153) ;  /* 0x00000000eb087348 */ /* 0x000fea0003c00000 */
[----:B------:R0:W1:Y:S02]  /*6aa0*/  SHFL.DOWN P4, R240, R66, R67, R231 ;  /* 0x0800004342f07389 */ /* 0x00006400000800e7 */
[----:B01----:R-:W-:Y:S01]  /*6ab0*/  ENDCOLLECTIVE ;  /* 0x000000000000791b */ /* 0x003fe20003800000 */
.L_x_153:
[----:B------:R-:W-:Y:S01]  /*6ac0*/  HFMA2.MMA R67, -RZ, RZ, 0, 2.384185791015625e-07 ;  /* 0x00000004ff437435 */ /* 0x000fe200000001ff */
[----:B------:R-:W-:Y:S01]  /*6ad0*/  MOV R66, R64 ;  /* 0x0000004000427202 */ /* 0x000fe20000000f00 */
[----:B------:R-:W-:-:S09]  /*6ae0*/  FADD.FTZ R65, R65, R240 ;  /* 0x000000f041417221 */ /* 0x000fd20000010000 */
[----:B------:R-:W-:Y:S05]  /*6af0*/  WARPSYNC.COLLECTIVE R235, `(.L_x_154) ;  /* 0x00000000eb087348 */ /* 0x000fea0003c00000 */
[----:B------:R0:W1:Y:S02]  /*6b00*/  SHFL.DOWN P4, R240, R66, R67, R231 ;  /* 0x0800004342f07389 */ /* 0x00006400000800e7 */
[----:B01----:R-:W-:Y:S01]  /*6b10*/  ENDCOLLECTIVE ;  /* 0x000000000000791b */ /* 0x003fe20003800000 */
.L_x_154:
[----:B------:R-:W-:Y:S02]  /*6b20*/  IMAD.MOV.U32 R66, RZ, RZ, R65 ;  /* 0x000000ffff427224 */ /* 0x000fe400078e0041 */
[----:B------:R-:W-:-:S07]  /*6b30*/  FADD.FTZ R64, R64, R240 ;  /* 0x000000f040407221 */ /* 0x000fce0000010000 */
[----:B------:R-:W-:Y:S05]  /*6b40*/  WARPSYNC.COLLECTIVE R235, `(.L_x_155) ;  /* 0x00000000eb087348 */ /* 0x000fea0003c00000 */
[----:B------:R0:W1:Y:S02]  /*6b50*/  SHFL.DOWN P4, R240, R66, R67, R231 ;  /* 0x0800004342f07389 */ /* 0x00006400000800e7 */
[----:B01----:R-:W-:Y:S01]  /*6b60*/  ENDCOLLECTIVE ;  /* 0x000000000000791b */ /* 0x003fe20003800000 */
.L_x_155:
[----:B------:R-:W-:Y:S01]  /*6b70*/  HFMA2.MMA R67, -RZ, RZ, 0, 1.1920928955078125e-07 ;  /* 0x00000002ff437435 */ /* 0x000fe200000001ff */
[----:B------:R-:W-:Y:S01]  /*6b80*/  MOV R66, R64 ;  /* 0x0000004000427202 */ /* 0x000fe20000000f00 */
[----:B------:R-:W-:-:S09]  /*6b90*/  FADD.FTZ R65, R65, R240 ;  /* 0x000000f041417221 */ /* 0x000fd20000010000 */
[----:B------:R-:W-:Y:S05]  /*6ba0*/  WARPSYNC.COLLECTIVE R235, `(.L_x_156) ;  /* 0x00000000eb087348 */ /* 0x000fea0003c00000 */
[----:B------:R0:W1:Y:S02]  /*6bb0*/  SHFL.DOWN P4, R240, R66, R67, R231 ;  /* 0x0800004342f07389 */ /* 0x00006400000800e7 */
[----:B01----:R-:W-:Y:S01]  /*6bc0*/  ENDCOLLECTIVE ;  /* 0x000000000000791b */ /* 0x003fe20003800000 */
.L_x_156:
[----:B------:R-:W-:Y:S02]  /*6bd0*/  IMAD.MOV.U32 R66, RZ, RZ, R65 ;  /* 0x000000ffff427224 */ /* 0x000fe400078e0041 */
[----:B------:R-:W-:-:S07]  /*6be0*/  FADD.FTZ R64, R64, R240 ;  /* 0x000000f040407221 */ /* 0x000fce0000010000 */
[----:B------:R-:W-:Y:S05]  /*6bf0*/  WARPSYNC.COLLECTIVE R235, `(.L_x_157) ;  /* 0x00000000eb087348 */ /* 0x000fea0003c00000 */
[----:B------:R0:W1:Y:S02]  /*6c00*/  SHFL.DOWN P4, R240, R66, R67, R231 ;  /* 0x0800004342f07389 */ /* 0x00006400000800e7 */
[----:B01----:R-:W-:Y:S01]  /*6c10*/  ENDCOLLECTIVE ;  /* 0x000000000000791b */ /* 0x003fe20003800000 */
.L_x_157:
[----:B------:R-:W-:Y:S01]  /*6c20*/  HFMA2.MMA R67, -RZ, RZ, 0, 5.9604644775390625e-08 ;  /* 0x00000001ff437435 */ /* 0x000fe200000001ff */
[----:B------:R-:W-:Y:S01]  /*6c30*/  MOV R66, R64 ;  /* 0x0000004000427202 */ /* 0x000fe20000000f00 */
[----:B------:R-:W-:-:S09]  /*6c40*/  FADD.FTZ R65, R65, R240 ;  /* 0x000000f041417221 */ /* 0x000fd20000010000 */
[----:B------:R-:W-:Y:S05]  /*6c50*/  WARPSYNC.COLLECTIVE R235, `(.L_x_158) ;  /* 0x00000000eb087348 */ /* 0x000fea0003c00000 */
[----:B------:R0:W1:Y:S02]  /*6c60*/  SHFL.DOWN P4, R240, R66, R67, R231 ;  /* 0x0800004342f07389 */ /* 0x00006400000800e7 */
[----:B01----:R-:W-:Y:S01]  /*6c70*/  ENDCOLLECTIVE ;  /* 0x000000000000791b */ /* 0x003fe20003800000 */
.L_x_158:
[----:B------:R-:W-:Y:S01]  /*6c80*/  MOV R66, R65 ;  /* 0x0000004100427202 */ /* 0x000fe20000000f00 */
[----:B------:R-:W-:-:S07]  /*6c90*/  IMAD.MOV.U32 R236, RZ, RZ, R240 ;  /* 0x000000ffffec7224 */ /* 0x000fce00078e00f0 */
[----:B------:R-:W-:Y:S05]  /*6ca0*/  WARPSYNC.COLLECTIVE R235, `(.L_x_159) ;  /* 0x00000000eb087348 */ /* 0x000fea0003c00000 */
[----:B------:R0:W1:Y:S02]  /*6cb0*/  SHFL.DOWN P4, R240, R66, R67, R231 ;  /* 0x0800004342f07389 */ /* 0x00006400000800e7 */
[----:B01----:R-:W-:Y:S01]  /*6cc0*/  ENDCOLLECTIVE ;  /* 0x000000000000791b */ /* 0x003fe20003800000 */
.L_x_159:
[----:B------:R-:W-:Y:S01]  /*6cd0*/  MOV R66, R240 ;  /* 0x000000f000427202 */ /* 0x000fe20000000f00 */
[----:B------:R-:W-:Y:S06]  /*6ce0*/  BRA `(.L_x_160) ;  /* 0xffffffcc00a07947 */ /* 0x000fec000383ffff */
.L_x_161:
        /* <DEDUP_REMOVED lines=9> */
.L_x_3511:


//--------------------- .text._ZN10layer_norm22ln_bwd_finalize_kernelINS_22Kernel_traits_finalizeILj8192E13__nv_bfloat16S2_S2_S2_fjLb0ELj1024ELj4ENS_18Kernel_traits_baseILj8192ES2_S2_S2_S2_fjLj1024EEEEELb0ELb0EEEvNS_9BwdParamsE --------------------------
	.section	.text._ZN10layer_norm22ln_bwd_finalize_kernelINS_22Kernel_traits_finalizeILj8192E13__nv_bfloat16S2_S2_S2_fjLb0ELj1024ELj4ENS_18Kernel_traits_baseILj8192ES2_S2_S2_S2_fjLj1024EEEEELb0ELb0EEEvNS_9BwdParamsE,"ax",@progbits
	.align	128
        .global         _ZN10layer_norm22ln_bwd_finalize_kernelINS_22Kernel_traits_finalizeILj8192E13__nv_bfloat16S2_S2_S2_fjLb0ELj1024ELj4ENS_18Kernel_traits_baseILj8192ES2_S2_S2_S2_fjLj1024EEEEELb0ELb0EEEvNS_9BwdParamsE
        .type           _ZN10layer_norm22ln_bwd_finalize_kernelINS_22Kernel_traits_finalizeILj8192E13__nv_bfloat16S2_S2_S2_fjLb0ELj1024ELj4ENS_18Kernel_traits_baseILj8192ES2_S2_S2_S2_fjLj1024EEEEELb0ELb0EEEvNS_9BwdParamsE,@function
        .size           _ZN10layer_norm22ln_bwd_finalize_kernelINS_22Kernel_traits_finalizeILj8192E13__nv_bfloat16S2_S2_S2_fjLb0ELj1024ELj4ENS_18Kernel_traits_baseILj8192ES2_S2_S2_S2_fjLj1024EEEEELb0ELb0EEEvNS_9BwdParamsE,(.L_x_3512 - _ZN10layer_norm22ln_bwd_finalize_kernelINS_22Kernel_traits_finalizeILj8192E13__nv_bfloat16S2_S2_S2_fjLb0ELj1024ELj4ENS_18Kernel_traits_baseILj8192ES2_S2_S2_S2_fjLj1024EEEEELb0ELb0EEEvNS_9BwdParamsE)
        .other          _ZN10layer_norm22ln_bwd_finalize_kernelINS_22Kernel_traits_finalizeILj8192E13__nv_bfloat16S2_S2_S2_fjLb0ELj1024ELj4ENS_18Kernel_traits_baseILj8192ES2_S2_S2_S2_fjLj1024EEEEELb0ELb0EEEvNS_9BwdParamsE,@"STO_CUDA_ENTRY STV_DEFAULT"
_ZN10layer_norm22ln_bwd_finalize_kernelINS_22Kernel_traits_finalizeILj8192E13__nv_bfloat16S2_S2_S2_fjLb0ELj1024ELj4ENS_18Kernel_traits_baseILj8192ES2_S2_S2_S2_fjLj1024EEEEELb0ELb0EEEvNS_9BwdParamsE:
.text._ZN10layer_norm22ln_bwd_finalize_kernelINS_22Kernel_traits_finalizeILj8192E13__nv_bfloat16S2_S2_S2_fjLb0ELj1024ELj4ENS_18Kernel_traits_baseILj8192ES2_S2_S2_S2_fjLj1024EEEEELb0ELb0EEEvNS_9BwdParamsE:
[----:B------:R-:W-:Y:S01]  /*0000*/  LDC R1, c[0x0][0x28] ;  /* 0x00000a00ff017b82 */ /* 0x000fe20000000800 */
[----:B------:R-:W0:Y:S01]  /*0010*/  S2R R0, SR_TID.X ;  /* 0x0000000000007919 */ /* 0x000e220000002100 */
[----:B------:R-:W1:Y:S01]  /*0020*/  S2R R6, SR_CTAID.X ;  /* 0x0000000000067919 */ /* 0x000e620000002500 */
[----:B0-----:R-:W-:Y:S02]  /*0030*/  LOP3.LUT R2, R0, 0x1f, RZ, 0xc0, !PT ;  /* 0x0000001f00027812 */ /* 0x001fe400078ec0ff */
[----:B-1----:R-:W-:-:S04]  /*0040*/  SHF.L.U32 R3, R6, 0x5, RZ ;  /* 0x0000000506037819 */ /* 0x002fc800000006ff */
[----:B------:R-:W-:-:S04]  /*0050*/  LOP3.LUT R3, R3, 0xffffffe0, R2, 0xe2, !PT ;  /* 0xffffffe003037812 */ /* 0x000fc800078ee202 */
[----:B------:R-:W-:-:S13]  /*0060*/  ISETP.GT.U32.AND P0, PT, R3, 0x1fff, PT ;  /* 0x00001fff0300780c */ /* 0x000fda0003f04070 */
[----:B------:R-:W-:Y:S05]  /*0070*/  @P0 EXIT ;  /* 0x000000000000094d */ /* 0x000fea0003800000 */
[----:B------:R-:W0:Y:S01]  /*0080*/  S2UR UR5, SR_CgaCtaId ;  /* 0x00000000000579c3 */ /* 0x000e220000008800 */
[--C-:B------:R-:W-:Y:S01]  /*0090*/  SHF.R.U32.HI R5, RZ, 0x5, R0.reuse ;  /* 0x00000005ff057819 */ /* 0x100fe20000011600 */
[----:B------:R-:W-:Y:S01]  /*00a0*/  UMOV UR4, 0x400 ;  /* 0x0000040000047882 */ /* 0x000fe20000000000 */
[----:B------:R-:W-:Y:S01]  /*00b0*/  LOP3.LUT R4, R0, 0x3fffffe0, RZ, 0xc0, !PT ;  /* 0x3fffffe000047812 */ /* 0x000fe200078ec0ff */
[----:B------:R-:W-:Y:S01]  /*00c0*/  ULDC.64 UR6, c[0x0][0x208] ;  /* 0x0000820000067ab9 */ /* 0x000fe20000000a00 */
[C---:B------:R-:W-:Y:S02]  /*00d0*/  LOP3.LUT R7, R5.reuse, 0x1f, R0, 0x78, !PT ;  /* 0x0000001f05077812 */ /* 0x040fe400078e7800 */
[----:B------:R-:W-:Y:S02]  /*00e0*/  SHF.L.U32 R6, R6, 0x4, RZ ;  /* 0x0000000406067819 */ /* 0x000fe400000006ff */
[----:B------:R-:W-:Y:S01]  /*00f0*/  IADD3 R8, R4, R7, RZ ;  /* 0x0000000704087210 */ /* 0x000fe20007ffe0ff */
[----:B------:R-:W-:Y:S01]  /*0100*/  IMAD R9, R2, 0x20, R7 ;  /* 0x0000002002097824 */ /* 0x000fe200078e0207 */
[----:B------:R-:W-:-:S02]  /*0110*/  ISETP.NE.AND P0, PT, R5, 0x1f, PT ;  /* 0x0000001f0500780c */ /* 0x000fc40003f05270 */
[----:B------:R-:W-:Y:S02]  /*0120*/  LOP3.LUT R11, R6, 0x7ffffff0, RZ, 0xc0, !PT ;  /* 0x7ffffff0060b7812 */ /* 0x000fe400078ec0ff */
[C---:B------:R-:W-:Y:S02]  /*0130*/  ISETP.GT.U32.OR P0, PT, R2.reuse, 0xf, P0 ;  /* 0x0000000f0200780c */ /* 0x040fe40000704470 */
[----:B------:R-:W-:Y:S01]  /*0140*/  IADD3 R4, R2, R11, RZ ;  /* 0x0000000b02047210 */ /* 0x000fe20007ffe0ff */
[----:B0-----:R-:W-:-:S06]  /*0150*/  ULEA UR4, UR5, UR4, 0x18 ;  /* 0x0000000405047291 */ /* 0x001fcc000f8ec03f */
[----:B------:R-:W-:Y:S02]  /*0160*/  LEA R7, R8, UR4, 0x2 ;  /* 0x0000000408077c11 */ /* 0x000fe4000f8e10ff */
[----:B------:R-:W-:Y:S02]  /*0170*/  LEA R6, R5, UR4, 0x2 ;  /* 0x0000000405067c11 */ /* 0x000fe4000f8e10ff */
[----:B------:R-:W-:-:S07]  /*0180*/  LEA R8, R9, UR4, 0x2 ;  /* 0x0000000409087c11 */ /* 0x000fce000f8e10ff */
.L_x_174:
[----:B0-2---:R-:W0:Y:S01]  /*0190*/  LDC R10, c[0x0][0x210] ;  /* 0x00008400ff0a7b82 */ /* 0x005e220000000800 */
[----:B------:R-:W-:Y:S01]  /*01a0*/  BSSY B0, `(.L_x_162) ;  /* 0x0000068000007945 */ /* 0x000fe20003800000 */
[----:B------:R-:W-:Y:S01]  /*01b0*/  HFMA2.MMA R22, -RZ, RZ, 0, 0 ;  /* 0x00000000ff167435 */ /* 0x000fe200000001ff */
[----:B------:R-:W-:-:S05]  /*01c0*/  MOV R11, RZ ;  /* 0x000000ff000b7202 */ /* 0x000fca0000000f00 */
[----:B-1----:R-:W1:Y:S01]  /*01d0*/  LDC R12, c[0x0][0x218] ;  /* 0x00008600ff0c7b82 */ /* 0x002e620000000800 */
[----:B0-----:R-:W-:-:S04]  /*01e0*/  ISETP.GE.U32.AND P1, PT, R5, R10, PT ;  /* 0x0000000a0500720c */ /* 0x001fc80003f26070 */
[----:B-1----:R-:W-:-:S13]  /*01f0*/  ISETP.GE.U32.OR P1, PT, R3, R12, P1 ;  /* 0x0000000c0300720c */ /* 0x002fda0000f26470 */
[----:B------:R-:W-:Y:S05]  /*0200*/  @P1 BRA `(.L_x_163) ;  /* 0x0000000400841947 */ /* 0x000fea0003800000 */
[----:B------:R-:W-:Y:S01]  /*0210*/  ISETP.GE.U32.AND P2, PT, R5, R10, PT ;  /* 0x0000000a0500720c */ /* 0x000fe20003f46070 */
[----:B------:R-:W-:-:S12]  /*0220*/  IMAD.MOV.U32 R21, RZ, RZ, R5 ;  /* 0x000000ffff157224 */ /* 0x000fd800078e0005 */
[----:B------:R-:W0:Y:S01]  /*0230*/  @P2 LDC.64 R16, c[0x0][0x2d0] ;  /* 0x0000b400ff102b82 */ /* 0x000e220000000a00 */
[----:B------:R-:W-:-:S07]  /*0240*/  @P2 IMAD R9, R21, R12, R3 ;  /* 0x0000000c15092224 */ /* 0x000fce00078e0203 */
[----:B------:R-:W1:Y:S01]  /*0250*/  @P2 LDC.64 R14, c[0x0][0x2d8] ;  /* 0x0000b600ff0e2b82 */ /* 0x000e620000000a00 */
[----:B0-----:R-:W-:-:S06]  /*0260*/  @P2 IMAD.WIDE.U32 R16, R9, 0x4, R16 ;  /* 0x0000000409102825 */ /* 0x001fcc00078e0010 */
[----:B------:R-:W2:Y:S01]  /*0270*/  @P2 LDG.E R16, desc[UR6][R16.64] ;  /* 0x0000000610102981 */ /* 0x000ea2000c1e1900 */
[----:B-1----:R-:W-:-:S06]  /*0280*/  @P2 IMAD.WIDE.U32 R14, R9, 0x4, R14 ;  /* 0x00000004090e2825 */ /* 0x002fcc00078e000e */
[----:B------:R-:W3:Y:S01]  /*0290*/  @P2 LDG.E R15, desc[UR6][R14.64] ;  /* 0x000000060e0f2981 */ /* 0x000ee2000c1e1900 */
[----:B------:R-:W-:-:S04]  /*02a0*/  @P2 IADD3 R21, R21, 0x20, RZ ;  /* 0x0000002015152810 */ /* 0x000fc80007ffe0ff */
[CC--:B------:R-:W-:Y:S02]  /*02b0*/  ISETP.GE.U32.AND P1, PT, R21.reuse, R10.reuse, PT ;  /* 0x0000000a1500720c */ /* 0x0c0fe40003f26070 */
[----:B------:R-:W-:-:S04]  /*02c0*/  IADD3 R9, -R21, R10, RZ ;  /* 0x0000000a15097210 */ /* 0x000fc80007ffe1ff */
[----:B------:R-:W-:Y:S01]  /*02d0*/  ISETP.LE.U32.OR P1, PT, R9, 0x60, P1 ;  /* 0x000000600900780c */ /* 0x000fe20000f23470 */
[----:B------:R-:W-:Y:S01]  /*02e0*/  IMAD.MOV.U32 R22, RZ, RZ, RZ ;  /* 0x000000ffff167224 */ /* 0x000fe200078e00ff */
[----:B------:R-:W-:Y:S01]  /*02f0*/  MOV R11, RZ ;  /* 0x000000ff000b7202 */ /* 0x000fe20000000f00 */
[----:B------:R-:W-:Y:S04]  /*0300*/  BSSY B1, `(.L_x_164) ;  /* 0x000002b000017945 */ /* 0x000fe80003800000 */
[----:B--2---:R-:W-:Y:S01]  /*0310*/  @P2 FADD.FTZ R11, R11, R16 ;  /* 0x000000100b0b2221 */ /* 0x004fe20000010000 */
[----:B---3--:R-:W-:Y:S01]  /*0320*/  @P2 FADD.FTZ R22, R22, R15 ;  /* 0x0000000f16162221 */ /* 0x008fe20000010000 */
[----:B------:R-:W-:-:S04]  /*0330*/  PLOP3.LUT P2, PT, P2, PT, PT, 0x8, 0x0 ;  /* 0x000000000000781c */ /* 0x000fc8000174e170 */
[----:B------:R-:W-:Y:S09]  /*0340*/  @P1 BRA `(.L_x_165) ;  /* 0x0000000000981947 */ /* 0x000ff20003800000 */
[----:B------:R-:W-:Y:S02]  /*0350*/  PLOP3.LUT P2, PT, PT, PT, PT, 0x8, 0x0 ;  /* 0x000000000000781c */ /* 0x000fe40003f4e170 */
[----:B------:R-:W-:-:S11]  /*0360*/  IADD3 R13, R10, -0x60, RZ ;  /* 0xffffffa00a0d7810 */ /* 0x000fd60007ffe0ff */
.L_x_166:
[----:B------:R-:W0:Y:S01]  /*0370*/  LDC.64 R18, c[0x0][0x2d0] ;  /* 0x0000b400ff127b82 */ /* 0x000e220000000a00 */
[C---:B------:R-:W-:Y:S01]  /*0380*/  IADD3 R25, R21.reuse, 0x20, RZ ;  /* 0x0000002015197810 */ /* 0x040fe20007ffe0ff */
[C---:B------:R-:W-:Y:S01]  /*0390*/  IMAD R23, R21.reuse, R12, R3 ;  /* 0x0000000c15177224 */ /* 0x040fe200078e0203 */
[----:B------:R-:W-:-:S03]  /*03a0*/  IADD3 R17, R21, 0x40, RZ ;  /* 0x0000004015117810 */ /* 0x000fc60007ffe0ff */
[-CC-:B------:R-:W-:Y:S02]  /*03b0*/  IMAD R25, R25, R12.reuse, R3.reuse ;  /* 0x0000000c19197224 */ /* 0x180fe400078e0203 */
[----:B------:R-:W1:Y:S01]  /*03c0*/  LDC.64 R14, c[0x0][0x2d8] ;  /* 0x0000b600ff0e7b82 */ /* 0x000e620000000a00 */
[----:B------:R-:W-:Y:S02]  /*03d0*/  IMAD R17, R17, R12, R3 ;  /* 0x0000000c11117224 */ /* 0x000fe400078e0203 */
[----:B------:R-:W-:Y:S02]  /*03e0*/  VIADD R16, R21, 0x60 ;  /* 0x0000006015107836 */ /* 0x000fe40000000000 */
[----:B0-----:R-:W-:-:S04]  /*03f0*/  IMAD.WIDE.U32 R26, R23, 0x4, R18 ;  /* 0x00000004171a7825 */ /* 0x001fc800078e0012 */
[--C-:B------:R-:W-:Y:S01]  /*0400*/  IMAD.WIDE.U32 R28, R25, 0x4, R18.reuse ;  /* 0x00000004191c7825 */ /* 0x100fe200078e0012 */
[----:B------:R0:W2:Y:S04]  /*0410*/  LDG.E R24, desc[UR6][R26.64] ;  /* 0x000000061a187981 */ /* 0x0000a8000c1e1900 */
[----:B------:R1:W3:Y:S01]  /*0420*/  LDG.E R9, desc[UR6][R28.64] ;  /* 0x000000061c097981 */ /* 0x0002e2000c1e1900 */
[----:B0-----:R-:W-:-:S04]  /*0430*/  IMAD.WIDE.U32 R26, R17, 0x4, R18 ;  /* 0x00000004111a7825 */ /* 0x001fc800078e0012 */
[--C-:B-1----:R-:W-:Y:S01]  /*0440*/  IMAD.WIDE.U32 R28, R23, 0x4, R14.reuse ;  /* 0x00000004171c7825 */ /* 0x102fe200078e000e */
[----:B------:R0:W4:Y:S04]  /*0450*/  LDG.E R20, desc[UR6][R26.64] ;  /* 0x000000061a147981 */ /* 0x000128000c1e1900 */
[----:B------:R-:W5:Y:S01]  /*0460*/  LDG.E R23, desc[UR6][R28.64] ;  /* 0x000000061c177981 */ /* 0x000f62000c1e1900 */
[----:B0-----:R-:W-:-:S04]  /*0470*/  IMAD.WIDE.U32 R26, R25, 0x4, R14 ;  /* 0x00000004191a7825 */ /* 0x001fc800078e000e */
[----:B------:R-:W-:Y:S02]  /*0480*/  IMAD R25, R16, R12, R3 ;  /* 0x0000000c10197224 */ /* 0x000fe400078e0203 */
[----:B------:R-:W-:Y:S01]  /*0490*/  IMAD.WIDE.U32 R16, R17, 0x4, R14 ;  /* 0x0000000411107825 */ /* 0x000fe200078e000e */
[----:B------:R-:W4:Y:S03]  /*04a0*/  LDG.E R26, desc[UR6][R26.64] ;  /* 0x000000061a1a7981 */ /* 0x000f26000c1e1900 */
[C---:B------:R-:W-:Y:S02]  /*04b0*/  IMAD.WIDE.U32 R18, R25.reuse, 0x4, R18 ;  /* 0x0000000419127825 */ /* 0x040fe400078e0012 */
[----:B------:R-:W4:Y:S02]  /*04c0*/  LDG.E R16, desc[UR6][R16.64] ;  /* 0x0000000610107981 */ /* 0x000f24000c1e1900 */
[----:B------:R-:W-:-:S02]  /*04d0*/  IMAD.WIDE.U32 R14, R25, 0x4, R14 ;  /* 0x00000004190e7825 */ /* 0x000fc400078e000e */
[----:B------:R-:W4:Y:S04]  /*04e0*/  LDG.E R18, desc[UR6][R18.64] ;  /* 0x0000000612127981 */ /* 0x000f28000c1e1900 */
[----:B------:R-:W4:Y:S01]  /*04f0*/  LDG.E R14, desc[UR6][R14.64] ;  /* 0x000000060e0e7981 */ /* 0x000f22000c1e1900 */
[----:B------:R-:W-:-:S04]  /*0500*/  IADD3 R21, R21, 0x80, RZ ;  /* 0x0000008015157810 */ /* 0x000fc80007ffe0ff */
[----:B------:R-:W-:Y:S01]  /*0510*/  ISETP.GE.U32.AND P1, PT, R21, R13, PT ;  /* 0x0000000d1500720c */ /* 0x000fe20003f26070 */
[----:B--2---:R-:W-:-:S04]  /*0520*/  FADD.FTZ R24, R24, R11 ;  /* 0x0000000b18187221 */ /* 0x004fc80000010000 */
[----:B---3--:R-:W-:Y:S01]  /*0530*/  FADD.FTZ R9, R24, R9 ;  /* 0x0000000918097221 */ /* 0x008fe20000010000 */
[----:B-----5:R-:W-:-:S03]  /*0540*/  FADD.FTZ R23, R23, R22 ;  /* 0x0000001617177221 */ /* 0x020fc60000010000 */
[----:B----4-:R-:W-:Y:S01]  /*0550*/  FADD.FTZ R9, R9, R20 ;  /* 0x0000001409097221 */ /* 0x010fe20000010000 */
[----:B------:R-:W-:-:S04]  /*0560*/  FADD.FTZ R23, R23, R26 ;  /* 0x0000001a17177221 */ /* 0x000fc80000010000 */
[----:B------:R-:W-:Y:S01]  /*0570*/  FADD.FTZ R23, R23, R16 ;  /* 0x0000001017177221 */ /* 0x000fe20000010000 */
[----:B------:R-:W-:-:S03]  /*0580*/  FADD.FTZ R11, R9, R18 ;  /* 0x00000012090b7221 */ /* 0x000fc60000010000 */
[----:B------:R-:W-:Y:S01]  /*0590*/  FADD.FTZ R22, R23, R14 ;  /* 0x0000000e17167221 */ /* 0x000fe20000010000 */
[----:B------:R-:W-:Y:S06]  /*05a0*/  @!P1 BRA `(.L_x_166) ;  /* 0xfffffffc00709947 */ /* 0x000fec000383ffff */
.L_x_165:
[----:B------:R-:W-:Y:S05]  /*05b0*/  BSYNC B1 ;  /* 0x0000000000017941 */ /* 0x000fea0003800000 */
.L_x_164:
[CC--:B------:R-:W-:Y:S01]  /*05c0*/  ISETP.GE.U32.AND P1, PT, R21.reuse, R10.reuse, PT ;  /* 0x0000000a1500720c */ /* 0x0c0fe20003f26070 */
[----:B------:R-:W-:Y:S01]  /*05d0*/  BSSY B1, `(.L_x_167) ;  /* 0x0000017000017945 */ /* 0x000fe20003800000 */
[----:B------:R-:W-:-:S04]  /*05e0*/  IADD3 R9, -R21, R10, RZ ;  /* 0x0000000a15097210 */ /* 0x000fc80007ffe1ff */
[----:B------:R-:W-:-:S13]  /*05f0*/  ISETP.LE.U32.OR P1, PT, R9, 0x20, P1 ;  /* 0x000000200900780c */ /* 0x000fda0000f23470 */
[----:B------:R-:W-:Y:S05]  /*0600*/  @P1 BRA `(.L_x_168) ;  /* 0x00000000004c1947 */ /* 0x000fea0003800000 */
[----:B------:R-:W0:Y:S01]  /*0610*/  LDC.64 R24, c[0x0][0x2d0] ;  /* 0x0000b400ff187b82 */ /* 0x000e220000000a00 */
[C---:B------:R-:W-:Y:S01]  /*0620*/  IMAD R15, R21.reuse, R12, R3 ;  /* 0x0000000c150f7224 */ /* 0x040fe200078e0203 */
[----:B------:R-:W-:-:S05]  /*0630*/  IADD3 R9, R21, 0x20, RZ ;  /* 0x0000002015097810 */ /* 0x000fca0007ffe0ff */
[----:B------:R-:W-:Y:S01]  /*0640*/  IMAD R9, R9, R12, R3 ;  /* 0x0000000c09097224 */ /* 0x000fe200078e0203 */
[----:B------:R-:W1:Y:S01]  /*0650*/  LDC.64 R16, c[0x0][0x2d8] ;  /* 0x0000b600ff107b82 */ /* 0x000e620000000a00 */
[----:B0-----:R-:W-:-:S04]  /*0660*/  IMAD.WIDE.U32 R18, R15, 0x4, R24 ;  /* 0x000000040f127825 */ /* 0x001fc800078e0018 */
[----:B------:R-:W-:Y:S02]  /*0670*/  IMAD.WIDE.U32 R24, R9, 0x4, R24 ;  /* 0x0000000409187825 */ /* 0x000fe400078e0018 */
[----:B------:R-:W2:Y:S02]  /*0680*/  LDG.E R18, desc[UR6][R18.64] ;  /* 0x0000000612127981 */ /* 0x000ea4000c1e1900 */
[--C-:B-1----:R-:W-:Y:S02]  /*0690*/  IMAD.WIDE.U32 R14, R15, 0x4, R16.reuse ;  /* 0x000000040f0e7825 */ /* 0x102fe400078e0010 */
[----:B------:R-:W3:Y:S02]  /*06a0*/  LDG.E R24, desc[UR6][R24.64] ;  /* 0x0000000618187981 */ /* 0x000ee4000c1e1900 */
[----:B------:R-:W-:Y:S02]  /*06b0*/  IMAD.WIDE.U32 R16, R9, 0x4, R16 ;  /* 0x0000000409107825 */ /* 0x000fe400078e0010 */
[----:B------:R-:W4:Y:S04]  /*06c0*/  LDG.E R15, desc[UR6][R14.64] ;  /* 0x000000060e0f7981 */ /* 0x000f28000c1e1900 */
[----:B------:R-:W5:Y:S01]  /*06d0*/  LDG.E R17, desc[UR6][R16.64] ;  /* 0x0000000610117981 */ /* 0x000f62000c1e1900 */
[----:B------:R-:W-:Y:S01]  /*06e0*/  PLOP3.LUT P2, PT, PT, PT, PT, 0x8, 0x0 ;  /* 0x000000000000781c */ /* 0x000fe20003f4e170 */
[----:B------:R-:W-:-:S02]  /*06f0*/  VIADD R21, R21, 0x40 ;  /* 0x0000004015157836 */ /* 0x000fc40000000000 */
[----:B--2---:R-:W-:-:S04]  /*0700*/  FADD.FTZ R11, R11, R18 ;  /* 0x000000120b0b7221 */ /* 0x004fc80000010000 */
[----:B---3--:R-:W-:Y:S01]  /*0710*/  FADD.FTZ R11, R11, R24 ;  /* 0x000000180b0b7221 */ /* 0x008fe20000010000 */
[----:B----4-:R-:W-:-:S04]  /*0720*/  FADD.FTZ R22, R22, R15 ;  /* 0x0000000f16167221 */ /* 0x010fc80000010000 */
[----:B-----5:R-:W-:-:S07]  /*0730*/  FADD.FTZ R22, R22, R17 ;  /* 0x0000001116167221 */ /* 0x020fce0000010000 */
.L_x_168:
[----:B------:R-:W-:Y:S05]  /*0740*/  BSYNC B1 ;  /* 0x0000000000017941 */ /* 0x000fea0003800000 */
.L_x_167:
[----:B------:R-:W-:Y:S01]  /*0750*/  ISETP.LT.U32.OR P2, PT, R21, R10, P2 ;  /* 0x0000000a1500720c */ /* 0x000fe20001741470 */
[----:B------:R-:W-:-:S12]  /*0760*/  BSSY B1, `(.L_x_163) ;  /* 0x000000b000017945 */ /* 0x000fd80003800000 */
[----:B------:R-:W-:Y:S05]  /*0770*/  @!P2 BRA `(.L_x_169) ;  /* 0x000000000024a947 */ /* 0x000fea0003800000 */
[----:B------:R-:W0:Y:S01]  /*0780*/  LDC.64 R16, c[0x0][0x2d0] ;  /* 0x0000b400ff107b82 */ /* 0x000e220000000a00 */
[----:B------:R-:W-:-:S07]  /*0790*/  IMAD R9, R21, R12, R3 ;  /* 0x0000000c15097224 */ /* 0x000fce00078e0203 */
[----:B------:R-:W1:Y:S01]  /*07a0*/  LDC.64 R14, c[0x0][0x2d8] ;  /* 0x0000b600ff0e7b82 */ /* 0x000e620000000a00 */
[----:B0-----:R-:W-:-:S06]  /*07b0*/  IMAD.WIDE.U32 R16, R9, 0x4, R16 ;  /* 0x0000000409107825 */ /* 0x001fcc00078e0010 */
[----:B------:R-:W2:Y:S01]  /*07c0*/  LDG.E R16, desc[UR6][R16.64] ;  /* 0x0000000610107981 */ /* 0x000ea2000c1e1900 */
[----:B-1----:R-:W-:-:S06]  /*07d0*/  IMAD.WIDE.U32 R14, R9, 0x4, R14 ;  /* 0x00000004090e7825 */ /* 0x002fcc00078e000e */
[----:B------:R-:W3:Y:S01]  /*07e0*/  LDG.E R15, desc[UR6][R14.64] ;  /* 0x000000060e0f7981 */ /* 0x000ee2000c1e1900 */
[----:B--2---:R-:W-:Y:S01]  /*07f0*/  FADD.FTZ R11, R11, R16 ;  /* 0x000000100b0b7221 */ /* 0x004fe20000010000 */
[----:B---3--:R-:W-:-:S07]  /*0800*/  FADD.FTZ R22, R22, R15 ;  /* 0x0000000f16167221 */ /* 0x008fce0000010000 */
.L_x_169:
[----:B------:R-:W-:Y:S05]  /*0810*/  BSYNC B1 ;  /* 0x0000000000017941 */ /* 0x000fea0003800000 */
.L_x_163:
[----:B------:R-:W-:Y:S05]  /*0820*/  BSYNC B0 ;  /* 0x0000000000007941 */ /* 0x000fea0003800000 */
.L_x_162:
[----:B------:R-:W-:Y:S01]  /*0830*/  ISETP.GT.U32.AND P1, PT, R0, 0x3ff, PT ;  /* 0x000003ff0000780c */ /* 0x000fe20003f24070 */
[----:B------:R0:W-:Y:S01]  /*0840*/  STS [R7], R22 ;  /* 0x0000001607007388 */ /* 0x0001e20000000800 */
[----:B------:R-:W-:Y:S05]  /*0850*/  WARPSYNC.ALL ;  /* 0x0000000000007948 */ /* 0x000fea0003800000 */
[----:B------:R0:W-:Y:S01]  /*0860*/  STS [R7+0x1000], R11 ;  /* 0x0010000b07007388 */ /* 0x0001e20000000800 */
[----:B------:R-:W-:Y:S06]  /*0870*/  BAR.SYNC.DEFER_BLOCKING 0x0 ;  /* 0x0000000000007b1d */ /* 0x000fec0000010000 */
[----:B------:R-:W-:Y:S05]  /*0880*/  @P1 BRA `(.L_x_170) ;  /* 0x00000000006c1947 */ /* 0x000fea0003800000 */
[----:B------:R1:W2:Y:S01]  /*0890*/  LDS R9, [R8] ;  /* 0x0000000008097984 */ /* 0x0002a20000000800 */
[----:B------:R-:W-:Y:S01]  /*08a0*/  UMOV UR5, 0xffffffff ;  /* 0xffffffff00057882 */ /* 0x000fe20000000000 */
[----:B------:R-:W-:Y:S02]  /*08b0*/  ISETP.NE.AND P1, PT, R2, RZ, PT ;  /* 0x000000ff0200720c */ /* 0x000fe40003f25270 */
[----:B------:R1:W3:Y:S01]  /*08c0*/  LDS R10, [R8+0x1000] ;  /* 0x00100000080a7984 */ /* 0x0002e20000000800 */
[----:B------:R-:W-:Y:S10]  /*08d0*/  BRA.DIV UR5, `(.L_x_171) ;  /* 0x0000000205b87947 */ /* 0x000ff4000b800000 */
[----:B0--3--:R-:W0:Y:S04]  /*08e0*/  SHFL.BFLY PT, R11, R10, 0x1, 0x1f ;  /* 0x0c201f000a0b7f89 */ /* 0x009e2800000e0000 */
[----:B--2---:R-:W2:Y:S01]  /*08f0*/  SHFL.BFLY PT, R14, R9, 0x1, 0x1f ;  /* 0x0c201f00090e7f89 */ /* 0x004ea200000e0000 */
[----:B0-----:R-:W-:Y:S01]  /*0900*/  FADD.FTZ R11, R10, R11 ;  /* 0x0000000b0a0b7221 */ /* 0x001fe20000010000 */
[----:B--2---:R-:W-:-:S04]  /*0910*/  FADD.FTZ R15, R9, R14 ;  /* 0x0000000e090f7221 */ /* 0x004fc80000010000 */
[----:B------:R-:W0:Y:S04]  /*0920*/  SHFL.BFLY PT, R14, R11, 0x2, 0x1f ;  /* 0x0c401f000b0e7f89 */ /* 0x000e2800000e0000 */
[----:B------:R-:W2:Y:S01]  /*0930*/  SHFL.BFLY PT, R16, R15, 0x2, 0x1f ;  /* 0x0c401f000f107f89 */ /* 0x000ea200000e0000 */
        /* <DEDUP_REMOVED lines=10> */
[----:B------:R0:W2:Y:S04]  /*09e0*/  SHFL.BFLY PT, R11, R10, 0x10, 0x1f ;  /* 0x0e001f000a0b7f89 */ /* 0x0000a800000e0000 */
[----:B------:R0:W3:Y:S02]  /*09f0*/  SHFL.BFLY PT, R9, R18, 0x10, 0x1f ;  /* 0x0e001f0012097f89 */ /* 0x0000e400000e0000 */
.L_x_185:
[----:B---3--:R-:W-:Y:S01]  /*0a00*/  FADD.FTZ R9, R18, R9 ;  /* 0x0000000912097221 */ /* 0x008fe20000010000 */
[----:B--2---:R-:W-:-:S04]  /*0a10*/  FADD.FTZ R11, R10, R11 ;  /* 0x0000000b0a0b7221 */ /* 0x004fc80000010000 */
[----:B------:R2:W-:Y:S04]  /*0a20*/  @!P1 STS [R6+0x2000], R9 ;  /* 0x0020000906009388 */ /* 0x0005e80000000800 */
[----:B------:R2:W-:Y:S02]  /*0a30*/  @!P1 STS [R6+0x2080], R11 ;  /* 0x0020800b06009388 */ /* 0x0005e40000000800 */
.L_x_170:
[----:B--2---:R-:W-:Y:S01]  /*0a40*/  SHF.L.U32 R9, R4, 0x1, RZ ;  /* 0x0000000104097819 */ /* 0x004fe200000006ff */
[----:B------:R-:W-:Y:S05]  /*0a50*/  WARPSYNC.ALL ;  /* 0x0000000000007948 */ /* 0x000fea0003800000 */
[----:B------:R-:W-:Y:S01]  /*0a60*/  BAR.SYNC.DEFER_BLOCKING 0x0 ;  /* 0x0000000000007b1d */ /* 0x000fe20000010000 */
[----:B------:R-:W-:-:S05]  /*0a70*/  ISETP.GE.U32.OR P1, PT, R9, R12, P0 ;  /* 0x0000000c0900720c */ /* 0x000fca0000726470 */
[----:B------:R-:W-:Y:S08]  /*0a80*/  BSSY B0, `(.L_x_172) ;  /* 0x000000e000007945 */ /* 0x000ff00003800000 */
[----:B------:R-:W-:Y:S05]  /*0a90*/  @P1 BRA `(.L_x_173) ;  /* 0x0000000000301947 */ /* 0x000fea0003800000 */
[----:B------:R-:W-:Y:S01]  /*0aa0*/  SHF.L.U32 R9, R0, 0x3, RZ ;  /* 0x0000000300097819 */ /* 0x000fe200000006ff */
[----:B------:R-:W2:Y:S03]  /*0ab0*/  LDC.64 R12, c[0x0][0x318] ;  /* 0x0000c600ff0c7b82 */ /* 0x000ea60000000a00 */
[----:B------:R-:W-:-:S05]  /*0ac0*/  LOP3.LUT R9, R9, 0xf8, RZ, 0xc0, !PT ;  /* 0x000000f809097812 */ /* 0x000fca00078ec0ff */
[----:B------:R-:W3:Y:S01]  /*0ad0*/  LDS.64 R14, [R9+UR4+0x2000] ;  /* 0x00200004090e7984 */ /* 0x000ee20008000a00 */
[----:B0-----:R-:W0:Y:S03]  /*0ae0*/  LDC.64 R10, c[0x0][0x310] ;  /* 0x0000c400ff0a7b82 */ /* 0x001e260000000a00 */
[----:B------:R-:W4:Y:S01]  /*0af0*/  LDS.64 R16, [R9+UR4+0x2080] ;  /* 0x0020800409107984 */ /* 0x000f220008000a00 */
[----:B--2---:R-:W-:-:S04]  /*0b00*/  IMAD.WIDE.U32 R12, R4, 0x4, R12 ;  /* 0x00000004040c7825 */ /* 0x004fc800078e000c */
[----:B0-----:R-:W-:Y:S01]  /*0b10*/  IMAD.WIDE.U32 R10, R4, 0x4, R10 ;  /* 0x00000004040a7825 */ /* 0x001fe200078e000a */
[----:B---3--:R-:W-:Y:S02]  /*0b20*/  F2FP.BF16.F32.PACK_AB R15, R15, R14 ;  /* 0x0000000e0f0f723e */ /* 0x008fe400000010ff */
[----:B----4-:R-:W-:-:S03]  /*0b30*/  F2FP.BF16.F32.PACK_AB R17, R17, R16 ;  /* 0x000000101111723e */ /* 0x010fc600000010ff */
[----:B------:R2:W-:Y:S04]  /*0b40*/  STG.E desc[UR6][R12.64], R15 ;  /* 0x0000000f0c007986 */ /* 0x0005e8000c101906 */
[----:B------:R2:W-:Y:S02]  /*0b50*/  STG.E desc[UR6][R10.64], R17 ;  /* 0x000000110a007986 */ /* 0x0005e4000c101906 */
.L_x_173:
[----:B------:R-:W-:Y:S05]  /*0b60*/  BSYNC B0 ;  /* 0x0000000000007941 */ /* 0x000fea0003800000 */
.L_x_172:
[C---:B------:R-:W-:Y:S01]  /*0b70*/  ISETP.GT.U32.AND P1, PT, R3.reuse, -0x2001, PT ;  /* 0xffffdfff0300780c */ /* 0x040fe20003f24070 */
[----:B------:R-:W-:Y:S01]  /*0b80*/  VIADD R4, R4, 0x1000 ;  /* 0x0000100004047836 */ /* 0x000fe20000000000 */
[----:B------:R-:W-:-:S11]  /*0b90*/  IADD3 R3, R3, 0x2000, RZ ;  /* 0x0000200003037810 */ /* 0x000fd60007ffe0ff */
[----:B------:R-:W-:Y:S05]  /*0ba0*/  @P1 BRA `(.L_x_174) ;  /* 0xfffffff400781947 */ /* 0x000fea000383ffff */
[----:B------:R-:W-:Y:S05]  /*0bb0*/  EXIT ;  /* 0x000000000000794d */ /* 0x000fea0003800000 */
.L_x_171:
[----:B------:R-:W-:Y:S01]  /*0bc0*/  HFMA2.MMA R21, -RZ, RZ, 0, 5.9604644775390625e-08 ;  /* 0x00000001ff157435 */ /* 0x000fe200000001ff */
[----:B0--3--:R-:W-:Y:S01]  /*0bd0*/  MOV R22, R10 ;  /* 0x0000000a00167202 */ /* 0x009fe20000000f00 */
[----:B------:R-:W-:Y:S01]  /*0be0*/  IMAD.MOV.U32 R19, RZ, RZ, -0x1 ;  /* 0xffffffffff137424 */ /* 0x000fe200078e00ff */
[----:B------:R-:W-:-:S08]  /*0bf0*/  MOV R24, 0x1f ;  /* 0x0000001f00187802 */ /* 0x000fd00000000f00 */
[----:B-12---:R-:W-:Y:S05]  /*0c00*/  WARPSYNC.COLLECTIVE R19, `(.L_x_175) ;  /* 0x0000000013087348 */ /* 0x006fea0003c00000 */
[----:B------:R0:W3:Y:S02]  /*0c10*/  SHFL.BFLY P2, R20, R22, R21, R24 ;  /* 0x0c00001516147389 */ /* 0x0000e40000040018 */
[----:B0123--:R-:W-:Y:S01]  /*0c20*/  ENDCOLLECTIVE ;  /* 0x000000000000791b */ /* 0x00ffe20003800000 */
.L_x_175:
[----:B------:R-:W-:Y:S01]  /*0c30*/  HFMA2.MMA R21, -RZ, RZ, 0, 1.1920928955078125e-07 ;  /* 0x00000002ff157435 */ /* 0x000fe200000001ff */
[----:B------:R-:W-:-:S05]  /*0c40*/  MOV R11, R20 ;  /* 0x00000014000b7202 */ /* 0x000fca0000000f00 */
[----:B------:R-:W-:-:S05]  /*0c50*/  FADD.FTZ R11, R10, R11 ;  /* 0x0000000b0a0b7221 */ /* 0x000fca0000010000 */
[----:B------:R-:W-:-:S07]  /*0c60*/  MOV R22, R11 ;  /* 0x0000000b00167202 */ /* 0x000fce0000000f00 */
[----:B------:R-:W-:Y:S05]  /*0c70*/  WARPSYNC.COLLECTIVE R19, `(.L_x_176) ;  /* 0x0000000013087348 */ /* 0x000fea0003c00000 */
[----:B------:R0:W1:Y:S02]  /*0c80*/  SHFL.BFLY P2, R20, R22, R21, R24 ;  /* 0x0c00001516147389 */ /* 0x0000640000040018 */
[----:B01----:R-:W-:Y:S01]  /*0c90*/  ENDCOLLECTIVE ;  /* 0x000000000000791b */ /* 0x003fe20003800000 */
.L_x_176:
[----:B------:R-:W-:Y:S01]  /*0ca0*/  HFMA2.MMA R21, -RZ, RZ, 0, 2.384185791015625e-07 ;  /* 0x00000004ff157435 */ /* 0x000fe200000001ff */
[----:B------:R-:W-:-:S04]  /*0cb0*/  IMAD.MOV.U32 R14, RZ, RZ, R20 ;  /* 0x000000ffff0e7224 */ /* 0x000fc800078e0014 */
[----:B------:R-:W-:-:S05]  /*0cc0*/  FADD.FTZ R14, R11, R14 ;  /* 0x0000000e0b0e7221 */ /* 0x000fca0000010000 */
[----:B------:R-:W-:-:S07]  /*0cd0*/  MOV R22, R14 ;  /* 0x0000000e00167202 */ /* 0x000fce0000000f00 */
[----:B------:R-:W-:Y:S05]  /*0ce0*/  WARPSYNC.COLLECTIVE R19, `(.L_x_177) ;  /* 0x0000000013087348 */ /* 0x000fea0003c00000 */
[----:B------:R0:W1:Y:S02]  /*0cf0*/  SHFL.BFLY P2, R20, R22, R21, R24 ;  /* 0x0c00001516147389 */ /* 0x0000640000040018 */
[----:B01----:R-:W-:Y:S01]  /*0d00*/  ENDCOLLECTIVE ;  /* 0x000000000000791b */ /* 0x003fe20003800000 */
.L_x_177:
[----:B------:R-:W-:Y:S01]  /*0d10*/  HFMA2.MMA R21, -RZ, RZ, 0, 4.76837158203125e-07 ;  /* 0x00000008ff157435 */ /* 0x000fe200000001ff */
[----:B------:R-:W-:-:S05]  /*0d20*/  MOV R13, R20 ;  /* 0x00000014000d7202 */ /* 0x000fca0000000f00 */
[----:B------:R-:W-:-:S04]  /*0d30*/  FADD.FTZ R13, R14, R13 ;  /* 0x0000000d0e0d7221 */ /* 0x000fc80000010000 */
[----:B------:R-:W-:-:S07]  /*0d40*/  IMAD.MOV.U32 R22, RZ, RZ, R13 ;  /* 0x000000ffff167224 */ /* 0x000fce00078e000d */
[----:B------:R-:W-:Y:S05]  /*0d50*/  WARPSYNC.COLLECTIVE R19, `(.L_x_178) ;  /* 0x0000000013087348 */ /* 0x000fea0003c00000 */
[----:B------:R0:W1:Y:S02]  /*0d60*/  SHFL.BFLY P2, R20, R22, R21, R24 ;  /* 0x0c00001516147389 */ /* 0x0000640000040018 */
[----:B01----:R-:W-:Y:S01]  /*0d70*/  ENDCOLLECTIVE ;  /* 0x000000000000791b */ /* 0x003fe20003800000 */
.L_x_178:
[----:B------:R-:W-:Y:S01]  /*0d80*/  IMAD.MOV.U32 R21, RZ, RZ, 0x10 ;  /* 0x00000010ff157424 */ /* 0x000fe200078e00ff */
[----:B------:R-:W-:-:S05]  /*0d90*/  MOV R10, R20 ;  /* 0x00000014000a7202 */ /* 0x000fca0000000f00 */
[----:B------:R-:W-:-:S05]  /*0da0*/  FADD.FTZ R10, R13, R10 ;  /* 0x0000000a0d0a7221 */ /* 0x000fca0000010000 */
[----:B------:R-:W-:-:S07]  /*0db0*/  MOV R22, R10 ;  /* 0x0000000a00167202 */ /* 0x000fce0000000f00 */
[----:B------:R-:W-:Y:S05]  /*0dc0*/  WARPSYNC.COLLECTIVE R19, `(.L_x_179) ;  /* 0x0000000013087348 */ /* 0x000fea0003c00000 */
[----:B------:R0:W1:Y:S02]  /*0dd0*/  SHFL.BFLY P2, R20, R22, R21, R24 ;  /* 0x0c00001516147389 */ /* 0x0000640000040018 */
[----:B01----:R-:W-:Y:S01]  /*0de0*/  ENDCOLLECTIVE ;  /* 0x000000000000791b */ /* 0x003fe20003800000 */
.L_x_179:
[----:B------:R-:W-:Y:S01]  /*0df0*/  HFMA2.MMA R21, -RZ, RZ, 0, 5.9604644775390625e-08 ;  /* 0x00000001ff157435 */ /* 0x000fe200000001ff */
[----:B------:R-:W-:Y:S02]  /*0e00*/  MOV R22, R9 ;  /* 0x0000000900167202 */ /* 0x000fe40000000f00 */
[----:B------:R-:W-:-:S08]  /*0e10*/  MOV R11, R20 ;  /* 0x00000014000b7202 */ /* 0x000fd00000000f00 */
[----:B------:R-:W-:Y:S05]  /*0e20*/  WARPSYNC.COLLECTIVE R19, `(.L_x_180) ;  /* 0x0000000013087348 */ /* 0x000fea0003c00000 */
[----:B------:R0:W1:Y:S02]  /*0e30*/  SHFL.BFLY P2, R20, R22, R21, R24 ;  /* 0x0c00001516147389 */ /* 0x0000640000040018 */
[----:B01----:R-:W-:Y:S01]  /*0e40*/  ENDCOLLECTIVE ;  /* 0x000000000000791b */ /* 0x003fe20003800000 */
.L_x_180:
[----:B------:R-:W-:Y:S01]  /*0e50*/  HFMA2.MMA R21, -RZ, RZ, 0, 1.1920928955078125e-07 ;  /* 0x00000002ff157435 */ /* 0x000fe200000001ff */
[----:B------:R-:W-:-:S04]  /*0e60*/  IMAD.MOV.U32 R14, RZ, RZ, R20 ;  /* 0x000000ffff0e7224 */ /* 0x000fc800078e0014 */
[----:B------:R-:W-:-:S05]  /*0e70*/  FADD.FTZ R15, R9, R14 ;  /* 0x0000000e090f7221 */ /* 0x000fca0000010000 */
[----:B------:R-:W-:-:S07]  /*0e80*/  MOV R22, R15 ;  /* 0x0000000f00167202 */ /* 0x000fce0000000f00 */
[----:B------:R-:W-:Y:S05]  /*0e90*/  WARPSYNC.COLLECTIVE R19, `(.L_x_181) ;  /* 0x0000000013087348 */ /* 0x000fea0003c00000 */
[----:B------:R0:W1:Y:S02]  /*0ea0*/  SHFL.BFLY P2, R20, R22, R21, R24 ;  /* 0x0c00001516147389 */ /* 0x0000640000040018 */
[----:B01----:R-:W-:Y:S01]  /*0eb0*/  ENDCOLLECTIVE ;  /* 0x000000000000791b */ /* 0x003fe20003800000 */
.L_x_181:
[----:B------:R-:W-:Y:S01]  /*0ec0*/  HFMA2.MMA R21, -RZ, RZ, 0, 2.384185791015625e-07 ;  /* 0x00000004ff157435 */ /* 0x000fe200000001ff */
[----:B------:R-:W-:-:S05]  /*0ed0*/  MOV R16, R20 ;  /* 0x0000001400107202 */ /* 0x000fca0000000f00 */
[----:B------:R-:W-:-:S04]  /*0ee0*/  FADD.FTZ R16, R15, R16 ;  /* 0x000000100f107221 */ /* 0x000fc80000010000 */
[----:B------:R-:W-:-:S07]  /*0ef0*/  IMAD.MOV.U32 R22, RZ, RZ, R16 ;  /* 0x000000ffff167224 */ /* 0x000fce00078e0010 */
[----:B------:R-:W-:Y:S05]  /*0f00*/  WARPSYNC.COLLECTIVE R19, `(.L_x_182) ;  /* 0x0000000013087348 */ /* 0x000fea0003c00000 */
[----:B------:R0:W1:Y:S02]  /*0f10*/  SHFL.BFLY P2, R20, R22, R21, R24 ;  /* 0x0c00001516147389 */ /* 0x0000640000040018 */
[----:B01----:R-:W-:Y:S01]  /*0f20*/  ENDCOLLECTIVE ;  /* 0x000000000000791b */ /* 0x003fe20003800000 */
.L_x_182:
[----:B------:R-:W-:Y:S01]  /*0f30*/  IMAD.MOV.U32 R21, RZ, RZ, 0x8 ;  /* 0x00000008ff157424 */ /* 0x000fe200078e00ff */
[----:B------:R-:W-:-:S05]  /*0f40*/  MOV R17, R20 ;  /* 0x0000001400117202 */ /* 0x000fca0000000f00 */
[----:B------:R-:W-:-:S05]  /*0f50*/  FADD.FTZ R17, R16, R17 ;  /* 0x0000001110117221 */ /* 0x000fca0000010000 */
[----:B------:R-:W-:-:S07]  /*0f60*/  MOV R22, R17 ;  /* 0x0000001100167202 */ /* 0x000fce0000000f00 */
[----:B------:R-:W-:Y:S05]  /*0f70*/  WARPSYNC.COLLECTIVE R19, `(.L_x_183) ;  /* 0x0000000013087348 */ /* 0x000fea0003c00000 */
[----:B------:R0:W1:Y:S02]  /*0f80*/  SHFL.BFLY P2, R20, R22, R21, R24 ;  /* 0x0c00001516147389 */ /* 0x0000640000040018 */
[----:B01----:R-:W-:Y:S01]  /*0f90*/  ENDCOLLECTIVE ;  /* 0x000000000000791b */ /* 0x003fe20003800000 */
.L_x_183:
[----:B------:R-:W-:Y:S01]  /*0fa0*/  HFMA2.MMA R21, -RZ, RZ, 0, 9.5367431640625e-07 ;  /* 0x00000010ff157435 */ /* 0x000fe200000001ff */
[----:B------:R-:W-:-:S05]  /*0fb0*/  MOV R18, R20 ;  /* 0x0000001400127202 */ /* 0x000fca0000000f00 */
[----:B------:R-:W-:-:S05]  /*0fc0*/  FADD.FTZ R18, R17, R18 ;  /* 0x0000001211127221 */ /* 0x000fca0000010000 */
[----:B------:R-:W-:-:S07]  /*0fd0*/  MOV R22, R18 ;  /* 0x0000001200167202 */ /* 0x000fce0000000f00 */
[----:B------:R-:W-:Y:S05]  /*0fe0*/  WARPSYNC.COLLECTIVE R19, `(.L_x_184) ;  /* 0x0000000013087348 */ /* 0x000fea0003c00000 */
[----:B------:R0:W1:Y:S02]  /*0ff0*/  SHFL.BFLY P2, R20, R22, R21, R24 ;  /* 0x0c00001516147389 */ /* 0x0000640000040018 */
[----:B01----:R-:W-:Y:S01]  /*1000*/  ENDCOLLECTIVE ;  /* 0x000000000000791b */ /* 0x003fe20003800000 */
.L_x_184:
[----:B------:R-:W-:Y:S01]  /*1010*/  MOV R9, R20 ;  /* 0x0000001400097202 */ /* 0x000fe20000000f00 */
[----:B------:R-:W-:Y:S06]  /*1020*/  BRA `(.L_x_185) ;  /* 0xfffffff800747947 */ /* 0x000fec000383ffff */
.L_x_186:
        /* <DEDUP_REMOVED lines=13> */
.L_x_3512:


//--------------------- .text._ZN10layer_norm40ln_parallel_residual_bwd_finalize_kernelINS_22Kernel_traits_finalizeILj8192E13__nv_bfloat16S2_S2_S2_fjLb0ELj1024ELj4ENS_18Kernel_traits_baseILj8192ES2_S2_S2_S2_fjLj1024EEEEELb0EEEvNS_9BwdParamsE --------------------------
	.section	.text._ZN10layer_norm40ln_parallel_residual_bwd_finalize_kernelINS_22Kernel_traits_finalizeILj8192E13__nv_bfloat16S2_S2_S2_fjLb0ELj1024ELj4ENS_18Kernel_traits_baseILj8192ES2_S2_S2_S2_fjLj1024EEEEELb0EEEvNS_9BwdParamsE,"ax",@progbits
	.align	128
        .global         _ZN10layer_norm40ln_parallel_residual_bwd_finalize_kernelINS_22Kernel_traits_finalizeILj8192E13__nv_bfloat16S2_S2_S2_fjLb0ELj1024ELj4ENS_18Kernel_traits_baseILj8192ES2_S2_S2_S2_fjLj1024EEEEELb0EEEvNS_9BwdParamsE
        .type           _ZN10layer_norm40ln_parallel_residual_bwd_finalize_kernelINS_22Kernel_traits_finalizeILj8192E13__nv_bfloat16S2_S2_S2_fjLb0ELj1024ELj4ENS_18Kernel_traits_baseILj8192ES2_S2_S2_S2_fjLj1024EEEEELb0EEEvNS_9BwdParamsE,@function
        .size           _ZN10layer_norm40ln_parallel_residual_bwd_finalize_kernelINS_22Kernel_traits_finalizeILj8192E13__nv_bfloat16S2_S2_S2_fjLb0ELj1024ELj4ENS_18Kernel_traits_baseILj8192ES2_S2_S2_S2_fjLj1024EEEEELb0EEEvNS_9BwdParamsE,(.L_x_3513 - _ZN10layer_norm40ln_parallel_residual_bwd_finalize_kernelINS_22Kernel_traits_finalizeILj8192E13__nv_bfloat16S2_S2_S2_fjLb0ELj1024ELj4ENS_18Kernel_traits_baseILj8192ES2_S2_S2_S2_fjLj1024EEEEELb0EEEvNS_9BwdParamsE)
        .other          _ZN10layer_norm40ln_parallel_residual_bwd_finalize_kernelINS_22Kernel_traits_finalizeILj8192E13__nv_bfloat16S2_S2_S2_fjLb0ELj1024ELj4ENS_18Kernel_traits_baseILj8192ES2_S2_S2_S2_fjLj1024EEEEELb0EEEvNS_9BwdParamsE,@"STO_CUDA_ENTRY STV_DEFAULT"
_ZN10layer_norm40ln_parallel_residual_bwd_finalize_kernelINS_22Kernel_traits_finalizeILj8192E13__nv_bfloat16S2_S2_S2_fjLb0ELj1024ELj4ENS_18Kernel_traits_baseILj8192ES2_S2_S2_S2_fjLj1024EEEEELb0EEEvNS_9BwdParamsE:
.text._ZN10layer_norm40ln_parallel_residual_bwd_finalize_kernelINS_22Kernel_traits_finalizeILj8192E13__nv_bfloat16S2_S2_S2_fjLb0ELj1024ELj4ENS_18Kernel_traits_baseILj8192ES2_S2_S2_S2_fjLj1024EEEEELb0EEEvNS_9BwdParamsE:
        /* <DEDUP_REMOVED lines=11> */
[----:B------:R-:W-:Y:S01]  /*00b0*/  SHF.L.U32 R7, R7, 0x4, RZ ;  /* 0x0000000407077819 */ /* 0x000fe200000006ff */
[----:B------:R-:W-:Y:S01]  /*00c0*/  ULDC.64 UR6, c[0x0][0x208] ;  /* 0x0000820000067ab9 */ /* 0x000fe20000000a00 */
[----:B------:R-:W-:Y:S02]  /*00d0*/  LOP3.LUT R5, R0, 0x3fffffe0, RZ, 0xc0, !PT ;  /* 0x3fffffe000057812 */ /* 0x000fe400078ec0ff */
[C---:B------:R-:W-:Y:S02]  /*00e0*/  LOP3.LUT R6, R3.reuse, 0x1f, R0, 0x78, !PT ;  /* 0x0000001f03067812 */ /* 0x040fe400078e7800 */
[----:B------:R-:W-:Y:S02]  /*00f0*/  ISETP.NE.AND P0, PT, R3, 0x1f, PT ;  /* 0x0000001f0300780c */ /* 0x000fe40003f05270 */
[----:B------:R-:W-:-:S02]  /*0100*/  LOP3.LUT R7, R7, 0x7ffffff0, RZ, 0xc0, !PT ;  /* 0x7ffffff007077812 */ /* 0x000fc400078ec0ff */
[----:B------:R-:W-:Y:S02]  /*0110*/  IADD3 R6, R5, R6, RZ ;  /* 0x0000000605067210 */ /* 0x000fe40007ffe0ff */
[C---:B------:R-:W-:Y:S02]  /*0120*/  ISETP.GT.U32.OR P0, PT, R2.reuse, 0xf, P0 ;  /* 0x0000000f0200780c */ /* 0x040fe40000704470 */
[----:B------:R-:W-:Y:S01]  /*0130*/  IADD3 R5, R2, R7, RZ ;  /* 0x0000000702057210 */ /* 0x000fe20007ffe0ff */
[----:B0-----:R-:W-:-:S06]  /*0140*/  ULEA UR4, UR5, UR4, 0x18 ;  /* 0x0000000405047291 */ /* 0x001fcc000f8ec03f */
[----:B------:R-:W-:-:S07]  /*0150*/  LEA R6, R6, UR4, 0x2 ;  /* 0x0000000406067c11 */ /* 0x000fce000f8e10ff */
.L_x_199:
[----:B01----:R-:W0:Y:S01]  /*0160*/  LDC R8, c[0x0][0x210] ;  /* 0x00008400ff087b82 */ /* 0x003e220000000800 */
[----:B------:R-:W-:Y:S01]  /*0170*/  BSSY B0, `(.L_x_187) ;  /* 0x00000a4000007945 */ /* 0x000fe20003800000 */
[----:B------:R-:W-:Y:S01]  /*0180*/  HFMA2.MMA R11, -RZ, RZ, 0, 0 ;  /* 0x00000000ff0b7435 */ /* 0x000fe200000001ff */
[----:B------:R-:W-:Y:S01]  /*0190*/  MOV R22, RZ ;  /* 0x000000ff00167202 */ /* 0x000fe20000000f00 */
[----:B------:R-:W-:Y:S01]  /*01a0*/  HFMA2.MMA R20, -RZ, RZ, 0, 0 ;  /* 0x00000000ff147435 */ /* 0x000fe200000001ff */
[----:B------:R-:W-:-:S03]  /*01b0*/  MOV R19, RZ ;  /* 0x000000ff00137202 */ /* 0x000fc60000000f00 */
[----:B------:R-:W1:Y:S01]  /*01c0*/  LDC R7, c[0x0][0x218] ;  /* 0x00008600ff077b82 */ /* 0x000e620000000800 */
[----:B0-----:R-:W-:-:S04]  /*01d0*/  ISETP.GE.U32.AND P1, PT, R3, R8, PT ;  /* 0x000000080300720c */ /* 0x001fc80003f26070 */
[----:B-1----:R-:W-:-:S13]  /*01e0*/  ISETP.GE.U32.OR P1, PT, R4, R7, P1 ;  /* 0x000000070400720c */ /* 0x002fda0000f26470 */
[----:B------:R-:W-:Y:S05]  /*01f0*/  @P1 BRA `(.L_x_188) ;  /* 0x00000008006c1947 */ /* 0x000fea0003800000 */
[----:B------:R-:W-:Y:S02]  /*0200*/  ISETP.GE.U32.AND P2, PT, R3, R8, PT ;  /* 0x000000080300720c */ /* 0x000fe40003f46070 */
[----:B------:R-:W-:-:S11]  /*0210*/  MOV R23, R3 ;  /* 0x0000000300177202 */ /* 0x000fd60000000f00 */
[----:B------:R-:W0:Y:S01]  /*0220*/  @P2 LDC.64 R10, c[0x0][0x2d0] ;  /* 0x0000b400ff0a2b82 */ /* 0x000e220000000a00 */
[----:B------:R-:W-:-:S07]  /*0230*/  @P2 IMAD R9, R23, R7, R4 ;  /* 0x0000000717092224 */ /* 0x000fce00078e0204 */
[----:B------:R-:W1:Y:S08]  /*0240*/  @P2 LDC.64 R14, c[0x0][0x2d8] ;  /* 0x0000b600ff0e2b82 */ /* 0x000e700000000a00 */
[----:B------:R-:W2:Y:S08]  /*0250*/  @P2 LDC.64 R16, c[0x0][0x2e0] ;  /* 0x0000b800ff102b82 */ /* 0x000eb00000000a00 */
[----:B------:R-:W3:Y:S01]  /*0260*/  @P2 LDC.64 R12, c[0x0][0x2e8] ;  /* 0x0000ba00ff0c2b82 */ /* 0x000ee20000000a00 */
[----:B0-----:R-:W-:-:S06]  /*0270*/  @P2 IMAD.WIDE.U32 R10, R9, 0x4, R10 ;  /* 0x00000004090a2825 */ /* 0x001fcc00078e000a */
[----:B------:R0:W4:Y:S01]  /*0280*/  @P2 LDG.E R10, desc[UR6][R10.64] ;  /* 0x000000060a0a2981 */ /* 0x000122000c1e1900 */
[----:B-1----:R-:W-:-:S06]  /*0290*/  @P2 IMAD.WIDE.U32 R14, R9, 0x4, R14 ;  /* 0x00000004090e2825 */ /* 0x002fcc00078e000e */
[----:B------:R-:W5:Y:S01]  /*02a0*/  @P2 LDG.E R15, desc[UR6][R14.64] ;  /* 0x000000060e0f2981 */ /* 0x000f62000c1e1900 */
[----:B--2---:R-:W-:-:S06]  /*02b0*/  @P2 IMAD.WIDE.U32 R16, R9, 0x4, R16 ;  /* 0x0000000409102825 */ /* 0x004fcc00078e0010 */
[----:B------:R-:W2:Y:S01]  /*02c0*/  @P2 LDG.E R17, desc[UR6][R16.64] ;  /* 0x0000000610112981 */ /* 0x000ea2000c1e1900 */
[----:B---3--:R-:W-:-:S06]  /*02d0*/  @P2 IMAD.WIDE.U32 R12, R9, 0x4, R12 ;  /* 0x00000004090c2825 */ /* 0x008fcc00078e000c */
[----:B------:R-:W3:Y:S01]  /*02e0*/  @P2 LDG.E R12, desc[UR6][R12.64] ;  /* 0x000000060c0c2981 */ /* 0x000ee2000c1e1900 */
[----:B------:R-:W-:-:S04]  /*02f0*/  @P2 IADD3 R23, R23, 0x20, RZ ;  /* 0x0000002017172810 */ /* 0x000fc80007ffe0ff */
[CC--:B------:R-:W-:Y:S02]  /*0300*/  ISETP.GE.U32.AND P1, PT, R23.reuse, R8.reuse, PT ;  /* 0x000000081700720c */ /* 0x0c0fe40003f26070 */
[----:B------:R-:W-:-:S04]  /*0310*/  IADD3 R9, -R23, R8, RZ ;  /* 0x0000000817097210 */ /* 0x000fc80007ffe1ff */
[----:B------:R-:W-:Y:S02]  /*0320*/  ISETP.LE.U32.OR P1, PT, R9, 0x60, P1 ;  /* 0x000000600900780c */ /* 0x000fe40000f23470 */
[----:B------:R-:W-:Y:S02]  /*0330*/  MOV R19, RZ ;  /* 0x000000ff00137202 */ /* 0x000fe40000000f00 */
[----:B------:R-:W-:Y:S02]  /*0340*/  MOV R20, RZ ;  /* 0x000000ff00147202 */ /* 0x000fe40000000f00 */
[----:B------:R-:W-:Y:S02]  /*0350*/  MOV R22, RZ ;  /* 0x000000ff00167202 */ /* 0x000fe40000000f00 */
[----:B0-----:R-:W-:Y:S01]  /*0360*/  MOV R11, RZ ;  /* 0x000000ff000b7202 */ /* 0x001fe20000000f00 */
[----:B------:R-:W-:Y:S01]  /*0370*/  BSSY B1, `(.L_x_189) ;  /* 0x0000047000017945 */ /* 0x000fe20003800000 */
[----:B----4-:R-:W-:Y:S01]  /*0380*/  @P2 FADD.FTZ R19, R19, R10 ;  /* 0x0000000a13132221 */ /* 0x010fe20000010000 */
[----:B-----5:R-:W-:Y:S01]  /*0390*/  @P2 FADD.FTZ R20, R20, R15 ;  /* 0x0000000f14142221 */ /* 0x020fe20000010000 */
[----:B--2---:R-:W-:Y:S01]  /*03a0*/  @P2 FADD.FTZ R22, R22, R17 ;  /* 0x0000001116162221 */ /* 0x004fe20000010000 */
[----:B---3--:R-:W-:Y:S01]  /*03b0*/  @P2 FADD.FTZ R11, R11, R12 ;  /* 0x0000000c0b0b2221 */ /* 0x008fe20000010000 */
[----:B------:R-:W-:Y:S01]  /*03c0*/  PLOP3.LUT P2, PT, P2, PT, PT, 0x8, 0x0 ;  /* 0x000000000000781c */ /* 0x000fe2000174e170 */
[----:B------:R-:W-:-:S12]  /*03d0*/  @P1 BRA `(.L_x_190) ;  /* 0x0000000400001947 */ /* 0x000fd80003800000 */
[----:B------:R-:W-:Y:S02]  /*03e0*/  PLOP3.LUT P2, PT, PT, PT, PT, 0x8, 0x0 ;  /* 0x000000000000781c */ /* 0x000fe40003f4e170 */
[----:B------:R-:W-:-:S11]  /*03f0*/  IADD3 R12, R8, -0x60, RZ ;  /* 0xffffffa0080c7810 */ /* 0x000fd60007ffe0ff */
.L_x_191:
[----:B------:R-:W0:Y:S01]  /*0400*/  LDC.64 R16, c[0x0][0x2d0] ;  /* 0x0000b400ff107b82 */ /* 0x000e220000000a00 */
[C---:B------:R-:W-:Y:S01]  /*0410*/  IADD3 R25, R23.reuse, 0x20, RZ ;  /* 0x0000002017197810 */ /* 0x040fe20007ffe0ff */
[C---:B------:R-:W-:Y:S01]  /*0420*/  IMAD R21, R23.reuse, R7, R4 ;  /* 0x0000000717157224 */ /* 0x040fe200078e0204 */
[----:B------:R-:W-:-:S03]  /*0430*/  IADD3 R9, R23, 0x40, RZ ;  /* 0x0000004017097810 */ /* 0x000fc60007ffe0ff */
[-CC-:B------:R-:W-:Y:S02]  /*0440*/  IMAD R25, R25, R7.reuse, R4.reuse ;  /* 0x0000000719197224 */ /* 0x180fe400078e0204 */
[----:B------:R-:W-:Y:S02]  /*0450*/  IMAD R9, R9, R7, R4 ;  /* 0x0000000709097224 */ /* 0x000fe400078e0204 */
[----:B0-----:R-:W-:-:S04]  /*0460*/  IMAD.WIDE.U32 R28, R21, 0x4, R16 ;  /* 0x00000004151c7825 */ /* 0x001fc800078e0010 */
[--C-:B------:R-:W-:Y:S01]  /*0470*/  IMAD.WIDE.U32 R14, R25, 0x4, R16.reuse ;  /* 0x00000004190e7825 */ /* 0x100fe200078e0010 */
[----:B------:R-:W2:Y:S03]  /*0480*/  LDG.E R24, desc[UR6][R28.64] ;  /* 0x000000061c187981 */ /* 0x000ea6000c1e1900 */
[----:B------:R-:W-:Y:S01]  /*0490*/  IMAD.WIDE.U32 R26, R9, 0x4, R16 ;  /* 0x00000004091a7825 */ /* 0x000fe200078e0010 */
[----:B------:R0:W3:Y:S04]  /*04a0*/  LDG.E R10, desc[UR6][R14.64] ;  /* 0x000000060e0a7981 */ /* 0x0000e8000c1e1900 */
[----:B------:R1:W4:Y:S01]  /*04b0*/  LDG.E R18, desc[UR6][R26.64] ;  /* 0x000000061a127981 */ /* 0x000322000c1e1900 */
[----:B0-----:R-:W0:Y:S02]  /*04c0*/  LDC.64 R14, c[0x0][0x2d8] ;  /* 0x0000b600ff0e7b82 */ /* 0x001e240000000a00 */
[----:B0-----:R-:W-:-:S06]  /*04d0*/  IMAD.WIDE.U32 R28, R21, 0x4, R14 ;  /* 0x00000004151c7825 */ /* 0x001fcc00078e000e */
[----:B------:R-:W5:Y:S01]  /*04e0*/  LDG.E R29, desc[UR6][R28.64] ;  /* 0x000000061c1d7981 */ /* 0x000f62000c1e1900 */
[----:B------:R-:W-:-:S05]  /*04f0*/  IADD3 R13, R23, 0x60, RZ ;  /* 0x00000060170d7810 */ /* 0x000fca0007ffe0ff */
[----:B-1----:R-:W-:-:S04]  /*0500*/  IMAD R27, R13, R7, R4 ;  /* 0x000000070d1b7224 */ /* 0x002fc800078e0204 */
[----:B------:R-:W-:-:S05]  /*0510*/  IMAD.WIDE.U32 R16, R27, 0x4, R16 ;  /* 0x000000041b107825 */ /* 0x000fca00078e0010 */
[----:B------:R0:W5:Y:S02]  /*0520*/  LDG.E R13, desc[UR6][R16.64] ;  /* 0x00000006100d7981 */ /* 0x000164000c1e1900 */
[----:B0-----:R-:W-:-:S04]  /*0530*/  IMAD.WIDE.U32 R16, R25, 0x4, R14 ;  /* 0x0000000419107825 */ /* 0x001fc800078e000e */
[----:B--2---:R-:W-:Y:S02]  /*0540*/  FADD.FTZ R19, R24, R19 ;  /* 0x0000001318137221 */ /* 0x004fe40000010000 */
[----:B------:R0:W2:Y:S02]  /*0550*/  LDG.E R24, desc[UR6][R16.64] ;  /* 0x0000000610187981 */ /* 0x0000a4000c1e1900 */
[----:B---3--:R-:W-:-:S04]  /*0560*/  FADD.FTZ R19, R19, R10 ;  /* 0x0000000a13137221 */ /* 0x008fc80000010000 */
[----:B----4-:R-:W-:Y:S01]  /*0570*/  FADD.FTZ R18, R19, R18 ;  /* 0x0000001213127221 */ /* 0x010fe20000010000 */
[----:B0-----:R-:W-:-:S05]  /*0580*/  IMAD.WIDE.U32 R16, R9, 0x4, R14 ;  /* 0x0000000409107825 */ /* 0x001fca00078e000e */
[----:B------:R0:W3:Y:S02]  /*0590*/  LDG.E R19, desc[UR6][R16.64] ;  /* 0x0000000610137981 */ /* 0x0000e4000c1e1900 */
[----:B0-----:R-:W0:Y:S01]  /*05a0*/  LDC.64 R16, c[0x0][0x2e0] ;  /* 0x0000b800ff107b82 */ /* 0x001e220000000a00 */
[----:B-----5:R-:W-:Y:S01]  /*05b0*/  FADD.FTZ R20, R29, R20 ;  /* 0x000000141d147221 */ /* 0x020fe20000010000 */
[----:B0-----:R-:W-:-:S05]  /*05c0*/  IMAD.WIDE.U32 R28, R21, 0x4, R16 ;  /* 0x00000004151c7825 */ /* 0x001fca00078e0010 */
[----:B------:R0:W4:Y:S02]  /*05d0*/  LDG.E R26, desc[UR6][R28.64] ;  /* 0x000000061c1a7981 */ /* 0x000124000c1e1900 */
[----:B0-----:R-:W-:-:S06]  /*05e0*/  IMAD.WIDE.U32 R28, R25, 0x4, R16 ;  /* 0x00000004191c7825 */ /* 0x001fcc00078e0010 */
[----:B------:R-:W5:Y:S01]  /*05f0*/  LDG.E R29, desc[UR6][R28.64] ;  /* 0x000000061c1d7981 */ /* 0x000f62000c1e1900 */
[----:B------:R-:W-:-:S05]  /*0600*/  IMAD.WIDE.U32 R14, R27, 0x4, R14 ;  /* 0x000000041b0e7825 */ /* 0x000fca00078e000e */
[----:B------:R0:W3:Y:S02]  /*0610*/  LDG.E R10, desc[UR6][R14.64] ;  /* 0x000000060e0a7981 */ /* 0x0000e4000c1e1900 */
[----:B0-----:R-:W-:-:S04]  /*0620*/  IMAD.WIDE.U32 R14, R9, 0x4, R16 ;  /* 0x00000004090e7825 */ /* 0x001fc800078e0010 */
[----:B------:R-:W-:-:S06]  /*0630*/  IMAD.WIDE.U32 R16, R27, 0x4, R16 ;  /* 0x000000041b107825 */ /* 0x000fcc00078e0010 */
[----:B------:R-:W3:Y:S01]  /*0640*/  LDG.E R16, desc[UR6][R16.64] ;  /* 0x0000000610107981 */ /* 0x000ee2000c1e1900 */
[----:B--2---:R-:W-:-:S03]  /*0650*/  FADD.FTZ R20, R20, R24 ;  /* 0x0000001814147221 */ /* 0x004fc60000010000 */
[----:B------:R0:W2:Y:S02]  /*0660*/  LDG.E R24, desc[UR6][R14.64] ;  /* 0x000000060e187981 */ /* 0x0000a4000c1e1900 */
[----:B0-----:R-:W0:Y:S01]  /*0670*/  LDC.64 R14, c[0x0][0x2e8] ;  /* 0x0000ba00ff0e7b82 */ /* 0x001e220000000a00 */
[----:B----4-:R-:W-:-:S04]  /*0680*/  FADD.FTZ R22, R26, R22 ;  /* 0x000000161a167221 */ /* 0x010fc80000010000 */
[----:B-----5:R-:W-:Y:S01]  /*0690*/  FADD.FTZ R22, R22, R29 ;  /* 0x0000001d16167221 */ /* 0x020fe20000010000 */
[----:B0-----:R-:W-:-:S05]  /*06a0*/  IMAD.WIDE.U32 R28, R21, 0x4, R14 ;  /* 0x00000004151c7825 */ /* 0x001fca00078e000e */
[----:B------:R0:W4:Y:S02]  /*06b0*/  LDG.E R26, desc[UR6][R28.64] ;  /* 0x000000061c1a7981 */ /* 0x000124000c1e1900 */
[----:B0-----:R-:W-:-:S05]  /*06c0*/  IMAD.WIDE.U32 R28, R25, 0x4, R14 ;  /* 0x00000004191c7825 */ /* 0x001fca00078e000e */
[----:B------:R0:W5:Y:S02]  /*06d0*/  LDG.E R21, desc[UR6][R28.64] ;  /* 0x000000061c157981 */ /* 0x000164000c1e1900 */
[----:B0-----:R-:W-:-:S04]  /*06e0*/  IMAD.WIDE.U32 R28, R9, 0x4, R14 ;  /* 0x00000004091c7825 */ /* 0x001fc800078e000e */
[----:B------:R-:W-:Y:S01]  /*06f0*/  IMAD.WIDE.U32 R14, R27, 0x4, R14 ;  /* 0x000000041b0e7825 */ /* 0x000fe200078e000e */
[----:B------:R-:W5:Y:S05]  /*0700*/  LDG.E R25, desc[UR6][R28.64] ;  /* 0x000000061c197981 */ /* 0x000f6a000c1e1900 */
[----:B------:R-:W5:Y:S01]  /*0710*/  LDG.E R14, desc[UR6][R14.64] ;  /* 0x000000060e0e7981 */ /* 0x000f62000c1e1900 */
[----:B------:R-:W-:-:S04]  /*0720*/  IADD3 R23, R23, 0x80, RZ ;  /* 0x0000008017177810 */ /* 0x000fc80007ffe0ff */
[----:B------:R-:W-:Y:S01]  /*0730*/  ISETP.GE.U32.AND P1, PT, R23, R12, PT ;  /* 0x0000000c1700720c */ /* 0x000fe20003f26070 */
[----:B---3--:R-:W-:Y:S01]  /*0740*/  FADD.FTZ R9, R20, R19 ;  /* 0x0000001314097221 */ /* 0x008fe20000010000 */
[----:B------:R-:W-:-:S03]  /*0750*/  FADD.FTZ R19, R18, R13 ;  /* 0x0000000d12137221 */ /* 0x000fc60000010000 */
[----:B------:R-:W-:Y:S01]  /*0760*/  FADD.FTZ R20, R9, R10 ;  /* 0x0000000a09147221 */ /* 0x000fe20000010000 */
[----:B----4-:R-:W-:Y:S01]  /*0770*/  FADD.FTZ R26, R26, R11 ;  /* 0x0000000b1a1a7221 */ /* 0x010fe20000010000 */
[----:B--2---:R-:W-:-:S04]  /*0780*/  FADD.FTZ R11, R22, R24 ;  /* 0x00000018160b7221 */ /* 0x004fc80000010000 */
[----:B------:R-:W-:Y:S01]  /*0790*/  FADD.FTZ R22, R11, R16 ;  /* 0x000000100b167221 */ /* 0x000fe20000010000 */
[----:B-----5:R-:W-:-:S04]  /*07a0*/  FADD.FTZ R21, R26, R21 ;  /* 0x000000151a157221 */ /* 0x020fc80000010000 */
[----:B------:R-:W-:-:S04]  /*07b0*/  FADD.FTZ R21, R21, R25 ;  /* 0x0000001915157221 */ /* 0x000fc80000010000 */
[----:B------:R-:W-:Y:S01]  /*07c0*/  FADD.FTZ R11, R21, R14 ;  /* 0x0000000e150b7221 */ /* 0x000fe20000010000 */
[----:B------:R-:W-:Y:S06]  /*07d0*/  @!P1 BRA `(.L_x_191) ;  /* 0xfffffffc00089947 */ /* 0x000fec000383ffff */
.L_x_190:
[----:B------:R-:W-:Y:S05]  /*07e0*/  BSYNC B1 ;  /* 0x0000000000017941 */ /* 0x000fea0003800000 */
.L_x_189:
[----:B------:R-:W-:Y:S01]  /*07f0*/  IMAD.IADD R9, R8, 0x1, -R23 ;  /* 0x0000000108097824 */ /* 0x000fe200078e0a17 */
[----:B------:R-:W-:Y:S01]  /*0800*/  ISETP.GE.U32.AND P1, PT, R23, R8, PT ;  /* 0x000000081700720c */ /* 0x000fe20003f26070 */
[----:B------:R-:W-:Y:S03]  /*0810*/  BSSY B1, `(.L_x_192) ;  /* 0x0000024000017945 */ /* 0x000fe60003800000 */
[----:B------:R-:W-:-:S13]  /*0820*/  ISETP.LE.U32.OR P1, PT, R9, 0x20, P1 ;  /* 0x000000200900780c */ /* 0x000fda0000f23470 */
[----:B------:R-:W-:Y:S05]  /*0830*/  @P1 BRA `(.L_x_193) ;  /* 0x0000000000841947 */ /* 0x000fea0003800000 */
[----:B------:R-:W0:Y:S01]  /*0840*/  LDC.64 R12, c[0x0][0x2d0] ;  /* 0x0000b400ff0c7b82 */ /* 0x000e220000000a00 */
[C---:B------:R-:W-:Y:S01]  /*0850*/  IADD3 R29, R23.reuse, 0x20, RZ ;  /* 0x00000020171d7810 */ /* 0x040fe20007ffe0ff */
[----:B------:R-:W-:-:S04]  /*0860*/  IMAD R18, R23, R7, R4 ;  /* 0x0000000717127224 */ /* 0x000fc800078e0204 */
[----:B------:R-:W-:Y:S02]  /*0870*/  IMAD R29, R29, R7, R4 ;  /* 0x000000071d1d7224 */ /* 0x000fe400078e0204 */
[----:B------:R-:W1:Y:S08]  /*0880*/  LDC.64 R16, c[0x0][0x2e0] ;  /* 0x0000b800ff107b82 */ /* 0x000e700000000a00 */
[----:B------:R-:W2:Y:S08]  /*0890*/  LDC.64 R24, c[0x0][0x2d8] ;  /* 0x0000b600ff187b82 */ /* 0x000eb00000000a00 */
[----:B------:R-:W3:Y:S01]  /*08a0*/  LDC.64 R14, c[0x0][0x2e8] ;  /* 0x0000ba00ff0e7b82 */ /* 0x000ee20000000a00 */
[----:B0-----:R-:W-:-:S04]  /*08b0*/  IMAD.WIDE.U32 R26, R18, 0x4, R12 ;  /* 0x00000004121a7825 */ /* 0x001fc800078e000c */
[----:B------:R-:W-:Y:S01]  /*08c0*/  IMAD.WIDE.U32 R12, R29, 0x4, R12 ;  /* 0x000000041d0c7825 */ /* 0x000fe200078e000c */
[----:B------:R2:W4:Y:S04]  /*08d0*/  LDG.E R10, desc[UR6][R26.64] ;  /* 0x000000061a0a7981 */ /* 0x000528000c1e1900 */
[----:B------:R1:W5:Y:S01]  /*08e0*/  LDG.E R9, desc[UR6][R12.64] ;  /* 0x000000060c097981 */ /* 0x000362000c1e1900 */
[----:B--2---:R-:W-:-:S04]  /*08f0*/  IMAD.WIDE.U32 R26, R18, 0x4, R24 ;  /* 0x00000004121a7825 */ /* 0x004fc800078e0018 */
[----:B-1----:R-:W-:Y:S02]  /*0900*/  IMAD.WIDE.U32 R12, R18, 0x4, R16 ;  /* 0x00000004120c7825 */ /* 0x002fe400078e0010 */
[----:B------:R-:W2:Y:S04]  /*0910*/  LDG.E R27, desc[UR6][R26.64] ;  /* 0x000000061a1b7981 */ /* 0x000ea8000c1e1900 */
[----:B------:R3:W2:Y:S01]  /*0920*/  LDG.E R21, desc[UR6][R12.64] ;  /* 0x000000060c157981 */ /* 0x0006a2000c1e1900 */
[----:B------:R-:W-:-:S04]  /*0930*/  IMAD.WIDE.U32 R24, R29, 0x4, R24 ;  /* 0x000000041d187825 */ /* 0x000fc800078e0018 */
[C---:B------:R-:W-:Y:S02]  /*0940*/  IMAD.WIDE.U32 R16, R29.reuse, 0x4, R16 ;  /* 0x000000041d107825 */ /* 0x040fe400078e0010 */
[----:B------:R-:W2:Y:S02]  /*0950*/  LDG.E R25, desc[UR6][R24.64] ;  /* 0x0000000618197981 */ /* 0x000ea4000c1e1900 */
[--C-:B---3--:R-:W-:Y:S02]  /*0960*/  IMAD.WIDE.U32 R12, R18, 0x4, R14.reuse ;  /* 0x00000004120c7825 */ /* 0x108fe400078e000e */
[----:B------:R-:W3:Y:S02]  /*0970*/  LDG.E R16, desc[UR6][R16.64] ;  /* 0x0000000610107981 */ /* 0x000ee4000c1e1900 */
[----:B------:R-:W-:Y:S02]  /*0980*/  IMAD.WIDE.U32 R14, R29, 0x4, R14 ;  /* 0x000000041d0e7825 */ /* 0x000fe400078e000e */
[----:B------:R-:W3:Y:S04]  /*0990*/  LDG.E R18, desc[UR6][R12.64] ;  /* 0x000000060c127981 */ /* 0x000ee8000c1e1900 */
[----:B------:R-:W3:Y:S01]  /*09a0*/  LDG.E R14, desc[UR6][R14.64] ;  /* 0x000000060e0e7981 */ /* 0x000ee2000c1e1900 */
[----:B------:R-:W-:-:S02]  /*09b0*/  PLOP3.LUT P2, PT, PT, PT, PT, 0x8, 0x0 ;  /* 0x000000000000781c */ /* 0x000fc40003f4e170 */
[----:B------:R-:W-:Y:S01]  /*09c0*/  IADD3 R23, R23, 0x40, RZ ;  /* 0x0000004017177810 */ /* 0x000fe20007ffe0ff */
[----:B----4-:R-:W-:-:S04]  /*09d0*/  FADD.FTZ R10, R19, R10 ;  /* 0x0000000a130a7221 */ /* 0x010fc80000010000 */
[----:B-----5:R-:W-:Y:S01]  /*09e0*/  FADD.FTZ R19, R10, R9 ;  /* 0x000000090a137221 */ /* 0x020fe20000010000 */
[----:B--2---:R-:W-:Y:S01]  /*09f0*/  FADD.FTZ R20, R20, R27 ;  /* 0x0000001b14147221 */ /* 0x004fe20000010000 */
[----:B------:R-:W-:-:S03]  /*0a00*/  FADD.FTZ R21, R22, R21 ;  /* 0x0000001516157221 */ /* 0x000fc60000010000 */
[----:B------:R-:W-:Y:S01]  /*0a10*/  FADD.FTZ R20, R20, R25 ;  /* 0x0000001914147221 */ /* 0x000fe20000010000 */
[----:B---3--:R-:W-:Y:S01]  /*0a20*/  FADD.FTZ R22, R21, R16 ;  /* 0x0000001015167221 */ /* 0x008fe20000010000 */
[----:B------:R-:W-:-:S04]  /*0a30*/  FADD.FTZ R11, R11, R18 ;  /* 0x000000120b0b7221 */ /* 0x000fc80000010000 */
[----:B------:R-:W-:-:S07]  /*0a40*/  FADD.FTZ R11, R11, R14 ;  /* 0x0000000e0b0b7221 */ /* 0x000fce0000010000 */
.L_x_193:
[----:B------:R-:W-:Y:S05]  /*0a50*/  BSYNC B1 ;  /* 0x0000000000017941 */ /* 0x000fea0003800000 */
.L_x_192:
[----:B------:R-:W-:Y:S01]  /*0a60*/  ISETP.LT.U32.OR P2, PT, R23, R8, P2 ;  /* 0x000000081700720c */ /* 0x000fe20001741470 */
[----:B------:R-:W-:-:S12]  /*0a70*/  BSSY B1, `(.L_x_188) ;  /* 0x0000013000017945 */ /* 0x000fd80003800000 */
[----:B------:R-:W-:Y:S05]  /*0a80*/  @!P2 BRA `(.L_x_194) ;  /* 0x000000000044a947 */ /* 0x000fea0003800000 */
[----:B------:R-:W0:Y:S01]  /*0a90*/  LDC.64 R16, c[0x0][0x2d0] ;  /* 0x0000b400ff107b82 */ /* 0x000e220000000a00 */
[----:B------:R-:W-:-:S07]  /*0aa0*/  IMAD R21, R23, R7, R4 ;  /* 0x0000000717157224 */ /* 0x000fce00078e0204 */
[----:B------:R-:W1:Y:S08]  /*0ab0*/  LDC.64 R14, c[0x0][0x2d8] ;  /* 0x0000b600ff0e7b82 */ /* 0x000e700000000a00 */
[----:B------:R-:W2:Y:S08]  /*0ac0*/  LDC.64 R8, c[0x0][0x2e0] ;  /* 0x0000b800ff087b82 */ /* 0x000eb00000000a00 */
[----:B------:R-:W3:Y:S01]  /*0ad0*/  LDC.64 R12, c[0x0][0x2e8] ;  /* 0x0000ba00ff0c7b82 */ /* 0x000ee20000000a00 */
[----:B0-----:R-:W-:-:S06]  /*0ae0*/  IMAD.WIDE.U32 R16, R21, 0x4, R16 ;  /* 0x0000000415107825 */ /* 0x001fcc00078e0010 */
[----:B------:R-:W4:Y:S01]  /*0af0*/  LDG.E R16, desc[UR6][R16.64] ;  /* 0x0000000610107981 */ /* 0x000f22000c1e1900 */
[----:B-1----:R-:W-:-:S06]  /*0b00*/  IMAD.WIDE.U32 R14, R21, 0x4, R14 ;  /* 0x00000004150e7825 */ /* 0x002fcc00078e000e */
[----:B------:R-:W5:Y:S01]  /*0b10*/  LDG.E R15, desc[UR6][R14.64] ;  /* 0x000000060e0f7981 */ /* 0x000f62000c1e1900 */
[----:B--2---:R-:W-:-:S06]  /*0b20*/  IMAD.WIDE.U32 R8, R21, 0x4, R8 ;  /* 0x0000000415087825 */ /* 0x004fcc00078e0008 */
[----:B------:R-:W2:Y:S01]  /*0b30*/  LDG.E R9, desc[UR6][R8.64] ;  /* 0x0000000608097981 */ /* 0x000ea2000c1e1900 */
[----:B---3--:R-:W-:-:S06]  /*0b40*/  IMAD.WIDE.U32 R12, R21, 0x4, R12 ;  /* 0x00000004150c7825 */ /* 0x008fcc00078e000c */
[----:B------:R-:W3:Y:S01]  /*0b50*/  LDG.E R12, desc[UR6][R12.64] ;  /* 0x000000060c0c7981 */ /* 0x000ee2000c1e1900 */
[----:B----4-:R-:W-:Y:S01]  /*0b60*/  FADD.FTZ R19, R19, R16 ;  /* 0x0000001013137221 */ /* 0x010fe20000010000 */
[----:B-----5:R-:W-:Y:S01]  /*0b70*/  FADD.FTZ R20, R20, R15 ;  /* 0x0000000f14147221 */ /* 0x020fe20000010000 */
[----:B--2---:R-:W-:Y:S01]  /*0b80*/  FADD.FTZ R22, R22, R9 ;  /* 0x0000000916167221 */ /* 0x004fe20000010000 */
[----:B---3--:R-:W-:-:S07]  /*0b90*/  FADD.FTZ R11, R11, R12 ;  /* 0x0000000c0b0b7221 */ /* 0x008fce0000010000 */
.L_x_194:
[----:B------:R-:W-:Y:S05]  /*0ba0*/  BSYNC B1 ;  /* 0x0000000000017941 */ /* 0x000fea0003800000 */
.L_x_188:
[----:B------:R-:W-:Y:S05]  /*0bb0*/  BSYNC B0 ;  /* 0x0000000000007941 */ /* 0x000fea0003800000 */
.L_x_187:
[----:B------:R-:W-:Y:S01]  /*0bc0*/  ISETP.GT.U32.AND P1, PT, R0, 0x3ff, PT ;  /* 0x000003ff0000780c */ /* 0x000fe20003f24070 */
[----:B------:R0:W-:Y:S01]  /*0bd0*/  STS [R6], R20 ;  /* 0x0000001406007388 */ /* 0x0001e20000000800 */
[----:B------:R-:W-:Y:S05]  /*0be0*/  WARPSYNC.ALL ;  /* 0x0000000000007948 */ /* 0x000fea0003800000 */
[----:B------:R0:W-:Y:S04]  /*0bf0*/  STS [R6+0x1000], R19 ;  /* 0x0010001306007388 */ /* 0x0001e80000000800 */
[----:B------:R0:W-:Y:S04]  /*0c00*/  STS [R6+0x2000], R11 ;  /* 0x0020000b06007388 */ /* 0x0001e80000000800 */
[----:B------:R0:W-:Y:S01]  /*0c10*/  STS [R6+0x3000], R22 ;  /* 0x0030001606007388 */ /* 0x0001e20000000800 */
[----:B------:R-:W-:Y:S06]  /*0c20*/  BAR.SYNC.DEFER_BLOCKING 0x0 ;  /* 0x0000000000007b1d */ /* 0x000fec0000010000 */
[----:B------:R-:W-:Y:S05]  /*0c30*/  @P1 BRA `(.L_x_195) ;  /* 0x0000000000e01947 */ /* 0x000fea0003800000 */
[----:B------:R-:W-:Y:S01]  /*0c40*/  LOP3.LUT R9, R3, 0x1f, R0, 0x78, !PT ;  /* 0x0000001f03097812 */ /* 0x000fe200078e7800 */
[----:B------:R-:W-:Y:S01]  /*0c50*/  UMOV UR5, 0xffffffff ;  /* 0xffffffff00057882 */ /* 0x000fe20000000000 */
[C---:B------:R-:W-:Y:S02]  /*0c60*/  ISETP.NE.AND P1, PT, R2.reuse, RZ, PT ;  /* 0x000000ff0200720c */ /* 0x040fe40003f25270 */
[----:B------:R-:W-:-:S04]  /*0c70*/  LEA R9, R2, R9, 0x5 ;  /* 0x0000000902097211 */ /* 0x000fc800078e28ff */
[----:B0-----:R-:W-:-:S05]  /*0c80*/  LEA R11, R9, UR4, 0x2 ;  /* 0x00000004090b7c11 */ /* 0x001fca000f8e10ff */
[----:B------:R0:W1:Y:S04]  /*0c90*/  LDS R15, [R11] ;  /* 0x000000000b0f7984 */ /* 0x0000680000000800 */
[----:B------:R0:W2:Y:S04]  /*0ca0*/  LDS R9, [R11+0x3000] ;  /* 0x003000000b097984 */ /* 0x0000a80000000800 */
[----:B------:R0:W3:Y:S04]  /*0cb0*/  LDS R8, [R11+0x2000] ;  /* 0x002000000b087984 */ /* 0x0000e80000000800 */
[----:B------:R0:W4:Y:S01]  /*0cc0*/  LDS R10, [R11+0x1000] ;  /* 0x001000000b0a7984 */ /* 0x0001220000000800 */
[----:B------:R-:W-:Y:S05]  /*0cd0*/  BRA.DIV UR5, `(.L_x_196) ;  /* 0x0000000605407947 */ /* 0x000fea000b800000 */
[----:B----4-:R-:W0:Y:S04]  /*0ce0*/  SHFL.BFLY PT, R17, R10, 0x1, 0x1f ;  /* 0x0c201f000a117f89 */ /* 0x010e2800000e0000 */
[----:B-1----:R-:W1:Y:S04]  /*0cf0*/  SHFL.BFLY PT, R16, R15, 0x1, 0x1f ;  /* 0x0c201f000f107f89 */ /* 0x002e6800000e0000 */
[----:B--2---:R-:W2:Y:S04]  /*0d00*/  SHFL.BFLY PT, R18, R9, 0x1, 0x1f ;  /* 0x0c201f0009127f89 */ /* 0x004ea800000e0000 */
[----:B---3--:R-:W3:Y:S01]  /*0d10*/  SHFL.BFLY PT, R19, R8, 0x1, 0x1f ;  /* 0x0c201f0008137f89 */ /* 0x008ee200000e0000 */
[----:B0-----:R-:W-:Y:S01]  /*0d20*/  FADD.FTZ R11, R10, R17 ;  /* 0x000000110a0b7221 */ /* 0x001fe20000010000 */
[----:B-1----:R-:W-:-:S04]  /*0d30*/  FADD.FTZ R16, R15, R16 ;  /* 0x000000100f107221 */ /* 0x002fc80000010000 */
[----:B------:R-:W0:Y:S01]  /*0d40*/  SHFL.BFLY PT, R17, R11, 0x2, 0x1f ;  /* 0x0c401f000b117f89 */ /* 0x000e2200000e0000 */
[----:B--2---:R-:W-:Y:S01]  /*0d50*/  FADD.FTZ R20, R9, R18 ;  /* 0x0000001209147221 */ /* 0x004fe20000010000 */
[----:B---3--:R-:W-:-:S04]  /*0d60*/  FADD.FTZ R23, R8, R19 ;  /* 0x0000001308177221 */ /* 0x008fc80000010000 */
[----:B------:R-:W1:Y:S04]  /*0d70*/  SHFL.BFLY PT, R21, R20, 0x2, 0x1f ;  /* 0x0c401f0014157f89 */ /* 0x000e6800000e0000 */
[----:B------:R-:W2:Y:S04]  /*0d80*/  SHFL.BFLY PT, R19, R16, 0x2, 0x1f ;  /* 0x0c401f0010137f89 */ /* 0x000ea800000e0000 */
[----:B------:R-:W3:Y:S01]  /*0d90*/  SHFL.BFLY PT, R22, R23, 0x2, 0x1f ;  /* 0x0c401f0017167f89 */ /* 0x000ee200000e0000 */
[----:B0-----:R-:W-:-:S05]  /*0da0*/  FADD.FTZ R10, R11, R17 ;  /* 0x000000110b0a7221 */ /* 0x001fca0000010000 */
[----:B------:R-:W0:Y:S01]  /*0db0*/  SHFL.BFLY PT, R17, R10, 0x4, 0x1f ;  /* 0x0c801f000a117f89 */ /* 0x000e2200000e0000 */
[----:B-1----:R-:W-:Y:S01]  /*0dc0*/  FADD.FTZ R9, R20, R21 ;  /* 0x0000001514097221 */ /* 0x002fe20000010000 */
        /* <DEDUP_REMOVED lines=14> */
[----:B------:R0:W4:Y:S01]  /*0eb0*/  SHFL.BFLY PT, R10, R11, 0x10, 0x1f ;  /* 0x0e001f000b0a7f89 */ /* 0x00012200000e0000 */
[----:B-1----:R-:W-:Y:S01]  /*0ec0*/  FADD.FTZ R18, R22, R23 ;  /* 0x0000001716127221 */ /* 0x002fe20000010000 */
[----:B--2---:R-:W-:-:S04]  /*0ed0*/  FADD.FTZ R16, R20, R21 ;  /* 0x0000001514107221 */ /* 0x004fc80000010000 */
[----:B------:R0:W1:Y:S01]  /*0ee0*/  SHFL.BFLY PT, R9, R18, 0x10, 0x1f ;  /* 0x0e001f0012097f89 */ /* 0x00006200000e0000 */
[----:B---3--:R-:W-:-:S03]  /*0ef0*/  FADD.FTZ R25, R24, R25 ;  /* 0x0000001918197221 */ /* 0x008fc60000010000 */
[----:B------:R0:W2:Y:S04]  /*0f00*/  SHFL.BFLY PT, R15, R16, 0x10, 0x1f ;  /* 0x0e001f00100f7f89 */ /* 0x0000a800000e0000 */
[----:B----4-:R0:W3:Y:S02]  /*0f10*/  SHFL.BFLY PT, R17, R25, 0x10, 0x1f ;  /* 0x0e001f0019117f89 */ /* 0x0100e400000e0000 */
.L_x_220:
[----:B------:R-:W-:Y:S01]  /*0f20*/  @!P1 SHF.R.U32.HI R8, RZ, 0x3, R0 ;  /* 0x00000003ff089819 */ /* 0x000fe20000011600 */
[----:B--2---:R-:W-:Y:S01]  /*0f30*/  FADD.FTZ R15, R16, R15 ;  /* 0x0000000f100f7221 */ /* 0x004fe20000010000 */
[----:B------:R-:W-:Y:S01]  /*0f40*/  FADD.FTZ R10, R11, R10 ;  /* 0x0000000a0b0a7221 */ /* 0x000fe20000010000 */
[----:B---3--:R-:W-:Y:S01]  /*0f50*/  FADD.FTZ R17, R25, R17 ;  /* 0x0000001119117221 */ /* 0x008fe20000010000 */
[----:B------:R-:W-:Y:S01]  /*0f60*/  @!P1 LOP3.LUT R8, R8, 0x1ffffffc, RZ, 0xc0, !PT ;  /* 0x1ffffffc08089812 */ /* 0x000fe200078ec0ff */
[----:B-1----:R-:W-:-:S04]  /*0f70*/  FADD.FTZ R9, R18, R9 ;  /* 0x0000000912097221 */ /* 0x002fc80000010000 */
[----:B------:R1:W-:Y:S04]  /*0f80*/  @!P1 STS [R8+UR4+0x4000], R15 ;  /* 0x0040000f08009988 */ /* 0x0003e80008000804 */
[----:B------:R1:W-:Y:S04]  /*0f90*/  @!P1 STS [R8+UR4+0x4080], R10 ;  /* 0x0040800a08009988 */ /* 0x0003e80008000804 */
[----:B------:R1:W-:Y:S04]  /*0fa0*/  @!P1 STS [R8+UR4+0x4100], R17 ;  /* 0x0041001108009988 */ /* 0x0003e80008000804 */
[----:B------:R1:W-:Y:S02]  /*0fb0*/  @!P1 STS [R8+UR4+0x4180], R9 ;  /* 0x0041800908009988 */ /* 0x0003e40008000804 */
.L_x_195:
[----:B-1----:R-:W-:Y:S01]  /*0fc0*/  SHF.L.U32 R8, R5, 0x1, RZ ;  /* 0x0000000105087819 */ /* 0x002fe200000006ff */
[----:B------:R-:W-:Y:S05]  /*0fd0*/  WARPSYNC.ALL ;  /* 0x0000000000007948 */ /* 0x000fea0003800000 */
[----:B------:R-:W-:Y:S01]  /*0fe0*/  BAR.SYNC.DEFER_BLOCKING 0x0 ;  /* 0x0000000000007b1d */ /* 0x000fe20000010000 */
[----:B------:R-:W-:-:S05]  /*0ff0*/  ISETP.GE.U32.OR P1, PT, R8, R7, P0 ;  /* 0x000000070800720c */ /* 0x000fca0000726470 */
[----:B------:R-:W-:Y:S08]  /*1000*/  BSSY B0, `(.L_x_197) ;  /* 0x0000018000007945 */ /* 0x000ff00003800000 */
[----:B------:R-:W-:Y:S05]  /*1010*/  @P1 BRA `(.L_x_198) ;  /* 0x0000000000581947 */ /* 0x000fea0003800000 */
[----:B------:R-:W-:Y:S01]  /*1020*/  SHF.L.U32 R7, R0, 0x3, RZ ;  /* 0x0000000300077819 */ /* 0x000fe200000006ff */
[----:B0-----:R-:W0:Y:S03]  /*1030*/  LDC.64 R20, c[0x0][0x318] ;  /* 0x0000c600ff147b82 */ /* 0x001e260000000a00 */
[----:B------:R-:W-:-:S05]  /*1040*/  LOP3.LUT R24, R7, 0xf8, RZ, 0xc0, !PT ;  /* 0x000000f807187812 */ /* 0x000fca00078ec0ff */
[----:B------:R-:W1:Y:S01]  /*1050*/  LDS.64 R22, [R24+UR4+0x4000] ;  /* 0x0040000418167984 */ /* 0x000e620008000a00 */
[----:B------:R-:W2:Y:S03]  /*1060*/  LDC.64 R12, c[0x0][0x310] ;  /* 0x0000c400ff0c7b82 */ /* 0x000ea60000000a00 */
[----:B------:R-:W3:Y:S04]  /*1070*/  LDS.64 R14, [R24+UR4+0x4080] ;  /* 0x00408004180e7984 */ /* 0x000ee80008000a00 */
[----:B------:R-:W4:Y:S01]  /*1080*/  LDS.64 R16, [R24+UR4+0x4100] ;  /* 0x0041000418107984 */ /* 0x000f220008000a00 */
[----:B------:R-:W5:Y:S03]  /*1090*/  LDC.64 R10, c[0x0][0x328] ;  /* 0x0000ca00ff0a7b82 */ /* 0x000f660000000a00 */
[----:B------:R-:W4:Y:S01]  /*10a0*/  LDS.64 R18, [R24+UR4+0x4180] ;  /* 0x0041800418127984 */ /* 0x000f220008000a00 */
[----:B0-----:R-:W-:-:S04]  /*10b0*/  IMAD.WIDE.U32 R20, R5, 0x4, R20 ;  /* 0x0000000405147825 */ /* 0x001fc800078e0014 */
[----:B------:R-:W0:Y:S01]  /*10c0*/  LDC.64 R8, c[0x0][0x320] ;  /* 0x0000c800ff087b82 */ /* 0x000e220000000a00 */
[----:B--2---:R-:W-:-:S04]  /*10d0*/  IMAD.WIDE.U32 R12, R5, 0x4, R12 ;  /* 0x00000004050c7825 */ /* 0x004fc800078e000c */
[----:B-----5:R-:W-:Y:S01]  /*10e0*/  IMAD.WIDE.U32 R10, R5, 0x4, R10 ;  /* 0x00000004050a7825 */ /* 0x020fe200078e000a */
[----:B-1----:R-:W-:-:S03]  /*10f0*/  F2FP.BF16.F32.PACK_AB R7, R23, R22 ;  /* 0x000000161707723e */ /* 0x002fc600000010ff */
[----:B0-----:R-:W-:Y:S01]  /*1100*/  IMAD.WIDE.U32 R8, R5, 0x4, R8 ;  /* 0x0000000405087825 */ /* 0x001fe200078e0008 */
[----:B---3--:R-:W-:Y:S01]  /*1110*/  F2FP.BF16.F32.PACK_AB R15, R15, R14 ;  /* 0x0000000e0f0f723e */ /* 0x008fe200000010ff */
[----:B------:R1:W-:Y:S01]  /*1120*/  STG.E desc[UR6][R20.64], R7 ;  /* 0x0000000714007986 */ /* 0x0003e2000c101906 */
[----:B----4-:R-:W-:-:S03]  /*1130*/  F2FP.BF16.F32.PACK_AB R17, R17, R16 ;  /* 0x000000101111723e */ /* 0x010fc600000010ff */
[----:B------:R1:W-:Y:S01]  /*1140*/  STG.E desc[UR6][R12.64], R15 ;  /* 0x0000000f0c007986 */ /* 0x0003e2000c101906 */
[----:B------:R-:W-:-:S03]  /*1150*/  F2FP.BF16.F32.PACK_AB R19, R19, R18 ;  /* 0x000000121313723e */ /* 0x000fc600000010ff */
[----:B------:R1:W-:Y:S04]  /*1160*/  STG.E desc[UR6][R10.64], R17 ;  /* 0x000000110a007986 */ /* 0x0003e8000c101906 */
[----:B------:R1:W-:Y:S02]  /*1170*/  STG.E desc[UR6][R8.64], R19 ;  /* 0x0000001308007986 */ /* 0x0003e4000c101906 */
.L_x_198:
[----:B------:R-:W-:Y:S05]  /*1180*/  BSYNC B0 ;  /* 0x0000000000007941 */ /* 0x000fea0003800000 */
.L_x_197:
[C---:B------:R-:W-:Y:S02]  /*1190*/  ISETP.GT.U32.AND P1, PT, R4.reuse, -0x2001, PT ;  /* 0xffffdfff0400780c */ /* 0x040fe40003f24070 */
[----:B------:R-:W-:Y:S02]  /*11a0*/  IADD3 R4, R4, 0x2000, RZ ;  /* 0x0000200004047810 */ /* 0x000fe40007ffe0ff */
[----:B------:R-:W-:-:S09]  /*11b0*/  IADD3 R5, R5, 0x1000, RZ ;  /* 0x0000100005057810 */ /* 0x000fd20007ffe0ff */
[----:B------:R-:W-:Y:S05]  /*11c0*/  @P1 BRA `(.L_x_199) ;  /* 0xffffffec00e41947 */ /* 0x000fea000383ffff */
[----:B------:R-:W-:Y:S05]  /*11d0*/  EXIT ;  /* 0x000000000000794d */ /* 0x000fea0003800000 */
.L_x_196:
[----:B------:R-:W-:Y:S01]  /*11e0*/  HFMA2.MMA R14, -RZ, RZ, 0, 5.9604644775390625e-08 ;  /* 0x00000001ff0e7435 */ /* 0x000fe200000001ff */
[----:B----4-:R-:W-:Y:S02]  /*11f0*/  MOV R27, R10 ;  /* 0x0000000a001b7202 */ /* 0x010fe40000000f00 */
[----:B------:R-:W-:Y:S02]  /*1200*/  MOV R13, 0x1f ;  /* 0x0000001f000d7802 */ /* 0x000fe40000000f00 */
[----:B------:R-:W-:-:S07]  /*1210*/  MOV R12, 0xffffffff ;  /* 0xffffffff000c7802 */ /* 0x000fce0000000f00 */
[----:B0123--:R-:W-:Y:S05]  /*1220*/  WARPSYNC.COLLECTIVE R12, `(.L_x_200) ;  /* 0x000000000c087348 */ /* 0x00ffea0003c00000 */
[----:B------:R4:W0:Y:S02]  /*1230*/  SHFL.BFLY P2, R17, R27, R14, R13 ;  /* 0x0c00000e1b117389 */ /* 0x000824000004000d */
[----:B01234-:R-:W-:Y:S01]  /*1240*/  ENDCOLLECTIVE ;  /* 0x000000000000791b */ /* 0x01ffe20003800000 */
.L_x_200:
[----:B------:R-:W-:Y:S01]  /*1250*/  HFMA2.MMA R14, -RZ, RZ, 0, 1.1920928955078125e-07 ;  /* 0x00000002ff0e7435 */ /* 0x000fe200000001ff */
[----:B------:R-:W-:-:S05]  /*1260*/  FADD.FTZ R11, R10, R17 ;  /* 0x000000110a0b7221 */ /* 0x000fca0000010000 */
[----:B------:R-:W-:-:S07]  /*1270*/  MOV R27, R11 ;  /* 0x0000000b001b7202 */ /* 0x000fce0000000f00 */
[----:B------:R-:W-:Y:S05]  /*1280*/  WARPSYNC.COLLECTIVE R12, `(.L_x_201) ;  /* 0x000000000c087348 */ /* 0x000fea0003c00000 */
[----:B------:R0:W1:Y:S02]  /*1290*/  SHFL.BFLY P2, R17, R27, R14, R13 ;  /* 0x0c00000e1b117389 */ /* 0x000064000004000d */
[----:B01----:R-:W-:Y:S01]  /*12a0*/  ENDCOLLECTIVE ;  /* 0x000000000000791b */ /* 0x003fe20003800000 */
.L_x_201:
[----:B------:R-:W-:Y:S01]  /*12b0*/  HFMA2.MMA R14, -RZ, RZ, 0, 2.384185791015625e-07 ;  /* 0x00000004ff0e7435 */ /* 0x000fe200000001ff */
[----:B------:R-:W-:-:S05]  /*12c0*/  FADD.FTZ R10, R11, R17 ;  /* 0x000000110b0a7221 */ /* 0x000fca0000010000 */
[----:B------:R-:W-:-:S07]  /*12d0*/  MOV R27, R10 ;  /* 0x0000000a001b7202 */ /* 0x000fce0000000f00 */
[----:B------:R-:W-:Y:S05]  /*12e0*/  WARPSYNC.COLLECTIVE R12, `(.L_x_202) ;  /* 0x000000000c087348 */ /* 0x000fea0003c00000 */
[----:B------:R0:W1:Y:S02]  /*12f0*/  SHFL.BFLY P2, R17, R27, R14, R13 ;  /* 0x0c00000e1b117389 */ /* 0x000064000004000d */
[----:B01----:R-:W-:Y:S01]  /*1300*/  ENDCOLLECTIVE ;  /* 0x000000000000791b */ /* 0x003fe20003800000 */
.L_x_202:
[----:B------:R-:W-:Y:S01]  /*1310*/  MOV R14, 0x8 ;  /* 0x00000008000e7802 */ /* 0x000fe20000000f00 */
[----:B------:R-:W-:-:S04]  /*1320*/  FADD.FTZ R19, R10, R17 ;  /* 0x000000110a137221 */ /* 0x000fc80000010000 */
[----:B------:R-:W-:-:S07]  /*1330*/  IMAD.MOV.U32 R27, RZ, RZ, R19 ;  /* 0x000000ffff1b7224 */ /* 0x000fce00078e0013 */
[----:B------:R-:W-:Y:S05]  /*1340*/  WARPSYNC.COLLECTIVE R12, `(.L_x_203) ;  /* 0x000000000c087348 */ /* 0x000fea0003c00000 */
[----:B------:R0:W1:Y:S02]  /*1350*/  SHFL.BFLY P2, R17, R27, R14, R13 ;  /* 0x0c00000e1b117389 */ /* 0x000064000004000d */
[----:B01----:R-:W-:Y:S01]  /*1360*/  ENDCOLLECTIVE ;  /* 0x000000000000791b */ /* 0x003fe20003800000 */
.L_x_203:
[----:B------:R-:W-:Y:S01]  /*1370*/  HFMA2.MMA R14, -RZ, RZ, 0, 9.5367431640625e-07 ;  /* 0x00000010ff0e7435 */ /* 0x000fe200000001ff */
[----:B------:R-:W-:-:S05]  /*1380*/  FADD.FTZ R11, R19, R17 ;  /* 0x00000011130b7221 */ /* 0x000fca0000010000 */
[----:B------:R-:W-:-:S07]  /*1390*/  MOV R27, R11 ;  /* 0x0000000b001b7202 */ /* 0x000fce0000000f00 */
[----:B------:R-:W-:Y:S05]  /*13a0*/  WARPSYNC.COLLECTIVE R12, `(.L_x_204) ;  /* 0x000000000c087348 */ /* 0x000fea0003c00000 */
[----:B------:R0:W1:Y:S02]  /*13b0*/  SHFL.BFLY P2, R17, R27, R14, R13 ;  /* 0x0c00000e1b117389 */ /* 0x000064000004000d */
[----:B01----:R-:W-:Y:S01]  /*13c0*/  ENDCOLLECTIVE ;  /* 0x000000000000791b */ /* 0x003fe20003800000 */
.L_x_204:
[----:B------:R-:W-:Y:S01]  /*13d0*/  HFMA2.MMA R14, -RZ, RZ, 0, 5.9604644775390625e-08 ;  /* 0x00000001ff0e7435 */ /* 0x000fe200000001ff */
[----:B------:R-:W-:Y:S02]  /*13e0*/  MOV R27, R15 ;  /* 0x0000000f001b7202 */ /* 0x000fe40000000f00 */
[----:B------:R-:W-:-:S08]  /*13f0*/  MOV R10, R17 ;  /* 0x00000011000a7202 */ /* 0x000fd00000000f00 */
[----:B------:R-:W-:Y:S05]  /*1400*/  WARPSYNC.COLLECTIVE R12, `(.L_x_205) ;  /* 0x000000000c087348 */ /* 0x000fea0003c00000 */
[----:B------:R0:W1:Y:S02]  /*1410*/  SHFL.BFLY P2, R17, R27, R14, R13 ;  /* 0x0c00000e1b117389 */ /* 0x000064000004000d */
[----:B01----:R-:W-:Y:S01]  /*1420*/  ENDCOLLECTIVE ;  /* 0x000000000000791b */ /* 0x003fe20003800000 */
.L_x_205:
[----:B------:R-:W-:Y:S01]  /*1430*/  HFMA2.MMA R14, -RZ, RZ, 0, 1.1920928955078125e-07 ;  /* 0x00000002ff0e7435 */ /* 0x000fe200000001ff */
[----:B------:R-:W-:-:S05]  /*1440*/  MOV R16, R17 ;  /* 0x0000001100107202 */ /* 0x000fca0000000f00 */
[----:B------:R-:W-:-:S05]  /*1450*/  FADD.FTZ R16, R15, R16 ;  /* 0x000000100f107221 */ /* 0x000fca0000010000 */
[----:B------:R-:W-:-:S07]  /*1460*/  MOV R27, R16 ;  /* 0x00000010001b7202 */ /* 0x000fce0000000f00 */
[----:B------:R-:W-:Y:S05]  /*1470*/  WARPSYNC.COLLECTIVE R12, `(.L_x_206) ;  /* 0x000000000c087348 */ /* 0x000fea0003c00000 */
[----:B------:R0:W1:Y:S02]  /*1480*/  SHFL.BFLY P2, R17, R27, R14, R13 ;  /* 0x0c00000e1b117389 */ /* 0x000064000004000d */
[----:B01----:R-:W-:Y:S01]  /*1490*/  ENDCOLLECTIVE ;  /* 0x000000000000791b */ /* 0x003fe20003800000 */
.L_x_206:
[----:B------:R-:W-:Y:S01]  /*14a0*/  HFMA2.MMA R14, -RZ, RZ, 0, 2.384185791015625e-07 ;  /* 0x00000004ff0e7435 */ /* 0x000fe200000001ff */
[----:B------:R-:W-:-:S05]  /*14b0*/  MOV R19, R17 ;  /* 0x0000001100137202 */ /* 0x000fca0000000f00 */
[----:B------:R-:W-:-:S05]  /*14c0*/  FADD.FTZ R15, R16, R19 ;  /* 0x00000013100f7221 */ /* 0x000fca0000010000 */
[----:B------:R-:W-:-:S07]  /*14d0*/  MOV R27, R15 ;  /* 0x0000000f001b7202 */ /* 0x000fce0000000f00 */
[----:B------:R-:W-:Y:S05]  /*14e0*/  WARPSYNC.COLLECTIVE R12, `(.L_x_207) ;  /* 0x000000000c087348 */ /* 0x000fea0003c00000 */
[----:B------:R0:W1:Y:S02]  /*14f0*/  SHFL.BFLY P2, R17, R27, R14, R13 ;  /* 0x0c00000e1b117389 */ /* 0x000064000004000d */
[----:B01----:R-:W-:Y:S01]  /*1500*/  ENDCOLLECTIVE ;  /* 0x000000000000791b */ /* 0x003fe20003800000 */
.L_x_207:
[----:B------:R-:W-:Y:S01]  /*1510*/  HFMA2.MMA R14, -RZ, RZ, 0, 4.76837158203125e-07 ;  /* 0x00000008ff0e7435 */ /* 0x000fe200000001ff */
[----:B------:R-:W-:-:S05]  /*1520*/  MOV R18, R17 ;  /* 0x0000001100127202 */ /* 0x000fca0000000f00 */
[----:B------:R-:W-:-:S05]  /*1530*/  FADD.FTZ R20, R15, R18 ;  /* 0x000000120f147221 */ /* 0x000fca0000010000 */
[----:B------:R-:W-:-:S07]  /*1540*/  MOV R27, R20 ;  /* 0x00000014001b7202 */ /* 0x000fce0000000f00 */
[----:B------:R-:W-:Y:S05]  /*1550*/  WARPSYNC.COLLECTIVE R12, `(.L_x_208) ;  /* 0x000000000c087348 */ /* 0x000fea0003c00000 */
[----:B------:R0:W1:Y:S02]  /*1560*/  SHFL.BFLY P2, R17, R27, R14, R13 ;  /* 0x0c00000e1b117389 */ /* 0x000064000004000d */
[----:B01----:R-:W-:Y:S01]  /*1570*/  ENDCOLLECTIVE ;  /* 0x000000000000791b */ /* 0x003fe20003800000 */
.L_x_208:
[----:B------:R-:W-:Y:S01]  /*1580*/  HFMA2.MMA R14, -RZ, RZ, 0, 9.5367431640625e-07 ;  /* 0x00000010ff0e7435 */ /* 0x000fe200000001ff */
[----:B------:R-:W-:-:S04]  /*1590*/  IMAD.MOV.U32 R21, RZ, RZ, R17 ;  /* 0x000000ffff157224 */ /* 0x000fc800078e0011 */
[----:B------:R-:W-:-:S05]  /*15a0*/  FADD.FTZ R16, R20, R21 ;  /* 0x0000001514107221 */ /* 0x000fca0000010000 */
[----:B------:R-:W-:-:S07]  /*15b0*/  MOV R27, R16 ;  /* 0x00000010001b7202 */ /* 0x000fce0000000f00 */
[----:B------:R-:W-:Y:S05]  /*15c0*/  WARPSYNC.COLLECTIVE R12, `(.L_x_209) ;  /* 0x000000000c087348 */ /* 0x000fea0003c00000 */
[----:B------:R0:W1:Y:S02]  /*15d0*/  SHFL.BFLY P2, R17, R27, R14, R13 ;  /* 0x0c00000e1b117389 */ /* 0x000064000004000d */
[----:B01----:R-:W-:Y:S01]  /*15e0*/  ENDCOLLECTIVE ;  /* 0x000000000000791b */ /* 0x003fe20003800000 */
.L_x_209:
[----:B------:R-:W-:Y:S01]  /*15f0*/  HFMA2.MMA R14, -RZ, RZ, 0, 5.9604644775390625e-08 ;  /* 0x00000001ff0e7435 */ /* 0x000fe200000001ff */
[----:B------:R-:W-:Y:S02]  /*1600*/  MOV R27, R9 ;  /* 0x00000009001b7202 */ /* 0x000fe40000000f00 */
[----:B------:R-:W-:-:S08]  /*1610*/  MOV R15, R17 ;  /* 0x00000011000f7202 */ /* 0x000fd00000000f00 */
[----:B------:R-:W-:Y:S05]  /*1620*/  WARPSYNC.COLLECTIVE R12, `(.L_x_210) ;  /* 0x000000000c087348 */ /* 0x000fea0003c00000 */
[----:B------:R0:W1:Y:S02]  /*1630*/  SHFL.BFLY P2, R17, R27, R14, R13 ;  /* 0x0c00000e1b117389 */ /* 0x000064000004000d */
[----:B01----:R-:W-:Y:S01]  /*1640*/  ENDCOLLECTIVE ;  /* 0x000000000000791b */ /* 0x003fe20003800000 */
.L_x_210:
[----:B------:R-:W-:Y:S01]  /*1650*/  HFMA2.MMA R14, -RZ, RZ, 0, 1.1920928955078125e-07 ;  /* 0x00000002ff0e7435 */ /* 0x000fe200000001ff */
[----:B------:R-:W-:-:S05]  /*1660*/  MOV R18, R17 ;  /* 0x0000001100127202 */ /* 0x000fca0000000f00 */
[----:B------:R-:W-:-:S05]  /*1670*/  FADD.FTZ R20, R9, R18 ;  /* 0x0000001209147221 */ /* 0x000fca0000010000 */
[----:B------:R-:W-:-:S07]  /*1680*/  MOV R27, R20 ;  /* 0x00000014001b7202 */ /* 0x000fce0000000f00 */
[----:B------:R-:W-:Y:S05]  /*1690*/  WARPSYNC.COLLECTIVE R12, `(.L_x_211) ;  /* 0x000000000c087348 */ /* 0x000fea0003c00000 */
[----:B------:R0:W1:Y:S02]  /*16a0*/  SHFL.BFLY P2, R17, R27, R14, R13 ;  /* 0x0c00000e1b117389 */ /* 0x000064000004000d */
[----:B01----:R-:W-:Y:S01]  /*16b0*/  ENDCOLLECTIVE ;  /* 0x000000000000791b */ /* 0x003fe20003800000 */
.L_x_211:
[----:B------:R-:W-:Y:S01]  /*16c0*/  HFMA2.MMA R14, -RZ, RZ, 0, 2.384185791015625e-07 ;  /* 0x00000004ff0e7435 */ /* 0x000fe200000001ff */
[----:B------:R-:W-:-:S05]  /*16d0*/  MOV R21, R17 ;  /* 0x0000001100157202 */ /* 0x000fca0000000f00 */
[----:B------:R-:W-:-:S05]  /*16e0*/  FADD.FTZ R9, R20, R21 ;  /* 0x0000001514097221 */ /* 0x000fca0000010000 */
[----:B------:R-:W-:-:S07]  /*16f0*/  MOV R27, R9 ;  /* 0x00000009001b7202 */ /* 0x000fce0000000f00 */
[----:B------:R-:W-:Y:S05]  /*1700*/  WARPSYNC.COLLECTIVE R12, `(.L_x_212) ;  /* 0x000000000c087348 */ /* 0x000fea0003c00000 */
[----:B------:R0:W1:Y:S02]  /*1710*/  SHFL.BFLY P2, R17, R27, R14, R13 ;  /* 0x0c00000e1b117389 */ /* 0x000064000004000d */
[----:B01----:R-:W-:Y:S01]  /*1720*/  ENDCOLLECTIVE ;  /* 0x000000000000791b */ /* 0x003fe20003800000 */
.L_x_212:
[----:B------:R-:W-:Y:S01]  /*1730*/  HFMA2.MMA R14, -RZ, RZ, 0, 4.76837158203125e-07 ;  /* 0x00000008ff0e7435 */ /* 0x000fe200000001ff */
[----:B------:R-:W-:-:S05]  /*1740*/  MOV R22, R17 ;  /* 0x0000001100167202 */ /* 0x000fca0000000f00 */
[----:B------:R-:W-:-:S05]  /*1750*/  FADD.FTZ R22, R9, R22 ;  /* 0x0000001609167221 */ /* 0x000fca0000010000 */
[----:B------:R-:W-:-:S07]  /*1760*/  MOV R27, R22 ;  /* 0x00000016001b7202 */ /* 0x000fce0000000f00 */
[----:B------:R-:W-:Y:S05]  /*1770*/  WARPSYNC.COLLECTIVE R12, `(.L_x_213) ;  /* 0x000000000c087348 */ /* 0x000fea0003c00000 */
[----:B------:R0:W1:Y:S02]  /*1780*/  SHFL.BFLY P2, R17, R27, R14, R13 ;  /* 0x0c00000e1b117389 */ /* 0x000064000004000d */
[----:B01----:R-:W-:Y:S01]  /*1790*/  ENDCOLLECTIVE ;  /* 0x000000000000791b */ /* 0x003fe20003800000 */
.L_x_213:
[----:B------:R-:W-:Y:S01]  /*17a0*/  HFMA2.MMA R14, -RZ, RZ, 0, 9.5367431640625e-07 ;  /* 0x00000010ff0e7435 */ /* 0x000fe200000001ff */
[----:B------:R-:W-:-:S05]  /*17b0*/  MOV R23, R17 ;  /* 0x0000001100177202 */ /* 0x000fca0000000f00 */
[----:B------:R-:W-:-:S04]  /*17c0*/  FADD.FTZ R18, R22, R23 ;  /* 0x0000001716127221 */ /* 0x000fc80000010000 */
[----:B------:R-:W-:-:S07]  /*17d0*/  IMAD.MOV.U32 R27, RZ, RZ, R18 ;  /* 0x000000ffff1b7224 */ /* 0x000fce00078e0012 */
[----:B------:R-:W-:Y:S05]  /*17e0*/  WARPSYNC.COLLECTIVE R12, `(.L_x_214) ;  /* 0x000000000c087348 */ /* 0x000fea0003c00000 */
[----:B------:R0:W1:Y:S02]  /*17f0*/  SHFL.BFLY P2, R17, R27, R14, R13 ;  /* 0x0c00000e1b117389 */ /* 0x000064000004000d */
[----:B01----:R-:W-:Y:S01]  /*1800*/  ENDCOLLECTIVE ;  /* 0x000000000000791b */ /* 0x003fe20003800000 */
.L_x_214:
[----:B------:R-:W-:Y:S01]  /*1810*/  HFMA2.MMA R14, -RZ, RZ, 0, 5.9604644775390625e-08 ;  /* 0x00000001ff0e7435 */ /* 0x000fe200000001ff */
[----:B------:R-:W-:Y:S02]  /*1820*/  MOV R27, R8 ;  /* 0x00000008001b7202 */ /* 0x000fe40000000f00 */
[----:B------:R-:W-:-:S08]  /*1830*/  MOV R9, R17 ;  /* 0x0000001100097202 */ /* 0x000fd00000000f00 */
[----:B------:R-:W-:Y:S05]  /*1840*/  WARPSYNC.COLLECTIVE R12, `(.L_x_215) ;  /* 0x000000000c087348 */ /* 0x000fea0003c00000 */
[----:B------:R0:W1:Y:S02]  /*1850*/  SHFL.BFLY P2, R17, R27, R14, R13 ;  /* 0x0c00000e1b117389 */ /* 0x000064000004000d */
[----:B01----:R-:W-:Y:S01]  /*1860*/  ENDCOLLECTIVE ;  /* 0x000000000000791b */ /* 0x003fe20003800000 */
.L_x_215:
[----:B------:R-:W-:Y:S01]  /*1870*/  HFMA2.MMA R14, -RZ, RZ, 0, 1.1920928955078125e-07 ;  /* 0x00000002ff0e7435 */ /* 0x000fe200000001ff */
[----:B------:R-:W-:-:S05]  /*1880*/  MOV R19, R17 ;  /* 0x0000001100137202 */ /* 0x000fca0000000f00 */
[----:B------:R-:W-:-:S05]  /*1890*/  FADD.FTZ R23, R8, R19 ;  /* 0x0000001308177221 */ /* 0x000fca0000010000 */
[----:B------:R-:W-:-:S07]  /*18a0*/  MOV R27, R23 ;  /* 0x00000017001b7202 */ /* 0x000fce0000000f00 */
[----:B------:R-:W-:Y:S05]  /*18b0*/  WARPSYNC.COLLECTIVE R12, `(.L_x_216) ;  /* 0x000000000c087348 */ /* 0x000fea0003c00000 */
[----:B------:R0:W1:Y:S02]  /*18c0*/  SHFL.BFLY P2, R17, R27, R14, R13 ;  /* 0x0c00000e1b117389 */ /* 0x000064000004000d */
[----:B01----:R-:W-:Y:S01]  /*18d0*/  ENDCOLLECTIVE ;  /* 0x000000000000791b */ /* 0x003fe20003800000 */
.L_x_216:
[----:B------:R-:W-:Y:S01]  /*18e0*/  HFMA2.MMA R14, -RZ, RZ, 0, 2.384185791015625e-07 ;  /* 0x00000004ff0e7435 */ /* 0x000fe200000001ff */
[----:B------:R-:W-:-:S05]  /*18f0*/  MOV R22, R17 ;  /* 0x0000001100167202 */ /* 0x000fca0000000f00 */
[----:B------:R-:W-:-:S05]  /*1900*/  FADD.FTZ R8, R23, R22 ;  /* 0x0000001617087221 */ /* 0x000fca0000010000 */
[----:B------:R-:W-:-:S07]  /*1910*/  MOV R27, R8 ;  /* 0x00000008001b7202 */ /* 0x000fce0000000f00 */
[----:B------:R-:W-:Y:S05]  /*1920*/  WARPSYNC.COLLECTIVE R12, `(.L_x_217) ;  /* 0x000000000c087348 */ /* 0x000fea0003c00000 */
[----:B------:R0:W1:Y:S02]  /*1930*/  SHFL.BFLY P2, R17, R27, R14, R13 ;  /* 0x0c00000e1b117389 */ /* 0x000064000004000d */
[----:B01----:R-:W-:Y:S01]  /*1940*/  ENDCOLLECTIVE ;  /* 0x000000000000791b */ /* 0x003fe20003800000 */
.L_x_217:
[----:B------:R-:W-:Y:S01]  /*1950*/  HFMA2.MMA R14, -RZ, RZ, 0, 4.76837158203125e-07 ;  /* 0x00000008ff0e7435 */ /* 0x000fe200000001ff */
[----:B------:R-:W-:-:S05]  /*1960*/  MOV R21, R17 ;  /* 0x0000001100157202 */ /* 0x000fca0000000f00 */
[----:B------:R-:W-:-:S05]  /*1970*/  FADD.FTZ R24, R8, R21 ;  /* 0x0000001508187221 */ /* 0x000fca0000010000 */
[----:B------:R-:W-:-:S07]  /*1980*/  MOV R27, R24 ;  /* 0x00000018001b7202 */ /* 0x000fce0000000f00 */
[----:B------:R-:W-:Y:S05]  /*1990*/  WARPSYNC.COLLECTIVE R12, `(.L_x_218) ;  /* 0x000000000c087348 */ /* 0x000fea0003c00000 */
[----:B------:R0:W1:Y:S02]  /*19a0*/  SHFL.BFLY P2, R17, R27, R14, R13 ;  /* 0x0c00000e1b117389 */ /* 0x000064000004000d */
[----:B01----:R-:W-:Y:S01]  /*19b0*/  ENDCOLLECTIVE ;  /* 0x000000000000791b */ /* 0x003fe20003800000 */
.L_x_218:
[----:B------:R-:W-:Y:S01]  /*19c0*/  HFMA2.MMA R14, -RZ, RZ, 0, 9.5367431640625e-07 ;  /* 0x00000010ff0e7435 */ /* 0x000fe200000001ff */
[----:B------:R-:W-:-:S05]  /*19d0*/  MOV R25, R17 ;  /* 0x0000001100197202 */ /* 0x000fca0000000f00 */
[----:B------:R-:W-:-:S05]  /*19e0*/  FADD.FTZ R25, R24, R25 ;  /* 0x0000001918197221 */ /* 0x000fca0000010000 */
[----:B------:R-:W-:-:S07]  /*19f0*/  MOV R27, R25 ;  /* 0x00000019001b7202 */ /* 0x000fce0000000f00 */
[----:B------:R-:W-:Y:S05]  /*1a00*/  WARPSYNC.COLLECTIVE R12, `(.L_x_219) ;  /* 0x000000000c087348 */ /* 0x000fea0003c00000 */
[----:B------:R0:W1:Y:S02]  /*1a10*/  SHFL.BFLY P2, R17, R27, R14, R13 ;  /* 0x0c00000e1b117389 */ /* 0x000064000004000d */
[----:B01----:R-:W-:Y:S01]  /*1a20*/  ENDCOLLECTIVE ;  /* 0x000000000000791b */ /* 0x003fe20003800000 */
.L_x_219:
[----:B------:R-:W-:Y:S05]  /*1a30*/  BRA `(.L_x_220) ;  /* 0xfffffff400387947 */ /* 0x000fea000383ffff */
.L_x_221:
        /* <DEDUP_REMOVED lines=12> */
.L_x_3513:


//--------------------- .text._ZN10layer_norm31ln_parallel_residual_bwd_kernelINS_13Kernel_traitsI13__nv_bfloat16S2_S2_S2_fjLj8192ELj1ELj1ELj8ELj16ENS_18Kernel_traits_baseILj8192ES2_S2_S2_S2_fjLj256EEEEELb1ELb1ELb0EEEvNS_9BwdParamsE --------------------------
	.section	.text._ZN10layer_norm31ln_parallel_residual_bwd_kernelINS_13Kernel_traitsI13__nv_bfloat16S2_S2_S2_fjLj8192ELj1ELj1ELj8ELj16ENS_18Kernel_traits_baseILj8192ES2_S2_S2_S2_fjLj256EEEEELb1ELb1ELb0EEEvNS_9BwdParamsE,"ax",@progbits
	.align	128
        .global         _ZN10layer_norm31ln_parallel_residual_bwd_kernelINS_13Kernel_traitsI13__nv_bfloat16S2_S2_S2_fjLj8192ELj1ELj1ELj8ELj16ENS_18Kernel_traits_baseILj8192ES2_S2_S2_S2_fjLj256EEEEELb1ELb1ELb0EEEvNS_9BwdParamsE
        .type           _ZN10layer_norm31ln_parallel_residual_bwd_kernelINS_13Kernel_traitsI13__nv_bfloat16S2_S2_S2_fjLj8192ELj1ELj1ELj8ELj16ENS_18Kernel_traits_baseILj8192ES2_S2_S2_S2_fjLj256EEEEELb1ELb1ELb0EEEvNS_9BwdParamsE,@function
        .size           _ZN10layer_norm31ln_parallel_residual_bwd_kernelINS_13Kernel_traitsI13__nv_bfloat16S2_S2_S2_fjLj8192ELj1ELj1ELj8ELj16ENS_18Kernel_traits_baseILj8192ES2_S2_S2_S2_fjLj256EEEEELb1ELb1ELb0EEEvNS_9BwdParamsE,(.L_x_3514 - _ZN10layer_norm31ln_parallel_residual_bwd_kernelINS_13Kernel_traitsI13__nv_bfloat16S2_S2_S2_fjLj8192ELj1ELj1ELj8ELj16ENS_18Kernel_traits_baseILj8192ES2_S2_S2_S2_fjLj256EEEEELb1ELb1ELb0EEEvNS_9BwdParamsE)
        .other          _ZN10layer_norm31ln_parallel_residual_bwd_kernelINS_13Kernel_traitsI13__nv_bfloat16S2_S2_S2_fjLj8192ELj1ELj1ELj8ELj16ENS_18Kernel_traits_baseILj8192ES2_S2_S2_S2_fjLj256EEEEELb1ELb1ELb0EEEvNS_9BwdParamsE,@"STO_CUDA_ENTRY STV_DEFAULT"
_ZN10layer_norm31ln_parallel_residual_bwd_kernelINS_13Kernel_traitsI13__nv_bfloat16S2_S2_S2_fjLj8192ELj1ELj1ELj8ELj16ENS_18Kernel_traits_baseILj8192ES2_S2_S2_S2_fjLj256EEEEELb1ELb1ELb0EEEvNS_9BwdParamsE:
.text._ZN10layer_norm31ln_parallel_residual_bwd_kernelINS_13Kernel_traitsI13__nv_bfloat16S2_S2_S2_fjLj8192ELj1ELj1ELj8ELj16ENS_18Kernel_traits_baseILj8192ES2_S2_S2_S2_fjLj256EEEEELb1ELb1ELb0EEEvNS_9BwdParamsE:
[----:B------:R-:W-:Y:S01]  /*0000*/  LDC R1, c[0x0][0x28] ;  /* 0x00000a00ff017b82 */ /* 0x000fe20000000800 */
[----:B------:R-:W0:Y:S01]  /*0010*/  S2R R0, SR_TID.X ;  /* 0x0000000000007919 */ /* 0x000e220000002100 */
[----:B------:R-:W-:-:S06]  /*0020*/  ULDC UR4, c[0x0][0x218] ;  /* 0x0000860000047ab9 */ /* 0x000fcc0000000800 */
[----:B------:R-:W1:Y:S01]  /*0030*/  S2UR UR6, SR_CTAID.X ;  /* 0x00000000000679c3 */ /* 0x000e620000002500 */
[----:B------:R-:W-:Y:S01]  /*0040*/  IMAD.U32 R2, RZ, RZ, UR4 ;  /* 0x00000004ff027e24 */ /* 0x000fe2000f8e00ff */
[----:B------:R-:W-:Y:S01]  /*0050*/  ULDC.64 UR4, c[0x0][0x208] ;  /* 0x0000820000047ab9 */ /* 0x000fe20000000a00 */
[----:B------:R-:W-:Y:S01]  /*0060*/  ULDC UR7, c[0x0][0x214] ;  /* 0x0000850000077ab9 */ /* 0x000fe20000000800 */
        /* <DEDUP_REMOVED lines=9> */
[----:B------:R-:W-:Y:S01]  /*0100*/  ULDC.64 UR18, c[0x0][0x308] ;  /* 0x0000c20000127ab9 */ /* 0x000fe20000000a00 */
[----:B------:R-:W-:Y:S01]  /*0110*/  ULDC.64 UR20, c[0x0][0x210] ;  /* 0x0000840000147ab9 */ /* 0x000fe20000000a00 */
[----:B0-----:R-:W-:-:S04]  /*0120*/  LOP3.LUT R4, R0, 0xff, RZ, 0xc, !PT ;  /* 0x000000ff00047812 */ /* 0x001fc800078e0cff */
[----:B------:R-:W-:-:S04]  /*0130*/  LEA.HI.SX32 R3, R3, R4, 0x1d ;  /* 0x0000000403037211 */ /* 0x000fc800078feaff */
[C---:B------:R-:W-:Y:S02]  /*0140*/  LOP3.LUT P5, RZ, R3.reuse, 0xffffff00, RZ, 0xc0, !PT ;  /* 0xffffff0003ff7812 */ /* 0x040fe400078ac0ff */
[C---:B------:R-:W-:Y:S02]  /*0150*/  ISETP.GE.U32.AND P4, PT, R3.reuse, 0x200, PT ;  /* 0x000002000300780c */ /* 0x040fe40003f86070 */
[C---:B------:R-:W-:Y:S02]  /*0160*/  ISETP.GE.U32.AND P3, PT, R3.reuse, 0x300, PT ;  /* 0x000003000300780c */ /* 0x040fe40003f66070 */
[----:B------:R-:W-:Y:S02]  /*0170*/  ISETP.GE.U32.AND P2, PT, R3, 0x400, PT ;  /* 0x000004000300780c */ /* 0x000fe40003f46070 */
[----:B------:R-:W-:-:S05]  /*0180*/  LOP3.LUT R3, R0, 0xff, RZ, 0xc0, !PT ;  /* 0x000000ff00037812 */ /* 0x000fca00078ec0ff */
[----:B------:R-:W0:Y:S01]  /*0190*/  @P5 LDC.64 R4, c[0x0][0x260] ;  /* 0x00009800ff045b82 */ /* 0x000e220000000a00 */
[----:B------:R-:W-:-:S07]  /*01a0*/  IMAD.MOV.U32 R15, RZ, RZ, R3 ;  /* 0x000000ffff0f7224 */ /* 0x000fce00078e0003 */
[----:B------:R-:W2:Y:S08]  /*01b0*/  @P4 LDC.64 R6, c[0x0][0x260] ;  /* 0x00009800ff064b82 */ /* 0x000eb00000000a00 */
[----:B------:R-:W3:Y:S08]  /*01c0*/  @P3 LDC.64 R10, c[0x0][0x260] ;  /* 0x00009800ff0a3b82 */ /* 0x000ef00000000a00 */
[----:B------:R-:W4:Y:S01]  /*01d0*/  @P2 LDC.64 R12, c[0x0][0x260] ;  /* 0x00009800ff0c2b82 */ /* 0x000f220000000a00 */
[C---:B0-----:R-:W-:Y:S01]  /*01e0*/  @P5 IMAD.WIDE.U32 R4, R15.reuse, 0x10, R4 ;  /* 0x000000100f045825 */ /* 0x041fe200078e0004 */
[----:B------:R-:W-:-:S04]  /*01f0*/  @P5 LOP3.LUT R15, R15, 0x100, RZ, 0xfc, !PT ;  /* 0x000001000f0f5812 */ /* 0x000fc800078efcff */
[----:B------:R0:W5:Y:S01]  /*0200*/  @P5 LDG.E.128 R20, desc[UR4][R4.64] ;  /* 0x0000000404145981 */ /* 0x000162000c1e1d00 */
[C---:B--2---:R-:W-:Y:S01]  /*0210*/  @P4 IMAD.WIDE.U32 R8, R15.reuse, 0x10, R6 ;  /* 0x000000100f084825 */ /* 0x044fe200078e0006 */
[----:B------:R-:W-:-:S04]  /*0220*/  @P4 IADD3 R15, R15, 0x100, RZ ;  /* 0x000001000f0f4810 */ /* 0x000fc80007ffe0ff */
[----:B------:R0:W5:Y:S01]  /*0230*/  @P4 LDG.E.128 R28, desc[UR4][R8.64] ;  /* 0x00000004081c4981 */ /* 0x000162000c1e1d00 */
[----:B---3--:R-:W-:-:S04]  /*0240*/  @P3 IMAD.WIDE.U32 R10, R15, 0x10, R10 ;  /* 0x000000100f0a3825 */ /* 0x008fc800078e000a */
[----:B------:R-:W-:Y:S01]  /*0250*/  @P3 VIADD R15, R15, 0x100 ;  /* 0x000001000f0f3836 */ /* 0x000fe20000000000 */
[----:B------:R0:W5:Y:S03]  /*0260*/  @P3 LDG.E.128 R32, desc[UR4][R10.64] ;  /* 0x000000040a203981 */ /* 0x000166000c1e1d00 */
[----:B----4-:R-:W-:-:S05]  /*0270*/  @P2 IMAD.WIDE.U32 R6, R15, 0x10, R12 ;  /* 0x000000100f062825 */ /* 0x010fca00078e000c */
[----:B------:R0:W5:Y:S01]  /*0280*/  @P2 LDG.E.128 R16, desc[UR4][R6.64] ;  /* 0x0000000406102981 */ /* 0x000162000c1e1d00 */
[----:B-1----:R-:W-:-:S04]  /*0290*/  LEA.HI R37, R0, UR6, RZ, 0x18 ;  /* 0x0000000600257c11 */ /* 0x002fc8000f8fc0ff */
        /* <DEDUP_REMOVED lines=32> */
[----:B------:R-:W-:Y:S01]  /*04a0*/  CS2R R42, SRZ ;  /* 0x00000000002a7805 */ /* 0x000fe2000001ff00 */
[----:B0-----:R-:W-:Y:S06]  /*04b0*/  @P0 BRA `(.L_x_222) ;  /* 0x0000004400b80947 */ /* 0x001fec0003800000 */
[C---:B-----5:R-:W-:Y:S01]  /*04c0*/  @P4 PRMT R27, R28.reuse, 0x7632, R27 ;  /* 0x000076321c1b4816 */ /* 0x060fe2000000001b */
[C---:B------:R-:W-:Y:S01]  /*04d0*/  IMAD.U32 R9, R29.reuse, 0x10000, RZ ;  /* 0x000100001d097824 */ /* 0x040fe200078e00ff */
[----:B------:R-:W-:Y:S01]  /*04e0*/  SHF.L.U32 R8, R28, 0x10, RZ ;  /* 0x000000101c087819 */ /* 0x000fe200000006ff */
[----:B------:R-:W-:Y:S01]  /*04f0*/  IMAD.U32 R10, R30, 0x10000, RZ ;  /* 0x000100001e0a7824 */ /* 0x000fe200078e00ff */
[----:B------:R-:W-:Y:S01]  /*0500*/  @P4 PRMT R28, R29, 0x7632, R28 ;  /* 0x000076321d1c4816 */ /* 0x000fe2000000001c */
[----:B------:R-:W-:Y:S01]  /*0510*/  IMAD.U32 R12, R32, 0x10000, RZ ;  /* 0x00010000200c7824 */ /* 0x000fe200078e00ff */
[----:B------:R-:W-:Y:S01]  /*0520*/  @P5 PRMT R24, R21, 0x7632, R24 ;  /* 0x0000763215185816 */ /* 0x000fe20000000018 */
[----:B------:R-:W-:Y:S01]  /*0530*/  IMAD.U32 R13, R33, 0x10000, RZ ;  /* 0x00010000210d7824 */ /* 0x000fe200078e00ff */
[----:B------:R-:W-:Y:S01]  /*0540*/  @P4 PRMT R29, R30, 0x7632, R29 ;  /* 0x000076321e1d4816 */ /* 0x000fe2000000001d */
[C---:B------:R-:W-:Y:S01]  /*0550*/  IMAD.U32 R6, R22.reuse, 0x10000, RZ ;  /* 0x0001000016067824 */ /* 0x040fe200078e00ff */
[----:B------:R-:W-:Y:S01]  /*0560*/  @P5 PRMT R25, R22, 0x7632, R25 ;  /* 0x0000763216195816 */ /* 0x000fe20000000019 */
[----:B------:R-:W-:Y:S01]  /*0570*/  IMAD.U32 R7, R23, 0x10000, RZ ;  /* 0x0001000017077824 */ /* 0x000fe200078e00ff */
[C---:B------:R-:W-:Y:S01]  /*0580*/  @P4 PRMT R30, R31.reuse, 0x7632, R30 ;  /* 0x000076321f1e4816 */ /* 0x040fe2000000001e */
[----:B------:R-:W-:Y:S01]  /*0590*/  IMAD.U32 R22, R24, 0x10000, RZ ;  /* 0x0001000018167824 */ /* 0x000fe200078e00ff */
[----:B------:R-:W-:Y:S01]  /*05a0*/  SHF.L.U32 R11, R31, 0x10, RZ ;  /* 0x000000101f0b7819 */ /* 0x000fe200000006ff */
[----:B------:R-:W-:Y:S01]  /*05b0*/  IMAD.U32 R15, R35, 0x10000, RZ ;  /* 0x00010000230f7824 */ /* 0x000fe200078e00ff */
[----:B------:R-:W-:Y:S01]  /*05c0*/  @P5 PRMT R26, R23, 0x7632, R26 ;  /* 0x00007632171a5816 */ /* 0x000fe2000000001a */
[----:B------:R-:W-:Y:S01]  /*05d0*/  ULDC.U8 UR6, c[0x0][0x2a0] ;  /* 0x0000a80000067ab9 */ /* 0x000fe20000000000 */
[----:B------:R-:W-:Y:S01]  /*05e0*/  @P3 PRMT R31, R32, 0x7632, R31 ;  /* 0x00007632201f3816 */ /* 0x000fe2000000001f */
[----:B------:R-:W-:Y:S01]  /*05f0*/  IMAD.U32 R23, R25, 0x10000, RZ ;  /* 0x0001000019177824 */ /* 0x000fe200078e00ff */
[----:B------:R-:W-:Y:S01]  /*0600*/  @P3 PRMT R32, R33, 0x7632, R32 ;  /* 0x0000763221203816 */ /* 0x000fe20000000020 */
[----:B------:R-:W-:Y:S01]  /*0610*/  IMAD.U32 R25, R27, 0x10000, RZ ;  /* 0x000100001b197824 */ /* 0x000fe200078e00ff */
[----:B------:R-:W-:Y:S01]  /*0620*/  @P3 PRMT R33, R34, 0x7632, R33 ;  /* 0x0000763222213816 */ /* 0x000fe20000000021 */
[----:B------:R-:W-:Y:S01]  /*0630*/  IMAD.U32 R4, R20, 0x10000, RZ ;  /* 0x0001000014047824 */ /* 0x000fe200078e00ff */
[----:B------:R-:W-:Y:S01]  /*0640*/  SHF.L.U32 R14, R34, 0x10, RZ ;  /* 0x00000010220e7819 */ /* 0x000fe200000006ff */
[----:B------:R-:W-:Y:S01]  /*0650*/  IMAD.MOV.U32 R138, RZ, RZ, 0x1 ;  /* 0x00000001ff8a7424 */ /* 0x000fe200078e00ff */
[----:B------:R-:W-:Y:S01]  /*0660*/  @P3 PRMT R34, R35, 0x7632, R34 ;  /* 0x0000763223223816 */ /* 0x000fe20000000022 */
[----:B------:R-:W-:Y:S01]  /*0670*/  IMAD.MOV.U32 R101, RZ, RZ, RZ ;  /* 0x000000ffff657224 */ /* 0x000fe200078e00ff */
[----:B------:R-:W-:-:S02]  /*0680*/  @P2 PRMT R36, R17, 0x7632, R36 ;  /* 0x0000763211242816 */ /* 0x000fc40000000024 */
[----:B------:R-:W-:Y:S01]  /*0690*/  SHF.L.U32 R24, R26, 0x10, RZ ;  /* 0x000000101a187819 */ /* 0x000fe200000006ff */
[----:B------:R-:W-:Y:S01]  /*06a0*/  IMAD.U32 R26, R28, 0x10000, RZ ;  /* 0x000100001c1a7824 */ /* 0x000fe200078e00ff */
[----:B------:R-:W-:Y:S01]  /*06b0*/  @P2 PRMT R35, R16, 0x7632, R35 ;  /* 0x0000763210232816 */ /* 0x000fe20000000023 */
[----:B------:R-:W-:Y:S01]  /*06c0*/  IMAD.U32 R28, R30, 0x10000, RZ ;  /* 0x000100001e1c7824 */ /* 0x000fe200078e00ff */
[----:B------:R-:W-:Y:S01]  /*06d0*/  @P2 PRMT R38, R18, 0x7632, R38 ;  /* 0x0000763212262816 */ /* 0x000fe20000000026 */
[----:B------:R-:W-:Y:S01]  /*06e0*/  IMAD.U32 R16, R16, 0x10000, RZ ;  /* 0x0001000010107824 */ /* 0x000fe200078e00ff */
[----:B------:R-:W-:Y:S01]  /*06f0*/  @P5 PRMT R2, R20, 0x7632, R2 ;  /* 0x0000763214025816 */ /* 0x000fe20000000002 */
[----:B------:R-:W-:Y:S01]  /*0700*/  IMAD.U32 R18, R18, 0x10000, RZ ;  /* 0x0001000012127824 */ /* 0x000fe200078e00ff */
[C---:B------:R-:W-:Y:S01]  /*0710*/  @P2 PRMT R39, R19.reuse, 0x7632, R39 ;  /* 0x0000763213272816 */ /* 0x040fe20000000027 */
[----:B------:R-:W-:Y:S01]  /*0720*/  IMAD.U32 R19, R19, 0x10000, RZ ;  /* 0x0001000013137824 */ /* 0x000fe200078e00ff */
[----:B------:R-:W-:Y:S01]  /*0730*/  SHF.L.U32 R27, R29, 0x10, RZ ;  /* 0x000000101d1b7819 */ /* 0x000fe200000006ff */
[----:B------:R-:W-:Y:S01]  /*0740*/  IMAD.U32 R29, R31, 0x10000, RZ ;  /* 0x000100001f1d7824 */ /* 0x000fe200078e00ff */
[----:B------:R-:W-:Y:S01]  /*0750*/  ISETP.NE.AND P0, PT, RZ, UR6, PT ;  /* 0x00000006ff007c0c */ /* 0x000fe2000bf05270 */
[----:B------:R-:W-:Y:S01]  /*0760*/  IMAD.U32 R31, R33, 0x10000, RZ ;  /* 0x00010000211f7824 */ /* 0x000fe200078e00ff */
[----:B------:R-:W-:Y:S01]  /*0770*/  SHF.L.U32 R30, R32, 0x10, RZ ;  /* 0x00000010201e7819 */ /* 0x000fe200000006ff */
[----:B------:R-:W-:Y:S01]  /*0780*/  IMAD.U32 R32, R34, 0x10000, RZ ;  /* 0x0001000022207824 */ /* 0x000fe200078e00ff */
[----:B------:R-:W-:Y:S01]  /*0790*/  SHF.L.U32 R5, R21, 0x10, RZ ;  /* 0x0000001015057819 */ /* 0x000fe200000006ff */
[----:B------:R-:W-:Y:S01]  /*07a0*/  IMAD.U32 R34, R36, 0x10000, RZ ;  /* 0x0001000024227824 */ /* 0x000fe200078e00ff */
[----:B------:R-:W-:-:S02]  /*07b0*/  MOV R21, R37 ;  /* 0x0000002500157202 */ /* 0x000fc40000000f00 */
[----:B------:R-:W-:Y:S01]  /*07c0*/  SHF.L.U32 R33, R35, 0x10, RZ ;  /* 0x0000001023217819 */ /* 0x000fe200000006ff */
[----:B------:R-:W-:Y:S01]  /*07d0*/  IMAD.U32 R35, R38, 0x10000, RZ ;  /* 0x0001000026237824 */ /* 0x000fe200078e00ff */
[----:B------:R-:W-:Y:S02]  /*07e0*/  SHF.L.U32 R17, R17, 0x10, RZ ;  /* 0x0000001011117819 */ /* 0x000fe400000006ff */
[----:B------:R-:W-:Y:S02]  /*07f0*/  SHF.L.U32 R20, R2, 0x10, RZ ;  /* 0x0000001002147819 */ /* 0x000fe400000006ff */
[----:B------:R-:W-:Y:S02]  /*0800*/  P2R R37, PR, RZ, 0x1 ;  /* 0x00000001ff257803 */ /* 0x000fe40000000000 */
[----:B------:R-:W-:-:S07]  /*0810*/  SHF.L.U32 R36, R39, 0x10, RZ ;  /* 0x0000001027247819 */ /* 0x000fce00000006ff */
.L_x_240:
[----:B0--3-5:R-:W0:Y:S01]  /*0820*/  LDC.64 R38, c[0x0][0x250] ;  /* 0x00009400ff267b82 */ /* 0x029e220000000a00 */
[----:B------:R-:W-:Y:S01]  /*0830*/  ISETP.NE.AND P0, PT, R37, RZ, PT ;  /* 0x000000ff2500720c */ /* 0x000fe20003f05270 */
[----:B012---:R-:W-:-:S06]  /*0840*/  IMAD.WIDE R130, R21, 0x4, R38 ;  /* 0x0000000415827825 */ /* 0x007fcc00078e0226 */
[----:B------:R-:W0:Y:S01]  /*0850*/  LDC.64 R38, c[0x0][0x258] ;  /* 0x00009600ff267b82 */ /* 0x000e220000000a00 */
[----:B------:R-:W2:Y:S01]  /*0860*/  LDG.E R130, desc[UR4][R130.64] ;  /* 0x0000000482827981 */ /* 0x000ea2000c1e1900 */
[----:B0-----:R-:W-:-:S05]  /*0870*/  IMAD.WIDE R128, R21, 0x4, R38 ;  /* 0x0000000415807825 */ /* 0x001fca00078e0226 */
[----:B------:R0:W5:Y:S01]  /*0880*/  LDG.E R39, desc[UR4][R128.64] ;  /* 0x0000000480277981 */ /* 0x000162000c1e1900 */
[----:B------:R-:W-:Y:S01]  /*0890*/  IMAD.U32 R2, RZ, RZ, UR22 ;  /* 0x00000016ff027e24 */ /* 0x000fe2000f8e00ff */
[----:B------:R-:W-:Y:S01]  /*08a0*/  BSSY B0, `(.L_x_223) ;  /* 0x0000070000007945 */ /* 0x000fe20003800000 */
[----:B------:R-:W-:Y:S02]  /*08b0*/  CS2R R142, SRZ ;  /* 0x00000000008e7805 */ /* 0x000fe4000001ff00 */
[----:B------:R-:W-:-:S05]  /*08c0*/  IMAD R38, R21, R2, RZ ;  /* 0x0000000215267224 */ /* 0x000fca00078e02ff */
[----:B------:R-:W-:-:S04]  /*08d0*/  SHF.R.S32.HI R133, RZ, 0x1f, R38 ;  /* 0x0000001fff857819 */ /* 0x000fc80000011426 */
[----:B------:R-:W-:-:S04]  /*08e0*/  LEA.HI R38, R133, R38, RZ, 0x3 ;  /* 0x0000002685267211 */ /* 0x000fc800078f18ff */
[----:B------:R-:W-:-:S05]  /*08f0*/  LEA.HI.SX32 R38, R38, R3, 0x1d ;  /* 0x0000000326267211 */ /* 0x000fca00078feaff */
[----:B------:R-:W-:Y:S01]  /*0900*/  IMAD.MOV.U32 R186, RZ, RZ, R38 ;  /* 0x000000ffffba7224 */ /* 0x000fe200078e0026 */
[----:B--2---:R-:W-:Y:S01]  /*0910*/  FSEL R139, R130, RZ, !P0 ;  /* 0x000000ff828b7208 */ /* 0x004fe20004000000 */
[----:B0-----:R-:W-:Y:S06]  /*0920*/  @!P5 BRA `(.L_x_224) ;  /* 0x00000004009cd947 */ /* 0x001fec0003800000 */
[C---:B------:R-:W-:Y:S01]  /*0930*/  LEA R128, P0, R38.reuse, UR10, 0x4 ;  /* 0x0000000a26807c11 */ /* 0x040fe2000f8020ff */
[----:B------:R-:W0:Y:S03]  /*0940*/  LDC.64 R132, c[0x0][0x2b8] ;  /* 0x0000ae00ff847b82 */ /* 0x000e260000000a00 */
[----:B------:R-:W-:Y:S02]  /*0950*/  LEA.HI.X R129, R38, UR11, RZ, 0x4, P0 ;  /* 0x0000000b26817c11 */ /* 0x000fe400080f24ff */
[----:B------:R-:W-:-:S04]  /*0960*/  ISETP.NE.U32.AND P0, PT, RZ, UR14, PT ;  /* 0x0000000eff007c0c */ /* 0x000fc8000bf05070 */
[----:B------:R-:W-:Y:S01]  /*0970*/  ISETP.NE.AND.EX P0, PT, RZ, UR15, PT, P0 ;  /* 0x0000000fff007c0c */ /* 0x000fe2000bf05300 */
[----:B------:R-:W2:-:S12]  /*0980*/  LDG.E.128 R128, desc[UR4][R128.64] ;  /* 0x0000000480807981 */ /* 0x000e98000c1e1d00 */
[----:B------:R-:W1:Y:S01]  /*0990*/  @P0 LDC.64 R136, c[0x0][0x248] ;  /* 0x00009200ff880b82 */ /* 0x000e620000000a00 */
[C---:B0-----:R-:W-:Y:S01]  /*09a0*/  IMAD.WIDE.U32 R132, R38.reuse, 0x10, R132 ;  /* 0x0000001026847825 */ /* 0x041fe200078e0084 */
[----:B------:R-:W-:-:S05]  /*09b0*/  SHF.L.U32 R141, R38, 0x3, RZ ;  /* 0x00000003268d7819 */ /* 0x000fca00000006ff */
[----:B------:R-:W3:Y:S01]  /*09c0*/  LDG.E.128 R132, desc[UR4][R132.64] ;  /* 0x0000000484847981 */ /* 0x000ee2000c1e1d00 */
[----:B------:R-:W-:Y:S02]  /*09d0*/  SHF.L.U64.HI R140, R38, 0x3, RZ ;  /* 0x00000003268c7819 */ /* 0x000fe400000102ff */
[----:B------:R-:W-:-:S04]  /*09e0*/  IADD3 R224, P1, R141, UR12, RZ ;  /* 0x0000000c8de07c10 */ /* 0x000fc8000ff3e0ff */
[----:B------:R-:W-:-:S06]  /*09f0*/  IADD3.X R225, R140, UR13, RZ, P1, !PT ;  /* 0x0000000d8ce17c10 */ /* 0x000fcc0008ffe4ff */
[----:B------:R-:W5:Y:S01]  /*0a00*/  LDG.E.64 R224, desc[UR4][R224.64] ;  /* 0x00000004e0e07981 */ /* 0x000f62000c1e1b00 */
[----:B-1----:R-:W-:-:S05]  /*0a10*/  @P0 IADD3 R136, P1, R141, R136, RZ ;  /* 0x000000888d880210 */ /* 0x002fca0007f3e0ff */
[----:B------:R-:W-:Y:S01]  /*0a20*/  @P0 IMAD.X R137, R140, 0x1, R137, P1 ;  /* 0x000000018c890824 */ /* 0x000fe200008e0689 */
[----:B------:R-:W-:-:S04]  /*0a30*/  ISETP.NE.U32.AND P1, PT, RZ, UR8, PT ;  /* 0x00000008ff007c0c */ /* 0x000fc8000bf25070 */
[----:B------:R-:W-:Y:S01]  /*0a40*/  ISETP.NE.AND.EX P1, PT, RZ, UR9, PT, P1 ;  /* 0x00000009ff007c0c */ /* 0x000fe2000bf25310 */
[----:B------:R0:W5:-:S12]  /*0a50*/  @P0 LDG.E.64 R216, desc[UR4][R136.64] ;  /* 0x0000000488d80981 */ /* 0x000158000c1e1b00 */
[----:B------:R-:W-:-:S04]  /*0a60*/  @P1 LEA R140, P0, R38, UR8, 0x4 ;  /* 0x00000008268c1c11 */ /* 0x000fc8000f8020ff */
[----:B------:R-:W-:-:S05]  /*0a70*/  @P1 LEA.HI.X R141, R38, UR9, RZ, 0x4, P0 ;  /* 0x00000009268d1c11 */ /* 0x000fca00080f24ff */
[----:B------:R1:W5:Y:S01]  /*0a80*/  @P1 LDG.E.128 R104, desc[UR4][R140.64] ;  /* 0x000000048c681981 */ /* 0x000362000c1e1d00 */
[----:B------:R-:W-:Y:S02]  /*0a90*/  IADD3 R186, R38, 0x100, RZ ;  /* 0x0000010026ba7810 */ /* 0x000fe40007ffe0ff */
[C---:B--2---:R-:W-:Y:S01]  /*0aa0*/  PRMT R142, R128.reuse, 0x7632, R142 ;  /* 0x00007632808e7816 */ /* 0x044fe2000000008e */
[----:B------:R-:W-:Y:S01]  /*0ab0*/  IMAD.U32 R128, R128, 0x10000, RZ ;  /* 0x0001000080807824 */ /* 0x000fe200078e00ff */
[----:B------:R-:W-:-:S03]  /*0ac0*/  SHF.L.U32 R144, R129, 0x10, RZ ;  /* 0x0000001081907819 */ /* 0x000fc600000006ff */
[C---:B------:R-:W-:Y:S01]  /*0ad0*/  FADD.FTZ R128, -R139.reuse, R128 ;  /* 0x000000808b807221 */ /* 0x040fe20000010100 */
[----:B------:R-:W-:Y:S02]  /*0ae0*/  IMAD.U32 R142, R142, 0x10000, RZ ;  /* 0x000100008e8e7824 */ /* 0x000fe400078e00ff */
[----:B------:R-:W-:Y:S01]  /*0af0*/  FADD.FTZ R144, -R139, R144 ;  /* 0x000000908b907221 */ /* 0x000fe20000010100 */
[----:B------:R-:W-:Y:S01]  /*0b00*/  PRMT R143, R129, 0x7632, R143 ;  /* 0x00007632818f7816 */ /* 0x000fe2000000008f */
[C---:B------:R-:W-:Y:S01]  /*0b10*/  IMAD.U32 R146, R130.reuse, 0x10000, RZ ;  /* 0x0001000082927824 */ /* 0x040fe200078e00ff */
[----:B------:R-:W-:Y:S01]  /*0b20*/  PRMT R150, R130, 0x7632, R150 ;  /* 0x0000763282967816 */ /* 0x000fe20000000096 */
[----:B-----5:R-:W-:Y:S01]  /*0b30*/  FMUL.FTZ R209, R39, R128 ;  /* 0x0000008027d17220 */ /* 0x020fe20000410000 */
[----:B------:R-:W-:Y:S01]  /*0b40*/  FADD.FTZ R142, -R139, R142 ;  /* 0x0000008e8b8e7221 */ /* 0x000fe20000010100 */
[----:B------:R-:W-:Y:S01]  /*0b50*/  FMUL.FTZ R149, R39, R144 ;  /* 0x0000009027957220 */ /* 0x000fe20000410000 */
[----:B------:R-:W-:Y:S01]  /*0b60*/  IMAD.U32 R152, R131, 0x10000, RZ ;  /* 0x0001000083987824 */ /* 0x000fe200078e00ff */
[----:B------:R-:W-:-:S02]  /*0b70*/  SHF.L.U32 R128, R143, 0x10, RZ ;  /* 0x000000108f807819 */ /* 0x000fc400000006ff */
[C---:B---3--:R-:W-:Y:S02]  /*0b80*/  PRMT R129, R132.reuse, 0x7632, R129 ;  /* 0x0000763284817816 */ /* 0x048fe40000000081 */
[----:B------:R-:W-:Y:S02]  /*0b90*/  SHF.L.U32 R207, R132, 0x10, RZ ;  /* 0x0000001084cf7819 */ /* 0x000fe400000006ff */
[C---:B------:R-:W-:Y:S01]  /*0ba0*/  PRMT R130, R133.reuse, 0x7632, R130 ;  /* 0x0000763285827816 */ /* 0x040fe20000000082 */
[----:B------:R-:W-:Y:S01]  /*0bb0*/  IMAD.U32 R133, R133, 0x10000, RZ ;  /* 0x0001000085857824 */ /* 0x000fe200078e00ff */
[----:B------:R-:W-:Y:S01]  /*0bc0*/  PRMT R132, R135, 0x7632, R132 ;  /* 0x0000763287847816 */ /* 0x000fe20000000084 */
[----:B------:R-:W-:Y:S01]  /*0bd0*/  IMAD.U32 R129, R129, 0x10000, RZ ;  /* 0x0001000081817824 */ /* 0x000fe200078e00ff */
[----:B0-----:R-:W-:Y:S01]  /*0be0*/  PRMT R136, R131, 0x7632, R136 ;  /* 0x0000763283887816 */ /* 0x001fe20000000088 */
[----:B------:R-:W-:Y:S01]  /*0bf0*/  FADD.FTZ R68, R68, R207 ;  /* 0x000000cf44447221 */ /* 0x000fe20000010000 */
[-C--:B------:R-:W-:Y:S01]  /*0c00*/  FFMA.FTZ R100, R209, R207.reuse, R100 ;  /* 0x000000cfd1647223 */ /* 0x080fe20000010064 */
[----:B------:R-:W-:Y:S01]  /*0c10*/  FMUL.FTZ R208, R39, R142 ;  /* 0x0000008e27d07220 */ /* 0x000fe20000410000 */
[----:B------:R-:W-:Y:S01]  /*0c20*/  PRMT R131, R134, 0x7632, R131 ;  /* 0x0000763286837816 */ /* 0x000fe20000000083 */
[----:B------:R-:W-:Y:S01]  /*0c30*/  FMUL.FTZ R207, R4, R207 ;  /* 0x000000cf04cf7220 */ /* 0x000fe20000410000 */
[----:B------:R-:W-:Y:S01]  /*0c40*/  FADD.FTZ R70, R70, R133 ;  /* 0x0000008546467221 */ /* 0x000fe20000010000 */
[-C--:B------:R-:W-:Y:S01]  /*0c50*/  FFMA.FTZ R102, R149, R133.reuse, R102 ;  /* 0x0000008595667223 */ /* 0x080fe20000010066 */
[----:B------:R-:W-:Y:S01]  /*0c60*/  FMUL.FTZ R148, R5, R133 ;  /* 0x0000008505947220 */ /* 0x000fe20000410000 */
[----:B------:R-:W-:-:S02]  /*0c70*/  IMAD.U32 R133, R132, 0x10000, RZ ;  /* 0x0001000084857824 */ /* 0x000fc400078e00ff */
[----:B------:R-:W-:Y:S01]  /*0c80*/  FADD.FTZ R152, -R139, R152 ;  /* 0x000000988b987221 */ /* 0x000fe20000010100 */
[----:B------:R-:W-:Y:S02]  /*0c90*/  IMAD.U32 R132, R150, 0x10000, RZ ;  /* 0x0001000096847824 */ /* 0x000fe400078e00ff */
[----:B------:R-:W-:Y:S01]  /*0ca0*/  FADD.FTZ R69, R69, R129 ;  /* 0x0000008145457221 */ /* 0x000fe20000010000 */
[----:B------:R-:W-:Y:S02]  /*0cb0*/  IMAD.U32 R137, R134, 0x10000, RZ ;  /* 0x0001000086897824 */ /* 0x000fe400078e00ff */
[-C--:B------:R-:W-:Y:S01]  /*0cc0*/  FFMA.FTZ R101, R208, R129.reuse, R101 ;  /* 0x00000081d0657223 */ /* 0x080fe20000010065 */
[----:B------:R-:W-:Y:S01]  /*0cd0*/  FMUL.FTZ R150, R20, R129 ;  /* 0x0000008114967220 */ /* 0x000fe20000410000 */
[----:B------:R-:W-:Y:S01]  /*0ce0*/  FADD.FTZ R128, -R139, R128 ;  /* 0x000000808b807221 */ /* 0x000fe20000010100 */
[----:B------:R-:W-:Y:S01]  /*0cf0*/  SHF.L.U32 R134, R131, 0x10, RZ ;  /* 0x0000001083867819 */ /* 0x000fe200000006ff */
[----:B------:R-:W-:Y:S01]  /*0d00*/  FADD.FTZ R129, RZ, R207 ;  /* 0x000000cfff817221 */ /* 0x000fe20000010000 */
[----:B------:R-:W-:Y:S01]  /*0d10*/  FFMA.FTZ R131, R209, R207, RZ ;  /* 0x000000cfd1837223 */ /* 0x000fe200000100ff */
[----:B------:R-:W-:Y:S01]  /*0d20*/  FMUL.FTZ R145, R39, R152 ;  /* 0x0000009827917220 */ /* 0x000fe20000410000 */
[----:B------:R-:W-:-:S02]  /*0d30*/  IMAD.U32 R130, R130, 0x10000, RZ ;  /* 0x0001000082827824 */ /* 0x000fc400078e00ff */
[----:B------:R-:W-:Y:S01]  /*0d40*/  FMUL.FTZ R152, R39, R128 ;  /* 0x0000008027987220 */ /* 0x000fe20000410000 */
[----:B------:R-:W-:Y:S01]  /*0d50*/  FADD.FTZ R129, R129, R150 ;  /* 0x0000009681817221 */ /* 0x000fe20000010000 */
[----:B------:R-:W-:Y:S01]  /*0d60*/  FFMA.FTZ R128, R208, R150, R131 ;  /* 0x00000096d0807223 */ /* 0x000fe20000010083 */
[----:B------:R-:W-:Y:S01]  /*0d70*/  FADD.FTZ R71, R71, R130 ;  /* 0x0000008247477221 */ /* 0x000fe20000010000 */
[-C--:B------:R-:W-:Y:S01]  /*0d80*/  FFMA.FTZ R103, R152, R130.reuse, R103 ;  /* 0x0000008298677223 */ /* 0x080fe20000010067 */
[----:B------:R-:W-:Y:S01]  /*0d90*/  FMUL.FTZ R151, R22, R130 ;  /* 0x0000008216977220 */ /* 0x000fe20000410000 */
[----:B------:R-:W-:Y:S01]  /*0da0*/  FADD.FTZ R146, -R139, R146 ;  /* 0x000000928b927221 */ /* 0x000fe20000010100 */
[----:B------:R-:W-:Y:S01]  /*0db0*/  FADD.FTZ R130, R129, R148 ;  /* 0x0000009481827221 */ /* 0x000fe20000010000 */
[----:B------:R-:W-:Y:S01]  /*0dc0*/  FFMA.FTZ R129, R149, R148, R128 ;  /* 0x0000009495817223 */ /* 0x000fe20000010080 */
[----:B------:R-:W-:Y:S01]  /*0dd0*/  FADD.FTZ R132, -R139, R132 ;  /* 0x000000848b847221 */ /* 0x000fe20000010100 */
[----:B------:R-:W-:Y:S01]  /*0de0*/  FMUL.FTZ R147, R39, R146 ;  /* 0x0000009227937220 */ /* 0x000fe20000410000 */
[----:B------:R-:W-:Y:S01]  /*0df0*/  FMUL.FTZ R146, R6, R137 ;  /* 0x0000008906927220 */ /* 0x000fe20000410000 */
[----:B------:R-:W-:Y:S01]  /*0e00*/  FADD.FTZ R131, R130, R151 ;  /* 0x0000009782837221 */ /* 0x000fe20000010000 */
[----:B------:R-:W-:Y:S01]  /*0e10*/  FFMA.FTZ R128, R152, R151, R129 ;  /* 0x0000009798807223 */ /* 0x000fe20000010081 */
[----:B------:R-:W-:Y:S01]  /*0e20*/  SHF.L.U32 R135, R135, 0x10, RZ ;  /* 0x0000001087877819 */ /* 0x000fe200000006ff */
[----:B------:R-:W-:-:S02]  /*0e30*/  IMAD.U32 R136, R136, 0x10000, RZ ;  /* 0x0001000088887824 */ /* 0x000fc400078e00ff */
[----:B------:R-:W-:Y:S01]  /*0e40*/  FMUL.FTZ R154, R39, R132 ;  /* 0x00000084279a7220 */ /* 0x000fe20000410000 */
        /* <DEDUP_REMOVED lines=20> */
[----:B-1----:R-:W-:-:S07]  /*0f90*/  FFMA.FTZ R142, R156, R155, R128 ;  /* 0x0000009b9c8e7223 */ /* 0x002fce0000010080 */
.L_x_224:
[----:B------:R-:W-:Y:S05]  /*0fa0*/  BSYNC B0 ;  /* 0x0000000000007941 */ /* 0x000fea0003800000 */
.L_x_223:
[----:B------:R-:W-:Y:S04]  /*0fb0*/  BSSY B0, `(.L_x_225) ;  /* 0x0000069000007945 */ /* 0x000fe80003800000 */
[----:B------:R-:W-:Y:S05]  /*0fc0*/  @!P4 BRA `(.L_x_226) ;  /* 0x00000004009cc947 */ /* 0x000fea0003800000 */
[C---:B------:R-:W-:Y:S01]  /*0fd0*/  LEA R128, P0, R186.reuse, UR10, 0x4 ;  /* 0x0000000aba807c11 */ /* 0x040fe2000f8020ff */
[----:B------:R-:W0:Y:S03]  /*0fe0*/  LDC.64 R132, c[0x0][0x2b8] ;  /* 0x0000ae00ff847b82 */ /* 0x000e260000000a00 */
[----:B------:R-:W-:-:S06]  /*0ff0*/  LEA.HI.X R129, R186, UR11, RZ, 0x4, P0 ;  /* 0x0000000bba817c11 */ /* 0x000fcc00080f24ff */
[----:B------:R-:W2:Y:S01]  /*1000*/  LDG.E.128 R128, desc[UR4][R128.64] ;  /* 0x0000000480807981 */ /* 0x000ea2000c1e1d00 */
[----:B0-----:R-:W-:-:S06]  /*1010*/  IMAD.WIDE.U32 R132, R186, 0x10, R132 ;  /* 0x00000010ba847825 */ /* 0x001fcc00078e0084 */
[----:B------:R-:W3:Y:S01]  /*1020*/  LDG.E.128 R132, desc[UR4][R132.64] ;  /* 0x0000000484847981 */ /* 0x000ee2000c1e1d00 */
[C---:B------:R-:W-:Y:S01]  /*1030*/  IMAD.SHL.U32 R141, R186.reuse, 0x8, RZ ;  /* 0x00000008ba8d7824 */ /* 0x040fe200078e00ff */
[----:B------:R-:W-:Y:S02]  /*1040*/  SHF.L.U64.HI R140, R186, 0x3, RZ ;  /* 0x00000003ba8c7819 */ /* 0x000fe400000102ff */
[----:B------:R-:W-:Y:S02]  /*1050*/  ISETP.NE.U32.AND P0, PT, RZ, UR14, PT ;  /* 0x0000000eff007c0c */ /* 0x000fe4000bf05070 */
[----:B------:R-:W-:Y:S02]  /*1060*/  IADD3 R222, P1, R141, UR12, RZ ;  /* 0x0000000c8dde7c10 */ /* 0x000fe4000ff3e0ff */
[----:B------:R-:W-:Y:S02]  /*1070*/  ISETP.NE.AND.EX P0, PT, RZ, UR15, PT, P0 ;  /* 0x0000000fff007c0c */ /* 0x000fe4000bf05300 */
[----:B------:R-:W-:-:S06]  /*1080*/  IADD3.X R223, R140, UR13, RZ, P1, !PT ;  /* 0x0000000d8cdf7c10 */ /* 0x000fcc0008ffe4ff */
[----:B------:R-:W5:Y:S05]  /*1090*/  LDG.E.64 R222, desc[UR4][R222.64] ;  /* 0x00000004dede7981 */ /* 0x000f6a000c1e1b00 */
[----:B------:R-:W0:Y:S02]  /*10a0*/  @P0 LDC.64 R136, c[0x0][0x248] ;  /* 0x00009200ff880b82 */ /* 0x000e240000000a00 */
[----:B0-----:R-:W-:-:S05]  /*10b0*/  @P0 IADD3 R136, P1, R141, R136, RZ ;  /* 0x000000888d880210 */ /* 0x001fca0007f3e0ff */
[----:B------:R-:W-:Y:S01]  /*10c0*/  @P0 IMAD.X R137, R140, 0x1, R137, P1 ;  /* 0x000000018c890824 */ /* 0x000fe200008e0689 */
[----:B------:R-:W-:-:S04]  /*10d0*/  ISETP.NE.U32.AND P1, PT, RZ, UR8, PT ;  /* 0x00000008ff007c0c */ /* 0x000fc8000bf25070 */
[----:B------:R-:W-:Y:S01]  /*10e0*/  ISETP.NE.AND.EX P1, PT, RZ, UR9, PT, P1 ;  /* 0x00000009ff007c0c */ /* 0x000fe2000bf25310 */
[----:B------:R0:W5:-:S12]  /*10f0*/  @P0 LDG.E.64 R214, desc[UR4][R136.64] ;  /* 0x0000000488d60981 */ /* 0x000158000c1e1b00 */
[----:B------:R-:W-:-:S04]  /*1100*/  @P1 LEA R140, P0, R186, UR8, 0x4 ;  /* 0x00000008ba8c1c11 */ /* 0x000fc8000f8020ff */
[----:B------:R-:W-:-:S05]  /*1110*/  @P1 LEA.HI.X R141, R186, UR9, RZ, 0x4, P0 ;  /* 0x00000009ba8d1c11 */ /* 0x000fca00080f24ff */
[----:B------:R1:W5:Y:S01]  /*1120*/  @P1 LDG.E.128 R108, desc[UR4][R140.64] ;  /* 0x000000048c6c1981 */ /* 0x000362000c1e1d00 */
[----:B------:R-:W-:Y:S01]  /*1130*/  VIADD R186, R186, 0x100 ;  /* 0x00000100baba7836 */ /* 0x000fe20000000000 */
[C---:B--2---:R-:W-:Y:S02]  /*1140*/  PRMT R164, R128.reuse, 0x7632, R164 ;  /* 0x0000763280a47816 */ /* 0x044fe400000000a4 */
[----:B------:R-:W-:Y:S01]  /*1150*/  SHF.L.U32 R128, R128, 0x10, RZ ;  /* 0x0000001080807819 */ /* 0x000fe200000006ff */
[----:B------:R-:W-:-:S04]  /*1160*/  IMAD.U32 R158, R129, 0x10000, RZ ;  /* 0x00010000819e7824 */ /* 0x000fc800078e00ff */
[----:B------:R-:W-:Y:S01]  /*1170*/  FADD.FTZ R128, -R139, R128 ;  /* 0x000000808b807221 */ /* 0x000fe20000010100 */
[----:B------:R-:W-:-:S03]  /*1180*/  IMAD.U32 R160, R130, 0x10000, RZ ;  /* 0x0001000082a07824 */ /* 0x000fc600078e00ff */
[----:B-----5:R-:W-:Y:S01]  /*1190*/  FMUL.FTZ R157, R39, R128 ;  /* 0x00000080279d7220 */ /* 0x020fe20000410000 */
[----:B------:R-:W-:Y:S01]  /*11a0*/  FADD.FTZ R128, -R139, R158 ;  /* 0x0000009e8b807221 */ /* 0x000fe20000010100 */
[----:B------:R-:W-:-:S03]  /*11b0*/  SHF.L.U32 R162, R131, 0x10, RZ ;  /* 0x0000001083a27819 */ /* 0x000fc600000006ff */
[----:B------:R-:W-:Y:S01]  /*11c0*/  FMUL.FTZ R159, R39, R128 ;  /* 0x00000080279f7220 */ /* 0x000fe20000410000 */
[----:B------:R-:W-:-:S04]  /*11d0*/  FADD.FTZ R128, -R139, R160 ;  /* 0x000000a08b807221 */ /* 0x000fc80000010100 */
[----:B------:R-:W-:Y:S01]  /*11e0*/  FMUL.FTZ R161, R39, R128 ;  /* 0x0000008027a17220 */ /* 0x000fe20000410000 */
[----:B------:R-:W-:Y:S01]  /*11f0*/  FADD.FTZ R128, -R139, R162 ;  /* 0x000000a28b807221 */ /* 0x000fe20000010100 */
[----:B------:R-:W-:Y:S02]  /*1200*/  PRMT R165, R129, 0x7632, R165 ;  /* 0x0000763281a57816 */ /* 0x000fe400000000a5 */
[----:B------:R-:W-:Y:S01]  /*1210*/  PRMT R168, R131, 0x7632, R168 ;  /* 0x0000763283a87816 */ /* 0x000fe200000000a8 */
[C---:B---3--:R-:W-:Y:S01]  /*1220*/  IMAD.U32 R131, R132.reuse, 0x10000, RZ ;  /* 0x0001000084837824 */ /* 0x048fe200078e00ff */
[----:B------:R-:W-:Y:S01]  /*1230*/  PRMT R129, R132, 0x7632, R129 ;  /* 0x0000763284817816 */ /* 0x000fe20000000081 */
[----:B------:R-:W-:Y:S01]  /*1240*/  FMUL.FTZ R163, R39, R128 ;  /* 0x0000008027a37220 */ /* 0x000fe20000410000 */
[C---:B------:R-:W-:Y:S01]  /*1250*/  PRMT R132, R133.reuse, 0x7632, R132 ;  /* 0x0000763285847816 */ /* 0x040fe20000000084 */
[----:B------:R-:W-:Y:S01]  /*1260*/  IMAD.U32 R128, R164, 0x10000, RZ ;  /* 0x00010000a4807824 */ /* 0x000fe200078e00ff */
[C---:B0-----:R-:W-:Y:S01]  /*1270*/  PRMT R136, R134.reuse, 0x7632, R136 ;  /* 0x0000763286887816 */ /* 0x041fe20000000088 */
[----:B------:R-:W-:Y:S01]  /*1280*/  IMAD.U32 R133, R133, 0x10000, RZ ;  /* 0x0001000085857824 */ /* 0x000fe200078e00ff */
[----:B------:R-:W-:-:S02]  /*1290*/  SHF.L.U32 R137, R134, 0x10, RZ ;  /* 0x0000001086897819 */ /* 0x000fc400000006ff */
[----:B------:R-:W-:Y:S02]  /*12a0*/  PRMT R166, R130, 0x7632, R166 ;  /* 0x0000763282a67816 */ /* 0x000fe400000000a6 */
[----:B------:R-:W-:Y:S01]  /*12b0*/  PRMT R134, R135, 0x7632, R134 ;  /* 0x0000763287867816 */ /* 0x000fe20000000086 */
[----:B------:R-:W-:Y:S01]  /*12c0*/  FADD.FTZ R128, -R139, R128 ;  /* 0x000000808b807221 */ /* 0x000fe20000010100 */
[----:B------:R-:W-:Y:S01]  /*12d0*/  SHF.L.U32 R167, R132, 0x10, RZ ;  /* 0x0000001084a77819 */ /* 0x000fe200000006ff */
[----:B------:R-:W-:Y:S02]  /*12e0*/  IMAD.U32 R130, R129, 0x10000, RZ ;  /* 0x0001000081827824 */ /* 0x000fe400078e00ff */
[----:B------:R-:W-:Y:S01]  /*12f0*/  FMUL.FTZ R158, R8, R131 ;  /* 0x00000083089e7220 */ /* 0x000fe20000410000 */
[----:B------:R-:W-:Y:S01]  /*1300*/  FADD.FTZ R62, R62, R133 ;  /* 0x000000853e3e7221 */ /* 0x000fe20000010000 */
[-C--:B------:R-:W-:Y:S01]  /*1310*/  FFMA.FTZ R94, R159, R133.reuse, R94 ;  /* 0x000000859f5e7223 */ /* 0x080fe2000001005e */
[----:B------:R-:W-:Y:S01]  /*1320*/  FMUL.FTZ R160, R9, R133 ;  /* 0x0000008509a07220 */ /* 0x000fe20000410000 */
[----:B------:R-:W-:Y:S01]  /*1330*/  IMAD.U32 R132, R165, 0x10000, RZ ;  /* 0x00010000a5847824 */ /* 0x000fe200078e00ff */
[----:B------:R-:W-:Y:S01]  /*1340*/  SHF.L.U32 R133, R134, 0x10, RZ ;  /* 0x0000001086857819 */ /* 0x000fe200000006ff */
[----:B------:R-:W-:-:S02]  /*1350*/  IMAD.U32 R134, R166, 0x10000, RZ ;  /* 0x00010000a6867824 */ /* 0x000fc400078e00ff */
[----:B------:R-:W-:Y:S01]  /*1360*/  FMUL.FTZ R166, R39, R128 ;  /* 0x0000008027a67220 */ /* 0x000fe20000410000 */
[----:B------:R-:W-:Y:S01]  /*1370*/  FADD.FTZ R128, R143, R158 ;  /* 0x0000009e8f807221 */ /* 0x000fe20000010000 */
[----:B------:R-:W-:Y:S01]  /*1380*/  FADD.FTZ R132, -R139, R132 ;  /* 0x000000848b847221 */ /* 0x000fe20000010100 */
[----:B------:R-:W-:Y:S01]  /*1390*/  FMUL.FTZ R165, R25, R130 ;  /* 0x0000008219a57220 */ /* 0x000fe20000410000 */
[C---:B------:R-:W-:Y:S01]  /*13a0*/  FFMA.FTZ R129, R157.reuse, R158, R142 ;  /* 0x0000009e9d817223 */ /* 0x040fe2000001008e */
[----:B------:R-:W-:Y:S01]  /*13b0*/  FADD.FTZ R60, R60, R131 ;  /* 0x000000833c3c7221 */ /* 0x000fe20000010000 */
[----:B------:R-:W-:Y:S01]  /*13c0*/  FFMA.FTZ R92, R157, R131, R92 ;  /* 0x000000839d5c7223 */ /* 0x000fe2000001005c */
[----:B-1----:R-:W-:Y:S01]  /*13d0*/  SHF.L.U32 R140, R168, 0x10, RZ ;  /* 0x00000010a88c7819 */ /* 0x002fe200000006ff */
[----:B------:R-:W-:Y:S01]  /*13e0*/  FMUL.FTZ R168, R39, R132 ;  /* 0x0000008427a87220 */ /* 0x000fe20000410000 */
[----:B------:R-:W-:Y:S01]  /*13f0*/  FADD.FTZ R131, R128, R165 ;  /* 0x000000a580837221 */ /* 0x000fe20000010000 */
[C---:B------:R-:W-:Y:S01]  /*1400*/  FFMA.FTZ R128, R166.reuse, R165, R129 ;  /* 0x000000a5a6807223 */ /* 0x040fe20000010081 */
[----:B------:R-:W-:Y:S01]  /*1410*/  FADD.FTZ R61, R61, R130 ;  /* 0x000000823d3d7221 */ /* 0x000fe20000010000 */
[----:B------:R-:W-:Y:S01]  /*1420*/  FFMA.FTZ R93, R166, R130, R93 ;  /* 0x00000082a65d7223 */ /* 0x000fe2000001005d */
[----:B------:R-:W-:Y:S01]  /*1430*/  FADD.FTZ R63, R63, R167 ;  /* 0x000000a73f3f7221 */ /* 0x000fe20000010000 */
[-C--:B------:R-:W-:Y:S01]  /*1440*/  FFMA.FTZ R95, R168, R167.reuse, R95 ;  /* 0x000000a7a85f7223 */ /* 0x080fe2000001005f */
[----:B------:R-:W-:Y:S01]  /*1450*/  FMUL.FTZ R167, R26, R167 ;  /* 0x000000a71aa77220 */ /* 0x000fe20000410000 */
[----:B------:R-:W-:Y:S01]  /*1460*/  FADD.FTZ R130, R131, R160 ;  /* 0x000000a083827221 */ /* 0x000fe20000010000 */
[----:B------:R-:W-:Y:S01]  /*1470*/  FFMA.FTZ R129, R159, R160, R128 ;  /* 0x000000a09f817223 */ /* 0x000fe20000010080 */
[----:B------:R-:W-:-:S02]  /*1480*/  IMAD.U32 R136, R136, 0x10000, RZ ;  /* 0x0001000088887824 */ /* 0x000fc400078e00ff */
[----:B------:R-:W-:Y:S01]  /*1490*/  FMUL.FTZ R162, R10, R137 ;  /* 0x000000890aa27220 */ /* 0x000fe20000410000 */
[----:B------:R-:W-:Y:S01]  /*14a0*/  FADD.FTZ R134, -R139, R134 ;  /* 0x000000868b867221 */ /* 0x000fe20000010100 */
[----:B------:R-:W-:Y:S01]  /*14b0*/  FADD.FTZ R131, R130, R167 ;  /* 0x000000a782837221 */ /* 0x000fe20000010000 */
[----:B------:R-:W-:Y:S01]  /*14c0*/  FFMA.FTZ R128, R168, R167, R129 ;  /* 0x000000a7a8807223 */ /* 0x000fe20000010081 */
[----:B------:R-:W-:Y:S02]  /*14d0*/  IMAD.U32 R135, R135, 0x10000, RZ ;  /* 0x0001000087877824 */ /* 0x000fe400078e00ff */
        /* <DEDUP_REMOVED lines=22> */
.L_x_226:
[----:B------:R-:W-:Y:S05]  /*1640*/  BSYNC B0 ;  /* 0x0000000000007941 */ /* 0x000fea0003800000 */
.L_x_225:
        /* <DEDUP_REMOVED lines=16> */
[----:B0-----:R-:W-:-:S04]  /*1750*/  @P0 IADD3 R136, P1, R141, R136, RZ ;  /* 0x000000888d880210 */ /* 0x001fc80007f3e0ff */
[----:B------:R-:W-:Y:S02]  /*1760*/  @P0 IADD3.X R137, R140, R137, RZ, P1, !PT ;  /* 0x000000898c890210 */ /* 0x000fe40000ffe4ff */
[----:B------:R-:W-:-:S03]  /*1770*/  ISETP.NE.U32.AND P1, PT, RZ, UR8, PT ;  /* 0x00000008ff007c0c */ /* 0x000fc6000bf25070 */
[----:B------:R0:W5:Y:S01]  /*1780*/  @P0 LDG.E.64 R212, desc[UR4][R136.64] ;  /* 0x0000000488d40981 */ /* 0x000162000c1e1b00 */
[----:B------:R-:W-:-:S13]  /*1790*/  ISETP.NE.AND.EX P1, PT, RZ, UR9, PT, P1 ;  /* 0x00000009ff007c0c */ /* 0x000fda000bf25310 */
[----:B------:R-:W-:-:S04]  /*17a0*/  @P1 LEA R140, P0, R186, UR8, 0x4 ;  /* 0x00000008ba8c1c11 */ /* 0x000fc8000f8020ff */
[----:B------:R-:W-:-:S05]  /*17b0*/  @P1 LEA.HI.X R141, R186, UR9, RZ, 0x4, P0 ;  /* 0x00000009ba8d1c11 */ /* 0x000fca00080f24ff */
[----:B------:R1:W5:Y:S01]  /*17c0*/  @P1 LDG.E.128 R112, desc[UR4][R140.64] ;  /* 0x000000048c701981 */ /* 0x000362000c1e1d00 */
[----:B------:R-:W-:Y:S01]  /*17d0*/  VIADD R186, R186, 0x100 ;  /* 0x00000100baba7836 */ /* 0x000fe20000000000 */
[C---:B--2---:R-:W-:Y:S01]  /*17e0*/  PRMT R180, R128.reuse, 0x7632, R180 ;  /* 0x0000763280b47816 */ /* 0x044fe200000000b4 */
[----:B------:R-:W-:Y:S02]  /*17f0*/  IMAD.U32 R128, R128, 0x10000, RZ ;  /* 0x0001000080807824 */ /* 0x000fe400078e00ff */
[----:B------:R-:W-:Y:S02]  /*1800*/  IMAD.U32 R174, R129, 0x10000, RZ ;  /* 0x0001000081ae7824 */ /* 0x000fe400078e00ff */
[----:B------:R-:W-:Y:S01]  /*1810*/  FADD.FTZ R128, -R139, R128 ;  /* 0x000000808b807221 */ /* 0x000fe20000010100 */
[----:B------:R-:W-:-:S03]  /*1820*/  SHF.L.U32 R176, R130, 0x10, RZ ;  /* 0x0000001082b07819 */ /* 0x000fc600000006ff */
[----:B-----5:R-:W-:Y:S01]  /*1830*/  FMUL.FTZ R173, R39, R128 ;  /* 0x0000008027ad7220 */ /* 0x020fe20000410000 */
[----:B------:R-:W-:Y:S01]  /*1840*/  FADD.FTZ R128, -R139, R174 ;  /* 0x000000ae8b807221 */ /* 0x000fe20000010100 */
[----:B------:R-:W-:-:S03]  /*1850*/  IMAD.U32 R178, R131, 0x10000, RZ ;  /* 0x0001000083b27824 */ /* 0x000fc600078e00ff */
        /* <DEDUP_REMOVED lines=9> */
[----:B------:R-:W-:Y:S01]  /*18f0*/  PRMT R132, R133, 0x7632, R132 ;  /* 0x0000763285847816 */ /* 0x000fe20000000084 */
[----:B0-----:R-:W-:Y:S01]  /*1900*/  IMAD.U32 R137, R134, 0x10000, RZ ;  /* 0x0001000086897824 */ /* 0x001fe200078e00ff */
[----:B------:R-:W-:-:S02]  /*1910*/  SHF.L.U32 R128, R180, 0x10, RZ ;  /* 0x00000010b4807819 */ /* 0x000fc400000006ff */
[----:B------:R-:W-:Y:S02]  /*1920*/  SHF.L.U32 R133, R133, 0x10, RZ ;  /* 0x0000001085857819 */ /* 0x000fe400000006ff */
[----:B------:R-:W-:Y:S02]  /*1930*/  PRMT R136, R134, 0x7632, R136 ;  /* 0x0000763286887816 */ /* 0x000fe40000000088 */
[----:B------:R-:W-:Y:S01]  /*1940*/  PRMT R134, R135, 0x7632, R134 ;  /* 0x0000763287867816 */ /* 0x000fe20000000086 */
[----:B------:R-:W-:Y:S01]  /*1950*/  IMAD.U32 R183, R132, 0x10000, RZ ;  /* 0x0001000084b77824 */ /* 0x000fe200078e00ff */
[----:B------:R-:W-:Y:S01]  /*1960*/  PRMT R182, R130, 0x7632, R182 ;  /* 0x0000763282b67816 */ /* 0x000fe200000000b6 */
[----:B------:R-:W-:Y:S01]  /*1970*/  FADD.FTZ R128, -R139, R128 ;  /* 0x000000808b807221 */ /* 0x000fe20000010100 */
[----:B------:R-:W-:Y:S01]  /*1980*/  SHF.L.U32 R130, R129, 0x10, RZ ;  /* 0x0000001081827819 */ /* 0x000fe200000006ff */
[----:B------:R-:W-:Y:S01]  /*1990*/  FMUL.FTZ R174, R12, R131 ;  /* 0x000000830cae7220 */ /* 0x000fe20000410000 */
[----:B------:R-:W-:Y:S01]  /*19a0*/  FADD.FTZ R54, R54, R133 ;  /* 0x0000008536367221 */ /* 0x000fe20000010000 */
[-C--:B------:R-:W-:Y:S01]  /*19b0*/  FFMA.FTZ R86, R175, R133.reuse, R86 ;  /* 0x00000085af567223 */ /* 0x080fe20000010056 */
[----:B------:R-:W-:Y:S01]  /*19c0*/  FMUL.FTZ R176, R13, R133 ;  /* 0x000000850db07220 */ /* 0x000fe20000410000 */
[----:B------:R-:W-:-:S02]  /*19d0*/  IMAD.U32 R132, R181, 0x10000, RZ ;  /* 0x00010000b5847824 */ /* 0x000fc400078e00ff */
[----:B------:R-:W-:Y:S01]  /*19e0*/  IMAD.U32 R133, R134, 0x10000, RZ ;  /* 0x0001000086857824 */ /* 0x000fe200078e00ff */
[----:B------:R-:W-:Y:S01]  /*19f0*/  SHF.L.U32 R134, R182, 0x10, RZ ;  /* 0x00000010b6867819 */ /* 0x000fe200000006ff */
[----:B------:R-:W-:Y:S01]  /*1a00*/  FMUL.FTZ R182, R39, R128 ;  /* 0x0000008027b67220 */ /* 0x000fe20000410000 */
[----:B------:R-:W-:Y:S01]  /*1a10*/  FADD.FTZ R128, R143, R174 ;  /* 0x000000ae8f807221 */ /* 0x000fe20000010000 */
[----:B------:R-:W-:Y:S01]  /*1a20*/  FADD.FTZ R132, -R139, R132 ;  /* 0x000000848b847221 */ /* 0x000fe20000010100 */
[----:B------:R-:W-:Y:S01]  /*1a30*/  FMUL.FTZ R181, R29, R130 ;  /* 0x000000821db57220 */ /* 0x000fe20000410000 */
[C---:B------:R-:W-:Y:S01]  /*1a40*/  FFMA.FTZ R129, R173.reuse, R174, R142 ;  /* 0x000000aead817223 */ /* 0x040fe2000001008e */
[----:B------:R-:W-:Y:S01]  /*1a50*/  FADD.FTZ R52, R52, R131 ;  /* 0x0000008334347221 */ /* 0x000fe20000010000 */
[----:B------:R-:W-:Y:S01]  /*1a60*/  FFMA.FTZ R84, R173, R131, R84 ;  /* 0x00000083ad547223 */ /* 0x000fe20000010054 */
[----:B-1----:R-:W-:Y:S02]  /*1a70*/  IMAD.U32 R140, R184, 0x10000, RZ ;  /* 0x00010000b88c7824 */ /* 0x002fe400078e00ff */
        /* <DEDUP_REMOVED lines=38> */
.L_x_228:
[----:B------:R-:W-:Y:S05]  /*1ce0*/  BSYNC B0 ;  /* 0x0000000000007941 */ /* 0x000fea0003800000 */
.L_x_227:
[----:B------:R-:W-:Y:S04]  /*1cf0*/  BSSY B0, `(.L_x_229) ;  /* 0x0000068000007945 */ /* 0x000fe80003800000 */
[----:B------:R-:W-:Y:S05]  /*1d00*/  @!P2 BRA `(.L_x_230) ;  /* 0x000000040098a947 */ /* 0x000fea0003800000 */
[----:B------:R-:W-:Y:S02]  /*1d10*/  ISETP.NE.U32.AND P0, PT, RZ, UR14, PT ;  /* 0x0000000eff007c0c */ /* 0x000fe4000bf05070 */
[C---:B------:R-:W-:Y:S02]  /*1d20*/  LEA R130, P1, R186.reuse, UR10, 0x4 ;  /* 0x0000000aba827c11 */ /* 0x040fe4000f8220ff */
[----:B------:R-:W-:Y:S02]  /*1d30*/  ISETP.NE.AND.EX P0, PT, RZ, UR15, PT, P0 ;  /* 0x0000000fff007c0c */ /* 0x000fe4000bf05300 */
[C---:B------:R-:W-:Y:S02]  /*1d40*/  SHF.L.U32 R137, R186.reuse, 0x3, RZ ;  /* 0x00000003ba897819 */ /* 0x040fe400000006ff */
[----:B------:R-:W-:Y:S02]  /*1d50*/  LEA.HI.X R131, R186, UR11, RZ, 0x4, P1 ;  /* 0x0000000bba837c11 */ /* 0x000fe400088f24ff */
[----:B------:R-:W-:-:S02]  /*1d60*/  SHF.R.U32.HI R132, RZ, 0x1d, R186 ;  /* 0x0000001dff847819 */ /* 0x000fc400000116ba */
[----:B------:R-:W-:-:S04]  /*1d70*/  IADD3 R218, P1, R137, UR12, RZ ;  /* 0x0000000c89da7c10 */ /* 0x000fc8000ff3e0ff */
[----:B------:R-:W-:Y:S01]  /*1d80*/  IADD3.X R219, R132, UR13, RZ, P1, !PT ;  /* 0x0000000d84db7c10 */ /* 0x000fe20008ffe4ff */
[----:B------:R-:W0:Y:S05]  /*1d90*/  @P0 LDC.64 R128, c[0x0][0x248] ;  /* 0x00009200ff800b82 */ /* 0x000e2a0000000a00 */
[----:B------:R-:W5:Y:S01]  /*1da0*/  LDG.E.64 R218, desc[UR4][R218.64] ;  /* 0x00000004dada7981 */ /* 0x000f62000c1e1b00 */
[----:B0-----:R-:W-:-:S05]  /*1db0*/  @P0 IADD3 R136, P1, R137, R128, RZ ;  /* 0x0000008089880210 */ /* 0x001fca0007f3e0ff */
[----:B------:R-:W-:Y:S01]  /*1dc0*/  @P0 IMAD.X R137, R132, 0x1, R129, P1 ;  /* 0x0000000184890824 */ /* 0x000fe200008e0681 */
[----:B------:R-:W-:Y:S01]  /*1dd0*/  ISETP.NE.U32.AND P1, PT, RZ, UR8, PT ;  /* 0x00000008ff007c0c */ /* 0x000fe2000bf25070 */
[----:B------:R-:W0:Y:S01]  /*1de0*/  LDC.64 R132, c[0x0][0x2b8] ;  /* 0x0000ae00ff847b82 */ /* 0x000e220000000a00 */
[----:B------:R-:W2:Y:S02]  /*1df0*/  LDG.E.128 R128, desc[UR4][R130.64] ;  /* 0x0000000482807981 */ /* 0x000ea4000c1e1d00 */
[----:B------:R-:W-:Y:S02]  /*1e00*/  ISETP.NE.AND.EX P1, PT, RZ, UR9, PT, P1 ;  /* 0x00000009ff007c0c */ /* 0x000fe4000bf25310 */
[----:B------:R1:W5:Y:S11]  /*1e10*/  @P0 LDG.E.64 R210, desc[UR4][R136.64] ;  /* 0x0000000488d20981 */ /* 0x000376000c1e1b00 */
[----:B------:R-:W-:-:S04]  /*1e20*/  @P1 LEA R140, P6, R186, UR8, 0x4 ;  /* 0x00000008ba8c1c11 */ /* 0x000fc8000f8c20ff */
[C---:B------:R-:W-:Y:S01]  /*1e30*/  @P1 LEA.HI.X R141, R186.reuse, UR9, RZ, 0x4, P6 ;  /* 0x00000009ba8d1c11 */ /* 0x040fe2000b0f24ff */
[----:B0-----:R-:W-:-:S04]  /*1e40*/  IMAD.WIDE.U32 R132, R186, 0x10, R132 ;  /* 0x00000010ba847825 */ /* 0x001fc800078e0084 */
[----:B------:R0:W5:Y:S04]  /*1e50*/  @P1 LDG.E.128 R116, desc[UR4][R140.64] ;  /* 0x000000048c741981 */ /* 0x000168000c1e1d00 */
[----:B------:R-:W3:Y:S01]  /*1e60*/  LDG.E.128 R132, desc[UR4][R132.64] ;  /* 0x0000000484847981 */ /* 0x000ee2000c1e1d00 */
[C---:B--2---:R-:W-:Y:S02]  /*1e70*/  PRMT R187, R129.reuse, 0x7632, R187 ;  /* 0x0000763281bb7816 */ /* 0x044fe400000000bb */
[----:B------:R-:W-:Y:S02]  /*1e80*/  SHF.L.U32 R192, R129, 0x10, RZ ;  /* 0x0000001081c07819 */ /* 0x000fe400000006ff */
[----:B------:R-:W-:Y:S02]  /*1e90*/  PRMT R129, R130, 0x7632, R129 ;  /* 0x0000763282817816 */ /* 0x000fe40000000081 */
[----:B------:R-:W-:Y:S01]  /*1ea0*/  PRMT R191, R131, 0x7632, R191 ;  /* 0x0000763283bf7816 */ /* 0x000fe200000000bf */
[----:B-1----:R-:W-:Y:S01]  /*1eb0*/  FADD.FTZ R136, -R139, R192 ;  /* 0x000000c08b887221 */ /* 0x002fe20000010100 */
[C---:B------:R-:W-:Y:S01]  /*1ec0*/  PRMT R186, R128.reuse, 0x7632, R186 ;  /* 0x0000763280ba7816 */ /* 0x040fe200000000ba */
[----:B------:R-:W-:Y:S01]  /*1ed0*/  IMAD.U32 R128, R128, 0x10000, RZ ;  /* 0x0001000080807824 */ /* 0x000fe200078e00ff */
[----:B------:R-:W-:Y:S01]  /*1ee0*/  SHF.L.U32 R192, R191, 0x10, RZ ;  /* 0x00000010bfc07819 */ /* 0x000fe200000006ff */
[----:B------:R-:W-:-:S02]  /*1ef0*/  IMAD.U32 R194, R130, 0x10000, RZ ;  /* 0x0001000082c27824 */ /* 0x000fc400078e00ff */
[----:B0-----:R-:W-:Y:S01]  /*1f00*/  IMAD.U32 R140, R129, 0x10000, RZ ;  /* 0x00010000818c7824 */ /* 0x001fe200078e00ff */
[----:B------:R-:W-:Y:S01]  /*1f10*/  SHF.L.U32 R186, R186, 0x10, RZ ;  /* 0x00000010baba7819 */ /* 0x000fe200000006ff */
[----:B------:R-:W-:Y:S02]  /*1f20*/  IMAD.U32 R196, R131, 0x10000, RZ ;  /* 0x0001000083c47824 */ /* 0x000fe400078e00ff */
[----:B------:R-:W-:Y:S02]  /*1f30*/  IMAD.U32 R130, R187, 0x10000, RZ ;  /* 0x00010000bb827824 */ /* 0x000fe400078e00ff */
[C---:B------:R-:W-:Y:S01]  /*1f40*/  FADD.FTZ R128, -R139.reuse, R128 ;  /* 0x000000808b807221 */ /* 0x040fe20000010100 */
[C---:B------:R-:W-:Y:S01]  /*1f50*/  FADD.FTZ R206, -R139.reuse, R192 ;  /* 0x000000c08bce7221 */ /* 0x040fe20000010100 */
[C---:B------:R-:W-:Y:S01]  /*1f60*/  FADD.FTZ R200, -R139.reuse, R130 ;  /* 0x000000828bc87221 */ /* 0x040fe20000010100 */
[----:B------:R-:W-:Y:S01]  /*1f70*/  FADD.FTZ R186, -R139, R186 ;  /* 0x000000ba8bba7221 */ /* 0x000fe20000010100 */
[----:B-----5:R-:W-:Y:S01]  /*1f80*/  FMUL.FTZ R191, R39, R128 ;  /* 0x0000008027bf7220 */ /* 0x020fe20000410000 */
[C---:B---3--:R-:W-:Y:S01]  /*1f90*/  PRMT R129, R132.reuse, 0x7632, R129 ;  /* 0x0000763284817816 */ /* 0x048fe20000000081 */
[----:B------:R-:W-:-:S04]  /*1fa0*/  IMAD.U32 R131, R132, 0x10000, RZ ;  /* 0x0001000084837824 */ /* 0x000fc800078e00ff */
[----:B------:R-:W-:Y:S02]  /*1fb0*/  IMAD.U32 R130, R129, 0x10000, RZ ;  /* 0x0001000081827824 */ /* 0x000fe400078e00ff */
[-C--:B------:R-:W-:Y:S01]  /*1fc0*/  FMUL.FTZ R192, R16, R131.reuse ;  /* 0x0000008310c07220 */ /* 0x080fe20000410000 */
[----:B------:R-:W-:Y:S01]  /*1fd0*/  FADD.FTZ R194, -R139, R194 ;  /* 0x000000c28bc27221 */ /* 0x000fe20000010100 */
[----:B------:R-:W-:Y:S01]  /*1fe0*/  PRMT R132, R133, 0x7632, R132 ;  /* 0x0000763285847816 */ /* 0x000fe20000000084 */
[----:B------:R-:W-:Y:S01]  /*1ff0*/  FMUL.FTZ R197, R33, R130 ;  /* 0x0000008221c57220 */ /* 0x000fe20000410000 */
[----:B------:R-:W-:Y:S01]  /*2000*/  FADD.FTZ R128, R143, R192 ;  /* 0x000000c08f807221 */ /* 0x000fe20000010000 */
[----:B------:R-:W-:Y:S02]  /*2010*/  IMAD.U32 R133, R133, 0x10000, RZ ;  /* 0x0001000085857824 */ /* 0x000fe400078e00ff */
[----:B------:R-:W-:Y:S01]  /*2020*/  FMUL.FTZ R198, R39, R186 ;  /* 0x000000ba27c67220 */ /* 0x000fe20000410000 */
[C---:B------:R-:W-:Y:S01]  /*2030*/  FFMA.FTZ R129, R191.reuse, R192, R142 ;  /* 0x000000c0bf817223 */ /* 0x040fe2000001008e */
[----:B------:R-:W-:Y:S01]  /*2040*/  FADD.FTZ R44, R44, R131 ;  /* 0x000000832c2c7221 */ /* 0x000fe20000010000 */
[----:B------:R-:W-:Y:S01]  /*2050*/  FFMA.FTZ R76, R191, R131, R76 ;  /* 0x00000083bf4c7223 */ /* 0x000fe2000001004c */
[----:B------:R-:W-:Y:S01]  /*2060*/  SHF.L.U32 R132, R132, 0x10, RZ ;  /* 0x0000001084847819 */ /* 0x000fe200000006ff */
[C---:B------:R-:W-:Y:S01]  /*2070*/  FMUL.FTZ R195, R39.reuse, R194 ;  /* 0x000000c227c37220 */ /* 0x040fe20000410000 */
[----:B------:R-:W-:Y:S01]  /*2080*/  FADD.FTZ R131, R128, R197 ;  /* 0x000000c580837221 */ /* 0x000fe20000010000 */
[----:B------:R-:W-:Y:S01]  /*2090*/  FMUL.FTZ R193, R39, R136 ;  /* 0x0000008827c17220 */ /* 0x000fe20000410000 */
[----:B------:R-:W-:Y:S01]  /*20a0*/  FMUL.FTZ R194, R17, R133 ;  /* 0x0000008511c27220 */ /* 0x000fe20000410000 */
[----:B------:R-:W-:Y:S01]  /*20b0*/  FFMA.FTZ R128, R198, R197, R129 ;  /* 0x000000c5c6807223 */ /* 0x000fe20000010081 */
[C---:B------:R-:W-:Y:S01]  /*20c0*/  FADD.FTZ R204, -R139.reuse, R196 ;  /* 0x000000c48bcc7221 */ /* 0x040fe20000010100 */
[----:B------:R-:W-:Y:S01]  /*20d0*/  FADD.FTZ R140, -R139, R140 ;  /* 0x0000008c8b8c7221 */ /* 0x000fe20000010100 */
[C---:B------:R-:W-:Y:S01]  /*20e0*/  PRMT R137, R134.reuse, 0x7632, R137 ;  /* 0x0000763286897816 */ /* 0x040fe20000000089 */
[----:B------:R-:W-:Y:S01]  /*20f0*/  FADD.FTZ R45, R45, R130 ;  /* 0x000000822d2d7221 */ /* 0x000fe20000010000 */
[----:B------:R-:W-:Y:S01]  /*2100*/  SHF.L.U32 R139, R134, 0x10, RZ ;  /* 0x00000010868b7819 */ /* 0x000fe200000006ff */
[----:B------:R-:W-:Y:S01]  /*2110*/  FFMA.FTZ R77, R198, R130, R77 ;  /* 0x00000082c64d7223 */ /* 0x000fe2000001004d */
[----:B------:R-:W-:Y:S01]  /*2120*/  FMUL.FTZ R200, R39, R200 ;  /* 0x000000c827c87220 */ /* 0x000fe20000410000 */
[----:B------:R-:W-:Y:S01]  /*2130*/  FMUL.FTZ R199, R34, R132 ;  /* 0x0000008422c77220 */ /* 0x000fe20000410000 */
[----:B------:R-:W-:Y:S01]  /*2140*/  FADD.FTZ R130, R131, R194 ;  /* 0x000000c283827221 */ /* 0x000fe20000010000 */
[----:B------:R-:W-:Y:S01]  /*2150*/  FFMA.FTZ R129, R193, R194, R128 ;  /* 0x000000c2c1817223 */ /* 0x000fe20000010080 */
[----:B------:R-:W-:-:S02]  /*2160*/  IMAD.U32 R134, R137, 0x10000, RZ ;  /* 0x0001000089867824 */ /* 0x000fc400078e00ff */
[----:B------:R-:W-:Y:S01]  /*2170*/  FMUL.FTZ R196, R18, R139 ;  /* 0x0000008b12c47220 */ /* 0x000fe20000410000 */
[----:B------:R-:W-:Y:S01]  /*2180*/  FADD.FTZ R131, R130, R199 ;  /* 0x000000c782837221 */ /* 0x000fe20000010000 */
[----:B------:R-:W-:Y:S01]  /*2190*/  FFMA.FTZ R128, R200, R199, R129 ;  /* 0x000000c7c8807223 */ /* 0x000fe20000010081 */
[C---:B------:R-:W-:Y:S01]  /*21a0*/  PRMT R141, R135.reuse, 0x7632, R141 ;  /* 0x00007632878d7816 */ /* 0x040fe2000000008d */
[----:B------:R-:W-:Y:S02]  /*21b0*/  IMAD.U32 R135, R135, 0x10000, RZ ;  /* 0x0001000087877824 */ /* 0x000fe400078e00ff */
[----:B------:R-:W-:Y:S01]  /*21c0*/  FMUL.FTZ R202, R39, R140 ;  /* 0x0000008c27ca7220 */ /* 0x000fe20000410000 */
[----:B------:R-:W-:Y:S01]  /*21d0*/  FMUL.FTZ R203, R35, R134 ;  /* 0x0000008623cb7220 */ /* 0x000fe20000410000 */
[----:B------:R-:W-:Y:S01]  /*21e0*/  FADD.FTZ R130, R131, R196 ;  /* 0x000000c483827221 */ /* 0x000fe20000010000 */
[----:B------:R-:W-:Y:S01]  /*21f0*/  FFMA.FTZ R129, R195, R196, R128 ;  /* 0x000000c4c3817223 */ /* 0x000fe20000010080 */
[----:B------:R-:W-:Y:S01]  /*2200*/  FMUL.FTZ R201, R39, R204 ;  /* 0x000000cc27c97220 */ /* 0x000fe20000410000 */
[----:B------:R-:W-:-:S02]  /*2210*/  IMAD.U32 R141, R141, 0x10000, RZ ;  /* 0x000100008d8d7824 */ /* 0x000fc400078e00ff */
        /* <DEDUP_REMOVED lines=14> */
[----:B------:R-:W-:Y:S01]  /*2300*/  FADD.FTZ R41, R41, R134 ;  /* 0x0000008629297221 */ /* 0x000fe20000010000 */
[----:B------:R-:W-:Y:S01]  /*2310*/  FFMA.FTZ R73, R202, R134, R73 ;  /* 0x00000086ca497223 */ /* 0x000fe20000010049 */
[----:B------:R-:W-:Y:S01]  /*2320*/  FFMA.FTZ R74, R201, R135, R74 ;  /* 0x00000087c94a7223 */ /* 0x000fe2000001004a */
[----:B------:R-:W-:Y:S01]  /*2330*/  FADD.FTZ R43, R43, R141 ;  /* 0x0000008d2b2b7221 */ /* 0x000fe20000010000 */
[----:B------:R-:W-:Y:S01]  /*2340*/  FFMA.FTZ R75, R206, R141, R75 ;  /* 0x0000008dce4b7223 */ /* 0x000fe2000001004b */
[----:B------:R-:W-:Y:S01]  /*2350*/  FADD.FTZ R143, R130, R205 ;  /* 0x000000cd828f7221 */ /* 0x000fe20000010000 */
[----:B------:R-:W-:-:S07]  /*2360*/  FFMA.FTZ R142, R206, R205, R128 ;  /* 0x000000cdce8e7223 */ /* 0x000fce0000010080 */
.L_x_230:
[----:B------:R-:W-:Y:S05]  /*2370*/  BSYNC B0 ;  /* 0x0000000000007941 */ /* 0x000fea0003800000 */
.L_x_229:
[----:B------:R-:W-:Y:S01]  /*2380*/  LOP3.LUT P1, RZ, R138, 0xff, RZ, 0xc0, !PT ;  /* 0x000000ff8aff7812 */ /* 0x000fe2000782c0ff */
[----:B------:R-:W-:Y:S01]  /*2390*/  UMOV UR6, 0xffffffff ;  /* 0xffffffff00067882 */ /* 0x000fe20000000000 */
[----:B------:R-:W-:Y:S02]  /*23a0*/  SHF.R.U32.HI R128, RZ, 0x5, R0 ;  /* 0x00000005ff807819 */ /* 0x000fe40000011600 */
[----:B------:R-:W-:Y:S02]  /*23b0*/  LOP3.LUT P0, RZ, R0, 0x1f, RZ, 0xc0, !PT ;  /* 0x0000001f00ff7812 */ /* 0x000fe4000780c0ff */
[----:B------:R-:W-:-:S07]  /*23c0*/  LOP3.LUT R129, R128, 0x7fffff8, RZ, 0xc0, !PT ;  /* 0x07fffff880817812 */ /* 0x000fce00078ec0ff */
[----:B------:R-:W-:Y:S01]  /*23d0*/  @!P1 IADD3 R129, R129, 0x8, RZ ;  /* 0x0000000881819810 */ /* 0x000fe20007ffe0ff */
        /* <DEDUP_REMOVED lines=19> */
.L_x_257:
[----:B------:R-:W3:Y:S01]  /*2510*/  S2R R131, SR_CgaCtaId ;  /* 0x0000000000837919 */ /* 0x000ee20000008800 */
[----:B------:R-:W-:Y:S01]  /*2520*/  MOV R130, 0x400 ;  /* 0x0000040000827802 */ /* 0x000fe20000000f00 */
[----:B-1----:R-:W-:Y:S01]  /*2530*/  FADD.FTZ R186, R137, R186 ;  /* 0x000000ba89ba7221 */ /* 0x002fe20000010000 */
[----:B------:R-:W-:Y:S01]  /*2540*/  @!P0 LOP3.LUT R128, R128, 0x7, RZ, 0xc0, !PT ;  /* 0x0000000780808812 */ /* 0x000fe200078ec0ff */
[----:B--2---:R-:W-:Y:S01]  /*2550*/  FADD.FTZ R187, R136, R187 ;  /* 0x000000bb88bb7221 */ /* 0x004fe20000010000 */
[----:B------:R-:W-:Y:S05]  /*2560*/  WARPSYNC.ALL ;  /* 0x0000000000007948 */ /* 0x000fea0003800000 */
[----:B------:R-:W-:Y:S01]  /*2570*/  @!P0 IMAD.IADD R128, R129, 0x1, R128 ;  /* 0x0000000181808824 */ /* 0x000fe200078e0280 */
[----:B------:R-:W-:Y:S01]  /*2580*/  BSSY B0, `(.L_x_232) ;  /* 0x00000ab000007945 */ /* 0x000fe20003800000 */
[----:B---3--:R-:W-:-:S04]  /*2590*/  LEA R130, R131, R130, 0x18 ;  /* 0x0000008283827211 */ /* 0x008fc800078ec0ff */
[----:B------:R-:W-:Y:S01]  /*25a0*/  LEA R227, R129, R130, 0x3 ;  /* 0x0000008281e37211 */ /* 0x000fe200078e18ff */
[----:B------:R-:W-:-:S05]  /*25b0*/  @!P0 IMAD R226, R128, 0x8, R130 ;  /* 0x0000000880e28824 */ /* 0x000fca00078e0282 */
[----:B------:R-:W-:Y:S01]  /*25c0*/  @!P0 STS.64 [R226+0x8000], R186 ;  /* 0x008000bae2008388 */ /* 0x000fe20000000a00 */
[----:B------:R-:W-:Y:S06]  /*25d0*/  BAR.SYNC.DEFER_BLOCKING 0x0 ;  /* 0x0000000000007b1d */ /* 0x000fec0000010000 */
[----:B------:R-:W1:Y:S04]  /*25e0*/  LDS.128 R128, [R227+0x8000] ;  /* 0x00800000e3807984 */ /* 0x000e680000000c00 */
[----:B------:R-:W2:Y:S04]  /*25f0*/  LDS.128 R132, [R227+0x8010] ;  /* 0x00801000e3847984 */ /* 0x000ea80000000c00 */
[----:B0-----:R-:W0:Y:S04]  /*2600*/  LDS.128 R136, [R227+0x8020] ;  /* 0x00802000e3887984 */ /* 0x001e280000000c00 */
[----:B------:R-:W3:Y:S01]  /*2610*/  LDS.128 R140, [R227+0x8030] ;  /* 0x00803000e38c7984 */ /* 0x000ee20000000c00 */
[----:B-1----:R-:W-:Y:S01]  /*2620*/  FADD.FTZ R229, RZ, R128 ;  /* 0x00000080ffe57221 */ /* 0x002fe20000010000 */
[----:B------:R-:W-:-:S03]  /*2630*/  FADD.FTZ R128, RZ, R129 ;  /* 0x00000081ff807221 */ /* 0x000fc60000010000 */
[----:B------:R-:W-:Y:S01]  /*2640*/  FADD.FTZ R229, R130, R229 ;  /* 0x000000e582e57221 */ /* 0x000fe20000010000 */
[----:B------:R-:W-:-:S03]  /*2650*/  FADD.FTZ R128, R131, R128 ;  /* 0x0000008083807221 */ /* 0x000fc60000010000 */
[----:B--2---:R-:W-:Y:S01]  /*2660*/  FADD.FTZ R229, R229, R132 ;  /* 0x00000084e5e57221 */ /* 0x004fe20000010000 */
[----:B------:R-:W-:-:S03]  /*2670*/  FADD.FTZ R128, R128, R133 ;  /* 0x0000008580807221 */ /* 0x000fc60000010000 */
[----:B------:R-:W-:Y:S01]  /*2680*/  FADD.FTZ R229, R134, R229 ;  /* 0x000000e586e57221 */ /* 0x000fe20000010000 */
[----:B------:R-:W-:-:S03]  /*2690*/  FADD.FTZ R128, R135, R128 ;  /* 0x0000008087807221 */ /* 0x000fc60000010000 */
[----:B0-----:R-:W-:Y:S01]  /*26a0*/  FADD.FTZ R229, R229, R136 ;  /* 0x00000088e5e57221 */ /* 0x001fe20000010000 */
        /* <DEDUP_REMOVED lines=8> */
[----:B------:R-:W-:Y:S01]  /*2730*/  FMUL.FTZ R137, R128, UR16 ;  /* 0x0000001080897c20 */ /* 0x000fe20008410000 */
[----:B------:R-:W-:Y:S06]  /*2740*/  @!P5 BRA `(.L_x_233) ;  /* 0x000000080038d947 */ /* 0x000fec0003800000 */
[----:B------:R-:W-:Y:S02]  /*2750*/  ISETP.NE.U32.AND P0, PT, RZ, UR8, PT ;  /* 0x00000008ff007c0c */ /* 0x000fe4000bf05070 */
[----:B------:R-:W-:Y:S02]  /*2760*/  ISETP.NE.AND P6, PT, R37, RZ, PT ;  /* 0x000000ff2500720c */ /* 0x000fe40003fc5270 */
[----:B------:R-:W-:Y:S02]  /*2770*/  ISETP.NE.AND.EX P0, PT, RZ, UR9, PT, P0 ;  /* 0x00000009ff007c0c */ /* 0x000fe4000bf05300 */
[----:B------:R-:W-:Y:S02]  /*2780*/  FSEL R142, R136, RZ, !P6 ;  /* 0x000000ff888e7208 */ /* 0x000fe40007000000 */
[----:B------:R-:W-:-:S03]  /*2790*/  ISETP.NE.U32.AND P6, PT, RZ, UR14, PT ;  /* 0x0000000eff007c0c */ /* 0x000fc6000bfc5070 */
[-CC-:B------:R-:W-:Y:S01]  /*27a0*/  FFMA.FTZ R131, R149, R137.reuse, R142.reuse ;  /* 0x0000008995837223 */ /* 0x180fe2000001008e */
[-CC-:B------:R-:W-:Y:S01]  /*27b0*/  FFMA.FTZ R128, R209, R137.reuse, R142.reuse ;  /* 0x00000089d1807223 */ /* 0x180fe2000001008e */
[-CC-:B------:R-:W-:Y:S01]  /*27c0*/  FFMA.FTZ R129, R208, R137.reuse, R142.reuse ;  /* 0x00000089d0817223 */ /* 0x180fe2000001008e */
[----:B------:R-:W-:Y:S01]  /*27d0*/  FFMA.FTZ R134, R152, R137, R142 ;  /* 0x0000008998867223 */ /* 0x000fe2000001008e */
[--C-:B------:R-:W-:Y:S01]  /*27e0*/  FADD.FTZ R132, R148, -R131.reuse ;  /* 0x8000008394847221 */ /* 0x100fe20000010000 */
[----:B------:R-:W-:Y:S01]  /*27f0*/  FADD.FTZ R128, R207, -R128 ;  /* 0x80000080cf807221 */ /* 0x000fe20000010000 */
[----:B------:R-:W-:Y:S01]  /*2800*/  @P0 PRMT R131, R104, 0x7632, R131 ;  /* 0x0000763268830816 */ /* 0x000fe20000000083 */
[----:B------:R-:W-:Y:S01]  /*2810*/  FADD.FTZ R130, R150, -R129 ;  /* 0x8000008196827221 */ /* 0x000fe20000010000 */
[----:B------:R-:W-:Y:S01]  /*2820*/  FADD.FTZ R138, R151, -R134 ;  /* 0x80000086978a7221 */ /* 0x000fe20000010000 */
[----:B------:R-:W-:Y:S01]  /*2830*/  @P0 PRMT R135, R105, 0x7632, R135 ;  /* 0x0000763269870816 */ /* 0x000fe20000000087 */
[----:B------:R-:W-:Y:S01]  /*2840*/  @P0 IMAD.U32 R129, R104, 0x10000, RZ ;  /* 0x0001000068810824 */ /* 0x000fe200078e00ff */
[----:B------:R-:W-:Y:S01]  /*2850*/  @P0 SHF.L.U32 R133, R131, 0x10, RZ ;  /* 0x0000001083850819 */ /* 0x000fe200000006ff */
[----:B------:R-:W-:-:S02]  /*2860*/  @P0 IMAD.U32 R134, R105, 0x10000, RZ ;  /* 0x0001000069860824 */ /* 0x000fc400078e00ff */
[C---:B-----5:R-:W-:Y:S01]  /*2870*/  FMUL.FTZ R128, R39.reuse, R128 ;  /* 0x0000008027807220 */ /* 0x060fe20000410000 */
[C---:B------:R-:W-:Y:S01]  /*2880*/  FMUL.FTZ R130, R39.reuse, R130 ;  /* 0x0000008227827220 */ /* 0x040fe20000410000 */
[----:B------:R-:W-:Y:S01]  /*2890*/  FMUL.FTZ R131, R39, R132 ;  /* 0x0000008427837220 */ /* 0x000fe20000410000 */
[----:B------:R-:W-:Y:S02]  /*28a0*/  @P0 IMAD.U32 R135, R135, 0x10000, RZ ;  /* 0x0001000087870824 */ /* 0x000fe400078e00ff */
[----:B------:R-:W-:Y:S01]  /*28b0*/  FMUL.FTZ R132, R39, R138 ;  /* 0x0000008a27847220 */ /* 0x000fe20000410000 */
[----:B------:R-:W-:Y:S01]  /*28c0*/  @P0 FADD.FTZ R128, R128, R129 ;  /* 0x0000008180800221 */ /* 0x000fe20000010000 */
[----:B------:R-:W-:Y:S01]  /*28d0*/  @P0 FADD.FTZ R130, R130, R133 ;  /* 0x0000008582820221 */ /* 0x000fe20000010000 */
[----:B------:R-:W-:Y:S01]  /*28e0*/  @P0 FADD.FTZ R131, R131, R134 ;  /* 0x0000008683830221 */ /* 0x000fe20000010000 */
[-CC-:B------:R-:W-:Y:S01]  /*28f0*/  FFMA.FTZ R129, R147, R137.reuse, R142.reuse ;  /* 0x0000008993817223 */ /* 0x180fe2000001008e */
[-CC-:B------:R-:W-:Y:S01]  /*2900*/  FFMA.FTZ R134, R154, R137.reuse, R142.reuse ;  /* 0x000000899a867223 */ /* 0x180fe2000001008e */
[-CC-:B------:R-:W-:Y:S01]  /*2910*/  FFMA.FTZ R133, R145, R137.reuse, R142.reuse ;  /* 0x0000008991857223 */ /* 0x180fe2000001008e */
[----:B------:R-:W-:Y:S01]  /*2920*/  FFMA.FTZ R142, R156, R137, R142 ;  /* 0x000000899c8e7223 */ /* 0x000fe2000001008e */
[----:B------:R-:W-:Y:S01]  /*2930*/  @P0 FADD.FTZ R132, R132, R135 ;  /* 0x0000008784840221 */ /* 0x000fe20000010000 */
[----:B------:R-:W-:Y:S01]  /*2940*/  FADD.FTZ R134, R153, -R134 ;  /* 0x8000008699867221 */ /* 0x000fe20000010000 */
[----:B------:R-:W-:Y:S01]  /*2950*/  FADD.FTZ R140, R144, -R133 ;  /* 0x80000085908c7221 */ /* 0x000fe20000010000 */
[----:B------:R-:W-:Y:S01]  /*2960*/  @P0 PRMT R135, R106, 0x7632, R135 ;  /* 0x000076326a870816 */ /* 0x000fe20000000087 */
[----:B------:R-:W-:Y:S01]  /*2970*/  FADD.FTZ R138, R146, -R129 ;  /* 0x80000081928a7221 */ /* 0x000fe20000010000 */
[----:B------:R-:W-:Y:S01]  /*2980*/  @P0 PRMT R141, R107, 0x7632, R141 ;  /* 0x000076326b8d0816 */ /* 0x000fe2000000008d */
[----:B------:R-:W-:Y:S01]  /*2990*/  FADD.FTZ R186, R155, -R142 ;  /* 0x8000008e9bba7221 */ /* 0x000fe20000010000 */
[----:B------:R-:W-:Y:S01]  /*29a0*/  @P0 SHF.L.U32 R142, R107, 0x10, RZ ;  /* 0x000000106b8e0819 */ /* 0x000fe200000006ff */
[C---:B------:R-:W-:Y:S01]  /*29b0*/  FMUL.FTZ R133, R39.reuse, R134 ;  /* 0x0000008627857220 */ /* 0x040fe20000410000 */
[----:B------:R-:W-:Y:S01]  /*29c0*/  FMUL.FTZ R139, R39, R140 ;  /* 0x0000008c278b7220 */ /* 0x000fe20000410000 */
[----:B------:R-:W-:-:S02]  /*29d0*/  @P0 IMAD.U32 R129, R106, 0x10000, RZ ;  /* 0x000100006a810824 */ /* 0x000fc400078e00ff */
[----:B------:R-:W-:Y:S01]  /*29e0*/  FMUL.FTZ R138, R39, R138 ;  /* 0x0000008a278a7220 */ /* 0x000fe20000410000 */
[----:B------:R-:W-:Y:S02]  /*29f0*/  @P0 IMAD.U32 R134, R135, 0x10000, RZ ;  /* 0x0001000087860824 */ /* 0x000fe400078e00ff */
[----:B------:R-:W-:Y:S01]  /*2a00*/  FMUL.FTZ R140, R39, R186 ;  /* 0x000000ba278c7220 */ /* 0x000fe20000410000 */
[----:B------:R-:W-:Y:S02]  /*2a10*/  @P0 IMAD.U32 R141, R141, 0x10000, RZ ;  /* 0x000100008d8d0824 */ /* 0x000fe400078e00ff */
[----:B------:R-:W-:Y:S01]  /*2a20*/  @P0 FADD.FTZ R138, R138, R129 ;  /* 0x000000818a8a0221 */ /* 0x000fe20000010000 */
[----:B------:R-:W-:Y:S01]  /*2a30*/  @P0 FADD.FTZ R133, R133, R134 ;  /* 0x0000008685850221 */ /* 0x000fe20000010000 */
[----:B------:R-:W-:Y:S01]  /*2a40*/  @P0 FADD.FTZ R139, R139, R142 ;  /* 0x0000008e8b8b0221 */ /* 0x000fe20000010000 */
[----:B------:R-:W-:Y:S01]  /*2a50*/  @P0 FADD.FTZ R140, R140, R141 ;  /* 0x0000008d8c8c0221 */ /* 0x000fe20000010000 */
[----:B------:R-:W-:-:S02]  /*2a60*/  ISETP.NE.U32.AND P0, PT, RZ, UR18, PT ;  /* 0x00000012ff007c0c */ /* 0x000fc4000bf05070 */
[----:B------:R-:W-:Y:S02]  /*2a70*/  ISETP.NE.AND.EX P6, PT, RZ, UR15, PT, P6 ;  /* 0x0000000fff007c0c */ /* 0x000fe4000bfc5360 */
[----:B------:R-:W-:-:S13]  /*2a80*/  ISETP.NE.AND.EX P0, PT, RZ, UR19, PT, P0 ;  /* 0x00000013ff007c0c */ /* 0x000fda000bf05300 */
[----:B------:R-:W-:Y:S02]  /*2a90*/  @P0 F2FP.BF16.F32.PACK_AB R129, RZ, R128 ;  /* 0x00000080ff81023e */ /* 0x000fe400000010ff */
[----:B------:R-:W-:Y:S01]  /*2aa0*/  @P0 F2FP.BF16.F32.PACK_AB R135, RZ, R131 ;  /* 0x00000083ff87023e */ /* 0x000fe200000010ff */
[----:B------:R-:W-:Y:S01]  /*2ab0*/  FMUL.FTZ R131, R131, UR17 ;  /* 0x0000001183837c20 */ /* 0x000fe20008410000 */
[----:B------:R-:W-:Y:S02]  /*2ac0*/  @P0 F2FP.BF16.F32.PACK_AB R142, RZ, R138 ;  /* 0x0000008aff8e023e */ /* 0x000fe400000010ff */
[----:B------:R-:W-:Y:S01]  /*2ad0*/  @P0 F2FP.BF16.F32.PACK_AB R186, RZ, R139 ;  /* 0x0000008bffba023e */ /* 0x000fe200000010ff */
[----:B------:R-:W-:Y:S01]  /*2ae0*/  FMUL.FTZ R139, R139, UR17 ;  /* 0x000000118b8b7c20 */ /* 0x000fe20008410000 */
[----:B------:R-:W-:Y:S01]  /*2af0*/  @P0 F2FP.BF16.F32.PACK_AB R134, RZ, R130 ;  /* 0x00000082ff86023e */ /* 0x000fe200000010ff */
[----:B------:R-:W-:Y:S01]  /*2b00*/  FMUL.FTZ R130, R130, UR17 ;  /* 0x0000001182827c20 */ /* 0x000fe20008410000 */
[----:B------:R-:W-:-:S02]  /*2b10*/  @P0 F2FP.BF16.F32.PACK_AB R141, RZ, R132 ;  /* 0x00000084ff8d023e */ /* 0x000fc400000010ff */
[----:B------:R-:W-:Y:S01]  /*2b20*/  @P0 F2FP.BF16.F32.PACK_AB R143, RZ, R133 ;  /* 0x00000085ff8f023e */ /* 0x000fe200000010ff */
[----:B------:R-:W-:Y:S01]  /*2b30*/  FMUL.FTZ R133, R133, UR17 ;  /* 0x0000001185857c20 */ /* 0x000fe20008410000 */
[----:B------:R-:W-:Y:S01]  /*2b40*/  @P0 F2FP.BF16.F32.PACK_AB R187, RZ, R140 ;  /* 0x0000008cffbb023e */ /* 0x000fe200000010ff */
[----:B------:R-:W-:Y:S01]  /*2b50*/  FMUL.FTZ R140, R140, UR17 ;  /* 0x000000118c8c7c20 */ /* 0x000fe20008410000 */
[----:B------:R-:W-:Y:S02]  /*2b60*/  @P0 PRMT R120, R129, 0x7610, R120 ;  /* 0x0000761081780816 */ /* 0x000fe40000000078 */
[----:B------:R-:W-:Y:S02]  /*2b70*/  @P0 PRMT R121, R135, 0x7610, R121 ;  /* 0x0000761087790816 */ /* 0x000fe40000000079 */
[----:B------:R-:W-:Y:S01]  /*2b80*/  @P0 PRMT R122, R142, 0x7610, R122 ;  /* 0x000076108e7a0816 */ /* 0x000fe2000000007a */
[----:B------:R-:W-:Y:S01]  /*2b90*/  @P6 IMAD.MOV.U32 R142, RZ, RZ, R216 ;  /* 0x000000ffff8e6224 */ /* 0x000fe200078e00d8 */
[----:B------:R-:W-:-:S02]  /*2ba0*/  @P0 PRMT R123, R186, 0x7610, R123 ;  /* 0x00007610ba7b0816 */ /* 0x000fc4000000007b */
[----:B------:R-:W-:Y:S02]  /*2bb0*/  @P0 PRMT R120, R120, 0x5410, R134 ;  /* 0x0000541078780816 */ /* 0x000fe40000000086 */
[----:B------:R-:W-:Y:S02]  /*2bc0*/  @P0 PRMT R121, R121, 0x5410, R141 ;  /* 0x0000541079790816 */ /* 0x000fe4000000008d */
[----:B------:R-:W-:Y:S01]  /*2bd0*/  @P0 PRMT R122, R122, 0x5410, R143 ;  /* 0x000054107a7a0816 */ /* 0x000fe2000000008f */
[----:B------:R-:W-:Y:S01]  /*2be0*/  FMUL.FTZ R143, R128, UR17 ;  /* 0x00000011808f7c20 */ /* 0x000fe20008410000 */
[----:B------:R-:W-:Y:S02]  /*2bf0*/  @P0 PRMT R123, R123, 0x5410, R187 ;  /* 0x000054107b7b0816 */ /* 0x000fe400000000bb */
[----:B------:R-:W-:Y:S02]  /*2c00*/  @P6 LEA R134, P0, R38, UR14, 0x4 ;  /* 0x0000000e26866c11 */ /* 0x000fe4000f8020ff */
[----:B------:R-:W-:-:S02]  /*2c10*/  MOV R129, R224 ;  /* 0x000000e000817202 */ /* 0x000fc40000000f00 */
[----:B------:R-:W-:Y:S02]  /*2c20*/  @P6 LEA.HI.X R135, R38, UR15, RZ, 0x4, P0 ;  /* 0x0000000f26876c11 */ /* 0x000fe400080f24ff */
[----:B------:R-:W-:-:S04]  /*2c30*/  LOP3.LUT P0, RZ, R129, 0xff, RZ, 0xc0, !PT ;  /* 0x000000ff81ff7812 */ /* 0x000fc8000780c0ff */
[----:B------:R-:W-:Y:S02]  /*2c40*/  FSEL R141, R143, RZ, P0 ;  /* 0x000000ff8f8d7208 */ /* 0x000fe40000000000 */
[----:B------:R-:W-:-:S04]  /*2c50*/  ISETP.NE.U32.AND P0, PT, RZ, UR18, PT ;  /* 0x00000012ff007c0c */ /* 0x000fc8000bf05070 */
[----:B------:R-:W-:-:S13]  /*2c60*/  ISETP.NE.AND.EX P0, PT, RZ, UR19, PT, P0 ;  /* 0x00000013ff007c0c */ /* 0x000fda000bf05300 */
[----:B------:R-:W0:Y:S02]  /*2c70*/  @P0 LDC.64 R128, c[0x0][0x308] ;  /* 0x0000c200ff800b82 */ /* 0x000e240000000a00 */
[----:B0-----:R-:W-:-:S05]  /*2c80*/  @P0 IMAD.WIDE.U32 R128, R38, 0x10, R128 ;  /* 0x0000001026800825 */ /* 0x001fca00078e0080 */
[----:B------:R0:W-:Y:S01]  /*2c90*/  @P0 STG.E.128 desc[UR4][R128.64], R120 ;  /* 0x0000007880000986 */ /* 0x0001e2000c101d04 */
[----:B------:R-:W-:-:S04]  /*2ca0*/  @P6 LOP3.LUT P0, RZ, R142, 0xff, RZ, 0xc0, !PT ;  /* 0x000000ff8eff6812 */ /* 0x000fc8000780c0ff */
[----:B------:R-:W-:Y:S02]  /*2cb0*/  @P6 FSEL R142, R143, RZ, P0 ;  /* 0x000000ff8f8e6208 */ /* 0x000fe40000000000 */
[----:B------:R-:W-:Y:S02]  /*2cc0*/  LOP3.LUT P0, RZ, R224, 0xff00, RZ, 0xc0, !PT ;  /* 0x0000ff00e0ff7812 */ /* 0x000fe4000780c0ff */
[----:B------:R-:W-:Y:S02]  /*2cd0*/  @P6 F2FP.BF16.F32.PACK_AB R142, RZ, R142 ;  /* 0x0000008eff8e623e */ /* 0x000fe400000010ff */
[----:B------:R-:W-:Y:S02]  /*2ce0*/  FSEL R228, R130, RZ, P0 ;  /* 0x000000ff82e47208 */ /* 0x000fe40000000000 */
[----:B------:R-:W-:Y:S02]  /*2cf0*/  @P6 LOP3.LUT P0, RZ, R216, 0xff00, RZ, 0xc0, !PT ;  /* 0x0000ff00d8ff6812 */ /* 0x000fe4000780c0ff */
[----:B------:R-:W-:-:S02]  /*2d00*/  @P6 PRMT R124, R142, 0x7610, R124 ;  /* 0x000076108e7c6816 */ /* 0x000fc4000000007c */
[----:B------:R-:W-:Y:S01]  /*2d10*/  @P6 FSEL R130, R130, RZ, P0 ;  /* 0x000000ff82826208 */ /* 0x000fe20000000000 */
[----:B0-----:R-:W-:Y:S01]  /*2d20*/  FMUL.FTZ R129, R132, UR17 ;  /* 0x0000001184817c20 */ /* 0x001fe20008410000 */
[----:B------:R-:W-:-:S04]  /*2d30*/  LOP3.LUT P0, RZ, R224, 0xff0000, RZ, 0xc0, !PT ;  /* 0x00ff0000e0ff7812 */ /* 0x000fc8000780c0ff */
[----:B------:R-:W-:Y:S02]  /*2d40*/  FSEL R227, R131, RZ, P0 ;  /* 0x000000ff83e37208 */ /* 0x000fe40000000000 */
[----:B------:R-:W-:-:S04]  /*2d50*/  @P6 LOP3.LUT P0, RZ, R216, 0xff0000, RZ, 0xc0, !PT ;  /* 0x00ff0000d8ff6812 */ /* 0x000fc8000780c0ff */
[----:B------:R-:W-:Y:S01]  /*2d60*/  @P6 FSEL R128, R131, RZ, P0 ;  /* 0x000000ff83806208 */ /* 0x000fe20000000000 */
[----:B------:R-:W-:Y:S01]  /*2d70*/  FMUL.FTZ R131, R138, UR17 ;  /* 0x000000118a837c20 */ /* 0x000fe20008410000 */
[----:B------:R-:W-:Y:S02]  /*2d80*/  LOP3.LUT P0, RZ, R224, 0xff000000, RZ, 0xc0, !PT ;  /* 0xff000000e0ff7812 */ /* 0x000fe4000780c0ff */
[----:B------:R-:W-:Y:S02]  /*2d90*/  @P6 F2FP.BF16.F32.PACK_AB R138, RZ, R130 ;  /* 0x00000082ff8a623e */ /* 0x000fe400000010ff */
[----:B------:R-:W-:Y:S02]  /*2da0*/  FSEL R230, R129, RZ, P0 ;  /* 0x000000ff81e67208 */ /* 0x000fe40000000000 */
[----:B------:R-:W-:Y:S02]  /*2db0*/  @P6 LOP3.LUT P0, RZ, R216, 0xff000000, RZ, 0xc0, !PT ;  /* 0xff000000d8ff6812 */ /* 0x000fe4000780c0ff */
[----:B------:R-:W-:-:S02]  /*2dc0*/  @P6 PRMT R124, R124, 0x5410, R138 ;  /* 0x000054107c7c6816 */ /* 0x000fc4000000008a */
[----:B------:R-:W-:Y:S02]  /*2dd0*/  @P6 FSEL R129, R129, RZ, P0 ;  /* 0x000000ff81816208 */ /* 0x000fe40000000000 */
[----:B------:R-:W-:-:S04]  /*2de0*/  LOP3.LUT P0, RZ, R225, 0xff, RZ, 0xc0, !PT ;  /* 0x000000ffe1ff7812 */ /* 0x000fc8000780c0ff */
[----:B------:R-:W-:Y:S02]  /*2df0*/  FSEL R229, R131, RZ, P0 ;  /* 0x000000ff83e57208 */ /* 0x000fe40000000000 */
[----:B------:R-:W-:-:S04]  /*2e00*/  @P6 LOP3.LUT P0, RZ, R217, 0xff, RZ, 0xc0, !PT ;  /* 0x000000ffd9ff6812 */ /* 0x000fc8000780c0ff */
[----:B------:R-:W-:Y:S02]  /*2e10*/  @P6 FSEL R131, R131, RZ, P0 ;  /* 0x000000ff83836208 */ /* 0x000fe40000000000 */
[----:B------:R-:W-:Y:S02]  /*2e20*/  LOP3.LUT P0, RZ, R225, 0xff00, RZ, 0xc0, !PT ;  /* 0x0000ff00e1ff7812 */ /* 0x000fe4000780c0ff */
[----:B------:R-:W-:Y:S02]  /*2e30*/  @P6 F2FP.BF16.F32.PACK_AB R143, RZ, R131 ;  /* 0x00000083ff8f623e */ /* 0x000fe400000010ff */
[----:B------:R-:W-:Y:S02]  /*2e40*/  FSEL R232, R133, RZ, P0 ;  /* 0x000000ff85e87208 */ /* 0x000fe40000000000 */
[----:B------:R-:W-:Y:S02]  /*2e50*/  @P6 LOP3.LUT P0, RZ, R217, 0xff00, RZ, 0xc0, !PT ;  /* 0x0000ff00d9ff6812 */ /* 0x000fe4000780c0ff */
[----:B------:R-:W-:-:S02]  /*2e60*/  @P6 PRMT R126, R143, 0x7610, R126 ;  /* 0x000076108f7e6816 */ /* 0x000fc4000000007e */
[----:B------:R-:W-:Y:S02]  /*2e70*/  @P6 FSEL R186, R133, RZ, P0 ;  /* 0x000000ff85ba6208 */ /* 0x000fe40000000000 */
[----:B------:R-:W-:Y:S01]  /*2e80*/  LOP3.LUT P0, RZ, R225, 0xff0000, RZ, 0xc0, !PT ;  /* 0x00ff0000e1ff7812 */ /* 0x000fe2000780c0ff */
[----:B------:R-:W0:Y:S01]  /*2e90*/  LDC.64 R132, c[0x0][0x2f8] ;  /* 0x0000be00ff847b82 */ /* 0x000e220000000a00 */
[----:B------:R-:W-:Y:S02]  /*2ea0*/  @P6 F2FP.BF16.F32.PACK_AB R186, RZ, R186 ;  /* 0x000000baffba623e */ /* 0x000fe400000010ff */
[----:B------:R-:W-:Y:S02]  /*2eb0*/  FSEL R231, R139, RZ, P0 ;  /* 0x000000ff8be77208 */ /* 0x000fe40000000000 */
[----:B------:R-:W-:Y:S02]  /*2ec0*/  @P6 LOP3.LUT P0, RZ, R217, 0xff0000, RZ, 0xc0, !PT ;  /* 0x00ff0000d9ff6812 */ /* 0x000fe4000780c0ff */
[----:B------:R-:W-:-:S02]  /*2ed0*/  F2FP.BF16.F32.PACK_AB R130, R232, R229 ;  /* 0x000000e5e882723e */ /* 0x000fc400000010ff */
[----:B------:R-:W-:Y:S02]  /*2ee0*/  @P6 FSEL R187, R139, RZ, P0 ;  /* 0x000000ff8bbb6208 */ /* 0x000fe40000000000 */
[----:B------:R-:W-:Y:S02]  /*2ef0*/  LOP3.LUT P0, RZ, R225, 0xff000000, RZ, 0xc0, !PT ;  /* 0xff000000e1ff7812 */ /* 0x000fe4000780c0ff */
[----:B------:R-:W-:Y:S02]  /*2f00*/  @P6 F2FP.BF16.F32.PACK_AB R139, RZ, R128 ;  /* 0x00000080ff8b623e */ /* 0x000fe400000010ff */
[----:B------:R-:W-:Y:S02]  /*2f10*/  FSEL R234, R140, RZ, P0 ;  /* 0x000000ff8cea7208 */ /* 0x000fe40000000000 */
[----:B------:R-:W-:Y:S02]  /*2f20*/  @P6 LOP3.LUT P0, RZ, R217, 0xff000000, RZ, 0xc0, !PT ;  /* 0xff000000d9ff6812 */ /* 0x000fe4000780c0ff */
[----:B------:R-:W-:-:S02]  /*2f30*/  @P6 F2FP.BF16.F32.PACK_AB R187, RZ, R187 ;  /* 0x000000bbffbb623e */ /* 0x000fc400000010ff */
[----:B------:R-:W-:Y:S02]  /*2f40*/  @P6 FSEL R226, R140, RZ, P0 ;  /* 0x000000ff8ce26208 */ /* 0x000fe40000000000 */
[----:B------:R-:W-:Y:S01]  /*2f50*/  @P6 F2FP.BF16.F32.PACK_AB R140, RZ, R129 ;  /* 0x00000081ff8c623e */ /* 0x000fe200000010ff */
[C---:B0-----:R-:W-:Y:S01]  /*2f60*/  IMAD.WIDE.U32 R132, R38.reuse, 0x10, R132 ;  /* 0x0000001026847825 */ /* 0x041fe200078e0084 */
[----:B------:R-:W-:Y:S02]  /*2f70*/  @P6 F2FP.BF16.F32.PACK_AB R226, RZ, R226 ;  /* 0x000000e2ffe2623e */ /* 0x000fe400000010ff */
[----:B------:R-:W-:Y:S01]  /*2f80*/  @P6 PRMT R125, R139, 0x7610, R125 ;  /* 0x000076108b7d6816 */ /* 0x000fe2000000007d */
[----:B------:R-:W-:Y:S01]  /*2f90*/  VIADD R38, R38, 0x100 ;  /* 0x0000010026267836 */ /* 0x000fe20000000000 */
[----:B------:R-:W-:Y:S02]  /*2fa0*/  @P6 PRMT R127, R187, 0x7610, R127 ;  /* 0x00007610bb7f6816 */ /* 0x000fe4000000007f */
[----:B------:R-:W-:-:S02]  /*2fb0*/  F2FP.BF16.F32.PACK_AB R129, R230, R227 ;  /* 0x000000e3e681723e */ /* 0x000fc400000010ff */
[----:B------:R-:W-:Y:S02]  /*2fc0*/  F2FP.BF16.F32.PACK_AB R128, R228, R141 ;  /* 0x0000008de480723e */ /* 0x000fe400000010ff */
[----:B------:R-:W-:Y:S02]  /*2fd0*/  F2FP.BF16.F32.PACK_AB R131, R234, R231 ;  /* 0x000000e7ea83723e */ /* 0x000fe400000010ff */
[----:B------:R-:W-:Y:S02]  /*2fe0*/  @P6 PRMT R125, R125, 0x5410, R140 ;  /* 0x000054107d7d6816 */ /* 0x000fe4000000008c */
[----:B------:R-:W-:Y:S01]  /*2ff0*/  @P6 PRMT R126, R126, 0x5410, R186 ;  /* 0x000054107e7e6816 */ /* 0x000fe200000000ba */
[----:B------:R0:W-:Y:S01]  /*3000*/  STG.E.128 desc[UR4][R132.64], R128 ;  /* 0x0000008084007986 */ /* 0x0001e2000c101d04 */
[----:B------:R-:W-:-:S05]  /*3010*/  @P6 PRMT R127, R127, 0x5410, R226 ;  /* 0x000054107f7f6816 */ /* 0x000fca00000000e2 */
[----:B------:R0:W-:Y:S02]  /*3020*/  @P6 STG.E.128 desc[UR4][R134.64], R124 ;  /* 0x0000007c86006986 */ /* 0x0001e4000c101d04 */
.L_x_233:
[----:B------:R-:W-:Y:S05]  /*3030*/  BSYNC B0 ;  /* 0x0000000000007941 */ /* 0x000fea0003800000 */
.L_x_232:
[----:B------:R-:W-:Y:S04]  /*3040*/  BSSY B0, `(.L_x_234) ;  /* 0x0000090000007945 */ /* 0x000fe80003800000 */
[----:B------:R-:W-:Y:S05]  /*3050*/  @!P4 BRA `(.L_x_235) ;  /* 0x000000080038c947 */ /* 0x000fea0003800000 */
[----:B------:R-:W-:Y:S02]  /*3060*/  ISETP.NE.U32.AND P0, PT, RZ, UR8, PT ;  /* 0x00000008ff007c0c */ /* 0x000fe4000bf05070 */
[----:B------:R-:W-:Y:S02]  /*3070*/  ISETP.NE.AND P6, PT, R37, RZ, PT ;  /* 0x000000ff2500720c */ /* 0x000fe40003fc5270 */
[----:B------:R-:W-:Y:S02]  /*3080*/  ISETP.NE.AND.EX P0, PT, RZ, UR9, PT, P0 ;  /* 0x00000009ff007c0c */ /* 0x000fe4000bf05300 */
[----:B------:R-:W-:Y:S02]  /*3090*/  FSEL R142, R136, RZ, !P6 ;  /* 0x000000ff888e7208 */ /* 0x000fe40007000000 */
[----:B------:R-:W-:-:S03]  /*30a0*/  ISETP.NE.U32.AND P6, PT, RZ, UR14, PT ;  /* 0x0000000eff007c0c */ /* 0x000fc6000bfc5070 */
[-CC-:B0-----:R-:W-:Y:S01]  /*30b0*/  FFMA.FTZ R131, R159, R137.reuse, R142.reuse ;  /* 0x000000899f837223 */ /* 0x181fe2000001008e */
[-CC-:B------:R-:W-:Y:S01]  /*30c0*/  FFMA.FTZ R129, R157, R137.reuse, R142.reuse ;  /* 0x000000899d817223 */ /* 0x180fe2000001008e */
[-CC-:B------:R-:W-:Y:S01]  /*30d0*/  FFMA.FTZ R130, R166, R137.reuse, R142.reuse ;  /* 0x00000089a6827223 */ /* 0x180fe2000001008e */
[----:B------:R-:W-:Y:S01]  /*30e0*/  FFMA.FTZ R134, R168, R137, R142 ;  /* 0x00000089a8867223 */ /* 0x000fe2000001008e */
[----:B------:R-:W-:Y:S01]  /*30f0*/  FADD.FTZ R132, R160, -R131 ;  /* 0x80000083a0847221 */ /* 0x000fe20000010000 */
[----:B------:R-:W-:Y:S01]  /*3100*/  FADD.FTZ R128, R158, -R129 ;  /* 0x800000819e807221 */ /* 0x000fe20000010000 */
[C---:B------:R-:W-:Y:S01]  /*3110*/  @P0 PRMT R131, R108.reuse, 0x7632, R131 ;  /* 0x000076326c830816 */ /* 0x040fe20000000083 */
[----:B------:R-:W-:Y:S01]  /*3120*/  FADD.FTZ R130, R165, -R130 ;  /* 0x80000082a5827221 */ /* 0x000fe20000010000 */
[----:B------:R-:W-:Y:S01]  /*3130*/  FADD.FTZ R138, R167, -R134 ;  /* 0x80000086a78a7221 */ /* 0x000fe20000010000 */
[----:B------:R-:W-:Y:S01]  /*3140*/  @P0 SHF.L.U32 R129, R108, 0x10, RZ ;  /* 0x000000106c810819 */ /* 0x000fe200000006ff */
[C---:B------:R-:W-:Y:S01]  /*3150*/  @P0 IMAD.U32 R134, R109.reuse, 0x10000, RZ ;  /* 0x000100006d860824 */ /* 0x040fe200078e00ff */
[----:B------:R-:W-:Y:S01]  /*3160*/  @P0 PRMT R135, R109, 0x7632, R135 ;  /* 0x000076326d870816 */ /* 0x000fe20000000087 */
[----:B------:R-:W-:-:S02]  /*3170*/  @P0 IMAD.U32 R133, R131, 0x10000, RZ ;  /* 0x0001000083850824 */ /* 0x000fc400078e00ff */
[C---:B-----5:R-:W-:Y:S01]  /*3180*/  FMUL.FTZ R128, R39.reuse, R128 ;  /* 0x0000008027807220 */ /* 0x060fe20000410000 */
[C---:B------:R-:W-:Y:S01]  /*3190*/  FMUL.FTZ R130, R39.reuse, R130 ;  /* 0x0000008227827220 */ /* 0x040fe20000410000 */
[----:B------:R-:W-:Y:S01]  /*31a0*/  FMUL.FTZ R131, R39, R132 ;  /* 0x0000008427837220 */ /* 0x000fe20000410000 */
[----:B------:R-:W-:Y:S01]  /*31b0*/  @P0 SHF.L.U32 R135, R135, 0x10, RZ ;  /* 0x0000001087870819 */ /* 0x000fe200000006ff */
        /* <DEDUP_REMOVED lines=18> */
[----:B------:R-:W-:Y:S01]  /*32e0*/  @P0 SHF.L.U32 R141, R141, 0x10, RZ ;  /* 0x000000108d8d0819 */ /* 0x000fe200000006ff */
[----:B------:R-:W-:-:S02]  /*32f0*/  @P0 IMAD.U32 R129, R110, 0x10000, RZ ;  /* 0x000100006e810824 */ /* 0x000fc400078e00ff */
[----:B------:R-:W-:Y:S01]  /*3300*/  FMUL.FTZ R138, R39, R138 ;  /* 0x0000008a278a7220 */ /* 0x000fe20000410000 */
[----:B------:R-:W-:Y:S02]  /*3310*/  @P0 IMAD.U32 R134, R135, 0x10000, RZ ;  /* 0x0001000087860824 */ /* 0x000fe400078e00ff */
[----:B------:R-:W-:Y:S01]  /*3320*/  FMUL.FTZ R140, R39, R186 ;  /* 0x000000ba278c7220 */ /* 0x000fe20000410000 */
[----:B------:R-:W-:Y:S01]  /*3330*/  @P0 FADD.FTZ R139, R139, R142 ;  /* 0x0000008e8b8b0221 */ /* 0x000fe20000010000 */
[----:B------:R-:W-:Y:S01]  /*3340*/  @P0 FADD.FTZ R138, R138, R129 ;  /* 0x000000818a8a0221 */ /* 0x000fe20000010000 */
[----:B------:R-:W-:Y:S01]  /*3350*/  @P0 FADD.FTZ R133, R133, R134 ;  /* 0x0000008685850221 */ /* 0x000fe20000010000 */
[----:B------:R-:W-:Y:S01]  /*3360*/  @P0 FADD.FTZ R140, R140, R141 ;  /* 0x0000008d8c8c0221 */ /* 0x000fe20000010000 */
[----:B------:R-:W-:Y:S02]  /*3370*/  ISETP.NE.U32.AND P0, PT, RZ, UR18, PT ;  /* 0x00000012ff007c0c */ /* 0x000fe4000bf05070 */
[----:B------:R-:W-:-:S02]  /*3380*/  ISETP.NE.AND.EX P6, PT, RZ, UR15, PT, P6 ;  /* 0x0000000fff007c0c */ /* 0x000fc4000bfc5360 */
        /* <DEDUP_REMOVED lines=14> */
[----:B------:R-:W-:Y:S01]  /*3470*/  @P0 PRMT R120, R129, 0x7610, R120 ;  /* 0x0000761081780816 */ /* 0x000fe20000000078 */
[----:B------:R-:W-:Y:S01]  /*3480*/  IMAD.MOV.U32 R129, RZ, RZ, R222 ;  /* 0x000000ffff817224 */ /* 0x000fe200078e00de */
[----:B------:R-:W-:Y:S02]  /*3490*/  @P0 PRMT R121, R135, 0x7610, R121 ;  /* 0x0000761087790816 */ /* 0x000fe40000000079 */
[----:B------:R-:W-:Y:S02]  /*34a0*/  @P0 PRMT R122, R142, 0x7610, R122 ;  /* 0x000076108e7a0816 */ /* 0x000fe4000000007a */
[----:B------:R-:W-:-:S02]  /*34b0*/  @P0 PRMT R123, R186, 0x7610, R123 ;  /* 0x00007610ba7b0816 */ /* 0x000fc4000000007b */
[----:B------:R-:W-:Y:S02]  /*34c0*/  @P0 PRMT R120, R120, 0x5410, R134 ;  /* 0x0000541078780816 */ /* 0x000fe40000000086 */
[----:B------:R-:W-:Y:S02]  /*34d0*/  @P0 PRMT R121, R121, 0x5410, R141 ;  /* 0x0000541079790816 */ /* 0x000fe4000000008d */
[----:B------:R-:W-:Y:S01]  /*34e0*/  @P0 PRMT R122, R122, 0x5410, R143 ;  /* 0x000054107a7a0816 */ /* 0x000fe2000000008f */
[----:B------:R-:W-:Y:S01]  /*34f0*/  FMUL.FTZ R143, R128, UR17 ;  /* 0x00000011808f7c20 */ /* 0x000fe20008410000 */
[----:B------:R-:W-:Y:S02]  /*3500*/  @P0 PRMT R123, R123, 0x5410, R187 ;  /* 0x000054107b7b0816 */ /* 0x000fe400000000bb */
[----:B------:R-:W-:Y:S02]  /*3510*/  @P6 LEA R134, P0, R38, UR14, 0x4 ;  /* 0x0000000e26866c11 */ /* 0x000fe4000f8020ff */
[----:B------:R-:W-:-:S02]  /*3520*/  @P6 MOV R142, R214 ;  /* 0x000000d6008e6202 */ /* 0x000fc40000000f00 */
        /* <DEDUP_REMOVED lines=65> */
.L_x_235:
[----:B------:R-:W-:Y:S05]  /*3940*/  BSYNC B0 ;  /* 0x0000000000007941 */ /* 0x000fea0003800000 */
.L_x_234:
[----:B------:R-:W-:Y:S04]  /*3950*/  BSSY B0, `(.L_x_236) ;  /* 0x0000090000007945 */ /* 0x000fe80003800000 */
[----:B------:R-:W-:Y:S05]  /*3960*/  @!P3 BRA `(.L_x_237) ;  /* 0x000000080038b947 */ /* 0x000fea0003800000 */
[----:B------:R-:W-:Y:S02]  /*3970*/  ISETP.NE.U32.AND P0, PT, RZ, UR8, PT ;  /* 0x00000008ff007c0c */ /* 0x000fe4000bf05070 */
[----:B------:R-:W-:Y:S02]  /*3980*/  ISETP.NE.AND P6, PT, R37, RZ, PT ;  /* 0x000000ff2500720c */ /* 0x000fe40003fc5270 */
[----:B------:R-:W-:Y:S02]  /*3990*/  ISETP.NE.AND.EX P0, PT, RZ, UR9, PT, P0 ;  /* 0x00000009ff007c0c */ /* 0x000fe4000bf05300 */
[----:B------:R-:W-:Y:S02]  /*39a0*/  FSEL R142, R136, RZ, !P6 ;  /* 0x000000ff888e7208 */ /* 0x000fe40007000000 */
[----:B------:R-:W-:-:S03]  /*39b0*/  ISETP.NE.U32.AND P6, PT, RZ, UR14, PT ;  /* 0x0000000eff007c0c */ /* 0x000fc6000bfc5070 */
[-CC-:B01----:R-:W-:Y:S01]  /*39c0*/  FFMA.FTZ R131, R175, R137.reuse, R142.reuse ;  /* 0x00000089af837223 */ /* 0x183fe2000001008e */
        /* <DEDUP_REMOVED lines=9> */
[----:B------:R-:W-:Y:S01]  /*3a60*/  @P0 IMAD.U32 R134, R113, 0x10000, RZ ;  /* 0x0001000071860824 */ /* 0x000fe200078e00ff */
[----:B------:R-:W-:Y:S01]  /*3a70*/  @P0 SHF.L.U32 R133, R131, 0x10, RZ ;  /* 0x0000001083850819 */ /* 0x000fe200000006ff */
[----:B-----5:R-:W-:Y:S01]  /*3a80*/  FMUL.FTZ R131, R39, R132 ;  /* 0x0000008427837220 */ /* 0x020fe20000410000 */
[----:B------:R-:W-:Y:S01]  /*3a90*/  @P0 PRMT R135, R113, 0x7632, R135 ;  /* 0x0000763271870816 */ /* 0x000fe20000000087 */
[C---:B------:R-:W-:Y:S01]  /*3aa0*/  FMUL.FTZ R128, R39.reuse, R128 ;  /* 0x0000008027807220 */ /* 0x040fe20000410000 */
[----:B------:R-:W-:Y:S01]  /*3ab0*/  FMUL.FTZ R130, R39, R130 ;  /* 0x0000008227827220 */ /* 0x000fe20000410000 */
[----:B------:R-:W-:Y:S01]  /*3ac0*/  @P0 FADD.FTZ R131, R131, R134 ;  /* 0x0000008683830221 */ /* 0x000fe20000010000 */
[----:B------:R-:W-:Y:S01]  /*3ad0*/  FMUL.FTZ R132, R39, R138 ;  /* 0x0000008a27847220 */ /* 0x000fe20000410000 */
[----:B------:R-:W-:-:S02]  /*3ae0*/  @P0 IMAD.U32 R135, R135, 0x10000, RZ ;  /* 0x0001000087870824 */ /* 0x000fc400078e00ff */
        /* <DEDUP_REMOVED lines=13> */
[C---:B------:R-:W-:Y:S01]  /*3bc0*/  FMUL.FTZ R133, R39.reuse, R134 ;  /* 0x0000008627857220 */ /* 0x040fe20000410000 */
[----:B------:R-:W-:Y:S01]  /*3bd0*/  @P0 SHF.L.U32 R129, R114, 0x10, RZ ;  /* 0x0000001072810819 */ /* 0x000fe200000006ff */
        /* <DEDUP_REMOVED lines=90> */
[----:B0-----:R-:W-:Y:S01]  /*4180*/  IMAD.WIDE.U32 R132, R38, 0x10, R132 ;  /* 0x0000001026847825 */ /* 0x001fe200078e0084 */
[----:B------:R-:W-:Y:S02]  /*4190*/  @P6 F2FP.BF16.F32.PACK_AB R226, RZ, R226 ;  /* 0x000000e2ffe2623e */ /* 0x000fe400000010ff */
[----:B------:R-:W-:Y:S02]  /*41a0*/  @P6 PRMT R125, R139, 0x7610, R125 ;  /* 0x000076108b7d6816 */ /* 0x000fe4000000007d */
[----:B------:R-:W-:Y:S02]  /*41b0*/  @P6 PRMT R127, R187, 0x7610, R127 ;  /* 0x00007610bb7f6816 */ /* 0x000fe4000000007f */
[----:B------:R-:W-:-:S02]  /*41c0*/  F2FP.BF16.F32.PACK_AB R129, R230, R227 ;  /* 0x000000e3e681723e */ /* 0x000fc400000010ff */
[----:B------:R-:W-:Y:S02]  /*41d0*/  F2FP.BF16.F32.PACK_AB R128, R228, R141 ;  /* 0x0000008de480723e */ /* 0x000fe400000010ff */
[----:B------:R-:W-:Y:S02]  /*41e0*/  F2FP.BF16.F32.PACK_AB R131, R234, R231 ;  /* 0x000000e7ea83723e */ /* 0x000fe400000010ff */
[----:B------:R-:W-:Y:S02]  /*41f0*/  @P6 PRMT R125, R125, 0x5410, R140 ;  /* 0x000054107d7d6816 */ /* 0x000fe4000000008c */
[----:B------:R-:W-:Y:S01]  /*4200*/  @P6 PRMT R126, R126, 0x5410, R186 ;  /* 0x000054107e7e6816 */ /* 0x000fe200000000ba */
[----:B------:R2:W-:Y:S01]  /*4210*/  STG.E.128 desc[UR4][R132.64], R128 ;  /* 0x0000008084007986 */ /* 0x0005e2000c101d04 */
[----:B------:R-:W-:Y:S02]  /*4220*/  @P6 PRMT R127, R127, 0x5410, R226 ;  /* 0x000054107f7f6816 */ /* 0x000fe400000000e2 */
[----:B------:R-:W-:-:S03]  /*4230*/  IADD3 R38, R38, 0x100, RZ ;  /* 0x0000010026267810 */ /* 0x000fc60007ffe0ff */
[----:B------:R2:W-:Y:S04]  /*4240*/  @P6 STG.E.128 desc[UR4][R134.64], R124 ;  /* 0x0000007c86006986 */ /* 0x0005e8000c101d04 */
.L_x_237:
[----:B------:R-:W-:Y:S05]  /*4250*/  BSYNC B0 ;  /* 0x0000000000007941 */ /* 0x000fea0003800000 */
.L_x_236:
[----:B------:R-:W-:Y:S04]  /*4260*/  BSSY B0, `(.L_x_238) ;  /* 0x000008f000007945 */ /* 0x000fe80003800000 */
[----:B------:R-:W-:Y:S05]  /*4270*/  @!P2 BRA `(.L_x_239) ;  /* 0x000000080034a947 */ /* 0x000fea0003800000 */
[----:B------:R-:W-:Y:S02]  /*4280*/  ISETP.NE.AND P0, PT, R37, RZ, PT ;  /* 0x000000ff2500720c */ /* 0x000fe40003f05270 */
[----:B------:R-:W-:Y:S02]  /*4290*/  ISETP.NE.U32.AND P6, PT, RZ, UR14, PT ;  /* 0x0000000eff007c0c */ /* 0x000fe4000bfc5070 */
[----:B------:R-:W-:Y:S02]  /*42a0*/  FSEL R136, R136, RZ, !P0 ;  /* 0x000000ff88887208 */ /* 0x000fe40004000000 */
[----:B------:R-:W-:Y:S02]  /*42b0*/  ISETP.NE.U32.AND P0, PT, RZ, UR8, PT ;  /* 0x00000008ff007c0c */ /* 0x000fe4000bf05070 */
[----:B------:R-:W-:Y:S01]  /*42c0*/  ISETP.NE.AND.EX P6, PT, RZ, UR15, PT, P6 ;  /* 0x0000000fff007c0c */ /* 0x000fe2000bfc5360 */
[-CC-:B012---:R-:W-:Y:S01]  /*42d0*/  FFMA.FTZ R129, R191, R137.reuse, R136.reuse ;  /* 0x00000089bf817223 */ /* 0x187fe20000010088 */
[----:B------:R-:W-:Y:S01]  /*42e0*/  ISETP.NE.AND.EX P0, PT, RZ, UR9, PT, P0 ;  /* 0x00000009ff007c0c */ /* 0x000fe2000bf05300 */
[-CC-:B------:R-:W-:Y:S01]  /*42f0*/  FFMA.FTZ R131, R193, R137.reuse, R136.reuse ;  /* 0x00000089c1837223 */ /* 0x180fe20000010088 */
[-CC-:B------:R-:W-:Y:S01]  /*4300*/  FFMA.FTZ R133, R195, R137.reuse, R136.reuse ;  /* 0x00000089c3857223 */ /* 0x180fe20000010088 */
[----:B------:R-:W-:Y:S01]  /*4310*/  FADD.FTZ R128, R192, -R129 ;  /* 0x80000081c0807221 */ /* 0x000fe20000010000 */
[-CC-:B------:R-:W-:Y:S01]  /*4320*/  FFMA.FTZ R130, R198, R137.reuse, R136.reuse ;  /* 0x00000089c6827223 */ /* 0x180fe20000010088 */
[----:B------:R-:W-:Y:S01]  /*4330*/  FADD.FTZ R134, R194, -R131 ;  /* 0x80000083c2867221 */ /* 0x000fe20000010000 */
[----:B------:R-:W-:Y:S01]  /*4340*/  FADD.FTZ R138, R196, -R133 ;  /* 0x80000085c48a7221 */ /* 0x000fe20000010000 */
[-CC-:B------:R-:W-:Y:S01]  /*4350*/  FFMA.FTZ R132, R200, R137.reuse, R136.reuse ;  /* 0x00000089c8847223 */ /* 0x180fe20000010088 */
[-CC-:B------:R-:W-:Y:S01]  /*4360*/  FFMA.FTZ R140, R202, R137.reuse, R136.reuse ;  /* 0x00000089ca8c7223 */ /* 0x180fe20000010088 */
[C---:B-----5:R-:W-:Y:S01]  /*4370*/  FMUL.FTZ R128, R39.reuse, R128 ;  /* 0x0000008027807220 */ /* 0x060fe20000410000 */
[----:B------:R-:W-:Y:S01]  /*4380*/  FMUL.FTZ R134, R39, R134 ;  /* 0x0000008627867220 */ /* 0x000fe20000410000 */
[-C--:B------:R-:W-:Y:S01]  /*4390*/  FFMA.FTZ R135, R201, R137.reuse, R136 ;  /* 0x00000089c9877223 */ /* 0x080fe20000010088 */
[----:B------:R-:W-:Y:S01]  /*43a0*/  FADD.FTZ R130, R197, -R130 ;  /* 0x80000082c5827221 */ /* 0x000fe20000010000 */
[----:B------:R-:W-:Y:S01]  /*43b0*/  @P0 SHF.L.U32 R133, R117, 0x10, RZ ;  /* 0x0000001075850819 */ /* 0x000fe200000006ff */
[C---:B------:R-:W-:Y:S01]  /*43c0*/  @P0 IMAD.U32 R129, R116.reuse, 0x10000, RZ ;  /* 0x0001000074810824 */ /* 0x040fe200078e00ff */
[----:B------:R-:W-:Y:S01]  /*43d0*/  @P0 PRMT R131, R116, 0x7632, R131 ;  /* 0x0000763274830816 */ /* 0x000fe20000000083 */
[----:B------:R-:W-:Y:S01]  /*43e0*/  FFMA.FTZ R186, R206, R137, R136 ;  /* 0x00000089ceba7223 */ /* 0x000fe20000010088 */
[----:B------:R-:W-:Y:S01]  /*43f0*/  FADD.FTZ R136, R199, -R132 ;  /* 0x80000084c7887221 */ /* 0x000fe20000010000 */
[----:B------:R-:W-:Y:S01]  /*4400*/  FADD.FTZ R140, R203, -R140 ;  /* 0x8000008ccb8c7221 */ /* 0x000fe20000010000 */
[----:B------:R-:W-:Y:S01]  /*4410*/  @P0 FADD.FTZ R128, R128, R129 ;  /* 0x0000008180800221 */ /* 0x000fe20000010000 */
[----:B------:R-:W-:Y:S01]  /*4420*/  @P0 FADD.FTZ R134, R134, R133 ;  /* 0x0000008586860221 */ /* 0x000fe20000010000 */
[----:B------:R-:W-:Y:S01]  /*4430*/  FADD.FTZ R142, R204, -R135 ;  /* 0x80000087cc8e7221 */ /* 0x000fe20000010000 */
[----:B------:R-:W-:Y:S01]  /*4440*/  FMUL.FTZ R139, R39, R130 ;  /* 0x00000082278b7220 */ /* 0x000fe20000410000 */
[----:B------:R-:W-:Y:S01]  /*4450*/  @P0 IMAD.U32 R132, R131, 0x10000, RZ ;  /* 0x0001000083840824 */ /* 0x000fe200078e00ff */
[----:B------:R-:W-:Y:S01]  /*4460*/  @P0 PRMT R129, R117, 0x7632, R129 ;  /* 0x0000763275810816 */ /* 0x000fe20000000081 */
[----:B------:R-:W-:Y:S01]  /*4470*/  FADD.FTZ R186, R205, -R186 ;  /* 0x800000bacdba7221 */ /* 0x000fe20000010000 */
[C---:B------:R-:W-:Y:S01]  /*4480*/  @P0 PRMT R133, R118.reuse, 0x7632, R133 ;  /* 0x0000763276850816 */ /* 0x040fe20000000085 */
[----:B------:R-:W-:Y:S01]  /*4490*/  FMUL.FTZ R131, R39, R138 ;  /* 0x0000008a27837220 */ /* 0x000fe20000410000 */
[----:B------:R-:W-:Y:S01]  /*44a0*/  @P0 PRMT R137, R119, 0x7632, R137 ;  /* 0x0000763277890816 */ /* 0x000fe20000000089 */
[C---:B------:R-:W-:Y:S01]  /*44b0*/  FMUL.FTZ R135, R39.reuse, R140 ;  /* 0x0000008c27877220 */ /* 0x040fe20000410000 */
[C---:B------:R-:W-:Y:S01]  /*44c0*/  FMUL.FTZ R136, R39.reuse, R136 ;  /* 0x0000008827887220 */ /* 0x040fe20000410000 */
[----:B------:R-:W-:Y:S01]  /*44d0*/  FMUL.FTZ R130, R39, R142 ;  /* 0x0000008e27827220 */ /* 0x000fe20000410000 */
[----:B------:R-:W-:Y:S01]  /*44e0*/  @P0 FADD.FTZ R139, R139, R132 ;  /* 0x000000848b8b0221 */ /* 0x000fe20000010000 */
[----:B------:R-:W-:Y:S01]  /*44f0*/  @P0 SHF.L.U32 R129, R129, 0x10, RZ ;  /* 0x0000001081810819 */ /* 0x000fe200000006ff */
[----:B------:R-:W-:Y:S01]  /*4500*/  FMUL.FTZ R39, R39, R186 ;  /* 0x000000ba27277220 */ /* 0x000fe20000410000 */
[----:B------:R-:W-:Y:S01]  /*4510*/  @P0 SHF.L.U32 R138, R133, 0x10, RZ ;  /* 0x00000010858a0819 */ /* 0x000fe200000006ff */
[----:B------:R-:W-:Y:S01]  /*4520*/  @P0 IMAD.U32 R132, R118, 0x10000, RZ ;  /* 0x0001000076840824 */ /* 0x000fe200078e00ff */
[----:B------:R-:W-:Y:S01]  /*4530*/  @P0 SHF.L.U32 R140, R137, 0x10, RZ ;  /* 0x00000010898c0819 */ /* 0x000fe200000006ff */
[----:B------:R-:W-:-:S02]  /*4540*/  @P0 IMAD.U32 R133, R119, 0x10000, RZ ;  /* 0x0001000077850824 */ /* 0x000fc400078e00ff */
[----:B------:R-:W-:Y:S01]  /*4550*/  @P0 FADD.FTZ R136, R136, R129 ;  /* 0x0000008188880221 */ /* 0x000fe20000010000 */
[----:B------:R-:W-:Y:S01]  /*4560*/  @P0 FADD.FTZ R131, R131, R132 ;  /* 0x0000008483830221 */ /* 0x000fe20000010000 */
[----:B------:R-:W-:Y:S01]  /*4570*/  @P0 FADD.FTZ R135, R135, R138 ;  /* 0x0000008a87870221 */ /* 0x000fe20000010000 */
[----:B------:R-:W-:Y:S01]  /*4580*/  @P0 FADD.FTZ R130, R130, R133 ;  /* 0x0000008582820221 */ /* 0x000fe20000010000 */
[----:B------:R-:W-:Y:S01]  /*4590*/  @P0 FADD.FTZ R39, R39, R140 ;  /* 0x0000008c27270221 */ /* 0x000fe20000010000 */
[----:B------:R-:W-:-:S04]  /*45a0*/  ISETP.NE.U32.AND P0, PT, RZ, UR18, PT ;  /* 0x00000012ff007c0c */ /* 0x000fc8000bf05070 */
[----:B------:R-:W-:-:S13]  /*45b0*/  ISETP.NE.AND.EX P0, PT, RZ, UR19, PT, P0 ;  /* 0x00000013ff007c0c */ /* 0x000fda000bf05300 */
[----:B------:R-:W-:Y:S02]  /*45c0*/  @P0 F2FP.BF16.F32.PACK_AB R129, RZ, R128 ;  /* 0x00000080ff81023e */ /* 0x000fe400000010ff */
[----:B------:R-:W-:Y:S01]  /*45d0*/  @P0 F2FP.BF16.F32.PACK_AB R133, RZ, R134 ;  /* 0x00000086ff85023e */ /* 0x000fe200000010ff */
[----:B------:R-:W-:Y:S01]  /*45e0*/  FMUL.FTZ R134, R134, UR17 ;  /* 0x0000001186867c20 */ /* 0x000fe20008410000 */
        /* <DEDUP_REMOVED lines=12> */
[----:B------:R-:W-:Y:S01]  /*46b0*/  @P0 PRMT R120, R129, 0x7610, R120 ;  /* 0x0000761081780816 */ /* 0x000fe20000000078 */
[----:B------:R-:W-:Y:S01]  /*46c0*/  IMAD.MOV.U32 R129, RZ, RZ, R218 ;  /* 0x000000ffff817224 */ /* 0x000fe200078e00da */
[----:B------:R-:W-:-:S02]  /*46d0*/  @P0 PRMT R121, R133, 0x7610, R121 ;  /* 0x0000761085790816 */ /* 0x000fc40000000079 */
[----:B------:R-:W-:Y:S02]  /*46e0*/  @P0 PRMT R122, R138, 0x7610, R122 ;  /* 0x000076108a7a0816 */ /* 0x000fe4000000007a */
[----:B------:R-:W-:Y:S02]  /*46f0*/  @P0 PRMT R123, R141, 0x7610, R123 ;  /* 0x000076108d7b0816 */ /* 0x000fe4000000007b */
[----:B------:R-:W-:Y:S02]  /*4700*/  @P0 PRMT R120, R120, 0x5410, R132 ;  /* 0x0000541078780816 */ /* 0x000fe40000000084 */
[----:B------:R-:W-:Y:S02]  /*4710*/  @P0 PRMT R121, R121, 0x5410, R137 ;  /* 0x0000541079790816 */ /* 0x000fe40000000089 */
[----:B------:R-:W-:Y:S01]  /*4720*/  @P0 PRMT R122, R122, 0x5410, R140 ;  /* 0x000054107a7a0816 */ /* 0x000fe2000000008c */
[----:B------:R-:W-:Y:S01]  /*4730*/  FMUL.FTZ R140, R128, UR17 ;  /* 0x00000011808c7c20 */ /* 0x000fe20008410000 */
[----:B------:R-:W-:-:S02]  /*4740*/  @P0 PRMT R123, R123, 0x5410, R142 ;  /* 0x000054107b7b0816 */ /* 0x000fc4000000008e */
[C---:B------:R-:W-:Y:S02]  /*4750*/  @P6 LEA R132, P0, R38.reuse, UR14, 0x4 ;  /* 0x0000000e26846c11 */ /* 0x040fe4000f8020ff */
[----:B------:R-:W-:Y:S02]  /*4760*/  @P6 MOV R138, R210 ;  /* 0x000000d2008a6202 */ /* 0x000fe40000000f00 */
        /* <DEDUP_REMOVED lines=16> */
[----:B0-----:R-:W0:Y:S01]  /*4870*/  LDC.64 R128, c[0x0][0x2f8] ;  /* 0x0000be00ff807b82 */ /* 0x001e220000000a00 */
[----:B------:R-:W-:Y:S02]  /*4880*/  LOP3.LUT P0, RZ, R218, 0xff0000, RZ, 0xc0, !PT ;  /* 0x00ff0000daff7812 */ /* 0x000fe4000780c0ff */
[----:B------:R-:W-:Y:S02]  /*4890*/  @P6 F2FP.BF16.F32.PACK_AB R139, RZ, R139 ;  /* 0x0000008bff8b623e */ /* 0x000fe400000010ff */
[----:B------:R-:W-:Y:S02]  /*48a0*/  FSEL R143, R134, RZ, P0 ;  /* 0x000000ff868f7208 */ /* 0x000fe40000000000 */
[----:B------:R-:W-:Y:S02]  /*48b0*/  @P6 LOP3.LUT P0, RZ, R210, 0xff0000, RZ, 0xc0, !PT ;  /* 0x00ff0000d2ff6812 */ /* 0x000fe4000780c0ff */
[----:B------:R-:W-:-:S02]  /*48c0*/  @P6 PRMT R124, R124, 0x5410, R139 ;  /* 0x000054107c7c6816 */ /* 0x000fc4000000008b */
[----:B------:R-:W-:Y:S02]  /*48d0*/  @P6 FSEL R134, R134, RZ, P0 ;  /* 0x000000ff86866208 */ /* 0x000fe40000000000 */
        /* <DEDUP_REMOVED lines=20> */
[----:B------:R-:W-:-:S02]  /*4a20*/  @P6 F2FP.BF16.F32.PACK_AB R140, RZ, R140 ;  /* 0x0000008cff8c623e */ /* 0x000fc400000010ff */
[----:B------:R-:W-:Y:S02]  /*4a30*/  @P6 FSEL R130, R130, RZ, P0 ;  /* 0x000000ff82826208 */ /* 0x000fe40000000000 */
[----:B------:R-:W-:Y:S02]  /*4a40*/  LOP3.LUT P0, RZ, R219, 0xff000000, RZ, 0xc0, !PT ;  /* 0xff000000dbff7812 */ /* 0x000fe4000780c0ff */
[----:B------:R-:W-:Y:S02]  /*4a50*/  @P6 F2FP.BF16.F32.PACK_AB R141, RZ, R130 ;  /* 0x00000082ff8d623e */ /* 0x000fe400000010ff */
[----:B------:R-:W-:Y:S02]  /*4a60*/  FSEL R230, R39, RZ, P0 ;  /* 0x000000ff27e67208 */ /* 0x000fe40000000000 */
[----:B------:R-:W-:Y:S02]  /*4a70*/  @P6 LOP3.LUT P0, RZ, R211, 0xff000000, RZ, 0xc0, !PT ;  /* 0xff000000d3ff6812 */ /* 0x000fe4000780c0ff */
[----:B------:R-:W-:-:S02]  /*4a80*/  @P6 PRMT R126, R135, 0x7610, R126 ;  /* 0x00007610877e6816 */ /* 0x000fc4000000007e */
[----:B------:R-:W-:Y:S01]  /*4a90*/  @P6 FSEL R142, R39, RZ, P0 ;  /* 0x000000ff278e6208 */ /* 0x000fe20000000000 */
[----:B0-----:R-:W-:Y:S01]  /*4aa0*/  IMAD.WIDE.U32 R38, R38, 0x10, R128 ;  /* 0x0000001026267825 */ /* 0x001fe200078e0080 */
[----:B------:R-:W-:Y:S02]  /*4ab0*/  @P6 PRMT R127, R141, 0x7610, R127 ;  /* 0x000076108d7f6816 */ /* 0x000fe4000000007f */
[----:B------:R-:W-:Y:S02]  /*4ac0*/  @P6 F2FP.BF16.F32.PACK_AB R142, RZ, R142 ;  /* 0x0000008eff8e623e */ /* 0x000fe400000010ff */
[----:B------:R-:W-:Y:S02]  /*4ad0*/  F2FP.BF16.F32.PACK_AB R130, R228, R187 ;  /* 0x000000bbe482723e */ /* 0x000fe400000010ff */
[----:B------:R-:W-:Y:S02]  /*4ae0*/  F2FP.BF16.F32.PACK_AB R129, R226, R143 ;  /* 0x0000008fe281723e */ /* 0x000fe400000010ff */
[----:B------:R-:W-:-:S02]  /*4af0*/  F2FP.BF16.F32.PACK_AB R128, R186, R137 ;  /* 0x00000089ba80723e */ /* 0x000fc400000010ff */
[----:B------:R-:W-:Y:S02]  /*4b00*/  F2FP.BF16.F32.PACK_AB R131, R230, R227 ;  /* 0x000000e3e683723e */ /* 0x000fe400000010ff */
[----:B------:R-:W-:Y:S02]  /*4b10*/  @P6 PRMT R126, R126, 0x5410, R140 ;  /* 0x000054107e7e6816 */ /* 0x000fe4000000008c */
[----:B------:R-:W-:Y:S01]  /*4b20*/  @P6 PRMT R127, R127, 0x5410, R142 ;  /* 0x000054107f7f6816 */ /* 0x000fe2000000008e */
[----:B------:R3:W-:Y:S04]  /*4b30*/  STG.E.128 desc[UR4][R38.64], R128 ;  /* 0x0000008026007986 */ /* 0x0007e8000c101d04 */
[----:B------:R3:W-:Y:S02]  /*4b40*/  @P6 STG.E.128 desc[UR4][R132.64], R124 ;  /* 0x0000007c84006986 */ /* 0x0007e4000c101d04 */
.L_x_239:
[----:B------:R-:W-:Y:S05]  /*4b50*/  BSYNC B0 ;  /* 0x0000000000007941 */ /* 0x000fea0003800000 */
.L_x_238:
[----:B------:R-:W-:Y:S01]  /*4b60*/  VIADD R21, R21, UR20 ;  /* 0x0000001415157c36 */ /* 0x000fe20008000000 */
[----:B------:R-:W-:-:S04]  /*4b70*/  SEL R138, RZ, 0x1, P1 ;  /* 0x00000001ff8a7807 */ /* 0x000fc80000800000 */
[----:B------:R-:W-:-:S13]  /*4b80*/  ISETP.GE.AND P0, PT, R21, UR21, PT ;  /* 0x0000001515007c0c */ /* 0x000fda000bf06270 */
[----:B------:R-:W-:Y:S05]  /*4b90*/  @!P0 BRA `(.L_x_240) ;  /* 0xffffffbc00208947 */ /* 0x000fea000383ffff */
.L_x_222:
[----:B------:R-:W4:Y:S01]  /*4ba0*/  S2R R0, SR_TID.X ;  /* 0x0000000000007919 */ /* 0x000f220000002100 */
[----:B------:R-:W4:Y:S01]  /*4bb0*/  S2UR UR6, SR_CTAID.X ;  /* 0x00000000000679c3 */ /* 0x000f220000002500 */
[----:B------:R-:W-:Y:S01]  /*4bc0*/  BSSY B0, `(.L_x_241) ;  /* 0x000000f000007945 */ /* 0x000fe20003800000 */
[C---:B----4-:R-:W-:Y:S02]  /*4bd0*/  LEA.HI R3, R0.reuse, UR6, RZ, 0x18 ;  /* 0x0000000600037c11 */ /* 0x050fe4000f8fc0ff */
[----:B------:R-:W-:-:S03]  /*4be0*/  LOP3.LUT R7, R0, 0xff, RZ, 0xc0, !PT ;  /* 0x000000ff00077812 */ /* 0x000fc600078ec0ff */
[----:B------:R-:W-:-:S05]  /*4bf0*/  IMAD R2, R3, R2, RZ ;  /* 0x0000000203027224 */ /* 0x000fca00078e02ff */
[----:B------:R-:W-:Y:S01]  /*4c00*/  LEA.HI R7, R2, R7, RZ, 0x1d ;  /* 0x0000000702077211 */ /* 0x000fe200078fe8ff */
[----:B------:R-:W-:Y:S06]  /*4c10*/  @!P5 BRA `(.L_x_242) ;  /* 0x000000000024d947 */ /* 0x000fec0003800000 */
[----:B------:R-:W4:Y:S08]  /*4c20*/  LDC.64 R2, c[0x0][0x2d0] ;  /* 0x0000b400ff027b82 */ /* 0x000f300000000a00 */
[----:B------:R-:W0:Y:S01]  /*4c30*/  LDC.64 R4, c[0x0][0x2d8] ;  /* 0x0000b600ff047b82 */ /* 0x000e220000000a00 */
[----:B----4-:R-:W-:-:S05]  /*4c40*/  IMAD.WIDE.U32 R2, R7, 0x20, R2 ;  /* 0x0000002007027825 */ /* 0x010fca00078e0002 */
[----:B------:R4:W-:Y:S01]  /*4c50*/  STG.E.128 desc[UR4][R2.64], R68 ;  /* 0x0000004402007986 */ /* 0x0009e2000c101d04 */
[----:B0-----:R-:W-:-:S03]  /*4c60*/  IMAD.WIDE.U32 R4, R7, 0x20, R4 ;  /* 0x0000002007047825 */ /* 0x001fc600078e0004 */
[----:B------:R4:W-:Y:S01]  /*4c70*/  STG.E.128 desc[UR4][R2.64+0x10], R64 ;  /* 0x0000104002007986 */ /* 0x0009e2000c101d04 */
[----:B------:R-:W-:-:S03]  /*4c80*/  IADD3 R7, R7, 0x100, RZ ;  /* 0x0000010007077810 */ /* 0x000fc60007ffe0ff */
[----:B------:R4:W-:Y:S04]  /*4c90*/  STG.E.128 desc[UR4][R4.64], R100 ;  /* 0x0000006404007986 */ /* 0x0009e8000c101d04 */
[----:B------:R4:W-:Y:S02]  /*4ca0*/  STG.E.128 desc[UR4][R4.64+0x10], R96 ;  /* 0x0000106004007986 */ /* 0x0009e4000c101d04 */
.L_x_242:
[----:B------:R-:W-:Y:S05]  /*4cb0*/  BSYNC B0 ;  /* 0x0000000000007941 */ /* 0x000fea0003800000 */
.L_x_241:
[----:B------:R-:W-:Y:S04]  /*4cc0*/  BSSY B0, `(.L_x_243) ;  /* 0x000000b000007945 */ /* 0x000fe80003800000 */
[----:B------:R-:W-:Y:S05]  /*4cd0*/  @!P4 BRA `(.L_x_244) ;  /* 0x000000000024c947 */ /* 0x000fea0003800000 */
[----:B----4-:R-:W4:Y:S08]  /*4ce0*/  LDC.64 R2, c[0x0][0x2d0] ;  /* 0x0000b400ff027b82 */ /* 0x010f300000000a00 */
[----:B------:R-:W0:Y:S01]  /*4cf0*/  LDC.64 R4, c[0x0][0x2d8] ;  /* 0x0000b600ff047b82 */ /* 0x000e220000000a00 */
[----:B----4-:R-:W-:-:S05]  /*4d00*/  IMAD.WIDE.U32 R2, R7, 0x20, R2 ;  /* 0x0000002007027825 */ /* 0x010fca00078e0002 */
[----:B------:R4:W-:Y:S01]  /*4d10*/  STG.E.128 desc[UR4][R2.64], R60 ;  /* 0x0000003c02007986 */ /* 0x0009e2000c101d04 */
[----:B0-----:R-:W-:-:S03]  /*4d20*/  IMAD.WIDE.U32 R4, R7, 0x20, R4 ;  /* 0x0000002007047825 */ /* 0x001fc600078e0004 */
[----:B------:R4:W-:Y:S01]  /*4d30*/  STG.E.128 desc[UR4][R2.64+0x10], R56 ;  /* 0x0000103802007986 */ /* 0x0009e2000c101d04 */
[----:B------:R-:W-:-:S03]  /*4d40*/  VIADD R7, R7, 0x100 ;  /* 0x0000010007077836 */ /* 0x000fc60000000000 */
[----:B------:R4:W-:Y:S04]  /*4d50*/  STG.E.128 desc[UR4][R4.64], R92 ;  /* 0x0000005c04007986 */ /* 0x0009e8000c101d04 */
[----:B------:R4:W-:Y:S02]  /*4d60*/  STG.E.128 desc[UR4][R4.64+0x10], R88 ;  /* 0x0000105804007986 */ /* 0x0009e4000c101d04 */
.L_x_244:
[----:B------:R-:W-:Y:S05]  /*4d70*/  BSYNC B0 ;  /* 0x0000000000007941 */ /* 0x000fea0003800000 */
.L_x_243:
        /* <DEDUP_REMOVED lines=11> */
.L_x_246:
[----:B------:R-:W-:Y:S05]  /*4e30*/  BSYNC B0 ;  /* 0x0000000000007941 */ /* 0x000fea0003800000 */
.L_x_245:
[----:B------:R-:W-:Y:S05]  /*4e40*/  @!P2 EXIT ;  /* 0x000000000000a94d */ /* 0x000fea0003800000 */
[----:B----4-:R-:W4:Y:S08]  /*4e50*/  LDC.64 R2, c[0x0][0x2d0] ;  /* 0x0000b400ff027b82 */ /* 0x010f300000000a00 */
[----:B------:R-:W0:Y:S01]  /*4e60*/  LDC.64 R4, c[0x0][0x2d8] ;  /* 0x0000b600ff047b82 */ /* 0x000e220000000a00 */
[----:B----4-:R-:W-:-:S05]  /*4e70*/  IMAD.WIDE.U32 R2, R7, 0x20, R2 ;  /* 0x0000002007027825 */ /* 0x010fca00078e0002 */
[----:B------:R-:W-:Y:S01]  /*4e80*/  STG.E.128 desc[UR4][R2.64], R44 ;  /* 0x0000002c02007986 */ /* 0x000fe2000c101d04 */
[----:B0-----:R-:W-:-:S03]  /*4e90*/  IMAD.WIDE.U32 R4, R7, 0x20, R4 ;  /* 0x0000002007047825 */ /* 0x001fc600078e0004 */
[----:B------:R-:W-:Y:S04]  /*4ea0*/  STG.E.128 desc[UR4][R2.64+0x10], R40 ;  /* 0x0000102802007986 */ /* 0x000fe8000c101d04 */
[----:B------:R-:W-:Y:S04]  /*4eb0*/  STG.E.128 desc[UR4][R4.64], R76 ;  /* 0x0000004c04007986 */ /* 0x000fe8000c101d04 */
[----:B------:R-:W-:Y:S01]  /*4ec0*/  STG.E.128 desc[UR4][R4.64+0x10], R72 ;  /* 0x0000104804007986 */ /* 0x000fe2000c101d04 */
[----:B------:R-:W-:Y:S05]  /*4ed0*/  EXIT ;  /* 0x000000000000794d */ /* 0x000fea0003800000 */
.L_x_231:
[----:B------:R-:W-:Y:S01]  /*4ee0*/  HFMA2.MMA R140, -RZ, RZ, 0, 9.5367431640625e-07 ;  /* 0x00000010ff8c7435 */ /* 0x000fe200000001ff */
[----:B------:R-:W-:Y:S01]  /*4ef0*/  IMAD.MOV.U32 R139, RZ, RZ, R143 ;  /* 0x000000ffff8b7224 */ /* 0x000fe200078e008f */
[----:B------:R-:W-:Y:S01]  /*4f00*/  MOV R138, 0xffffffff ;  /* 0xffffffff008a7802 */ /* 0x000fe20000000f00 */
[----:B------:R-:W-:-:S08]  /*4f10*/  IMAD.MOV.U32 R141, RZ, RZ, 0x1f ;  /* 0x0000001fff8d7424 */ /* 0x000fd000078e00ff */
[----:B-----5:R-:W-:Y:S05]  /*4f20*/  WARPSYNC.COLLECTIVE R138, `(.L_x_247) ;  /* 0x000000008a087348 */ /* 0x020fea0003c00000 */
[----:B------:R0:W1:Y:S02]  /*4f30*/  SHFL.DOWN P6, R187, R139, R140, R141 ;  /* 0x0800008c8bbb7389 */ /* 0x00006400000c008d */
[----:B01---5:R-:W-:Y:S01]  /*4f40*/  ENDCOLLECTIVE ;  /* 0x000000000000791b */ /* 0x023fe20003800000 */
.L_x_247:
[----:B------:R-:W-:Y:S01]  /*4f50*/  MOV R139, R142 ;  /* 0x0000008e008b7202 */ /* 0x000fe20000000f00 */
[----:B------:R-:W-:-:S07]  /*4f60*/  IMAD.MOV.U32 R130, RZ, RZ, R187 ;  /* 0x000000ffff827224 */ /* 0x000fce00078e00bb */
[----:B------:R-:W-:Y:S05]  /*4f70*/  WARPSYNC.COLLECTIVE R138, `(.L_x_248) ;  /* 0x000000008a087348 */ /* 0x000fea0003c00000 */
[----:B------:R0:W1:Y:S02]  /*4f80*/  SHFL.DOWN P6, R187, R139, R140, R141 ;  /* 0x0800008c8bbb7389 */ /* 0x00006400000c008d */
[----:B01----:R-:W-:Y:S01]  /*4f90*/  ENDCOLLECTIVE ;  /* 0x000000000000791b */ /* 0x003fe20003800000 */
.L_x_248:
[----:B------:R-:W-:-:S05]  /*4fa0*/  FADD.FTZ R130, R130, R143 ;  /* 0x0000008f82827221 */ /* 0x000fca0000010000 */
[----:B------:R-:W-:Y:S01]  /*4fb0*/  MOV R139, R130 ;  /* 0x00000082008b7202 */ /* 0x000fe20000000f00 */
[----:B------:R-:W-:Y:S02]  /*4fc0*/  IMAD.MOV.U32 R140, RZ, RZ, 0x8 ;  /* 0x00000008ff8c7424 */ /* 0x000fe400078e00ff */
[----:B------:R-:W-:-:S07]  /*4fd0*/  IMAD.MOV.U32 R131, RZ, RZ, R187 ;  /* 0x000000ffff837224 */ /* 0x000fce00078e00bb */
[----:B------:R-:W-:Y:S05]  /*4fe0*/  WARPSYNC.COLLECTIVE R138, `(.L_x_249) ;  /* 0x000000008a087348 */ /* 0x000fea0003c00000 */
[----:B------:R0:W1:Y:S02]  /*4ff0*/  SHFL.DOWN P6, R187, R139, R140, R141 ;  /* 0x0800008c8bbb7389 */ /* 0x00006400000c008d */
[----:B01----:R-:W-:Y:S01]  /*5000*/  ENDCOLLECTIVE ;  /* 0x000000000000791b */ /* 0x003fe20003800000 */
.L_x_249:
[----:B------:R-:W-:-:S04]  /*5010*/  FADD.FTZ R131, R131, R142 ;  /* 0x0000008e83837221 */ /* 0x000fc80000010000 */
[----:B------:R-:W-:Y:S01]  /*5020*/  IMAD.MOV.U32 R139, RZ, RZ, R131 ;  /* 0x000000ffff8b7224 */ /* 0x000fe200078e0083 */
[----:B------:R-:W-:-:S07]  /*5030*/  MOV R133, R187 ;  /* 0x000000bb00857202 */ /* 0x000fce0000000f00 */
[----:B------:R-:W-:Y:S05]  /*5040*/  WARPSYNC.COLLECTIVE R138, `(.L_x_250) ;  /* 0x000000008a087348 */ /* 0x000fea0003c00000 */
[----:B------:R0:W1:Y:S02]  /*5050*/  SHFL.DOWN P6, R187, R139, R140, R141 ;  /* 0x0800008c8bbb7389 */ /* 0x00006400000c008d */
[----:B01----:R-:W-:Y:S01]  /*5060*/  ENDCOLLECTIVE ;  /* 0x000000000000791b */ /* 0x003fe20003800000 */
.L_x_250:
[----:B------:R-:W-:Y:S01]  /*5070*/  FADD.FTZ R133, R130, R133 ;  /* 0x0000008582857221 */ /* 0x000fe20000010000 */
[----:B------:R-:W-:-:S03]  /*5080*/  HFMA2.MMA R140, -RZ, RZ, 0, 2.384185791015625e-07 ;  /* 0x00000004ff8c7435 */ /* 0x000fc600000001ff */
[----:B------:R-:W-:Y:S01]  /*5090*/  IMAD.MOV.U32 R139, RZ, RZ, R133 ;  /* 0x000000ffff8b7224 */ /* 0x000fe200078e0085 */
[----:B------:R-:W-:-:S07]  /*50a0*/  MOV R132, R187 ;  /* 0x000000bb00847202 */ /* 0x000fce0000000f00 */
[----:B------:R-:W-:Y:S05]  /*50b0*/  WARPSYNC.COLLECTIVE R138, `(.L_x_251) ;  /* 0x000000008a087348 */ /* 0x000fea0003c00000 */
[----:B------:R0:W1:Y:S02]  /*50c0*/  SHFL.DOWN P6, R187, R139, R140, R141 ;  /* 0x0800008c8bbb7389 */ /* 0x00006400000c008d */
[----:B01----:R-:W-:Y:S01]  /*50d0*/  ENDCOLLECTIVE ;  /* 0x000000000000791b */ /* 0x003fe20003800000 */
.L_x_251:
[----:B------:R-:W-:-:S05]  /*50e0*/  FADD.FTZ R132, R131, R132 ;  /* 0x0000008483847221 */ /* 0x000fca0000010000 */
[----:B------:R-:W-:Y:S01]  /*50f0*/  MOV R139, R132 ;  /* 0x00000084008b7202 */ /* 0x000fe20000000f00 */
[----:B------:R-:W-:-:S07]  /*5100*/  IMAD.MOV.U32 R134, RZ, RZ, R187 ;  /* 0x000000ffff867224 */ /* 0x000fce00078e00bb */
[----:B------:R-:W-:Y:S05]  /*5110*/  WARPSYNC.COLLECTIVE R138, `(.L_x_252) ;  /* 0x000000008a087348 */ /* 0x000fea0003c00000 */
[----:B------:R0:W1:Y:S02]  /*5120*/  SHFL.DOWN P6, R187, R139, R140, R141 ;  /* 0x0800008c8bbb7389 */ /* 0x00006400000c008d */
[----:B01----:R-:W-:Y:S01]  /*5130*/  ENDCOLLECTIVE ;  /* 0x000000000000791b */ /* 0x003fe20003800000 */
.L_x_252:
[----:B------:R-:W-:-:S05]  /*5140*/  FADD.FTZ R134, R133, R134 ;  /* 0x0000008685867221 */ /* 0x000fca0000010000 */
[----:B------:R-:W-:Y:S01]  /*5150*/  MOV R139, R134 ;  /* 0x00000086008b7202 */ /* 0x000fe20000000f00 */
[----:B------:R-:W-:Y:S02]  /*5160*/  IMAD.MOV.U32 R140, RZ, RZ, 0x2 ;  /* 0x00000002ff8c7424 */ /* 0x000fe400078e00ff */
[----:B------:R-:W-:-:S07]  /*5170*/  IMAD.MOV.U32 R135, RZ, RZ, R187 ;  /* 0x000000ffff877224 */ /* 0x000fce00078e00bb */
[----:B------:R-:W-:Y:S05]  /*5180*/  WARPSYNC.COLLECTIVE R138, `(.L_x_253) ;  /* 0x000000008a087348 */ /* 0x000fea0003c00000 */
[----:B------:R0:W1:Y:S02]  /*5190*/  SHFL.DOWN P6, R187, R139, R140, R141 ;  /* 0x0800008c8bbb7389 */ /* 0x00006400000c008d */
[----:B01----:R-:W-:Y:S01]  /*51a0*/  ENDCOLLECTIVE ;  /* 0x000000000000791b */ /* 0x003fe20003800000 */
.L_x_253:
[----:B------:R-:W-:-:S04]  /*51b0*/  FADD.FTZ R135, R132, R135 ;  /* 0x0000008784877221 */ /* 0x000fc80000010000 */
[----:B------:R-:W-:Y:S01]  /*51c0*/  IMAD.MOV.U32 R139, RZ, RZ, R135 ;  /* 0x000000ffff8b7224 */ /* 0x000fe200078e0087 */
[----:B------:R-:W-:-:S07]  /*51d0*/  MOV R137, R187 ;  /* 0x000000bb00897202 */ /* 0x000fce0000000f00 */
[----:B------:R-:W-:Y:S05]  /*51e0*/  WARPSYNC.COLLECTIVE R138, `(.L_x_254) ;  /* 0x000000008a087348 */ /* 0x000fea0003c00000 */
[----:B------:R0:W1:Y:S02]  /*51f0*/  SHFL.DOWN P6, R187, R139, R140, R141 ;  /* 0x0800008c8bbb7389 */ /* 0x00006400000c008d */
[----:B01----:R-:W-:Y:S01]  /*5200*/  ENDCOLLECTIVE ;  /* 0x000000000000791b */ /* 0x003fe20003800000 */
.L_x_254:
[----:B------:R-:W-:Y:S01]  /*5210*/  FADD.FTZ R137, R134, R137 ;  /* 0x0000008986897221 */ /* 0x000fe20000010000 */
[----:B------:R-:W-:-:S03]  /*5220*/  HFMA2.MMA R140, -RZ, RZ, 0, 5.9604644775390625e-08 ;  /* 0x00000001ff8c7435 */ /* 0x000fc600000001ff */
[----:B------:R-:W-:Y:S01]  /*5230*/  IMAD.MOV.U32 R139, RZ, RZ, R137 ;  /* 0x000000ffff8b7224 */ /* 0x000fe200078e0089 */
[----:B------:R-:W-:-:S07]  /*5240*/  MOV R136, R187 ;  /* 0x000000bb00887202 */ /* 0x000fce0000000f00 */
[----:B------:R-:W-:Y:S05]  /*5250*/  WARPSYNC.COLLECTIVE R138, `(.L_x_255) ;  /* 0x000000008a087348 */ /* 0x000fea0003c00000 */
[----:B------:R0:W1:Y:S02]  /*5260*/  SHFL.DOWN P6, R187, R139, R140, R141 ;  /* 0x0800008c8bbb7389 */ /* 0x00006400000c008d */
[----:B01----:R-:W-:Y:S01]  /*5270*/  ENDCOLLECTIVE ;  /* 0x000000000000791b */ /* 0x003fe20003800000 */
.L_x_255:
[----:B------:R-:W-:-:S05]  /*5280*/  FADD.FTZ R136, R135, R136 ;  /* 0x0000008887887221 */ /* 0x000fca0000010000 */
[----:B------:R-:W-:Y:S01]  /*5290*/  MOV R139, R136 ;  /* 0x00000088008b7202 */ /* 0x000fe20000000f00 */
[----:B------:R-:W-:-:S07]  /*52a0*/  IMAD.MOV.U32 R186, RZ, RZ, R187 ;  /* 0x000000ffffba7224 */ /* 0x000fce00078e00bb */
[----:B------:R-:W-:Y:S05]  /*52b0*/  WARPSYNC.COLLECTIVE R138, `(.L_x_256) ;  /* 0x000000008a087348 */ /* 0x000fea0003c00000 */
[----:B------:R0:W1:Y:S02]  /*52c0*/  SHFL.DOWN P6, R187, R139, R140, R141 ;  /* 0x0800008c8bbb7389 */ /* 0x00006400000c008d */
[----:B01----:R-:W-:Y:S01]  /*52d0*/  ENDCOLLECTIVE ;  /* 0x000000000000791b */ /* 0x003fe20003800000 */
.L_x_256:
[----:B------:R-:W-:Y:S05]  /*52e0*/  BRA `(.L_x_257) ;  /* 0xffffffd000887947 */ /* 0x000fea000383ffff */
.L_x_258:
        /* <DEDUP_REMOVED lines=9> */
.L_x_3514:


//--------------------- .text._ZN10layer_norm22ln_bwd_finalize_kernelINS_22Kernel_traits_finalizeILj8192E13__nv_bfloat16S2_S2_S2_fjLb0ELj1024ELj4ENS_18Kernel_traits_baseILj8192ES2_S2_S2_S2_fjLj1024EEEEELb0ELb1EEEvNS_9BwdParamsE --------------------------
	.section	.text._ZN10layer_norm22ln_bwd_finalize_kernelINS_22Kernel_traits_finalizeILj8192E13__nv_bfloat16S2_S2_S2_fjLb0ELj1024ELj4ENS_18Kernel_traits_baseILj8192ES2_S2_S2_S2_fjLj1024EEEEELb0ELb1EEEvNS_9BwdParamsE,"ax",@progbits
	.align	128
        .global         _ZN10layer_norm22ln_bwd_finalize_kernelINS_22Kernel_traits_finalizeILj8192E13__nv_bfloat16S2_S2_S2_fjLb0ELj1024ELj4ENS_18Kernel_traits_baseILj8192ES2_S2_S2_S2_fjLj1024EEEEELb0ELb1EEEvNS_9BwdParamsE
        .type           _ZN10layer_norm22ln_bwd_finalize_kernelINS_22Kernel_traits_finalizeILj8192E13__nv_bfloat16S2_S2_S2_fjLb0ELj1024ELj4ENS_18Kernel_traits_baseILj8192ES2_S2_S2_S2_fjLj1024EEEEELb0ELb1EEEvNS_9BwdParamsE,@function
        .size           _ZN10layer_norm22ln_bwd_finalize_kernelINS_22Kernel_traits_finalizeILj8192E13__nv_bfloat16S2_S2_S2_fjLb0ELj1024ELj4ENS_18Kernel_traits_baseILj8192ES2_S2_S2_S2_fjLj1024EEEEELb0ELb1EEEvNS_9BwdParamsE,(.L_x_3515 - _ZN10layer_norm22ln_bwd_finalize_kernelINS_22Kernel_traits_finalizeILj8192E13__nv_bfloat16S2_S2_S2_fjLb0ELj1024ELj4ENS_18Kernel_traits_baseILj8192ES2_S2_S2_S2_fjLj1024EEEEELb0ELb1EEEvNS_9BwdParamsE)
        .other          _ZN10layer_norm22ln_bwd_finalize_kernelINS_22Kernel_traits_finalizeILj8192E13__nv_bfloat16S2_S2_S2_fjLb0ELj1024ELj4ENS_18Kernel_traits_baseILj8192ES2_S2_S2_S2_fjLj1024EEEEELb0ELb1EEEvNS_9BwdParamsE,@"STO_CUDA_ENTRY STV_DEFAULT"
_ZN10layer_norm22ln_bwd_finalize_kernelINS_22Kernel_traits_finalizeILj8192E13__nv_bfloat16S2_S2_S2_fjLb0ELj1024ELj4ENS_18Kernel_traits_baseILj8192ES2_S2_S2_S2_fjLj1024EEEEELb0ELb1EEEvNS_9BwdParamsE:
.text._ZN10layer_norm22ln_bwd_finalize_kernelINS_22Kernel_traits_finalizeILj8192E13__nv_bfloat16S2_S2_S2_fjLb0ELj1024ELj4ENS_18Kernel_traits_baseILj8192ES2_S2_S2_S2_fjLj1024EEEEELb0ELb1EEEvNS_9BwdParamsE:
        /* <DEDUP_REMOVED lines=13> */
[----:B------:R-:W-:Y:S02]  /*00d0*/  LOP3.LUT R7, R5, 0x1f, R0, 0x78, !PT ;  /* 0x0000001f05077812 */ /* 0x000fe400078e7800 */
[----:B------:R-:W-:Y:S02]  /*00e0*/  SHF.L.U32 R6, R6, 0x4, RZ ;  /* 0x0000000406067819 */ /* 0x000fe400000006ff */
[----:B------:R-:W-:Y:S01]  /*00f0*/  IADD3 R8, R4, R7, RZ ;  /* 0x0000000704087210 */ /* 0x000fe20007ffe0ff */
[C---:B------:R-:W-:Y:S01]  /*0100*/  IMAD R9, R2.reuse, 0x20, R7 ;  /* 0x0000002002097824 */ /* 0x040fe200078e0207 */
[----:B------:R-:W-:-:S02]  /*0110*/  ISETP.GE.U32.AND P0, PT, R2, 0x10, PT ;  /* 0x000000100200780c */ /* 0x000fc40003f06070 */
[----:B------:R-:W-:Y:S02]  /*0120*/  LOP3.LUT R11, R6, 0x7ffffff0, RZ, 0xc0, !PT ;  /* 0x7ffffff0060b7812 */ /* 0x000fe400078ec0ff */
[----:B------:R-:W-:Y:S02]  /*0130*/  ISETP.EQ.AND P0, PT, R5, 0x1f, !P0 ;  /* 0x0000001f0500780c */ /* 0x000fe40004702270 */
[----:B------:R-:W-:Y:S01]  /*0140*/  IADD3 R4, R2, R11, RZ ;  /* 0x0000000b02047210 */ /* 0x000fe20007ffe0ff */
[----:B0-----:R-:W-:-:S03]  /*0150*/  ULEA UR4, UR5, UR4, 0x18 ;  /* 0x0000000405047291 */ /* 0x001fc6000f8ec03f */
[----:B------:R-:W-:-:S03]  /*0160*/  ULDC UR5, c[0x0][0x218] ;  /* 0x0000860000057ab9 */ /* 0x000fc60000000800 */
[----:B------:R-:W-:Y:S02]  /*0170*/  LEA R7, R8, UR4, 0x2 ;  /* 0x0000000408077c11 */ /* 0x000fe4000f8e10ff */
[----:B------:R-:W-:Y:S02]  /*0180*/  LEA R6, R2, UR4, 0x3 ;  /* 0x0000000402067c11 */ /* 0x000fe4000f8e18ff */
[----:B------:R-:W-:-:S07]  /*0190*/  LEA R8, R9, UR4, 0x2 ;  /* 0x0000000409087c11 */ /* 0x000fce000f8e10ff */
.L_x_270:
[----:B0-2-4-:R-:W0:Y:S01]  /*01a0*/  LDC R10, c[0x0][0x210] ;  /* 0x00008400ff0a7b82 */ /* 0x015e220000000800 */
[----:B------:R-:W-:Y:S01]  /*01b0*/  BSSY B0, `(.L_x_259) ;  /* 0x0000067000007945 */ /* 0x000fe20003800000 */
[----:B------:R-:W-:Y:S01]  /*01c0*/  HFMA2.MMA R26, -RZ, RZ, 0, 0 ;  /* 0x00000000ff1a7435 */ /* 0x000fe200000001ff */
[----:B------:R-:W-:Y:S02]  /*01d0*/  MOV R20, RZ ;  /* 0x000000ff00147202 */ /* 0x000fe40000000f00 */
[----:B0-----:R-:W-:-:S13]  /*01e0*/  ISETP.GE.U32.AND P1, PT, R5, R10, PT ;  /* 0x0000000a0500720c */ /* 0x001fda0003f26070 */
[----:B-1-3--:R-:W-:Y:S05]  /*01f0*/  @P1 BRA `(.L_x_260) ;  /* 0x0000000400881947 */ /* 0x00afea0003800000 */
[----:B------:R-:W-:Y:S01]  /*0200*/  ISETP.GE.U32.AND P2, PT, R5, R10, PT ;  /* 0x0000000a0500720c */ /* 0x000fe20003f46070 */
[----:B------:R-:W-:-:S12]  /*0210*/  IMAD.MOV.U32 R21, RZ, RZ, R5 ;  /* 0x000000ffff157224 */ /* 0x000fd800078e0005 */
[----:B------:R-:W0:Y:S08]  /*0220*/  @P2 LDC R16, c[0x0][0x218] ;  /* 0x00008600ff102b82 */ /* 0x000e300000000800 */
[----:B------:R-:W1:Y:S08]  /*0230*/  @P2 LDC.64 R14, c[0x0][0x2d0] ;  /* 0x0000b400ff0e2b82 */ /* 0x000e700000000a00 */
[----:B------:R-:W2:Y:S01]  /*0240*/  @P2 LDC.64 R12, c[0x0][0x2d8] ;  /* 0x0000b600ff0c2b82 */ /* 0x000ea20000000a00 */
[----:B0-----:R-:W-:-:S04]  /*0250*/  @P2 IMAD R9, R21, R16, R3 ;  /* 0x0000001015092224 */ /* 0x001fc800078e0203 */
[----:B-1----:R-:W-:-:S06]  /*0260*/  @P2 IMAD.WIDE.U32 R14, R9, 0x4, R14 ;  /* 0x00000004090e2825 */ /* 0x002fcc00078e000e */
[----:B------:R-:W3:Y:S01]  /*0270*/  @P2 LDG.E R15, desc[UR6][R14.64] ;  /* 0x000000060e0f2981 */ /* 0x000ee2000c1e1900 */
[----:B--2---:R-:W-:-:S06]  /*0280*/  @P2 IMAD.WIDE.U32 R12, R9, 0x4, R12 ;  /* 0x00000004090c2825 */ /* 0x004fcc00078e000c */
[----:B------:R-:W2:Y:S01]  /*0290*/  @P2 LDG.E R13, desc[UR6][R12.64] ;  /* 0x000000060c0d2981 */ /* 0x000ea2000c1e1900 */
[----:B------:R-:W-:-:S04]  /*02a0*/  @P2 IADD3 R21, R21, 0x20, RZ ;  /* 0x0000002015152810 */ /* 0x000fc80007ffe0ff */
[CC--:B------:R-:W-:Y:S02]  /*02b0*/  ISETP.GE.U32.AND P1, PT, R21.reuse, R10.reuse, PT ;  /* 0x0000000a1500720c */ /* 0x0c0fe40003f26070 */
[----:B------:R-:W-:-:S04]  /*02c0*/  IADD3 R9, -R21, R10, RZ ;  /* 0x0000000a15097210 */ /* 0x000fc80007ffe1ff */
[----:B------:R-:W-:Y:S01]  /*02d0*/  ISETP.LE.U32.OR P1, PT, R9, 0x60, P1 ;  /* 0x000000600900780c */ /* 0x000fe20000f23470 */
[----:B------:R-:W-:Y:S01]  /*02e0*/  IMAD.MOV.U32 R26, RZ, RZ, RZ ;  /* 0x000000ffff1a7224 */ /* 0x000fe200078e00ff */
[----:B------:R-:W-:Y:S01]  /*02f0*/  MOV R20, RZ ;  /* 0x000000ff00147202 */ /* 0x000fe20000000f00 */
[----:B------:R-:W-:Y:S04]  /*0300*/  BSSY B1, `(.L_x_261) ;  /* 0x000002b000017945 */ /* 0x000fe80003800000 */
[----:B---3--:R-:W-:Y:S01]  /*0310*/  @P2 FADD.FTZ R20, R20, R15 ;  /* 0x0000000f14142221 */ /* 0x008fe20000010000 */
[----:B--2---:R-:W-:Y:S01]  /*0320*/  @P2 FADD.FTZ R26, R26, R13 ;  /* 0x0000000d1a1a2221 */ /* 0x004fe20000010000 */
[----:B------:R-:W-:-:S04]  /*0330*/  PLOP3.LUT P2, PT, P2, PT, PT, 0x8, 0x0 ;  /* 0x000000000000781c */ /* 0x000fc8000174e170 */
[----:B------:R-:W-:Y:S09]  /*0340*/  @P1 BRA `(.L_x_262) ;  /* 0x0000000000981947 */ /* 0x000ff20003800000 */
[----:B------:R-:W0:Y:S01]  /*0350*/  LDC.64 R12, c[0x0][0x2d0] ;  /* 0x0000b400ff0c7b82 */ /* 0x000e220000000a00 */
[----:B------:R-:W-:Y:S02]  /*0360*/  PLOP3.LUT P2, PT, PT, PT, PT, 0x8, 0x0 ;  /* 0x000000000000781c */ /* 0x000fe40003f4e170 */
[----:B------:R-:W-:-:S05]  /*0370*/  IADD3 R9, R10, -0x60, RZ ;  /* 0xffffffa00a097810 */ /* 0x000fca0007ffe0ff */
[----:B------:R-:W1:Y:S06]  /*0380*/  LDC.64 R14, c[0x0][0x2d8] ;  /* 0x0000b600ff0e7b82 */ /* 0x000e6c0000000a00 */
.L_x_263:
[C---:B------:R-:W-:Y:S01]  /*0390*/  IADD3 R16, R21.reuse, 0x20, RZ ;  /* 0x0000002015107810 */ /* 0x040fe20007ffe0ff */
[C---:B------:R-:W-:Y:S01]  /*03a0*/  IMAD R25, R21.reuse, UR5, R3 ;  /* 0x0000000515197c24 */ /* 0x040fe2000f8e0203 */
[----:B------:R-:W-:-:S03]  /*03b0*/  IADD3 R18, R21, 0x40, RZ ;  /* 0x0000004015127810 */ /* 0x000fc60007ffe0ff */
[----:B------:R-:W-:Y:S02]  /*03c0*/  IMAD R17, R16, UR5, R3 ;  /* 0x0000000510117c24 */ /* 0x000fe4000f8e0203 */
[----:B0-----:R-:W-:-:S04]  /*03d0*/  IMAD.WIDE.U32 R22, R25, 0x4, R12 ;  /* 0x0000000419167825 */ /* 0x001fc800078e000c */
[----:B------:R-:W-:Y:S01]  /*03e0*/  IMAD.WIDE.U32 R28, R17, 0x4, R12 ;  /* 0x00000004111c7825 */ /* 0x000fe200078e000c */
[----:B------:R0:W2:Y:S03]  /*03f0*/  LDG.E R11, desc[UR6][R22.64] ;  /* 0x00000006160b7981 */ /* 0x0000a6000c1e1900 */
[--C-:B-1----:R-:W-:Y:S02]  /*0400*/  IMAD.WIDE.U32 R24, R25, 0x4, R14.reuse ;  /* 0x0000000419187825 */ /* 0x102fe400078e000e */
[----:B------:R-:W3:Y:S02]  /*0410*/  LDG.E R28, desc[UR6][R28.64] ;  /* 0x000000061c1c7981 */ /* 0x000ee4000c1e1900 */
[----:B------:R-:W-:Y:S02]  /*0420*/  IMAD.WIDE.U32 R16, R17, 0x4, R14 ;  /* 0x0000000411107825 */ /* 0x000fe400078e000e */
[----:B------:R1:W4:Y:S02]  /*0430*/  LDG.E R27, desc[UR6][R24.64] ;  /* 0x00000006181b7981 */ /* 0x000324000c1e1900 */
[----:B------:R-:W-:-:S02]  /*0440*/  IMAD R19, R18, UR5, R3 ;  /* 0x0000000512137c24 */ /* 0x000fc4000f8e0203 */
[----:B0-----:R-:W-:Y:S01]  /*0450*/  VIADD R22, R21, 0x60 ;  /* 0x0000006015167836 */ /* 0x001fe20000000000 */
[----:B------:R0:W5:Y:S03]  /*0460*/  LDG.E R29, desc[UR6][R16.64] ;  /* 0x00000006101d7981 */ /* 0x000166000c1e1900 */
[----:B-1----:R-:W-:Y:S02]  /*0470*/  IMAD R25, R22, UR5, R3 ;  /* 0x0000000516197c24 */ /* 0x002fe4000f8e0203 */
[----:B0-----:R-:W-:-:S04]  /*0480*/  IMAD.WIDE.U32 R16, R19, 0x4, R12 ;  /* 0x0000000413107825 */ /* 0x001fc800078e000c */
[----:B------:R-:W-:Y:S02]  /*0490*/  IMAD.WIDE.U32 R18, R19, 0x4, R14 ;  /* 0x0000000413127825 */ /* 0x000fe400078e000e */
[----:B------:R-:W5:Y:S02]  /*04a0*/  LDG.E R16, desc[UR6][R16.64] ;  /* 0x0000000610107981 */ /* 0x000f64000c1e1900 */
[C---:B------:R-:W-:Y:S02]  /*04b0*/  IMAD.WIDE.U32 R22, R25.reuse, 0x4, R12 ;  /* 0x0000000419167825 */ /* 0x040fe400078e000c */
[----:B------:R-:W5:Y:S02]  /*04c0*/  LDG.E R18, desc[UR6][R18.64] ;  /* 0x0000000612127981 */ /* 0x000f64000c1e1900 */
[----:B------:R-:W-:Y:S02]  /*04d0*/  IMAD.WIDE.U32 R24, R25, 0x4, R14 ;  /* 0x0000000419187825 */ /* 0x000fe400078e000e */
[----:B------:R-:W5:Y:S04]  /*04e0*/  LDG.E R22, desc[UR6][R22.64] ;  /* 0x0000000616167981 */ /* 0x000f68000c1e1900 */
[----:B------:R-:W5:Y:S01]  /*04f0*/  LDG.E R24, desc[UR6][R24.64] ;  /* 0x0000000618187981 */ /* 0x000f62000c1e1900 */
[----:B------:R-:W-:-:S04]  /*0500*/  IADD3 R21, R21, 0x80, RZ ;  /* 0x0000008015157810 */ /* 0x000fc80007ffe0ff */
[----:B------:R-:W-:Y:S01]  /*0510*/  ISETP.GE.U32.AND P1, PT, R21, R9, PT ;  /* 0x000000091500720c */ /* 0x000fe20003f26070 */
[----:B--2---:R-:W-:-:S04]  /*0520*/  FADD.FTZ R11, R11, R20 ;  /* 0x000000140b0b7221 */ /* 0x004fc80000010000 */
[----:B---3--:R-:W-:Y:S01]  /*0530*/  FADD.FTZ R11, R11, R28 ;  /* 0x0000001c0b0b7221 */ /* 0x008fe20000010000 */
[----:B----4-:R-:W-:-:S04]  /*0540*/  FADD.FTZ R26, R27, R26 ;  /* 0x0000001a1b1a7221 */ /* 0x010fc80000010000 */
[----:B-----5:R-:W-:Y:S01]  /*0550*/  FADD.FTZ R29, R26, R29 ;  /* 0x0000001d1a1d7221 */ /* 0x020fe20000010000 */
[----:B------:R-:W-:-:S03]  /*0560*/  FADD.FTZ R11, R11, R16 ;  /* 0x000000100b0b7221 */ /* 0x000fc60000010000 */
[----:B------:R-:W-:Y:S01]  /*0570*/  FADD.FTZ R29, R29, R18 ;  /* 0x000000121d1d7221 */ /* 0x000fe20000010000 */
[----:B------:R-:W-:-:S03]  /*0580*/  FADD.FTZ R20, R11, R22 ;  /* 0x000000160b147221 */ /* 0x000fc60000010000 */
[----:B------:R-:W-:Y:S01]  /*0590*/  FADD.FTZ R26, R29, R24 ;  /* 0x000000181d1a7221 */ /* 0x000fe20000010000 */
[----:B------:R-:W-:Y:S06]  /*05a0*/  @!P1 BRA `(.L_x_263) ;  /* 0xfffffffc00789947 */ /* 0x000fec000383ffff */
.L_x_262:
[----:B------:R-:W-:Y:S05]  /*05b0*/  BSYNC B1 ;  /* 0x0000000000017941 */ /* 0x000fea0003800000 */
.L_x_261:
[CC--:B------:R-:W-:Y:S01]  /*05c0*/  ISETP.GE.U32.AND P1, PT, R21.reuse, R10.reuse, PT ;  /* 0x0000000a1500720c */ /* 0x0c0fe20003f26070 */
[----:B------:R-:W-:Y:S01]  /*05d0*/  BSSY B1, `(.L_x_264) ;  /* 0x0000018000017945 */ /* 0x000fe20003800000 */
[----:B------:R-:W-:-:S04]  /*05e0*/  IADD3 R9, -R21, R10, RZ ;  /* 0x0000000a15097210 */ /* 0x000fc80007ffe1ff */
[----:B------:R-:W-:-:S13]  /*05f0*/  ISETP.LE.U32.OR P1, PT, R9, 0x20, P1 ;  /* 0x000000200900780c */ /* 0x000fda0000f23470 */
[----:B------:R-:W-:Y:S05]  /*0600*/  @P1 BRA `(.L_x_265) ;  /* 0x0000000000501947 */ /* 0x000fea0003800000 */
[----:B------:R-:W0:Y:S01]  /*0610*/  LDC.64 R18, c[0x0][0x2d0] ;  /* 0x0000b400ff127b82 */ /* 0x000e220000000a00 */
[----:B------:R-:W-:Y:S01]  /*0620*/  ULDC UR8, c[0x0][0x218] ;  /* 0x0000860000087ab9 */ /* 0x000fe20000000800 */
[C---:B------:R-:W-:Y:S01]  /*0630*/  IADD3 R14, R21.reuse, 0x20, RZ ;  /* 0x00000020150e7810 */ /* 0x040fe20007ffe0ff */
[----:B------:R-:W-:-:S04]  /*0640*/  IMAD R15, R21, UR8, R3 ;  /* 0x00000008150f7c24 */ /* 0x000fc8000f8e0203 */
[----:B------:R-:W-:Y:S01]  /*0650*/  IMAD R9, R14, UR8, R3 ;  /* 0x000000080e097c24 */ /* 0x000fe2000f8e0203 */
        /* <DEDUP_REMOVED lines=15> */
.L_x_265:
[----:B------:R-:W-:Y:S05]  /*0750*/  BSYNC B1 ;  /* 0x0000000000017941 */ /* 0x000fea0003800000 */
.L_x_264:
[----:B------:R-:W-:-:S13]  /*0760*/  ISETP.LT.U32.OR P2, PT, R21, R10, P2 ;  /* 0x0000000a1500720c */ /* 0x000fda0001741470 */
[----:B------:R-:W-:Y:S05]  /*0770*/  @!P2 BRA `(.L_x_260) ;  /* 0x000000000028a947 */ /* 0x000fea0003800000 */
[----:B------:R-:W0:Y:S01]  /*0780*/  LDC.64 R12, c[0x0][0x2d0] ;  /* 0x0000b400ff0c7b82 */ /* 0x000e220000000a00 */
[----:B------:R-:W-:Y:S02]  /*0790*/  ULDC UR8, c[0x0][0x218] ;  /* 0x0000860000087ab9 */ /* 0x000fe40000000800 */
[----:B------:R-:W-:-:S05]  /*07a0*/  IMAD R9, R21, UR8, R3 ;  /* 0x0000000815097c24 */ /* 0x000fca000f8e0203 */
[----:B------:R-:W1:Y:S01]  /*07b0*/  LDC.64 R10, c[0x0][0x2d8] ;  /* 0x0000b600ff0a7b82 */ /* 0x000e620000000a00 */
[----:B0-----:R-:W-:-:S06]  /*07c0*/  IMAD.WIDE.U32 R12, R9, 0x4, R12 ;  /* 0x00000004090c7825 */ /* 0x001fcc00078e000c */
[----:B------:R-:W2:Y:S01]  /*07d0*/  LDG.E R13, desc[UR6][R12.64] ;  /* 0x000000060c0d7981 */ /* 0x000ea2000c1e1900 */
[----:B-1----:R-:W-:-:S06]  /*07e0*/  IMAD.WIDE.U32 R10, R9, 0x4, R10 ;  /* 0x00000004090a7825 */ /* 0x002fcc00078e000a */
[----:B------:R-:W3:Y:S01]  /*07f0*/  LDG.E R11, desc[UR6][R10.64] ;  /* 0x000000060a0b7981 */ /* 0x000ee2000c1e1900 */
[----:B--2---:R-:W-:Y:S01]  /*0800*/  FADD.FTZ R20, R20, R13 ;  /* 0x0000000d14147221 */ /* 0x004fe20000010000 */
[----:B---3--:R-:W-:-:S07]  /*0810*/  FADD.FTZ R26, R26, R11 ;  /* 0x0000000b1a1a7221 */ /* 0x008fce0000010000 */
.L_x_260:
[----:B------:R-:W-:Y:S05]  /*0820*/  BSYNC B0 ;  /* 0x0000000000007941 */ /* 0x000fea0003800000 */
.L_x_259:
        /* <DEDUP_REMOVED lines=11> */
[----:B---3--:R-:W3:Y:S04]  /*08e0*/  SHFL.BFLY PT, R11, R10, 0x1, 0x1f ;  /* 0x0c201f000a0b7f89 */ /* 0x008ee800000e0000 */
[----:B--2---:R-:W2:Y:S01]  /*08f0*/  SHFL.BFLY PT, R12, R9, 0x1, 0x1f ;  /* 0x0c201f00090c7f89 */ /* 0x004ea200000e0000 */
[----:B---3--:R-:W-:Y:S01]  /*0900*/  FADD.FTZ R11, R10, R11 ;  /* 0x0000000b0a0b7221 */ /* 0x008fe20000010000 */
[----:B--2---:R-:W-:-:S04]  /*0910*/  FADD.FTZ R14, R9, R12 ;  /* 0x0000000c090e7221 */ /* 0x004fc80000010000 */
[----:B------:R-:W2:Y:S04]  /*0920*/  SHFL.BFLY PT, R12, R11, 0x2, 0x1f ;  /* 0x0c401f000b0c7f89 */ /* 0x000ea800000e0000 */
[----:B------:R-:W3:Y:S01]  /*0930*/  SHFL.BFLY PT, R13, R14, 0x2, 0x1f ;  /* 0x0c401f000e0d7f89 */ /* 0x000ee200000e0000 */
[----:B--2---:R-:W-:Y:S01]  /*0940*/  FADD.FTZ R12, R11, R12 ;  /* 0x0000000c0b0c7221 */ /* 0x004fe20000010000 */
[----:B---3--:R-:W-:-:S04]  /*0950*/  FADD.FTZ R15, R14, R13 ;  /* 0x0000000d0e0f7221 */ /* 0x008fc80000010000 */
        /* <DEDUP_REMOVED lines=8> */
[----:B------:R2:W3:Y:S04]  /*09e0*/  SHFL.BFLY PT, R11, R10, 0x10, 0x1f ;  /* 0x0e001f000a0b7f89 */ /* 0x0004e800000e0000 */
[----:B------:R2:W4:Y:S02]  /*09f0*/  SHFL.BFLY PT, R14, R9, 0x10, 0x1f ;  /* 0x0e001f00090e7f89 */ /* 0x00052400000e0000 */
.L_x_281:
[----:B------:R-:W-:Y:S01]  /*0a00*/  @!P1 SHF.R.U32.HI R12, RZ, 0x3, R0 ;  /* 0x00000003ff0c9819 */ /* 0x000fe20000011600 */
[----:B----4-:R-:W-:Y:S01]  /*0a10*/  FADD.FTZ R14, R9, R14 ;  /* 0x0000000e090e7221 */ /* 0x010fe20000010000 */
[----:B---3--:R-:W-:Y:S02]  /*0a20*/  FADD.FTZ R11, R10, R11 ;  /* 0x0000000b0a0b7221 */ /* 0x008fe40000010000 */
[----:B------:R-:W-:-:S05]  /*0a30*/  @!P1 LOP3.LUT R12, R12, 0x1ffffffc, RZ, 0xc0, !PT ;  /* 0x1ffffffc0c0c9812 */ /* 0x000fca00078ec0ff */
[----:B------:R3:W-:Y:S04]  /*0a40*/  @!P1 STS [R12+UR4+0x2000], R14 ;  /* 0x0020000e0c009988 */ /* 0x0007e80008000804 */
[----:B------:R3:W-:Y:S02]  /*0a50*/  @!P1 STS [R12+UR4+0x2080], R11 ;  /* 0x0020800b0c009988 */ /* 0x0007e40008000804 */
.L_x_266:
[----:B------:R-:W-:Y:S05]  /*0a60*/  WARPSYNC.ALL ;  /* 0x0000000000007948 */ /* 0x000fea0003800000 */
[----:B------:R-:W-:Y:S06]  /*0a70*/  BAR.SYNC.DEFER_BLOCKING 0x0 ;  /* 0x0000000000007b1d */ /* 0x000fec0000010000 */
[----:B------:R-:W-:Y:S04]  /*0a80*/  BSSY B0, `(.L_x_268) ;  /* 0x000000c000007945 */ /* 0x000fe80003800000 */
[----:B------:R-:W-:Y:S05]  /*0a90*/  @!P0 BRA `(.L_x_269) ;  /* 0x0000000000288947 */ /* 0x000fea0003800000 */
[----:B---3--:R-:W3:Y:S01]  /*0aa0*/  LDS.64 R14, [R6+0x2000] ;  /* 0x00200000060e7984 */ /* 0x008ee20000000a00 */
[----:B------:R-:W4:Y:S03]  /*0ab0*/  LDC.64 R12, c[0x0][0x318] ;  /* 0x0000c600ff0c7b82 */ /* 0x000f260000000a00 */
[----:B------:R-:W5:Y:S05]  /*0ac0*/  LDS.64 R16, [R6+0x2080] ;  /* 0x0020800006107984 */ /* 0x000f6a0000000a00 */
[----:B--2---:R-:W2:Y:S01]  /*0ad0*/  LDC.64 R10, c[0x0][0x310] ;  /* 0x0000c400ff0a7b82 */ /* 0x004ea20000000a00 */
[----:B----4-:R-:W-:-:S04]  /*0ae0*/  IMAD.WIDE.U32 R12, R4, 0x4, R12 ;  /* 0x00000004040c7825 */ /* 0x010fc800078e000c */
[----:B--2---:R-:W-:Y:S01]  /*0af0*/  IMAD.WIDE.U32 R10, R4, 0x4, R10 ;  /* 0x00000004040a7825 */ /* 0x004fe200078e000a */
[----:B---3--:R-:W-:Y:S02]  /*0b00*/  F2FP.BF16.F32.PACK_AB R15, R15, R14 ;  /* 0x0000000e0f0f723e */ /* 0x008fe400000010ff */
[----:B-----5:R-:W-:-:S03]  /*0b10*/  F2FP.BF16.F32.PACK_AB R17, R17, R16 ;  /* 0x000000101111723e */ /* 0x020fc600000010ff */
[----:B------:R4:W-:Y:S04]  /*0b20*/  STG.E desc[UR6][R12.64], R15 ;  /* 0x0000000f0c007986 */ /* 0x0009e8000c101906 */
[----:B------:R4:W-:Y:S02]  /*0b30*/  STG.E desc[UR6][R10.64], R17 ;  /* 0x000000110a007986 */ /* 0x0009e4000c101906 */
.L_x_269:
[----:B------:R-:W-:Y:S05]  /*0b40*/  BSYNC B0 ;  /* 0x0000000000007941 */ /* 0x000fea0003800000 */
.L_x_268:
[C---:B------:R-:W-:Y:S02]  /*0b50*/  ISETP.GT.U32.AND P1, PT, R3.reuse, -0x2001, PT ;  /* 0xffffdfff0300780c */ /* 0x040fe40003f24070 */
[----:B------:R-:W-:Y:S02]  /*0b60*/  IADD3 R3, R3, 0x2000, RZ ;  /* 0x0000200003037810 */ /* 0x000fe40007ffe0ff */
[----:B------:R-:W-:-:S09]  /*0b70*/  IADD3 R4, R4, 0x1000, RZ ;  /* 0x0000100004047810 */ /* 0x000fd20007ffe0ff */
[----:B------:R-:W-:Y:S05]  /*0b80*/  @P1 BRA `(.L_x_270) ;  /* 0xfffffff400841947 */ /* 0x000fea000383ffff */
[----:B------:R-:W-:Y:S05]  /*0b90*/  EXIT ;  /* 0x000000000000794d */ /* 0x000fea0003800000 */
.L_x_267:
[----:B------:R-:W-:Y:S01]  /*0ba0*/  HFMA2.MMA R22, -RZ, RZ, 0, 1.847743988037109375e-06 ;  /* 0x0000001fff167435 */ /* 0x000fe200000001ff */
[----:B0--3--:R-:W-:Y:S01]  /*0bb0*/  MOV R20, R10 ;  /* 0x0000000a00147202 */ /* 0x009fe20000000f00 */
[----:B------:R-:W-:Y:S01]  /*0bc0*/  IMAD.MOV.U32 R19, RZ, RZ, 0x1 ;  /* 0x00000001ff137424 */ /* 0x000fe200078e00ff */
[----:B------:R-:W-:-:S08]  /*0bd0*/  MOV R17, 0xffffffff ;  /* 0xffffffff00117802 */ /* 0x000fd00000000f00 */
[----:B-12---:R-:W-:Y:S05]  /*0be0*/  WARPSYNC.COLLECTIVE R17, `(.L_x_271) ;  /* 0x0000000011087348 */ /* 0x006fea0003c00000 */
[----:B------:R0:W3:Y:S02]  /*0bf0*/  SHFL.BFLY P2, R18, R20, R19, R22 ;  /* 0x0c00001314127389 */ /* 0x0000e40000040016 */
[----:B0123--:R-:W-:Y:S01]  /*0c00*/  ENDCOLLECTIVE ;  /* 0x000000000000791b */ /* 0x00ffe20003800000 */
.L_x_271:
[----:B------:R-:W-:Y:S01]  /*0c10*/  HFMA2.MMA R19, -RZ, RZ, 0, 1.1920928955078125e-07 ;  /* 0x00000002ff137435 */ /* 0x000fe200000001ff */
[----:B------:R-:W-:-:S05]  /*0c20*/  MOV R11, R18 ;  /* 0x00000012000b7202 */ /* 0x000fca0000000f00 */
[----:B------:R-:W-:-:S04]  /*0c30*/  FADD.FTZ R11, R10, R11 ;  /* 0x0000000b0a0b7221 */ /* 0x000fc80000010000 */
[----:B------:R-:W-:-:S07]  /*0c40*/  IMAD.MOV.U32 R20, RZ, RZ, R11 ;  /* 0x000000ffff147224 */ /* 0x000fce00078e000b */
[----:B------:R-:W-:Y:S05]  /*0c50*/  WARPSYNC.COLLECTIVE R17, `(.L_x_272) ;  /* 0x0000000011087348 */ /* 0x000fea0003c00000 */
[----:B------:R0:W1:Y:S02]  /*0c60*/  SHFL.BFLY P2, R18, R20, R19, R22 ;  /* 0x0c00001314127389 */ /* 0x0000640000040016 */
[----:B01----:R-:W-:Y:S01]  /*0c70*/  ENDCOLLECTIVE ;  /* 0x000000000000791b */ /* 0x003fe20003800000 */
.L_x_272:
[----:B------:R-:W-:Y:S01]  /*0c80*/  IMAD.MOV.U32 R19, RZ, RZ, 0x4 ;  /* 0x00000004ff137424 */ /* 0x000fe200078e00ff */
[----:B------:R-:W-:-:S05]  /*0c90*/  MOV R12, R18 ;  /* 0x00000012000c7202 */ /* 0x000fca0000000f00 */
[----:B------:R-:W-:-:S05]  /*0ca0*/  FADD.FTZ R12, R11, R12 ;  /* 0x0000000c0b0c7221 */ /* 0x000fca0000010000 */
[----:B------:R-:W-:-:S07]  /*0cb0*/  MOV R20, R12 ;  /* 0x0000000c00147202 */ /* 0x000fce0000000f00 */
[----:B------:R-:W-:Y:S05]  /*0cc0*/  WARPSYNC.COLLECTIVE R17, `(.L_x_273) ;  /* 0x0000000011087348 */ /* 0x000fea0003c00000 */
[----:B------:R0:W1:Y:S02]  /*0cd0*/  SHFL.BFLY P2, R18, R20, R19, R22 ;  /* 0x0c00001314127389 */ /* 0x0000640000040016 */
[----:B01----:R-:W-:Y:S01]  /*0ce0*/  ENDCOLLECTIVE ;  /* 0x000000000000791b */ /* 0x003fe20003800000 */
.L_x_273:
[----:B------:R-:W-:Y:S01]  /*0cf0*/  HFMA2.MMA R19, -RZ, RZ, 0, 4.76837158203125e-07 ;  /* 0x00000008ff137435 */ /* 0x000fe200000001ff */
[----:B------:R-:W-:-:S05]  /*0d00*/  MOV R13, R18 ;  /* 0x00000012000d7202 */ /* 0x000fca0000000f00 */
[----:B------:R-:W-:-:S05]  /*0d10*/  FADD.FTZ R13, R12, R13 ;  /* 0x0000000d0c0d7221 */ /* 0x000fca0000010000 */
[----:B------:R-:W-:-:S07]  /*0d20*/  MOV R20, R13 ;  /* 0x0000000d00147202 */ /* 0x000fce0000000f00 */
[----:B------:R-:W-:Y:S05]  /*0d30*/  WARPSYNC.COLLECTIVE R17, `(.L_x_274) ;  /* 0x0000000011087348 */ /* 0x000fea0003c00000 */
[----:B------:R0:W1:Y:S02]  /*0d40*/  SHFL.BFLY P2, R18, R20, R19, R22 ;  /* 0x0c00001314127389 */ /* 0x0000640000040016 */
[----:B01----:R-:W-:Y:S01]  /*0d50*/  ENDCOLLECTIVE ;  /* 0x000000000000791b */ /* 0x003fe20003800000 */
.L_x_274:
[----:B------:R-:W-:Y:S01]  /*0d60*/  HFMA2.MMA R19, -RZ, RZ, 0, 9.5367431640625e-07 ;  /* 0x00000010ff137435 */ /* 0x000fe200000001ff */
[----:B------:R-:W-:-:S04]  /*0d70*/  IMAD.MOV.U32 R10, RZ, RZ, R18 ;  /* 0x000000ffff0a7224 */ /* 0x000fc800078e0012 */
[----:B------:R-:W-:-:S05]  /*0d80*/  FADD.FTZ R10, R13, R10 ;  /* 0x0000000a0d0a7221 */ /* 0x000fca0000010000 */
[----:B------:R-:W-:-:S07]  /*0d90*/  MOV R20, R10 ;  /* 0x0000000a00147202 */ /* 0x000fce0000000f00 */
[----:B------:R-:W-:Y:S05]  /*0da0*/  WARPSYNC.COLLECTIVE R17, `(.L_x_275) ;  /* 0x0000000011087348 */ /* 0x000fea0003c00000 */
[----:B------:R0:W1:Y:S02]  /*0db0*/  SHFL.BFLY P2, R18, R20, R19, R22 ;  /* 0x0c00001314127389 */ /* 0x0000640000040016 */
[----:B01----:R-:W-:Y:S01]  /*0dc0*/  ENDCOLLECTIVE ;  /* 0x000000000000791b */ /* 0x003fe20003800000 */
.L_x_275:
[----:B------:R-:W-:Y:S01]  /*0dd0*/  HFMA2.MMA R19, -RZ, RZ, 0, 5.9604644775390625e-08 ;  /* 0x00000001ff137435 */ /* 0x000fe200000001ff */
[----:B------:R-:W-:Y:S01]  /*0de0*/  IMAD.MOV.U32 R20, RZ, RZ, R9 ;  /* 0x000000ffff147224 */ /* 0x000fe200078e0009 */
[----:B------:R-:W-:-:S09]  /*0df0*/  MOV R11, R18 ;  /* 0x00000012000b7202 */ /* 0x000fd20000000f00 */
[----:B------:R-:W-:Y:S05]  /*0e00*/  WARPSYNC.COLLECTIVE R17, `(.L_x_276) ;  /* 0x0000000011087348 */ /* 0x000fea0003c00000 */
[----:B------:R0:W1:Y:S02]  /*0e10*/  SHFL.BFLY P2, R18, R20, R19, R22 ;  /* 0x0c00001314127389 */ /* 0x0000640000040016 */
[----:B01----:R-:W-:Y:S01]  /*0e20*/  ENDCOLLECTIVE ;  /* 0x000000000000791b */ /* 0x003fe20003800000 */
.L_x_276:
[----:B------:R-:W-:Y:S01]  /*0e30*/  HFMA2.MMA R19, -RZ, RZ, 0, 1.1920928955078125e-07 ;  /* 0x00000002ff137435 */ /* 0x000fe200000001ff */
[----:B------:R-:W-:-:S05]  /*0e40*/  MOV R12, R18 ;  /* 0x00000012000c7202 */ /* 0x000fca0000000f00 */
[----:B------:R-:W-:-:S05]  /*0e50*/  FADD.FTZ R14, R9, R12 ;  /* 0x0000000c090e7221 */ /* 0x000fca0000010000 */
[----:B------:R-:W-:-:S07]  /*0e60*/  MOV R20, R14 ;  /* 0x0000000e00147202 */ /* 0x000fce0000000f00 */
[----:B------:R-:W-:Y:S05]  /*0e70*/  WARPSYNC.COLLECTIVE R17, `(.L_x_277) ;  /* 0x0000000011087348 */ /* 0x000fea0003c00000 */
[----:B------:R0:W1:Y:S02]  /*0e80*/  SHFL.BFLY P2, R18, R20, R19, R22 ;  /* 0x0c00001314127389 */ /* 0x0000640000040016 */
[----:B01----:R-:W-:Y:S01]  /*0e90*/  ENDCOLLECTIVE ;  /* 0x000000000000791b */ /* 0x003fe20003800000 */
.L_x_277:
[----:B------:R-:W-:Y:S01]  /*0ea0*/  HFMA2.MMA R19, -RZ, RZ, 0, 2.384185791015625e-07 ;  /* 0x00000004ff137435 */ /* 0x000fe200000001ff */
[----:B------:R-:W-:-:S04]  /*0eb0*/  IMAD.MOV.U32 R13, RZ, RZ, R18 ;  /* 0x000000ffff0d7224 */ /* 0x000fc800078e0012 */
[----:B------:R-:W-:-:S05]  /*0ec0*/  FADD.FTZ R15, R14, R13 ;  /* 0x0000000d0e0f7221 */ /* 0x000fca0000010000 */
[----:B------:R-:W-:-:S07]  /*0ed0*/  MOV R20, R15 ;  /* 0x0000000f00147202 */ /* 0x000fce0000000f00 */
[----:B------:R-:W-:Y:S05]  /*0ee0*/  WARPSYNC.COLLECTIVE R17, `(.L_x_278) ;  /* 0x0000000011087348 */ /* 0x000fea0003c00000 */
[----:B------:R0:W1:Y:S02]  /*0ef0*/  SHFL.BFLY P2, R18, R20, R19, R22 ;  /* 0x0c00001314127389 */ /* 0x0000640000040016 */
[----:B01----:R-:W-:Y:S01]  /*0f00*/  ENDCOLLECTIVE ;  /* 0x000000000000791b */ /* 0x003fe20003800000 */
.L_x_278:
[----:B------:R-:W-:Y:S01]  /*0f10*/  IMAD.MOV.U32 R19, RZ, RZ, 0x8 ;  /* 0x00000008ff137424 */ /* 0x000fe200078e00ff */
[----:B------:R-:W-:-:S05]  /*0f20*/  MOV R16, R18 ;  /* 0x0000001200107202 */ /* 0x000fca0000000f00 */
[----:B------:R-:W-:-:S05]  /*0f30*/  FADD.FTZ R16, R15, R16 ;  /* 0x000000100f107221 */ /* 0x000fca0000010000 */
[----:B------:R-:W-:-:S07]  /*0f40*/  MOV R20, R16 ;  /* 0x0000001000147202 */ /* 0x000fce0000000f00 */
[----:B------:R-:W-:Y:S05]  /*0f50*/  WARPSYNC.COLLECTIVE R17, `(.L_x_279) ;  /* 0x0000000011087348 */ /* 0x000fea0003c00000 */
[----:B------:R0:W1:Y:S02]  /*0f60*/  SHFL.BFLY P2, R18, R20, R19, R22 ;  /* 0x0c00001314127389 */ /* 0x0000640000040016 */
[----:B01----:R-:W-:Y:S01]  /*0f70*/  ENDCOLLECTIVE ;  /* 0x000000000000791b */ /* 0x003fe20003800000 */
.L_x_279:
[----:B------:R-:W-:Y:S01]  /*0f80*/  HFMA2.MMA R19, -RZ, RZ, 0, 9.5367431640625e-07 ;  /* 0x00000010ff137435 */ /* 0x000fe200000001ff */
[----:B------:R-:W-:-:S05]  /*0f90*/  MOV R9, R18 ;  /* 0x0000001200097202 */ /* 0x000fca0000000f00 */
[----:B------:R-:W-:-:S05]  /*0fa0*/  FADD.FTZ R9, R16, R9 ;  /* 0x0000000910097221 */ /* 0x000fca0000010000 */
[----:B------:R-:W-:-:S07]  /*0fb0*/  MOV R20, R9 ;  /* 0x0000000900147202 */ /* 0x000fce0000000f00 */
[----:B------:R-:W-:Y:S05]  /*0fc0*/  WARPSYNC.COLLECTIVE R17, `(.L_x_280) ;  /* 0x0000000011087348 */ /* 0x000fea0003c00000 */
[----:B------:R0:W1:Y:S02]  /*0fd0*/  SHFL.BFLY P2, R18, R20, R19, R22 ;  /* 0x0c00001314127389 */ /* 0x0000640000040016 */
[----:B01----:R-:W-:Y:S01]  /*0fe0*/  ENDCOLLECTIVE ;  /* 0x000000000000791b */ /* 0x003fe20003800000 */
.L_x_280:
[----:B------:R-:W-:Y:S01]  /*0ff0*/  MOV R14, R18 ;  /* 0x00000012000e7202 */ /* 0x000fe20000000f00 */
[----:B------:R-:W-:Y:S06]  /*1000*/  BRA `(.L_x_281) ;  /* 0xfffffff8007c7947 */ /* 0x000fec000383ffff */
.L_x_282:
        /* <DEDUP_REMOVED lines=15> */
.L_x_3515:


//--------------------- .text._ZN10layer_norm40ln_parallel_residual_bwd_finalize_kernelINS_22Kernel_traits_finalizeILj8192E13__nv_bfloat16S2_S2_S2_fjLb0ELj1024ELj4ENS_18Kernel_traits_baseILj8192ES2_S2_S2_S2_fjLj1024EEEEELb1EEEvNS_9BwdParamsE --------------------------
	.section	.text._ZN10layer_norm40ln_parallel_residual_bwd_finalize_kernelINS_22Kernel_traits_finalizeILj8192E13__nv_bfloat16S2_S2_S2_fjLb0ELj1024ELj4ENS_18Kernel_traits_baseILj8192ES2_S2_S2_S2_fjLj1024EEEEELb1EEEvNS_9BwdParamsE,"ax",@progbits
	.align	128
        .global         _ZN10layer_norm40ln_parallel_residual_bwd_finalize_kernelINS_22Kernel_traits_finalizeILj8192E13__nv_bfloat16S2_S2_S2_fjLb0ELj1024ELj4ENS_18Kernel_traits_baseILj8192ES2_S2_S2_S2_fjLj1024EEEEELb1EEEvNS_9BwdParamsE
        .type           _ZN10layer_norm40ln_parallel_residual_bwd_finalize_kernelINS_22Kernel_traits_finalizeILj8192E13__nv_bfloat16S2_S2_S2_fjLb0ELj1024ELj4ENS_18Kernel_traits_baseILj8192ES2_S2_S2_S2_fjLj1024EEEEELb1EEEvNS_9BwdParamsE,@function
        .size           _ZN10layer_norm40ln_parallel_residual_bwd_finalize_kernelINS_22Kernel_traits_finalizeILj8192E13__nv_bfloat16S2_S2_S2_fjLb0ELj1024ELj4ENS_18Kernel_traits_baseILj8192ES2_S2_S2_S2_fjLj1024EEEEELb1EEEvNS_9BwdParamsE,(.L_x_3516 - _ZN10layer_norm40ln_parallel_residual_bwd_finalize_kernelINS_22Kernel_traits_finalizeILj8192E13__nv_bfloat16S2_S2_S2_fjLb0ELj1024ELj4ENS_18Kernel_traits_baseILj8192ES2_S2_S2_S2_fjLj1024EEEEELb1EEEvNS_9BwdParamsE)
        .other          _ZN10layer_norm40ln_parallel_residual_bwd_finalize_kernelINS_22Kernel_traits_finalizeILj8192E13__nv_bfloat16S2_S2_S2_fjLb0ELj1024ELj4ENS_18Kernel_traits_baseILj8192ES2_S2_S2_S2_fjLj1024EEEEELb1EEEvNS_9BwdParamsE,@"STO_CUDA_ENTRY STV_DEFAULT"
_ZN10layer_norm40ln_parallel_residual_bwd_finalize_kernelINS_22Kernel_traits_finalizeILj8192E13__nv_bfloat16S2_S2_S2_fjLb0ELj1024ELj4ENS_18Kernel_traits_baseILj8192ES2_S2_S2_S2_fjLj1024EEEEELb1EEEvNS_9BwdParamsE:
.text._ZN10layer_norm40ln_parallel_residual_bwd_finalize_kernelINS_22Kernel_traits_finalizeILj8192E13__nv_bfloat16S2_S2_S2_fjLb0ELj1024ELj4ENS_18Kernel_traits_baseILj8192ES2_S2_S2_S2_fjLj1024EEEEELb1EEEvNS_9BwdParamsE:
        /* <DEDUP_REMOVED lines=14> */
[----:B------:R-:W-:Y:S02]  /*00e0*/  LOP3.LUT R6, R3, 0x1f, R0, 0x78, !PT ;  /* 0x0000001f03067812 */ /* 0x000fe400078e7800 */
[----:B------:R-:W-:Y:S02]  /*00f0*/  ISETP.GE.U32.AND P0, PT, R2, 0x10, PT ;  /* 0x000000100200780c */ /* 0x000fe40003f06070 */
[----:B------:R-:W-:-:S02]  /*0100*/  LOP3.LUT R7, R7, 0x7ffffff0, RZ, 0xc0, !PT ;  /* 0x7ffffff007077812 */ /* 0x000fc400078ec0ff */
[----:B------:R-:W-:Y:S02]  /*0110*/  IADD3 R6, R5, R6, RZ ;  /* 0x0000000605067210 */ /* 0x000fe40007ffe0ff */
[----:B------:R-:W-:Y:S02]  /*0120*/  ISETP.EQ.AND P0, PT, R3, 0x1f, !P0 ;  /* 0x0000001f0300780c */ /* 0x000fe40004702270 */
[----:B------:R-:W-:Y:S01]  /*0130*/  IADD3 R5, R2, R7, RZ ;  /* 0x0000000702057210 */ /* 0x000fe20007ffe0ff */
[----:B0-----:R-:W-:-:S03]  /*0140*/  ULEA UR4, UR5, UR4, 0x18 ;  /* 0x0000000405047291 */ /* 0x001fc6000f8ec03f */
[----:B------:R-:W-:-:S03]  /*0150*/  ULDC UR5, c[0x0][0x218] ;  /* 0x0000860000057ab9 */ /* 0x000fc60000000800 */
[----:B------:R-:W-:-:S07]  /*0160*/  LEA R6, R6, UR4, 0x2 ;  /* 0x0000000406067c11 */ /* 0x000fce000f8e10ff */
.L_x_294:
[----:B012---:R-:W0:Y:S01]  /*0170*/  LDC R8, c[0x0][0x210] ;  /* 0x00008400ff087b82 */ /* 0x007e220000000800 */
[----:B------:R-:W-:Y:S01]  /*0180*/  BSSY B0, `(.L_x_283) ;  /* 0x00000a3000007945 */ /* 0x000fe20003800000 */
[----:B------:R-:W-:Y:S01]  /*0190*/  HFMA2.MMA R9, -RZ, RZ, 0, 0 ;  /* 0x00000000ff097435 */ /* 0x000fe200000001ff */
[----:B------:R-:W-:Y:S01]  /*01a0*/  MOV R22, RZ ;  /* 0x000000ff00167202 */ /* 0x000fe20000000f00 */
[----:B------:R-:W-:Y:S01]  /*01b0*/  HFMA2.MMA R15, -RZ, RZ, 0, 0 ;  /* 0x00000000ff0f7435 */ /* 0x000fe200000001ff */
[----:B------:R-:W-:Y:S02]  /*01c0*/  MOV R21, RZ ;  /* 0x000000ff00157202 */ /* 0x000fe40000000f00 */
[----:B0-----:R-:W-:-:S13]  /*01d0*/  ISETP.GE.U32.AND P1, PT, R3, R8, PT ;  /* 0x000000080300720c */ /* 0x001fda0003f26070 */
[----:B------:R-:W-:Y:S05]  /*01e0*/  @P1 BRA `(.L_x_284) ;  /* 0x0000000800701947 */ /* 0x000fea0003800000 */
[----:B------:R-:W-:Y:S02]  /*01f0*/  ISETP.GE.U32.AND P2, PT, R3, R8, PT ;  /* 0x000000080300720c */ /* 0x000fe40003f46070 */
[----:B------:R-:W-:-:S11]  /*0200*/  MOV R23, R3 ;  /* 0x0000000300177202 */ /* 0x000fd60000000f00 */
[----:B------:R-:W0:Y:S08]  /*0210*/  @P2 LDC R7, c[0x0][0x218] ;  /* 0x00008600ff072b82 */ /* 0x000e300000000800 */
[----:B------:R-:W1:Y:S08]  /*0220*/  @P2 LDC.64 R10, c[0x0][0x2d0] ;  /* 0x0000b400ff0a2b82 */ /* 0x000e700000000a00 */
[----:B------:R-:W2:Y:S08]  /*0230*/  @P2 LDC.64 R16, c[0x0][0x2d8] ;  /* 0x0000b600ff102b82 */ /* 0x000eb00000000a00 */
[----:B------:R-:W3:Y:S01]  /*0240*/  @P2 LDC.64 R14, c[0x0][0x2e0] ;  /* 0x0000b800ff0e2b82 */ /* 0x000ee20000000a00 */
[----:B0-----:R-:W-:-:S07]  /*0250*/  @P2 IMAD R7, R23, R7, R4 ;  /* 0x0000000717072224 */ /* 0x001fce00078e0204 */
[----:B------:R-:W0:Y:S01]  /*0260*/  @P2 LDC.64 R12, c[0x0][0x2e8] ;  /* 0x0000ba00ff0c2b82 */ /* 0x000e220000000a00 */
[----:B-1----:R-:W-:-:S06]  /*0270*/  @P2 IMAD.WIDE.U32 R10, R7, 0x4, R10 ;  /* 0x00000004070a2825 */ /* 0x002fcc00078e000a */
[----:B------:R-:W4:Y:S01]  /*0280*/  @P2 LDG.E R10, desc[UR6][R10.64] ;  /* 0x000000060a0a2981 */ /* 0x000f22000c1e1900 */
[----:B--2---:R-:W-:-:S06]  /*0290*/  @P2 IMAD.WIDE.U32 R16, R7, 0x4, R16 ;  /* 0x0000000407102825 */ /* 0x004fcc00078e0010 */
[----:B------:R-:W2:Y:S01]  /*02a0*/  @P2 LDG.E R16, desc[UR6][R16.64] ;  /* 0x0000000610102981 */ /* 0x000ea2000c1e1900 */
[----:B---3--:R-:W-:-:S06]  /*02b0*/  @P2 IMAD.WIDE.U32 R18, R7, 0x4, R14 ;  /* 0x0000000407122825 */ /* 0x008fcc00078e000e */
[----:B------:R-:W3:Y:S01]  /*02c0*/  @P2 LDG.E R19, desc[UR6][R18.64] ;  /* 0x0000000612132981 */ /* 0x000ee2000c1e1900 */
[----:B0-----:R-:W-:-:S06]  /*02d0*/  @P2 IMAD.WIDE.U32 R12, R7, 0x4, R12 ;  /* 0x00000004070c2825 */ /* 0x001fcc00078e000c */
[----:B------:R-:W5:Y:S01]  /*02e0*/  @P2 LDG.E R12, desc[UR6][R12.64] ;  /* 0x000000060c0c2981 */ /* 0x000f62000c1e1900 */
[----:B------:R-:W-:-:S04]  /*02f0*/  @P2 IADD3 R23, R23, 0x20, RZ ;  /* 0x0000002017172810 */ /* 0x000fc80007ffe0ff */
[CC--:B------:R-:W-:Y:S02]  /*0300*/  ISETP.GE.U32.AND P1, PT, R23.reuse, R8.reuse, PT ;  /* 0x000000081700720c */ /* 0x0c0fe40003f26070 */
[----:B------:R-:W-:-:S04]  /*0310*/  IADD3 R7, -R23, R8, RZ ;  /* 0x0000000817077210 */ /* 0x000fc80007ffe1ff */
[----:B------:R-:W-:Y:S02]  /*0320*/  ISETP.LE.U32.OR P1, PT, R7, 0x60, P1 ;  /* 0x000000600700780c */ /* 0x000fe40000f23470 */
[----:B------:R-:W-:Y:S02]  /*0330*/  MOV R21, RZ ;  /* 0x000000ff00157202 */ /* 0x000fe40000000f00 */
[----:B------:R-:W-:Y:S02]  /*0340*/  MOV R15, RZ ;  /* 0x000000ff000f7202 */ /* 0x000fe40000000f00 */
[----:B------:R-:W-:Y:S02]  /*0350*/  MOV R22, RZ ;  /* 0x000000ff00167202 */ /* 0x000fe40000000f00 */
[----:B------:R-:W-:Y:S01]  /*0360*/  MOV R9, RZ ;  /* 0x000000ff00097202 */ /* 0x000fe20000000f00 */
[----:B------:R-:W-:Y:S01]  /*0370*/  BSSY B1, `(.L_x_285) ;  /* 0x0000047000017945 */ /* 0x000fe20003800000 */
[----:B----4-:R-:W-:Y:S01]  /*0380*/  @P2 FADD.FTZ R21, R21, R10 ;  /* 0x0000000a15152221 */ /* 0x010fe20000010000 */
[----:B--2---:R-:W-:Y:S01]  /*0390*/  @P2 FADD.FTZ R15, R15, R16 ;  /* 0x000000100f0f2221 */ /* 0x004fe20000010000 */
[----:B---3--:R-:W-:Y:S01]  /*03a0*/  @P2 FADD.FTZ R22, R22, R19 ;  /* 0x0000001316162221 */ /* 0x008fe20000010000 */
[----:B-----5:R-:W-:Y:S01]  /*03b0*/  @P2 FADD.FTZ R9, R9, R12 ;  /* 0x0000000c09092221 */ /* 0x020fe20000010000 */
[----:B------:R-:W-:Y:S01]  /*03c0*/  PLOP3.LUT P2, PT, P2, PT, PT, 0x8, 0x0 ;  /* 0x000000000000781c */ /* 0x000fe2000174e170 */
[----:B------:R-:W-:-:S12]  /*03d0*/  @P1 BRA `(.L_x_286) ;  /* 0x0000000400001947 */ /* 0x000fd80003800000 */
[----:B------:R-:W-:Y:S02]  /*03e0*/  PLOP3.LUT P2, PT, PT, PT, PT, 0x8, 0x0 ;  /* 0x000000000000781c */ /* 0x000fe40003f4e170 */
[----:B------:R-:W-:-:S11]  /*03f0*/  IADD3 R7, R8, -0x60, RZ ;  /* 0xffffffa008077810 */ /* 0x000fd60007ffe0ff */
.L_x_287:
[----:B------:R-:W0:Y:S01]  /*0400*/  LDC.64 R12, c[0x0][0x2d0] ;  /* 0x0000b400ff0c7b82 */ /* 0x000e220000000a00 */
[C---:B------:R-:W-:Y:S01]  /*0410*/  IMAD R25, R23.reuse, UR5, R4 ;  /* 0x0000000517197c24 */ /* 0x040fe2000f8e0204 */
[----:B------:R-:W-:-:S05]  /*0420*/  IADD3 R27, R23, 0x20, RZ ;  /* 0x00000020171b7810 */ /* 0x000fca0007ffe0ff */
[----:B------:R-:W-:Y:S02]  /*0430*/  IMAD R27, R27, UR5, R4 ;  /* 0x000000051b1b7c24 */ /* 0x000fe4000f8e0204 */
[----:B0-----:R-:W-:-:S05]  /*0440*/  IMAD.WIDE.U32 R16, R25, 0x4, R12 ;  /* 0x0000000419107825 */ /* 0x001fca00078e000c */
[----:B------:R0:W2:Y:S01]  /*0450*/  LDG.E R14, desc[UR6][R16.64] ;  /* 0x00000006100e7981 */ /* 0x0000a2000c1e1900 */
[----:B------:R-:W-:Y:S01]  /*0460*/  IADD3 R19, R23, 0x40, RZ ;  /* 0x0000004017137810 */ /* 0x000fe20007ffe0ff */
[----:B0-----:R-:W-:-:S05]  /*0470*/  IMAD.WIDE.U32 R16, R27, 0x4, R12 ;  /* 0x000000041b107825 */ /* 0x001fca00078e000c */
[----:B------:R-:W3:Y:S01]  /*0480*/  LDG.E R20, desc[UR6][R16.64] ;  /* 0x0000000610147981 */ /* 0x000ee2000c1e1900 */
[----:B------:R-:W-:-:S04]  /*0490*/  IMAD R19, R19, UR5, R4 ;  /* 0x0000000513137c24 */ /* 0x000fc8000f8e0204 */
[----:B------:R-:W-:-:S05]  /*04a0*/  IMAD.WIDE.U32 R10, R19, 0x4, R12 ;  /* 0x00000004130a7825 */ /* 0x000fca00078e000c */
[----:B------:R0:W4:Y:S02]  /*04b0*/  LDG.E R18, desc[UR6][R10.64] ;  /* 0x000000060a127981 */ /* 0x000124000c1e1900 */
[----:B0-----:R-:W0:Y:S02]  /*04c0*/  LDC.64 R10, c[0x0][0x2d8] ;  /* 0x0000b600ff0a7b82 */ /* 0x001e240000000a00 */
[----:B0-----:R-:W-:-:S04]  /*04d0*/  IMAD.WIDE.U32 R28, R25, 0x4, R10 ;  /* 0x00000004191c7825 */ /* 0x001fc800078e000a */
[----:B------:R-:W-:-:S05]  /*04e0*/  IMAD.WIDE.U32 R16, R27, 0x4, R10 ;  /* 0x000000041b107825 */ /* 0x000fca00078e000a */
[----:B------:R0:W5:Y:S02]  /*04f0*/  LDG.E R24, desc[UR6][R16.64] ;  /* 0x0000000610187981 */ /* 0x000164000c1e1900 */
[----:B0-----:R-:W0:Y:S01]  /*0500*/  LDC.64 R16, c[0x0][0x2e0] ;  /* 0x0000b800ff107b82 */ /* 0x001e220000000a00 */
[----:B--2---:R-:W-:Y:S02]  /*0510*/  FADD.FTZ R21, R14, R21 ;  /* 0x000000150e157221 */ /* 0x004fe40000010000 */
[----:B------:R1:W2:Y:S02]  /*0520*/  LDG.E R14, desc[UR6][R28.64] ;  /* 0x000000061c0e7981 */ /* 0x0002a4000c1e1900 */
[----:B---3--:R-:W-:Y:S01]  /*0530*/  FADD.FTZ R21, R21, R20 ;  /* 0x0000001415157221 */ /* 0x008fe20000010000 */
[----:B------:R-:W-:-:S05]  /*0540*/  IADD3 R20, R23, 0x60, RZ ;  /* 0x0000006017147810 */ /* 0x000fca0007ffe0ff */
[----:B-1----:R-:W-:-:S04]  /*0550*/  IMAD R29, R20, UR5, R4 ;  /* 0x00000005141d7c24 */ /* 0x002fc8000f8e0204 */
[----:B------:R-:W-:-:S06]  /*0560*/  IMAD.WIDE.U32 R12, R29, 0x4, R12 ;  /* 0x000000041d0c7825 */ /* 0x000fcc00078e000c */
[----:B------:R4:W3:Y:S02]  /*0570*/  LDG.E R12, desc[UR6][R12.64] ;  /* 0x000000060c0c7981 */ /* 0x0008e4000c1e1900 */
[----:B----4-:R-:W-:Y:S01]  /*0580*/  FADD.FTZ R13, R21, R18 ;  /* 0x00000012150d7221 */ /* 0x010fe20000010000 */
[----:B------:R-:W-:-:S05]  /*0590*/  IMAD.WIDE.U32 R20, R19, 0x4, R10 ;  /* 0x0000000413147825 */ /* 0x000fca00078e000a */
[----:B------:R0:W4:Y:S02]  /*05a0*/  LDG.E R18, desc[UR6][R20.64] ;  /* 0x0000000614127981 */ /* 0x000124000c1e1900 */
[----:B0-----:R-:W-:-:S06]  /*05b0*/  IMAD.WIDE.U32 R20, R25, 0x4, R16 ;  /* 0x0000000419147825 */ /* 0x001fcc00078e0010 */
[----:B------:R5:W3:Y:S01]  /*05c0*/  LDG.E R20, desc[UR6][R20.64] ;  /* 0x0000000614147981 */ /* 0x000ae2000c1e1900 */
[----:B------:R-:W-:-:S06]  /*05d0*/  IMAD.WIDE.U32 R10, R29, 0x4, R10 ;  /* 0x000000041d0a7825 */ /* 0x000fcc00078e000a */
[----:B------:R-:W4:Y:S01]  /*05e0*/  LDG.E R10, desc[UR6][R10.64] ;  /* 0x000000060a0a7981 */ /* 0x000f22000c1e1900 */
[----:B--2---:R-:W-:Y:S01]  /*05f0*/  FADD.FTZ R26, R14, R15 ;  /* 0x0000000f0e1a7221 */ /* 0x004fe20000010000 */
[----:B------:R-:W-:-:S05]  /*0600*/  IMAD.WIDE.U32 R14, R27, 0x4, R16 ;  /* 0x000000041b0e7825 */ /* 0x000fca00078e0010 */
[----:B------:R0:W2:Y:S01]  /*0610*/  LDG.E R11, desc[UR6][R14.64] ;  /* 0x000000060e0b7981 */ /* 0x0000a2000c1e1900 */
[----:B-----5:R-:W-:Y:S01]  /*0620*/  FADD.FTZ R21, R26, R24 ;  /* 0x000000181a157221 */ /* 0x020fe20000010000 */
[----:B0-----:R-:W-:-:S05]  /*0630*/  IMAD.WIDE.U32 R14, R19, 0x4, R16 ;  /* 0x00000004130e7825 */ /* 0x001fca00078e0010 */
[----:B------:R0:W5:Y:S02]  /*0640*/  LDG.E R26, desc[UR6][R14.64] ;  /* 0x000000060e1a7981 */ /* 0x000164000c1e1900 */
[----:B0-----:R-:W0:Y:S01]  /*0650*/  LDC.64 R14, c[0x0][0x2e8] ;  /* 0x0000ba00ff0e7b82 */ /* 0x001e220000000a00 */
[----:B------:R-:W-:-:S06]  /*0660*/  IMAD.WIDE.U32 R16, R29, 0x4, R16 ;  /* 0x000000041d107825 */ /* 0x000fcc00078e0010 */
[----:B------:R-:W5:Y:S01]  /*0670*/  LDG.E R16, desc[UR6][R16.64] ;  /* 0x0000000610107981 */ /* 0x000f62000c1e1900 */
[----:B0-----:R-:W-:-:S04]  /*0680*/  IMAD.WIDE.U32 R24, R25, 0x4, R14 ;  /* 0x0000000419187825 */ /* 0x001fc800078e000e */
[----:B---3--:R-:W-:Y:S02]  /*0690*/  FADD.FTZ R22, R20, R22 ;  /* 0x0000001614167221 */ /* 0x008fe40000010000 */
[----:B------:R0:W3:Y:S01]  /*06a0*/  LDG.E R20, desc[UR6][R24.64] ;  /* 0x0000000618147981 */ /* 0x0000e2000c1e1900 */
[----:B------:R-:W-:-:S06]  /*06b0*/  IMAD.WIDE.U32 R28, R29, 0x4, R14 ;  /* 0x000000041d1c7825 */ /* 0x000fcc00078e000e */
[----:B------:R-:W3:Y:S01]  /*06c0*/  LDG.E R28, desc[UR6][R28.64] ;  /* 0x000000061c1c7981 */ /* 0x000ee2000c1e1900 */
[----:B0-----:R-:W-:-:S05]  /*06d0*/  IMAD.WIDE.U32 R24, R27, 0x4, R14 ;  /* 0x000000041b187825 */ /* 0x001fca00078e000e */
[----:B------:R0:W3:Y:S02]  /*06e0*/  LDG.E R27, desc[UR6][R24.64] ;  /* 0x00000006181b7981 */ /* 0x0000e4000c1e1900 */
[----:B0-----:R-:W-:-:S05]  /*06f0*/  IMAD.WIDE.U32 R24, R19, 0x4, R14 ;  /* 0x0000000413187825 */ /* 0x001fca00078e000e */
[----:B------:R-:W3:Y:S01]  /*0700*/  LDG.E R19, desc[UR6][R24.64] ;  /* 0x0000000618137981 */ /* 0x000ee2000c1e1900 */
[----:B------:R-:W-:-:S04]  /*0710*/  IADD3 R23, R23, 0x80, RZ ;  /* 0x0000008017177810 */ /* 0x000fc80007ffe0ff */
[----:B------:R-:W-:Y:S01]  /*0720*/  ISETP.GE.U32.AND P1, PT, R23, R7, PT ;  /* 0x000000071700720c */ /* 0x000fe20003f26070 */
[----:B----4-:R-:W-:Y:S01]  /*0730*/  FADD.FTZ R15, R21, R18 ;  /* 0x00000012150f7221 */ /* 0x010fe20000010000 */
[----:B------:R-:W-:-:S03]  /*0740*/  FADD.FTZ R21, R13, R12 ;  /* 0x0000000c0d157221 */ /* 0x000fc60000010000 */
[----:B------:R-:W-:Y:S01]  /*0750*/  FADD.FTZ R15, R15, R10 ;  /* 0x0000000a0f0f7221 */ /* 0x000fe20000010000 */
[----:B--2---:R-:W-:-:S04]  /*0760*/  FADD.FTZ R11, R22, R11 ;  /* 0x0000000b160b7221 */ /* 0x004fc80000010000 */
[----:B-----5:R-:W-:-:S04]  /*0770*/  FADD.FTZ R11, R11, R26 ;  /* 0x0000001a0b0b7221 */ /* 0x020fc80000010000 */
[----:B------:R-:W-:Y:S01]  /*0780*/  FADD.FTZ R22, R11, R16 ;  /* 0x000000100b167221 */ /* 0x000fe20000010000 */
[----:B---3--:R-:W-:-:S04]  /*0790*/  FADD.FTZ R20, R20, R9 ;  /* 0x0000000914147221 */ /* 0x008fc80000010000 */
[----:B------:R-:W-:-:S04]  /*07a0*/  FADD.FTZ R20, R20, R27 ;  /* 0x0000001b14147221 */ /* 0x000fc80000010000 */
[----:B------:R-:W-:-:S04]  /*07b0*/  FADD.FTZ R19, R20, R19 ;  /* 0x0000001314137221 */ /* 0x000fc80000010000 */
[----:B------:R-:W-:Y:S01]  /*07c0*/  FADD.FTZ R9, R19, R28 ;  /* 0x0000001c13097221 */ /* 0x000fe20000010000 */
[----:B------:R-:W-:Y:S06]  /*07d0*/  @!P1 BRA `(.L_x_287) ;  /* 0xfffffffc00089947 */ /* 0x000fec000383ffff */
.L_x_286:
[----:B------:R-:W-:Y:S05]  /*07e0*/  BSYNC B1 ;  /* 0x0000000000017941 */ /* 0x000fea0003800000 */
.L_x_285:
        /* <DEDUP_REMOVED lines=8> */
[----:B------:R-:W-:-:S05]  /*0870*/  IMAD R17, R23, UR8, R4 ;  /* 0x0000000817117c24 */ /* 0x000fca000f8e0204 */
[----:B------:R-:W1:Y:S08]  /*0880*/  LDC.64 R18, c[0x0][0x2d8] ;  /* 0x0000b600ff127b82 */ /* 0x000e700000000a00 */
[----:B------:R-:W2:Y:S08]  /*0890*/  LDC.64 R10, c[0x0][0x2e0] ;  /* 0x0000b800ff0a7b82 */ /* 0x000eb00000000a00 */
[----:B------:R-:W3:Y:S01]  /*08a0*/  LDC.64 R12, c[0x0][0x2e8] ;  /* 0x0000ba00ff0c7b82 */ /* 0x000ee20000000a00 */
[----:B0-----:R-:W-:-:S05]  /*08b0*/  IMAD.WIDE.U32 R28, R17, 0x4, R24 ;  /* 0x00000004111c7825 */ /* 0x001fca00078e0018 */
[----:B------:R2:W4:Y:S01]  /*08c0*/  LDG.E R14, desc[UR6][R28.64] ;  /* 0x000000061c0e7981 */ /* 0x000522000c1e1900 */
[----:B-1----:R-:W-:-:S05]  /*08d0*/  IMAD.WIDE.U32 R26, R17, 0x4, R18 ;  /* 0x00000004111a7825 */ /* 0x002fca00078e0012 */
[----:B------:R0:W5:Y:S01]  /*08e0*/  LDG.E R20, desc[UR6][R26.64] ;  /* 0x000000061a147981 */ /* 0x000162000c1e1900 */
[----:B--2---:R-:W-:-:S04]  /*08f0*/  IMAD.WIDE.U32 R28, R17, 0x4, R10 ;  /* 0x00000004111c7825 */ /* 0x004fc800078e000a */
[----:B0-----:R-:W-:Y:S02]  /*0900*/  IMAD R27, R7, UR8, R4 ;  /* 0x00000008071b7c24 */ /* 0x001fe4000f8e0204 */
[----:B---3--:R-:W-:Y:S01]  /*0910*/  IMAD.WIDE.U32 R16, R17, 0x4, R12 ;  /* 0x0000000411107825 */ /* 0x008fe200078e000c */
[----:B------:R-:W2:Y:S03]  /*0920*/  LDG.E R7, desc[UR6][R28.64] ;  /* 0x000000061c077981 */ /* 0x000ea6000c1e1900 */
[C---:B------:R-:W-:Y:S02]  /*0930*/  IMAD.WIDE.U32 R24, R27.reuse, 0x4, R24 ;  /* 0x000000041b187825 */ /* 0x040fe400078e0018 */
[----:B------:R-:W3:Y:S02]  /*0940*/  LDG.E R16, desc[UR6][R16.64] ;  /* 0x0000000610107981 */ /* 0x000ee4000c1e1900 */
[----:B------:R-:W-:-:S02]  /*0950*/  IMAD.WIDE.U32 R18, R27, 0x4, R18 ;  /* 0x000000041b127825 */ /* 0x000fc400078e0012 */
[----:B------:R-:W3:Y:S02]  /*0960*/  LDG.E R24, desc[UR6][R24.64] ;  /* 0x0000000618187981 */ /* 0x000ee4000c1e1900 */
[C---:B------:R-:W-:Y:S02]  /*0970*/  IMAD.WIDE.U32 R10, R27.reuse, 0x4, R10 ;  /* 0x000000041b0a7825 */ /* 0x040fe400078e000a */
[----:B------:R-:W3:Y:S02]  /*0980*/  LDG.E R18, desc[UR6][R18.64] ;  /* 0x0000000612127981 */ /* 0x000ee4000c1e1900 */
[----:B------:R-:W-:Y:S02]  /*0990*/  IMAD.WIDE.U32 R12, R27, 0x4, R12 ;  /* 0x000000041b0c7825 */ /* 0x000fe400078e000c */
[----:B------:R-:W3:Y:S04]  /*09a0*/  LDG.E R10, desc[UR6][R10.64] ;  /* 0x000000060a0a7981 */ /* 0x000ee8000c1e1900 */
[----:B------:R-:W3:Y:S01]  /*09b0*/  LDG.E R12, desc[UR6][R12.64] ;  /* 0x000000060c0c7981 */ /* 0x000ee2000c1e1900 */
[----:B------:R-:W-:-:S02]  /*09c0*/  PLOP3.LUT P2, PT, PT, PT, PT, 0x8, 0x0 ;  /* 0x000000000000781c */ /* 0x000fc40003f4e170 */
[----:B------:R-:W-:Y:S01]  /*09d0*/  IADD3 R23, R23, 0x40, RZ ;  /* 0x0000004017177810 */ /* 0x000fe20007ffe0ff */
[----:B----4-:R-:W-:Y:S01]  /*09e0*/  FADD.FTZ R21, R21, R14 ;  /* 0x0000000e15157221 */ /* 0x010fe20000010000 */
[----:B-----5:R-:W-:Y:S01]  /*09f0*/  FADD.FTZ R15, R15, R20 ;  /* 0x000000140f0f7221 */ /* 0x020fe20000010000 */
[----:B--2---:R-:W-:Y:S01]  /*0a00*/  FADD.FTZ R7, R22, R7 ;  /* 0x0000000716077221 */ /* 0x004fe20000010000 */
[----:B---3--:R-:W-:Y:S01]  /*0a10*/  FADD.FTZ R9, R9, R16 ;  /* 0x0000001009097221 */ /* 0x008fe20000010000 */
[----:B------:R-:W-:Y:S01]  /*0a20*/  FADD.FTZ R21, R21, R24 ;  /* 0x0000001815157221 */ /* 0x000fe20000010000 */
[----:B------:R-:W-:Y:S01]  /*0a30*/  FADD.FTZ R15, R15, R18 ;  /* 0x000000120f0f7221 */ /* 0x000fe20000010000 */
[----:B------:R-:W-:Y:S01]  /*0a40*/  FADD.FTZ R22, R7, R10 ;  /* 0x0000000a07167221 */ /* 0x000fe20000010000 */
[----:B------:R-:W-:-:S07]  /*0a50*/  FADD.FTZ R9, R9, R12 ;  /* 0x0000000c09097221 */ /* 0x000fce0000010000 */
.L_x_289:
[----:B------:R-:W-:Y:S05]  /*0a60*/  BSYNC B1 ;  /* 0x0000000000017941 */ /* 0x000fea0003800000 */
.L_x_288:
[----:B------:R-:W-:-:S13]  /*0a70*/  ISETP.LT.U32.OR P2, PT, R23, R8, P2 ;  /* 0x000000081700720c */ /* 0x000fda0001741470 */
[----:B------:R-:W-:Y:S05]  /*0a80*/  @!P2 BRA `(.L_x_284) ;  /* 0x000000000048a947 */ /* 0x000fea0003800000 */
[----:B------:R-:W0:Y:S01]  /*0a90*/  LDC.64 R18, c[0x0][0x2d0] ;  /* 0x0000b400ff127b82 */ /* 0x000e220000000a00 */
[----:B------:R-:W-:Y:S02]  /*0aa0*/  ULDC UR8, c[0x0][0x218] ;  /* 0x0000860000087ab9 */ /* 0x000fe40000000800 */
[----:B------:R-:W-:-:S05]  /*0ab0*/  IMAD R7, R23, UR8, R4 ;  /* 0x0000000817077c24 */ /* 0x000fca000f8e0204 */
        /* <DEDUP_REMOVED lines=15> */
.L_x_284:
[----:B------:R-:W-:Y:S05]  /*0bb0*/  BSYNC B0 ;  /* 0x0000000000007941 */ /* 0x000fea0003800000 */
.L_x_283:
        /* <DEDUP_REMOVED lines=12> */
[----:B------:R-:W-:-:S05]  /*0c80*/  LEA R10, R7, UR4, 0x2 ;  /* 0x00000004070a7c11 */ /* 0x000fca000f8e10ff */
[----:B------:R1:W2:Y:S04]  /*0c90*/  LDS R14, [R10] ;  /* 0x000000000a0e7984 */ /* 0x0002a80000000800 */
[----:B------:R1:W3:Y:S04]  /*0ca0*/  LDS R8, [R10+0x3000] ;  /* 0x003000000a087984 */ /* 0x0002e80000000800 */
[----:B------:R1:W4:Y:S04]  /*0cb0*/  LDS R7, [R10+0x2000] ;  /* 0x002000000a077984 */ /* 0x0003280000000800 */
[----:B0-----:R1:W0:Y:S01]  /*0cc0*/  LDS R9, [R10+0x1000] ;  /* 0x001000000a097984 */ /* 0x0012220000000800 */
[----:B------:R-:W-:Y:S05]  /*0cd0*/  BRA.DIV UR8, `(.L_x_291) ;  /* 0x0000000608387947 */ /* 0x000fea000b800000 */
[----:B0-----:R-:W1:Y:S04]  /*0ce0*/  SHFL.BFLY PT, R16, R9, 0x1, 0x1f ;  /* 0x0c201f0009107f89 */ /* 0x001e6800000e0000 */
[----:B--2---:R-:W0:Y:S04]  /*0cf0*/  SHFL.BFLY PT, R15, R14, 0x1, 0x1f ;  /* 0x0c201f000e0f7f89 */ /* 0x004e2800000e0000 */
[----:B---3--:R-:W2:Y:S04]  /*0d00*/  SHFL.BFLY PT, R17, R8, 0x1, 0x1f ;  /* 0x0c201f0008117f89 */ /* 0x008ea800000e0000 */
[----:B----4-:R-:W3:Y:S01]  /*0d10*/  SHFL.BFLY PT, R18, R7, 0x1, 0x1f ;  /* 0x0c201f0007127f89 */ /* 0x010ee200000e0000 */
[----:B-1----:R-:W-:Y:S01]  /*0d20*/  FADD.FTZ R10, R9, R16 ;  /* 0x00000010090a7221 */ /* 0x002fe20000010000 */
[----:B0-----:R-:W-:-:S04]  /*0d30*/  FADD.FTZ R15, R14, R15 ;  /* 0x0000000f0e0f7221 */ /* 0x001fc80000010000 */
        /* <DEDUP_REMOVED lines=30> */
.L_x_315:
        /* <DEDUP_REMOVED lines=10> */
.L_x_290:
[----:B------:R-:W-:Y:S05]  /*0fc0*/  WARPSYNC.ALL ;  /* 0x0000000000007948 */ /* 0x000fea0003800000 */
[----:B------:R-:W-:Y:S06]  /*0fd0*/  BAR.SYNC.DEFER_BLOCKING 0x0 ;  /* 0x0000000000007b1d */ /* 0x000fec0000010000 */
[----:B------:R-:W-:Y:S04]  /*0fe0*/  BSSY B0, `(.L_x_292) ;  /* 0x0000018000007945 */ /* 0x000fe80003800000 */
[----:B------:R-:W-:Y:S05]  /*0ff0*/  @!P0 BRA `(.L_x_293) ;  /* 0x0000000000588947 */ /* 0x000fea0003800000 */
[----:B-1----:R-:W-:Y:S01]  /*1000*/  SHF.L.U32 R7, R0, 0x3, RZ ;  /* 0x0000000300077819 */ /* 0x002fe200000006ff */
        /* <DEDUP_REMOVED lines=21> */
.L_x_293:
[----:B------:R-:W-:Y:S05]  /*1160*/  BSYNC B0 ;  /* 0x0000000000007941 */ /* 0x000fea0003800000 */
.L_x_292:
[C---:B------:R-:W-:Y:S02]  /*1170*/  ISETP.GT.U32.AND P1, PT, R4.reuse, -0x2001, PT ;  /* 0xffffdfff0400780c */ /* 0x040fe40003f24070 */
[----:B------:R-:W-:Y:S02]  /*1180*/  IADD3 R4, R4, 0x2000, RZ ;  /* 0x0000200004047810 */ /* 0x000fe40007ffe0ff */
[----:B------:R-:W-:-:S09]  /*1190*/  IADD3 R5, R5, 0x1000, RZ ;  /* 0x0000100005057810 */ /* 0x000fd20007ffe0ff */
[----:B------:R-:W-:Y:S05]  /*11a0*/  @P1 BRA `(.L_x_294) ;  /* 0xffffffec00f01947 */ /* 0x000fea000383ffff */
[----:B------:R-:W-:Y:S05]  /*11b0*/  EXIT ;  /* 0x000000000000794d */ /* 0x000fea0003800000 */
.L_x_291:
[----:B------:R-:W-:Y:S01]  /*11c0*/  HFMA2.MMA R13, -RZ, RZ, 0, 5.9604644775390625e-08 ;  /* 0x00000001ff0d7435 */ /* 0x000fe200000001ff */
[----:B0-----:R-:W-:Y:S02]  /*11d0*/  MOV R26, R9 ;  /* 0x00000009001a7202 */ /* 0x001fe40000000f00 */
[----:B------:R-:W-:Y:S02]  /*11e0*/  MOV R12, 0x1f ;  /* 0x0000001f000c7802 */ /* 0x000fe40000000f00 */
[----:B------:R-:W-:-:S07]  /*11f0*/  MOV R11, 0xffffffff ;  /* 0xffffffff000b7802 */ /* 0x000fce0000000f00 */
[----:B-1234-:R-:W-:Y:S05]  /*1200*/  WARPSYNC.COLLECTIVE R11, `(.L_x_295) ;  /* 0x000000000b087348 */ /* 0x01efea0003c00000 */
[----:B------:R0:W0:Y:S02]  /*1210*/  SHFL.BFLY P2, R16, R26, R13, R12 ;  /* 0x0c00000d1a107389 */ /* 0x000024000004000c */
[----:B01234-:R-:W-:Y:S01]  /*1220*/  ENDCOLLECTIVE ;  /* 0x000000000000791b */ /* 0x01ffe20003800000 */
.L_x_295:
[----:B------:R-:W-:Y:S01]  /*1230*/  HFMA2.MMA R13, -RZ, RZ, 0, 1.1920928955078125e-07 ;  /* 0x00000002ff0d7435 */ /* 0x000fe200000001ff */
[----:B------:R-:W-:-:S05]  /*1240*/  FADD.FTZ R10, R9, R16 ;  /* 0x00000010090a7221 */ /* 0x000fca0000010000 */
[----:B------:R-:W-:-:S07]  /*1250*/  MOV R26, R10 ;  /* 0x0000000a001a7202 */ /* 0x000fce0000000f00 */
[----:B------:R-:W-:Y:S05]  /*1260*/  WARPSYNC.COLLECTIVE R11, `(.L_x_296) ;  /* 0x000000000b087348 */ /* 0x000fea0003c00000 */
[----:B------:R0:W1:Y:S02]  /*1270*/  SHFL.BFLY P2, R16, R26, R13, R12 ;  /* 0x0c00000d1a107389 */ /* 0x000064000004000c */
[----:B01----:R-:W-:Y:S01]  /*1280*/  ENDCOLLECTIVE ;  /* 0x000000000000791b */ /* 0x003fe20003800000 */
.L_x_296:
[----:B------:R-:W-:Y:S01]  /*1290*/  HFMA2.MMA R13, -RZ, RZ, 0, 2.384185791015625e-07 ;  /* 0x00000004ff0d7435 */ /* 0x000fe200000001ff */
[----:B------:R-:W-:-:S05]  /*12a0*/  FADD.FTZ R9, R10, R16 ;  /* 0x000000100a097221 */ /* 0x000fca0000010000 */
[----:B------:R-:W-:-:S07]  /*12b0*/  MOV R26, R9 ;  /* 0x00000009001a7202 */ /* 0x000fce0000000f00 */
[----:B------:R-:W-:Y:S05]  /*12c0*/  WARPSYNC.COLLECTIVE R11, `(.L_x_297) ;  /* 0x000000000b087348 */ /* 0x000fea0003c00000 */
[----:B------:R0:W1:Y:S02]  /*12d0*/  SHFL.BFLY P2, R16, R26, R13, R12 ;  /* 0x0c00000d1a107389 */ /* 0x000064000004000c */
[----:B01----:R-:W-:Y:S01]  /*12e0*/  ENDCOLLECTIVE ;  /* 0x000000000000791b */ /* 0x003fe20003800000 */
.L_x_297:
[----:B------:R-:W-:Y:S01]  /*12f0*/  HFMA2.MMA R13, -RZ, RZ, 0, 4.76837158203125e-07 ;  /* 0x00000008ff0d7435 */ /* 0x000fe200000001ff */
[----:B------:R-:W-:-:S05]  /*1300*/  FADD.FTZ R18, R9, R16 ;  /* 0x0000001009127221 */ /* 0x000fca0000010000 */
[----:B------:R-:W-:-:S07]  /*1310*/  MOV R26, R18 ;  /* 0x00000012001a7202 */ /* 0x000fce0000000f00 */
[----:B------:R-:W-:Y:S05]  /*1320*/  WARPSYNC.COLLECTIVE R11, `(.L_x_298) ;  /* 0x000000000b087348 */ /* 0x000fea0003c00000 */
[----:B------:R0:W1:Y:S02]  /*1330*/  SHFL.BFLY P2, R16, R26, R13, R12 ;  /* 0x0c00000d1a107389 */ /* 0x000064000004000c */
[----:B01----:R-:W-:Y:S01]  /*1340*/  ENDCOLLECTIVE ;  /* 0x000000000000791b */ /* 0x003fe20003800000 */
.L_x_298:
[----:B------:R-:W-:Y:S01]  /*1350*/  HFMA2.MMA R13, -RZ, RZ, 0, 9.5367431640625e-07 ;  /* 0x00000010ff0d7435 */ /* 0x000fe200000001ff */
[----:B------:R-:W-:-:S05]  /*1360*/  FADD.FTZ R10, R18, R16 ;  /* 0x00000010120a7221 */ /* 0x000fca0000010000 */
[----:B------:R-:W-:-:S07]  /*1370*/  MOV R26, R10 ;  /* 0x0000000a001a7202 */ /* 0x000fce0000000f00 */
[----:B------:R-:W-:Y:S05]  /*1380*/  WARPSYNC.COLLECTIVE R11, `(.L_x_299) ;  /* 0x000000000b087348 */ /* 0x000fea0003c00000 */
[----:B------:R0:W1:Y:S02]  /*1390*/  SHFL.BFLY P2, R16, R26, R13, R12 ;  /* 0x0c00000d1a107389 */ /* 0x000064000004000c */
[----:B01----:R-:W-:Y:S01]  /*13a0*/  ENDCOLLECTIVE ;  /* 0x000000000000791b */ /* 0x003fe20003800000 */
.L_x_299:
[----:B------:R-:W-:Y:S01]  /*13b0*/  MOV R26, R14 ;  /* 0x0000000e001a7202 */ /* 0x000fe20000000f00 */
[----:B------:R-:W-:Y:S01]  /*13c0*/  IMAD.MOV.U32 R13, RZ, RZ, 0x1 ;  /* 0x00000001ff0d7424 */ /* 0x000fe200078e00ff */
[----:B------:R-:W-:-:S07]  /*13d0*/  MOV R9, R16 ;  /* 0x0000001000097202 */ /* 0x000fce0000000f00 */
[----:B------:R-:W-:Y:S05]  /*13e0*/  WARPSYNC.COLLECTIVE R11, `(.L_x_300) ;  /* 0x000000000b087348 */ /* 0x000fea0003c00000 */
[----:B------:R0:W1:Y:S02]  /*13f0*/  SHFL.BFLY P2, R16, R26, R13, R12 ;  /* 0x0c00000d1a107389 */ /* 0x000064000004000c */
[----:B01----:R-:W-:Y:S01]  /*1400*/  ENDCOLLECTIVE ;  /* 0x000000000000791b */ /* 0x003fe20003800000 */
.L_x_300:
[----:B------:R-:W-:Y:S01]  /*1410*/  HFMA2.MMA R13, -RZ, RZ, 0, 1.1920928955078125e-07 ;  /* 0x00000002ff0d7435 */ /* 0x000fe200000001ff */
[----:B------:R-:W-:-:S05]  /*1420*/  MOV R15, R16 ;  /* 0x00000010000f7202 */ /* 0x000fca0000000f00 */
[----:B------:R-:W-:-:S05]  /*1430*/  FADD.FTZ R15, R14, R15 ;  /* 0x0000000f0e0f7221 */ /* 0x000fca0000010000 */
[----:B------:R-:W-:-:S07]  /*1440*/  MOV R26, R15 ;  /* 0x0000000f001a7202 */ /* 0x000fce0000000f00 */
[----:B------:R-:W-:Y:S05]  /*1450*/  WARPSYNC.COLLECTIVE R11, `(.L_x_301) ;  /* 0x000000000b087348 */ /* 0x000fea0003c00000 */
[----:B------:R0:W1:Y:S02]  /*1460*/  SHFL.BFLY P2, R16, R26, R13, R12 ;  /* 0x0c00000d1a107389 */ /* 0x000064000004000c */
[----:B01----:R-:W-:Y:S01]  /*1470*/  ENDCOLLECTIVE ;  /* 0x000000000000791b */ /* 0x003fe20003800000 */
.L_x_301:
[----:B------:R-:W-:Y:S01]  /*1480*/  HFMA2.MMA R13, -RZ, RZ, 0, 2.384185791015625e-07 ;  /* 0x00000004ff0d7435 */ /* 0x000fe200000001ff */
[----:B------:R-:W-:-:S05]  /*1490*/  MOV R18, R16 ;  /* 0x0000001000127202 */ /* 0x000fca0000000f00 */
[----:B------:R-:W-:-:S05]  /*14a0*/  FADD.FTZ R14, R15, R18 ;  /* 0x000000120f0e7221 */ /* 0x000fca0000010000 */
[----:B------:R-:W-:-:S07]  /*14b0*/  MOV R26, R14 ;  /* 0x0000000e001a7202 */ /* 0x000fce0000000f00 */
[----:B------:R-:W-:Y:S05]  /*14c0*/  WARPSYNC.COLLECTIVE R11, `(.L_x_302) ;  /* 0x000000000b087348 */ /* 0x000fea0003c00000 */
[----:B------:R0:W1:Y:S02]  /*14d0*/  SHFL.BFLY P2, R16, R26, R13, R12 ;  /* 0x0c00000d1a107389 */ /* 0x000064000004000c */
[----:B01----:R-:W-:Y:S01]  /*14e0*/  ENDCOLLECTIVE ;  /* 0x000000000000791b */ /* 0x003fe20003800000 */
.L_x_302:
[----:B------:R-:W-:Y:S01]  /*14f0*/  HFMA2.MMA R13, -RZ, RZ, 0, 4.76837158203125e-07 ;  /* 0x00000008ff0d7435 */ /* 0x000fe200000001ff */
[----:B------:R-:W-:-:S05]  /*1500*/  MOV R17, R16 ;  /* 0x0000001000117202 */ /* 0x000fca0000000f00 */
[----:B------:R-:W-:-:S05]  /*1510*/  FADD.FTZ R19, R14, R17 ;  /* 0x000000110e137221 */ /* 0x000fca0000010000 */
[----:B------:R-:W-:-:S07]  /*1520*/  MOV R26, R19 ;  /* 0x00000013001a7202 */ /* 0x000fce0000000f00 */
[----:B------:R-:W-:Y:S05]  /*1530*/  WARPSYNC.COLLECTIVE R11, `(.L_x_303) ;  /* 0x000000000b087348 */ /* 0x000fea0003c00000 */
[----:B------:R0:W1:Y:S02]  /*1540*/  SHFL.BFLY P2, R16, R26, R13, R12 ;  /* 0x0c00000d1a107389 */ /* 0x000064000004000c */
[----:B01----:R-:W-:Y:S01]  /*1550*/  ENDCOLLECTIVE ;  /* 0x000000000000791b */ /* 0x003fe20003800000 */
.L_x_303:
[----:B------:R-:W-:Y:S01]  /*1560*/  HFMA2.MMA R13, -RZ, RZ, 0, 9.5367431640625e-07 ;  /* 0x00000010ff0d7435 */ /* 0x000fe200000001ff */
[----:B------:R-:W-:-:S05]  /*1570*/  MOV R20, R16 ;  /* 0x0000001000147202 */ /* 0x000fca0000000f00 */
[----:B------:R-:W-:-:S05]  /*1580*/  FADD.FTZ R15, R19, R20 ;  /* 0x00000014130f7221 */ /* 0x000fca0000010000 */
[----:B------:R-:W-:-:S07]  /*1590*/  MOV R26, R15 ;  /* 0x0000000f001a7202 */ /* 0x000fce0000000f00 */
[----:B------:R-:W-:Y:S05]  /*15a0*/  WARPSYNC.COLLECTIVE R11, `(.L_x_304) ;  /* 0x000000000b087348 */ /* 0x000fea0003c00000 */
[----:B------:R0:W1:Y:S02]  /*15b0*/  SHFL.BFLY P2, R16, R26, R13, R12 ;  /* 0x0c00000d1a107389 */ /* 0x000064000004000c */
[----:B01----:R-:W-:Y:S01]  /*15c0*/  ENDCOLLECTIVE ;  /* 0x000000000000791b */ /* 0x003fe20003800000 */
.L_x_304:
[----:B------:R-:W-:Y:S01]  /*15d0*/  HFMA2.MMA R13, -RZ, RZ, 0, 5.9604644775390625e-08 ;  /* 0x00000001ff0d7435 */ /* 0x000fe200000001ff */
[----:B------:R-:W-:Y:S02]  /*15e0*/  MOV R26, R8 ;  /* 0x00000008001a7202 */ /* 0x000fe40000000f00 */
[----:B------:R-:W-:-:S08]  /*15f0*/  MOV R14, R16 ;  /* 0x00000010000e7202 */ /* 0x000fd00000000f00 */
[----:B------:R-:W-:Y:S05]  /*1600*/  WARPSYNC.COLLECTIVE R11, `(.L_x_305) ;  /* 0x000000000b087348 */ /* 0x000fea0003c00000 */
[----:B------:R0:W1:Y:S02]  /*1610*/  SHFL.BFLY P2, R16, R26, R13, R12 ;  /* 0x0c00000d1a107389 */ /* 0x000064000004000c */
[----:B01----:R-:W-:Y:S01]  /*1620*/  ENDCOLLECTIVE ;  /* 0x000000000000791b */ /* 0x003fe20003800000 */
.L_x_305:
[----:B------:R-:W-:Y:S01]  /*1630*/  HFMA2.MMA R13, -RZ, RZ, 0, 1.1920928955078125e-07 ;  /* 0x00000002ff0d7435 */ /* 0x000fe200000001ff */
[----:B------:R-:W-:-:S05]  /*1640*/  MOV R17, R16 ;  /* 0x0000001000117202 */ /* 0x000fca0000000f00 */
[----:B------:R-:W-:-:S05]  /*1650*/  FADD.FTZ R19, R8, R17 ;  /* 0x0000001108137221 */ /* 0x000fca0000010000 */
[----:B------:R-:W-:-:S07]  /*1660*/  MOV R26, R19 ;  /* 0x00000013001a7202 */ /* 0x000fce0000000f00 */
[----:B------:R-:W-:Y:S05]  /*1670*/  WARPSYNC.COLLECTIVE R11, `(.L_x_306) ;  /* 0x000000000b087348 */ /* 0x000fea0003c00000 */
[----:B------:R0:W1:Y:S02]  /*1680*/  SHFL.BFLY P2, R16, R26, R13, R12 ;  /* 0x0c00000d1a107389 */ /* 0x000064000004000c */
[----:B01----:R-:W-:Y:S01]  /*1690*/  ENDCOLLECTIVE ;  /* 0x000000000000791b */ /* 0x003fe20003800000 */
.L_x_306:
[----:B------:R-:W-:Y:S01]  /*16a0*/  IMAD.MOV.U32 R13, RZ, RZ, 0x4 ;  /* 0x00000004ff0d7424 */ /* 0x000fe200078e00ff */
[----:B------:R-:W-:-:S05]  /*16b0*/  MOV R20, R16 ;  /* 0x0000001000147202 */ /* 0x000fca0000000f00 */
[----:B------:R-:W-:-:S05]  /*16c0*/  FADD.FTZ R8, R19, R20 ;  /* 0x0000001413087221 */ /* 0x000fca0000010000 */
[----:B------:R-:W-:-:S07]  /*16d0*/  MOV R26, R8 ;  /* 0x00000008001a7202 */ /* 0x000fce0000000f00 */
[----:B------:R-:W-:Y:S05]  /*16e0*/  WARPSYNC.COLLECTIVE R11, `(.L_x_307) ;  /* 0x000000000b087348 */ /* 0x000fea0003c00000 */
[----:B------:R0:W1:Y:S02]  /*16f0*/  SHFL.BFLY P2, R16, R26, R13, R12 ;  /* 0x0c00000d1a107389 */ /* 0x000064000004000c */
[----:B01----:R-:W-:Y:S01]  /*1700*/  ENDCOLLECTIVE ;  /* 0x000000000000791b */ /* 0x003fe20003800000 */
.L_x_307:
[----:B------:R-:W-:Y:S01]  /*1710*/  HFMA2.MMA R13, -RZ, RZ, 0, 4.76837158203125e-07 ;  /* 0x00000008ff0d7435 */ /* 0x000fe200000001ff */
[----:B------:R-:W-:-:S05]  /*1720*/  MOV R21, R16 ;  /* 0x0000001000157202 */ /* 0x000fca0000000f00 */
[----:B------:R-:W-:-:S05]  /*1730*/  FADD.FTZ R21, R8, R21 ;  /* 0x0000001508157221 */ /* 0x000fca0000010000 */
[----:B------:R-:W-:-:S07]  /*1740*/  MOV R26, R21 ;  /* 0x00000015001a7202 */ /* 0x000fce0000000f00 */
[----:B------:R-:W-:Y:S05]  /*1750*/  WARPSYNC.COLLECTIVE R11, `(.L_x_308) ;  /* 0x000000000b087348 */ /* 0x000fea0003c00000 */
[----:B------:R0:W1:Y:S02]  /*1760*/  SHFL.BFLY P2, R16, R26, R13, R12 ;  /* 0x0c00000d1a107389 */ /* 0x000064000004000c */
[----:B01----:R-:W-:Y:S01]  /*1770*/  ENDCOLLECTIVE ;  /* 0x000000000000791b */ /* 0x003fe20003800000 */
.L_x_308:
[----:B------:R-:W-:Y:S01]  /*1780*/  HFMA2.MMA R13, -RZ, RZ, 0, 9.5367431640625e-07 ;  /* 0x00000010ff0d7435 */ /* 0x000fe200000001ff */
[----:B------:R-:W-:-:S05]  /*1790*/  MOV R22, R16 ;  /* 0x0000001000167202 */ /* 0x000fca0000000f00 */
[----:B------:R-:W-:-:S05]  /*17a0*/  FADD.FTZ R17, R21, R22 ;  /* 0x0000001615117221 */ /* 0x000fca0000010000 */
[----:B------:R-:W-:-:S07]  /*17b0*/  MOV R26, R17 ;  /* 0x00000011001a7202 */ /* 0x000fce0000000f00 */
[----:B------:R-:W-:Y:S05]  /*17c0*/  WARPSYNC.COLLECTIVE R11, `(.L_x_309) ;  /* 0x000000000b087348 */ /* 0x000fea0003c00000 */
[----:B------:R0:W1:Y:S02]  /*17d0*/  SHFL.BFLY P2, R16, R26, R13, R12 ;  /* 0x0c00000d1a107389 */ /* 0x000064000004000c */
[----:B01----:R-:W-:Y:S01]  /*17e0*/  ENDCOLLECTIVE ;  /* 0x000000000000791b */ /* 0x003fe20003800000 */
.L_x_309:
[----:B------:R-:W-:Y:S01]  /*17f0*/  HFMA2.MMA R13, -RZ, RZ, 0, 5.9604644775390625e-08 ;  /* 0x00000001ff0d7435 */ /* 0x000fe200000001ff */
[----:B------:R-:W-:Y:S02]  /*1800*/  MOV R26, R7 ;  /* 0x00000007001a7202 */ /* 0x000fe40000000f00 */
[----:B------:R-:W-:-:S08]  /*1810*/  MOV R8, R16 ;  /* 0x0000001000087202 */ /* 0x000fd00000000f00 */
[----:B------:R-:W-:Y:S05]  /*1820*/  WARPSYNC.COLLECTIVE R11, `(.L_x_310) ;  /* 0x000000000b087348 */ /* 0x000fea0003c00000 */
[----:B------:R0:W1:Y:S02]  /*1830*/  SHFL.BFLY P2, R16, R26, R13, R12 ;  /* 0x0c00000d1a107389 */ /* 0x000064000004000c */
[----:B01----:R-:W-:Y:S01]  /*1840*/  ENDCOLLECTIVE ;  /* 0x000000000000791b */ /* 0x003fe20003800000 */
.L_x_310:
[----:B------:R-:W-:Y:S01]  /*1850*/  HFMA2.MMA R13, -RZ, RZ, 0, 1.1920928955078125e-07 ;  /* 0x00000002ff0d7435 */ /* 0x000fe200000001ff */
[----:B------:R-:W-:-:S05]  /*1860*/  MOV R18, R16 ;  /* 0x0000001000127202 */ /* 0x000fca0000000f00 */
[----:B------:R-:W-:-:S05]  /*1870*/  FADD.FTZ R22, R7, R18 ;  /* 0x0000001207167221 */ /* 0x000fca0000010000 */
[----:B------:R-:W-:-:S07]  /*1880*/  MOV R26, R22 ;  /* 0x00000016001a7202 */ /* 0x000fce0000000f00 */
[----:B------:R-:W-:Y:S05]  /*1890*/  WARPSYNC.COLLECTIVE R11, `(.L_x_311) ;  /* 0x000000000b087348 */ /* 0x000fea0003c00000 */
[----:B------:R0:W1:Y:S02]  /*18a0*/  SHFL.BFLY P2, R16, R26, R13, R12 ;  /* 0x0c00000d1a107389 */ /* 0x000064000004000c */
[----:B01----:R-:W-:Y:S01]  /*18b0*/  ENDCOLLECTIVE ;  /* 0x000000000000791b */ /* 0x003fe20003800000 */
.L_x_311:
[----:B------:R-:W-:Y:S01]  /*18c0*/  HFMA2.MMA R13, -RZ, RZ, 0, 2.384185791015625e-07 ;  /* 0x00000004ff0d7435 */ /* 0x000fe200000001ff */
[----:B------:R-:W-:-:S05]  /*18d0*/  MOV R21, R16 ;  /* 0x0000001000157202 */ /* 0x000fca0000000f00 */
[----:B------:R-:W-:-:S05]  /*18e0*/  FADD.FTZ R7, R22, R21 ;  /* 0x0000001516077221 */ /* 0x000fca0000010000 */
[----:B------:R-:W-:-:S07]  /*18f0*/  MOV R26, R7 ;  /* 0x00000007001a7202 */ /* 0x000fce0000000f00 */
[----:B------:R-:W-:Y:S05]  /*1900*/  WARPSYNC.COLLECTIVE R11, `(.L_x_312) ;  /* 0x000000000b087348 */ /* 0x000fea0003c00000 */
[----:B------:R0:W1:Y:S02]  /*1910*/  SHFL.BFLY P2, R16, R26, R13, R12 ;  /* 0x0c00000d1a107389 */ /* 0x000064000004000c */
[----:B01----:R-:W-:Y:S01]  /*1920*/  ENDCOLLECTIVE ;  /* 0x000000000000791b */ /* 0x003fe20003800000 */
.L_x_312:
[----:B------:R-:W-:Y:S01]  /*1930*/  HFMA2.MMA R13, -RZ, RZ, 0, 4.76837158203125e-07 ;  /* 0x00000008ff0d7435 */ /* 0x000fe200000001ff */
[----:B------:R-:W-:-:S05]  /*1940*/  MOV R20, R16 ;  /* 0x0000001000147202 */ /* 0x000fca0000000f00 */
[----:B------:R-:W-:-:S05]  /*1950*/  FADD.FTZ R23, R7, R20 ;  /* 0x0000001407177221 */ /* 0x000fca0000010000 */
[----:B------:R-:W-:-:S07]  /*1960*/  MOV R26, R23 ;  /* 0x00000017001a7202 */ /* 0x000fce0000000f00 */
[----:B------:R-:W-:Y:S05]  /*1970*/  WARPSYNC.COLLECTIVE R11, `(.L_x_313) ;  /* 0x000000000b087348 */ /* 0x000fea0003c00000 */
[----:B------:R0:W1:Y:S02]  /*1980*/  SHFL.BFLY P2, R16, R26, R13, R12 ;  /* 0x0c00000d1a107389 */ /* 0x000064000004000c */
[----:B01----:R-:W-:Y:S01]  /*1990*/  ENDCOLLECTIVE ;  /* 0x000000000000791b */ /* 0x003fe20003800000 */
.L_x_313:
[----:B------:R-:W-:Y:S01]  /*19a0*/  HFMA2.MMA R13, -RZ, RZ, 0, 9.5367431640625e-07 ;  /* 0x00000010ff0d7435 */ /* 0x000fe200000001ff */
[----:B------:R-:W-:-:S05]  /*19b0*/  MOV R24, R16 ;  /* 0x0000001000187202 */ /* 0x000fca0000000f00 */
[----:B------:R-:W-:-:S05]  /*19c0*/  FADD.FTZ R24, R23, R24 ;  /* 0x0000001817187221 */ /* 0x000fca0000010000 */
[----:B------:R-:W-:-:S07]  /*19d0*/  MOV R26, R24 ;  /* 0x00000018001a7202 */ /* 0x000fce0000000f00 */
[----:B------:R-:W-:Y:S05]  /*19e0*/  WARPSYNC.COLLECTIVE R11, `(.L_x_314) ;  /* 0x000000000b087348 */ /* 0x000fea0003c00000 */
[----:B------:R0:W1:Y:S02]  /*19f0*/  SHFL.BFLY P2, R16, R26, R13, R12 ;  /* 0x0c00000d1a107389 */ /* 0x000064000004000c */
[----:B01----:R-:W-:Y:S01]  /*1a00*/  ENDCOLLECTIVE ;  /* 0x000000000000791b */ /* 0x003fe20003800000 */
.L_x_314:
[----:B------:R-:W-:Y:S05]  /*1a10*/  BRA `(.L_x_315) ;  /* 0xfffffff400407947 */ /* 0x000fea000383ffff */
.L_x_316:
        /* <DEDUP_REMOVED lines=14> */
.L_x_3516:


//--------------------- .text._ZN10layer_norm31ln_parallel_residual_bwd_kernelINS_13Kernel_traitsI13__nv_bfloat16S2_S2_S2_fjLj8192ELj1ELj1ELj8ELj16ENS_18Kernel_traits_baseILj8192ES2_S2_S2_S2_fjLj256EEEEELb1ELb1ELb1EEEvNS_9BwdParamsE --------------------------
	.section	.text._ZN10layer_norm31ln_parallel_residual_bwd_kernelINS_13Kernel_traitsI13__nv_bfloat16S2_S2_S2_fjLj8192ELj1ELj1ELj8ELj16ENS_18Kernel_traits_baseILj8192ES2_S2_S2_S2_fjLj256EEEEELb1ELb1ELb1EEEvNS_9BwdParamsE,"ax",@progbits
	.align	128
        .global         _ZN10layer_norm31ln_parallel_residual_bwd_kernelINS_13Kernel_traitsI13__nv_bfloat16S2_S2_S2_fjLj8192ELj1ELj1ELj8ELj16ENS_18Kernel_traits_baseILj8192ES2_S2_S2_S2_fjLj256EEEEELb1ELb1ELb1EEEvNS_9BwdParamsE
        .type           _ZN10layer_norm31ln_parallel_residual_bwd_kernelINS_13Kernel_traitsI13__nv_bfloat16S2_S2_S2_fjLj8192ELj1ELj1ELj8ELj16ENS_18Kernel_traits_baseILj8192ES2_S2_S2_S2_fjLj256EEEEELb1ELb1ELb1EEEvNS_9BwdParamsE,@function
        .size           _ZN10layer_norm31ln_parallel_residual_bwd_kernelINS_13Kernel_traitsI13__nv_bfloat16S2_S2_S2_fjLj8192ELj1ELj1ELj8ELj16ENS_18Kernel_traits_baseILj8192ES2_S2_S2_S2_fjLj256EEEEELb1ELb1ELb1EEEvNS_9BwdParamsE,(.L_x_3517 - _ZN10layer_norm31ln_parallel_residual_bwd_kernelINS_13Kernel_traitsI13__nv_bfloat16S2_S2_S2_fjLj8192ELj1ELj1ELj8ELj16ENS_18Kernel_traits_baseILj8192ES2_S2_S2_S2_fjLj256EEEEELb1ELb1ELb1EEEvNS_9BwdParamsE)
        .other          _ZN10layer_norm31ln_parallel_residual_bwd_kernelINS_13Kernel_traitsI13__nv_bfloat16S2_S2_S2_fjLj8192ELj1ELj1ELj8ELj16ENS_18Kernel_traits_baseILj8192ES2_S2_S2_S2_fjLj256EEEEELb1ELb1ELb1EEEvNS_9BwdParamsE,@"STO_CUDA_ENTRY STV_DEFAULT"
_ZN10layer_norm31ln_parallel_residual_bwd_kernelINS_13Kernel_traitsI13__nv_bfloat16S2_S2_S2_fjLj8192ELj1ELj1ELj8ELj16ENS_18Kernel_traits_baseILj8192ES2_S2_S2_S2_fjLj256EEEEELb1ELb1ELb1EEEvNS_9BwdParamsE:
.text._ZN10layer_norm31ln_parallel_residual_bwd_kernelINS_13Kernel_traitsI13__nv_bfloat16S2_S2_S2_fjLj8192ELj1ELj1ELj8ELj16ENS_18Kernel_traits_baseILj8192ES2_S2_S2_S2_fjLj256EEEEELb1ELb1ELb1EEEvNS_9BwdParamsE:
[----:B------:R-:W-:Y:S01]  /*0000*/  LDC R1, c[0x0][0x28] ;  /* 0x00000a00ff017b82 */ /* 0x000fe20000000800 */
[----:B------:R-:W0:Y:S07]  /*0010*/  S2R R113, SR_TID.X ;  /* 0x0000000000717919 */ /* 0x000e2e0000002100 */
[----:B------:R-:W0:Y:S01]  /*0020*/  S2UR UR4, SR_CTAID.X ;  /* 0x00000000000479c3 */ /* 0x000e220000002500 */
        /* <DEDUP_REMOVED lines=45> */
.L_x_317:
[----:B------:R-:W-:Y:S01]  /*0300*/  SHF.L.U32 R0, R113, 0x4, RZ ;  /* 0x0000000471007819 */ /* 0x000fe200000006ff */
[----:B------:R-:W-:-:S03]  /*0310*/  ULDC.64 UR4, c[0x0][0x260] ;  /* 0x0000980000047ab9 */ /* 0x000fc60000000a00 */
[----:B------:R-:W-:-:S04]  /*0320*/  LOP3.LUT R0, R0, 0xff0, RZ, 0xc0, !PT ;  /* 0x00000ff000007812 */ /* 0x000fc800078ec0ff */
[----:B------:R-:W-:-:S05]  /*0330*/  IADD3 R2, P0, R0, UR4, RZ ;  /* 0x0000000400027c10 */ /* 0x000fca000ff1e0ff */
[----:B------:R-:W-:Y:S01]  /*0340*/  IMAD.X R3, RZ, RZ, UR5, P0 ;  /* 0x00000005ff037e24 */ /* 0x000fe200080e06ff */
[----:B------:R-:W-:-:S04]  /*0350*/  ULDC.64 UR4, c[0x0][0x2c8] ;  /* 0x0000b20000047ab9 */ /* 0x000fc80000000a00 */
[----:B------:R-:W2:Y:S04]  /*0360*/  LDG.E.128 R4, desc[UR6][R2.64] ;  /* 0x0000000602047981 */ /* 0x000ea8000c1e1d00 */
[----:B------:R-:W3:Y:S04]  /*0370*/  LDG.E.128 R8, desc[UR6][R2.64+0x1000] ;  /* 0x0010000602087981 */ /* 0x000ee8000c1e1d00 */
[----:B------:R-:W4:Y:S04]  /*0380*/  LDG.E.128 R12, desc[UR6][R2.64+0x2000] ;  /* 0x00200006020c7981 */ /* 0x000f28000c1e1d00 */
[----:B------:R0:W5:Y:S01]  /*0390*/  LDG.E.128 R16, desc[UR6][R2.64+0x3000] ;  /* 0x0030000602107981 */ /* 0x000162000c1e1d00 */
[----:B------:R-:W-:Y:S01]  /*03a0*/  ISETP.NE.U32.AND P0, PT, RZ, UR4, PT ;  /* 0x00000004ff007c0c */ /* 0x000fe2000bf05070 */
[----:B------:R-:W-:Y:S01]  /*03b0*/  ULDC.U8 UR4, c[0x0][0x2a0] ;  /* 0x0000a80000047ab9 */ /* 0x000fe20000000000 */
[----:B------:R-:W-:Y:S01]  /*03c0*/  HFMA2.MMA R180, -RZ, RZ, 0, 5.9604644775390625e-08 ;  /* 0x00000001ffb47435 */ /* 0x000fe200000001ff */
[----:B------:R-:W-:Y:S01]  /*03d0*/  UISETP.NE.AND UP0, UPT, UR4, URZ, UPT ;  /* 0x0000003f0400728c */ /* 0x000fe2000bf05270 */
[----:B------:R-:W-:Y:S01]  /*03e0*/  HFMA2.MMA R145, -RZ, RZ, 0, 0 ;  /* 0x00000000ff917435 */ /* 0x000fe200000001ff */
[----:B------:R-:W-:Y:S01]  /*03f0*/  ISETP.NE.AND.EX P0, PT, RZ, UR5, PT, P0 ;  /* 0x00000005ff007c0c */ /* 0x000fe2000bf05300 */
        /* <DEDUP_REMOVED lines=17> */
[----:B------:R-:W-:Y:S02]  /*0510*/  MOV R120, RZ ;  /* 0x000000ff00787202 */ /* 0x000fe40000000f00 */
[----:B------:R-:W-:Y:S02]  /*0520*/  CS2R R118, SRZ ;  /* 0x0000000000767805 */ /* 0x000fe4000001ff00 */
[----:B------:R-:W-:-:S02]  /*0530*/  CS2R R26, SRZ ;  /* 0x00000000001a7805 */ /* 0x000fc4000001ff00 */
[----:B------:R-:W-:Y:S02]  /*0540*/  CS2R R24, SRZ ;  /* 0x0000000000187805 */ /* 0x000fe4000001ff00 */
[----:B------:R-:W-:Y:S02]  /*0550*/  CS2R R22, SRZ ;  /* 0x0000000000167805 */ /* 0x000fe4000001ff00 */
[----:B------:R-:W-:Y:S02]  /*0560*/  CS2R R20, SRZ ;  /* 0x0000000000147805 */ /* 0x000fe4000001ff00 */
[----:B0-----:R-:W-:Y:S01]  /*0570*/  CS2R R2, SRZ ;  /* 0x0000000000027805 */ /* 0x001fe2000001ff00 */
[----:B------:R-:W-:Y:S01]  /*0580*/  IMAD.MOV.U32 R0, RZ, RZ, RZ ;  /* 0x000000ffff007224 */ /* 0x000fe200078e00ff */
[----:B------:R-:W-:Y:S02]  /*0590*/  LOP3.LUT R146, R113, 0xff, RZ, 0xc0, !PT ;  /* 0x000000ff71927812 */ /* 0x000fe400078ec0ff */
[----:B------:R-:W-:-:S02]  /*05a0*/  PLOP3.LUT P3, PT, PT, PT, UP0, 0x80, 0x0 ;  /* 0x000000000000781c */ /* 0x000fc40003f6f008 */
[----:B--2---:R-:W-:Y:S01]  /*05b0*/  PRMT R147, R4, 0x7632, R147 ;  /* 0x0000763204937816 */ /* 0x004fe20000000093 */
[----:B------:R-:W-:Y:S01]  /*05c0*/  IMAD.U32 R122, R5, 0x10000, RZ ;  /* 0x00010000057a7824 */ /* 0x000fe200078e00ff */
[----:B------:R-:W-:Y:S01]  /*05d0*/  PRMT R149, R6, 0x7632, R149 ;  /* 0x0000763206957816 */ /* 0x000fe20000000095 */
[----:B------:R-:W-:Y:S01]  /*05e0*/  IMAD.U32 R124, R7, 0x10000, RZ ;  /* 0x00010000077c7824 */ /* 0x000fe200078e00ff */
        /* <DEDUP_REMOVED lines=28> */
[----:B------:R-:W-:-:S02]  /*07b0*/  SHF.L.U32 R121, R4, 0x10, RZ ;  /* 0x0000001004797819 */ /* 0x000fc400000006ff */
[----:B------:R-:W-:Y:S02]  /*07c0*/  CS2R R4, SRZ ;  /* 0x0000000000047805 */ /* 0x000fe4000001ff00 */
[----:B------:R-:W-:Y:S02]  /*07d0*/  SHF.L.U32 R123, R6, 0x10, RZ ;  /* 0x00000010067b7819 */ /* 0x000fe400000006ff */
[----:B------:R-:W-:Y:S02]  /*07e0*/  CS2R R6, SRZ ;  /* 0x0000000000067805 */ /* 0x000fe4000001ff00 */
        /* <DEDUP_REMOVED lines=13> */
[----:B------:R-:W-:Y:S02]  /*08c0*/  SHF.L.U32 R150, R150, 0x10, RZ ;  /* 0x0000001096967819 */ /* 0x000fe400000006ff */
[----:B------:R-:W-:-:S02]  /*08d0*/  SHF.L.U32 R164, R164, 0x10, RZ ;  /* 0x00000010a4a47819 */ /* 0x000fc400000006ff */
[----:B------:R-:W-:Y:S02]  /*08e0*/  SHF.L.U32 R168, R168, 0x10, RZ ;  /* 0x00000010a8a87819 */ /* 0x000fe400000006ff */
[----:B------:R-:W-:Y:S02]  /*08f0*/  SHF.L.U32 R170, R170, 0x10, RZ ;  /* 0x00000010aaaa7819 */ /* 0x000fe400000006ff */
[----:B------:R-:W-:Y:S02]  /*0900*/  SHF.L.U32 R172, R172, 0x10, RZ ;  /* 0x00000010acac7819 */ /* 0x000fe400000006ff */
[----:B------:R-:W-:Y:S02]  /*0910*/  SHF.L.U32 R174, R174, 0x10, RZ ;  /* 0x00000010aeae7819 */ /* 0x000fe400000006ff */
[----:B------:R-:W-:-:S07]  /*0920*/  SHF.L.U32 R176, R176, 0x10, RZ ;  /* 0x00000010b0b07819 */ /* 0x000fce00000006ff */
.L_x_321:
[----:B0-----:R-:W0:Y:S01]  /*0930*/  LDC.64 R100, c[0x0][0x238] ;  /* 0x00008e00ff647b82 */ /* 0x001e220000000a00 */
[----:B------:R-:W-:-:S05]  /*0940*/  IMAD R76, R181, UR8, RZ ;  /* 0x00000008b54c7c24 */ /* 0x000fca000f8e02ff */
[----:B------:R-:W-:Y:S02]  /*0950*/  SHF.R.S32.HI R77, RZ, 0x1f, R76 ;  /* 0x0000001fff4d7819 */ /* 0x000fe4000001144c */
[----:B------:R-:W1:Y:S02]  /*0960*/  LDC.64 R104, c[0x0][0x2b8] ;  /* 0x0000ae00ff687b82 */ /* 0x000e640000000a00 */
[----:B------:R-:W-:-:S04]  /*0970*/  LEA.HI R77, R77, R76, RZ, 0x3 ;  /* 0x0000004c4d4d7211 */ /* 0x000fc800078f18ff */
[----:B------:R-:W-:Y:S02]  /*0980*/  LEA.HI.SX32 R185, R77, R146, 0x1d ;  /* 0x000000924db97211 */ /* 0x000fe400078feaff */
[----:B------:R-:W2:Y:S03]  /*0990*/  LDC.64 R102, c[0x0][0x250] ;  /* 0x00009400ff667b82 */ /* 0x000ea60000000a00 */
[----:B0-----:R-:W-:-:S05]  /*09a0*/  IMAD.WIDE.U32 R76, R185, 0x10, R100 ;  /* 0x00000010b94c7825 */ /* 0x001fca00078e0064 */
[----:B------:R-:W0:Y:S01]  /*09b0*/  LDC.64 R152, c[0x0][0x258] ;  /* 0x00009600ff987b82 */ /* 0x000e220000000a00 */
[----:B------:R-:W3:Y:S01]  /*09c0*/  LDG.E.128 R76, desc[UR6][R76.64] ;  /* 0x000000064c4c7981 */ /* 0x000ee2000c1e1d00 */
[----:B-1----:R-:W-:Y:S01]  /*09d0*/  IMAD.WIDE.U32 R80, R185, 0x10, R104 ;  /* 0x00000010b9507825 */ /* 0x002fe200078e0068 */
[----:B------:R-:W-:-:S05]  /*09e0*/  ISETP.NE.U32.AND P1, PT, RZ, UR12, PT ;  /* 0x0000000cff007c0c */ /* 0x000fca000bf25070 */
[----:B------:R-:W1:Y:S01]  /*09f0*/  @P0 LDC.64 R162, c[0x0][0x2c8] ;  /* 0x0000b200ffa20b82 */ /* 0x000e620000000a00 */
[----:B------:R-:W4:Y:S01]  /*0a00*/  LDG.E.128 R80, desc[UR6][R80.64] ;  /* 0x0000000650507981 */ /* 0x000f22000c1e1d00 */
[C---:B------:R-:W-:Y:S01]  /*0a10*/  IADD3 R177, R185.reuse, 0x200, RZ ;  /* 0x00000200b9b17810 */ /* 0x040fe20007ffe0ff */
[C---:B------:R-:W-:Y:S02]  /*0a20*/  VIADD R183, R185.reuse, 0x100 ;  /* 0x00000100b9b77836 */ /* 0x040fe40000000000 */
[----:B------:R-:W-:Y:S02]  /*0a30*/  VIADD R179, R185, 0x300 ;  /* 0x00000300b9b37836 */ /* 0x000fe40000000000 */
[----:B--2---:R-:W-:-:S04]  /*0a40*/  IMAD.WIDE R156, R181, 0x4, R102 ;  /* 0x00000004b59c7825 */ /* 0x004fc800078e0266 */
[--C-:B------:R-:W-:Y:S01]  /*0a50*/  IMAD.WIDE.U32 R84, R183, 0x10, R100.reuse ;  /* 0x00000010b7547825 */ /* 0x100fe200078e0064 */
[----:B------:R-:W2:Y:S03]  /*0a60*/  LDG.E R182, desc[UR6][R156.64] ;  /* 0x000000069cb67981 */ /* 0x000ea6000c1e1900 */
[--C-:B------:R-:W-:Y:S02]  /*0a70*/  IMAD.WIDE.U32 R92, R177, 0x10, R100.reuse ;  /* 0x00000010b15c7825 */ /* 0x100fe400078e0064 */
[----:B------:R-:W2:Y:S02]  /*0a80*/  LDG.E.128 R84, desc[UR6][R84.64] ;  /* 0x0000000654547981 */ /* 0x000ea4000c1e1d00 */
[----:B------:R-:W-:Y:S02]  /*0a90*/  IMAD.WIDE.U32 R100, R179, 0x10, R100 ;  /* 0x00000010b3647825 */ /* 0x000fe400078e0064 */
[----:B------:R-:W2:Y:S02]  /*0aa0*/  LDG.E.128 R92, desc[UR6][R92.64] ;  /* 0x000000065c5c7981 */ /* 0x000ea4000c1e1d00 */
[----:B------:R-:W-:-:S02]  /*0ab0*/  IMAD.WIDE.U32 R88, R183, 0x10, R104 ;  /* 0x00000010b7587825 */ /* 0x000fc400078e0068 */
[----:B------:R-:W2:Y:S02]  /*0ac0*/  LDG.E.128 R100, desc[UR6][R100.64] ;  /* 0x0000000664647981 */ /* 0x000ea4000c1e1d00 */
[----:B------:R-:W-:Y:S02]  /*0ad0*/  IMAD.WIDE.U32 R96, R177, 0x10, R104 ;  /* 0x00000010b1607825 */ /* 0x000fe400078e0068 */
[----:B------:R-:W2:Y:S02]  /*0ae0*/  LDG.E.128 R88, desc[UR6][R88.64] ;  /* 0x0000000658587981 */ /* 0x000ea4000c1e1d00 */
[----:B0-----:R-:W-:Y:S02]  /*0af0*/  IMAD.WIDE R160, R181, 0x4, R152 ;  /* 0x00000004b5a07825 */ /* 0x001fe400078e0298 */
[----:B------:R-:W2:Y:S04]  /*0b00*/  LDG.E.128 R96, desc[UR6][R96.64] ;  /* 0x0000000660607981 */ /* 0x000ea8000c1e1d00 */
[----:B------:R0:W2:Y:S01]  /*0b10*/  LDG.E R178, desc[UR6][R160.64] ;  /* 0x00000006a0b27981 */ /* 0x0000a2000c1e1900 */
[----:B------:R-:W-:-:S06]  /*0b20*/  IMAD.WIDE.U32 R104, R179, 0x10, R104 ;  /* 0x00000010b3687825 */ /* 0x000fcc00078e0068 */
[----:B------:R-:W2:Y:S01]  /*0b30*/  LDG.E.128 R104, desc[UR6][R104.64] ;  /* 0x0000000668687981 */ /* 0x000ea2000c1e1d00 */
[----:B------:R-:W-:Y:S01]  /*0b40*/  ISETP.NE.AND.EX P1, PT, RZ, UR13, PT, P1 ;  /* 0x0000000dff007c0c */ /* 0x000fe2000bf25310 */
[----:B0-----:R-:W0:-:S12]  /*0b50*/  @P0 LDC.64 R160, c[0x0][0x2c8] ;  /* 0x0000b200ffa00b82 */ /* 0x001e180000000a00 */
[----:B------:R-:W1:Y:S08]  /*0b60*/  @P1 LDC.64 R152, c[0x0][0x248] ;  /* 0x00009200ff981b82 */ /* 0x000e700000000a00 */
[----:B------:R-:W0:Y:S08]  /*0b70*/  @P1 LDC.64 R154, c[0x0][0x248] ;  /* 0x00009200ff9a1b82 */ /* 0x000e300000000a00 */
[----:B------:R-:W0:Y:S08]  /*0b80*/  @P1 LDC.64 R156, c[0x0][0x248] ;  /* 0x00009200ff9c1b82 */ /* 0x000e300000000a00 */
[----:B------:R-:W0:Y:S01]  /*0b90*/  @P1 LDC.64 R158, c[0x0][0x248] ;  /* 0x00009200ff9e1b82 */ /* 0x000e220000000a00 */
[----:B-1----:R-:W-:-:S04]  /*0ba0*/  @P1 IMAD.WIDE.U32 R166, R185, 0x8, R152 ;  /* 0x00000008b9a61825 */ /* 0x002fc800078e0098 */
[----:B------:R-:W-:Y:S01]  /*0bb0*/  @P0 IMAD.WIDE.U32 R162, R177, 0x10, R162 ;  /* 0x00000010b1a20825 */ /* 0x000fe200078e00a2 */
[----:B------:R1:W5:Y:S02]  /*0bc0*/  @P1 LDG.E.64 R134, desc[UR6][R166.64] ;  /* 0x00000006a6861981 */ /* 0x000364000c1e1b00 */
[----:B------:R-:W1:Y:S01]  /*0bd0*/  @P0 LDC.64 R152, c[0x0][0x2c8] ;  /* 0x0000b200ff980b82 */ /* 0x000e620000000a00 */
[----:B0-----:R-:W-:Y:S01]  /*0be0*/  @P1 IMAD.WIDE.U32 R154, R183, 0x8, R154 ;  /* 0x00000008b79a1825 */ /* 0x001fe200078e009a */
[----:B------:R-:W5:Y:S04]  /*0bf0*/  @P0 LDG.E.128 R60, desc[UR6][R162.64] ;  /* 0x00000006a23c0981 */ /* 0x000f68000c1e1d00 */
[----:B------:R0:W5:Y:S01]  /*0c00*/  @P1 LDG.E.64 R136, desc[UR6][R154.64] ;  /* 0x000000069a881981 */ /* 0x000162000c1e1b00 */
[----:B------:R-:W-:-:S05]  /*0c10*/  @P1 IMAD.WIDE.U32 R156, R177, 0x8, R156 ;  /* 0x00000008b19c1825 */ /* 0x000fca00078e009c */
[----:B------:R0:W5:Y:S01]  /*0c20*/  @P1 LDG.E.64 R138, desc[UR6][R156.64] ;  /* 0x000000069c8a1981 */ /* 0x000162000c1e1b00 */
[----:B------:R-:W-:-:S05]  /*0c30*/  @P1 IMAD.WIDE.U32 R158, R179, 0x8, R158 ;  /* 0x00000008b39e1825 */ /* 0x000fca00078e009e */
[----:B------:R0:W5:Y:S01]  /*0c40*/  @P1 LDG.E.64 R140, desc[UR6][R158.64] ;  /* 0x000000069e8c1981 */ /* 0x000162000c1e1b00 */
[C---:B---3--:R-:W-:Y:S01]  /*0c50*/  PRMT R189, R78.reuse, 0x7632, R189 ;  /* 0x000076324ebd7816 */ /* 0x048fe200000000bd */
[C---:B------:R-:W-:Y:S01]  /*0c60*/  IMAD.U32 R190, R79.reuse, 0x10000, RZ ;  /* 0x000100004fbe7824 */ /* 0x040fe200078e00ff */
[----:B------:R-:W-:Y:S02]  /*0c70*/  SHF.L.U32 R194, R78, 0x10, RZ ;  /* 0x000000104ec27819 */ /* 0x000fe400000006ff */
[----:B------:R-:W-:Y:S02]  /*0c80*/  PRMT R192, R79, 0x7632, R192 ;  /* 0x000076324fc07816 */ /* 0x000fe400000000c0 */
[----:B------:R-:W3:Y:S01]  /*0c90*/  LDC.64 R78, c[0x0][0x240] ;  /* 0x00009000ff4e7b82 */ /* 0x000ee20000000a00 */
[C---:B----4-:R-:W-:Y:S01]  /*0ca0*/  PRMT R186, R80.reuse, 0x7632, R186 ;  /* 0x0000763250ba7816 */ /* 0x050fe200000000ba */
[----:B------:R-:W-:Y:S01]  /*0cb0*/  IMAD.U32 R213, R81, 0x10000, RZ ;  /* 0x0001000051d57824 */ /* 0x000fe200078e00ff */
[----:B------:R-:W-:-:S02]  /*0cc0*/  SHF.L.U32 R209, R80, 0x10, RZ ;  /* 0x0000001050d17819 */ /* 0x000fc400000006ff */
[----:B------:R-:W-:Y:S01]  /*0cd0*/  PRMT R184, R81, 0x7632, R184 ;  /* 0x0000763251b87816 */ /* 0x000fe200000000b8 */
[----:B-1----:R-:W-:Y:S01]  /*0ce0*/  @P0 IMAD.WIDE.U32 R80, R185, 0x10, R152 ;  /* 0x00000010b9500825 */ /* 0x002fe200078e0098 */
[C---:B------:R-:W-:Y:S02]  /*0cf0*/  PRMT R196, R76.reuse, 0x7632, R196 ;  /* 0x000076324cc47816 */ /* 0x040fe400000000c4 */
[----:B------:R-:W-:Y:S01]  /*0d00*/  SHF.L.U32 R202, R76, 0x10, RZ ;  /* 0x000000104cca7819 */ /* 0x000fe200000006ff */
[C---:B------:R-:W-:Y:S01]  /*0d10*/  IMAD.U32 R197, R77.reuse, 0x10000, RZ ;  /* 0x000100004dc57824 */ /* 0x040fe200078e00ff */
[----:B------:R-:W-:Y:S02]  /*0d20*/  PRMT R193, R77, 0x7632, R193 ;  /* 0x000076324dc17816 */ /* 0x000fe400000000c1 */
[----:B--2---:R-:W-:Y:S01]  /*0d30*/  FSEL R182, R182, RZ, !P3 ;  /* 0x000000ffb6b67208 */ /* 0x004fe20005800000 */
[----:B------:R-:W1:Y:S01]  /*0d40*/  @P0 LDC.64 R76, c[0x0][0x2c8] ;  /* 0x0000b200ff4c0b82 */ /* 0x000e620000000a00 */
[----:B------:R-:W-:Y:S01]  /*0d50*/  PRMT R166, R82, 0x7632, R166 ;  /* 0x0000763252a67816 */ /* 0x000fe200000000a6 */
[--C-:B---3--:R-:W-:Y:S01]  /*0d60*/  IMAD.WIDE.U32 R152, R185, 0x8, R78.reuse ;  /* 0x00000008b9987825 */ /* 0x108fe200078e004e */
[----:B------:R-:W-:Y:S01]  /*0d70*/  SHF.L.U32 R227, R92, 0x10, RZ ;  /* 0x000000105ce37819 */ /* 0x000fe200000006ff */
[----:B------:R-:W5:Y:S02]  /*0d80*/  @P0 LDG.E.128 R52, desc[UR6][R80.64] ;  /* 0x0000000650340981 */ /* 0x000f64000c1e1d00 */
[----:B0-----:R-:W-:-:S02]  /*0d90*/  IMAD.WIDE.U32 R154, R183, 0x8, R78 ;  /* 0x00000008b79a7825 */ /* 0x001fc400078e004e */
[----:B------:R-:W5:Y:S02]  /*0da0*/  LDG.E.64 R152, desc[UR6][R152.64] ;  /* 0x0000000698987981 */ /* 0x000f64000c1e1b00 */
[--C-:B------:R-:W-:Y:S02]  /*0db0*/  IMAD.WIDE.U32 R156, R177, 0x8, R78.reuse ;  /* 0x00000008b19c7825 */ /* 0x100fe400078e004e */
[----:B------:R-:W5:Y:S02]  /*0dc0*/  LDG.E.64 R154, desc[UR6][R154.64] ;  /* 0x000000069a9a7981 */ /* 0x000f64000c1e1b00 */
[C---:B------:R-:W-:Y:S02]  /*0dd0*/  IMAD.WIDE.U32 R158, R179.reuse, 0x8, R78 ;  /* 0x00000008b39e7825 */ /* 0x040fe400078e004e */
[----:B------:R-:W5:Y:S04]  /*0de0*/  LDG.E.64 R156, desc[UR6][R156.64] ;  /* 0x000000069c9c7981 */ /* 0x000f68000c1e1b00 */
[----:B------:R-:W5:Y:S01]  /*0df0*/  LDG.E.64 R158, desc[UR6][R158.64] ;  /* 0x000000069e9e7981 */ /* 0x000f62000c1e1b00 */
[----:B-1----:R-:W-:Y:S01]  /*0e00*/  @P0 IMAD.WIDE.U32 R76, R179, 0x10, R76 ;  /* 0x00000010b34c0825 */ /* 0x002fe200078e004c */
[----:B------:R-:W-:-:S03]  /*0e10*/  SHF.L.U32 R212, R82, 0x10, RZ ;  /* 0x0000001052d47819 */ /* 0x000fc600000006ff */
[----:B------:R-:W-:Y:S01]  /*0e20*/  FADD.FTZ R233, -R182, R202 ;  /* 0x000000cab6e97221 */ /* 0x000fe20000010100 */
[----:B------:R-:W-:Y:S01]  /*0e30*/  IMAD.U32 R193, R193, 0x10000, RZ ;  /* 0x00010000c1c17824 */ /* 0x000fe200078e00ff */
[----:B------:R0:W5:Y:S01]  /*0e40*/  @P0 LDG.E.128 R64, desc[UR6][R76.64] ;  /* 0x000000064c400981 */ /* 0x000162000c1e1d00 */
[----:B------:R-:W-:Y:S01]  /*0e50*/  @P0 IMAD.WIDE.U32 R160, R183, 0x10, R160 ;  /* 0x00000010b7a00825 */ /* 0x000fe200078e00a0 */
[----:B------:R-:W-:-:S03]  /*0e60*/  PRMT R82, R83, 0x7632, R82 ;  /* 0x0000763253527816 */ /* 0x000fc60000000052 */
[----:B------:R-:W-:Y:S01]  /*0e70*/  FADD.FTZ R217, -R182, R193 ;  /* 0x000000c1b6d97221 */ /* 0x000fe20000010100 */
[----:B------:R-:W-:Y:S01]  /*0e80*/  PRMT R78, R94, 0x7632, R78 ;  /* 0x000076325e4e7816 */ /* 0x000fe2000000004e */
[----:B------:R-:W-:Y:S01]  /*0e90*/  IMAD.U32 R167, R83, 0x10000, RZ ;  /* 0x0001000053a77824 */ /* 0x000fe200078e00ff */
[----:B------:R-:W-:Y:S02]  /*0ea0*/  PRMT R83, R87, 0x7632, R83 ;  /* 0x0000763257537816 */ /* 0x000fe40000000053 */
[----:B0-----:R-:W-:Y:S01]  /*0eb0*/  PRMT R76, R92, 0x7632, R76 ;  /* 0x000076325c4c7816 */ /* 0x001fe2000000004c */
[----:B------:R-:W-:Y:S01]  /*0ec0*/  IMAD.U32 R201, R89, 0x10000, RZ ;  /* 0x0001000059c97824 */ /* 0x000fe200078e00ff */
[----:B------:R-:W-:Y:S02]  /*0ed0*/  PRMT R92, R102, 0x7632, R92 ;  /* 0x00007632665c7816 */ /* 0x000fe4000000005c */
[C---:B------:R-:W-:Y:S01]  /*0ee0*/  PRMT R77, R93.reuse, 0x7632, R77 ;  /* 0x000076325d4d7816 */ /* 0x040fe2000000004d */
[----:B------:R-:W-:Y:S01]  /*0ef0*/  IMAD.U32 R93, R93, 0x10000, RZ ;  /* 0x000100005d5d7824 */ /* 0x000fe200078e00ff */
[----:B------:R-:W-:Y:S01]  /*0f00*/  SHF.L.U32 R225, R94, 0x10, RZ ;  /* 0x000000105ee17819 */ /* 0x000fe200000006ff */
[----:B------:R-:W-:Y:S01]  /*0f10*/  IMAD.U32 R87, R87, 0x10000, RZ ;  /* 0x0001000057577824 */ /* 0x000fe200078e00ff */
[----:B------:R-:W-:Y:S01]  /*0f20*/  SHF.L.U32 R189, R189, 0x10, RZ ;  /* 0x00000010bdbd7819 */ /* 0x000fe200000006ff */
[----:B------:R-:W-:Y:S01]  /*0f30*/  IMAD.U32 R204, R85, 0x10000, RZ ;  /* 0x0001000055cc7824 */ /* 0x000fe200078e00ff */
[C---:B------:R-:W-:Y:S01]  /*0f40*/  PRMT R200, R84.reuse, 0x7632, R200 ;  /* 0x0000763254c87816 */ /* 0x040fe200000000c8 */
[----:B------:R0:W5:Y:S01]  /*0f50*/  @P0 LDG.E.128 R56, desc[UR6][R160.64] ;  /* 0x00000006a0380981 */ /* 0x000162000c1e1d00 */
[----:B------:R-:W-:-:S02]  /*0f60*/  SHF.L.U32 R207, R84, 0x10, RZ ;  /* 0x0000001054cf7819 */ /* 0x000fc400000006ff */
[----:B------:R-:W-:Y:S02]  /*0f70*/  PRMT R162, R89, 0x7632, R162 ;  /* 0x0000763259a27816 */ /* 0x000fe400000000a2 */
[----:B------:R-:W-:Y:S02]  /*0f80*/  PRMT R79, R95, 0x7632, R79 ;  /* 0x000076325f4f7816 */ /* 0x000fe4000000004f */
[C---:B------:R-:W-:Y:S02]  /*0f90*/  PRMT R94, R96.reuse, 0x7632, R94 ;  /* 0x00007632605e7816 */ /* 0x040fe4000000005e */
[----:B------:R-:W-:Y:S02]  /*0fa0*/  SHF.L.U32 R203, R96, 0x10, RZ ;  /* 0x0000001060cb7819 */ /* 0x000fe400000006ff */
[----:B------:R-:W-:Y:S01]  /*0fb0*/  PRMT R81, R100, 0x7632, R81 ;  /* 0x0000763264517816 */ /* 0x000fe20000000051 */
[----:B------:R-:W-:Y:S01]  /*0fc0*/  IMAD.U32 R163, R103, 0x10000, RZ ;  /* 0x0001000067a37824 */ /* 0x000fe200078e00ff */
[----:B------:R-:W-:-:S02]  /*0fd0*/  PRMT R199, R85, 0x7632, R199 ;  /* 0x0000763255c77816 */ /* 0x000fc400000000c7 */
[----:B------:R-:W-:Y:S02]  /*0fe0*/  PRMT R84, R86, 0x7632, R84 ;  /* 0x0000763256547816 */ /* 0x000fe40000000054 */
[----:B------:R-:W-:Y:S02]  /*0ff0*/  PRMT R89, R101, 0x7632, R89 ;  /* 0x0000763265597816 */ /* 0x000fe40000000059 */
[----:B------:R-:W-:Y:S02]  /*1000*/  PRMT R96, R103, 0x7632, R96 ;  /* 0x0000763267607816 */ /* 0x000fe40000000060 */
[----:B------:R-:W-:Y:S02]  /*1010*/  SHF.L.U32 R221, R196, 0x10, RZ ;  /* 0x00000010c4dd7819 */ /* 0x000fe400000006ff */
[----:B------:R-:W-:Y:S01]  /*1020*/  SHF.L.U32 R193, R92, 0x10, RZ ;  /* 0x000000105cc17819 */ /* 0x000fe200000006ff */
[----:B------:R-:W-:Y:S01]  /*1030*/  FMUL.FTZ R92, R178, R233 ;  /* 0x000000e9b25c7220 */ /* 0x000fe20000410000 */
[----:B------:R-:W-:Y:S01]  /*1040*/  SHF.L.U32 R85, R86, 0x10, RZ ;  /* 0x0000001056557819 */ /* 0x000fe200000006ff */
[----:B------:R-:W-:Y:S01]  /*1050*/  IMAD.U32 R205, R101, 0x10000, RZ ;  /* 0x0001000065cd7824 */ /* 0x000fe200078e00ff */
[----:B------:R-:W-:Y:S01]  /*1060*/  PRMT R188, R88, 0x7632, R188 ;  /* 0x0000763258bc7816 */ /* 0x000fe200000000bc */
[----:B------:R-:W-:Y:S01]  /*1070*/  FADD.FTZ R103, -R182, R93 ;  /* 0x0000005db6677221 */ /* 0x000fe20000010100 */
[----:B------:R-:W-:Y:S01]  /*1080*/  SHF.L.U32 R195, R88, 0x10, RZ ;  /* 0x0000001058c37819 */ /* 0x000fe200000006ff */
[----:B------:R-:W-:Y:S01]  /*1090*/  IMAD.U32 R187, R91, 0x10000, RZ ;  /* 0x000100005bbb7824 */ /* 0x000fe200078e00ff */
[C---:B0-----:R-:W-:Y:S01]  /*10a0*/  PRMT R160, R90.reuse, 0x7632, R160 ;  /* 0x000076325aa07816 */ /* 0x041fe200000000a0 */
[----:B------:R-:W-:Y:S01]  /*10b0*/  IMAD.U32 R223, R95, 0x10000, RZ ;  /* 0x000100005fdf7824 */ /* 0x000fe200078e00ff */
[----:B------:R-:W-:Y:S01]  /*10c0*/  SHF.L.U32 R198, R90, 0x10, RZ ;  /* 0x000000105ac67819 */ /* 0x000fe200000006ff */
[----:B------:R-:W-:Y:S01]  /*10d0*/  IMAD.U32 R191, R97, 0x10000, RZ ;  /* 0x0001000061bf7824 */ /* 0x000fe200078e00ff */
[----:B------:R-:W-:Y:S01]  /*10e0*/  PRMT R88, R91, 0x7632, R88 ;  /* 0x000076325b587816 */ /* 0x000fe20000000058 */
[C---:B------:R-:W-:Y:S01]  /*10f0*/  FADD.FTZ R219, -R182.reuse, R189 ;  /* 0x000000bdb6db7221 */ /* 0x040fe20000010100 */
[----:B------:R-:W-:Y:S01]  /*1100*/  PRMT R90, R97, 0x7632, R90 ;  /* 0x00007632615a7816 */ /* 0x000fe2000000005a */
[----:B------:R-:W-:Y:S01]  /*1110*/  FADD.FTZ R101, -R182, R87 ;  /* 0x00000057b6657221 */ /* 0x000fe20000010100 */
[----:B------:R-:W-:Y:S01]  /*1120*/  IMAD.U32 R83, R83, 0x10000, RZ ;  /* 0x0001000053537824 */ /* 0x000fe200078e00ff */
[----:B------:R-:W-:Y:S01]  /*1130*/  SHF.L.U32 R81, R81, 0x10, RZ ;  /* 0x0000001051517819 */ /* 0x000fe200000006ff */
[C---:B------:R-:W-:Y:S01]  /*1140*/  IMAD.U32 R97, R99.reuse, 0x10000, RZ ;  /* 0x0001000063617824 */ /* 0x040fe200078e00ff */
[----:B------:R-:W-:Y:S01]  /*1150*/  PRMT R80, R99, 0x7632, R80 ;  /* 0x0000763263507816 */ /* 0x000fe20000000050 */
[----:B------:R-:W-:Y:S01]  /*1160*/  IMAD.U32 R77, R77, 0x10000, RZ ;  /* 0x000100004d4d7824 */ /* 0x000fe200078e00ff */
[----:B------:R-:W-:Y:S01]  /*1170*/  SHF.L.U32 R237, R100, 0x10, RZ ;  /* 0x0000001064ed7819 */ /* 0x000fe200000006ff */
[----:B------:R-:W-:Y:S01]  /*1180*/  IMAD.U32 R79, R79, 0x10000, RZ ;  /* 0x000100004f4f7824 */ /* 0x000fe200078e00ff */
[----:B------:R-:W-:Y:S01]  /*1190*/  SHF.L.U32 R235, R102, 0x10, RZ ;  /* 0x0000001066eb7819 */ /* 0x000fe200000006ff */
[----:B------:R-:W-:Y:S01]  /*11a0*/  FADD.FTZ R231, -R182, R197 ;  /* 0x000000c5b6e77221 */ /* 0x000fe20000010100 */
[----:B------:R-:W-:Y:S01]  /*11b0*/  SHF.L.U32 R189, R200, 0x10, RZ ;  /* 0x00000010c8bd7819 */ /* 0x000fe200000006ff */
[----:B------:R-:W-:Y:S01]  /*11c0*/  IMAD.U32 R229, R192, 0x10000, RZ ;  /* 0x00010000c0e57824 */ /* 0x000fe200078e00ff */
[----:B------:R-:W-:Y:S01]  /*11d0*/  SHF.L.U32 R95, R84, 0x10, RZ ;  /* 0x00000010545f7819 */ /* 0x000fe200000006ff */
[----:B------:R-:W-:Y:S01]  /*11e0*/  FADD.FTZ R221, -R182, R221 ;  /* 0x000000ddb6dd7221 */ /* 0x000fe20000010100 */
[----:B------:R-:W-:Y:S01]  /*11f0*/  SHF.L.U32 R91, R76, 0x10, RZ ;  /* 0x000000104c5b7819 */ /* 0x000fe200000006ff */
[----:B------:R-:W-:Y:S01]  /*1200*/  IMAD.U32 R99, R199, 0x10000, RZ ;  /* 0x00010000c7637824 */ /* 0x000fe200078e00ff */
[----:B------:R-:W-:Y:S01]  /*1210*/  SHF.L.U32 R87, R78, 0x10, RZ ;  /* 0x000000104e577819 */ /* 0x000fe200000006ff */
[----:B------:R-:W-:-:S02]  /*1220*/  IMAD.U32 R161, R89, 0x10000, RZ ;  /* 0x0001000059a17824 */ /* 0x000fc400078e00ff */
[----:B------:R-:W-:Y:S01]  /*1230*/  FADD.FTZ R120, R209, R120 ;  /* 0x00000078d1787221 */ /* 0x000fe20000010000 */
[----:B------:R-:W-:Y:S02]  /*1240*/  IMAD.U32 R239, R96, 0x10000, RZ ;  /* 0x0001000060ef7824 */ /* 0x000fe400078e00ff */
[-C--:B------:R-:W-:Y:S01]  /*1250*/  FFMA.FTZ R145, R92, R209.reuse, R145 ;  /* 0x000000d15c917223 */ /* 0x080fe20000010091 */
[----:B------:R-:W-:Y:S02]  /*1260*/  IMAD.U32 R186, R186, 0x10000, RZ ;  /* 0x00010000baba7824 */ /* 0x000fe400078e00ff */
[----:B------:R-:W-:Y:S01]  /*1270*/  FMUL.FTZ R209, R121, R209 ;  /* 0x000000d179d17220 */ /* 0x000fe20000410000 */
[----:B------:R-:W-:Y:S01]  /*1280*/  FMUL.FTZ R103, R178, R103 ;  /* 0x00000067b2677220 */ /* 0x000fe20000410000 */
[C---:B------:R-:W-:Y:S01]  /*1290*/  FADD.FTZ R199, -R182.reuse, R85 ;  /* 0x00000055b6c77221 */ /* 0x040fe20000010100 */
        /* <DEDUP_REMOVED lines=24> */
[C---:B------:R-:W-:Y:S01]  /*1420*/  FMUL.FTZ R210, R178.reuse, R231 ;  /* 0x000000e7b2d27220 */ /* 0x040fe20000410000 */
[----:B------:R-:W-:Y:S01]  /*1430*/  FMUL.FTZ R220, R178, R221 ;  /* 0x000000ddb2dc7220 */ /* 0x000fe20000410000 */
[----:B------:R-:W-:Y:S01]  /*1440*/  FMUL.FTZ R221, R147, R186 ;  /* 0x000000ba93dd7220 */ /* 0x000fe20000410000 */
[----:B------:R-:W-:Y:S01]  /*1450*/  FADD.FTZ R182, RZ, R209 ;  /* 0x000000d1ffb67221 */ /* 0x000fe20000010000 */
[----:B------:R-:W-:Y:S01]  /*1460*/  FADD.FTZ R44, R191, R44 ;  /* 0x0000002cbf2c7221 */ /* 0x000fe20000010000 */
[-C--:B------:R-:W-:Y:S01]  /*1470*/  FFMA.FTZ R16, R103, R191.reuse, R16 ;  /* 0x000000bf67107223 */ /* 0x080fe20000010010 */
[----:B------:R-:W-:Y:S01]  /*1480*/  FMUL.FTZ R102, R130, R191 ;  /* 0x000000bf82667220 */ /* 0x000fe20000410000 */
[----:B------:R-:W-:Y:S01]  /*1490*/  FFMA.FTZ R191, R92, R209, RZ ;  /* 0x000000d15cbf7223 */ /* 0x000fe200000100ff */
[----:B------:R-:W-:Y:S01]  /*14a0*/  PRMT R96, R105, 0x7632, R96 ;  /* 0x0000763269607816 */ /* 0x000fe20000000060 */
[----:B------:R-:W-:Y:S01]  /*14b0*/  FADD.FTZ R116, R213, R116 ;  /* 0x00000074d5747221 */ /* 0x000fe20000010000 */
[----:B------:R-:W-:Y:S01]  /*14c0*/  SHF.L.U32 R193, R105, 0x10, RZ ;  /* 0x0000001069c17819 */ /* 0x000fe200000006ff */
[-C--:B------:R-:W-:Y:S01]  /*14d0*/  FFMA.FTZ R117, R210, R213.reuse, R117 ;  /* 0x000000d5d2757223 */ /* 0x080fe20000010075 */
[----:B------:R-:W-:Y:S01]  /*14e0*/  SHF.L.U32 R105, R184, 0x10, RZ ;  /* 0x00000010b8697819 */ /* 0x000fe200000006ff */
[----:B------:R-:W-:Y:S01]  /*14f0*/  FMUL.FTZ R213, R122, R213 ;  /* 0x000000d57ad57220 */ /* 0x000fe20000410000 */
[----:B------:R-:W-:Y:S01]  /*1500*/  SHF.L.U32 R82, R82, 0x10, RZ ;  /* 0x0000001052527819 */ /* 0x000fe200000006ff */
[----:B------:R-:W-:Y:S01]  /*1510*/  FADD.FTZ R182, R182, R221 ;  /* 0x000000ddb6b67221 */ /* 0x000fe20000010000 */
[----:B------:R-:W-:Y:S01]  /*1520*/  FMUL.FTZ R222, R178, R229 ;  /* 0x000000e5b2de7220 */ /* 0x000fe20000410000 */
[----:B------:R-:W-:Y:S01]  /*1530*/  FFMA.FTZ R191, R220, R221, R191 ;  /* 0x000000dddcbf7223 */ /* 0x000fe200000100bf */
[C---:B------:R-:W-:Y:S01]  /*1540*/  PRMT R76, R107.reuse, 0x7632, R76 ;  /* 0x000076326b4c7816 */ /* 0x040fe2000000004c */
[C---:B------:R-:W-:Y:S01]  /*1550*/  FMUL.FTZ R211, R178.reuse, R211 ;  /* 0x000000d3b2d37220 */ /* 0x040fe20000410000 */
[----:B------:R-:W-:Y:S01]  /*1560*/  SHF.L.U32 R161, R107, 0x10, RZ ;  /* 0x000000106ba17819 */ /* 0x000fe200000006ff */
[C---:B------:R-:W-:Y:S01]  /*1570*/  FMUL.FTZ R215, R178.reuse, R215 ;  /* 0x000000d7b2d77220 */ /* 0x040fe20000410000 */
[C---:B------:R-:W-:Y:S01]  /*1580*/  FMUL.FTZ R224, R178.reuse, R217 ;  /* 0x000000d9b2e07220 */ /* 0x040fe20000410000 */
[----:B------:R-:W-:Y:S01]  /*1590*/  FMUL.FTZ R107, R178, R205 ;  /* 0x000000cdb26b7220 */ /* 0x000fe20000410000 */
[----:B------:R-:W-:Y:S01]  /*15a0*/  FMUL.FTZ R217, R148, R105 ;  /* 0x0000006994d97220 */ /* 0x000fe20000410000 */
[----:B------:R-:W-:Y:S01]  /*15b0*/  FADD.FTZ R182, R182, R213 ;  /* 0x000000d5b6b67221 */ /* 0x000fe20000010000 */
[----:B------:R-:W-:Y:S01]  /*15c0*/  FADD.FTZ R31, R82, R31 ;  /* 0x0000001f521f7221 */ /* 0x000fe20000010000 */
[-C--:B------:R-:W-:Y:S01]  /*15d0*/  FFMA.FTZ R3, R222, R82.reuse, R3 ;  /* 0x00000052de037223 */ /* 0x080fe20000010003 */
[----:B------:R-:W-:Y:S01]  /*15e0*/  FMUL.FTZ R214, R150, R82 ;  /* 0x0000005296d67220 */ /* 0x000fe20000410000 */
[----:B------:R-:W-:Y:S01]  /*15f0*/  FFMA.FTZ R191, R210, R213, R191 ;  /* 0x000000d5d2bf7223 */ /* 0x000fe200000100bf */
[----:B------:R-:W-:Y:S01]  /*1600*/  SHF.L.U32 R82, R162, 0x10, RZ ;  /* 0x00000010a2527819 */ /* 0x000fe200000006ff */
        /* <DEDUP_REMOVED lines=8> */
[----:B------:R-:W-:-:S02]  /*1690*/  IMAD.U32 R166, R166, 0x10000, RZ ;  /* 0x00010000a6a67824 */ /* 0x000fc400078e00ff */
[----:B------:R-:W-:Y:S01]  /*16a0*/  FMUL.FTZ R212, R123, R212 ;  /* 0x000000d47bd47220 */ /* 0x000fe20000410000 */
[----:B------:R-:W-:Y:S01]  /*16b0*/  SHF.L.U32 R167, R96, 0x10, RZ ;  /* 0x0000001060a77819 */ /* 0x000fe200000006ff */
[----:B------:R-:W-:Y:S01]  /*16c0*/  FADD.FTZ R193, R182, R217 ;  /* 0x000000d9b6c17221 */ /* 0x000fe20000010000 */
[----:B------:R-:W-:Y:S01]  /*16d0*/  FFMA.FTZ R96, R224, R217, R191 ;  /* 0x000000d9e0607223 */ /* 0x000fe200000100bf */
[----:B------:R-:W-:Y:S01]  /*16e0*/  FMUL.FTZ R216, R149, R166 ;  /* 0x000000a695d87220 */ /* 0x000fe20000410000 */
[----:B------:R-:W-:Y:S01]  /*16f0*/  FMUL.FTZ R219, R178, R219 ;  /* 0x000000dbb2db7220 */ /* 0x000fe20000410000 */
[----:B------:R-:W-:Y:S01]  /*1700*/  FADD.FTZ R193, R193, R212 ;  /* 0x000000d4c1c17221 */ /* 0x000fe20000010000 */
[----:B------:R-:W-:-:S03]  /*1710*/  FFMA.FTZ R96, R211, R212, R96 ;  /* 0x000000d4d3607223 */ /* 0x000fc60000010060 */
[----:B------:R-:W-:Y:S01]  /*1720*/  FADD.FTZ R193, R193, R216 ;  /* 0x000000d8c1c17221 */ /* 0x000fe20000010000 */
[----:B------:R-:W-:Y:S01]  /*1730*/  FFMA.FTZ R96, R219, R216, R96 ;  /* 0x000000d8db607223 */ /* 0x000fe20000010060 */
[----:B------:R-:W-:Y:S02]  /*1740*/  IMAD.U32 R78, R106, 0x10000, RZ ;  /* 0x000100006a4e7824 */ /* 0x000fe400078e00ff */
[C---:B------:R-:W-:Y:S01]  /*1750*/  FMUL.FTZ R207, R178.reuse, R207 ;  /* 0x000000cfb2cf7220 */ /* 0x040fe20000410000 */
[C---:B------:R-:W-:Y:S01]  /*1760*/  FMUL.FTZ R235, R178.reuse, R235 ;  /* 0x000000ebb2eb7220 */ /* 0x040fe20000410000 */
[C---:B------:R-:W-:Y:S01]  /*1770*/  FMUL.FTZ R202, R178.reuse, R189 ;  /* 0x000000bdb2ca7220 */ /* 0x040fe20000410000 */
[----:B------:R-:W-:Y:S01]  /*1780*/  FADD.FTZ R193, R193, R218 ;  /* 0x000000dac1c17221 */ /* 0x000fe20000010000 */
[C---:B------:R-:W-:Y:S01]  /*1790*/  FMUL.FTZ R197, R178.reuse, R197 ;  /* 0x000000c5b2c57220 */ /* 0x040fe20000410000 */
[----:B------:R-:W-:Y:S01]  /*17a0*/  FFMA.FTZ R189, R215, R218, R96 ;  /* 0x000000dad7bd7223 */ /* 0x000fe20000010060 */
[----:B------:R-:W-:Y:S01]  /*17b0*/  FADD.FTZ R34, R195, R34 ;  /* 0x00000022c3227221 */ /* 0x000fe20000010000 */
[----:B------:R-:W-:Y:S01]  /*17c0*/  FFMA.FTZ R6, R207, R195, R6 ;  /* 0x000000c3cf067223 */ /* 0x000fe20000010006 */
[----:B------:R-:W-:Y:S01]  /*17d0*/  FMUL.FTZ R194, R178, R227 ;  /* 0x000000e3b2c27220 */ /* 0x000fe20000410000 */
[----:B------:R-:W-:Y:S01]  /*17e0*/  FADD.FTZ R110, R78, R110 ;  /* 0x0000006e4e6e7221 */ /* 0x000fe20000010000 */
[-C--:B------:R-:W-:Y:S01]  /*17f0*/  FFMA.FTZ R26, R235, R78.reuse, R26 ;  /* 0x0000004eeb1a7223 */ /* 0x080fe2000001001a */
[----:B------:R-:W-:Y:S01]  /*1800*/  FMUL.FTZ R184, R143, R78 ;  /* 0x0000004e8fb87220 */ /* 0x000fe20000410000 */
[----:B------:R-:W-:-:S02]  /*1810*/  IMAD.U32 R188, R188, 0x10000, RZ ;  /* 0x00010000bcbc7824 */ /* 0x000fc400078e00ff */
[----:B------:R-:W-:Y:S01]  /*1820*/  FMUL.FTZ R195, R125, R195 ;  /* 0x000000c37dc37220 */ /* 0x000fe20000410000 */
[----:B------:R-:W-:Y:S01]  /*1830*/  FADD.FTZ R78, R193, R214 ;  /* 0x000000d6c14e7221 */ /* 0x000fe20000010000 */
[----:B------:R-:W-:Y:S01]  /*1840*/  FADD.FTZ R36, R201, R36 ;  /* 0x00000024c9247221 */ /* 0x000fe20000010000 */
[-C--:B------:R-:W-:Y:S01]  /*1850*/  FFMA.FTZ R8, R197, R201.reuse, R8 ;  /* 0x000000c9c5087223 */ /* 0x080fe20000010008 */
[----:B------:R-:W-:Y:S01]  /*1860*/  FMUL.FTZ R196, R126, R201 ;  /* 0x000000c97ec47220 */ /* 0x000fe20000410000 */
[----:B------:R-:W-:Y:S01]  /*1870*/  FFMA.FTZ R96, R222, R214, R189 ;  /* 0x000000d6de607223 */ /* 0x000fe200000100bd */
[----:B------:R-:W-:Y:S01]  /*1880*/  FMUL.FTZ R201, R178, R101 ;  /* 0x00000065b2c97220 */ /* 0x000fe20000410000 */
[----:B------:R-:W-:Y:S01]  /*1890*/  FADD.FTZ R42, R203, R42 ;  /* 0x0000002acb2a7221 */ /* 0x000fe20000010000 */
[-C--:B------:R-:W-:Y:S01]  /*18a0*/  FFMA.FTZ R14, R194, R203.reuse, R14 ;  /* 0x000000cbc20e7223 */ /* 0x080fe2000001000e */
[----:B------:R-:W-:Y:S01]  /*18b0*/  FMUL.FTZ R101, R129, R203 ;  /* 0x000000cb81657220 */ /* 0x000fe20000410000 */
[----:B------:R-:W-:Y:S01]  /*18c0*/  FMUL.FTZ R203, R151, R188 ;  /* 0x000000bc97cb7220 */ /* 0x000fe20000410000 */
[----:B------:R-:W-:Y:S01]  /*18d0*/  FMUL.FTZ R204, R178, R99 ;  /* 0x00000063b2cc7220 */ /* 0x000fe20000410000 */
[----:B------:R-:W-:Y:S01]  /*18e0*/  FADD.FTZ R78, R78, R195 ;  /* 0x000000c34e4e7221 */ /* 0x000fe20000010000 */
[----:B------:R-:W-:-:S03]  /*18f0*/  FFMA.FTZ R99, R207, R195, R96 ;  /* 0x000000c3cf637223 */ /* 0x000fc60000010060 */
[----:B------:R-:W-:Y:S01]  /*1900*/  FADD.FTZ R189, R78, R203 ;  /* 0x000000cb4ebd7221 */ /* 0x000fe20000010000 */
[----:B------:R-:W-:Y:S01]  /*1910*/  FFMA.FTZ R78, R202, R203, R99 ;  /* 0x000000cbca4e7223 */ /* 0x000fe20000010063 */
[----:B------:R-:W-:Y:S01]  /*1920*/  FMUL.FTZ R199, R178, R199 ;  /* 0x000000c7b2c77220 */ /* 0x000fe20000410000 */
        /* <DEDUP_REMOVED lines=20> */
[----:B------:R-:W-:Y:S01]  /*1a70*/  SHF.L.U32 R88, R88, 0x10, RZ ;  /* 0x0000001058587819 */ /* 0x000fe200000006ff */
[----:B------:R-:W-:Y:S01]  /*1a80*/  FMUL.FTZ R186, R128, R187 ;  /* 0x000000bb80ba7220 */ /* 0x000fe20000410000 */
[----:B------:R-:W-:Y:S01]  /*1a90*/  FADD.FTZ R99, R99, R188 ;  /* 0x000000bc63637221 */ /* 0x000fe20000010000 */
[----:B------:R-:W-:Y:S01]  /*1aa0*/  FFMA.FTZ R78, R206, R188, R93 ;  /* 0x000000bcce4e7223 */ /* 0x000fe2000001005d */
[----:B------:R-:W-:Y:S01]  /*1ab0*/  FMUL.FTZ R182, R178, R91 ;  /* 0x0000005bb2b67220 */ /* 0x000fe20000410000 */
[----:B------:R-:W-:Y:S01]  /*1ac0*/  FMUL.FTZ R193, R168, R88 ;  /* 0x00000058a8c17220 */ /* 0x000fe20000410000 */
[----:B------:R-:W-:Y:S01]  /*1ad0*/  FADD.FTZ R82, R99, R186 ;  /* 0x000000ba63527221 */ /* 0x000fe20000010000 */
[----:B------:R-:W-:Y:S01]  /*1ae0*/  FFMA.FTZ R91, R201, R186, R78 ;  /* 0x000000bac95b7223 */ /* 0x000fe2000001004e */
[----:B------:R-:W-:-:S02]  /*1af0*/  IMAD.U32 R94, R94, 0x10000, RZ ;  /* 0x000100005e5e7824 */ /* 0x000fc400078e00ff */
[----:B------:R-:W-:Y:S01]  /*1b00*/  FADD.FTZ R78, R82, R193 ;  /* 0x000000c1524e7221 */ /* 0x000fe20000010000 */
[----:B------:R-:W-:Y:S01]  /*1b10*/  FFMA.FTZ R91, R208, R193, R91 ;  /* 0x000000c1d05b7223 */ /* 0x000fe2000001005b */
[----:B------:R-:W-:Y:S01]  /*1b20*/  FMUL.FTZ R189, R169, R94 ;  /* 0x0000005ea9bd7220 */ /* 0x000fe20000410000 */
[----:B------:R-:W-:Y:S01]  /*1b30*/  FMUL.FTZ R190, R178, R89 ;  /* 0x00000059b2be7220 */ /* 0x000fe20000410000 */
[----:B------:R-:W-:Y:S01]  /*1b40*/  FADD.FTZ R78, R78, R101 ;  /* 0x000000654e4e7221 */ /* 0x000fe20000010000 */
[----:B------:R-:W-:Y:S01]  /*1b50*/  FFMA.FTZ R89, R194, R101, R91 ;  /* 0x00000065c2597223 */ /* 0x000fe2000001005b */
[----:B------:R-:W-:Y:S02]  /*1b60*/  SHF.L.U32 R90, R90, 0x10, RZ ;  /* 0x000000105a5a7819 */ /* 0x000fe400000006ff */
[----:B------:R-:W-:Y:S01]  /*1b70*/  FADD.FTZ R91, R78, R189 ;  /* 0x000000bd4e5b7221 */ /* 0x000fe20000010000 */
[----:B------:R-:W-:Y:S01]  /*1b80*/  FFMA.FTZ R78, R182, R189, R89 ;  /* 0x000000bdb64e7223 */ /* 0x000fe20000010059 */
[----:B------:R-:W-:Y:S01]  /*1b90*/  PRMT R86, R98, 0x7632, R86 ;  /* 0x0000763262567816 */ /* 0x000fe20000000056 */
[----:B------:R-:W-:Y:S01]  /*1ba0*/  FMUL.FTZ R191, R170, R90 ;  /* 0x0000005aaabf7220 */ /* 0x000fe20000410000 */
[----:B------:R-:W-:Y:S01]  /*1bb0*/  SHF.L.U32 R98, R98, 0x10, RZ ;  /* 0x0000001062627819 */ /* 0x000fe200000006ff */
[----:B------:R-:W-:Y:S01]  /*1bc0*/  FMUL.FTZ R192, R178, R87 ;  /* 0x00000057b2c07220 */ /* 0x000fe20000410000 */
[----:B------:R-:W-:Y:S01]  /*1bd0*/  FADD.FTZ R82, R91, R102 ;  /* 0x000000665b527221 */ /* 0x000fe20000010000 */
[----:B------:R-:W-:Y:S01]  /*1be0*/  FFMA.FTZ R87, R103, R102, R78 ;  /* 0x0000006667577223 */ /* 0x000fe2000001004e */
[----:B------:R-:W-:Y:S01]  /*1bf0*/  PRMT R84, R106, 0x7632, R84 ;  /* 0x000076326a547816 */ /* 0x000fe20000000054 */
[----:B------:R-:W-:Y:S01]  /*1c00*/  FADD.FTZ R114, R105, R114 ;  /* 0x0000007269727221 */ /* 0x000fe20000010000 */
[----:B------:R-:W-:Y:S01]  /*1c10*/  FFMA.FTZ R115, R224, R105, R115 ;  /* 0x00000069e0737223 */ /* 0x000fe20000010073 */
[----:B------:R-:W-:-:S02]  /*1c20*/  IMAD.U32 R86, R86, 0x10000, RZ ;  /* 0x0001000056567824 */ /* 0x000fc400078e00ff */
[----:B------:R-:W-:Y:S01]  /*1c30*/  FMUL.FTZ R106, R131, R98 ;  /* 0x00000062836a7220 */ /* 0x000fe20000410000 */
[----:B------:R-:W-:Y:S01]  /*1c40*/  FADD.FTZ R89, R82, R191 ;  /* 0x000000bf52597221 */ /* 0x000fe20000010000 */
[----:B------:R-:W-:Y:S01]  /*1c50*/  FMUL.FTZ R105, R178, R225 ;  /* 0x000000e1b2697220 */ /* 0x000fe20000410000 */
[----:B------:R-:W-:Y:S01]  /*1c60*/  FFMA.FTZ R78, R190, R191, R87 ;  /* 0x000000bfbe4e7223 */ /* 0x000fe20000010057 */
[----:B------:R-:W-:Y:S01]  /*1c70*/  FMUL.FTZ R99, R171, R86 ;  /* 0x00000056ab637220 */ /* 0x000fe20000410000 */
[----:B------:R-:W-:Y:S01]  /*1c80*/  FMUL.FTZ R200, R178, R85 ;  /* 0x00000055b2c87220 */ /* 0x000fe20000410000 */
[----:B------:R-:W-:Y:S01]  /*1c90*/  FADD.FTZ R82, R89, R106 ;  /* 0x0000006a59527221 */ /* 0x000fe20000010000 */
[----:B------:R-:W-:Y:S01]  /*1ca0*/  FFMA.FTZ R85, R105, R106, R78 ;  /* 0x0000006a69557223 */ /* 0x000fe2000001004e */
[----:B------:R-:W-:Y:S01]  /*1cb0*/  PRMT R100, R104, 0x7632, R100 ;  /* 0x0000763268647816 */ /* 0x000fe20000000064 */
[----:B------:R-:W-:Y:S01]  /*1cc0*/  FADD.FTZ R29, R166, R29 ;  /* 0x0000001da61d7221 */ /* 0x000fe20000010000 */
[----:B------:R-:W-:Y:S01]  /*1cd0*/  FFMA.FTZ R0, R219, R166, R0 ;  /* 0x000000a6db007223 */ /* 0x000fe20000010000 */
[----:B------:R-:W-:Y:S01]  /*1ce0*/  FADD.FTZ R46, R98, R46 ;  /* 0x0000002e622e7221 */ /* 0x000fe20000010000 */
[----:B------:R-:W-:Y:S01]  /*1cf0*/  FFMA.FTZ R18, R105, R98, R18 ;  /* 0x0000006269127223 */ /* 0x000fe20000010012 */
[----:B------:R-:W-:Y:S01]  /*1d00*/  SHF.L.U32 R166, R80, 0x10, RZ ;  /* 0x0000001050a67819 */ /* 0x000fe200000006ff */
[----:B------:R-:W-:Y:S01]  /*1d10*/  FADD.FTZ R40, R187, R40 ;  /* 0x00000028bb287221 */ /* 0x000fe20000010000 */
[----:B------:R-:W-:Y:S01]  /*1d20*/  FFMA.FTZ R12, R201, R187, R12 ;  /* 0x000000bbc90c7223 */ /* 0x000fe2000001000c */
[----:B------:R-:W-:Y:S01]  /*1d30*/  FMUL.FTZ R98, R132, R97 ;  /* 0x0000006184627220 */ /* 0x000fe20000410000 */
[----:B------:R-:W-:Y:S01]  /*1d40*/  FADD.FTZ R87, R82, R99 ;  /* 0x0000006352577221 */ /* 0x000fe20000010000 */
[----:B------:R-:W-:Y:S01]  /*1d50*/  FMUL.FTZ R187, R178, R223 ;  /* 0x000000dfb2bb7220 */ /* 0x000fe20000410000 */
[----:B------:R-:W-:Y:S01]  /*1d60*/  FFMA.FTZ R78, R192, R99, R85 ;  /* 0x00000063c04e7223 */ /* 0x000fe20000010055 */
[----:B------:R-:W-:-:S02]  /*1d70*/  IMAD.U32 R80, R100, 0x10000, RZ ;  /* 0x0001000064507824 */ /* 0x000fc400078e00ff */
[----:B------:R-:W-:Y:S01]  /*1d80*/  FMUL.FTZ R100, R172, R166 ;  /* 0x000000a6ac647220 */ /* 0x000fe20000410000 */
[----:B------:R-:W-:Y:S02]  /*1d90*/  IMAD.U32 R104, R104, 0x10000, RZ ;  /* 0x0001000068687824 */ /* 0x000fe400078e00ff */
[----:B------:R-:W-:Y:S01]  /*1da0*/  FADD.FTZ R87, R87, R98 ;  /* 0x0000006257577221 */ /* 0x000fe20000010000 */
[----:B------:R-:W-:Y:S01]  /*1db0*/  FFMA.FTZ R85, R187, R98, R78 ;  /* 0x00000062bb557223 */ /* 0x000fe2000001004e */
[----:B------:R-:W-:Y:S01]  /*1dc0*/  FADD.FTZ R48, R97, R48 ;  /* 0x0000003061307221 */ /* 0x000fe20000010000 */
[----:B------:R-:W-:Y:S01]  /*1dd0*/  FFMA.FTZ R20, R187, R97, R20 ;  /* 0x00000061bb147223 */ /* 0x000fe20000010014 */
[----:B------:R-:W-:Y:S01]  /*1de0*/  FMUL.FTZ R97, R133, R104 ;  /* 0x0000006885617220 */ /* 0x000fe20000410000 */
[----:B------:R-:W-:Y:S01]  /*1df0*/  FADD.FTZ R78, R87, R100 ;  /* 0x00000064574e7221 */ /* 0x000fe20000010000 */
[----:B------:R-:W-:Y:S01]  /*1e00*/  FMUL.FTZ R237, R178, R237 ;  /* 0x000000edb2ed7220 */ /* 0x000fe20000410000 */
[----:B------:R-:W-:Y:S01]  /*1e10*/  FFMA.FTZ R82, R200, R100, R85 ;  /* 0x00000064c8527223 */ /* 0x000fe20000010055 */
[----:B------:R-:W-:Y:S01]  /*1e20*/  FADD.FTZ R37, R160, R37 ;  /* 0x00000025a0257221 */ /* 0x000fe20000010000 */
[----:B------:R-:W-:Y:S01]  /*1e30*/  FFMA.FTZ R9, R206, R160, R9 ;  /* 0x000000a0ce097223 */ /* 0x000fe20000010009 */
[----:B------:R-:W-:Y:S01]  /*1e40*/  FMUL.FTZ R160, R178, R83 ;  /* 0x00000053b2a07220 */ /* 0x000fe20000410000 */
[----:B------:R-:W-:Y:S01]  /*1e50*/  FMUL.FTZ R95, R173, R80 ;  /* 0x00000050ad5f7220 */ /* 0x000fe20000410000 */
[----:B------:R-:W-:Y:S01]  /*1e60*/  FADD.FTZ R78, R78, R97 ;  /* 0x000000614e4e7221 */ /* 0x000fe20000010000 */
[----:B------:R-:W-:Y:S01]  /*1e70*/  FFMA.FTZ R83, R237, R97, R82 ;  /* 0x00000061ed537223 */ /* 0x000fe20000010052 */
[----:B------:R-:W-:-:S02]  /*1e80*/  FMUL.FTZ R96, R178, R81 ;  /* 0x00000051b2607220 */ /* 0x000fc40000410000 */
[----:B------:R-:W-:Y:S01]  /*1e90*/  FADD.FTZ R81, R78, R95 ;  /* 0x0000005f4e517221 */ /* 0x000fe20000010000 */
[----:B------:R-:W-:Y:S01]  /*1ea0*/  FFMA.FTZ R78, R160, R95, R83 ;  /* 0x0000005fa04e7223 */ /* 0x000fe20000010053 */
[----:B------:R-:W-:Y:S01]  /*1eb0*/  FADD.FTZ R49, R80, R49 ;  /* 0x0000003150317221 */ /* 0x000fe20000010000 */
[----:B------:R-:W-:Y:S01]  /*1ec0*/  FFMA.FTZ R21, R160, R80, R21 ;  /* 0x00000050a0157223 */ /* 0x000fe20000010015 */
[----:B------:R-:W-:Y:S01]  /*1ed0*/  FADD.FTZ R51, R167, R51 ;  /* 0x00000033a7337221 */ /* 0x000fe20000010000 */
[-C--:B------:R-:W-:Y:S01]  /*1ee0*/  FFMA.FTZ R23, R96, R167.reuse, R23 ;  /* 0x000000a760177223 */ /* 0x080fe20000010017 */
[----:B------:R-:W-:Y:S01]  /*1ef0*/  FADD.FTZ R80, R81, R162 ;  /* 0x000000a251507221 */ /* 0x000fe20000010000 */
[----:B------:R-:W-:Y:S01]  /*1f00*/  FMUL.FTZ R167, R174, R167 ;  /* 0x000000a7aea77220 */ /* 0x000fe20000410000 */
[----:B------:R-:W-:Y:S01]  /*1f10*/  FFMA.FTZ R81, R107, R162, R78 ;  /* 0x000000a26b517223 */ /* 0x000fe2000001004e */
[----:B------:R-:W-:Y:S01]  /*1f20*/  FADD.FTZ R50, R104, R50 ;  /* 0x0000003268327221 */ /* 0x000fe20000010000 */
[----:B------:R-:W-:Y:S01]  /*1f30*/  FFMA.FTZ R22, R237, R104, R22 ;  /* 0x00000068ed167223 */ /* 0x000fe20000010016 */
[----:B------:R-:W-:Y:S01]  /*1f40*/  FMUL.FTZ R104, R178, R79 ;  /* 0x0000004fb2687220 */ /* 0x000fe20000410000 */
[----:B------:R-:W-:-:S02]  /*1f50*/  IMAD.U32 R84, R84, 0x10000, RZ ;  /* 0x0001000054547824 */ /* 0x000fc400078e00ff */
        /* <DEDUP_REMOVED lines=15> */
[----:B------:R-:W-:Y:S01]  /*2050*/  FFMA.FTZ R19, R200, R166, R19 ;  /* 0x000000a6c8137223 */ /* 0x000fe20000010013 */
[----:B------:R-:W-:Y:S01]  /*2060*/  UMOV UR4, 0xffffffff ;  /* 0xffffffff00047882 */ /* 0x000fe20000000000 */
[----:B------:R-:W-:Y:S01]  /*2070*/  IADD3 R181, R181, UR10, RZ ;  /* 0x0000000ab5b57c10 */ /* 0x000fe2000fffe0ff */
[----:B------:R-:W-:Y:S01]  /*2080*/  FMUL.FTZ R93, R176, R76 ;  /* 0x0000004cb05d7220 */ /* 0x000fe20000410000 */
[----:B------:R-:W-:Y:S01]  /*2090*/  FMUL.FTZ R166, R178, R77 ;  /* 0x0000004db2a67220 */ /* 0x000fe20000410000 */
[----:B------:R-:W-:Y:S01]  /*20a0*/  FADD.FTZ R78, R78, R161 ;  /* 0x000000a14e4e7221 */ /* 0x000fe20000010000 */
[----:B------:R-:W-:Y:S01]  /*20b0*/  FFMA.FTZ R80, R163, R161, R80 ;  /* 0x000000a1a3507223 */ /* 0x000fe20000010050 */
[----:B------:R-:W-:Y:S01]  /*20c0*/  LOP3.LUT P2, RZ, R113, 0x1f, RZ, 0xc0, !PT ;  /* 0x0000001f71ff7812 */ /* 0x000fe2000784c0ff */
[----:B------:R-:W-:Y:S01]  /*20d0*/  FADD.FTZ R39, R88, R39 ;  /* 0x0000002758277221 */ /* 0x000fe20000010000 */
[----:B------:R-:W-:Y:S01]  /*20e0*/  ISETP.GE.AND P4, PT, R181, UR11, PT ;  /* 0x0000000bb5007c0c */ /* 0x000fe2000bf86270 */
        /* <DEDUP_REMOVED lines=30> */
.L_x_332:
[----:B-1----:R-:W-:Y:S01]  /*22d0*/  FADD.FTZ R76, R78, R77 ;  /* 0x0000004d4e4c7221 */ /* 0x002fe20000010000 */
[----:B------:R-:W-:Y:S01]  /*22e0*/  LOP3.LUT P5, RZ, R180, 0xff, RZ, 0xc0, !PT ;  /* 0x000000ffb4ff7812 */ /* 0x000fe200078ac0ff */
[----:B--2---:R-:W-:Y:S01]  /*22f0*/  FADD.FTZ R77, R80, R79 ;  /* 0x0000004f504d7221 */ /* 0x004fe20000010000 */
[----:B------:R-:W-:Y:S11]  /*2300*/  @P2 BRA `(.L_x_320) ;  /* 0x0000000000242947 */ /* 0x000ff60003800000 */
[----:B------:R-:W1:Y:S01]  /*2310*/  S2UR UR5, SR_CgaCtaId ;  /* 0x00000000000579c3 */ /* 0x000e620000008800 */
[----:B0-----:R-:W-:Y:S01]  /*2320*/  SHF.R.U32.HI R78, RZ, 0x5, R113 ;  /* 0x00000005ff4e7819 */ /* 0x001fe20000011671 */
[----:B------:R-:W-:-:S03]  /*2330*/  UMOV UR4, 0x400 ;  /* 0x0000040000047882 */ /* 0x000fc60000000000 */
[----:B------:R-:W-:-:S05]  /*2340*/  LOP3.LUT R79, R78, 0x7fffff8, RZ, 0xc0, !PT ;  /* 0x07fffff84e4f7812 */ /* 0x000fca00078ec0ff */
[----:B------:R-:W-:-:S05]  /*2350*/  @!P5 VIADD R79, R79, 0x8 ;  /* 0x000000084f4fd836 */ /* 0x000fca0000000000 */
[----:B------:R-:W-:Y:S01]  /*2360*/  LOP3.LUT R78, R79, 0x7, R78, 0xf8, !PT ;  /* 0x000000074f4e7812 */ /* 0x000fe200078ef84e */
[----:B-1----:R-:W-:-:S06]  /*2370*/  ULEA UR4, UR5, UR4, 0x18 ;  /* 0x0000000405047291 */ /* 0x002fcc000f8ec03f */
[----:B------:R-:W-:-:S05]  /*2380*/  LEA R78, R78, UR4, 0x3 ;  /* 0x000000044e4e7c11 */ /* 0x000fca000f8e18ff */
[----:B------:R1:W-:Y:S02]  /*2390*/  STS.64 [R78+0x8000], R76 ;  /* 0x0080004c4e007388 */ /* 0x0003e40000000a00 */
.L_x_320:
[----:B------:R-:W-:Y:S01]  /*23a0*/  UISETP.NE.AND UP0, UPT, UR17, URZ, UPT ;  /* 0x0000003f1100728c */ /* 0x000fe2000bf05270 */
[----:B-1----:R-:W-:-:S04]  /*23b0*/  SHF.R.U32.HI R76, RZ, 0x5, R113 ;  /* 0x00000005ff4c7819 */ /* 0x002fc80000011671 */
[----:B------:R-:W-:Y:S02]  /*23c0*/  LOP3.LUT R76, R76, 0x7fffff8, RZ, 0xc0, !PT ;  /* 0x07fffff84c4c7812 */ /* 0x000fe400078ec0ff */
[----:B------:R-:W-:Y:S01]  /*23d0*/  PLOP3.LUT P3, PT, PT, PT, UP0, 0x80, 0x0 ;  /* 0x000000000000781c */ /* 0x000fe20003f6f008 */
[----:B------:R-:W-:Y:S05]  /*23e0*/  WARPSYNC.ALL ;  /* 0x0000000000007948 */ /* 0x000fea0003800000 */
[----:B------:R-:W1:Y:S08]  /*23f0*/  S2UR UR5, SR_CgaCtaId ;  /* 0x00000000000579c3 */ /* 0x000e700000008800 */
[----:B------:R-:W-:Y:S01]  /*2400*/  BAR.SYNC.DEFER_BLOCKING 0x0 ;  /* 0x0000000000007b1d */ /* 0x000fe20000010000 */
[----:B------:R-:W-:-:S05]  /*2410*/  @!P5 IADD3 R76, R76, 0x8, RZ ;  /* 0x000000084c4cd810 */ /* 0x000fca0007ffe0ff */
[----:B------:R-:W-:Y:S02]  /*2420*/  UMOV UR4, 0x400 ;  /* 0x0000040000047882 */ /* 0x000fe40000000000 */
[----:B-1----:R-:W-:-:S06]  /*2430*/  ULEA UR4, UR5, UR4, 0x18 ;  /* 0x0000000405047291 */ /* 0x002fcc000f8ec03f */
[----:B------:R-:W-:-:S05]  /*2440*/  LEA R180, R76, UR4, 0x3 ;  /* 0x000000044cb47c11 */ /* 0x000fca000f8e18ff */
[----:B0-----:R-:W0:Y:S04]  /*2450*/  LDS.128 R76, [R180+0x8000] ;  /* 0x00800000b44c7984 */ /* 0x001e280000000c00 */
[----:B------:R-:W1:Y:S04]  /*2460*/  LDS.128 R80, [R180+0x8010] ;  /* 0x00801000b4507984 */ /* 0x000e680000000c00 */
[----:B------:R-:W2:Y:S04]  /*2470*/  LDS.128 R84, [R180+0x8020] ;  /* 0x00802000b4547984 */ /* 0x000ea80000000c00 */
[----:B------:R-:W3:Y:S01]  /*2480*/  LDS.128 R88, [R180+0x8030] ;  /* 0x00803000b4587984 */ /* 0x000ee20000000c00 */
[----:B0-----:R-:W-:Y:S01]  /*2490*/  FADD.FTZ R223, RZ, R76 ;  /* 0x0000004cffdf7221 */ /* 0x001fe20000010000 */
[----:B------:R-:W-:-:S03]  /*24a0*/  FADD.FTZ R76, RZ, R77 ;  /* 0x0000004dff4c7221 */ /* 0x000fc60000010000 */
[----:B------:R-:W-:Y:S01]  /*24b0*/  FADD.FTZ R223, R78, R223 ;  /* 0x000000df4edf7221 */ /* 0x000fe20000010000 */
[----:B------:R-:W-:Y:S01]  /*24c0*/  FADD.FTZ R76, R79, R76 ;  /* 0x0000004c4f4c7221 */ /* 0x000fe20000010000 */
[----:B-----5:R-:W-:Y:S01]  /*24d0*/  IMAD.MOV.U32 R78, RZ, RZ, R152 ;  /* 0x000000ffff4e7224 */ /* 0x020fe200078e0098 */
[----:B------:R-:W-:Y:S01]  /*24e0*/  @P1 MOV R79, R134 ;  /* 0x00000086004f1202 */ /* 0x000fe20000000f00 */
[----:B-1----:R-:W-:Y:S01]  /*24f0*/  FADD.FTZ R223, R223, R80 ;  /* 0x00000050dfdf7221 */ /* 0x002fe20000010000 */
[----:B------:R-:W-:Y:S01]  /*2500*/  FADD.FTZ R76, R76, R81 ;  /* 0x000000514c4c7221 */ /* 0x000fe20000010000 */
[----:B------:R-:W-:Y:S02]  /*2510*/  @P0 SHF.L.U32 R80, R53, 0x10, RZ ;  /* 0x0000001035500819 */ /* 0x000fe400000006ff */
[----:B------:R-:W-:Y:S01]  /*2520*/  FADD.FTZ R223, R82, R223 ;  /* 0x000000df52df7221 */ /* 0x000fe20000010000 */
[----:B------:R-:W-:Y:S01]  /*2530*/  FADD.FTZ R76, R83, R76 ;  /* 0x0000004c534c7221 */ /* 0x000fe20000010000 */
[----:B------:R-:W-:-:S02]  /*2540*/  @P1 LOP3.LUT P2, RZ, R79, 0xff, RZ, 0xc0, !PT ;  /* 0x000000ff4fff1812 */ /* 0x000fc4000784c0ff */
[----:B--2---:R-:W-:Y:S01]  /*2550*/  FADD.FTZ R223, R223, R84 ;  /* 0x00000054dfdf7221 */ /* 0x004fe20000010000 */
[----:B------:R-:W-:Y:S01]  /*2560*/  FADD.FTZ R76, R76, R85 ;  /* 0x000000554c4c7221 */ /* 0x000fe20000010000 */
[----:B------:R-:W-:Y:S01]  /*2570*/  LOP3.LUT P6, RZ, R78, 0xff, RZ, 0xc0, !PT ;  /* 0x000000ff4eff7812 */ /* 0x000fe200078cc0ff */
[----:B------:R-:W-:Y:S02]  /*2580*/  @P0 IMAD.U32 R78, R52, 0x10000, RZ ;  /* 0x00010000344e0824 */ /* 0x000fe400078e00ff */
[----:B------:R-:W-:Y:S01]  /*2590*/  FADD.FTZ R223, R86, R223 ;  /* 0x000000df56df7221 */ /* 0x000fe20000010000 */
[----:B------:R-:W-:Y:S01]  /*25a0*/  FADD.FTZ R76, R87, R76 ;  /* 0x0000004c574c7221 */ /* 0x000fe20000010000 */
[----:B------:R-:W-:Y:S01]  /*25b0*/  @P0 PRMT R82, R53, 0x7632, R82 ;  /* 0x0000763235520816 */ /* 0x000fe20000000052 */
[----:B------:R-:W-:Y:S02]  /*25c0*/  @P0 IMAD.U32 R84, R54, 0x10000, RZ ;  /* 0x0001000036540824 */ /* 0x000fe400078e00ff */
        /* <DEDUP_REMOVED lines=10> */
[-CC-:B------:R-:W-:Y:S01]  /*2670*/  FFMA.FTZ R224, R224, R76.reuse, R77.reuse ;  /* 0x0000004ce0e07223 */ /* 0x180fe2000001004d */
[----:B------:R-:W-:Y:S01]  /*2680*/  FADD.FTZ R209, R209, -R92 ;  /* 0x8000005cd1d17221 */ /* 0x000fe20000010000 */
[-CC-:B------:R-:W-:Y:S01]  /*2690*/  FFMA.FTZ R211, R211, R76.reuse, R77.reuse ;  /* 0x0000004cd3d37223 */ /* 0x180fe2000001004d */
[-CC-:B------:R-:W-:Y:S01]  /*26a0*/  FFMA.FTZ R219, R219, R76.reuse, R77.reuse ;  /* 0x0000004cdbdb7223 */ /* 0x180fe2000001004d */
[----:B------:R-:W-:Y:S01]  /*26b0*/  FADD.FTZ R221, R221, -R220 ;  /* 0x800000dcdddd7221 */ /* 0x000fe20000010000 */
[----:B------:R-:W-:Y:S01]  /*26c0*/  FMUL.FTZ R215, R178, R209 ;  /* 0x000000d1b2d77220 */ /* 0x000fe20000410000 */
[-C--:B------:R-:W-:Y:S01]  /*26d0*/  FFMA.FTZ R210, R210, R76.reuse, R77 ;  /* 0x0000004cd2d27223 */ /* 0x080fe2000001004d */
[----:B------:R-:W-:Y:S01]  /*26e0*/  FADD.FTZ R81, R217, -R224 ;  /* 0x800000e0d9517221 */ /* 0x000fe20000010000 */
[----:B------:R-:W-:Y:S01]  /*26f0*/  FADD.FTZ R87, R218, -R79 ;  /* 0x8000004fda577221 */ /* 0x000fe20000010000 */
[--C-:B------:R-:W-:Y:S01]  /*2700*/  @P0 FADD.FTZ R215, R215, R78.reuse ;  /* 0x0000004ed7d70221 */ /* 0x100fe20000010000 */
[----:B------:R-:W-:Y:S01]  /*2710*/  @P0 PRMT R78, R52, 0x7632, R78 ;  /* 0x00007632344e0816 */ /* 0x000fe2000000004e */
[----:B------:R-:W-:Y:S01]  /*2720*/  FADD.FTZ R211, R212, -R211 ;  /* 0x800000d3d4d37221 */ /* 0x000fe20000010000 */
[----:B------:R-:W-:Y:S01]  /*2730*/  FADD.FTZ R85, R216, -R219 ;  /* 0x800000dbd8557221 */ /* 0x000fe20000010000 */
[----:B------:R-:W-:Y:S01]  /*2740*/  FMUL.FTZ R216, R178, R221 ;  /* 0x000000ddb2d87220 */ /* 0x000fe20000410000 */
[----:B------:R-:W-:Y:S01]  /*2750*/  @P0 SHF.L.U32 R79, R78, 0x10, RZ ;  /* 0x000000104e4f0819 */ /* 0x000fe200000006ff */
[----:B------:R-:W-:Y:S01]  /*2760*/  FADD.FTZ R213, R213, -R210 ;  /* 0x800000d2d5d57221 */ /* 0x000fe20000010000 */
[----:B------:R-:W-:Y:S01]  /*2770*/  FFMA.FTZ R83, R222, R76, R77 ;  /* 0x0000004cde537223 */ /* 0x000fe2000001004d */
[C---:B------:R-:W-:Y:S01]  /*2780*/  FMUL.FTZ R218, R178.reuse, R81 ;  /* 0x00000051b2da7220 */ /* 0x040fe20000410000 */
[----:B------:R-:W-:Y:S01]  /*2790*/  FMUL.FTZ R219, R178, R211 ;  /* 0x000000d3b2db7220 */ /* 0x000fe20000410000 */
[----:B------:R-:W-:Y:S01]  /*27a0*/  FMUL.FTZ R81, R215, UR16 ;  /* 0x00000010d7517c20 */ /* 0x000fe20008410000 */
[----:B------:R-:W-:Y:S01]  /*27b0*/  @P0 FADD.FTZ R216, R216, R79 ;  /* 0x0000004fd8d80221 */ /* 0x000fe20000010000 */
[----:B------:R-:W-:Y:S01]  /*27c0*/  FMUL.FTZ R217, R178, R213 ;  /* 0x000000d5b2d97220 */ /* 0x000fe20000410000 */
[----:B------:R-:W-:Y:S01]  /*27d0*/  FADD.FTZ R89, R214, -R83 ;  /* 0x80000053d6597221 */ /* 0x000fe20000010000 */
[----:B------:R-:W-:-:S02]  /*27e0*/  @P0 IMAD.U32 R83, R82, 0x10000, RZ ;  /* 0x0001000052530824 */ /* 0x000fc400078e00ff */
[----:B------:R-:W-:Y:S01]  /*27f0*/  @P0 FADD.FTZ R219, R219, R84 ;  /* 0x00000054dbdb0221 */ /* 0x000fe20000010000 */
[----:B------:R-:W-:Y:S01]  /*2800*/  FSEL R82, R81, RZ, P6 ;  /* 0x000000ff51527208 */ /* 0x000fe20003000000 */
[----:B------:R-:W-:Y:S01]  /*2810*/  FMUL.FTZ R84, R216, UR16 ;  /* 0x00000010d8547c20 */ /* 0x000fe20008410000 */
[----:B------:R-:W-:Y:S01]  /*2820*/  @P0 FADD.FTZ R217, R217, R80 ;  /* 0x00000050d9d90221 */ /* 0x000fe20000010000 */
[----:B------:R-:W-:Y:S01]  /*2830*/  LOP3.LUT P6, RZ, R152, 0xff00, RZ, 0xc0, !PT ;  /* 0x0000ff0098ff7812 */ /* 0x000fe200078cc0ff */
[----:B------:R-:W-:Y:S01]  /*2840*/  @P0 FADD.FTZ R218, R218, R83 ;  /* 0x00000053dada0221 */ /* 0x000fe20000010000 */
[----:B------:R-:W-:Y:S01]  /*2850*/  @P1 FSEL R79, R81, RZ, P2 ;  /* 0x000000ff514f1208 */ /* 0x000fe20001000000 */
[----:B------:R-:W-:Y:S01]  /*2860*/  FMUL.FTZ R86, R217, UR16 ;  /* 0x00000010d9567c20 */ /* 0x000fe20008410000 */
[----:B------:R-:W-:Y:S01]  /*2870*/  @P1 LOP3.LUT P2, RZ, R134, 0xff00, RZ, 0xc0, !PT ;  /* 0x0000ff0086ff1812 */ /* 0x000fe2000784c0ff */
[----:B------:R-:W-:Y:S01]  /*2880*/  FMUL.FTZ R80, R218, UR16 ;  /* 0x00000010da507c20 */ /* 0x000fe20008410000 */
[----:B------:R-:W-:Y:S01]  /*2890*/  FSEL R83, R84, RZ, P6 ;  /* 0x000000ff54537208 */ /* 0x000fe20003000000 */
[----:B------:R-:W-:Y:S01]  /*28a0*/  FMUL.FTZ R220, R178, R85 ;  /* 0x00000055b2dc7220 */ /* 0x000fe20000410000 */
[----:B------:R-:W-:Y:S01]  /*28b0*/  LOP3.LUT P6, RZ, R152, 0xff0000, RZ, 0xc0, !PT ;  /* 0x00ff000098ff7812 */ /* 0x000fe200078cc0ff */
[----:B------:R-:W-:Y:S01]  /*28c0*/  FMUL.FTZ R221, R178, R87 ;  /* 0x00000057b2dd7220 */ /* 0x000fe20000410000 */
[----:B------:R-:W-:Y:S01]  /*28d0*/  @P1 FSEL R84, R84, RZ, P2 ;  /* 0x000000ff54541208 */ /* 0x000fe20001000000 */
[----:B------:R-:W-:Y:S01]  /*28e0*/  FMUL.FTZ R88, R219, UR16 ;  /* 0x00000010db587c20 */ /* 0x000fe20008410000 */
[----:B------:R-:W-:Y:S01]  /*28f0*/  @P0 PRMT R78, R54, 0x7632, R78 ;  /* 0x00007632364e0816 */ /* 0x000fe2000000004e */
[----:B------:R-:W-:Y:S01]  /*2900*/  FMUL.FTZ R222, R178, R89 ;  /* 0x00000059b2de7220 */ /* 0x000fe20000410000 */
[----:B------:R-:W-:Y:S01]  /*2910*/  @P1 LOP3.LUT P2, RZ, R134, 0xff0000, RZ, 0xc0, !PT ;  /* 0x00ff000086ff1812 */ /* 0x000fe2000784c0ff */
[-CC-:B------:R-:W-:Y:S01]  /*2920*/  FFMA.FTZ R202, R202, R76.reuse, R77.reuse ;  /* 0x0000004ccaca7223 */ /* 0x180fe2000001004d */
[----:B------:R-:W-:Y:S01]  /*2930*/  FSEL R210, R86, RZ, P6 ;  /* 0x000000ff56d27208 */ /* 0x000fe20003000000 */
[-C--:B------:R-:W-:Y:S01]  /*2940*/  FFMA.FTZ R197, R197, R76.reuse, R77 ;  /* 0x0000004cc5c57223 */ /* 0x080fe2000001004d */
[----:B------:R-:W-:Y:S01]  /*2950*/  @P0 SHF.L.U32 R81, R78, 0x10, RZ ;  /* 0x000000104e510819 */ /* 0x000fe200000006ff */
[----:B------:R-:W-:Y:S01]  /*2960*/  @P0 IMAD.U32 R78, R55, 0x10000, RZ ;  /* 0x00010000374e0824 */ /* 0x000fe200078e00ff */
[----:B------:R-:W-:Y:S01]  /*2970*/  LOP3.LUT P6, RZ, R152, 0xff000000, RZ, 0xc0, !PT ;  /* 0xff00000098ff7812 */ /* 0x000fe200078cc0ff */
[----:B------:R-:W-:Y:S01]  /*2980*/  FADD.FTZ R203, R203, -R202 ;  /* 0x800000cacbcb7221 */ /* 0x000fe20000010000 */
[----:B------:R-:W-:Y:S01]  /*2990*/  @P1 FSEL R86, R86, RZ, P2 ;  /* 0x000000ff56561208 */ /* 0x000fe20001000000 */
[----:B------:R-:W-:Y:S01]  /*29a0*/  @P0 FADD.FTZ R220, R220, R81 ;  /* 0x00000051dcdc0221 */ /* 0x000fe20000010000 */
[----:B------:R-:W-:Y:S01]  /*29b0*/  @P1 LOP3.LUT P2, RZ, R134, 0xff000000, RZ, 0xc0, !PT ;  /* 0xff00000086ff1812 */ /* 0x000fe2000784c0ff */
[----:B------:R-:W-:Y:S01]  /*29c0*/  @P0 FADD.FTZ R221, R221, R78 ;  /* 0x0000004edddd0221 */ /* 0x000fe20000010000 */
[----:B------:R-:W-:Y:S01]  /*29d0*/  FSEL R211, R80, RZ, P6 ;  /* 0x000000ff50d37208 */ /* 0x000fe20003000000 */
[----:B------:R-:W-:Y:S01]  /*29e0*/  FMUL.FTZ R90, R220, UR16 ;  /* 0x00000010dc5a7c20 */ /* 0x000fe20008410000 */
[----:B------:R-:W-:Y:S01]  /*29f0*/  LOP3.LUT P6, RZ, R153, 0xff, RZ, 0xc0, !PT ;  /* 0x000000ff99ff7812 */ /* 0x000fe200078cc0ff */
[----:B------:R-:W-:Y:S01]  /*2a00*/  FMUL.FTZ R223, R221, UR16 ;  /* 0x00000010dddf7c20 */ /* 0x000fe20008410000 */
[----:B------:R-:W-:Y:S01]  /*2a10*/  @P1 FSEL R87, R80, RZ, P2 ;  /* 0x000000ff50571208 */ /* 0x000fe20001000000 */
[-C--:B------:R-:W-:Y:S01]  /*2a20*/  FFMA.FTZ R199, R199, R76.reuse, R77 ;  /* 0x0000004cc7c77223 */ /* 0x080fe2000001004d */
[----:B------:R-:W-:Y:S01]  /*2a30*/  @P0 PRMT R80, R55, 0x7632, R80 ;  /* 0x0000763237500816 */ /* 0x000fe20000000050 */
[----:B------:R-:W-:Y:S01]  /*2a40*/  FMUL.FTZ R227, R178, R203 ;  /* 0x000000cbb2e37220 */ /* 0x000fe20000410000 */
[----:B------:R-:W-:Y:S01]  /*2a50*/  FSEL R78, R88, RZ, P6 ;  /* 0x000000ff584e7208 */ /* 0x000fe20003000000 */
[----:B------:R-:W-:Y:S01]  /*2a60*/  FADD.FTZ R197, R196, -R197 ;  /* 0x800000c5c4c57221 */ /* 0x000fe20000010000 */
[----:B------:R-:W-:Y:S01]  /*2a70*/  LOP3.LUT P6, RZ, R153, 0xff00, RZ, 0xc0, !PT ;  /* 0x0000ff0099ff7812 */ /* 0x000fe200078cc0ff */
[-CC-:B------:R-:W-:Y:S01]  /*2a80*/  FFMA.FTZ R204, R204, R76.reuse, R77.reuse ;  /* 0x0000004ccccc7223 */ /* 0x180fe2000001004d */
[----:B------:R-:W-:Y:S01]  /*2a90*/  @P0 SHF.L.U32 R81, R80, 0x10, RZ ;  /* 0x0000001050510819 */ /* 0x000fe200000006ff */
[-CC-:B------:R-:W-:Y:S01]  /*2aa0*/  FFMA.FTZ R80, R207, R76.reuse, R77.reuse ;  /* 0x0000004ccf507223 */ /* 0x180fe2000001004d */
[----:B------:R-:W-:Y:S01]  /*2ab0*/  FSEL R85, R90, RZ, P6 ;  /* 0x000000ff5a557208 */ /* 0x000fe20003000000 */
[----:B------:R-:W-:Y:S01]  /*2ac0*/  FFMA.FTZ R91, R206, R76, R77 ;  /* 0x0000004cce5b7223 */ /* 0x000fe2000001004d */
[----:B------:R-:W-:Y:S01]  /*2ad0*/  @P1 LOP3.LUT P2, RZ, R135, 0xff, RZ, 0xc0, !PT ;  /* 0x000000ff87ff1812 */ /* 0x000fe2000784c0ff */
[----:B------:R-:W-:Y:S01]  /*2ae0*/  @P0 FADD.FTZ R222, R222, R81 ;  /* 0x00000051dede0221 */ /* 0x000fe20000010000 */
[----:B------:R-:W-:Y:S01]  /*2af0*/  LOP3.LUT P6, RZ, R153, 0xff0000, RZ, 0xc0, !PT ;  /* 0x00ff000099ff7812 */ /* 0x000fe200078cc0ff */
[----:B------:R-:W-:Y:S01]  /*2b00*/  IMAD.MOV.U32 R81, RZ, RZ, R154 ;  /* 0x000000ffff517224 */ /* 0x000fe200078e009a */
[----:B------:R-:W-:Y:S01]  /*2b10*/  @P1 FSEL R88, R88, RZ, P2 ;  /* 0x000000ff58581208 */ /* 0x000fe20001000000 */
[----:B------:R-:W-:Y:S01]  /*2b20*/  FMUL.FTZ R224, R222, UR16 ;  /* 0x00000010dee07c20 */ /* 0x000fe20008410000 */
[----:B------:R-:W-:Y:S01]  /*2b30*/  FSEL R214, R223, RZ, P6 ;  /* 0x000000ffdfd67208 */ /* 0x000fe20003000000 */
[----:B------:R-:W-:Y:S01]  /*2b40*/  FADD.FTZ R195, R195, -R80 ;  /* 0x80000050c3c37221 */ /* 0x000fe20000010000 */
[----:B------:R-:W-:Y:S01]  /*2b50*/  @P1 LOP3.LUT P2, RZ, R135, 0xff00, RZ, 0xc0, !PT ;  /* 0x0000ff0087ff1812 */ /* 0x000fe2000784c0ff */
[----:B------:R-:W-:Y:S01]  /*2b60*/  FADD.FTZ R199, R198, -R199 ;  /* 0x800000c7c6c77221 */ /* 0x000fe20000010000 */
[----:B------:R-:W-:Y:S01]  /*2b70*/  LOP3.LUT P6, RZ, R153, 0xff000000, RZ, 0xc0, !PT ;  /* 0xff00000099ff7812 */ /* 0x000fe200078cc0ff */
[----:B------:R-:W-:Y:S01]  /*2b80*/  FMUL.FTZ R226, R178, R195 ;  /* 0x000000c3b2e27220 */ /* 0x000fe20000410000 */
[----:B------:R-:W-:Y:S01]  /*2b90*/  @P1 FSEL R89, R90, RZ, P2 ;  /* 0x000000ff5a591208 */ /* 0x000fe20001000000 */
[----:B------:R-:W-:Y:S01]  /*2ba0*/  FMUL.FTZ R228, R178, R197 ;  /* 0x000000c5b2e47220 */ /* 0x000fe20000410000 */
[----:B------:R-:W-:Y:S01]  /*2bb0*/  FSEL R225, R224, RZ, P6 ;  /* 0x000000ffe0e17208 */ /* 0x000fe20003000000 */
[----:B------:R-:W-:Y:S01]  /*2bc0*/  FADD.FTZ R205, R205, -R204 ;  /* 0x800000cccdcd7221 */ /* 0x000fe20000010000 */
[----:B------:R-:W-:Y:S01]  /*2bd0*/  @P1 LOP3.LUT P2, RZ, R135, 0xff0000, RZ, 0xc0, !PT ;  /* 0x00ff000087ff1812 */ /* 0x000fe2000784c0ff */
[----:B------:R-:W-:Y:S01]  /*2be0*/  FADD.FTZ R231, R188, -R91 ;  /* 0x8000005bbce77221 */ /* 0x000fe20000010000 */
[----:B------:R-:W-:Y:S01]  /*2bf0*/  LOP3.LUT P6, RZ, R81, 0xff, RZ, 0xc0, !PT ;  /* 0x000000ff51ff7812 */ /* 0x000fe200078cc0ff */
[C---:B------:R-:W-:Y:S01]  /*2c00*/  @P0 IMAD.U32 R81, R56.reuse, 0x10000, RZ ;  /* 0x0001000038510824 */ /* 0x040fe200078e00ff */
[----:B------:R-:W-:Y:S01]  /*2c10*/  @P0 PRMT R80, R56, 0x7632, R80 ;  /* 0x0000763238500816 */ /* 0x000fe20000000050 */
[----:B------:R-:W-:Y:S01]  /*2c20*/  @P0 IMAD.U32 R91, R58, 0x10000, RZ ;  /* 0x000100003a5b0824 */ /* 0x000fe200078e00ff */
[----:B------:R-:W-:Y:S01]  /*2c30*/  @P1 FSEL R223, R223, RZ, P2 ;  /* 0x000000ffdfdf1208 */ /* 0x000fe20001000000 */
[----:B------:R-:W-:Y:S01]  /*2c40*/  @P0 FADD.FTZ R226, R226, R81 ;  /* 0x00000051e2e20221 */ /* 0x000fe20000010000 */
[----:B------:R-:W-:Y:S01]  /*2c50*/  @P1 LOP3.LUT P2, RZ, R135, 0xff000000, RZ, 0xc0, !PT ;  /* 0xff00000087ff1812 */ /* 0x000fe2000784c0ff */
[----:B------:R-:W-:Y:S01]  /*2c60*/  FMUL.FTZ R230, R178, R199 ;  /* 0x000000c7b2e67220 */ /* 0x000fe20000410000 */
[----:B------:R-:W-:Y:S01]  /*2c70*/  @P0 SHF.L.U32 R80, R80, 0x10, RZ ;  /* 0x0000001050500819 */ /* 0x000fe200000006ff */
[----:B------:R-:W-:Y:S01]  /*2c80*/  FMUL.FTZ R196, R226, UR16 ;  /* 0x00000010e2c47c20 */ /* 0x000fe20008410000 */
[----:B------:R-:W-:Y:S01]  /*2c90*/  @P1 MOV R90, R136 ;  /* 0x00000088005a1202 */ /* 0x000fe20000000f00 */
[----:B------:R-:W-:Y:S01]  /*2ca0*/  FMUL.FTZ R229, R178, R205 ;  /* 0x000000cdb2e57220 */ /* 0x000fe20000410000 */
[----:B------:R-:W-:Y:S01]  /*2cb0*/  @P1 FSEL R224, R224, RZ, P2 ;  /* 0x000000ffe0e01208 */ /* 0x000fe20001000000 */
[----:B------:R-:W-:Y:S01]  /*2cc0*/  @P0 FADD.FTZ R227, R227, R80 ;  /* 0x00000050e3e30221 */ /* 0x000fe20000010000 */
[----:B------:R-:W-:Y:S01]  /*2cd0*/  @P1 LOP3.LUT P2, RZ, R90, 0xff, RZ, 0xc0, !PT ;  /* 0x000000ff5aff1812 */ /* 0x000fe2000784c0ff */
[----:B------:R-:W-:Y:S01]  /*2ce0*/  @P0 FADD.FTZ R230, R230, R91 ;  /* 0x0000005be6e60221 */ /* 0x000fe20000010000 */
[----:B------:R-:W-:Y:S01]  /*2cf0*/  @P0 SHF.L.U32 R81, R57, 0x10, RZ ;  /* 0x0000001039510819 */ /* 0x000fe200000006ff */
[----:B------:R-:W-:Y:S01]  /*2d00*/  FMUL.FTZ R197, R227, UR16 ;  /* 0x00000010e3c57c20 */ /* 0x000fe20008410000 */
[----:B------:R-:W-:Y:S01]  /*2d10*/  @P0 PRMT R90, R57, 0x7632, R90 ;  /* 0x00007632395a0816 */ /* 0x000fe2000000005a */
[-C--:B------:R-:W-:Y:S01]  /*2d20*/  FFMA.FTZ R201, R201, R76.reuse, R77 ;  /* 0x0000004cc9c97223 */ /* 0x080fe2000001004d */
[----:B------:R-:W-:Y:S01]  /*2d30*/  FSEL R80, R196, RZ, P6 ;  /* 0x000000ffc4507208 */ /* 0x000fe20003000000 */
[--C-:B------:R-:W-:Y:S01]  /*2d40*/  @P0 FADD.FTZ R228, R228, R81.reuse ;  /* 0x00000051e4e40221 */ /* 0x100fe20000010000 */
[----:B------:R-:W-:Y:S01]  /*2d50*/  LOP3.LUT P6, RZ, R154, 0xff00, RZ, 0xc0, !PT ;  /* 0x0000ff009aff7812 */ /* 0x000fe200078cc0ff */
[----:B------:R-:W-:Y:S01]  /*2d60*/  @P0 IMAD.U32 R90, R90, 0x10000, RZ ;  /* 0x000100005a5a0824 */ /* 0x000fe200078e00ff */
[----:B------:R-:W-:Y:S01]  /*2d70*/  @P1 FSEL R196, R196, RZ, P2 ;  /* 0x000000ffc4c41208 */ /* 0x000fe20001000000 */
[----:B------:R-:W-:Y:S01]  /*2d80*/  FMUL.FTZ R198, R228, UR16 ;  /* 0x00000010e4c67c20 */ /* 0x000fe20008410000 */
[----:B------:R-:W-:Y:S01]  /*2d90*/  @P1 LOP3.LUT P2, RZ, R136, 0xff00, RZ, 0xc0, !PT ;  /* 0x0000ff0088ff1812 */ /* 0x000fe2000784c0ff */
[----:B------:R-:W-:Y:S01]  /*2da0*/  @P0 FADD.FTZ R229, R229, R90 ;  /* 0x0000005ae5e50221 */ /* 0x000fe20000010000 */
[----:B------:R-:W-:Y:S01]  /*2db0*/  @P0 PRMT R81, R58, 0x7632, R81 ;  /* 0x000076323a510816 */ /* 0x000fe20000000051 */
[----:B------:R-:W-:Y:S01]  /*2dc0*/  FMUL.FTZ R231, R178, R231 ;  /* 0x000000e7b2e77220 */ /* 0x000fe20000410000 */
[----:B------:R-:W-:Y:S01]  /*2dd0*/  FSEL R91, R197, RZ, P6 ;  /* 0x000000ffc55b7208 */ /* 0x000fe20003000000 */
[----:B------:R-:W-:Y:S01]  /*2de0*/  FMUL.FTZ R199, R229, UR16 ;  /* 0x00000010e5c77c20 */ /* 0x000fe20008410000 */
[----:B------:R-:W-:Y:S01]  /*2df0*/  LOP3.LUT P6, RZ, R154, 0xff0000, RZ, 0xc0, !PT ;  /* 0x00ff00009aff7812 */ /* 0x000fe200078cc0ff */
[----:B------:R-:W-:Y:S01]  /*2e00*/  FADD.FTZ R201, R186, -R201 ;  /* 0x800000c9bac97221 */ /* 0x000fe20000010000 */
[----:B------:R-:W-:Y:S01]  /*2e10*/  @P1 FSEL R197, R197, RZ, P2 ;  /* 0x000000ffc5c51208 */ /* 0x000fe20001000000 */
[----:B------:R-:W-:Y:S01]  /*2e20*/  FMUL.FTZ R186, R230, UR16 ;  /* 0x00000010e6ba7c20 */ /* 0x000fe20008410000 */
[----:B------:R-:W-:Y:S01]  /*2e30*/  @P0 SHF.L.U32 R90, R81, 0x10, RZ ;  /* 0x00000010515a0819 */ /* 0x000fe200000006ff */
[-C--:B------:R-:W-:Y:S01]  /*2e40*/  FFMA.FTZ R208, R208, R76.reuse, R77 ;  /* 0x0000004cd0d07223 */ /* 0x080fe2000001004d */
[----:B------:R-:W-:Y:S01]  /*2e50*/  @P1 LOP3.LUT P2, RZ, R136, 0xff0000, RZ, 0xc0, !PT ;  /* 0x00ff000088ff1812 */ /* 0x000fe2000784c0ff */
[----:B------:R-:W-:Y:S01]  /*2e60*/  @P0 IMAD.U32 R153, R59, 0x10000, RZ ;  /* 0x000100003b990824 */ /* 0x000fe200078e00ff */
[----:B------:R-:W-:Y:S01]  /*2e70*/  FSEL R81, R198, RZ, P6 ;  /* 0x000000ffc6517208 */ /* 0x000fe20003000000 */
[----:B------:R-:W-:Y:S01]  /*2e80*/  @P0 FADD.FTZ R231, R231, R90 ;  /* 0x0000005ae7e70221 */ /* 0x000fe20000010000 */
[----:B------:R-:W-:Y:S01]  /*2e90*/  LOP3.LUT P6, RZ, R154, 0xff000000, RZ, 0xc0, !PT ;  /* 0xff0000009aff7812 */ /* 0x000fe200078cc0ff */
[----:B------:R-:W-:Y:S01]  /*2ea0*/  FMUL.FTZ R232, R178, R201 ;  /* 0x000000c9b2e87220 */ /* 0x000fe20000410000 */
[----:B------:R-:W-:Y:S01]  /*2eb0*/  @P1 FSEL R198, R198, RZ, P2 ;  /* 0x000000ffc6c61208 */ /* 0x000fe20001000000 */
[----:B------:R-:W-:Y:S01]  /*2ec0*/  FADD.FTZ R193, R193, -R208 ;  /* 0x800000d0c1c17221 */ /* 0x000fe20000010000 */
[----:B------:R-:W-:Y:S01]  /*2ed0*/  @P1 LOP3.LUT P2, RZ, R136, 0xff000000, RZ, 0xc0, !PT ;  /* 0xff00000088ff1812 */ /* 0x000fe2000784c0ff */
[----:B------:R-:W-:Y:S01]  /*2ee0*/  FMUL.FTZ R188, R231, UR16 ;  /* 0x00000010e7bc7c20 */ /* 0x000fe20008410000 */
[----:B------:R-:W-:Y:S01]  /*2ef0*/  FSEL R90, R199, RZ, P6 ;  /* 0x000000ffc75a7208 */ /* 0x000fe20003000000 */
[----:B------:R-:W-:Y:S01]  /*2f00*/  @P0 FADD.FTZ R232, R232, R153 ;  /* 0x00000099e8e80221 */ /* 0x000fe20000010000 */
[----:B------:R-:W-:Y:S01]  /*2f10*/  LOP3.LUT P6, RZ, R155, 0xff, RZ, 0xc0, !PT ;  /* 0x000000ff9bff7812 */ /* 0x000fe200078cc0ff */
[----:B------:R-:W-:Y:S01]  /*2f20*/  FMUL.FTZ R233, R178, R193 ;  /* 0x000000c1b2e97220 */ /* 0x000fe20000410000 */
[----:B------:R-:W-:Y:S01]  /*2f30*/  @P1 FSEL R199, R199, RZ, P2 ;  /* 0x000000ffc7c71208 */ /* 0x000fe20001000000 */
[----:B------:R-:W-:Y:S01]  /*2f40*/  FMUL.FTZ R193, R232, UR16 ;  /* 0x00000010e8c17c20 */ /* 0x000fe20008410000 */
[----:B------:R-:W-:Y:S01]  /*2f50*/  @P1 LOP3.LUT P2, RZ, R137, 0xff, RZ, 0xc0, !PT ;  /* 0x000000ff89ff1812 */ /* 0x000fe2000784c0ff */
[-CC-:B------:R-:W-:Y:S01]  /*2f60*/  FFMA.FTZ R187, R187, R76.reuse, R77.reuse ;  /* 0x0000004cbbbb7223 */ /* 0x180fe2000001004d */
[----:B------:R-:W-:Y:S01]  /*2f70*/  @P0 PRMT R152, R59, 0x7632, R152 ;  /* 0x000076323b980816 */ /* 0x000fe20000000098 */
[-CC-:B------:R-:W-:Y:S01]  /*2f80*/  FFMA.FTZ R103, R103, R76.reuse, R77.reuse ;  /* 0x0000004c67677223 */ /* 0x180fe2000001004d */
[----:B------:R-:W-:Y:S01]  /*2f90*/  FSEL R92, R186, RZ, P6 ;  /* 0x000000ffba5c7208 */ /* 0x000fe20003000000 */
[----:B------:R-:W-:Y:S01]  /*2fa0*/  IMAD.MOV.U32 R153, RZ, RZ, R156 ;  /* 0x000000ffff997224 */ /* 0x000fe200078e009c */
[----:B------:R-:W-:Y:S01]  /*2fb0*/  LOP3.LUT P6, RZ, R155, 0xff00, RZ, 0xc0, !PT ;  /* 0x0000ff009bff7812 */ /* 0x000fe200078cc0ff */
[-CC-:B------:R-:W-:Y:S01]  /*2fc0*/  FFMA.FTZ R182, R182, R76.reuse, R77.reuse ;  /* 0x0000004cb6b67223 */ /* 0x180fe2000001004d */
[----:B------:R-:W-:Y:S01]  /*2fd0*/  @P1 FSEL R186, R186, RZ, P2 ;  /* 0x000000ffbaba1208 */ /* 0x000fe20001000000 */
[-C--:B------:R-:W-:Y:S01]  /*2fe0*/  FFMA.FTZ R192, R192, R76.reuse, R77 ;  /* 0x0000004cc0c07223 */ /* 0x080fe2000001004d */
[----:B------:R-:W-:Y:S01]  /*2ff0*/  @P0 SHF.L.U32 R152, R152, 0x10, RZ ;  /* 0x0000001098980819 */ /* 0x000fe200000006ff */
[----:B------:R-:W-:Y:S01]  /*3000*/  FADD.FTZ R207, R98, -R187 ;  /* 0x800000bb62cf7221 */ /* 0x000fe20000010000 */
[----:B------:R-:W-:Y:S01]  /*3010*/  @P1 LOP3.LUT P2, RZ, R137, 0xff00, RZ, 0xc0, !PT ;  /* 0x0000ff0089ff1812 */ /* 0x000fe2000784c0ff */
[----:B------:R-:W-:Y:S01]  /*3020*/  FADD.FTZ R103, R102, -R103 ;  /* 0x8000006766677221 */ /* 0x000fe20000010000 */
[----:B------:R-:W-:Y:S01]  /*3030*/  FSEL R209, R188, RZ, P6 ;  /* 0x000000ffbcd17208 */ /* 0x000fe20003000000 */
[----:B------:R-:W-:Y:S01]  /*3040*/  @P0 FADD.FTZ R233, R233, R152 ;  /* 0x00000098e9e90221 */ /* 0x000fe20000010000 */
[----:B------:R-:W-:Y:S01]  /*3050*/  LOP3.LUT P6, RZ, R155, 0xff0000, RZ, 0xc0, !PT ;  /* 0x00ff00009bff7812 */ /* 0x000fe200078cc0ff */
[-CC-:B------:R-:W-:Y:S01]  /*3060*/  FFMA.FTZ R152, R194, R76.reuse, R77.reuse ;  /* 0x0000004cc2987223 */ /* 0x180fe2000001004d */
[----:B------:R-:W-:Y:S01]  /*3070*/  @P1 FSEL R188, R188, RZ, P2 ;  /* 0x000000ffbcbc1208 */ /* 0x000fe20001000000 */
[----:B------:R-:W-:Y:S01]  /*3080*/  FADD.FTZ R189, R189, -R182 ;  /* 0x800000b6bdbd7221 */ /* 0x000fe20000010000 */
[----:B------:R-:W-:Y:S01]  /*3090*/  @P1 LOP3.LUT P2, RZ, R137, 0xff0000, RZ, 0xc0, !PT ;  /* 0x00ff000089ff1812 */ /* 0x000fe2000784c0ff */
[----:B------:R-:W-:Y:S01]  /*30a0*/  FADD.FTZ R101, R101, -R152 ;  /* 0x8000009865657221 */ /* 0x000fe20000010000 */
[----:B------:R-:W-:Y:S01]  /*30b0*/  FSEL R212, R193, RZ, P6 ;  /* 0x000000ffc1d47208 */ /* 0x000fe20003000000 */
[----:B------:R-:W-:Y:S01]  /*30c0*/  @P0 IMAD.U32 R102, R60, 0x10000, RZ ;  /* 0x000100003c660824 */ /* 0x000fe200078e00ff */
[----:B------:R-:W-:Y:S01]  /*30d0*/  LOP3.LUT P6, RZ, R155, 0xff000000, RZ, 0xc0, !PT ;  /* 0xff0000009bff7812 */ /* 0x000fe200078cc0ff */
[----:B------:R-:W-:Y:S01]  /*30e0*/  FMUL.FTZ R155, R233, UR16 ;  /* 0x00000010e99b7c20 */ /* 0x000fe20008410000 */
[----:B------:R-:W-:Y:S01]  /*30f0*/  @P1 FSEL R193, R193, RZ, P2 ;  /* 0x000000ffc1c11208 */ /* 0x000fe20001000000 */
[C---:B------:R-:W-:Y:S01]  /*3100*/  FMUL.FTZ R201, R178.reuse, R101 ;  /* 0x00000065b2c97220 */ /* 0x040fe20000410000 */
[----:B------:R-:W-:Y:S01]  /*3110*/  @P1 LOP3.LUT P2, RZ, R137, 0xff000000, RZ, 0xc0, !PT ;  /* 0xff00000089ff1812 */ /* 0x000fe2000784c0ff */
[----:B------:R-:W-:Y:S01]  /*3120*/  FMUL.FTZ R202, R178, R189 ;  /* 0x000000bdb2ca7220 */ /* 0x000fe20000410000 */
[----:B------:R-:W-:Y:S01]  /*3130*/  @P0 PRMT R98, R60, 0x7632, R98 ;  /* 0x000076323c620816 */ /* 0x000fe20000000062 */
[----:B------:R-:W-:Y:S01]  /*3140*/  @P0 FADD.FTZ R201, R201, R102 ;  /* 0x00000066c9c90221 */ /* 0x000fe20000010000 */
[----:B------:R-:W-:Y:S01]  /*3150*/  FSEL R213, R155, RZ, P6 ;  /* 0x000000ff9bd57208 */ /* 0x000fe20003000000 */
[-CC-:B------:R-:W-:Y:S01]  /*3160*/  FFMA.FTZ R190, R190, R76.reuse, R77.reuse ;  /* 0x0000004cbebe7223 */ /* 0x180fe2000001004d */
[----:B------:R-:W-:Y:S01]  /*3170*/  LOP3.LUT P6, RZ, R153, 0xff, RZ, 0xc0, !PT ;  /* 0x000000ff99ff7812 */ /* 0x000fe200078cc0ff */
[----:B------:R-:W-:Y:S01]  /*3180*/  FADD.FTZ R153, R99, -R192 ;  /* 0x800000c063997221 */ /* 0x000fe20000010000 */
[----:B------:R-:W-:Y:S01]  /*3190*/  @P1 FSEL R194, R155, RZ, P2 ;  /* 0x000000ff9bc21208 */ /* 0x000fe20001000000 */
[----:B------:R-:W-:Y:S01]  /*31a0*/  FFMA.FTZ R155, R200, R76, R77 ;  /* 0x0000004cc89b7223 */ /* 0x000fe2000001004d */
[----:B------:R-:W-:Y:S01]  /*31b0*/  @P0 SHF.L.U32 R99, R98, 0x10, RZ ;  /* 0x0000001062630819 */ /* 0x000fe200000006ff */
[----:B------:R-:W-:Y:S01]  /*31c0*/  FMUL.FTZ R203, R178, R103 ;  /* 0x00000067b2cb7220 */ /* 0x000fe20000410000 */
[----:B------:R-:W-:Y:S01]  /*31d0*/  @P1 MOV R154, R138 ;  /* 0x0000008a009a1202 */ /* 0x000fe20000000f00 */
[----:B------:R-:W-:Y:S01]  /*31e0*/  FADD.FTZ R155, R100, -R155 ;  /* 0x8000009b649b7221 */ /* 0x000fe20000010000 */
[----:B------:R-:W-:Y:S01]  /*31f0*/  @P0 SHF.L.U32 R100, R61, 0x10, RZ ;  /* 0x000000103d640819 */ /* 0x000fe200000006ff */
[----:B------:R-:W-:Y:S01]  /*3200*/  FMUL.FTZ R98, R201, UR16 ;  /* 0x00000010c9627c20 */ /* 0x000fe20008410000 */
[----:B------:R-:W-:Y:S01]  /*3210*/  @P0 PRMT R101, R61, 0x7632, R101 ;  /* 0x000076323d650816 */ /* 0x000fe20000000065 */
[--C-:B------:R-:W-:Y:S01]  /*3220*/  @P0 FADD.FTZ R202, R202, R99.reuse ;  /* 0x00000063caca0221 */ /* 0x100fe20000010000 */
[----:B------:R-:W-:Y:S01]  /*3230*/  FADD.FTZ R191, R191, -R190 ;  /* 0x800000bebfbf7221 */ /* 0x000fe20000010000 */
[----:B------:R-:W-:Y:S01]  /*3240*/  @P0 PRMT R99, R62, 0x7632, R99 ;  /* 0x000076323e630816 */ /* 0x000fe20000000063 */
[----:B------:R-:W-:Y:S01]  /*3250*/  FFMA.FTZ R105, R105, R76, R77 ;  /* 0x0000004c69697223 */ /* 0x000fe2000001004d */
[----:B------:R-:W-:Y:S01]  /*3260*/  @P1 LOP3.LUT P2, RZ, R154, 0xff, RZ, 0xc0, !PT ;  /* 0x000000ff9aff1812 */ /* 0x000fe2000784c0ff */
[----:B------:R-:W-:Y:S01]  /*3270*/  @P0 FADD.FTZ R203, R203, R100 ;  /* 0x00000064cbcb0221 */ /* 0x000fe20000010000 */
[----:B------:R-:W-:-:S02]  /*3280*/  @P0 IMAD.U32 R101, R101, 0x10000, RZ ;  /* 0x0001000065650824 */ /* 0x000fc400078e00ff */
[----:B------:R-:W-:Y:S01]  /*3290*/  FMUL.FTZ R204, R178, R191 ;  /* 0x000000bfb2cc7220 */ /* 0x000fe20000410000 */
[----:B------:R-:W-:Y:S01]  /*32a0*/  FSEL R182, R98, RZ, P6 ;  /* 0x000000ff62b67208 */ /* 0x000fe20003000000 */
[----:B------:R-:W-:Y:S01]  /*32b0*/  FMUL.FTZ R100, R202, UR16 ;  /* 0x00000010ca647c20 */ /* 0x000fe20008410000 */
[----:B------:R-:W-:Y:S01]  /*32c0*/  @P0 SHF.L.U32 R99, R99, 0x10, RZ ;  /* 0x0000001063630819 */ /* 0x000fe200000006ff */
[----:B------:R-:W-:Y:S01]  /*32d0*/  FMUL.FTZ R206, R178, R153 ;  /* 0x00000099b2ce7220 */ /* 0x000fe20000410000 */
[----:B------:R-:W-:Y:S01]  /*32e0*/  LOP3.LUT P6, RZ, R156, 0xff00, RZ, 0xc0, !PT ;  /* 0x0000ff009cff7812 */ /* 0x000fe200078cc0ff */
[----:B------:R-:W-:Y:S01]  /*32f0*/  FADD.FTZ R105, R106, -R105 ;  /* 0x800000696a697221 */ /* 0x000fe20000010000 */
[----:B------:R-:W-:Y:S01]  /*3300*/  @P1 FSEL R98, R98, RZ, P2 ;  /* 0x000000ff62621208 */ /* 0x000fe20001000000 */
[----:B------:R-:W-:Y:S01]  /*3310*/  @P0 FADD.FTZ R204, R204, R101 ;  /* 0x00000065cccc0221 */ /* 0x000fe20000010000 */
[----:B------:R-:W-:Y:S01]  /*3320*/  @P1 LOP3.LUT P2, RZ, R138, 0xff00, RZ, 0xc0, !PT ;  /* 0x0000ff008aff1812 */ /* 0x000fe2000784c0ff */
[----:B------:R-:W-:Y:S01]  /*3330*/  FMUL.FTZ R101, R203, UR16 ;  /* 0x00000010cb657c20 */ /* 0x000fe20008410000 */
[----:B------:R-:W-:Y:S01]  /*3340*/  FSEL R187, R100, RZ, P6 ;  /* 0x000000ff64bb7208 */ /* 0x000fe20003000000 */
[----:B------:R-:W-:Y:S01]  /*3350*/  @P0 FADD.FTZ R206, R206, R99 ;  /* 0x00000063cece0221 */ /* 0x000fe20000010000 */
[----:B------:R-:W-:Y:S01]  /*3360*/  LOP3.LUT P6, RZ, R156, 0xff0000, RZ, 0xc0, !PT ;  /* 0x00ff00009cff7812 */ /* 0x000fe200078cc0ff */
[----:B------:R-:W-:Y:S01]  /*3370*/  @P0 IMAD.U32 R102, R62, 0x10000, RZ ;  /* 0x000100003e660824 */ /* 0x000fe200078e00ff */
[----:B------:R-:W-:Y:S01]  /*3380*/  @P1 FSEL R99, R100, RZ, P2 ;  /* 0x000000ff64631208 */ /* 0x000fe20001000000 */
[----:B------:R-:W-:Y:S01]  /*3390*/  FMUL.FTZ R205, R178, R105 ;  /* 0x00000069b2cd7220 */ /* 0x000fe20000410000 */
[----:B------:R-:W-:Y:S01]  /*33a0*/  @P1 LOP3.LUT P2, RZ, R138, 0xff0000, RZ, 0xc0, !PT ;  /* 0x00ff00008aff1812 */ /* 0x000fe2000784c0ff */
[----:B------:R-:W-:Y:S01]  /*33b0*/  FMUL.FTZ R103, R204, UR16 ;  /* 0x00000010cc677c20 */ /* 0x000fe20008410000 */
[----:B------:R-:W-:Y:S01]  /*33c0*/  FSEL R189, R101, RZ, P6 ;  /* 0x000000ff65bd7208 */ /* 0x000fe20003000000 */
[----:B------:R-:W-:Y:S01]  /*33d0*/  @P0 FADD.FTZ R205, R205, R102 ;  /* 0x00000066cdcd0221 */ /* 0x000fe20000010000 */
[----:B------:R-:W-:Y:S01]  /*33e0*/  LOP3.LUT P6, RZ, R156, 0xff000000, RZ, 0xc0, !PT ;  /* 0xff0000009cff7812 */ /* 0x000fe200078cc0ff */
[----:B------:R-:W-:Y:S01]  /*33f0*/  @P0 IMAD.U32 R102, R63, 0x10000, RZ ;  /* 0x000100003f660824 */ /* 0x000fe200078e00ff */
[----:B------:R-:W-:Y:S01]  /*3400*/  @P1 FSEL R100, R101, RZ, P2 ;  /* 0x000000ff65641208 */ /* 0x000fe20001000000 */
[----:B------:R-:W-:Y:S01]  /*3410*/  FMUL.FTZ R105, R205, UR16 ;  /* 0x00000010cd697c20 */ /* 0x000fe20008410000 */
[----:B------:R-:W-:Y:S01]  /*3420*/  @P1 LOP3.LUT P2, RZ, R138, 0xff000000, RZ, 0xc0, !PT ;  /* 0xff0000008aff1812 */ /* 0x000fe2000784c0ff */
[----:B------:R-:W-:Y:S01]  /*3430*/  FMUL.FTZ R207, R178, R207 ;  /* 0x000000cfb2cf7220 */ /* 0x000fe20000410000 */
[----:B------:R-:W-:Y:S01]  /*3440*/  FSEL R190, R103, RZ, P6 ;  /* 0x000000ff67be7208 */ /* 0x000fe20003000000 */
[----:B------:R-:W-:Y:S01]  /*3450*/  FMUL.FTZ R106, R206, UR16 ;  /* 0x00000010ce6a7c20 */ /* 0x000fe20008410000 */
[----:B------:R-:W-:Y:S01]  /*3460*/  LOP3.LUT P6, RZ, R157, 0xff, RZ, 0xc0, !PT ;  /* 0x000000ff9dff7812 */ /* 0x000fe200078cc0ff */
[----:B------:R-:W-:Y:S01]  /*3470*/  @P0 FADD.FTZ R207, R207, R102 ;  /* 0x00000066cfcf0221 */ /* 0x000fe20000010000 */
[----:B------:R-:W-:Y:S01]  /*3480*/  @P1 FSEL R101, R103, RZ, P2 ;  /* 0x000000ff67651208 */ /* 0x000fe20001000000 */
[----:B------:R-:W-:Y:S01]  /*3490*/  FMUL.FTZ R208, R178, R155 ;  /* 0x0000009bb2d07220 */ /* 0x000fe20000410000 */
[----:B------:R-:W-:Y:S01]  /*34a0*/  @P0 PRMT R103, R63, 0x7632, R103 ;  /* 0x000076323f670816 */ /* 0x000fe20000000067 */
[----:B------:R-:W-:Y:S01]  /*34b0*/  @P1 IMAD.MOV.U32 R153, RZ, RZ, R140 ;  /* 0x000000ffff991224 */ /* 0x000fe200078e008c */
[----:B------:R-:W-:Y:S01]  /*34c0*/  @P1 LOP3.LUT P2, RZ, R139, 0xff, RZ, 0xc0, !PT ;  /* 0x000000ff8bff1812 */ /* 0x000fe2000784c0ff */
[-CC-:B------:R-:W-:Y:S01]  /*34d0*/  FFMA.FTZ R152, R237, R76.reuse, R77.reuse ;  /* 0x0000004ced987223 */ /* 0x180fe2000001004d */
[----:B------:R-:W-:Y:S01]  /*34e0*/  FSEL R191, R105, RZ, P6 ;  /* 0x000000ff69bf7208 */ /* 0x000fe20003000000 */
[-CC-:B------:R-:W-:Y:S01]  /*34f0*/  FFMA.FTZ R107, R107, R76.reuse, R77.reuse ;  /* 0x0000004c6b6b7223 */ /* 0x180fe2000001004d */
[----:B------:R-:W-:Y:S01]  /*3500*/  LOP3.LUT P6, RZ, R157, 0xff00, RZ, 0xc0, !PT ;  /* 0x0000ff009dff7812 */ /* 0x000fe200078cc0ff */
[-C--:B------:R-:W-:Y:S01]  /*3510*/  FFMA.FTZ R96, R96, R76.reuse, R77 ;  /* 0x0000004c60607223 */ /* 0x080fe2000001004d */
[----:B------:R-:W-:Y:S01]  /*3520*/  @P0 SHF.L.U32 R103, R103, 0x10, RZ ;  /* 0x0000001067670819 */ /* 0x000fe200000006ff */
[----:B------:R-:W-:Y:S01]  /*3530*/  FADD.FTZ R97, R97, -R152 ;  /* 0x8000009861617221 */ /* 0x000fe20000010000 */
[----:B------:R-:W-:Y:S01]  /*3540*/  @P1 FSEL R102, R105, RZ, P2 ;  /* 0x000000ff69661208 */ /* 0x000fe20001000000 */
[----:B------:R-:W-:Y:S01]  /*3550*/  FMUL.FTZ R105, R207, UR16 ;  /* 0x00000010cf697c20 */ /* 0x000fe20008410000 */
[----:B------:R-:W-:Y:S01]  /*3560*/  @P1 LOP3.LUT P2, RZ, R139, 0xff00, RZ, 0xc0, !PT ;  /* 0x0000ff008bff1812 */ /* 0x000fe2000784c0ff */
[----:B------:R-:W-:Y:S01]  /*3570*/  @P0 FADD.FTZ R208, R208, R103 ;  /* 0x00000067d0d00221 */ /* 0x000fe20000010000 */
[----:B------:R-:W-:Y:S01]  /*3580*/  FSEL R192, R106, RZ, P6 ;  /* 0x000000ff6ac07208 */ /* 0x000fe20003000000 */
[-CC-:B------:R-:W-:Y:S01]  /*3590*/  FFMA.FTZ R160, R160, R76.reuse, R77.reuse ;  /* 0x0000004ca0a07223 */ /* 0x180fe2000001004d */
[----:B------:R-:W-:Y:S01]  /*35a0*/  LOP3.LUT P6, RZ, R157, 0xff0000, RZ, 0xc0, !PT ;  /* 0x00ff00009dff7812 */ /* 0x000fe200078cc0ff */
[----:B------:R-:W-:Y:S01]  /*35b0*/  FMUL.FTZ R154, R208, UR16 ;  /* 0x00000010d09a7c20 */ /* 0x000fe20008410000 */
[----:B------:R-:W-:Y:S01]  /*35c0*/  @P1 FSEL R103, R106, RZ, P2 ;  /* 0x000000ff6a671208 */ /* 0x000fe20001000000 */
[-CC-:B------:R-:W-:Y:S01]  /*35d0*/  FFMA.FTZ R155, R104, R76.reuse, R77.reuse ;  /* 0x0000004c689b7223 */ /* 0x180fe2000001004d */
[----:B------:R-:W-:Y:S01]  /*35e0*/  @P1 LOP3.LUT P2, RZ, R139, 0xff0000, RZ, 0xc0, !PT ;  /* 0x00ff00008bff1812 */ /* 0x000fe2000784c0ff */
[----:B------:R-:W-:Y:S01]  /*35f0*/  FADD.FTZ R167, R167, -R96 ;  /* 0x80000060a7a77221 */ /* 0x000fe20000010000 */
[----:B------:R-:W-:Y:S01]  /*3600*/  FSEL R195, R105, RZ, P6 ;  /* 0x000000ff69c37208 */ /* 0x000fe20003000000 */
[----:B------:R-:W-:Y:S01]  /*3610*/  FFMA.FTZ R235, R235, R76, R77 ;  /* 0x0000004cebeb7223 */ /* 0x000fe2000001004d */
[----:B------:R-:W-:Y:S01]  /*3620*/  LOP3.LUT P6, RZ, R157, 0xff000000, RZ, 0xc0, !PT ;  /* 0xff0000009dff7812 */ /* 0x000fe200078cc0ff */
[----:B------:R-:W-:Y:S01]  /*3630*/  FADD.FTZ R95, R95, -R160 ;  /* 0x800000a05f5f7221 */ /* 0x000fe20000010000 */
[----:B------:R-:W-:Y:S01]  /*3640*/  @P1 FSEL R105, R105, RZ, P2 ;  /* 0x000000ff69691208 */ /* 0x000fe20001000000 */
[----:B------:R-:W-:Y:S01]  /*3650*/  FADD.FTZ R157, R94, -R155 ;  /* 0x8000009b5e9d7221 */ /* 0x000fe20000010000 */
[----:B------:R-:W-:Y:S01]  /*3660*/  MOV R106, R158 ;  /* 0x0000009e006a7202 */ /* 0x000fe20000000f00 */
[----:B------:R-:W-:Y:S01]  /*3670*/  @P0 IMAD.U32 R94, R65, 0x10000, RZ ;  /* 0x00010000415e0824 */ /* 0x000fe200078e00ff */
[----:B------:R-:W-:Y:S01]  /*3680*/  @P1 LOP3.LUT P2, RZ, R139, 0xff000000, RZ, 0xc0, !PT ;  /* 0xff0000008bff1812 */ /* 0x000fe2000784c0ff */
[----:B------:R-:W-:Y:S01]  /*3690*/  FADD.FTZ R235, R184, -R235 ;  /* 0x800000ebb8eb7221 */ /* 0x000fe20000010000 */
[----:B------:R-:W-:Y:S01]  /*36a0*/  FSEL R200, R154, RZ, P6 ;  /* 0x000000ff9ac87208 */ /* 0x000fe20003000000 */
[----:B------:R-:W-:Y:S01]  /*36b0*/  FMUL.FTZ R152, R178, R95 ;  /* 0x0000005fb2987220 */ /* 0x000fe20000410000 */
[----:B------:R-:W-:Y:S01]  /*36c0*/  LOP3.LUT P6, RZ, R106, 0xff, RZ, 0xc0, !PT ;  /* 0x000000ff6aff7812 */ /* 0x000fe200078cc0ff */
[----:B------:R-:W-:Y:S01]  /*36d0*/  FMUL.FTZ R156, R178, R157 ;  /* 0x0000009db29c7220 */ /* 0x000fe20000410000 */
[----:B------:R-:W-:Y:S01]  /*36e0*/  @P1 FSEL R106, R154, RZ, P2 ;  /* 0x000000ff9a6a1208 */ /* 0x000fe20001000000 */
[----:B------:R-:W-:Y:S01]  /*36f0*/  FMUL.FTZ R155, R178, R235 ;  /* 0x000000ebb29b7220 */ /* 0x000fe20000410000 */
[----:B------:R-:W-:Y:S01]  /*3700*/  @P1 LOP3.LUT P2, RZ, R153, 0xff, RZ, 0xc0, !PT ;  /* 0x000000ff99ff1812 */ /* 0x000fe2000784c0ff */
[----:B------:R-:W-:Y:S01]  /*3710*/  FADD.FTZ R153, R162, -R107 ;  /* 0x8000006ba2997221 */ /* 0x000fe20000010000 */
[----:B------:R-:W-:Y:S01]  /*3720*/  @P0 SHF.L.U32 R96, R64, 0x10, RZ ;  /* 0x0000001040600819 */ /* 0x000fe200000006ff */
[----:B------:R-:W-:Y:S01]  /*3730*/  FMUL.FTZ R107, R178, R97 ;  /* 0x00000061b26b7220 */ /* 0x000fe20000410000 */
[----:B------:R-:W-:Y:S01]  /*3740*/  @P0 PRMT R104, R64, 0x7632, R104 ;  /* 0x0000763240680816 */ /* 0x000fe20000000068 */
[----:B------:R-:W-:Y:S01]  /*3750*/  FMUL.FTZ R153, R178, R153 ;  /* 0x00000099b2997220 */ /* 0x000fe20000410000 */
[----:B------:R-:W-:Y:S01]  /*3760*/  @P0 PRMT R95, R65, 0x7632, R95 ;  /* 0x00007632415f0816 */ /* 0x000fe2000000005f */
[----:B------:R-:W-:Y:S01]  /*3770*/  @P0 FADD.FTZ R107, R107, R96 ;  /* 0x000000606b6b0221 */ /* 0x000fe20000010000 */
[----:B------:R-:W-:Y:S01]  /*3780*/  @P0 SHF.L.U32 R97, R104, 0x10, RZ ;  /* 0x0000001068610819 */ /* 0x000fe200000006ff */
[----:B------:R-:W-:Y:S01]  /*3790*/  @P0 FADD.FTZ R153, R153, R94 ;  /* 0x0000005e99990221 */ /* 0x000fe20000010000 */
[C---:B------:R-:W-:Y:S01]  /*37a0*/  @P0 SHF.L.U32 R94, R66.reuse, 0x10, RZ ;  /* 0x00000010425e0819 */ /* 0x040fe200000006ff */
[----:B------:R-:W-:Y:S01]  /*37b0*/  FMUL.FTZ R157, R107, UR16 ;  /* 0x000000106b9d7c20 */ /* 0x000fe20008410000 */
[----:B------:R-:W-:Y:S01]  /*37c0*/  @P0 PRMT R96, R66, 0x7632, R96 ;  /* 0x0000763242600816 */ /* 0x000fe20000000060 */
[----:B------:R-:W-:Y:S01]  /*37d0*/  @P0 FADD.FTZ R152, R152, R97 ;  /* 0x0000006198980221 */ /* 0x000fe20000010000 */
[----:B------:R-:W-:Y:S01]  /*37e0*/  @P0 SHF.L.U32 R95, R95, 0x10, RZ ;  /* 0x000000105f5f0819 */ /* 0x000fe200000006ff */
[----:B------:R-:W-:Y:S01]  /*37f0*/  @P0 FADD.FTZ R155, R155, R94 ;  /* 0x0000005e9b9b0221 */ /* 0x000fe20000010000 */
[----:B------:R-:W-:Y:S01]  /*3800*/  FMUL.FTZ R154, R178, R167 ;  /* 0x000000a7b29a7220 */ /* 0x000fe20000410000 */
[----:B------:R-:W-:-:S02]  /*3810*/  @P0 IMAD.U32 R97, R96, 0x10000, RZ ;  /* 0x0001000060610824 */ /* 0x000fc400078e00ff */
[----:B------:R-:W-:Y:S01]  /*3820*/  FMUL.FTZ R160, R152, UR16 ;  /* 0x0000001098a07c20 */ /* 0x000fe20008410000 */
[C---:B------:R-:W-:Y:S01]  /*3830*/  FSEL R94, R157.reuse, RZ, P6 ;  /* 0x000000ff9d5e7208 */ /* 0x040fe20003000000 */
        /* <DEDUP_REMOVED lines=8> */
[----:B------:R-:W-:Y:S01]  /*38c0*/  FMUL.FTZ R184, R155, UR16 ;  /* 0x000000109bb87c20 */ /* 0x000fe20008410000 */
[----:B------:R-:W-:Y:S01]  /*38d0*/  LOP3.LUT P6, RZ, R158, 0xff0000, RZ, 0xc0, !PT ;  /* 0x00ff00009eff7812 */ /* 0x000fe200078cc0ff */
[-CC-:B------:R-:W-:Y:S01]  /*38e0*/  FFMA.FTZ R180, R163, R76.reuse, R77.reuse ;  /* 0x0000004ca3b47223 */ /* 0x180fe2000001004d */
[----:B------:R-:W-:Y:S01]  /*38f0*/  @P1 FSEL R160, R160, RZ, P2 ;  /* 0x000000ffa0a01208 */ /* 0x000fe20001000000 */
[----:B------:R-:W-:Y:S01]  /*3900*/  FFMA.FTZ R166, R166, R76, R77 ;  /* 0x0000004ca6a67223 */ /* 0x000fe2000001004d */
[----:B------:R-:W-:Y:S01]  /*3910*/  @P1 LOP3.LUT P2, RZ, R140, 0xff0000, RZ, 0xc0, !PT ;  /* 0x00ff00008cff1812 */ /* 0x000fe2000784c0ff */
[----:B------:R-:W-:Y:S01]  /*3920*/  FADD.FTZ R167, R161, -R180 ;  /* 0x800000b4a1a77221 */ /* 0x000fe20000010000 */
[C---:B------:R-:W-:Y:S01]  /*3930*/  FSEL R96, R97.reuse, RZ, P6 ;  /* 0x000000ff61607208 */ /* 0x040fe20003000000 */
[----:B------:R-:W-:Y:S01]  /*3940*/  FMUL.FTZ R180, R156, UR16 ;  /* 0x000000109cb47c20 */ /* 0x000fe20008410000 */
[----:B------:R-:W-:Y:S01]  /*3950*/  LOP3.LUT P6, RZ, R158, 0xff000000, RZ, 0xc0, !PT ;  /* 0xff0000009eff7812 */ /* 0x000fe200078cc0ff */
[----:B------:R-:W-:Y:S01]  /*3960*/  FMUL.FTZ R167, R178, R167 ;  /* 0x000000a7b2a77220 */ /* 0x000fe20000410000 */
[----:B------:R-:W-:Y:S01]  /*3970*/  @P1 FSEL R158, R97, RZ, P2 ;  /* 0x000000ff619e1208 */ /* 0x000fe20001000000 */
[----:B------:R-:W-:Y:S01]  /*3980*/  FADD.FTZ R93, R93, -R166 ;  /* 0x800000a65d5d7221 */ /* 0x000fe20000010000 */
[----:B------:R-:W-:-:S02]  /*3990*/  FSEL R97, R162, RZ, P6 ;  /* 0x000000ffa2617208 */ /* 0x000fc40003000000 */
[----:B------:R-:W-:Y:S02]  /*39a0*/  LOP3.LUT P6, RZ, R159, 0xff, RZ, 0xc0, !PT ;  /* 0x000000ff9fff7812 */ /* 0x000fe400078cc0ff */
[----:B------:R-:W-:Y:S02]  /*39b0*/  @P1 LOP3.LUT P2, RZ, R140, 0xff000000, RZ, 0xc0, !PT ;  /* 0xff0000008cff1812 */ /* 0x000fe4000784c0ff */
[----:B------:R-:W-:Y:S02]  /*39c0*/  FSEL R104, R184, RZ, P6 ;  /* 0x000000ffb8687208 */ /* 0x000fe40003000000 */
[----:B------:R-:W-:Y:S02]  /*39d0*/  @P1 LOP3.LUT P6, RZ, R141, 0xff, RZ, 0xc0, !PT ;  /* 0x000000ff8dff1812 */ /* 0x000fe400078cc0ff */
[----:B------:R-:W-:Y:S02]  /*39e0*/  @P1 FSEL R162, R162, RZ, P2 ;  /* 0x000000ffa2a21208 */ /* 0x000fe40001000000 */
[----:B------:R-:W-:-:S02]  /*39f0*/  ISETP.NE.U32.AND P2, PT, RZ, UR14, PT ;  /* 0x0000000eff007c0c */ /* 0x000fc4000bf45070 */
[----:B------:R-:W-:Y:S01]  /*3a00*/  @P1 FSEL R161, R184, RZ, P6 ;  /* 0x000000ffb8a11208 */ /* 0x000fe20003000000 */
[----:B------:R-:W-:Y:S01]  /*3a10*/  FMUL.FTZ R184, R178, R93 ;  /* 0x0000005db2b87220 */ /* 0x000fe20000410000 */
[----:B------:R-:W-:Y:S02]  /*3a20*/  LOP3.LUT P6, RZ, R159, 0xff00, RZ, 0xc0, !PT ;  /* 0x0000ff009fff7812 */ /* 0x000fe400078cc0ff */
[----:B------:R-:W-:Y:S02]  /*3a30*/  ISETP.NE.AND.EX P2, PT, RZ, UR15, PT, P2 ;  /* 0x0000000fff007c0c */ /* 0x000fe4000bf45320 */
[----:B------:R-:W-:Y:S02]  /*3a40*/  @P0 SHF.L.U32 R76, R67, 0x10, RZ ;  /* 0x00000010434c0819 */ /* 0x000fe400000006ff */
[----:B------:R-:W-:Y:S02]  /*3a50*/  FSEL R163, R180, RZ, P6 ;  /* 0x000000ffb4a37208 */ /* 0x000fe40003000000 */
[----:B------:R-:W-:Y:S01]  /*3a60*/  @P1 LOP3.LUT P6, RZ, R141, 0xff00, RZ, 0xc0, !PT ;  /* 0x0000ff008dff1812 */ /* 0x000fe200078cc0ff */
[----:B------:R-:W-:Y:S01]  /*3a70*/  @P0 FADD.FTZ R167, R167, R76 ;  /* 0x0000004ca7a70221 */ /* 0x000fe20000010000 */
[----:B------:R-:W-:-:S02]  /*3a80*/  F2FP.BF16.F32.PACK_AB R78, R85, R78 ;  /* 0x0000004e554e723e */ /* 0x000fc400000010ff */
[----:B------:R-:W-:Y:S01]  /*3a90*/  @P1 FSEL R166, R180, RZ, P6 ;  /* 0x000000ffb4a61208 */ /* 0x000fe20003000000 */
[----:B------:R-:W-:Y:S01]  /*3aa0*/  FMUL.FTZ R180, R167, UR16 ;  /* 0x00000010a7b47c20 */ /* 0x000fe20008410000 */
[----:B------:R-:W-:Y:S01]  /*3ab0*/  LOP3.LUT P6, RZ, R159, 0xff0000, RZ, 0xc0, !PT ;  /* 0x00ff00009fff7812 */ /* 0x000fe200078cc0ff */
[----:B------:R-:W0:Y:S01]  /*3ac0*/  @P2 LDC.64 R76, c[0x0][0x308] ;  /* 0x0000c200ff4c2b82 */ /* 0x000e220000000a00 */
[----:B------:R-:W-:Y:S02]  /*3ad0*/  @P2 F2FP.BF16.F32.PACK_AB R217, RZ, R217 ;  /* 0x000000d9ffd9223e */ /* 0x000fe400000010ff */
[----:B------:R-:W-:Y:S02]  /*3ae0*/  FSEL R178, R180, RZ, P6 ;  /* 0x000000ffb4b27208 */ /* 0x000fe40003000000 */
[----:B------:R-:W-:Y:S02]  /*3af0*/  @P2 F2FP.BF16.F32.PACK_AB R215, RZ, R215 ;  /* 0x000000d7ffd7223e */ /* 0x000fe400000010ff */
[----:B------:R-:W-:-:S02]  /*3b00*/  @P1 LOP3.LUT P6, RZ, R141, 0xff0000, RZ, 0xc0, !PT ;  /* 0x00ff00008dff1812 */ /* 0x000fc400078cc0ff */
[----:B------:R-:W-:Y:S02]  /*3b10*/  @P2 F2FP.BF16.F32.PACK_AB R218, RZ, R218 ;  /* 0x000000daffda223e */ /* 0x000fe400000010ff */
[----:B------:R-:W-:Y:S02]  /*3b20*/  @P2 PRMT R69, R217, 0x7610, R69 ;  /* 0x00007610d9452816 */ /* 0x000fe40000000045 */
[----:B------:R-:W-:Y:S02]  /*3b30*/  @P2 F2FP.BF16.F32.PACK_AB R216, RZ, R216 ;  /* 0x000000d8ffd8223e */ /* 0x000fe400000010ff */
[----:B------:R-:W-:Y:S02]  /*3b40*/  @P2 PRMT R68, R215, 0x7610, R68 ;  /* 0x00007610d7442816 */ /* 0x000fe40000000044 */
[----:B------:R-:W-:Y:S02]  /*3b50*/  @P1 FSEL R180, R180, RZ, P6 ;  /* 0x000000ffb4b41208 */ /* 0x000fe40003000000 */
[----:B------:R-:W-:-:S02]  /*3b60*/  LOP3.LUT P6, RZ, R159, 0xff000000, RZ, 0xc0, !PT ;  /* 0xff0000009fff7812 */ /* 0x000fc400078cc0ff */
[----:B------:R-:W-:Y:S02]  /*3b70*/  @P2 PRMT R69, R69, 0x5410, R218 ;  /* 0x0000541045452816 */ /* 0x000fe400000000da */
[----:B------:R-:W-:Y:S01]  /*3b80*/  @P1 F2FP.BF16.F32.PACK_AB R159, RZ, R84 ;  /* 0x00000054ff9f123e */ /* 0x000fe200000010ff */
[----:B0-----:R-:W-:Y:S01]  /*3b90*/  @P2 IMAD.WIDE.U32 R76, R185, 0x10, R76 ;  /* 0x00000010b94c2825 */ /* 0x001fe200078e004c */
[----:B------:R-:W-:Y:S01]  /*3ba0*/  @P2 PRMT R68, R68, 0x5410, R216 ;  /* 0x0000541044442816 */ /* 0x000fe200000000d8 */
[----:B------:R-:W0:Y:S01]  /*3bb0*/  LDC.64 R84, c[0x0][0x2f8] ;  /* 0x0000be00ff547b82 */ /* 0x000e220000000a00 */
[----:B------:R-:W-:Y:S02]  /*3bc0*/  @P1 F2FP.BF16.F32.PACK_AB R217, RZ, R88 ;  /* 0x00000058ffd9123e */ /* 0x000fe400000010ff */
[----:B------:R-:W-:Y:S02]  /*3bd0*/  @P1 F2FP.BF16.F32.PACK_AB R218, RZ, R89 ;  /* 0x00000059ffda123e */ /* 0x000fe400000010ff */
[----:B------:R-:W-:-:S02]  /*3be0*/  @P1 F2FP.BF16.F32.PACK_AB R215, RZ, R86 ;  /* 0x00000056ffd7123e */ /* 0x000fc400000010ff */
[----:B------:R-:W-:Y:S01]  /*3bf0*/  @P1 F2FP.BF16.F32.PACK_AB R216, RZ, R87 ;  /* 0x00000057ffd8123e */ /* 0x000fe200000010ff */
[----:B------:R-:W1:Y:S01]  /*3c00*/  @P1 LDC.64 R88, c[0x0][0x300] ;  /* 0x0000c000ff581b82 */ /* 0x000e620000000a00 */
[----:B------:R-:W-:Y:S02]  /*3c10*/  @P0 PRMT R93, R67, 0x7632, R93 ;  /* 0x00007632435d0816 */ /* 0x000fe4000000005d */
[----:B------:R-:W-:Y:S02]  /*3c20*/  @P2 F2FP.BF16.F32.PACK_AB R219, RZ, R219 ;  /* 0x000000dbffdb223e */ /* 0x000fe400000010ff */
[----:B------:R-:W-:Y:S02]  /*3c30*/  @P2 F2FP.BF16.F32.PACK_AB R221, RZ, R221 ;  /* 0x000000ddffdd223e */ /* 0x000fe400000010ff */
[----:B------:R-:W-:Y:S01]  /*3c40*/  @P0 SHF.L.U32 R93, R93, 0x10, RZ ;  /* 0x000000105d5d0819 */ /* 0x000fe200000006ff */
[----:B------:R-:W2:Y:S01]  /*3c50*/  @P2 LDC.64 R86, c[0x0][0x308] ;  /* 0x0000c200ff562b82 */ /* 0x000ea20000000a00 */
[----:B------:R-:W-:-:S02]  /*3c60*/  @P2 F2FP.BF16.F32.PACK_AB R220, RZ, R220 ;  /* 0x000000dcffdc223e */ /* 0x000fc400000010ff */
[----:B------:R-:W-:Y:S01]  /*3c70*/  @P2 F2FP.BF16.F32.PACK_AB R222, RZ, R222 ;  /* 0x000000deffde223e */ /* 0x000fe200000010ff */
[----:B------:R-:W-:Y:S01]  /*3c80*/  @P0 FADD.FTZ R184, R184, R93 ;  /* 0x0000005db8b80221 */ /* 0x000fe20000010000 */
[----:B------:R-:W-:Y:S02]  /*3c90*/  @P2 PRMT R70, R219, 0x7610, R70 ;  /* 0x00007610db462816 */ /* 0x000fe40000000046 */
[----:B------:R-:W-:Y:S02]  /*3ca0*/  @P2 PRMT R71, R221, 0x7610, R71 ;  /* 0x00007610dd472816 */ /* 0x000fe40000000047 */
[----:B------:R-:W-:Y:S02]  /*3cb0*/  @P2 PRMT R70, R70, 0x5410, R220 ;  /* 0x0000541046462816 */ /* 0x000fe400000000dc */
[----:B------:R-:W-:Y:S02]  /*3cc0*/  @P2 PRMT R71, R71, 0x5410, R222 ;  /* 0x0000541047472816 */ /* 0x000fe400000000de */
[----:B------:R-:W-:-:S02]  /*3cd0*/  @P1 F2FP.BF16.F32.PACK_AB R93, RZ, R79 ;  /* 0x0000004fff5d123e */ /* 0x000fc400000010ff */
[----:B------:R-:W-:Y:S01]  /*3ce0*/  @P1 F2FP.BF16.F32.PACK_AB R223, RZ, R223 ;  /* 0x000000dfffdf123e */ /* 0x000fe200000010ff */
[----:B------:R3:W-:Y:S01]  /*3cf0*/  @P2 STG.E.128 desc[UR6][R76.64], R68 ;  /* 0x000000444c002986 */ /* 0x0007e2000c101d06 */
[----:B------:R-:W-:Y:S01]  /*3d00*/  @P2 F2FP.BF16.F32.PACK_AB R226, RZ, R226 ;  /* 0x000000e2ffe2223e */ /* 0x000fe200000010ff */
[----:B-1----:R-:W-:Y:S01]  /*3d10*/  @P1 IMAD.WIDE.U32 R88, R185, 0x10, R88 ;  /* 0x00000010b9581825 */ /* 0x002fe200078e0058 */
        /* <DEDUP_REMOVED lines=8> */
[----:B------:R-:W-:Y:S02]  /*3da0*/  @P2 F2FP.BF16.F32.PACK_AB R227, RZ, R227 ;  /* 0x000000e3ffe3223e */ /* 0x000fe400000010ff */
[----:B------:R-:W-:-:S02]  /*3db0*/  @P2 F2FP.BF16.F32.PACK_AB R229, RZ, R229 ;  /* 0x000000e5ffe5223e */ /* 0x000fc400000010ff */
[----:B------:R-:W-:Y:S02]  /*3dc0*/  @P2 F2FP.BF16.F32.PACK_AB R231, RZ, R231 ;  /* 0x000000e7ffe7223e */ /* 0x000fe400000010ff */
[----:B------:R-:W-:Y:S02]  /*3dd0*/  @P2 F2FP.BF16.F32.PACK_AB R233, RZ, R233 ;  /* 0x000000e9ffe9223e */ /* 0x000fe400000010ff */
[----:B---3--:R-:W-:Y:S02]  /*3de0*/  @P2 PRMT R68, R226, 0x7610, R68 ;  /* 0x00007610e2442816 */ /* 0x008fe40000000044 */
[----:B------:R-:W-:Y:S02]  /*3df0*/  @P2 PRMT R69, R228, 0x7610, R69 ;  /* 0x00007610e4452816 */ /* 0x000fe40000000045 */
[----:B------:R-:W-:Y:S02]  /*3e00*/  @P2 PRMT R70, R230, 0x7610, R70 ;  /* 0x00007610e6462816 */ /* 0x000fe40000000046 */
[----:B------:R-:W-:-:S02]  /*3e10*/  @P2 PRMT R71, R232, 0x7610, R71 ;  /* 0x00007610e8472816 */ /* 0x000fc40000000047 */
[----:B------:R-:W-:Y:S02]  /*3e20*/  F2FP.BF16.F32.PACK_AB R81, R90, R81 ;  /* 0x000000515a51723e */ /* 0x000fe400000010ff */
[----:B------:R-:W-:Y:S01]  /*3e30*/  F2FP.BF16.F32.PACK_AB R80, R91, R80 ;  /* 0x000000505b50723e */ /* 0x000fe200000010ff */
[----:B0-----:R-:W-:Y:S01]  /*3e40*/  IMAD.WIDE.U32 R90, R185, 0x10, R84 ;  /* 0x00000010b95a7825 */ /* 0x001fe200078e0054 */
[----:B------:R-:W-:Y:S02]  /*3e50*/  F2FP.BF16.F32.PACK_AB R79, R225, R214 ;  /* 0x000000d6e14f723e */ /* 0x000fe400000010ff */
[----:B------:R-:W-:Y:S02]  /*3e60*/  F2FP.BF16.F32.PACK_AB R77, R211, R210 ;  /* 0x000000d2d34d723e */ /* 0x000fe400000010ff */
[----:B------:R-:W-:Y:S02]  /*3e70*/  F2FP.BF16.F32.PACK_AB R76, R83, R82 ;  /* 0x00000052534c723e */ /* 0x000fe400000010ff */
[----:B------:R-:W-:Y:S01]  /*3e80*/  F2FP.BF16.F32.PACK_AB R82, R209, R92 ;  /* 0x0000005cd152723e */ /* 0x000fe200000010ff */
[----:B--2---:R-:W-:Y:S01]  /*3e90*/  @P2 IMAD.WIDE.U32 R92, R183, 0x10, R86 ;  /* 0x00000010b75c2825 */ /* 0x004fe200078e0056 */
[----:B------:R-:W-:Y:S01]  /*3ea0*/  @P1 PRMT R72, R72, 0x5410, R159 ;  /* 0x0000541048481816 */ /* 0x000fe2000000009f */
[----:B------:R-:W-:Y:S01]  /*3eb0*/  STG.E.128 desc[UR6][R90.64], R76 ;  /* 0x0000004c5a007986 */ /* 0x000fe2000c101d06 */
[----:B------:R-:W-:Y:S01]  /*3ec0*/  @P1 PRMT R73, R73, 0x5410, R216 ;  /* 0x0000541049491816 */ /* 0x000fe200000000d8 */
[----:B------:R-:W-:Y:S01]  /*3ed0*/  IMAD.WIDE.U32 R86, R183, 0x10, R84 ;  /* 0x00000010b7567825 */ /* 0x000fe200078e0054 */
[----:B------:R-:W-:-:S02]  /*3ee0*/  @P1 PRMT R74, R74, 0x5410, R218 ;  /* 0x000054104a4a1816 */ /* 0x000fc400000000da */
[----:B------:R-:W-:Y:S02]  /*3ef0*/  @P1 PRMT R75, R75, 0x5410, R224 ;  /* 0x000054104b4b1816 */ /* 0x000fe400000000e0 */
[----:B------:R-:W-:Y:S02]  /*3f00*/  @P2 PRMT R68, R68, 0x5410, R227 ;  /* 0x0000541044442816 */ /* 0x000fe400000000e3 */
[----:B------:R-:W-:Y:S01]  /*3f10*/  @P2 PRMT R69, R69, 0x5410, R229 ;  /* 0x0000541045452816 */ /* 0x000fe200000000e5 */
[----:B------:R-:W-:Y:S01]  /*3f20*/  @P1 STG.E.128 desc[UR6][R88.64], R72 ;  /* 0x0000004858001986 */ /* 0x000fe2000c101d06 */
[----:B------:R-:W-:Y:S02]  /*3f30*/  @P2 PRMT R70, R70, 0x5410, R231 ;  /* 0x0000541046462816 */ /* 0x000fe400000000e7 */
[----:B------:R-:W-:Y:S02]  /*3f40*/  @P2 PRMT R71, R71, 0x5410, R233 ;  /* 0x0000541047472816 */ /* 0x000fe400000000e9 */
[----:B------:R-:W-:-:S02]  /*3f50*/  F2FP.BF16.F32.PACK_AB R83, R213, R212 ;  /* 0x000000d4d553723e */ /* 0x000fc400000010ff */
[----:B------:R-:W-:Y:S01]  /*3f60*/  @P1 F2FP.BF16.F32.PACK_AB R196, RZ, R196 ;  /* 0x000000c4ffc4123e */ /* 0x000fe200000010ff */
[----:B------:R-:W-:Y:S01]  /*3f70*/  @P2 STG.E.128 desc[UR6][R92.64], R68 ;  /* 0x000000445c002986 */ /* 0x000fe2000c101d06 */
[----:B------:R-:W-:Y:S02]  /*3f80*/  @P1 F2FP.BF16.F32.PACK_AB R198, RZ, R198 ;  /* 0x000000c6ffc6123e */ /* 0x000fe400000010ff */
[----:B------:R-:W-:Y:S01]  /*3f90*/  @P1 F2FP.BF16.F32.PACK_AB R186, RZ, R186 ;  /* 0x000000baffba123e */ /* 0x000fe200000010ff */
[----:B------:R0:W-:Y:S01]  /*3fa0*/  STG.E.128 desc[UR6][R86.64], R80 ;  /* 0x0000005056007986 */ /* 0x0001e2000c101d06 */
[----:B------:R-:W-:Y:S02]  /*3fb0*/  @P1 F2FP.BF16.F32.PACK_AB R193, RZ, R193 ;  /* 0x000000c1ffc1123e */ /* 0x000fe400000010ff */
[----:B------:R-:W-:Y:S02]  /*3fc0*/  @P2 F2FP.BF16.F32.PACK_AB R201, RZ, R201 ;  /* 0x000000c9ffc9223e */ /* 0x000fe400000010ff */
[----:B------:R-:W-:-:S02]  /*3fd0*/  @P2 F2FP.BF16.F32.PACK_AB R203, RZ, R203 ;  /* 0x000000cbffcb223e */ /* 0x000fc400000010ff */
[----:B------:R-:W-:Y:S02]  /*3fe0*/  @P2 F2FP.BF16.F32.PACK_AB R205, RZ, R205 ;  /* 0x000000cdffcd223e */ /* 0x000fe400000010ff */
[----:B------:R-:W-:Y:S02]  /*3ff0*/  @P2 F2FP.BF16.F32.PACK_AB R207, RZ, R207 ;  /* 0x000000cfffcf223e */ /* 0x000fe400000010ff */
[----:B------:R-:W-:Y:S02]  /*4000*/  @P1 F2FP.BF16.F32.PACK_AB R197, RZ, R197 ;  /* 0x000000c5ffc5123e */ /* 0x000fe400000010ff */
[----:B------:R-:W-:Y:S02]  /*4010*/  @P1 F2FP.BF16.F32.PACK_AB R199, RZ, R199 ;  /* 0x000000c7ffc7123e */ /* 0x000fe400000010ff */
[----:B------:R-:W-:Y:S02]  /*4020*/  @P1 F2FP.BF16.F32.PACK_AB R188, RZ, R188 ;  /* 0x000000bcffbc123e */ /* 0x000fe400000010ff */
[----:B------:R-:W-:Y:S01]  /*4030*/  @P1 F2FP.BF16.F32.PACK_AB R194, RZ, R194 ;  /* 0x000000c2ffc2123e */ /* 0x000fe200000010ff */
[----:B0-----:R-:W0:Y:S01]  /*4040*/  @P1 LDC.64 R82, c[0x0][0x300] ;  /* 0x0000c000ff521b82 */ /* 0x001e220000000a00 */
[----:B------:R-:W-:Y:S01]  /*4050*/  @P1 PRMT R72, R196, 0x7610, R72 ;  /* 0x00007610c4481816 */ /* 0x000fe20000000048 */
[----:B------:R-:W-:Y:S01]  /*4060*/  IMAD.WIDE.U32 R86, R177, 0x10, R84 ;  /* 0x00000010b1567825 */ /* 0x000fe200078e0054 */
[----:B------:R-:W-:-:S02]  /*4070*/  @P1 PRMT R73, R198, 0x7610, R73 ;  /* 0x00007610c6491816 */ /* 0x000fc40000000049 */
[----:B------:R-:W-:Y:S01]  /*4080*/  @P1 PRMT R74, R186, 0x7610, R74 ;  /* 0x00007610ba4a1816 */ /* 0x000fe2000000004a */
[----:B------:R-:W-:Y:S01]  /*4090*/  IMAD.WIDE.U32 R84, R179, 0x10, R84 ;  /* 0x00000010b3547825 */ /* 0x000fe200078e0054 */
[----:B------:R-:W-:Y:S01]  /*40a0*/  @P1 PRMT R75, R193, 0x7610, R75 ;  /* 0x00007610c14b1816 */ /* 0x000fe2000000004b */
[----:B------:R-:W1:Y:S01]  /*40b0*/  @P2 LDC.64 R80, c[0x0][0x308] ;  /* 0x0000c200ff502b82 */ /* 0x000e620000000a00 */
[----:B------:R-:W-:Y:S02]  /*40c0*/  @P2 F2FP.BF16.F32.PACK_AB R202, RZ, R202 ;  /* 0x000000caffca223e */ /* 0x000fe400000010ff */
[----:B------:R-:W-:Y:S02]  /*40d0*/  @P2 F2FP.BF16.F32.PACK_AB R204, RZ, R204 ;  /* 0x000000ccffcc223e */ /* 0x000fe400000010ff */
[----:B------:R-:W-:Y:S02]  /*40e0*/  @P2 F2FP.BF16.F32.PACK_AB R206, RZ, R206 ;  /* 0x000000ceffce223e */ /* 0x000fe400000010ff */
[----:B------:R-:W-:-:S02]  /*40f0*/  @P2 F2FP.BF16.F32.PACK_AB R208, RZ, R208 ;  /* 0x000000d0ffd0223e */ /* 0x000fc400000010ff */
[----:B------:R-:W-:Y:S02]  /*4100*/  @P2 PRMT R68, R201, 0x7610, R68 ;  /* 0x00007610c9442816 */ /* 0x000fe40000000044 */
[----:B------:R-:W-:Y:S02]  /*4110*/  @P2 PRMT R69, R203, 0x7610, R69 ;  /* 0x00007610cb452816 */ /* 0x000fe40000000045 */
[----:B------:R-:W-:Y:S02]  /*4120*/  @P2 PRMT R70, R205, 0x7610, R70 ;  /* 0x00007610cd462816 */ /* 0x000fe40000000046 */
[----:B------:R-:W-:Y:S01]  /*4130*/  @P2 PRMT R71, R207, 0x7610, R71 ;  /* 0x00007610cf472816 */ /* 0x000fe20000000047 */
[----:B0-----:R-:W-:Y:S01]  /*4140*/  @P1 IMAD.WIDE.U32 R82, R183, 0x10, R82 ;  /* 0x00000010b7521825 */ /* 0x001fe200078e0052 */
[----:B------:R-:W-:Y:S02]  /*4150*/  @P1 PRMT R72, R72, 0x5410, R197 ;  /* 0x0000541048481816 */ /* 0x000fe400000000c5 */
[----:B------:R-:W-:-:S02]  /*4160*/  @P1 PRMT R73, R73, 0x5410, R199 ;  /* 0x0000541049491816 */ /* 0x000fc400000000c7 */
[----:B------:R-:W-:Y:S02]  /*4170*/  @P1 PRMT R74, R74, 0x5410, R188 ;  /* 0x000054104a4a1816 */ /* 0x000fe400000000bc */
[----:B------:R-:W-:Y:S01]  /*4180*/  @P1 PRMT R75, R75, 0x5410, R194 ;  /* 0x000054104b4b1816 */ /* 0x000fe200000000c2 */
[----:B-1----:R-:W-:Y:S01]  /*4190*/  @P2 IMAD.WIDE.U32 R80, R177, 0x10, R80 ;  /* 0x00000010b1502825 */ /* 0x002fe200078e0050 */
[----:B------:R-:W-:Y:S02]  /*41a0*/  @P2 PRMT R68, R68, 0x5410, R202 ;  /* 0x0000541044442816 */ /* 0x000fe400000000ca */
[----:B------:R-:W-:Y:S01]  /*41b0*/  @P2 PRMT R69, R69, 0x5410, R204 ;  /* 0x0000541045452816 */ /* 0x000fe200000000cc */
[----:B------:R0:W-:Y:S01]  /*41c0*/  @P1 STG.E.128 desc[UR6][R82.64], R72 ;  /* 0x0000004852001986 */ /* 0x0001e2000c101d06 */
[----:B------:R-:W-:Y:S02]  /*41d0*/  @P2 PRMT R70, R70, 0x5410, R206 ;  /* 0x0000541046462816 */ /* 0x000fe400000000ce */
[----:B------:R-:W-:-:S02]  /*41e0*/  @P2 PRMT R71, R71, 0x5410, R208 ;  /* 0x0000541047472816 */ /* 0x000fc400000000d0 */
[----:B------:R-:W-:Y:S02]  /*41f0*/  F2FP.BF16.F32.PACK_AB R79, R200, R195 ;  /* 0x000000c3c84f723e */ /* 0x000fe400000010ff */
[----:B------:R-:W-:Y:S01]  /*4200*/  F2FP.BF16.F32.PACK_AB R78, R192, R191 ;  /* 0x000000bfc04e723e */ /* 0x000fe200000010ff */
[----:B------:R1:W-:Y:S01]  /*4210*/  @P2 STG.E.128 desc[UR6][R80.64], R68 ;  /* 0x0000004450002986 */ /* 0x0003e2000c101d06 */
[----:B------:R-:W-:Y:S02]  /*4220*/  F2FP.BF16.F32.PACK_AB R77, R190, R189 ;  /* 0x000000bdbe4d723e */ /* 0x000fe400000010ff */
[----:B------:R-:W-:Y:S02]  /*4230*/  F2FP.BF16.F32.PACK_AB R76, R187, R182 ;  /* 0x000000b6bb4c723e */ /* 0x000fe400000010ff */
[----:B------:R-:W-:Y:S02]  /*4240*/  @P1 F2FP.BF16.F32.PACK_AB R98, RZ, R98 ;  /* 0x00000062ff62123e */ /* 0x000fe400000010ff */
[----:B------:R-:W-:Y:S01]  /*4250*/  @P1 F2FP.BF16.F32.PACK_AB R100, RZ, R100 ;  /* 0x00000064ff64123e */ /* 0x000fe200000010ff */
[----:B------:R2:W-:Y:S01]  /*4260*/  STG.E.128 desc[UR6][R86.64], R76 ;  /* 0x0000004c56007986 */ /* 0x0005e2000c101d06 */
[----:B------:R-:W-:Y:S01]  /*4270*/  @P1 F2FP.BF16.F32.PACK_AB R102, RZ, R102 ;  /* 0x00000066ff66123e */ /* 0x000fe200000010ff */
[----:B0-----:R-:W0:Y:S01]  /*4280*/  @P1 LDC.64 R82, c[0x0][0x300] ;  /* 0x0000c000ff521b82 */ /* 0x001e220000000a00 */
[----:B------:R-:W-:-:S02]  /*4290*/  @P1 F2FP.BF16.F32.PACK_AB R105, RZ, R105 ;  /* 0x00000069ff69123e */ /* 0x000fc400000010ff */
[----:B------:R-:W-:Y:S02]  /*42a0*/  @P1 F2FP.BF16.F32.PACK_AB R99, RZ, R99 ;  /* 0x00000063ff63123e */ /* 0x000fe400000010ff */
[----:B------:R-:W-:Y:S02]  /*42b0*/  @P1 F2FP.BF16.F32.PACK_AB R101, RZ, R101 ;  /* 0x00000065ff65123e */ /* 0x000fe400000010ff */
[----:B------:R-:W-:Y:S01]  /*42c0*/  @P1 F2FP.BF16.F32.PACK_AB R103, RZ, R103 ;  /* 0x00000067ff67123e */ /* 0x000fe200000010ff */
[----:B-1----:R-:W1:Y:S01]  /*42d0*/  @P1 LDC.64 R80, c[0x0][0x300] ;  /* 0x0000c000ff501b82 */ /* 0x002e620000000a00 */
[----:B------:R-:W-:Y:S02]  /*42e0*/  @P1 F2FP.BF16.F32.PACK_AB R106, RZ, R106 ;  /* 0x0000006aff6a123e */ /* 0x000fe400000010ff */
[----:B------:R-:W-:Y:S02]  /*42f0*/  @P1 PRMT R72, R98, 0x7610, R72 ;  /* 0x0000761062481816 */ /* 0x000fe40000000048 */
[----:B------:R-:W-:-:S02]  /*4300*/  @P1 PRMT R73, R100, 0x7610, R73 ;  /* 0x0000761064491816 */ /* 0x000fc40000000049 */
[----:B------:R-:W-:Y:S01]  /*4310*/  @P1 PRMT R74, R102, 0x7610, R74 ;  /* 0x00007610664a1816 */ /* 0x000fe2000000004a */
[----:B--2---:R-:W2:Y:S01]  /*4320*/  @P2 LDC.64 R86, c[0x0][0x308] ;  /* 0x0000c200ff562b82 */ /* 0x004ea20000000a00 */
[----:B------:R-:W-:Y:S01]  /*4330*/  FMUL.FTZ R76, R184, UR16 ;  /* 0x00000010b84c7c20 */ /* 0x000fe20008410000 */
[----:B------:R-:W-:Y:S02]  /*4340*/  @P1 PRMT R75, R105, 0x7610, R75 ;  /* 0x00007610694b1816 */ /* 0x000fe4000000004b */
[----:B------:R-:W-:Y:S02]  /*4350*/  @P2 F2FP.BF16.F32.PACK_AB R107, RZ, R107 ;  /* 0x0000006bff6b223e */ /* 0x000fe400000010ff */
[----:B------:R-:W-:Y:S02]  /*4360*/  FSEL R79, R76, RZ, P6 ;  /* 0x000000ff4c4f7208 */ /* 0x000fe40003000000 */
[----:B------:R-:W-:Y:S01]  /*4370*/  @P1 LOP3.LUT P6, RZ, R141, 0xff000000, RZ, 0xc0, !PT ;  /* 0xff0000008dff1812 */ /* 0x000fe200078cc0ff */
[----:B0-----:R-:W-:Y:S01]  /*4380*/  @P1 IMAD.WIDE.U32 R82, R179, 0x10, R82 ;  /* 0x00000010b3521825 */ /* 0x001fe200078e0052 */
[----:B------:R-:W-:-:S02]  /*4390*/  @P2 F2FP.BF16.F32.PACK_AB R153, RZ, R153 ;  /* 0x00000099ff99223e */ /* 0x000fc400000010ff */
[----:B------:R-:W-:Y:S02]  /*43a0*/  @P2 F2FP.BF16.F32.PACK_AB R155, RZ, R155 ;  /* 0x0000009bff9b223e */ /* 0x000fe400000010ff */
[----:B------:R-:W-:Y:S02]  /*43b0*/  @P2 F2FP.BF16.F32.PACK_AB R167, RZ, R167 ;  /* 0x000000a7ffa7223e */ /* 0x000fe400000010ff */
[----:B------:R-:W-:Y:S01]  /*43c0*/  @P1 PRMT R72, R72, 0x5410, R99 ;  /* 0x0000541048481816 */ /* 0x000fe20000000063 */
[----:B-1----:R-:W-:Y:S01]  /*43d0*/  @P1 IMAD.WIDE.U32 R80, R177, 0x10, R80 ;  /* 0x00000010b1501825 */ /* 0x002fe200078e0050 */
[----:B------:R-:W-:Y:S02]  /*43e0*/  @P1 PRMT R73, R73, 0x5410, R101 ;  /* 0x0000541049491816 */ /* 0x000fe40000000065 */
[----:B------:R-:W-:Y:S02]  /*43f0*/  @P1 PRMT R74, R74, 0x5410, R103 ;  /* 0x000054104a4a1816 */ /* 0x000fe40000000067 */
[----:B------:R-:W-:-:S02]  /*4400*/  @P1 PRMT R75, R75, 0x5410, R106 ;  /* 0x000054104b4b1816 */ /* 0x000fc4000000006a */
[----:B------:R-:W-:Y:S01]  /*4410*/  @P1 F2FP.BF16.F32.PACK_AB R157, RZ, R157 ;  /* 0x0000009dff9d123e */ /* 0x000fe200000010ff */
[----:B--2---:R-:W-:Y:S01]  /*4420*/  @P2 IMAD.WIDE.U32 R86, R179, 0x10, R86 ;  /* 0x00000010b3562825 */ /* 0x004fe200078e0056 */
[----:B------:R-:W-:Y:S01]  /*4430*/  @P1 F2FP.BF16.F32.PACK_AB R158, RZ, R158 ;  /* 0x0000009eff9e123e */ /* 0x000fe200000010ff */
[----:B------:R0:W-:Y:S01]  /*4440*/  @P1 STG.E.128 desc[UR6][R80.64], R72 ;  /* 0x0000004850001986 */ /* 0x0001e2000c101d06 */
[----:B------:R-:W-:Y:S02]  /*4450*/  @P1 FSEL R76, R76, RZ, P6 ;  /* 0x000000ff4c4c1208 */ /* 0x000fe40003000000 */
[----:B------:R-:W-:Y:S02]  /*4460*/  @P1 F2FP.BF16.F32.PACK_AB R161, RZ, R161 ;  /* 0x000000a1ffa1123e */ /* 0x000fe400000010ff */
[----:B------:R-:W-:Y:S02]  /*4470*/  @P1 F2FP.BF16.F32.PACK_AB R180, RZ, R180 ;  /* 0x000000b4ffb4123e */ /* 0x000fe400000010ff */
        /* <DEDUP_REMOVED lines=8> */
[----:B------:R-:W-:Y:S02]  /*4500*/  @P1 F2FP.BF16.F32.PACK_AB R160, RZ, R160 ;  /* 0x000000a0ffa0123e */ /* 0x000fe400000010ff */
[----:B------:R-:W-:Y:S02]  /*4510*/  @P1 F2FP.BF16.F32.PACK_AB R162, RZ, R162 ;  /* 0x000000a2ffa2123e */ /* 0x000fe400000010ff */
[----:B------:R-:W-:Y:S02]  /*4520*/  @P1 F2FP.BF16.F32.PACK_AB R166, RZ, R166 ;  /* 0x000000a6ffa6123e */ /* 0x000fe400000010ff */
[----:B------:R-:W-:Y:S02]  /*4530*/  @P1 F2FP.BF16.F32.PACK_AB R89, RZ, R76 ;  /* 0x0000004cff59123e */ /* 0x000fe400000010ff */
[----:B0-----:R-:W-:-:S02]  /*4540*/  @P1 PRMT R72, R157, 0x7610, R72 ;  /* 0x000076109d481816 */ /* 0x001fc40000000048 */
[----:B------:R-:W-:Y:S02]  /*4550*/  @P1 PRMT R73, R158, 0x7610, R73 ;  /* 0x000076109e491816 */ /* 0x000fe40000000049 */
[----:B------:R-:W-:Y:S02]  /*4560*/  @P1 PRMT R74, R161, 0x7610, R74 ;  /* 0x00007610a14a1816 */ /* 0x000fe4000000004a */
[----:B------:R-:W-:Y:S02]  /*4570*/  @P1 PRMT R75, R180, 0x7610, R75 ;  /* 0x00007610b44b1816 */ /* 0x000fe4000000004b */
[----:B------:R-:W-:Y:S02]  /*4580*/  @P2 PRMT R68, R68, 0x5410, R152 ;  /* 0x0000541044442816 */ /* 0x000fe40000000098 */
[----:B------:R-:W-:Y:S02]  /*4590*/  @P2 PRMT R69, R69, 0x5410, R154 ;  /* 0x0000541045452816 */ /* 0x000fe4000000009a */
[----:B------:R-:W-:-:S02]  /*45a0*/  @P2 PRMT R70, R70, 0x5410, R156 ;  /* 0x0000541046462816 */ /* 0x000fc4000000009c */
[----:B------:R-:W-:Y:S02]  /*45b0*/  @P2 PRMT R71, R71, 0x5410, R88 ;  /* 0x0000541047472816 */ /* 0x000fe40000000058 */
[----:B------:R-:W-:Y:S02]  /*45c0*/  F2FP.BF16.F32.PACK_AB R79, R79, R178 ;  /* 0x000000b24f4f723e */ /* 0x000fe400000010ff */
[----:B------:R-:W-:Y:S01]  /*45d0*/  F2FP.BF16.F32.PACK_AB R78, R163, R104 ;  /* 0x00000068a34e723e */ /* 0x000fe200000010ff */
[----:B------:R0:W-:Y:S01]  /*45e0*/  @P2 STG.E.128 desc[UR6][R86.64], R68 ;  /* 0x0000004456002986 */ /* 0x0001e2000c101d06 */
[----:B------:R-:W-:Y:S02]  /*45f0*/  F2FP.BF16.F32.PACK_AB R77, R97, R96 ;  /* 0x00000060614d723e */ /* 0x000fe400000010ff */
[----:B------:R-:W-:Y:S02]  /*4600*/  F2FP.BF16.F32.PACK_AB R76, R95, R94 ;  /* 0x0000005e5f4c723e */ /* 0x000fe400000010ff */
[----:B------:R-:W-:-:S02]  /*4610*/  @P1 PRMT R72, R72, 0x5410, R160 ;  /* 0x0000541048481816 */ /* 0x000fc400000000a0 */
        /* <DEDUP_REMOVED lines=49> */
.L_x_318:
        /* <DEDUP_REMOVED lines=27> */
.L_x_319:
[----:B------:R-:W-:Y:S01]  /*4ae0*/  HFMA2.MMA R86, -RZ, RZ, 0, 9.5367431640625e-07 ;  /* 0x00000010ff567435 */ /* 0x000fe200000001ff */
[----:B------:R-:W-:Y:S01]  /*4af0*/  IMAD.MOV.U32 R87, RZ, RZ, R78 ;  /* 0x000000ffff577224 */ /* 0x000fe200078e004e */
[----:B------:R-:W-:Y:S01]  /*4b00*/  MOV R89, 0x1f ;  /* 0x0000001f00597802 */ /* 0x000fe20000000f00 */
[----:B------:R-:W-:-:S08]  /*4b10*/  IMAD.MOV.U32 R84, RZ, RZ, -0x1 ;  /* 0xffffffffff547424 */ /* 0x000fd000078e00ff */
[----:B-----5:R-:W-:Y:S05]  /*4b20*/  WARPSYNC.COLLECTIVE R84, `(.L_x_322) ;  /* 0x0000000054087348 */ /* 0x020fea0003c00000 */
[----:B------:R0:W1:Y:S02]  /*4b30*/  SHFL.DOWN P3, R85, R87, R86, R89 ;  /* 0x0800005657557389 */ /* 0x0000640000060059 */
[----:B01---5:R-:W-:Y:S01]  /*4b40*/  ENDCOLLECTIVE ;  /* 0x000000000000791b */ /* 0x023fe20003800000 */
.L_x_322:
[----:B------:R-:W-:Y:S02]  /*4b50*/  MOV R87, R80 ;  /* 0x0000005000577202 */ /* 0x000fe40000000f00 */
[----:B------:R-:W-:-:S07]  /*4b60*/  MOV R77, R85 ;  /* 0x00000055004d7202 */ /* 0x000fce0000000f00 */
[----:B------:R-:W-:Y:S05]  /*4b70*/  WARPSYNC.COLLECTIVE R84, `(.L_x_323) ;  /* 0x0000000054087348 */ /* 0x000fea0003c00000 */
[----:B------:R0:W1:Y:S02]  /*4b80*/  SHFL.DOWN P3, R85, R87, R86, R89 ;  /* 0x0800005657557389 */ /* 0x0000640000060059 */
[----:B01----:R-:W-:Y:S01]  /*4b90*/  ENDCOLLECTIVE ;  /* 0x000000000000791b */ /* 0x003fe20003800000 */
.L_x_323:
[----:B------:R-:W-:Y:S01]  /*4ba0*/  FADD.FTZ R77, R78, R77 ;  /* 0x0000004d4e4d7221 */ /* 0x000fe20000010000 */
[----:B------:R-:W-:-:S04]  /*4bb0*/  HFMA2.MMA R86, -RZ, RZ, 0, 4.76837158203125e-07 ;  /* 0x00000008ff567435 */ /* 0x000fc800000001ff */
[----:B------:R-:W-:Y:S01]  /*4bc0*/  MOV R87, R77 ;  /* 0x0000004d00577202 */ /* 0x000fe20000000f00 */
[----:B------:R-:W-:-:S07]  /*4bd0*/  IMAD.MOV.U32 R79, RZ, RZ, R85 ;  /* 0x000000ffff4f7224 */ /* 0x000fce00078e0055 */
[----:B------:R-:W-:Y:S05]  /*4be0*/  WARPSYNC.COLLECTIVE R84, `(.L_x_324) ;  /* 0x0000000054087348 */ /* 0x000fea0003c00000 */
[----:B------:R0:W1:Y:S02]  /*4bf0*/  SHFL.DOWN P3, R85, R87, R86, R89 ;  /* 0x0800005657557389 */ /* 0x0000640000060059 */
[----:B01----:R-:W-:Y:S01]  /*4c00*/  ENDCOLLECTIVE ;  /* 0x000000000000791b */ /* 0x003fe20003800000 */
.L_x_324:
[----:B------:R-:W-:-:S05]  /*4c10*/  FADD.FTZ R79, R80, R79 ;  /* 0x0000004f504f7221 */ /* 0x000fca0000010000 */
[----:B------:R-:W-:Y:S01]  /*4c20*/  MOV R87, R79 ;  /* 0x0000004f00577202 */ /* 0x000fe20000000f00 */
[----:B------:R-:W-:-:S07]  /*4c30*/  IMAD.MOV.U32 R76, RZ, RZ, R85 ;  /* 0x000000ffff4c7224 */ /* 0x000fce00078e0055 */
[----:B------:R-:W-:Y:S05]  /*4c40*/  WARPSYNC.COLLECTIVE R84, `(.L_x_325) ;  /* 0x0000000054087348 */ /* 0x000fea0003c00000 */
[----:B------:R0:W1:Y:S02]  /*4c50*/  SHFL.DOWN P3, R85, R87, R86, R89 ;  /* 0x0800005657557389 */ /* 0x0000640000060059 */
[----:B01----:R-:W-:Y:S01]  /*4c60*/  ENDCOLLECTIVE ;  /* 0x000000000000791b */ /* 0x003fe20003800000 */
.L_x_325:
[----:B------:R-:W-:Y:S01]  /*4c70*/  FADD.FTZ R76, R77, R76 ;  /* 0x0000004c4d4c7221 */ /* 0x000fe20000010000 */
[----:B------:R-:W-:-:S03]  /*4c80*/  HFMA2.MMA R86, -RZ, RZ, 0, 2.384185791015625e-07 ;  /* 0x00000004ff567435 */ /* 0x000fc600000001ff */
[----:B------:R-:W-:Y:S01]  /*4c90*/  IMAD.MOV.U32 R87, RZ, RZ, R76 ;  /* 0x000000ffff577224 */ /* 0x000fe200078e004c */
[----:B------:R-:W-:-:S07]  /*4ca0*/  MOV R82, R85 ;  /* 0x0000005500527202 */ /* 0x000fce0000000f00 */
[----:B------:R-:W-:Y:S05]  /*4cb0*/  WARPSYNC.COLLECTIVE R84, `(.L_x_326) ;  /* 0x0000000054087348 */ /* 0x000fea0003c00000 */
[----:B------:R0:W1:Y:S02]  /*4cc0*/  SHFL.DOWN P3, R85, R87, R86, R89 ;  /* 0x0800005657557389 */ /* 0x0000640000060059 */
[----:B01----:R-:W-:Y:S01]  /*4cd0*/  ENDCOLLECTIVE ;  /* 0x000000000000791b */ /* 0x003fe20003800000 */
.L_x_326:
[----:B------:R-:W-:-:S04]  /*4ce0*/  FADD.FTZ R82, R79, R82 ;  /* 0x000000524f527221 */ /* 0x000fc80000010000 */
[----:B------:R-:W-:Y:S01]  /*4cf0*/  IMAD.MOV.U32 R87, RZ, RZ, R82 ;  /* 0x000000ffff577224 */ /* 0x000fe200078e0052 */
[----:B------:R-:W-:-:S07]  /*4d00*/  MOV R81, R85 ;  /* 0x0000005500517202 */ /* 0x000fce0000000f00 */
[----:B------:R-:W-:Y:S05]  /*4d10*/  WARPSYNC.COLLECTIVE R84, `(.L_x_327) ;  /* 0x0000000054087348 */ /* 0x000fea0003c00000 */
[----:B------:R0:W1:Y:S02]  /*4d20*/  SHFL.DOWN P3, R85, R87, R86, R89 ;  /* 0x0800005657557389 */ /* 0x0000640000060059 */
[----:B01----:R-:W-:Y:S01]  /*4d30*/  ENDCOLLECTIVE ;  /* 0x000000000000791b */ /* 0x003fe20003800000 */
.L_x_327:
[----:B------:R-:W-:-:S05]  /*4d40*/  FADD.FTZ R81, R76, R81 ;  /* 0x000000514c517221 */ /* 0x000fca0000010000 */
[----:B------:R-:W-:Y:S01]  /*4d50*/  MOV R87, R81 ;  /* 0x0000005100577202 */ /* 0x000fe20000000f00 */
[----:B------:R-:W-:Y:S01]  /*4d60*/  IMAD.MOV.U32 R86, RZ, RZ, 0x2 ;  /* 0x00000002ff567424 */ /* 0x000fe200078e00ff */
[----:B------:R-:W-:-:S07]  /*4d70*/  MOV R83, R85 ;  /* 0x0000005500537202 */ /* 0x000fce0000000f00 */
[----:B------:R-:W-:Y:S05]  /*4d80*/  WARPSYNC.COLLECTIVE R84, `(.L_x_328) ;  /* 0x0000000054087348 */ /* 0x000fea0003c00000 */
[----:B------:R0:W1:Y:S02]  /*4d90*/  SHFL.DOWN P3, R85, R87, R86, R89 ;  /* 0x0800005657557389 */ /* 0x0000640000060059 */
[----:B01----:R-:W-:Y:S01]  /*4da0*/  ENDCOLLECTIVE ;  /* 0x000000000000791b */ /* 0x003fe20003800000 */
.L_x_328:
[----:B------:R-:W-:-:S05]  /*4db0*/  FADD.FTZ R83, R82, R83 ;  /* 0x0000005352537221 */ /* 0x000fca0000010000 */
[----:B------:R-:W-:Y:S02]  /*4dc0*/  MOV R87, R83 ;  /* 0x0000005300577202 */ /* 0x000fe40000000f00 */
[----:B------:R-:W-:-:S07]  /*4dd0*/  MOV R78, R85 ;  /* 0x00000055004e7202 */ /* 0x000fce0000000f00 */
[----:B------:R-:W-:Y:S05]  /*4de0*/  WARPSYNC.COLLECTIVE R84, `(.L_x_329) ;  /* 0x0000000054087348 */ /* 0x000fea0003c00000 */
[----:B------:R0:W1:Y:S02]  /*4df0*/  SHFL.DOWN P3, R85, R87, R86, R89 ;  /* 0x0800005657557389 */ /* 0x0000640000060059 */
[----:B01----:R-:W-:Y:S01]  /*4e00*/  ENDCOLLECTIVE ;  /* 0x000000000000791b */ /* 0x003fe20003800000 */
.L_x_329:
[----:B------:R-:W-:Y:S01]  /*4e10*/  FADD.FTZ R78, R81, R78 ;  /* 0x0000004e514e7221 */ /* 0x000fe20000010000 */
[----:B------:R-:W-:-:S04]  /*4e20*/  HFMA2.MMA R86, -RZ, RZ, 0, 5.9604644775390625e-08 ;  /* 0x00000001ff567435 */ /* 0x000fc800000001ff */
[----:B------:R-:W-:Y:S01]  /*4e30*/  MOV R87, R78 ;  /* 0x0000004e00577202 */ /* 0x000fe20000000f00 */
[----:B------:R-:W-:-:S07]  /*4e40*/  IMAD.MOV.U32 R80, RZ, RZ, R85 ;  /* 0x000000ffff507224 */ /* 0x000fce00078e0055 */
[----:B------:R-:W-:Y:S05]  /*4e50*/  WARPSYNC.COLLECTIVE R84, `(.L_x_330) ;  /* 0x0000000054087348 */ /* 0x000fea0003c00000 */
[----:B------:R0:W1:Y:S02]  /*4e60*/  SHFL.DOWN P3, R85, R87, R86, R89 ;  /* 0x0800005657557389 */ /* 0x0000640000060059 */
[----:B01----:R-:W-:Y:S01]  /*4e70*/  ENDCOLLECTIVE ;  /* 0x000000000000791b */ /* 0x003fe20003800000 */
.L_x_330:
[----:B------:R-:W-:-:S05]  /*4e80*/  FADD.FTZ R80, R83, R80 ;  /* 0x0000005053507221 */ /* 0x000fca0000010000 */
[----:B------:R-:W-:Y:S01]  /*4e90*/  MOV R87, R80 ;  /* 0x0000005000577202 */ /* 0x000fe20000000f00 */
[----:B------:R-:W-:-:S07]  /*4ea0*/  IMAD.MOV.U32 R77, RZ, RZ, R85 ;  /* 0x000000ffff4d7224 */ /* 0x000fce00078e0055 */
[----:B------:R-:W-:Y:S05]  /*4eb0*/  WARPSYNC.COLLECTIVE R84, `(.L_x_331) ;  /* 0x0000000054087348 */ /* 0x000fea0003c00000 */
[----:B------:R0:W1:Y:S02]  /*4ec0*/  SHFL.DOWN P3, R85, R87, R86, R89 ;  /* 0x0800005657557389 */ /* 0x0000640000060059 */
[----:B01----:R-:W-:Y:S01]  /*4ed0*/  ENDCOLLECTIVE ;  /* 0x000000000000791b */ /* 0x003fe20003800000 */
.L_x_331:
[----:B------:R-:W-:Y:S01]  /*4ee0*/  MOV R79, R85 ;  /* 0x00000055004f7202 */ /* 0x000fe20000000f00 */
[----:B------:R-:W-:Y:S06]  /*4ef0*/  BRA `(.L_x_332) ;  /* 0xffffffd000f47947 */ /* 0x000fec000383ffff */
.L_x_333:
        /* <DEDUP_REMOVED lines=16> */
.L_x_3517:


//--------------------- .text._ZN10layer_norm31ln_parallel_residual_bwd_kernelINS_13Kernel_traitsI6__halfS2_S2_S2_fjLj8192ELj1ELj1ELj8ELj16ENS_18Kernel_traits_baseILj8192ES2_S2_S2_S2_fjLj256EEEEELb0ELb0ELb0EEEvNS_9BwdParamsE --------------------------
	.section	.text._ZN10layer_norm31ln_parallel_residual_bwd_kernelINS_13Kernel_traitsI6__halfS2_S2_S2_fjLj8192ELj1ELj1ELj8ELj16ENS_18Kernel_traits_baseILj8192ES2_S2_S2_S2_fjLj256EEEEELb0ELb0ELb0EEEvNS_9BwdParamsE,"ax",@progbits
	.align	128
        .global         _ZN10layer_norm31ln_parallel_residual_bwd_kernelINS_13Kernel_traitsI6__halfS2_S2_S2_fjLj8192ELj1ELj1ELj8ELj16ENS_18Kernel_traits_baseILj8192ES2_S2_S2_S2_fjLj256EEEEELb0ELb0ELb0EEEvNS_9BwdParamsE
        .type           _ZN10layer_norm31ln_parallel_residual_bwd_kernelINS_13Kernel_traitsI6__halfS2_S2_S2_fjLj8192ELj1ELj1ELj8ELj16ENS_18Kernel_traits_baseILj8192ES2_S2_S2_S2_fjLj256EEEEELb0ELb0ELb0EEEvNS_9BwdParamsE,@function
        .size           _ZN10layer_norm31ln_parallel_residual_bwd_kernelINS_13Kernel_traitsI6__halfS2_S2_S2_fjLj8192ELj1ELj1ELj8ELj16ENS_18Kernel_traits_baseILj8192ES2_S2_S2_S2_fjLj256EEEEELb0ELb0ELb0EEEvNS_9BwdParamsE,(.L_x_3518 - _ZN10layer_norm31ln_parallel_residual_bwd_kernelINS_13Kernel_traitsI6__halfS2_S2_S2_fjLj8192ELj1ELj1ELj8ELj16ENS_18Kernel_traits_baseILj8192ES2_S2_S2_S2_fjLj256EEEEELb0ELb0ELb0EEEvNS_9BwdParamsE)
        .other          _ZN10layer_norm31ln_parallel_residual_bwd_kernelINS_13Kernel_traitsI6__halfS2_S2_S2_fjLj8192ELj1ELj1ELj8ELj16ENS_18Kernel_traits_baseILj8192ES2_S2_S2_S2_fjLj256EEEEELb0ELb0ELb0EEEvNS_9BwdParamsE,@"STO_CUDA_ENTRY STV_DEFAULT"
_ZN10layer_norm31ln_parallel_residual_bwd_kernelINS_13Kernel_traitsI6__halfS2_S2_S2_fjLj8192ELj1ELj1ELj8ELj16ENS_18Kernel_traits_baseILj8192ES2_S2_S2_S2_fjLj256EEEEELb0ELb0ELb0EEEvNS_9BwdParamsE:
.text._ZN10layer_norm31ln_parallel_residual_bwd_kernelINS_13Kernel_traitsI6__halfS2_S2_S2_fjLj8192ELj1ELj1ELj8ELj16ENS_18Kernel_traits_baseILj8192ES2_S2_S2_S2_fjLj256EEEEELb0ELb0ELb0EEEvNS_9BwdParamsE:
        /* <DEDUP_REMOVED lines=23> */
[----:B------:R-:W-:-:S04]  /*0170*/  ISETP.GE.U32.AND P3, PT, R0, 0x400, PT ;  /* 0x000004000000780c */ /* 0x000fc80003f66070 */
[----:B------:R-:W-:-:S03]  /*0180*/  P2R R238, PR, RZ, 0x8 ;  /* 0x00000008ffee7803 */ /* 0x000fc60000000000 */
        /* <DEDUP_REMOVED lines=13> */
[----:B------:R-:W1:Y:S01]  /*0260*/  @P2 LDC.64 R40, c[0x0][0x268] ;  /* 0x00009a00ff282b82 */ /* 0x000e620000000a00 */
[----:B---3--:R-:W-:-:S07]  /*0270*/  @P1 IMAD.WIDE.U32 R34, R47, 0x10, R30 ;  /* 0x000000102f221825 */ /* 0x008fce00078e001e */
[----:B------:R-:W3:Y:S01]  /*0280*/  @P3 LDC.64 R42, c[0x0][0x260] ;  /* 0x00009800ff2a3b82 */ /* 0x000ee20000000a00 */
[C---:B----4-:R-:W-:Y:S01]  /*0290*/  @P1 IMAD.WIDE.U32 R36, R47.reuse, 0x10, R32 ;  /* 0x000000102f241825 */ /* 0x050fe200078e0020 */
[----:B------:R-:W-:Y:S01]  /*02a0*/  @P1 IADD3 R47, R47, 0x100, RZ ;  /* 0x000001002f2f1810 */ /* 0x000fe20007ffe0ff */
[----:B------:R-:W5:Y:S05]  /*02b0*/  @P1 LDG.E.128 R24, desc[UR4][R34.64] ;  /* 0x0000000422181981 */ /* 0x000f6a000c1e1d00 */
[----:B------:R-:W4:Y:S01]  /*02c0*/  @P3 LDC.64 R44, c[0x0][0x268] ;  /* 0x00009a00ff2c3b82 */ /* 0x000f220000000a00 */
[C---:B0-----:R-:W-:Y:S01]  /*02d0*/  @P2 IMAD.WIDE.U32 R38, R47.reuse, 0x10, R38 ;  /* 0x000000102f262825 */ /* 0x041fe200078e0026 */
[----:B--2---:R-:W-:Y:S01]  /*02e0*/  LEA.HI R2, R164, UR6, RZ, 0x18 ;  /* 0x00000006a4027c11 */ /* 0x004fe2000f8fc0ff */
[----:B------:R-:W5:Y:S02]  /*02f0*/  @P1 LDG.E.128 R20, desc[UR4][R36.64] ;  /* 0x0000000424141981 */ /* 0x000f64000c1e1d00 */
[C---:B-1----:R-:W-:Y:S01]  /*0300*/  @P2 IMAD.WIDE.U32 R40, R47.reuse, 0x10, R40 ;  /* 0x000000102f282825 */ /* 0x042fe200078e0028 */
[----:B------:R-:W-:Y:S01]  /*0310*/  @P2 IADD3 R47, R47, 0x100, RZ ;  /* 0x000001002f2f2810 */ /* 0x000fe20007ffe0ff */
[----:B------:R-:W5:Y:S01]  /*0320*/  @P2 LDG.E.128 R16, desc[UR4][R38.64] ;  /* 0x0000000426102981 */ /* 0x000f62000c1e1d00 */
[----:B------:R-:W-:-:S02]  /*0330*/  CS2R R150, SRZ ;  /* 0x0000000000967805 */ /* 0x000fc4000001ff00 */
[----:B------:R-:W-:Y:S02]  /*0340*/  CS2R R144, SRZ ;  /* 0x0000000000907805 */ /* 0x000fe4000001ff00 */
[----:B------:R-:W-:Y:S01]  /*0350*/  CS2R R146, SRZ ;  /* 0x0000000000927805 */ /* 0x000fe2000001ff00 */
[----:B------:R0:W5:Y:S01]  /*0360*/  @P2 LDG.E.128 R12, desc[UR4][R40.64] ;  /* 0x00000004280c2981 */ /* 0x000162000c1e1d00 */
[----:B---3--:R-:W-:-:S05]  /*0370*/  @P3 IMAD.WIDE.U32 R30, R47, 0x10, R42 ;  /* 0x000000102f1e3825 */ /* 0x008fca00078e002a */
[----:B------:R-:W5:Y:S01]  /*0380*/  @P3 LDG.E.128 R8, desc[UR4][R30.64] ;  /* 0x000000041e083981 */ /* 0x000f62000c1e1d00 */
[----:B----4-:R-:W-:-:S05]  /*0390*/  @P3 IMAD.WIDE.U32 R32, R47, 0x10, R44 ;  /* 0x000000102f203825 */ /* 0x010fca00078e002c */
[----:B------:R1:W5:Y:S01]  /*03a0*/  @P3 LDG.E.128 R4, desc[UR4][R32.64] ;  /* 0x0000000420043981 */ /* 0x000362000c1e1d00 */
[----:B------:R-:W-:Y:S01]  /*03b0*/  ISETP.GE.AND P3, PT, R2, UR7, PT ;  /* 0x0000000702007c0c */ /* 0x000fe2000bf66270 */
[----:B------:R-:W-:Y:S01]  /*03c0*/  ULDC.64 UR6, c[0x0][0x300] ;  /* 0x0000c00000067ab9 */ /* 0x000fe20000000a00 */
        /* <DEDUP_REMOVED lines=51> */
[----:B------:R-:W-:Y:S02]  /*0700*/  CS2R R42, SRZ ;  /* 0x00000000002a7805 */ /* 0x000fe4000001ff00 */
[----:B------:R-:W-:-:S02]  /*0710*/  CS2R R36, SRZ ;  /* 0x0000000000247805 */ /* 0x000fc4000001ff00 */
[----:B------:R-:W-:Y:S02]  /*0720*/  CS2R R38, SRZ ;  /* 0x0000000000267805 */ /* 0x000fe4000001ff00 */
[----:B-1----:R-:W-:Y:S02]  /*0730*/  CS2R R32, SRZ ;  /* 0x0000000000207805 */ /* 0x002fe4000001ff00 */
[----:B------:R-:W-:Y:S02]  /*0740*/  CS2R R34, SRZ ;  /* 0x0000000000227805 */ /* 0x000fe4000001ff00 */
[----:B------:R-:W-:Y:S02]  /*0750*/  CS2R R28, SRZ ;  /* 0x00000000001c7805 */ /* 0x000fe4000001ff00 */
[----:B------:R-:W-:Y:S01]  /*0760*/  CS2R R30, SRZ ;  /* 0x00000000001e7805 */ /* 0x000fe2000001ff00 */
[----:B------:R-:W-:Y:S06]  /*0770*/  @P3 BRA `(.L_x_334) ;  /* 0x0000004400c03947 */ /* 0x000fec0003800000 */
[--C-:B-----5:R-:W-:Y:S01]  /*0780*/  HADD2.F32 R0, -RZ, R160.reuse.H0_H0 ;  /* 0x200000a0ff007230 */ /* 0x120fe20000004100 */
[----:B------:R-:W-:Y:S01]  /*0790*/  HFMA2.MMA R236, -RZ, RZ, 0, 5.9604644775390625e-08 ;  /* 0x00000001ffec7435 */ /* 0x000fe200000001ff */
[----:B------:R-:W-:Y:S02]  /*07a0*/  HADD2.F32 R153, -RZ, R160.H1_H1 ;  /* 0x300000a0ff997230 */ /* 0x000fe40000004100 */
[----:B------:R-:W-:Y:S01]  /*07b0*/  HADD2.F32 R3, -RZ, R161.H0_H0 ;  /* 0x200000a1ff037230 */ /* 0x000fe20000004100 */
[----:B------:R0:W-:Y:S01]  /*07c0*/  STL [R1+0xc4], R0 ;  /* 0x0000c40001007387 */ /* 0x0001e20000100800 */
[----:B------:R-:W-:Y:S02]  /*07d0*/  HADD2.F32 R252, -RZ, R8.H1_H1 ;  /* 0x30000008fffc7230 */ /* 0x000fe40000004100 */
[--C-:B------:R-:W-:Y:S01]  /*07e0*/  HADD2.F32 R250, -RZ, R9.reuse.H0_H0 ;  /* 0x20000009fffa7230 */ /* 0x100fe20000004100 */
[----:B------:R1:W-:Y:S01]  /*07f0*/  STL [R1+0xbc], R153 ;  /* 0x0000bc9901007387 */ /* 0x0003e20000100800 */
[----:B------:R-:W-:-:S02]  /*0800*/  HADD2.F32 R248, -RZ, R9.H1_H1 ;  /* 0x30000009fff87230 */ /* 0x000fc40000004100 */
[--C-:B------:R-:W-:Y:S01]  /*0810*/  HADD2.F32 R246, -RZ, R10.reuse.H0_H0 ;  /* 0x2000000afff67230 */ /* 0x100fe20000004100 */
[----:B------:R2:W-:Y:S01]  /*0820*/  STL [R1+0xb4], R3 ;  /* 0x0000b40301007387 */ /* 0x0005e20000100800 */
[----:B------:R-:W-:Y:S02]  /*0830*/  HADD2.F32 R244, -RZ, R10.H1_H1 ;  /* 0x3000000afff47230 */ /* 0x000fe40000004100 */
[----:B0-----:R-:W-:Y:S02]  /*0840*/  HADD2.F32 R0, -RZ, R161.H1_H1 ;  /* 0x300000a1ff007230 */ /* 0x001fe40000004100 */
[--C-:B------:R-:W-:Y:S02]  /*0850*/  HADD2.F32 R242, -RZ, R11.reuse.H0_H0 ;  /* 0x2000000bfff27230 */ /* 0x100fe40000004100 */
[----:B-1----:R-:W-:Y:S01]  /*0860*/  HADD2.F32 R153, -RZ, R162.H0_H0 ;  /* 0x200000a2ff997230 */ /* 0x002fe20000004100 */
[----:B------:R0:W-:Y:S01]  /*0870*/  STL [R1+0xac], R0 ;  /* 0x0000ac0001007387 */ /* 0x0001e20000100800 */
[----:B------:R-:W-:-:S02]  /*0880*/  HADD2.F32 R240, -RZ, R11.H1_H1 ;  /* 0x3000000bfff07230 */ /* 0x000fc40000004100 */
[----:B--2---:R-:W-:Y:S01]  /*0890*/  HADD2.F32 R3, -RZ, R162.H1_H1 ;  /* 0x300000a2ff037230 */ /* 0x004fe20000004100 */
[----:B------:R1:W-:Y:S01]  /*08a0*/  STL [R1+0xa4], R153 ;  /* 0x0000a49901007387 */ /* 0x0003e20000100800 */
[----:B------:R-:W-:Y:S02]  /*08b0*/  HADD2.F32 R251, -RZ, R4.H1_H1 ;  /* 0x30000004fffb7230 */ /* 0x000fe40000004100 */
[--C-:B------:R-:W-:Y:S01]  /*08c0*/  HADD2.F32 R249, -RZ, R5.reuse.H0_H0 ;  /* 0x20000005fff97230 */ /* 0x100fe20000004100 */
[----:B------:R2:W-:Y:S01]  /*08d0*/  STL [R1+0x9c], R3 ;  /* 0x00009c0301007387 */ /* 0x0005e20000100800 */
[----:B------:R-:W-:Y:S02]  /*08e0*/  HADD2.F32 R247, -RZ, R5.H1_H1 ;  /* 0x30000005fff77230 */ /* 0x000fe40000004100 */
[----:B0-----:R-:W-:Y:S02]  /*08f0*/  HADD2.F32 R0, -RZ, R163.H0_H0 ;  /* 0x200000a3ff007230 */ /* 0x001fe40000004100 */
[----:B------:R-:W-:-:S02]  /*0900*/  HADD2.F32 R245, -RZ, R6.H0_H0 ;  /* 0x20000006fff57230 */ /* 0x000fc40000004100 */
[----:B-1----:R-:W-:Y:S01]  /*0910*/  HADD2.F32 R153, -RZ, R163.H1_H1 ;  /* 0x300000a3ff997230 */ /* 0x002fe20000004100 */
[----:B------:R0:W-:Y:S01]  /*0920*/  STL [R1+0x94], R0 ;  /* 0x0000940001007387 */ /* 0x0001e20000100800 */
[----:B------:R-:W-:Y:S02]  /*0930*/  HADD2.F32 R243, -RZ, R6.H1_H1 ;  /* 0x30000006fff37230 */ /* 0x000fe40000004100 */
[--C-:B--2---:R-:W-:Y:S01]  /*0940*/  HADD2.F32 R3, -RZ, R156.reuse.H0_H0 ;  /* 0x2000009cff037230 */ /* 0x104fe20000004100 */
[----:B------:R1:W-:Y:S01]  /*0950*/  STL [R1+0x8c], R153 ;  /* 0x00008c9901007387 */ /* 0x0003e20000100800 */
[--C-:B------:R-:W-:Y:S02]  /*0960*/  HADD2.F32 R241, -RZ, R7.reuse.H0_H0 ;  /* 0x20000007fff17230 */ /* 0x100fe40000004100 */
[----:B------:R-:W-:Y:S01]  /*0970*/  HADD2.F32 R239, -RZ, R7.H1_H1 ;  /* 0x30000007ffef7230 */ /* 0x000fe20000004100 */
[----:B------:R2:W-:Y:S01]  /*0980*/  STL [R1+0xc0], R3 ;  /* 0x0000c00301007387 */ /* 0x0005e20000100800 */
[----:B0-----:R-:W-:-:S02]  /*0990*/  HADD2.F32 R0, -RZ, R156.H1_H1 ;  /* 0x3000009cff007230 */ /* 0x001fc40000004100 */
[----:B-1----:R-:W-:-:S03]  /*09a0*/  HADD2.F32 R153, -RZ, R157.H0_H0 ;  /* 0x2000009dff997230 */ /* 0x002fc60000004100 */
[----:B------:R0:W-:Y:S01]  /*09b0*/  STL [R1+0xb8], R0 ;  /* 0x0000b80001007387 */ /* 0x0001e20000100800 */
[----:B--2---:R-:W-:-:S03]  /*09c0*/  HADD2.F32 R3, -RZ, R157.H1_H1 ;  /* 0x3000009dff037230 */ /* 0x004fc60000004100 */
[----:B------:R1:W-:Y:S04]  /*09d0*/  STL [R1+0xb0], R153 ;  /* 0x0000b09901007387 */ /* 0x0003e80000100800 */
[----:B------:R2:W-:Y:S01]  /*09e0*/  STL [R1+0xa8], R3 ;  /* 0x0000a80301007387 */ /* 0x0005e20000100800 */
[--C-:B0-----:R-:W-:Y:S02]  /*09f0*/  HADD2.F32 R0, -RZ, R158.reuse.H0_H0 ;  /* 0x2000009eff007230 */ /* 0x101fe40000004100 */
[----:B-1----:R-:W-:-:S03]  /*0a00*/  HADD2.F32 R153, -RZ, R158.H1_H1 ;  /* 0x3000009eff997230 */ /* 0x002fc60000004100 */
[----:B------:R0:W-:Y:S01]  /*0a10*/  STL [R1+0xa0], R0 ;  /* 0x0000a00001007387 */ /* 0x0001e20000100800 */
[----:B--2---:R-:W-:-:S03]  /*0a20*/  HADD2.F32 R3, -RZ, R159.H0_H0 ;  /* 0x2000009fff037230 */ /* 0x004fc60000004100 */
[----:B------:R1:W-:Y:S04]  /*0a30*/  STL [R1+0x98], R153 ;  /* 0x0000989901007387 */ /* 0x0003e80000100800 */
[----:B------:R2:W-:Y:S01]  /*0a40*/  STL [R1+0x90], R3 ;  /* 0x0000900301007387 */ /* 0x0005e20000100800 */
[----:B0-----:R-:W-:Y:S02]  /*0a50*/  HADD2.F32 R0, -RZ, R159.H1_H1 ;  /* 0x3000009fff007230 */ /* 0x001fe40000004100 */
[----:B-1----:R-:W-:-:S03]  /*0a60*/  HADD2.F32 R153, -RZ, R24.H0_H0 ;  /* 0x20000018ff997230 */ /* 0x002fc60000004100 */
[----:B------:R0:W-:Y:S01]  /*0a70*/  STL [R1+0x88], R0 ;  /* 0x0000880001007387 */ /* 0x0001e20000100800 */
[----:B--2---:R-:W-:-:S03]  /*0a80*/  HADD2.F32 R3, -RZ, R24.H1_H1 ;  /* 0x30000018ff037230 */ /* 0x004fc60000004100 */
[----:B------:R1:W-:Y:S01]  /*0a90*/  STL [R1+0x84], R153 ;  /* 0x0000849901007387 */ /* 0x0003e20000100800 */
[----:B------:R-:W-:-:S03]  /*0aa0*/  HADD2.F32 R24, -RZ, R25.H1_H1 ;  /* 0x30000019ff187230 */ /* 0x000fc60000004100 */
[----:B------:R2:W-:Y:S01]  /*0ab0*/  STL [R1+0x7c], R3 ;  /* 0x00007c0301007387 */ /* 0x0005e20000100800 */
[----:B0-----:R-:W-:Y:S01]  /*0ac0*/  HADD2.F32 R0, -RZ, R25.H0_H0 ;  /* 0x20000019ff007230 */ /* 0x001fe20000004100 */
[----:B-1----:R-:W-:-:S04]  /*0ad0*/  MOV R153, RZ ;  /* 0x000000ff00997202 */ /* 0x002fc80000000f00 */
        /* <DEDUP_REMOVED lines=8> */
[----:B------:R-:W-:Y:S04]  /*0b60*/  STL [R1+0x54], R24 ;  /* 0x0000541801007387 */ /* 0x000fe80000100800 */
[----:B------:R1:W-:Y:S01]  /*0b70*/  STL [R1+0x4c], R3 ;  /* 0x00004c0301007387 */ /* 0x0003e20000100800 */
[--C-:B0-----:R-:W-:Y:S02]  /*0b80*/  HADD2.F32 R0, -RZ, R20.reuse.H0_H0 ;  /* 0x20000014ff007230 */ /* 0x101fe40000004100 */
[----:B------:R-:W-:-:S03]  /*0b90*/  HADD2.F32 R20, -RZ, R20.H1_H1 ;  /* 0x30000014ff147230 */ /* 0x000fc60000004100 */
[----:B------:R0:W-:Y:S01]  /*0ba0*/  STL [R1+0x80], R0 ;  /* 0x0000800001007387 */ /* 0x0001e20000100800 */
[----:B-1----:R-:W-:-:S03]  /*0bb0*/  HADD2.F32 R3, -RZ, R21.H0_H0 ;  /* 0x20000015ff037230 */ /* 0x002fc60000004100 */
[----:B------:R1:W-:Y:S04]  /*0bc0*/  STL [R1+0x78], R20 ;  /* 0x0000781401007387 */ /* 0x0003e80000100800 */
[----:B------:R2:W-:Y:S01]  /*0bd0*/  STL [R1+0x70], R3 ;  /* 0x0000700301007387 */ /* 0x0005e20000100800 */
[----:B0-----:R-:W-:Y:S02]  /*0be0*/  HADD2.F32 R0, -RZ, R21.H1_H1 ;  /* 0x30000015ff007230 */ /* 0x001fe40000004100 */
        /* <DEDUP_REMOVED lines=9> */
[----:B------:R-:W-:Y:S04]  /*0c80*/  STL [R1+0x48], R20 ;  /* 0x0000481401007387 */ /* 0x000fe80000100800 */
[----:B------:R1:W-:Y:S01]  /*0c90*/  STL [R1+0x44], R3 ;  /* 0x0000440301007387 */ /* 0x0003e20000100800 */
[----:B0-----:R-:W-:Y:S02]  /*0ca0*/  HADD2.F32 R0, -RZ, R16.H1_H1 ;  /* 0x30000010ff007230 */ /* 0x001fe40000004100 */
[----:B------:R-:W-:-:S03]  /*0cb0*/  HADD2.F32 R16, -RZ, R17.H0_H0 ;  /* 0x20000011ff107230 */ /* 0x000fc60000004100 */
[----:B------:R0:W-:Y:S01]  /*0cc0*/  STL [R1+0x3c], R0 ;  /* 0x00003c0001007387 */ /* 0x0001e20000100800 */
[----:B-1----:R-:W-:-:S03]  /*0cd0*/  HADD2.F32 R3, -RZ, R17.H1_H1 ;  /* 0x30000011ff037230 */ /* 0x002fc60000004100 */
        /* <DEDUP_REMOVED lines=12> */
[----:B------:R-:W-:Y:S01]  /*0da0*/  STL [R1+0x40], R16 ;  /* 0x0000401001007387 */ /* 0x000fe20000100800 */
[----:B------:R-:W-:-:S03]  /*0db0*/  HADD2.F32 R12, -RZ, R13.H1_H1 ;  /* 0x3000000dff0c7230 */ /* 0x000fc60000004100 */
[----:B------:R1:W-:Y:S01]  /*0dc0*/  STL [R1+0x38], R3 ;  /* 0x0000380301007387 */ /* 0x0003e20000100800 */
[----:B0-----:R-:W-:-:S05]  /*0dd0*/  HADD2.F32 R0, -RZ, R13.H0_H0 ;  /* 0x2000000dff007230 */ /* 0x001fca0000004100 */
        /* <DEDUP_REMOVED lines=8> */
[----:B------:R-:W-:Y:S04]  /*0e60*/  STL [R1+0x10], R12 ;  /* 0x0000100c01007387 */ /* 0x000fe80000100800 */
[----:B------:R-:W-:Y:S01]  /*0e70*/  STL [R1+0x8], R3 ;  /* 0x0000080301007387 */ /* 0x000fe20000100800 */
[----:B0-----:R-:W-:-:S05]  /*0e80*/  HADD2.F32 R0, -RZ, R8.H0_H0 ;  /* 0x20000008ff007230 */ /* 0x001fca0000004100 */
[----:B------:R0:W-:Y:S02]  /*0e90*/  STL [R1+0x4], R0 ;  /* 0x0000040001007387 */ /* 0x0001e40000100800 */
[----:B0-----:R-:W-:-:S05]  /*0ea0*/  HADD2.F32 R0, -RZ, R4.H0_H0 ;  /* 0x20000004ff007230 */ /* 0x001fca0000004100 */
[----:B------:R0:W-:Y:S02]  /*0eb0*/  STL [R1], R0 ;  /* 0x0000000001007387 */ /* 0x0001e40000100800 */
.L_x_352:
        /* <DEDUP_REMOVED lines=9> */
[----:B------:R1:W5:Y:S01]  /*0f50*/  LDG.E R10, desc[UR4][R176.64] ;  /* 0x00000004b00a7981 */ /* 0x000362000c1e1900 */
[----:B------:R-:W-:Y:S03]  /*0f60*/  BSSY B0, `(.L_x_335) ;  /* 0x0000092000007945 */ /* 0x000fe60003800000 */
[----:B-1----:R-:W-:-:S04]  /*0f70*/  SHF.R.S32.HI R176, RZ, 0x1f, R3 ;  /* 0x0000001fffb07819 */ /* 0x002fc80000011403 */
[----:B------:R-:W-:-:S04]  /*0f80*/  LEA.HI R3, R176, R3, RZ, 0x3 ;  /* 0x00000003b0037211 */ /* 0x000fc800078f18ff */
[----:B------:R-:W-:Y:S02]  /*0f90*/  LEA.HI.SX32 R3, R3, R180, 0x1d ;  /* 0x000000b403037211 */ /* 0x000fe400078feaff */
[----:B------:R-:W-:Y:S02]  /*0fa0*/  MOV R219, RZ ;  /* 0x000000ff00db7202 */ /* 0x000fe40000000f00 */
[----:B------:R-:W-:Y:S02]  /*0fb0*/  MOV R221, RZ ;  /* 0x000000ff00dd7202 */ /* 0x000fe40000000f00 */
[----:B------:R-:W-:Y:S01]  /*0fc0*/  MOV R220, R3 ;  /* 0x0000000300dc7202 */ /* 0x000fe20000000f00 */
[----:B------:R-:W-:Y:S06]  /*0fd0*/  @!P0 BRA `(.L_x_336) ;  /* 0x0000000800288947 */ /* 0x000fec0003800000 */
        /* <DEDUP_REMOVED lines=9> */
[----:B------:R-:W3:Y:S04]  /*1070*/  LDL R221, [R1+0xb0] ;  /* 0x0000b00001dd7983 */ /* 0x000ee80000100800 */
[----:B------:R-:W3:Y:S01]  /*1080*/  LDL R220, [R1+0xa8] ;  /* 0x0000a80001dc7983 */ /* 0x000ee20000100800 */
[----:B-1----:R-:W-:-:S03]  /*1090*/  IMAD.WIDE.U32 R176, R3, 0x10, R176 ;  /* 0x0000001003b07825 */ /* 0x002fc600078e00b0 */
[----:B------:R-:W3:Y:S04]  /*10a0*/  LDL R219, [R1+0xac] ;  /* 0x0000ac0001db7983 */ /* 0x000ee80000100800 */
[----:B------:R-:W2:Y:S01]  /*10b0*/  LDG.E.128 R176, desc[UR4][R176.64] ;  /* 0x00000004b0b07981 */ /* 0x000ea2000c1e1d00 */
[----:B----4-:R-:W-:-:S06]  /*10c0*/  IMAD.WIDE.U32 R180, R3, 0x10, R180 ;  /* 0x0000001003b47825 */ /* 0x010fcc00078e00b4 */
[----:B------:R-:W4:Y:S01]  /*10d0*/  LDG.E.128 R180, desc[UR4][R180.64] ;  /* 0x00000004b4b47981 */ /* 0x000f22000c1e1d00 */
[----:B------:R-:W-:-:S03]  /*10e0*/  ISETP.NE.AND P3, PT, R204, RZ, PT ;  /* 0x000000ffcc00720c */ /* 0x000fc60003f65270 */
[----:B------:R-:W3:Y:S01]  /*10f0*/  LDL R204, [R1+0xbc] ;  /* 0x0000bc0001cc7983 */ /* 0x000ee20000100800 */
[----:B-----5:R-:W-:Y:S01]  /*1100*/  FSEL R196, R212, RZ, !P3 ;  /* 0x000000ffd4c47208 */ /* 0x020fe20005800000 */
[--C-:B0-----:R-:W-:Y:S02]  /*1110*/  HADD2.F32 R0, -RZ, R192.reuse.H0_H0 ;  /* 0x200000c0ff007230 */ /* 0x101fe40000004100 */
[----:B------:R-:W-:Y:S02]  /*1120*/  HADD2.F32 R11, -RZ, R192.H1_H1 ;  /* 0x300000c0ff0b7230 */ /* 0x000fe40000004100 */
[--C-:B------:R-:W-:Y:S02]  /*1130*/  HADD2.F32 R12, -RZ, R193.reuse.H0_H0 ;  /* 0x200000c1ff0c7230 */ /* 0x100fe40000004100 */
[----:B------:R-:W-:Y:S02]  /*1140*/  HADD2.F32 R15, -RZ, R193.H1_H1 ;  /* 0x300000c1ff0f7230 */ /* 0x000fe40000004100 */
[----:B------:R-:W-:-:S02]  /*1150*/  HADD2.F32 R16, -RZ, R194.H0_H0 ;  /* 0x200000c2ff107230 */ /* 0x000fc40000004100 */
[----:B------:R-:W-:Y:S02]  /*1160*/  HADD2.F32 R20, -RZ, R194.H1_H1 ;  /* 0x300000c2ff147230 */ /* 0x000fe40000004100 */
[--C-:B------:R-:W-:Y:S02]  /*1170*/  HADD2.F32 R19, -RZ, R195.reuse.H0_H0 ;  /* 0x200000c3ff137230 */ /* 0x100fe40000004100 */
[----:B------:R-:W-:Y:S01]  /*1180*/  FADD.FTZ R0, R0, -R196 ;  /* 0x800000c400007221 */ /* 0x000fe20000010000 */
[----:B------:R-:W-:Y:S02]  /*1190*/  HADD2.F32 R195, -RZ, R195.H1_H1 ;  /* 0x300000c3ffc37230 */ /* 0x000fe40000004100 */
[--C-:B--2---:R-:W-:Y:S02]  /*11a0*/  HADD2.F32 R192, -RZ, R176.reuse.H0_H0 ;  /* 0x200000b0ffc07230 */ /* 0x104fe40000004100 */
[----:B------:R-:W-:Y:S01]  /*11b0*/  FADD.FTZ R11, -R196, R11 ;  /* 0x0000000bc40b7221 */ /* 0x000fe20000010100 */
[----:B------:R-:W-:-:S02]  /*11c0*/  HADD2.F32 R176, -RZ, R176.H1_H1 ;  /* 0x300000b0ffb07230 */ /* 0x000fc40000004100 */
[C---:B------:R-:W-:Y:S01]  /*11d0*/  FADD.FTZ R12, -R196.reuse, R12 ;  /* 0x0000000cc40c7221 */ /* 0x040fe20000010100 */
[C---:B------:R-:W-:Y:S01]  /*11e0*/  FADD.FTZ R15, -R196.reuse, R15 ;  /* 0x0000000fc40f7221 */ /* 0x040fe20000010100 */
[C---:B------:R-:W-:Y:S01]  /*11f0*/  FADD.FTZ R16, -R196.reuse, R16 ;  /* 0x00000010c4107221 */ /* 0x040fe20000010100 */
[C---:B------:R-:W-:Y:S01]  /*1200*/  FADD.FTZ R20, -R196.reuse, R20 ;  /* 0x00000014c4147221 */ /* 0x040fe20000010100 */
[C---:B------:R-:W-:Y:S01]  /*1210*/  FADD.FTZ R19, -R196.reuse, R19 ;  /* 0x00000013c4137221 */ /* 0x040fe20000010100 */
[----:B------:R-:W-:Y:S01]  /*1220*/  FADD.FTZ R196, -R196, R195 ;  /* 0x000000c3c4c47221 */ /* 0x000fe20000010100 */
[----:B----4-:R-:W-:Y:S02]  /*1230*/  HADD2.F32 R200, -RZ, R180.H0_H0 ;  /* 0x200000b4ffc87230 */ /* 0x010fe40000004100 */
[----:B------:R-:W-:Y:S01]  /*1240*/  FMUL.FTZ R0, R10, R0 ;  /* 0x000000000a007220 */ /* 0x000fe20000410000 */
[----:B------:R-:W-:Y:S01]  /*1250*/  FMUL.FTZ R193, R225, R192 ;  /* 0x000000c0e1c17220 */ /* 0x000fe20000410000 */
[----:B------:R-:W2:Y:S01]  /*1260*/  LDL R195, [R1+0x98] ;  /* 0x0000980001c37983 */ /* 0x000ea20000100800 */
[----:B---3--:R-:W-:Y:S01]  /*1270*/  FMUL.FTZ R233, R211, R176 ;  /* 0x000000b0d3e97220 */ /* 0x008fe20000410000 */
[----:B------:R-:W-:Y:S01]  /*1280*/  FADD.FTZ R120, R120, R200 ;  /* 0x000000c878787221 */ /* 0x000fe20000010000 */
[-C--:B------:R-:W-:Y:S01]  /*1290*/  FFMA.FTZ R152, R0, R200.reuse, R152 ;  /* 0x000000c800987223 */ /* 0x080fe20000010098 */
[----:B------:R-:W3:Y:S01]  /*12a0*/  LDL R194, [R1+0xb4] ;  /* 0x0000b40001c27983 */ /* 0x000ee20000100800 */
[----:B------:R-:W-:-:S03]  /*12b0*/  FFMA.FTZ R200, R223, R200, R193 ;  /* 0x000000c8dfc87223 */ /* 0x000fc600000100c1 */
[----:B------:R-:W4:Y:S01]  /*12c0*/  LDL R211, [R1+0xa0] ;  /* 0x0000a00001d37983 */ /* 0x000f220000100800 */
[----:B------:R-:W-:-:S03]  /*12d0*/  HADD2.F32 R180, -RZ, R180.H1_H1 ;  /* 0x300000b4ffb47230 */ /* 0x000fc60000004100 */
[----:B------:R-:W4:Y:S01]  /*12e0*/  LDL R193, [R1+0x90] ;  /* 0x0000900001c17983 */ /* 0x000f220000100800 */
[----:B------:R-:W-:Y:S01]  /*12f0*/  FADD.FTZ R56, R56, R192 ;  /* 0x000000c038387221 */ /* 0x000fe20000010000 */
[----:B------:R-:W-:Y:S02]  /*1300*/  FFMA.FTZ R88, R0, R192, R88 ;  /* 0x000000c000587223 */ /* 0x000fe40000010058 */
[----:B------:R-:W4:Y:S01]  /*1310*/  LDL R192, [R1+0x94] ;  /* 0x0000940001c07983 */ /* 0x000f220000100800 */
[----:B------:R-:W-:-:S03]  /*1320*/  FFMA.FTZ R233, R204, R180, R233 ;  /* 0x000000b4cce97223 */ /* 0x000fc600000100e9 */
[----:B------:R-:W4:Y:S01]  /*1330*/  LDL R204, [R1+0xa4] ;  /* 0x0000a40001cc7983 */ /* 0x000f220000100800 */
[C---:B------:R-:W-:Y:S01]  /*1340*/  FMUL.FTZ R11, R10.reuse, R11 ;  /* 0x0000000b0a0b7220 */ /* 0x040fe20000410000 */
[----:B------:R-:W-:Y:S01]  /*1350*/  FADD.FTZ R57, R57, R176 ;  /* 0x000000b039397221 */ /* 0x000fe20000010000 */
[----:B------:R-:W-:Y:S02]  /*1360*/  FMUL.FTZ R12, R10, R12 ;  /* 0x0000000c0a0c7220 */ /* 0x000fe40000410000 */
[----:B------:R-:W-:Y:S01]  /*1370*/  FFMA.FTZ R89, R11, R176, R89 ;  /* 0x000000b00b597223 */ /* 0x000fe20000010059 */
[----:B------:R-:W-:Y:S02]  /*1380*/  HADD2.F32 R176, -RZ, R177.H0_H0 ;  /* 0x200000b1ffb07230 */ /* 0x000fe40000004100 */
[----:B------:R-:W-:Y:S01]  /*1390*/  FADD.FTZ R121, R121, R180 ;  /* 0x000000b479797221 */ /* 0x000fe20000010000 */
[----:B------:R-:W-:Y:S01]  /*13a0*/  FFMA.FTZ R153, R11, R180, R153 ;  /* 0x000000b40b997223 */ /* 0x000fe20000010099 */
[----:B------:R-:W-:Y:S01]  /*13b0*/  ISETP.NE.U32.AND P3, PT, RZ, UR8, PT ;  /* 0x00000008ff007c0c */ /* 0x000fe2000bf65070 */
[-C--:B------:R-:W-:Y:S01]  /*13c0*/  FMUL.FTZ R180, R221, R176.reuse ;  /* 0x000000b0ddb47220 */ /* 0x080fe20000410000 */
[----:B------:R-:W-:Y:S01]  /*13d0*/  FADD.FTZ R58, R58, R176 ;  /* 0x000000b03a3a7221 */ /* 0x000fe20000010000 */
[----:B------:R-:W-:Y:S01]  /*13e0*/  FFMA.FTZ R90, R12, R176, R90 ;  /* 0x000000b00c5a7223 */ /* 0x000fe2000001005a */
[----:B------:R-:W-:-:S02]  /*13f0*/  HADD2.F32 R176, -RZ, R178.H0_H0 ;  /* 0x200000b2ffb07230 */ /* 0x000fc40000004100 */
[C---:B------:R-:W-:Y:S01]  /*1400*/  FMUL.FTZ R20, R10.reuse, R20 ;  /* 0x000000140a147220 */ /* 0x040fe20000410000 */
[----:B------:R-:W-:Y:S02]  /*1410*/  HADD2.F32 R178, -RZ, R178.H1_H1 ;  /* 0x300000b2ffb27230 */ /* 0x000fe40000004100 */
[----:B------:R-:W-:Y:S01]  /*1420*/  FMUL.FTZ R15, R10, R15 ;  /* 0x0000000f0a0f7220 */ /* 0x000fe20000410000 */
[----:B------:R-:W-:Y:S01]  /*1430*/  HADD2.F32 R232, -RZ, R181.H0_H0 ;  /* 0x200000b5ffe87230 */ /* 0x000fe20000004100 */
[----:B------:R-:W-:Y:S01]  /*1440*/  ISETP.NE.AND.EX P3, PT, RZ, UR9, PT, P3 ;  /* 0x00000009ff007c0c */ /* 0x000fe2000bf65330 */
[----:B------:R-:W-:Y:S02]  /*1450*/  HADD2.F32 R177, -RZ, R177.H1_H1 ;  /* 0x300000b1ffb17230 */ /* 0x000fe40000004100 */
[----:B------:R-:W-:Y:S01]  /*1460*/  FADD.FTZ R53, R53, R178 ;  /* 0x000000b235357221 */ /* 0x000fe20000010000 */
[----:B------:R-:W-:Y:S01]  /*1470*/  FFMA.FTZ R85, R20, R178, R85 ;  /* 0x000000b214557223 */ /* 0x000fe20000010055 */
[----:B------:R-:W-:Y:S01]  /*1480*/  FMUL.FTZ R16, R10, R16 ;  /* 0x000000100a107220 */ /* 0x000fe20000410000 */
[----:B------:R-:W-:Y:S01]  /*1490*/  FADD.FTZ R122, R122, R232 ;  /* 0x000000e87a7a7221 */ /* 0x000fe20000010000 */
[----:B------:R-:W-:Y:S01]  /*14a0*/  FFMA.FTZ R154, R12, R232, R154 ;  /* 0x000000e80c9a7223 */ /* 0x000fe2000001009a */
[----:B------:R-:W-:-:S02]  /*14b0*/  HADD2.F32 R181, -RZ, R181.H1_H1 ;  /* 0x300000b5ffb57230 */ /* 0x000fc40000004100 */
[-C--:B------:R-:W-:Y:S01]  /*14c0*/  FMUL.FTZ R229, R220, R177.reuse ;  /* 0x000000b1dce57220 */ /* 0x080fe20000410000 */
[----:B------:R-:W-:Y:S01]  /*14d0*/  FADD.FTZ R59, R59, R177 ;  /* 0x000000b13b3b7221 */ /* 0x000fe20000010000 */
[----:B------:R-:W-:Y:S01]  /*14e0*/  FFMA.FTZ R91, R15, R177, R91 ;  /* 0x000000b10f5b7223 */ /* 0x000fe2000001005b */
[----:B------:R-:W-:Y:S01]  /*14f0*/  FADD.FTZ R52, R52, R176 ;  /* 0x000000b034347221 */ /* 0x000fe20000010000 */
[----:B------:R-:W-:Y:S01]  /*1500*/  FFMA.FTZ R84, R16, R176, R84 ;  /* 0x000000b010547223 */ /* 0x000fe20000010054 */
[----:B------:R-:W-:Y:S01]  /*1510*/  FMUL.FTZ R19, R10, R19 ;  /* 0x000000130a137220 */ /* 0x000fe20000410000 */
[----:B------:R-:W-:Y:S01]  /*1520*/  FADD.FTZ R123, R123, R181 ;  /* 0x000000b57b7b7221 */ /* 0x000fe20000010000 */
[-C--:B------:R-:W-:Y:S01]  /*1530*/  FFMA.FTZ R155, R15, R181.reuse, R155 ;  /* 0x000000b50f9b7223 */ /* 0x080fe2000001009b */
[----:B------:R-:W-:Y:S01]  /*1540*/  FFMA.FTZ R229, R219, R181, R229 ;  /* 0x000000b5dbe57223 */ /* 0x000fe200000100e5 */
[----:B------:R-:W-:Y:S01]  /*1550*/  HADD2.F32 R225, -RZ, R182.H0_H0 ;  /* 0x200000b6ffe17230 */ /* 0x000fe20000004100 */
[----:B------:R-:W4:Y:S04]  /*1560*/  LDL R181, [R1+0x88] ;  /* 0x0000880001b57983 */ /* 0x000f280000100800 */
[----:B------:R-:W-:Y:S01]  /*1570*/  FADD.FTZ R116, R116, R225 ;  /* 0x000000e174747221 */ /* 0x000fe20000010000 */
[----:B------:R-:W-:Y:S01]  /*1580*/  FFMA.FTZ R148, R16, R225, R148 ;  /* 0x000000e110947223 */ /* 0x000fe20000010094 */
[----:B--2---:R-:W-:Y:S01]  /*1590*/  FMUL.FTZ R223, R195, R178 ;  /* 0x000000b2c3df7220 */ /* 0x004fe20000410000 */
[----:B------:R-:W-:-:S02]  /*15a0*/  HADD2.F32 R178, -RZ, R179.H0_H0 ;  /* 0x200000b3ffb27230 */ /* 0x000fc40000004100 */
[----:B---3--:R-:W-:Y:S02]  /*15b0*/  FFMA.FTZ R232, R194, R232, R180 ;  /* 0x000000e8c2e87223 */ /* 0x008fe400000100b4 */
[----:B------:R-:W2:Y:S01]  /*15c0*/  LDL R194, [R1+0x9c] ;  /* 0x00009c0001c27983 */ /* 0x000ea20000100800 */
[----:B----4-:R-:W-:Y:S01]  /*15d0*/  FMUL.FTZ R177, R211, R176 ;  /* 0x000000b0d3b17220 */ /* 0x010fe20000410000 */
[----:B------:R-:W-:Y:S02]  /*15e0*/  HADD2.F32 R211, -RZ, R183.H0_H0 ;  /* 0x200000b7ffd37230 */ /* 0x000fe40000004100 */
[----:B------:R-:W3:Y:S01]  /*15f0*/  LDL R180, [R1+0x8c] ;  /* 0x00008c0001b47983 */ /* 0x000ee20000100800 */
[----:B------:R-:W-:Y:S02]  /*1600*/  FMUL.FTZ R176, R193, R178 ;  /* 0x000000b2c1b07220 */ /* 0x000fe40000410000 */
[----:B------:R-:W-:Y:S01]  /*1610*/  FADD.FTZ R118, R118, R211 ;  /* 0x000000d376767221 */ /* 0x000fe20000010000 */
[-C--:B------:R-:W-:Y:S01]  /*1620*/  FFMA.FTZ R150, R19, R211.reuse, R150 ;  /* 0x000000d313967223 */ /* 0x080fe20000010096 */
[----:B------:R-:W-:Y:S01]  /*1630*/  FFMA.FTZ R211, R192, R211, R176 ;  /* 0x000000d3c0d37223 */ /* 0x000fe200000100b0 */
[----:B------:R-:W-:Y:S01]  /*1640*/  @P3 LEA R176, P4, R3, UR8, 0x4 ;  /* 0x0000000803b03c11 */ /* 0x000fe2000f8820ff */
[----:B------:R-:W-:-:S03]  /*1650*/  FFMA.FTZ R225, R204, R225, R177 ;  /* 0x000000e1cce17223 */ /* 0x000fc600000100b1 */
[----:B------:R-:W-:-:S05]  /*1660*/  @P3 LEA.HI.X R177, R3, UR9, RZ, 0x4, P4 ;  /* 0x0000000903b13c11 */ /* 0x000fca000a0f24ff */
[----:B------:R1:W5:Y:S01]  /*1670*/  @P3 LDG.E.128 R24, desc[UR4][R176.64] ;  /* 0x00000004b0183981 */ /* 0x000362000c1e1d00 */
[----:B------:R-:W-:Y:S01]  /*1680*/  FADD.FTZ R219, RZ, R200 ;  /* 0x000000c8ffdb7221 */ /* 0x000fe20000010000 */
[----:B------:R-:W-:-:S03]  /*1690*/  FFMA.FTZ R221, R0, R200, RZ ;  /* 0x000000c800dd7223 */ /* 0x000fc600000100ff */
[----:B------:R-:W-:Y:S01]  /*16a0*/  FADD.FTZ R219, R219, R233 ;  /* 0x000000e9dbdb7221 */ /* 0x000fe20000010000 */
[----:B------:R-:W-:-:S03]  /*16b0*/  FFMA.FTZ R221, R11, R233, R221 ;  /* 0x000000e90bdd7223 */ /* 0x000fc600000100dd */
[----:B------:R-:W-:Y:S01]  /*16c0*/  FADD.FTZ R219, R219, R232 ;  /* 0x000000e8dbdb7221 */ /* 0x000fe20000010000 */
[----:B------:R-:W-:Y:S01]  /*16d0*/  FFMA.FTZ R221, R12, R232, R221 ;  /* 0x000000e80cdd7223 */ /* 0x000fe200000100dd */
[----:B------:R-:W-:Y:S02]  /*16e0*/  HADD2.F32 R182, -RZ, R182.H1_H1 ;  /* 0x300000b6ffb67230 */ /* 0x000fe40000004100 */
[----:B------:R-:W-:Y:S01]  /*16f0*/  FADD.FTZ R219, R219, R229 ;  /* 0x000000e5dbdb7221 */ /* 0x000fe20000010000 */
[----:B------:R-:W-:Y:S01]  /*1700*/  FFMA.FTZ R221, R15, R229, R221 ;  /* 0x000000e50fdd7223 */ /* 0x000fe200000100dd */
[----:B------:R-:W-:Y:S02]  /*1710*/  HADD2.F32 R179, -RZ, R179.H1_H1 ;  /* 0x300000b3ffb37230 */ /* 0x000fe40000004100 */
[----:B------:R-:W-:Y:S01]  /*1720*/  FADD.FTZ R219, R219, R225 ;  /* 0x000000e1dbdb7221 */ /* 0x000fe20000010000 */
[----:B------:R-:W-:Y:S01]  /*1730*/  FFMA.FTZ R221, R16, R225, R221 ;  /* 0x000000e110dd7223 */ /* 0x000fe200000100dd */
[----:B------:R-:W-:-:S02]  /*1740*/  HADD2.F32 R183, -RZ, R183.H1_H1 ;  /* 0x300000b7ffb77230 */ /* 0x000fc40000004100 */
[----:B------:R-:W-:Y:S01]  /*1750*/  FMUL.FTZ R196, R10, R196 ;  /* 0x000000c40ac47220 */ /* 0x000fe20000410000 */
[----:B------:R-:W-:Y:S01]  /*1760*/  FADD.FTZ R117, R117, R182 ;  /* 0x000000b675757221 */ /* 0x000fe20000010000 */
[----:B------:R-:W-:Y:S01]  /*1770*/  FFMA.FTZ R149, R20, R182, R149 ;  /* 0x000000b614957223 */ /* 0x000fe20000010095 */
[----:B------:R-:W-:Y:S01]  /*1780*/  FADD.FTZ R54, R54, R178 ;  /* 0x000000b236367221 */ /* 0x000fe20000010000 */
[----:B------:R-:W-:Y:S01]  /*1790*/  FMUL.FTZ R204, R181, R179 ;  /* 0x000000b3b5cc7220 */ /* 0x000fe20000410000 */
[----:B------:R-:W-:Y:S01]  /*17a0*/  FFMA.FTZ R86, R19, R178, R86 ;  /* 0x000000b213567223 */ /* 0x000fe20000010056 */
[----:B------:R-:W-:Y:S01]  /*17b0*/  FADD.FTZ R119, R119, R183 ;  /* 0x000000b777777221 */ /* 0x000fe20000010000 */
[C---:B------:R-:W-:Y:S01]  /*17c0*/  FFMA.FTZ R151, R196.reuse, R183, R151 ;  /* 0x000000b7c4977223 */ /* 0x040fe20000010097 */
[----:B------:R-:W-:Y:S01]  /*17d0*/  FADD.FTZ R55, R55, R179 ;  /* 0x000000b337377221 */ /* 0x000fe20000010000 */
[----:B------:R-:W-:Y:S01]  /*17e0*/  FFMA.FTZ R87, R196, R179, R87 ;  /* 0x000000b3c4577223 */ /* 0x000fe20000010057 */
[----:B------:R-:W-:Y:S01]  /*17f0*/  IADD3 R220, R3, 0x100, RZ ;  /* 0x0000010003dc7810 */ /* 0x000fe20007ffe0ff */
[----:B--2---:R-:W-:-:S04]  /*1800*/  FFMA.FTZ R223, R194, R182, R223 ;  /* 0x000000b6c2df7223 */ /* 0x004fc800000100df */
[----:B------:R-:W-:Y:S01]  /*1810*/  FADD.FTZ R219, R219, R223 ;  /* 0x000000dfdbdb7221 */ /* 0x000fe20000010000 */
[----:B------:R-:W-:Y:S01]  /*1820*/  FFMA.FTZ R221, R20, R223, R221 ;  /* 0x000000df14dd7223 */ /* 0x000fe200000100dd */
[----:B---3--:R-:W-:Y:S02]  /*1830*/  FFMA.FTZ R204, R180, R183, R204 ;  /* 0x000000b7b4cc7223 */ /* 0x008fe400000100cc */
[----:B------:R-:W-:Y:S01]  /*1840*/  FADD.FTZ R219, R219, R211 ;  /* 0x000000d3dbdb7221 */ /* 0x000fe20000010000 */
[----:B------:R-:W-:-:S03]  /*1850*/  FFMA.FTZ R221, R19, R211, R221 ;  /* 0x000000d313dd7223 */ /* 0x000fc600000100dd */
[----:B------:R-:W-:Y:S01]  /*1860*/  FADD.FTZ R219, R219, R204 ;  /* 0x000000ccdbdb7221 */ /* 0x000fe20000010000 */
[----:B-1----:R-:W-:-:S07]  /*1870*/  FFMA.FTZ R221, R196, R204, R221 ;  /* 0x000000ccc4dd7223 */ /* 0x002fce00000100dd */
.L_x_336:
[----:B------:R-:W-:Y:S05]  /*1880*/  BSYNC B0 ;  /* 0x0000000000007941 */ /* 0x000fea0003800000 */
.L_x_335:
        /* <DEDUP_REMOVED lines=9> */
[----:B------:R-:W2:Y:S02]  /*1920*/  LDG.E.128 R192, desc[UR4][R192.64] ;  /* 0x00000004c0c07981 */ /* 0x000ea4000c1e1d00 */
[----:B------:R-:W0:Y:S02]  /*1930*/  LDC.U8 R203, c[0x0][0x2a0] ;  /* 0x0000a800ffcb7b82 */ /* 0x000e240000000000 */
[----:B------:R-:W3:Y:S04]  /*1940*/  LDL R210, [R1+0x7c] ;  /* 0x00007c0001d27983 */ /* 0x000ee80000100800 */
[----:B------:R-:W3:Y:S01]  /*1950*/  LDL R209, [R1+0x70] ;  /* 0x0000700001d17983 */ /* 0x000ee20000100800 */
[----:B-1----:R-:W-:-:S06]  /*1960*/  IMAD.WIDE.U32 R176, R220, 0x10, R176 ;  /* 0x00000010dcb07825 */ /* 0x002fcc00078e00b0 */
[----:B------:R-:W3:Y:S01]  /*1970*/  LDG.E.128 R176, desc[UR4][R176.64] ;  /* 0x00000004b0b07981 */ /* 0x000ee2000c1e1d00 */
[----:B----4-:R-:W-:-:S06]  /*1980*/  IMAD.WIDE.U32 R180, R220, 0x10, R180 ;  /* 0x00000010dcb47825 */ /* 0x010fcc00078e00b4 */
[----:B------:R-:W4:Y:S01]  /*1990*/  LDG.E.128 R180, desc[UR4][R180.64] ;  /* 0x00000004b4b47981 */ /* 0x000f22000c1e1d00 */
[----:B0-----:R-:W-:-:S03]  /*19a0*/  ISETP.NE.AND P3, PT, R203, RZ, PT ;  /* 0x000000ffcb00720c */ /* 0x001fc60003f65270 */
[----:B------:R-:W4:Y:S01]  /*19b0*/  LDL R203, [R1+0x74] ;  /* 0x0000740001cb7983 */ /* 0x000f220000100800 */
[----:B-----5:R-:W-:Y:S01]  /*19c0*/  FSEL R191, R212, RZ, !P3 ;  /* 0x000000ffd4bf7208 */ /* 0x020fe20005800000 */
[--C-:B--2---:R-:W-:Y:S02]  /*19d0*/  HADD2.F32 R9, -RZ, R192.reuse.H0_H0 ;  /* 0x200000c0ff097230 */ /* 0x104fe40000004100 */
[----:B------:R-:W-:-:S03]  /*19e0*/  HADD2.F32 R13, -RZ, R192.H1_H1 ;  /* 0x300000c0ff0d7230 */ /* 0x000fc60000004100 */
[----:B------:R-:W-:Y:S01]  /*19f0*/  FADD.FTZ R9, -R191, R9 ;  /* 0x00000009bf097221 */ /* 0x000fe20000010100 */
[--C-:B------:R-:W-:Y:S02]  /*1a00*/  HADD2.F32 R14, -RZ, R193.reuse.H0_H0 ;  /* 0x200000c1ff0e7230 */ /* 0x100fe40000004100 */
[----:B------:R-:W-:Y:S02]  /*1a10*/  HADD2.F32 R17, -RZ, R193.H1_H1 ;  /* 0x300000c1ff117230 */ /* 0x000fe40000004100 */
[----:B------:R-:W-:Y:S01]  /*1a20*/  FMUL.FTZ R9, R10, R9 ;  /* 0x000000090a097220 */ /* 0x000fe20000410000 */
[----:B------:R-:W-:Y:S02]  /*1a30*/  HADD2.F32 R18, -RZ, R194.H0_H0 ;  /* 0x200000c2ff127230 */ /* 0x000fe40000004100 */
[----:B---3--:R-:W-:Y:S02]  /*1a40*/  HADD2.F32 R192, -RZ, R176.H0_H0 ;  /* 0x200000b0ffc07230 */ /* 0x008fe40000004100 */
[----:B------:R-:W-:-:S02]  /*1a50*/  HADD2.F32 R21, -RZ, R194.H1_H1 ;  /* 0x300000c2ff157230 */ /* 0x000fc40000004100 */
[----:B------:R-:W2:Y:S01]  /*1a60*/  LDL R194, [R1+0x68] ;  /* 0x0000680001c27983 */ /* 0x000ea20000100800 */
[----:B------:R-:W-:Y:S01]  /*1a70*/  FMUL.FTZ R193, R230, R192 ;  /* 0x000000c0e6c17220 */ /* 0x000fe20000410000 */
[----:B----4-:R-:W-:-:S05]  /*1a80*/  HADD2.F32 R235, -RZ, R180.H0_H0 ;  /* 0x200000b4ffeb7230 */ /* 0x010fca0000004100 */
[----:B------:R-:W-:Y:S01]  /*1a90*/  FADD.FTZ R112, R112, R235 ;  /* 0x000000eb70707221 */ /* 0x000fe20000010000 */
[CC--:B------:R-:W-:Y:S01]  /*1aa0*/  FFMA.FTZ R144, R9.reuse, R235.reuse, R144 ;  /* 0x000000eb09907223 */ /* 0x0c0fe20000010090 */
[----:B------:R-:W-:Y:S02]  /*1ab0*/  FFMA.FTZ R235, R218, R235, R193 ;  /* 0x000000ebdaeb7223 */ /* 0x000fe400000100c1 */
[----:B------:R-:W3:Y:S01]  /*1ac0*/  LDL R193, [R1+0x6c] ;  /* 0x00006c0001c17983 */ /* 0x000ee20000100800 */
[----:B------:R-:W-:Y:S01]  /*1ad0*/  FADD.FTZ R48, R48, R192 ;  /* 0x000000c030307221 */ /* 0x000fe20000010000 */
[----:B------:R-:W-:Y:S02]  /*1ae0*/  FFMA.FTZ R80, R9, R192, R80 ;  /* 0x000000c009507223 */ /* 0x000fe40000010050 */
[----:B------:R-:W4:Y:S01]  /*1af0*/  LDL R192, [R1+0x60] ;  /* 0x0000600001c07983 */ /* 0x000f220000100800 */
[----:B------:R-:W-:Y:S01]  /*1b00*/  FADD.FTZ R13, -R191, R13 ;  /* 0x0000000dbf0d7221 */ /* 0x000fe20000010100 */
[----:B------:R-:W-:-:S03]  /*1b10*/  HADD2.F32 R176, -RZ, R176.H1_H1 ;  /* 0x300000b0ffb07230 */ /* 0x000fc60000004100 */
[----:B------:R-:W-:Y:S01]  /*1b20*/  FMUL.FTZ R13, R10, R13 ;  /* 0x0000000d0a0d7220 */ /* 0x000fe20000410000 */
[--C-:B------:R-:W-:Y:S02]  /*1b30*/  HADD2.F32 R22, -RZ, R195.reuse.H0_H0 ;  /* 0x200000c3ff167230 */ /* 0x100fe40000004100 */
[-C--:B------:R-:W-:Y:S01]  /*1b40*/  FMUL.FTZ R231, R217, R176.reuse ;  /* 0x000000b0d9e77220 */ /* 0x080fe20000410000 */
[----:B------:R-:W-:Y:S02]  /*1b50*/  HADD2.F32 R195, -RZ, R195.H1_H1 ;  /* 0x300000c3ffc37230 */ /* 0x000fe40000004100 */
[----:B------:R-:W-:Y:S01]  /*1b60*/  FADD.FTZ R49, R49, R176 ;  /* 0x000000b031317221 */ /* 0x000fe20000010000 */
[----:B------:R-:W-:Y:S01]  /*1b70*/  FFMA.FTZ R81, R13, R176, R81 ;  /* 0x000000b00d517223 */ /* 0x000fe20000010051 */
[----:B------:R-:W-:Y:S01]  /*1b80*/  FADD.FTZ R14, -R191, R14 ;  /* 0x0000000ebf0e7221 */ /* 0x000fe20000010100 */
[--C-:B------:R-:W-:Y:S02]  /*1b90*/  HADD2.F32 R176, -RZ, R177.reuse.H0_H0 ;  /* 0x200000b1ffb07230 */ /* 0x100fe40000004100 */
[----:B------:R-:W-:-:S02]  /*1ba0*/  HADD2.F32 R177, -RZ, R177.H1_H1 ;  /* 0x300000b1ffb17230 */ /* 0x000fc40000004100 */
[C---:B------:R-:W-:Y:S01]  /*1bb0*/  FADD.FTZ R17, -R191.reuse, R17 ;  /* 0x00000011bf117221 */ /* 0x040fe20000010100 */
[----:B------:R-:W-:Y:S02]  /*1bc0*/  HADD2.F32 R180, -RZ, R180.H1_H1 ;  /* 0x300000b4ffb47230 */ /* 0x000fe40000004100 */
[C---:B------:R-:W-:Y:S01]  /*1bd0*/  FADD.FTZ R18, -R191.reuse, R18 ;  /* 0x00000012bf127221 */ /* 0x040fe20000010100 */
[C---:B------:R-:W-:Y:S01]  /*1be0*/  FADD.FTZ R21, -R191.reuse, R21 ;  /* 0x00000015bf157221 */ /* 0x040fe20000010100 */
[C---:B------:R-:W-:Y:S01]  /*1bf0*/  FADD.FTZ R22, -R191.reuse, R22 ;  /* 0x00000016bf167221 */ /* 0x040fe20000010100 */
[----:B------:R-:W-:Y:S01]  /*1c00*/  FADD.FTZ R191, -R191, R195 ;  /* 0x000000c3bfbf7221 */ /* 0x000fe20000010100 */
[--C-:B------:R-:W-:Y:S02]  /*1c10*/  HADD2.F32 R230, -RZ, R181.reuse.H0_H0 ;  /* 0x200000b5ffe67230 */ /* 0x100fe40000004100 */
[----:B------:R-:W-:Y:S01]  /*1c20*/  FMUL.FTZ R14, R10, R14 ;  /* 0x0000000e0a0e7220 */ /* 0x000fe20000410000 */
[----:B------:R-:W-:Y:S01]  /*1c30*/  HADD2.F32 R181, -RZ, R181.H1_H1 ;  /* 0x300000b5ffb57230 */ /* 0x000fe20000004100 */
[----:B------:R-:W4:Y:S01]  /*1c40*/  LDL R195, [R1+0x58] ;  /* 0x0000580001c37983 */ /* 0x000f220000100800 */
[----:B------:R-:W-:Y:S01]  /*1c50*/  FADD.FTZ R113, R113, R180 ;  /* 0x000000b471717221 */ /* 0x000fe20000010000 */
[-C--:B------:R-:W-:Y:S01]  /*1c60*/  FFMA.FTZ R145, R13, R180.reuse, R145 ;  /* 0x000000b40d917223 */ /* 0x080fe20000010091 */
[----:B------:R-:W-:Y:S01]  /*1c70*/  FFMA.FTZ R231, R210, R180, R231 ;  /* 0x000000b4d2e77223 */ /* 0x000fe200000100e7 */
[-C--:B------:R-:W-:Y:S01]  /*1c80*/  FMUL.FTZ R180, R209, R176.reuse ;  /* 0x000000b0d1b47220 */ /* 0x080fe20000410000 */
[----:B------:R-:W-:Y:S01]  /*1c90*/  FADD.FTZ R50, R50, R176 ;  /* 0x000000b032327221 */ /* 0x000fe20000010000 */
[----:B------:R-:W-:Y:S01]  /*1ca0*/  FFMA.FTZ R82, R14, R176, R82 ;  /* 0x000000b00e527223 */ /* 0x000fe20000010052 */
[----:B------:R-:W-:Y:S01]  /*1cb0*/  FMUL.FTZ R17, R10, R17 ;  /* 0x000000110a117220 */ /* 0x000fe20000410000 */
[----:B------:R-:W-:-:S02]  /*1cc0*/  HADD2.F32 R176, -RZ, R178.H0_H0 ;  /* 0x200000b2ffb07230 */ /* 0x000fc40000004100 */
[----:B------:R-:W-:Y:S01]  /*1cd0*/  FADD.FTZ R51, R51, R177 ;  /* 0x000000b133337221 */ /* 0x000fe20000010000 */
[-C--:B------:R-:W-:Y:S01]  /*1ce0*/  FFMA.FTZ R83, R17, R177.reuse, R83 ;  /* 0x000000b111537223 */ /* 0x080fe20000010053 */
[----:B------:R-:W-:Y:S01]  /*1cf0*/  FADD.FTZ R114, R114, R230 ;  /* 0x000000e672727221 */ /* 0x000fe20000010000 */
[-C--:B------:R-:W-:Y:S01]  /*1d00*/  FFMA.FTZ R146, R14, R230.reuse, R146 ;  /* 0x000000e60e927223 */ /* 0x080fe20000010092 */
[----:B------:R-:W-:Y:S02]  /*1d10*/  FFMA.FTZ R230, R203, R230, R180 ;  /* 0x000000e6cbe67223 */ /* 0x000fe400000100b4 */
[----:B------:R-:W4:Y:S01]  /*1d20*/  LDL R203, [R1+0x64] ;  /* 0x0000640001cb7983 */ /* 0x000f220000100800 */
[----:B--2---:R-:W-:Y:S01]  /*1d30*/  FMUL.FTZ R218, R194, R177 ;  /* 0x000000b1c2da7220 */ /* 0x004fe20000410000 */
[----:B------:R-:W-:Y:S01]  /*1d40*/  ISETP.NE.U32.AND P3, PT, RZ, UR8, PT ;  /* 0x00000008ff007c0c */ /* 0x000fe2000bf65070 */
[----:B------:R-:W-:Y:S02]  /*1d50*/  HADD2.F32 R178, -RZ, R178.H1_H1 ;  /* 0x300000b2ffb27230 */ /* 0x000fe40000004100 */
[C---:B------:R-:W-:Y:S01]  /*1d60*/  FMUL.FTZ R21, R10.reuse, R21 ;  /* 0x000000150a157220 */ /* 0x040fe20000410000 */
[----:B------:R-:W-:Y:S01]  /*1d70*/  FMUL.FTZ R18, R10, R18 ;  /* 0x000000120a127220 */ /* 0x000fe20000410000 */
[----:B------:R-:W2:Y:S01]  /*1d80*/  LDL R194, [R1+0x5c] ;  /* 0x00005c0001c27983 */ /* 0x000ea20000100800 */
[----:B------:R-:W-:-:S02]  /*1d90*/  HADD2.F32 R209, -RZ, R183.H0_H0 ;  /* 0x200000b7ffd17230 */ /* 0x000fc40000004100 */
[----:B------:R-:W-:Y:S01]  /*1da0*/  FADD.FTZ R44, R44, R176 ;  /* 0x000000b02c2c7221 */ /* 0x000fe20000010000 */
[----:B------:R-:W-:Y:S01]  /*1db0*/  FMUL.FTZ R22, R10, R22 ;  /* 0x000000160a167220 */ /* 0x000fe20000410000 */
[----:B------:R-:W-:Y:S01]  /*1dc0*/  FADD.FTZ R115, R115, R181 ;  /* 0x000000b573737221 */ /* 0x000fe20000010000 */
[-C--:B------:R-:W-:Y:S01]  /*1dd0*/  FFMA.FTZ R147, R17, R181.reuse, R147 ;  /* 0x000000b511937223 */ /* 0x080fe20000010093 */
[----:B------:R-:W-:Y:S01]  /*1de0*/  HADD2.F32 R217, -RZ, R182.H0_H0 ;  /* 0x200000b6ffd97230 */ /* 0x000fe20000004100 */
[----:B------:R-:W2:Y:S01]  /*1df0*/  LDL R180, [R1+0x4c] ;  /* 0x00004c0001b47983 */ /* 0x000ea20000100800 */
[----:B---3--:R-:W-:-:S03]  /*1e00*/  FFMA.FTZ R218, R193, R181, R218 ;  /* 0x000000b5c1da7223 */ /* 0x008fc600000100da */
[----:B------:R-:W3:Y:S01]  /*1e10*/  LDL R193, [R1+0x50] ;  /* 0x0000500001c17983 */ /* 0x000ee20000100800 */
[----:B----4-:R-:W-:-:S03]  /*1e20*/  FMUL.FTZ R177, R192, R176 ;  /* 0x000000b0c0b17220 */ /* 0x010fc60000410000 */
[----:B------:R-:W4:Y:S01]  /*1e30*/  LDL R192, [R1+0x54] ;  /* 0x0000540001c07983 */ /* 0x000f220000100800 */
[----:B------:R-:W-:Y:S01]  /*1e40*/  ISETP.NE.AND.EX P3, PT, RZ, UR9, PT, P3 ;  /* 0x00000009ff007c0c */ /* 0x000fe2000bf65330 */
[----:B------:R-:W-:Y:S01]  /*1e50*/  FADD.FTZ R45, R45, R178 ;  /* 0x000000b22d2d7221 */ /* 0x000fe20000010000 */
[----:B------:R-:W-:Y:S01]  /*1e60*/  FFMA.FTZ R77, R21, R178, R77 ;  /* 0x000000b2154d7223 */ /* 0x000fe2000001004d */
[----:B------:R-:W-:Y:S01]  /*1e70*/  FFMA.FTZ R76, R18, R176, R76 ;  /* 0x000000b0124c7223 */ /* 0x000fe2000001004c */
[----:B------:R-:W2:Y:S01]  /*1e80*/  LDL R181, [R1+0x48] ;  /* 0x0000480001b57983 */ /* 0x000ea20000100800 */
[----:B------:R-:W-:Y:S01]  /*1e90*/  FADD.FTZ R110, R110, R209 ;  /* 0x000000d16e6e7221 */ /* 0x000fe20000010000 */
[----:B------:R-:W-:Y:S01]  /*1ea0*/  FFMA.FTZ R142, R22, R209, R142 ;  /* 0x000000d1168e7223 */ /* 0x000fe2000001008e */
[----:B------:R-:W-:Y:S01]  /*1eb0*/  FADD.FTZ R108, R108, R217 ;  /* 0x000000d96c6c7221 */ /* 0x000fe20000010000 */
[----:B------:R-:W-:Y:S01]  /*1ec0*/  FMUL.FTZ R210, R195, R178 ;  /* 0x000000b2c3d27220 */ /* 0x000fe20000410000 */
[----:B------:R-:W-:-:S02]  /*1ed0*/  HADD2.F32 R178, -RZ, R179.H0_H0 ;  /* 0x200000b3ffb27230 */ /* 0x000fc40000004100 */
[-C--:B------:R-:W-:Y:S01]  /*1ee0*/  FFMA.FTZ R140, R18, R217.reuse, R140 ;  /* 0x000000d9128c7223 */ /* 0x080fe2000001008c */
[----:B------:R-:W-:Y:S02]  /*1ef0*/  FFMA.FTZ R217, R203, R217, R177 ;  /* 0x000000d9cbd97223 */ /* 0x000fe400000100b1 */
[----:B---3--:R-:W-:-:S04]  /*1f00*/  FMUL.FTZ R176, R193, R178 ;  /* 0x000000b2c1b07220 */ /* 0x008fc80000410000 */
[----:B----4-:R-:W-:Y:S01]  /*1f10*/  FFMA.FTZ R209, R192, R209, R176 ;  /* 0x000000d1c0d17223 */ /* 0x010fe200000100b0 */
[----:B------:R-:W-:-:S04]  /*1f20*/  @P3 LEA R176, P4, R220, UR8, 0x4 ;  /* 0x00000008dcb03c11 */ /* 0x000fc8000f8820ff */
[----:B------:R-:W-:-:S05]  /*1f30*/  @P3 LEA.HI.X R177, R220, UR9, RZ, 0x4, P4 ;  /* 0x00000009dcb13c11 */ /* 0x000fca000a0f24ff */
[----:B------:R1:W5:Y:S01]  /*1f40*/  @P3 LDG.E.128 R156, desc[UR4][R176.64] ;  /* 0x00000004b09c3981 */ /* 0x000362000c1e1d00 */
[----:B------:R-:W-:Y:S01]  /*1f50*/  FADD.FTZ R219, R219, R235 ;  /* 0x000000ebdbdb7221 */ /* 0x000fe20000010000 */
[----:B------:R-:W-:-:S03]  /*1f60*/  FFMA.FTZ R221, R9, R235, R221 ;  /* 0x000000eb09dd7223 */ /* 0x000fc600000100dd */
        /* <DEDUP_REMOVED lines=8> */
[----:B--2---:R-:W-:Y:S01]  /*1ff0*/  FFMA.FTZ R210, R194, R182, R210 ;  /* 0x000000b6c2d27223 */ /* 0x004fe200000100d2 */
[----:B------:R-:W-:Y:S01]  /*2000*/  FADD.FTZ R219, R219, R217 ;  /* 0x000000d9dbdb7221 */ /* 0x000fe20000010000 */
[----:B------:R-:W-:Y:S01]  /*2010*/  FFMA.FTZ R221, R18, R217, R221 ;  /* 0x000000d912dd7223 */ /* 0x000fe200000100dd */
[----:B------:R-:W-:-:S02]  /*2020*/  HADD2.F32 R183, -RZ, R183.H1_H1 ;  /* 0x300000b7ffb77230 */ /* 0x000fc40000004100 */
[----:B------:R-:W-:Y:S01]  /*2030*/  FMUL.FTZ R203, R181, R179 ;  /* 0x000000b3b5cb7220 */ /* 0x000fe20000410000 */
[----:B------:R-:W-:Y:S01]  /*2040*/  FADD.FTZ R219, R219, R210 ;  /* 0x000000d2dbdb7221 */ /* 0x000fe20000010000 */
[----:B------:R-:W-:Y:S01]  /*2050*/  FFMA.FTZ R221, R21, R210, R221 ;  /* 0x000000d215dd7223 */ /* 0x000fe200000100dd */
[----:B------:R-:W-:Y:S01]  /*2060*/  FMUL.FTZ R191, R10, R191 ;  /* 0x000000bf0abf7220 */ /* 0x000fe20000410000 */
        /* <DEDUP_REMOVED lines=11> */
[----:B------:R-:W-:Y:S01]  /*2120*/  IADD3 R220, R220, 0x100, RZ ;  /* 0x00000100dcdc7810 */ /* 0x000fe20007ffe0ff */
[----:B------:R-:W-:Y:S01]  /*2130*/  FADD.FTZ R219, R219, R203 ;  /* 0x000000cbdbdb7221 */ /* 0x000fe20000010000 */
[----:B-1----:R-:W-:-:S07]  /*2140*/  FFMA.FTZ R221, R191, R203, R221 ;  /* 0x000000cbbfdd7223 */ /* 0x002fce00000100dd */
.L_x_338:
[----:B------:R-:W-:Y:S05]  /*2150*/  BSYNC B0 ;  /* 0x0000000000007941 */ /* 0x000fea0003800000 */
.L_x_337:
[----:B------:R-:W-:Y:S04]  /*2160*/  BSSY B0, `(.L_x_339) ;  /* 0x000008c000007945 */ /* 0x000fe80003800000 */
[----:B------:R-:W-:Y:S05]  /*2170*/  @!P2 BRA `(.L_x_340) ;  /* 0x000000080028a947 */ /* 0x000fea0003800000 */
[----:B------:R-:W1:Y:S01]  /*2180*/  LDC.64 R176, c[0x0][0x2c0] ;  /* 0x0000b000ffb07b82 */ /* 0x000e620000000a00 */
[C---:B------:R-:W-:Y:S01]  /*2190*/  LEA R4, P3, R220.reuse, UR10, 0x4 ;  /* 0x0000000adc047c11 */ /* 0x040fe2000f8620ff */
[----:B------:R-:W2:Y:S03]  /*21a0*/  LDL R227, [R1+0x40] ;  /* 0x0000400001e37983 */ /* 0x000ea60000100800 */
[C---:B------:R-:W-:Y:S01]  /*21b0*/  LEA.HI.X R5, R220.reuse, UR11, RZ, 0x4, P3 ;  /* 0x0000000bdc057c11 */ /* 0x040fe200098f24ff */
[----:B------:R-:W3:Y:S02]  /*21c0*/  LDL R226, [R1+0x44] ;  /* 0x0000440001e27983 */ /* 0x000ee40000100800 */
[----:B------:R-:W4:Y:S02]  /*21d0*/  LDC.64 R180, c[0x0][0x2b8] ;  /* 0x0000ae00ffb47b82 */ /* 0x000f240000000a00 */
[----:B------:R-:W3:Y:S04]  /*21e0*/  LDL R216, [R1+0x38] ;  /* 0x0000380001d87983 */ /* 0x000ee80000100800 */
[----:B------:R-:W2:Y:S02]  /*21f0*/  LDG.E.128 R4, desc[UR4][R4.64] ;  /* 0x0000000404047981 */ /* 0x000ea4000c1e1d00 */
[----:B------:R-:W0:Y:S02]  /*2200*/  LDC.U8 R192, c[0x0][0x2a0] ;  /* 0x0000a800ffc07b82 */ /* 0x000e240000000000 */
[----:B------:R-:W3:Y:S04]  /*2210*/  LDL R215, [R1+0x3c] ;  /* 0x00003c0001d77983 */ /* 0x000ee80000100800 */
[----:B------:R-:W3:Y:S01]  /*2220*/  LDL R208, [R1+0x30] ;  /* 0x0000300001d07983 */ /* 0x000ee20000100800 */
[----:B-1----:R-:W-:-:S03]  /*2230*/  IMAD.WIDE.U32 R176, R220, 0x10, R176 ;  /* 0x00000010dcb07825 */ /* 0x002fc600078e00b0 */
[----:B------:R-:W3:Y:S04]  /*2240*/  LDL R207, [R1+0x34] ;  /* 0x0000340001cf7983 */ /* 0x000ee80000100800 */
[----:B------:R-:W3:Y:S01]  /*2250*/  LDG.E.128 R176, desc[UR4][R176.64] ;  /* 0x00000004b0b07981 */ /* 0x000ee2000c1e1d00 */
[----:B----4-:R-:W-:-:S06]  /*2260*/  IMAD.WIDE.U32 R180, R220, 0x10, R180 ;  /* 0x00000010dcb47825 */ /* 0x010fcc00078e00b4 */
[----:B------:R-:W4:Y:S01]  /*2270*/  LDG.E.128 R180, desc[UR4][R180.64] ;  /* 0x00000004b4b47981 */ /* 0x000f22000c1e1d00 */
[----:B0-----:R-:W-:-:S04]  /*2280*/  ISETP.NE.AND P3, PT, R192, RZ, PT ;  /* 0x000000ffc000720c */ /* 0x001fc80003f65270 */
[----:B-----5:R-:W-:Y:S01]  /*2290*/  FSEL R189, R212, RZ, !P3 ;  /* 0x000000ffd4bd7208 */ /* 0x020fe20005800000 */
[--C-:B--2---:R-:W-:Y:S02]  /*22a0*/  HADD2.F32 R8, -RZ, R5.reuse.H0_H0 ;  /* 0x20000005ff087230 */ /* 0x104fe40000004100 */
[----:B------:R-:W-:Y:S02]  /*22b0*/  HADD2.F32 R23, -RZ, R6.H0_H0 ;  /* 0x20000006ff177230 */ /* 0x000fe40000004100 */
[--C-:B------:R-:W-:Y:S02]  /*22c0*/  HADD2.F32 R195, -RZ, R4.reuse.H0_H0 ;  /* 0x20000004ffc37230 */ /* 0x100fe40000004100 */
[----:B------:R-:W-:Y:S02]  /*22d0*/  HADD2.F32 R202, -RZ, R4.H1_H1 ;  /* 0x30000004ffca7230 */ /* 0x000fe40000004100 */
[----:B------:R-:W-:Y:S02]  /*22e0*/  HADD2.F32 R194, -RZ, R5.H1_H1 ;  /* 0x30000005ffc27230 */ /* 0x000fe40000004100 */
[----:B------:R-:W-:-:S02]  /*22f0*/  HADD2.F32 R193, -RZ, R6.H1_H1 ;  /* 0x30000006ffc17230 */ /* 0x000fc40000004100 */
[--C-:B------:R-:W-:Y:S02]  /*2300*/  HADD2.F32 R188, -RZ, R7.reuse.H0_H0 ;  /* 0x20000007ffbc7230 */ /* 0x100fe40000004100 */
[----:B------:R-:W-:Y:S02]  /*2310*/  HADD2.F32 R192, -RZ, R7.H1_H1 ;  /* 0x30000007ffc07230 */ /* 0x000fe40000004100 */
        /* <DEDUP_REMOVED lines=8> */
[----:B---3--:R-:W-:-:S02]  /*23a0*/  HADD2.F32 R192, -RZ, R176.H0_H0 ;  /* 0x200000b0ffc07230 */ /* 0x008fc40000004100 */
[----:B------:R-:W-:Y:S01]  /*23b0*/  FMUL.FTZ R4, R10, R4 ;  /* 0x000000040a047220 */ /* 0x000fe20000410000 */
[----:B----4-:R-:W-:Y:S01]  /*23c0*/  HADD2.F32 R234, -RZ, R180.H0_H0 ;  /* 0x200000b4ffea7230 */ /* 0x010fe20000004100 */
[----:B------:R-:W2:Y:S01]  /*23d0*/  LDL R194, [R1+0x28] ;  /* 0x0000280001c27983 */ /* 0x000ea20000100800 */
[----:B------:R-:W-:-:S03]  /*23e0*/  FMUL.FTZ R193, R227, R192 ;  /* 0x000000c0e3c17220 */ /* 0x000fc60000410000 */
[----:B------:R-:W-:Y:S01]  /*23f0*/  FADD.FTZ R104, R104, R234 ;  /* 0x000000ea68687221 */ /* 0x000fe20000010000 */
[-C--:B------:R-:W-:Y:S01]  /*2400*/  FFMA.FTZ R136, R4, R234.reuse, R136 ;  /* 0x000000ea04887223 */ /* 0x080fe20000010088 */
[----:B------:R-:W-:Y:S01]  /*2410*/  FFMA.FTZ R234, R226, R234, R193 ;  /* 0x000000eae2ea7223 */ /* 0x000fe200000100c1 */
[----:B------:R-:W-:Y:S01]  /*2420*/  FMUL.FTZ R6, R10, R6 ;  /* 0x000000060a067220 */ /* 0x000fe20000410000 */
[----:B------:R-:W3:Y:S01]  /*2430*/  LDL R193, [R1+0x2c] ;  /* 0x00002c0001c17983 */ /* 0x000ee20000100800 */
[----:B------:R-:W-:Y:S01]  /*2440*/  FADD.FTZ R40, R40, R192 ;  /* 0x000000c028287221 */ /* 0x000fe20000010000 */
[----:B------:R-:W-:Y:S02]  /*2450*/  FFMA.FTZ R72, R4, R192, R72 ;  /* 0x000000c004487223 */ /* 0x000fe40000010048 */
[----:B------:R-:W4:Y:S01]  /*2460*/  LDL R192, [R1+0x20] ;  /* 0x0000200001c07983 */ /* 0x000f220000100800 */
[----:B------:R-:W-:Y:S02]  /*2470*/  HADD2.F32 R176, -RZ, R176.H1_H1 ;  /* 0x300000b0ffb07230 */ /* 0x000fe40000004100 */
[----:B------:R-:W-:Y:S01]  /*2480*/  FMUL.FTZ R5, R10, R5 ;  /* 0x000000050a057220 */ /* 0x000fe20000410000 */
[----:B------:R-:W-:Y:S01]  /*2490*/  HADD2.F32 R180, -RZ, R180.H1_H1 ;  /* 0x300000b4ffb47230 */ /* 0x000fe20000004100 */
[----:B------:R-:W4:Y:S01]  /*24a0*/  LDL R195, [R1+0x18] ;  /* 0x0000180001c37983 */ /* 0x000f220000100800 */
[-C--:B------:R-:W-:Y:S01]  /*24b0*/  FMUL.FTZ R227, R216, R176.reuse ;  /* 0x000000b0d8e37220 */ /* 0x080fe20000410000 */
[----:B------:R-:W-:Y:S01]  /*24c0*/  FADD.FTZ R41, R41, R176 ;  /* 0x000000b029297221 */ /* 0x000fe20000010000 */
[----:B------:R-:W-:Y:S01]  /*24d0*/  FFMA.FTZ R73, R5, R176, R73 ;  /* 0x000000b005497223 */ /* 0x000fe20000010049 */
[--C-:B------:R-:W-:Y:S01]  /*24e0*/  HADD2.F32 R176, -RZ, R177.reuse.H0_H0 ;  /* 0x200000b1ffb07230 */ /* 0x100fe20000004100 */
[----:B------:R-:W4:Y:S01]  /*24f0*/  LDL R202, [R1+0x24] ;  /* 0x0000240001ca7983 */ /* 0x000f220000100800 */
[----:B------:R-:W-:-:S02]  /*2500*/  HADD2.F32 R177, -RZ, R177.H1_H1 ;  /* 0x300000b1ffb17230 */ /* 0x000fc40000004100 */
[--C-:B------:R-:W-:Y:S02]  /*2510*/  HADD2.F32 R226, -RZ, R181.reuse.H0_H0 ;  /* 0x200000b5ffe27230 */ /* 0x100fe40000004100 */
[----:B------:R-:W-:Y:S02]  /*2520*/  HADD2.F32 R181, -RZ, R181.H1_H1 ;  /* 0x300000b5ffb57230 */ /* 0x000fe40000004100 */
        /* <DEDUP_REMOVED lines=10> */
[----:B--2---:R-:W-:Y:S01]  /*25d0*/  FMUL.FTZ R216, R194, R177 ;  /* 0x000000b1c2d87220 */ /* 0x004fe20000410000 */
[----:B------:R-:W-:Y:S01]  /*25e0*/  ISETP.NE.U32.AND P3, PT, RZ, UR8, PT ;  /* 0x00000008ff007c0c */ /* 0x000fe2000bf65070 */
[----:B------:R-:W-:Y:S02]  /*25f0*/  HADD2.F32 R178, -RZ, R178.H1_H1 ;  /* 0x300000b2ffb27230 */ /* 0x000fe40000004100 */
[C---:B------:R-:W-:Y:S01]  /*2600*/  FMUL.FTZ R23, R10.reuse, R23 ;  /* 0x000000170a177220 */ /* 0x040fe20000410000 */
[----:B------:R-:W-:Y:S01]  /*2610*/  FMUL.FTZ R7, R10, R7 ;  /* 0x000000070a077220 */ /* 0x000fe20000410000 */
[----:B------:R-:W-:Y:S01]  /*2620*/  FADD.FTZ R106, R106, R226 ;  /* 0x000000e26a6a7221 */ /* 0x000fe20000010000 */
[----:B------:R-:W-:Y:S01]  /*2630*/  FFMA.FTZ R138, R6, R226, R138 ;  /* 0x000000e2068a7223 */ /* 0x000fe2000001008a */
[----:B------:R-:W2:Y:S01]  /*2640*/  LDL R194, [R1+0x1c] ;  /* 0x00001c0001c27983 */ /* 0x000ea20000100800 */
[----:B---3--:R-:W-:-:S03]  /*2650*/  FFMA.FTZ R216, R193, R181, R216 ;  /* 0x000000b5c1d87223 */ /* 0x008fc600000100d8 */
[----:B------:R-:W3:Y:S01]  /*2660*/  LDL R193, [R1+0x10] ;  /* 0x0000100001c17983 */ /* 0x000ee20000100800 */
[----:B----4-:R-:W-:-:S03]  /*2670*/  FMUL.FTZ R177, R192, R176 ;  /* 0x000000b0c0b17220 */ /* 0x010fc60000410000 */
[----:B------:R-:W4:Y:S01]  /*2680*/  LDL R192, [R1+0x14] ;  /* 0x0000140001c07983 */ /* 0x000f220000100800 */
[----:B------:R-:W-:Y:S01]  /*2690*/  ISETP.NE.AND.EX P3, PT, RZ, UR9, PT, P3 ;  /* 0x00000009ff007c0c */ /* 0x000fe2000bf65330 */
[-C--:B------:R-:W-:Y:S01]  /*26a0*/  FMUL.FTZ R208, R195, R178.reuse ;  /* 0x000000b2c3d07220 */ /* 0x080fe20000410000 */
[----:B------:R-:W-:Y:S01]  /*26b0*/  FADD.FTZ R37, R37, R178 ;  /* 0x000000b225257221 */ /* 0x000fe20000010000 */
[----:B------:R-:W-:Y:S01]  /*26c0*/  FFMA.FTZ R69, R23, R178, R69 ;  /* 0x000000b217457223 */ /* 0x000fe20000010045 */
[----:B------:R-:W-:Y:S02]  /*26d0*/  HADD2.F32 R178, -RZ, R179.H0_H0 ;  /* 0x200000b3ffb27230 */ /* 0x000fe40000004100 */
[----:B------:R-:W-:Y:S01]  /*26e0*/  FFMA.FTZ R226, R207, R226, R180 ;  /* 0x000000e2cfe27223 */ /* 0x000fe200000100b4 */
[----:B------:R-:W-:Y:S02]  /*26f0*/  HADD2.F32 R207, -RZ, R183.H0_H0 ;  /* 0x200000b7ffcf7230 */ /* 0x000fe40000004100 */
[----:B------:R-:W-:Y:S01]  /*2700*/  FADD.FTZ R36, R36, R176 ;  /* 0x000000b024247221 */ /* 0x000fe20000010000 */
[----:B------:R-:W-:Y:S01]  /*2710*/  FFMA.FTZ R68, R7, R176, R68 ;  /* 0x000000b007447223 */ /* 0x000fe20000010044 */
[----:B------:R-:W-:Y:S01]  /*2720*/  FMUL.FTZ R188, R10, R188 ;  /* 0x000000bc0abc7220 */ /* 0x000fe20000410000 */
[----:B------:R-:W-:Y:S01]  /*2730*/  FADD.FTZ R107, R107, R181 ;  /* 0x000000b56b6b7221 */ /* 0x000fe20000010000 */
[----:B------:R-:W-:Y:S01]  /*2740*/  FFMA.FTZ R139, R8, R181, R139 ;  /* 0x000000b5088b7223 */ /* 0x000fe2000001008b */
[----:B------:R-:W-:Y:S01]  /*2750*/  HADD2.F32 R215, -RZ, R182.H0_H0 ;  /* 0x200000b6ffd77230 */ /* 0x000fe20000004100 */
[----:B------:R-:W2:Y:S01]  /*2760*/  LDL R181, [R1+0x8] ;  /* 0x0000080001b57983 */ /* 0x000ea20000100800 */
[----:B------:R-:W-:Y:S01]  /*2770*/  FADD.FTZ R102, R102, R207 ;  /* 0x000000cf66667221 */ /* 0x000fe20000010000 */
[----:B------:R-:W-:-:S02]  /*2780*/  FFMA.FTZ R134, R188, R207, R134 ;  /* 0x000000cfbc867223 */ /* 0x000fc40000010086 */
[----:B------:R-:W2:Y:S01]  /*2790*/  LDL R180, [R1+0xc] ;  /* 0x00000c0001b47983 */ /* 0x000ea20000100800 */
[----:B------:R-:W-:Y:S01]  /*27a0*/  FADD.FTZ R100, R100, R215 ;  /* 0x000000d764647221 */ /* 0x000fe20000010000 */
[-C--:B------:R-:W-:Y:S01]  /*27b0*/  FFMA.FTZ R132, R7, R215.reuse, R132 ;  /* 0x000000d707847223 */ /* 0x080fe20000010084 */
[----:B------:R-:W-:Y:S01]  /*27c0*/  FFMA.FTZ R215, R202, R215, R177 ;  /* 0x000000d7cad77223 */ /* 0x000fe200000100b1 */
        /* <DEDUP_REMOVED lines=37> */
.L_x_340:
[----:B------:R-:W-:Y:S05]  /*2a20*/  BSYNC B0 ;  /* 0x0000000000007941 */ /* 0x000fea0003800000 */
.L_x_339:
[----:B------:R-:W1:Y:S01]  /*2a30*/  LDC.U8 R194, c[0x0][0x2a0] ;  /* 0x0000a800ffc27b82 */ /* 0x000e620000000000 */
[----:B------:R-:W-:Y:S01]  /*2a40*/  ISETP.NE.AND P4, PT, R238, RZ, PT ;  /* 0x000000ffee00720c */ /* 0x000fe20003f85270 */
[----:B------:R-:W-:Y:S01]  /*2a50*/  BSSY B0, `(.L_x_341) ;  /* 0x000007d000007945 */ /* 0x000fe20003800000 */
[----:B------:R-:W-:-:S11]  /*2a60*/  LOP3.LUT P3, RZ, R236, 0xff, RZ, 0xc0, !PT ;  /* 0x000000ffecff7812 */ /* 0x000fd6000786c0ff */
[----:B------:R-:W-:Y:S05]  /*2a70*/  @!P4 BRA `(.L_x_342) ;  /* 0x0000000400e8c947 */ /* 0x000fea0003800000 */
[----:B------:R-:W2:Y:S01]  /*2a80*/  LDC.64 R180, c[0x0][0x2c0] ;  /* 0x0000b000ffb47b82 */ /* 0x000ea20000000a00 */
[C---:B------:R-:W-:Y:S01]  /*2a90*/  LEA R176, P4, R220.reuse, UR10, 0x4 ;  /* 0x0000000adcb07c11 */ /* 0x040fe2000f8820ff */
[----:B------:R-:W3:Y:S04]  /*2aa0*/  LDL R236, [R1] ;  /* 0x0000000001ec7983 */ /* 0x000ee80000100800 */
[----:B------:R-:W4:Y:S01]  /*2ab0*/  LDL R195, [R1+0x4] ;  /* 0x0000040001c37983 */ /* 0x000f220000100800 */
[C---:B------:R-:W-:Y:S01]  /*2ac0*/  LEA.HI.X R177, R220.reuse, UR11, RZ, 0x4, P4 ;  /* 0x0000000bdcb17c11 */ /* 0x040fe2000a0f24ff */
[----:B------:R-:W0:Y:S05]  /*2ad0*/  LDC.64 R184, c[0x0][0x2b8] ;  /* 0x0000ae00ffb87b82 */ /* 0x000e2a0000000a00 */
[----:B------:R-:W3:Y:S01]  /*2ae0*/  LDG.E.128 R176, desc[UR4][R176.64] ;  /* 0x00000004b0b07981 */ /* 0x000ee2000c1e1d00 */
[----:B--2---:R-:W-:-:S06]  /*2af0*/  IMAD.WIDE.U32 R180, R220, 0x10, R180 ;  /* 0x00000010dcb47825 */ /* 0x004fcc00078e00b4 */
[----:B------:R-:W2:Y:S01]  /*2b00*/  LDG.E.128 R180, desc[UR4][R180.64] ;  /* 0x00000004b4b47981 */ /* 0x000ea2000c1e1d00 */
[----:B0-----:R-:W-:-:S06]  /*2b10*/  IMAD.WIDE.U32 R184, R220, 0x10, R184 ;  /* 0x00000010dcb87825 */ /* 0x001fcc00078e00b8 */
[----:B------:R-:W4:Y:S01]  /*2b20*/  LDG.E.128 R184, desc[UR4][R184.64] ;  /* 0x00000004b8b87981 */ /* 0x000f22000c1e1d00 */
[----:B------:R-:W-:-:S04]  /*2b30*/  ISETP.NE.U32.AND P4, PT, RZ, UR8, PT ;  /* 0x00000008ff007c0c */ /* 0x000fc8000bf85070 */
[----:B------:R-:W-:-:S13]  /*2b40*/  ISETP.NE.AND.EX P4, PT, RZ, UR9, PT, P4 ;  /* 0x00000009ff007c0c */ /* 0x000fda000bf85340 */
[----:B------:R-:W-:-:S04]  /*2b50*/  @P4 LEA R192, P5, R220, UR8, 0x4 ;  /* 0x00000008dcc04c11 */ /* 0x000fc8000f8a20ff */
[----:B------:R-:W-:-:S05]  /*2b60*/  @P4 LEA.HI.X R193, R220, UR9, RZ, 0x4, P5 ;  /* 0x00000009dcc14c11 */ /* 0x000fca000a8f24ff */
[----:B------:R0:W5:Y:S01]  /*2b70*/  @P4 LDG.E.128 R164, desc[UR4][R192.64] ;  /* 0x00000004c0a44981 */ /* 0x000162000c1e1d00 */
[----:B-1----:R-:W-:-:S04]  /*2b80*/  ISETP.NE.AND P4, PT, R194, RZ, PT ;  /* 0x000000ffc200720c */ /* 0x002fc80003f85270 */
[----:B-----5:R-:W-:Y:S01]  /*2b90*/  FSEL R212, R212, RZ, !P4 ;  /* 0x000000ffd4d47208 */ /* 0x020fe20006000000 */
[--C-:B---3--:R-:W-:Y:S02]  /*2ba0*/  HADD2.F32 R197, -RZ, R177.reuse.H0_H0 ;  /* 0x200000b1ffc57230 */ /* 0x108fe40000004100 */
[----:B0-----:R-:W-:Y:S02]  /*2bb0*/  HADD2.F32 R193, -RZ, R177.H1_H1 ;  /* 0x300000b1ffc17230 */ /* 0x001fe40000004100 */
[----:B------:R-:W-:Y:S02]  /*2bc0*/  HADD2.F32 R198, -RZ, R176.H1_H1 ;  /* 0x300000b0ffc67230 */ /* 0x000fe40000004100 */
[--C-:B------:R-:W-:Y:S02]  /*2bd0*/  HADD2.F32 R177, -RZ, R178.reuse.H0_H0 ;  /* 0x200000b2ffb17230 */ /* 0x100fe40000004100 */
[----:B------:R-:W-:Y:S02]  /*2be0*/  HADD2.F32 R192, -RZ, R178.H1_H1 ;  /* 0x300000b2ffc07230 */ /* 0x000fe40000004100 */
[C---:B------:R-:W-:Y:S01]  /*2bf0*/  FADD.FTZ R198, -R212.reuse, R198 ;  /* 0x000000c6d4c67221 */ /* 0x040fe20000010100 */
[----:B------:R-:W-:Y:S01]  /*2c00*/  FADD.FTZ R178, -R212, R177 ;  /* 0x000000b1d4b27221 */ /* 0x000fe20000010100 */
[----:B------:R-:W-:-:S02]  /*2c10*/  HADD2.F32 R199, -RZ, R176.H0_H0 ;  /* 0x200000b0ffc77230 */ /* 0x000fc40000004100 */
[----:B------:R-:W-:Y:S01]  /*2c20*/  FADD.FTZ R177, -R212, R192 ;  /* 0x000000c0d4b17221 */ /* 0x000fe20000010100 */
[----:B------:R-:W-:Y:S01]  /*2c30*/  FMUL.FTZ R198, R10, R198 ;  /* 0x000000c60ac67220 */ /* 0x000fe20000410000 */
[--C-:B--2---:R-:W-:Y:S02]  /*2c40*/  HADD2.F32 R192, -RZ, R180.reuse.H0_H0 ;  /* 0x200000b4ffc07230 */ /* 0x104fe40000004100 */
[----:B------:R-:W-:Y:S02]  /*2c50*/  HADD2.F32 R180, -RZ, R180.H1_H1 ;  /* 0x300000b4ffb47230 */ /* 0x000fe40000004100 */
[C---:B------:R-:W-:Y:S01]  /*2c60*/  FADD.FTZ R199, -R212.reuse, R199 ;  /* 0x000000c7d4c77221 */ /* 0x040fe20000010100 */
[----:B------:R-:W-:Y:S01]  /*2c70*/  FADD.FTZ R197, -R212, R197 ;  /* 0x000000c5d4c57221 */ /* 0x000fe20000010100 */
[----:B------:R-:W-:Y:S02]  /*2c80*/  HADD2.F32 R190, -RZ, R179.H0_H0 ;  /* 0x200000b3ffbe7230 */ /* 0x000fe40000004100 */
[----:B------:R-:W-:Y:S01]  /*2c90*/  FMUL.FTZ R224, R251, R180 ;  /* 0x000000b4fbe07220 */ /* 0x000fe20000410000 */
[----:B----4-:R-:W-:-:S02]  /*2ca0*/  HADD2.F32 R228, -RZ, R184.H0_H0 ;  /* 0x200000b8ffe47230 */ /* 0x010fc40000004100 */
[----:B------:R-:W-:Y:S01]  /*2cb0*/  FADD.FTZ R33, R33, R180 ;  /* 0x000000b421217221 */ /* 0x000fe20000010000 */
[----:B------:R-:W-:Y:S02]  /*2cc0*/  HADD2.F32 R184, -RZ, R184.H1_H1 ;  /* 0x300000b8ffb87230 */ /* 0x000fe40000004100 */
[----:B------:R-:W-:Y:S01]  /*2cd0*/  FFMA.FTZ R65, R198, R180, R65 ;  /* 0x000000b4c6417223 */ /* 0x000fe20000010041 */
[----:B------:R-:W-:Y:S02]  /*2ce0*/  HADD2.F32 R180, -RZ, R181.H0_H0 ;  /* 0x200000b5ffb47230 */ /* 0x000fe40000004100 */
[----:B------:R-:W-:Y:S01]  /*2cf0*/  FMUL.FTZ R199, R10, R199 ;  /* 0x000000c70ac77220 */ /* 0x000fe20000410000 */
[----:B------:R-:W-:Y:S02]  /*2d00*/  HADD2.F32 R176, -RZ, R179.H1_H1 ;  /* 0x300000b3ffb07230 */ /* 0x000fe40000004100 */
[----:B------:R-:W-:Y:S01]  /*2d10*/  FADD.FTZ R179, -R212, R193 ;  /* 0x000000c1d4b37221 */ /* 0x000fe20000010100 */
[----:B------:R-:W-:Y:S01]  /*2d20*/  FMUL.FTZ R193, R236, R192 ;  /* 0x000000c0ecc17220 */ /* 0x000fe20000410000 */
[----:B------:R-:W-:-:S02]  /*2d30*/  HADD2.F32 R222, -RZ, R185.H0_H0 ;  /* 0x200000b9ffde7230 */ /* 0x000fc40000004100 */
[----:B------:R-:W-:Y:S01]  /*2d40*/  FADD.FTZ R97, R97, R184 ;  /* 0x000000b861617221 */ /* 0x000fe20000010000 */
[-C--:B------:R-:W-:Y:S01]  /*2d50*/  FFMA.FTZ R129, R198, R184.reuse, R129 ;  /* 0x000000b8c6817223 */ /* 0x080fe20000010081 */
[----:B------:R-:W-:Y:S01]  /*2d60*/  FFMA.FTZ R224, R252, R184, R224 ;  /* 0x000000b8fce07223 */ /* 0x000fe200000100e0 */
[----:B------:R-:W-:Y:S01]  /*2d70*/  FMUL.FTZ R197, R10, R197 ;  /* 0x000000c50ac57220 */ /* 0x000fe20000410000 */
[----:B------:R-:W-:Y:S01]  /*2d80*/  FMUL.FTZ R184, R249, R180 ;  /* 0x000000b4f9b87220 */ /* 0x000fe20000410000 */
[----:B------:R-:W-:Y:S01]  /*2d90*/  FADD.FTZ R96, R96, R228 ;  /* 0x000000e460607221 */ /* 0x000fe20000010000 */
[-C--:B------:R-:W-:Y:S01]  /*2da0*/  FFMA.FTZ R128, R199, R228.reuse, R128 ;  /* 0x000000e4c7807223 */ /* 0x080fe20000010080 */
[----:B------:R-:W-:Y:S01]  /*2db0*/  FFMA.FTZ R228, R195, R228, R193 ;  /* 0x000000e4c3e47223 */ /* 0x000fe200000100c1 */
[----:B------:R-:W-:Y:S01]  /*2dc0*/  FADD.FTZ R98, R98, R222 ;  /* 0x000000de62627221 */ /* 0x000fe20000010000 */
[----:B------:R-:W-:Y:S01]  /*2dd0*/  FFMA.FTZ R130, R197, R222, R130 ;  /* 0x000000dec5827223 */ /* 0x000fe20000010082 */
[----:B------:R-:W-:-:S02]  /*2de0*/  HADD2.F32 R181, -RZ, R181.H1_H1 ;  /* 0x300000b5ffb57230 */ /* 0x000fc40000004100 */
[----:B------:R-:W-:Y:S01]  /*2df0*/  FFMA.FTZ R222, R250, R222, R184 ;  /* 0x000000defade7223 */ /* 0x000fe200000100b8 */
[----:B------:R-:W-:Y:S01]  /*2e00*/  FMUL.FTZ R184, R10, R179 ;  /* 0x000000b30ab87220 */ /* 0x000fe20000410000 */
[--C-:B------:R-:W-:Y:S02]  /*2e10*/  HADD2.F32 R179, -RZ, R182.reuse.H0_H0 ;  /* 0x200000b6ffb37230 */ /* 0x100fe40000004100 */
[----:B------:R-:W-:Y:S01]  /*2e20*/  FADD.FTZ R219, R219, R228 ;  /* 0x000000e4dbdb7221 */ /* 0x000fe20000010000 */
[----:B------:R-:W-:Y:S01]  /*2e30*/  FFMA.FTZ R221, R199, R228, R221 ;  /* 0x000000e4c7dd7223 */ /* 0x000fe200000100dd */
[----:B------:R-:W-:Y:S02]  /*2e40*/  HADD2.F32 R185, -RZ, R185.H1_H1 ;  /* 0x300000b9ffb97230 */ /* 0x000fe40000004100 */
[----:B------:R-:W-:Y:S01]  /*2e50*/  FMUL.FTZ R214, R247, R181 ;  /* 0x000000b5f7d67220 */ /* 0x000fe20000410000 */
[----:B------:R-:W-:Y:S02]  /*2e60*/  HADD2.F32 R182, -RZ, R182.H1_H1 ;  /* 0x300000b6ffb67230 */ /* 0x000fe40000004100 */
[----:B------:R-:W-:Y:S01]  /*2e70*/  FADD.FTZ R219, R219, R224 ;  /* 0x000000e0dbdb7221 */ /* 0x000fe20000010000 */
[----:B------:R-:W-:-:S02]  /*2e80*/  HADD2.F32 R213, -RZ, R186.H0_H0 ;  /* 0x200000baffd57230 */ /* 0x000fc40000004100 */
[----:B------:R-:W-:Y:S01]  /*2e90*/  FFMA.FTZ R221, R198, R224, R221 ;  /* 0x000000e0c6dd7223 */ /* 0x000fe200000100dd */
[----:B------:R-:W-:Y:S02]  /*2ea0*/  HADD2.F32 R206, -RZ, R186.H1_H1 ;  /* 0x300000baffce7230 */ /* 0x000fe40000004100 */
[----:B------:R-:W-:Y:S01]  /*2eb0*/  FMUL.FTZ R186, R10, R177 ;  /* 0x000000b10aba7220 */ /* 0x000fe20000410000 */
[----:B------:R-:W-:Y:S01]  /*2ec0*/  FADD.FTZ R99, R99, R185 ;  /* 0x000000b963637221 */ /* 0x000fe20000010000 */
[-C--:B------:R-:W-:Y:S01]  /*2ed0*/  FFMA.FTZ R131, R184, R185.reuse, R131 ;  /* 0x000000b9b8837223 */ /* 0x080fe20000010083 */
[----:B------:R-:W-:Y:S01]  /*2ee0*/  FFMA.FTZ R214, R248, R185, R214 ;  /* 0x000000b9f8d67223 */ /* 0x000fe200000100d6 */
[----:B------:R-:W-:Y:S01]  /*2ef0*/  FMUL.FTZ R177, R243, R182 ;  /* 0x000000b6f3b17220 */ /* 0x000fe20000410000 */
[----:B------:R-:W-:Y:S01]  /*2f00*/  FMUL.FTZ R185, R10, R178 ;  /* 0x000000b20ab97220 */ /* 0x000fe20000410000 */
[----:B------:R-:W-:Y:S01]  /*2f10*/  FMUL.FTZ R178, R245, R179 ;  /* 0x000000b3f5b27220 */ /* 0x000fe20000410000 */
[----:B------:R-:W-:Y:S01]  /*2f20*/  FADD.FTZ R219, R219, R222 ;  /* 0x000000dedbdb7221 */ /* 0x000fe20000010000 */
[----:B------:R-:W-:Y:S01]  /*2f30*/  FFMA.FTZ R221, R197, R222, R221 ;  /* 0x000000dec5dd7223 */ /* 0x000fe200000100dd */
[----:B------:R-:W-:Y:S01]  /*2f40*/  FADD.FTZ R93, R93, R206 ;  /* 0x000000ce5d5d7221 */ /* 0x000fe20000010000 */
[-C--:B------:R-:W-:Y:S01]  /*2f50*/  FFMA.FTZ R125, R186, R206.reuse, R125 ;  /* 0x000000ceba7d7223 */ /* 0x080fe2000001007d */
[----:B------:R-:W-:Y:S01]  /*2f60*/  FFMA.FTZ R206, R244, R206, R177 ;  /* 0x000000cef4ce7223 */ /* 0x000fe200000100b1 */
[----:B------:R-:W-:Y:S01]  /*2f70*/  FADD.FTZ R190, -R212, R190 ;  /* 0x000000bed4be7221 */ /* 0x000fe20000010100 */
[----:B------:R-:W-:Y:S01]  /*2f80*/  FADD.FTZ R92, R92, R213 ;  /* 0x000000d55c5c7221 */ /* 0x000fe20000010000 */
[----:B------:R-:W-:Y:S01]  /*2f90*/  FFMA.FTZ R124, R185, R213, R124 ;  /* 0x000000d5b97c7223 */ /* 0x000fe2000001007c */
[----:B------:R-:W-:-:S02]  /*2fa0*/  HADD2.F32 R177, -RZ, R183.H0_H0 ;  /* 0x200000b7ffb17230 */ /* 0x000fc40000004100 */
[----:B------:R-:W-:Y:S01]  /*2fb0*/  FFMA.FTZ R213, R246, R213, R178 ;  /* 0x000000d5f6d57223 */ /* 0x000fe200000100b2 */
[----:B------:R-:W-:Y:S01]  /*2fc0*/  FADD.FTZ R219, R219, R214 ;  /* 0x000000d6dbdb7221 */ /* 0x000fe20000010000 */
[----:B------:R-:W-:Y:S01]  /*2fd0*/  FFMA.FTZ R221, R184, R214, R221 ;  /* 0x000000d6b8dd7223 */ /* 0x000fe200000100dd */
[----:B------:R-:W-:Y:S02]  /*2fe0*/  HADD2.F32 R205, -RZ, R187.H0_H0 ;  /* 0x200000bbffcd7230 */ /* 0x000fe40000004100 */
[----:B------:R-:W-:Y:S01]  /*2ff0*/  FADD.FTZ R176, -R212, R176 ;  /* 0x000000b0d4b07221 */ /* 0x000fe20000010100 */
[----:B------:R-:W-:Y:S01]  /*3000*/  FMUL.FTZ R190, R10, R190 ;  /* 0x000000be0abe7220 */ /* 0x000fe20000410000 */
[----:B------:R-:W-:Y:S02]  /*3010*/  HADD2.F32 R183, -RZ, R183.H1_H1 ;  /* 0x300000b7ffb77230 */ /* 0x000fe40000004100 */
[----:B------:R-:W-:Y:S01]  /*3020*/  FMUL.FTZ R178, R241, R177 ;  /* 0x000000b1f1b27220 */ /* 0x000fe20000410000 */
[----:B------:R-:W-:Y:S01]  /*3030*/  FADD.FTZ R219, R219, R213 ;  /* 0x000000d5dbdb7221 */ /* 0x000fe20000010000 */
[----:B------:R-:W-:Y:S01]  /*3040*/  FFMA.FTZ R221, R185, R213, R221 ;  /* 0x000000d5b9dd7223 */ /* 0x000fe200000100dd */
[----:B------:R-:W-:-:S02]  /*3050*/  HADD2.F32 R201, -RZ, R187.H1_H1 ;  /* 0x300000bbffc97230 */ /* 0x000fc40000004100 */
[----:B------:R-:W-:Y:S01]  /*3060*/  FADD.FTZ R94, R94, R205 ;  /* 0x000000cd5e5e7221 */ /* 0x000fe20000010000 */
[-C--:B------:R-:W-:Y:S01]  /*3070*/  FFMA.FTZ R126, R190, R205.reuse, R126 ;  /* 0x000000cdbe7e7223 */ /* 0x080fe2000001007e */
        /* <DEDUP_REMOVED lines=26> */
.L_x_342:
[----:B------:R-:W-:Y:S05]  /*3220*/  BSYNC B0 ;  /* 0x0000000000007941 */ /* 0x000fea0003800000 */
.L_x_341:
[----:B------:R-:W2:Y:S01]  /*3230*/  S2R R176, SR_TID.X ;  /* 0x0000000000b07919 */ /* 0x000ea20000002100 */
[----:B------:R-:W-:Y:S01]  /*3240*/  UMOV UR13, 0xffffffff ;  /* 0xffffffff000d7882 */ /* 0x000fe20000000000 */
[----:B--2---:R-:W-:Y:S02]  /*3250*/  SHF.R.U32.HI R193, RZ, 0x5, R176 ;  /* 0x00000005ffc17819 */ /* 0x004fe400000116b0 */
[----:B------:R-:W-:Y:S02]  /*3260*/  LOP3.LUT P4, RZ, R176, 0x1f, RZ, 0xc0, !PT ;  /* 0x0000001fb0ff7812 */ /* 0x000fe4000788c0ff */
[----:B------:R-:W-:-:S04]  /*3270*/  LOP3.LUT R180, R193, 0x7fffff8, RZ, 0xc0, !PT ;  /* 0x07fffff8c1b47812 */ /* 0x000fc800078ec0ff */
[----:B------:R-:W-:Y:S01]  /*3280*/  @!P3 IADD3 R180, R180, 0x8, RZ ;  /* 0x00000008b4b4b810 */ /* 0x000fe20007ffe0ff */
[----:B------:R-:W-:Y:S06]  /*3290*/  BRA.DIV UR13, `(.L_x_343) ;  /* 0x000000220d4c7947 */ /* 0x000fec000b800000 */
[----:B------:R-:W2:Y:S02]  /*32a0*/  SHFL.DOWN PT, R183, R219, 0x10, 0x1f ;  /* 0x0a001f00dbb77f89 */ /* 0x000ea400000e0000 */
[----:B--2---:R-:W-:Y:S02]  /*32b0*/  FADD.FTZ R219, R183, R219 ;  /* 0x000000dbb7db7221 */ /* 0x004fe40000010000 */
[----:B------:R-:W2:Y:S02]  /*32c0*/  SHFL.DOWN PT, R183, R221, 0x10, 0x1f ;  /* 0x0a001f00ddb77f89 */ /* 0x000ea400000e0000 */
[----:B--2---:R-:W-:Y:S02]  /*32d0*/  FADD.FTZ R221, R183, R221 ;  /* 0x000000ddb7dd7221 */ /* 0x004fe40000010000 */
[----:B------:R-:W2:Y:S02]  /*32e0*/  SHFL.DOWN PT, R183, R219, 0x8, 0x1f ;  /* 0x09001f00dbb77f89 */ /* 0x000ea400000e0000 */
[----:B--2---:R-:W-:-:S02]  /*32f0*/  FADD.FTZ R219, R219, R183 ;  /* 0x000000b7dbdb7221 */ /* 0x004fc40000010000 */
[----:B------:R-:W2:Y:S04]  /*3300*/  SHFL.DOWN PT, R183, R221, 0x8, 0x1f ;  /* 0x09001f00ddb77f89 */ /* 0x000ea800000e0000 */
[----:B------:R-:W3:Y:S01]  /*3310*/  SHFL.DOWN PT, R182, R219, 0x4, 0x1f ;  /* 0x08801f00dbb67f89 */ /* 0x000ee200000e0000 */
[----:B--2---:R-:W-:Y:S01]  /*3320*/  FADD.FTZ R221, R221, R183 ;  /* 0x000000b7dddd7221 */ /* 0x004fe20000010000 */
[----:B---3--:R-:W-:-:S04]  /*3330*/  FADD.FTZ R182, R219, R182 ;  /* 0x000000b6dbb67221 */ /* 0x008fc80000010000 */
[----:B------:R-:W2:Y:S04]  /*3340*/  SHFL.DOWN PT, R181, R221, 0x4, 0x1f ;  /* 0x08801f00ddb57f89 */ /* 0x000ea800000e0000 */
[----:B------:R-:W3:Y:S01]  /*3350*/  SHFL.DOWN PT, R183, R182, 0x2, 0x1f ;  /* 0x08401f00b6b77f89 */ /* 0x000ee200000e0000 */
[----:B--2---:R-:W-:Y:S01]  /*3360*/  FADD.FTZ R181, R221, R181 ;  /* 0x000000b5ddb57221 */ /* 0x004fe20000010000 */
[----:B---3--:R-:W-:-:S04]  /*3370*/  FADD.FTZ R182, R182, R183 ;  /* 0x000000b7b6b67221 */ /* 0x008fc80000010000 */
[----:B------:R-:W2:Y:S04]  /*3380*/  SHFL.DOWN PT, R183, R181, 0x2, 0x1f ;  /* 0x08401f00b5b77f89 */ /* 0x000ea800000e0000 */
[----:B------:R3:W4:Y:S01]  /*3390*/  SHFL.DOWN PT, R192, R182, 0x1, 0x1f ;  /* 0x08201f00b6c07f89 */ /* 0x00072200000e0000 */
[----:B--2---:R-:W-:-:S05]  /*33a0*/  FADD.FTZ R181, R181, R183 ;  /* 0x000000b7b5b57221 */ /* 0x004fca0000010000 */
[----:B----4-:R3:W2:Y:S02]  /*33b0*/  SHFL.DOWN PT, R177, R181, 0x1, 0x1f ;  /* 0x08201f00b5b17f89 */ /* 0x0106a400000e0000 */
.L_x_369:
[----:B--2---:R-:W-:Y:S01]  /*33c0*/  FADD.FTZ R177, R181, R177 ;  /* 0x000000b1b5b17221 */ /* 0x004fe20000010000 */
[----:B------:R-:W-:Y:S01]  /*33d0*/  @!P4 LOP3.LUT R179, R193, 0x7, RZ, 0xc0, !PT ;  /* 0x00000007c1b3c812 */ /* 0x000fe200078ec0ff */
[----:B---3--:R-:W2:Y:S01]  /*33e0*/  S2R R181, SR_CgaCtaId ;  /* 0x0000000000b57919 */ /* 0x008ea20000008800 */
[----:B------:R-:W-:Y:S01]  /*33f0*/  MOV R178, 0x400 ;  /* 0x0000040000b27802 */ /* 0x000fe20000000f00 */
[----:B------:R-:W-:Y:S01]  /*3400*/  FADD.FTZ R176, R182, R192 ;  /* 0x000000c0b6b07221 */ /* 0x000fe20000010000 */
[----:B------:R-:W-:Y:S01]  /*3410*/  @!P4 IADD3 R179, R180, R179, RZ ;  /* 0x000000b3b4b3c210 */ /* 0x000fe20007ffe0ff */
[----:B------:R-:W-:Y:S05]  /*3420*/  WARPSYNC.ALL ;  /* 0x0000000000007948 */ /* 0x000fea0003800000 */
[----:B------:R-:W-:Y:S01]  /*3430*/  BSSY B0, `(.L_x_344) ;  /* 0x000007d000007945 */ /* 0x000fe20003800000 */
[----:B--2---:R-:W-:-:S04]  /*3440*/  LEA R178, R181, R178, 0x18 ;  /* 0x000000b2b5b27211 */ /* 0x004fc800078ec0ff */
[-C--:B------:R-:W-:Y:S02]  /*3450*/  @!P4 LEA R179, R179, R178.reuse, 0x3 ;  /* 0x000000b2b3b3c211 */ /* 0x080fe400078e18ff */
[----:B------:R-:W-:-:S03]  /*3460*/  LEA R180, R180, R178, 0x3 ;  /* 0x000000b2b4b47211 */ /* 0x000fc600078e18ff */
[----:B------:R-:W-:Y:S01]  /*3470*/  @!P4 STS.64 [R179+0x8000], R176 ;  /* 0x008000b0b300c388 */ /* 0x000fe20000000a00 */
[----:B------:R-:W-:Y:S01]  /*3480*/  BAR.SYNC.DEFER_BLOCKING 0x0 ;  /* 0x0000000000007b1d */ /* 0x000fe20000010000 */
[----:B-1----:R-:W-:-:S05]  /*3490*/  ISETP.NE.AND P4, PT, R194, RZ, PT ;  /* 0x000000ffc200720c */ /* 0x002fca0003f85270 */
        /* <DEDUP_REMOVED lines=26> */
[----:B------:R-:W-:Y:S01]  /*3640*/  ISETP.NE.U32.AND P5, PT, RZ, UR14, PT ;  /* 0x0000000eff007c0c */ /* 0x000fe2000bfa5070 */
[----:B------:R-:W-:Y:S01]  /*3650*/  FFMA.FTZ R179, R11, R182, R183 ;  /* 0x000000b60bb37223 */ /* 0x000fe200000100b7 */
[----:B------:R-:W-:Y:S01]  /*3660*/  ISETP.NE.AND.EX P4, PT, RZ, UR9, PT, P4 ;  /* 0x00000009ff007c0c */ /* 0x000fe2000bf85340 */
[----:B------:R-:W-:Y:S01]  /*3670*/  FADD.FTZ R176, R200, -R176 ;  /* 0x800000b0c8b07221 */ /* 0x000fe20000010000 */
[----:B------:R-:W-:Y:S01]  /*3680*/  ISETP.NE.AND.EX P5, PT, RZ, UR15, PT, P5 ;  /* 0x0000000fff007c0c */ /* 0x000fe2000bfa5350 */
[----:B------:R-:W-:Y:S01]  /*3690*/  FADD.FTZ R179, R233, -R179 ;  /* 0x800000b3e9b37221 */ /* 0x000fe20000010000 */
[----:B------:R-:W-:Y:S01]  /*36a0*/  ISETP.NE.U32.AND P6, PT, RZ, UR6, PT ;  /* 0x00000006ff007c0c */ /* 0x000fe2000bfc5070 */
[C---:B-----5:R-:W-:Y:S02]  /*36b0*/  FMUL.FTZ R176, R10.reuse, R176 ;  /* 0x000000b00ab07220 */ /* 0x060fe40000410000 */
[----:B------:R-:W-:Y:S01]  /*36c0*/  FMUL.FTZ R179, R10, R179 ;  /* 0x000000b30ab37220 */ /* 0x000fe20000410000 */
[----:B------:R-:W-:-:S05]  /*36d0*/  ISETP.NE.AND.EX P6, PT, RZ, UR7, PT, P6 ;  /* 0x00000007ff007c0c */ /* 0x000fca000bfc5360 */
[----:B------:R-:W-:Y:S02]  /*36e0*/  @P4 HADD2.F32 R177, -RZ, R24.H0_H0 ;  /* 0x20000018ffb14230 */ /* 0x000fe40000004100 */
[----:B------:R-:W-:Y:S02]  /*36f0*/  @P4 HADD2.F32 R180, -RZ, R26.H1_H1 ;  /* 0x3000001affb44230 */ /* 0x000fe40000004100 */
[----:B------:R-:W-:Y:S02]  /*3700*/  @P4 HADD2.F32 R181, -RZ, R27.H1_H1 ;  /* 0x3000001bffb54230 */ /* 0x000fe40000004100 */
[----:B------:R-:W-:-:S05]  /*3710*/  @P4 FADD.FTZ R176, R176, R177 ;  /* 0x000000b1b0b04221 */ /* 0x000fca0000010000 */
[-C--:B------:R-:W-:Y:S02]  /*3720*/  @P5 F2FP.F16.F32.PACK_AB R177, RZ, R176.reuse ;  /* 0x000000b0ffb1523e */ /* 0x080fe400000000ff */
[----:B------:R-:W-:Y:S02]  /*3730*/  @P6 F2FP.F16.F32.PACK_AB R178, RZ, R176 ;  /* 0x000000b0ffb2623e */ /* 0x000fe400000000ff */
[----:B------:R-:W-:Y:S01]  /*3740*/  @P5 PRMT R168, R177, 0x7610, R168 ;  /* 0x00007610b1a85816 */ /* 0x000fe200000000a8 */
[----:B------:R-:W-:Y:S01]  /*3750*/  @P4 HADD2.F32 R177, -RZ, R24.H1_H1 ;  /* 0x30000018ffb14230 */ /* 0x000fe20000004100 */
[----:B------:R-:W-:Y:S01]  /*3760*/  @P6 PRMT R172, R178, 0x7610, R172 ;  /* 0x00007610b2ac6816 */ /* 0x000fe200000000ac */
[----:B------:R-:W-:-:S03]  /*3770*/  @P4 HADD2.F32 R178, -RZ, R25.H0_H0 ;  /* 0x20000019ffb24230 */ /* 0x000fc60000004100 */
[----:B------:R-:W-:-:S05]  /*3780*/  @P4 FADD.FTZ R179, R179, R177 ;  /* 0x000000b1b3b34221 */ /* 0x000fca0000010000 */
[-C--:B------:R-:W-:Y:S02]  /*3790*/  @P5 F2FP.F16.F32.PACK_AB R177, RZ, R179.reuse ;  /* 0x000000b3ffb1523e */ /* 0x080fe400000000ff */
[----:B------:R-:W-:Y:S02]  /*37a0*/  F2FP.F16.F32.PACK_AB R176, R179, R176 ;  /* 0x000000b0b3b0723e */ /* 0x000fe400000000ff */
[----:B------:R-:W-:Y:S02]  /*37b0*/  @P5 PRMT R168, R168, 0x5410, R177 ;  /* 0x00005410a8a85816 */ /* 0x000fe400000000b1 */
[----:B------:R-:W-:-:S04]  /*37c0*/  @P6 F2FP.F16.F32.PACK_AB R177, RZ, R179 ;  /* 0x000000b3ffb1623e */ /* 0x000fc800000000ff */
[----:B------:R-:W-:Y:S01]  /*37d0*/  @P6 PRMT R172, R172, 0x5410, R177 ;  /* 0x00005410acac6816 */ /* 0x000fe200000000b1 */
[----:B------:R-:W-:-:S04]  /*37e0*/  FFMA.FTZ R177, R12, R182, R183 ;  /* 0x000000b60cb17223 */ /* 0x000fc800000100b7 */
[----:B------:R-:W-:-:S04]  /*37f0*/  FADD.FTZ R177, R232, -R177 ;  /* 0x800000b1e8b17221 */ /* 0x000fc80000010000 */
[----:B------:R-:W-:-:S04]  /*3800*/  FMUL.FTZ R177, R10, R177 ;  /* 0x000000b10ab17220 */ /* 0x000fc80000410000 */
[----:B------:R-:W-:-:S05]  /*3810*/  @P4 FADD.FTZ R177, R177, R178 ;  /* 0x000000b2b1b14221 */ /* 0x000fca0000010000 */
[----:B------:R-:W-:-:S04]  /*3820*/  @P5 F2FP.F16.F32.PACK_AB R178, RZ, R177 ;  /* 0x000000b1ffb2523e */ /* 0x000fc800000000ff */
[----:B------:R-:W-:Y:S02]  /*3830*/  @P5 PRMT R169, R178, 0x7610, R169 ;  /* 0x00007610b2a95816 */ /* 0x000fe400000000a9 */
[----:B------:R-:W-:-:S04]  /*3840*/  @P6 F2FP.F16.F32.PACK_AB R178, RZ, R177 ;  /* 0x000000b1ffb2623e */ /* 0x000fc800000000ff */
[----:B------:R-:W-:Y:S01]  /*3850*/  @P6 PRMT R173, R178, 0x7610, R173 ;  /* 0x00007610b2ad6816 */ /* 0x000fe200000000ad */
[----:B------:R-:W-:-:S04]  /*3860*/  FFMA.FTZ R178, R15, R182, R183 ;  /* 0x000000b60fb27223 */ /* 0x000fc800000100b7 */
[----:B------:R-:W-:-:S04]  /*3870*/  FADD.FTZ R178, R229, -R178 ;  /* 0x800000b2e5b27221 */ /* 0x000fc80000010000 */
[----:B------:R-:W-:Y:S01]  /*3880*/  FMUL.FTZ R179, R10, R178 ;  /* 0x000000b20ab37220 */ /* 0x000fe20000410000 */
[----:B------:R-:W-:-:S05]  /*3890*/  @P4 HADD2.F32 R178, -RZ, R25.H1_H1 ;  /* 0x30000019ffb24230 */ /* 0x000fca0000004100 */
[----:B------:R-:W-:-:S05]  /*38a0*/  @P4 FADD.FTZ R179, R179, R178 ;  /* 0x000000b2b3b34221 */ /* 0x000fca0000010000 */
[----:B------:R-:W-:Y:S02]  /*38b0*/  @P5 F2FP.F16.F32.PACK_AB R178, RZ, R179 ;  /* 0x000000b3ffb2523e */ /* 0x000fe400000000ff */
[----:B------:R-:W-:Y:S02]  /*38c0*/  F2FP.F16.F32.PACK_AB R177, R179, R177 ;  /* 0x000000b1b3b1723e */ /* 0x000fe400000000ff */
[----:B------:R-:W-:Y:S02]  /*38d0*/  @P5 PRMT R169, R169, 0x5410, R178 ;  /* 0x00005410a9a95816 */ /* 0x000fe400000000b2 */
[----:B------:R-:W-:Y:S01]  /*38e0*/  @P6 F2FP.F16.F32.PACK_AB R178, RZ, R179 ;  /* 0x000000b3ffb2623e */ /* 0x000fe200000000ff */
[----:B------:R-:W-:-:S03]  /*38f0*/  @P4 HADD2.F32 R179, -RZ, R26.H0_H0 ;  /* 0x2000001affb34230 */ /* 0x000fc60000004100 */
        /* <DEDUP_REMOVED lines=11> */
[----:B------:R-:W-:-:S04]  /*39b0*/  FMUL.FTZ R179, R10, R179 ;  /* 0x000000b30ab37220 */ /* 0x000fc80000410000 */
[----:B------:R-:W-:-:S05]  /*39c0*/  @P4 FADD.FTZ R179, R179, R180 ;  /* 0x000000b4b3b34221 */ /* 0x000fca0000010000 */
[-C--:B------:R-:W-:Y:S02]  /*39d0*/  @P5 F2FP.F16.F32.PACK_AB R180, RZ, R179.reuse ;  /* 0x000000b3ffb4523e */ /* 0x080fe400000000ff */
[----:B------:R-:W-:Y:S02]  /*39e0*/  F2FP.F16.F32.PACK_AB R178, R179, R178 ;  /* 0x000000b2b3b2723e */ /* 0x000fe400000000ff */
[----:B------:R-:W-:Y:S02]  /*39f0*/  @P5 PRMT R170, R170, 0x5410, R180 ;  /* 0x00005410aaaa5816 */ /* 0x000fe400000000b4 */
[----:B------:R-:W-:Y:S01]  /*3a00*/  @P6 F2FP.F16.F32.PACK_AB R180, RZ, R179 ;  /* 0x000000b3ffb4623e */ /* 0x000fe200000000ff */
[----:B------:R-:W-:-:S03]  /*3a10*/  FFMA.FTZ R179, R19, R182, R183 ;  /* 0x000000b613b37223 */ /* 0x000fc600000100b7 */
[----:B------:R-:W-:Y:S01]  /*3a20*/  @P6 PRMT R174, R174, 0x5410, R180 ;  /* 0x00005410aeae6816 */ /* 0x000fe200000000b4 */
[----:B------:R-:W-:Y:S01]  /*3a30*/  FADD.FTZ R179, R211, -R179 ;  /* 0x800000b3d3b37221 */ /* 0x000fe20000010000 */
[----:B------:R-:W-:-:S03]  /*3a40*/  @P4 HADD2.F32 R180, -RZ, R27.H0_H0 ;  /* 0x2000001bffb44230 */ /* 0x000fc60000004100 */
[----:B------:R-:W-:-:S04]  /*3a50*/  FMUL.FTZ R179, R10, R179 ;  /* 0x000000b30ab37220 */ /* 0x000fc80000410000 */
[----:B------:R-:W-:Y:S01]  /*3a60*/  @P4 FADD.FTZ R179, R179, R180 ;  /* 0x000000b4b3b34221 */ /* 0x000fe20000010000 */
[----:B------:R-:W-:-:S04]  /*3a70*/  FFMA.FTZ R180, R196, R182, R183 ;  /* 0x000000b6c4b47223 */ /* 0x000fc800000100b7 */
[----:B------:R-:W-:-:S04]  /*3a80*/  FADD.FTZ R180, R204, -R180 ;  /* 0x800000b4ccb47221 */ /* 0x000fc80000010000 */
[----:B------:R-:W-:-:S04]  /*3a90*/  FMUL.FTZ R180, R10, R180 ;  /* 0x000000b40ab47220 */ /* 0x000fc80000410000 */
[----:B------:R-:W-:Y:S01]  /*3aa0*/  @P4 FADD.FTZ R180, R180, R181 ;  /* 0x000000b5b4b44221 */ /* 0x000fe20000010000 */
[----:B------:R-:W-:Y:S02]  /*3ab0*/  @P5 F2FP.F16.F32.PACK_AB R181, RZ, R179 ;  /* 0x000000b3ffb5523e */ /* 0x000fe400000000ff */
[----:B------:R-:W-:Y:S02]  /*3ac0*/  ISETP.NE.U32.AND P4, PT, RZ, UR14, PT ;  /* 0x0000000eff007c0c */ /* 0x000fe4000bf85070 */
[----:B------:R-:W-:Y:S02]  /*3ad0*/  @P5 PRMT R171, R181, 0x7610, R171 ;  /* 0x00007610b5ab5816 */ /* 0x000fe400000000ab */
[----:B------:R-:W-:Y:S02]  /*3ae0*/  @P5 F2FP.F16.F32.PACK_AB R181, RZ, R180 ;  /* 0x000000b4ffb5523e */ /* 0x000fe400000000ff */
[----:B------:R-:W-:Y:S02]  /*3af0*/  ISETP.NE.AND.EX P4, PT, RZ, UR15, PT, P4 ;  /* 0x0000000fff007c0c */ /* 0x000fe4000bf85340 */
[----:B------:R-:W-:-:S02]  /*3b00*/  @P5 PRMT R171, R171, 0x5410, R181 ;  /* 0x00005410abab5816 */ /* 0x000fc400000000b5 */
[-C--:B------:R-:W-:Y:S02]  /*3b10*/  @P6 F2FP.F16.F32.PACK_AB R181, RZ, R179.reuse ;  /* 0x000000b3ffb5623e */ /* 0x080fe400000000ff */
[----:B------:R-:W-:Y:S02]  /*3b20*/  F2FP.F16.F32.PACK_AB R179, R180, R179 ;  /* 0x000000b3b4b3723e */ /* 0x000fe400000000ff */
[----:B------:R-:W-:Y:S02]  /*3b30*/  @P6 PRMT R175, R181, 0x7610, R175 ;  /* 0x00007610b5af6816 */ /* 0x000fe400000000af */
[----:B------:R-:W-:-:S04]  /*3b40*/  @P6 F2FP.F16.F32.PACK_AB R181, RZ, R180 ;  /* 0x000000b4ffb5623e */ /* 0x000fc800000000ff */
        /* <DEDUP_REMOVED lines=11> */
.L_x_345:
[----:B------:R-:W-:Y:S05]  /*3c00*/  BSYNC B0 ;  /* 0x0000000000007941 */ /* 0x000fea0003800000 */
.L_x_344:
[----:B------:R-:W-:Y:S04]  /*3c10*/  BSSY B0, `(.L_x_346) ;  /* 0x0000060000007945 */ /* 0x000fe80003800000 */
[----:B------:R-:W-:Y:S05]  /*3c20*/  @!P1 BRA `(.L_x_347) ;  /* 0x0000000400789947 */ /* 0x000fea0003800000 */
[----:B------:R-:W-:Y:S01]  /*3c30*/  ISETP.NE.U32.AND P4, PT, RZ, UR8, PT ;  /* 0x00000008ff007c0c */ /* 0x000fe2000bf85070 */
[-CC-:B-1----:R-:W-:Y:S01]  /*3c40*/  FFMA.FTZ R176, R9, R182.reuse, R183.reuse ;  /* 0x000000b609b07223 */ /* 0x182fe200000100b7 */
        /* <DEDUP_REMOVED lines=92> */
.L_x_347:
[----:B------:R-:W-:Y:S05]  /*4210*/  BSYNC B0 ;  /* 0x0000000000007941 */ /* 0x000fea0003800000 */
.L_x_346:
[----:B------:R-:W-:Y:S04]  /*4220*/  BSSY B0, `(.L_x_348) ;  /* 0x0000060000007945 */ /* 0x000fe80003800000 */
[----:B------:R-:W-:Y:S05]  /*4230*/  @!P2 BRA `(.L_x_349) ;  /* 0x000000040078a947 */ /* 0x000fea0003800000 */
[----:B------:R-:W-:Y:S01]  /*4240*/  ISETP.NE.U32.AND P4, PT, RZ, UR8, PT ;  /* 0x00000008ff007c0c */ /* 0x000fe2000bf85070 */
[-CC-:B-12---:R-:W-:Y:S01]  /*4250*/  FFMA.FTZ R176, R4, R182.reuse, R183.reuse ;  /* 0x000000b604b07223 */ /* 0x186fe200000100b7 */
        /* <DEDUP_REMOVED lines=92> */
.L_x_349:
[----:B------:R-:W-:Y:S05]  /*4820*/  BSYNC B0 ;  /* 0x0000000000007941 */ /* 0x000fea0003800000 */
.L_x_348:
[----:B------:R-:W-:Y:S01]  /*4830*/  ISETP.NE.AND P4, PT, R238, RZ, PT ;  /* 0x000000ffee00720c */ /* 0x000fe20003f85270 */
[----:B------:R-:W-:-:S12]  /*4840*/  BSSY B0, `(.L_x_350) ;  /* 0x000005f000007945 */ /* 0x000fd80003800000 */
        /* <DEDUP_REMOVED lines=29> */
[----:B------:R-:W-:Y:S01]  /*4a20*/  @P4 HADD2.F32 R10, -RZ, R164.H0_H0 ;  /* 0x200000a4ff0a4230 */ /* 0x000fe20000004100 */
[----:B------:R-:W-:-:S04]  /*4a30*/  ISETP.NE.U32.AND P6, PT, RZ, UR6, PT ;  /* 0x00000006ff007c0c */ /* 0x000fc8000bfc5070 */
[----:B------:R-:W-:Y:S01]  /*4a40*/  @P4 FADD.FTZ R176, R176, R10 ;  /* 0x0000000ab0b04221 */ /* 0x000fe20000010000 */
[----:B------:R-:W-:-:S04]  /*4a50*/  ISETP.NE.AND.EX P6, PT, RZ, UR7, PT, P6 ;  /* 0x00000007ff007c0c */ /* 0x000fc8000bfc5360 */
[----:B------:R-:W-:-:S04]  /*4a60*/  @P5 F2FP.F16.F32.PACK_AB R10, RZ, R176 ;  /* 0x000000b0ff0a523e */ /* 0x000fc800000000ff */
[----:B------:R-:W-:Y:S01]  /*4a70*/  @P5 PRMT R168, R10, 0x7610, R168 ;  /* 0x000076100aa85816 */ /* 0x000fe200000000a8 */
[----:B------:R-:W-:-:S05]  /*4a80*/  @P4 HADD2.F32 R10, -RZ, R164.H1_H1 ;  /* 0x300000a4ff0a4230 */ /* 0x000fca0000004100 */
[----:B------:R-:W-:-:S05]  /*4a90*/  @P4 FADD.FTZ R179, R179, R10 ;  /* 0x0000000ab3b34221 */ /* 0x000fca0000010000 */
[----:B------:R-:W-:-:S04]  /*4aa0*/  @P5 F2FP.F16.F32.PACK_AB R10, RZ, R179 ;  /* 0x000000b3ff0a523e */ /* 0x000fc800000000ff */
[----:B------:R-:W-:Y:S02]  /*4ab0*/  @P5 PRMT R168, R168, 0x5410, R10 ;  /* 0x00005410a8a85816 */ /* 0x000fe4000000000a */
[-C--:B------:R-:W-:Y:S02]  /*4ac0*/  @P6 F2FP.F16.F32.PACK_AB R10, RZ, R176.reuse ;  /* 0x000000b0ff0a623e */ /* 0x080fe400000000ff */
[----:B------:R-:W-:Y:S02]  /*4ad0*/  F2FP.F16.F32.PACK_AB R176, R179, R176 ;  /* 0x000000b0b3b0723e */ /* 0x000fe400000000ff */
[----:B------:R-:W-:Y:S02]  /*4ae0*/  @P6 PRMT R172, R10, 0x7610, R172 ;  /* 0x000076100aac6816 */ /* 0x000fe400000000ac */
[----:B------:R-:W-:-:S04]  /*4af0*/  @P6 F2FP.F16.F32.PACK_AB R10, RZ, R179 ;  /* 0x000000b3ff0a623e */ /* 0x000fc800000000ff */
[----:B------:R-:W-:Y:S01]  /*4b00*/  @P6 PRMT R172, R172, 0x5410, R10 ;  /* 0x00005410acac6816 */ /* 0x000fe2000000000a */
[----:B------:R-:W-:-:S05]  /*4b10*/  @P4 HADD2.F32 R10, -RZ, R165.H0_H0 ;  /* 0x200000a5ff0a4230 */ /* 0x000fca0000004100 */
[----:B------:R-:W-:-:S05]  /*4b20*/  @P4 FADD.FTZ R177, R177, R10 ;  /* 0x0000000ab1b14221 */ /* 0x000fca0000010000 */
[----:B------:R-:W-:-:S04]  /*4b30*/  @P5 F2FP.F16.F32.PACK_AB R10, RZ, R177 ;  /* 0x000000b1ff0a523e */ /* 0x000fc800000000ff */
[----:B------:R-:W-:Y:S02]  /*4b40*/  @P5 PRMT R169, R10, 0x7610, R169 ;  /* 0x000076100aa95816 */ /* 0x000fe400000000a9 */
[----:B------:R-:W-:-:S04]  /*4b50*/  @P6 F2FP.F16.F32.PACK_AB R10, RZ, R177 ;  /* 0x000000b1ff0a623e */ /* 0x000fc800000000ff */
[----:B------:R-:W-:Y:S01]  /*4b60*/  @P6 PRMT R173, R10, 0x7610, R173 ;  /* 0x000076100aad6816 */ /* 0x000fe200000000ad */
[----:B------:R-:W-:-:S05]  /*4b70*/  @P4 HADD2.F32 R10, -RZ, R165.H1_H1 ;  /* 0x300000a5ff0a4230 */ /* 0x000fca0000004100 */
[----:B------:R-:W-:-:S05]  /*4b80*/  @P4 FADD.FTZ R178, R178, R10 ;  /* 0x0000000ab2b24221 */ /* 0x000fca0000010000 */
[-C--:B------:R-:W-:Y:S02]  /*4b90*/  @P5 F2FP.F16.F32.PACK_AB R10, RZ, R178.reuse ;  /* 0x000000b2ff0a523e */ /* 0x080fe400000000ff */
[----:B------:R-:W-:Y:S02]  /*4ba0*/  F2FP.F16.F32.PACK_AB R177, R178, R177 ;  /* 0x000000b1b2b1723e */ /* 0x000fe400000000ff */
[----:B------:R-:W-:Y:S02]  /*4bb0*/  @P5 PRMT R169, R169, 0x5410, R10 ;  /* 0x00005410a9a95816 */ /* 0x000fe4000000000a */
[----:B------:R-:W-:-:S04]  /*4bc0*/  @P6 F2FP.F16.F32.PACK_AB R10, RZ, R178 ;  /* 0x000000b2ff0a623e */ /* 0x000fc800000000ff */
[----:B------:R-:W-:Y:S01]  /*4bd0*/  @P6 PRMT R173, R173, 0x5410, R10 ;  /* 0x00005410adad6816 */ /* 0x000fe2000000000a */
[----:B------:R-:W-:-:S05]  /*4be0*/  @P4 HADD2.F32 R10, -RZ, R166.H0_H0 ;  /* 0x200000a6ff0a4230 */ /* 0x000fca0000004100 */
[----:B------:R-:W-:Y:S01]  /*4bf0*/  @P4 FADD.FTZ R183, R183, R10 ;  /* 0x0000000ab7b74221 */ /* 0x000fe20000010000 */
[----:B------:R-:W-:-:S05]  /*4c00*/  @P4 HADD2.F32 R10, -RZ, R166.H1_H1 ;  /* 0x300000a6ff0a4230 */ /* 0x000fca0000004100 */
[----:B------:R-:W-:Y:S01]  /*4c10*/  @P4 FADD.FTZ R192, R192, R10 ;  /* 0x0000000ac0c04221 */ /* 0x000fe20000010000 */
[----:B------:R-:W-:-:S05]  /*4c20*/  @P4 HADD2.F32 R10, -RZ, R167.H0_H0 ;  /* 0x200000a7ff0a4230 */ /* 0x000fca0000004100 */
[----:B------:R-:W-:Y:S01]  /*4c30*/  @P4 FADD.FTZ R180, R180, R10 ;  /* 0x0000000ab4b44221 */ /* 0x000fe20000010000 */
[----:B------:R-:W-:-:S04]  /*4c40*/  @P4 HADD2.F32 R10, -RZ, R167.H1_H1 ;  /* 0x300000a7ff0a4230 */ /* 0x000fc80000004100 */
[----:B------:R-:W-:Y:S01]  /*4c50*/  @P6 F2FP.F16.F32.PACK_AB R181, RZ, R180 ;  /* 0x000000b4ffb5623e */ /* 0x000fe200000000ff */
[----:B------:R-:W-:Y:S01]  /*4c60*/  @P4 FADD.FTZ R182, R182, R10 ;  /* 0x0000000ab6b64221 */ /* 0x000fe20000010000 */
[-C--:B------:R-:W-:Y:S02]  /*4c70*/  @P5 F2FP.F16.F32.PACK_AB R10, RZ, R183.reuse ;  /* 0x000000b7ff0a523e */ /* 0x080fe400000000ff */
[----:B------:R-:W-:Y:S02]  /*4c80*/  ISETP.NE.U32.AND P4, PT, RZ, UR14, PT ;  /* 0x0000000eff007c0c */ /* 0x000fe4000bf85070 */
[----:B------:R-:W-:Y:S02]  /*4c90*/  @P5 PRMT R170, R10, 0x7610, R170 ;  /* 0x000076100aaa5816 */ /* 0x000fe400000000aa */
[----:B------:R-:W-:Y:S02]  /*4ca0*/  @P6 F2FP.F16.F32.PACK_AB R10, RZ, R183 ;  /* 0x000000b7ff0a623e */ /* 0x000fe400000000ff */
[----:B------:R-:W-:-:S02]  /*4cb0*/  ISETP.NE.AND.EX P4, PT, RZ, UR15, PT, P4 ;  /* 0x0000000fff007c0c */ /* 0x000fc4000bf85340 */
[----:B------:R-:W-:Y:S02]  /*4cc0*/  @P6 PRMT R174, R10, 0x7610, R174 ;  /* 0x000076100aae6816 */ /* 0x000fe400000000ae */
[----:B------:R-:W-:Y:S02]  /*4cd0*/  @P5 F2FP.F16.F32.PACK_AB R10, RZ, R180 ;  /* 0x000000b4ff0a523e */ /* 0x000fe400000000ff */
[----:B------:R-:W-:Y:S02]  /*4ce0*/  @P5 F2FP.F16.F32.PACK_AB R178, RZ, R182 ;  /* 0x000000b6ffb2523e */ /* 0x000fe400000000ff */
[----:B------:R-:W-:Y:S02]  /*4cf0*/  @P5 PRMT R171, R10, 0x7610, R171 ;  /* 0x000076100aab5816 */ /* 0x000fe400000000ab */
[----:B------:R-:W-:Y:S02]  /*4d00*/  @P5 F2FP.F16.F32.PACK_AB R10, RZ, R192 ;  /* 0x000000c0ff0a523e */ /* 0x000fe400000000ff */
[----:B------:R-:W-:-:S02]  /*4d10*/  @P5 PRMT R171, R171, 0x5410, R178 ;  /* 0x00005410abab5816 */ /* 0x000fc400000000b2 */
[----:B------:R-:W1:Y:S01]  /*4d20*/  @P4 LDC.64 R178, c[0x0][0x308] ;  /* 0x0000c200ffb24b82 */ /* 0x000e620000000a00 */
[----:B------:R-:W-:Y:S02]  /*4d30*/  @P5 PRMT R170, R170, 0x5410, R10 ;  /* 0x00005410aaaa5816 */ /* 0x000fe4000000000a */
[----:B------:R-:W-:Y:S02]  /*4d40*/  @P6 PRMT R175, R181, 0x7610, R175 ;  /* 0x00007610b5af6816 */ /* 0x000fe400000000af */
[----:B------:R-:W-:-:S04]  /*4d50*/  @P6 F2FP.F16.F32.PACK_AB R10, RZ, R192 ;  /* 0x000000c0ff0a623e */ /* 0x000fc800000000ff */
[----:B------:R-:W-:Y:S01]  /*4d60*/  @P6 PRMT R174, R174, 0x5410, R10 ;  /* 0x00005410aeae6816 */ /* 0x000fe2000000000a */
[----:B-1----:R-:W-:-:S05]  /*4d70*/  @P4 IMAD.WIDE.U32 R178, R3, 0x10, R178 ;  /* 0x0000001003b24825 */ /* 0x002fca00078e00b2 */
[----:B------:R1:W-:Y:S02]  /*4d80*/  @P4 STG.E.128 desc[UR4][R178.64], R168 ;  /* 0x000000a8b2004986 */ /* 0x0003e4000c101d04 */
[----:B-1----:R-:W-:Y:S02]  /*4d90*/  F2FP.F16.F32.PACK_AB R179, R182, R180 ;  /* 0x000000b4b6b3723e */ /* 0x002fe400000000ff */
[----:B------:R-:W1:Y:S01]  /*4da0*/  LDC.64 R180, c[0x0][0x2f8] ;  /* 0x0000be00ffb47b82 */ /* 0x000e620000000a00 */
[----:B------:R-:W-:Y:S02]  /*4db0*/  F2FP.F16.F32.PACK_AB R178, R192, R183 ;  /* 0x000000b7c0b2723e */ /* 0x000fe400000000ff */
[----:B------:R-:W-:-:S04]  /*4dc0*/  @P6 F2FP.F16.F32.PACK_AB R183, RZ, R182 ;  /* 0x000000b6ffb7623e */ /* 0x000fc800000000ff */
[----:B------:R-:W-:Y:S01]  /*4dd0*/  @P6 PRMT R175, R175, 0x5410, R183 ;  /* 0x00005410afaf6816 */ /* 0x000fe200000000b7 */
[----:B-1----:R-:W-:-:S05]  /*4de0*/  IMAD.WIDE.U32 R180, R3, 0x10, R180 ;  /* 0x0000001003b47825 */ /* 0x002fca00078e00b4 */
[----:B------:R1:W-:Y:S02]  /*4df0*/  STG.E.128 desc[UR4][R180.64], R176 ;  /* 0x000000b0b4007986 */ /* 0x0003e4000c101d04 */
[----:B-1----:R-:W-:-:S04]  /*4e00*/  @P6 LEA R176, P4, R3, UR6, 0x4 ;  /* 0x0000000603b06c11 */ /* 0x002fc8000f8820ff */
[----:B------:R-:W-:-:S05]  /*4e10*/  @P6 LEA.HI.X R177, R3, UR7, RZ, 0x4, P4 ;  /* 0x0000000703b16c11 */ /* 0x000fca000a0f24ff */
[----:B------:R4:W-:Y:S04]  /*4e20*/  @P6 STG.E.128 desc[UR4][R176.64], R172 ;  /* 0x000000acb0006986 */ /* 0x0009e8000c101d04 */
.L_x_351:
[----:B------:R-:W-:Y:S05]  /*4e30*/  BSYNC B0 ;  /* 0x0000000000007941 */ /* 0x000fea0003800000 */
.L_x_350:
[----:B------:R-:W-:Y:S02]  /*4e40*/  IADD3 R2, R2, UR16, RZ ;  /* 0x0000001002027c10 */ /* 0x000fe4000fffe0ff */
[----:B------:R-:W-:Y:S02]  /*4e50*/  SEL R236, RZ, 0x1, P3 ;  /* 0x00000001ffec7807 */ /* 0x000fe40001800000 */
[----:B------:R-:W-:-:S13]  /*4e60*/  ISETP.GE.AND P4, PT, R2, UR17, PT ;  /* 0x0000001102007c0c */ /* 0x000fda000bf86270 */
[----:B------:R-:W-:Y:S05]  /*4e70*/  @!P4 BRA `(.L_x_352) ;  /* 0xffffffc00010c947 */ /* 0x000fea000383ffff */
.L_x_334:
        /* <DEDUP_REMOVED lines=25> */
.L_x_354:
[----:B------:R-:W-:Y:S05]  /*5010*/  BSYNC B0 ;  /* 0x0000000000007941 */ /* 0x000fea0003800000 */
.L_x_353:
        /* <DEDUP_REMOVED lines=19> */
.L_x_356:
[----:B------:R-:W-:Y:S05]  /*5150*/  BSYNC B0 ;  /* 0x0000000000007941 */ /* 0x000fea0003800000 */
.L_x_355:
        /* <DEDUP_REMOVED lines=19> */
.L_x_358:
[----:B------:R-:W-:Y:S05]  /*5290*/  BSYNC B0 ;  /* 0x0000000000007941 */ /* 0x000fea0003800000 */
.L_x_357:
[----:B------:R-:W-:-:S13]  /*52a0*/  ISETP.NE.AND P0, PT, R238, RZ, PT ;  /* 0x000000ffee00720c */ /* 0x000fda0003f05270 */
        /* <DEDUP_REMOVED lines=18> */
.L_x_343:
[----:B------:R-:W-:Y:S01]  /*53d0*/  HFMA2.MMA R176, -RZ, RZ, 0, 9.5367431640625e-07 ;  /* 0x00000010ffb07435 */ /* 0x000fe200000001ff */
[----:B------:R-:W-:Y:S02]  /*53e0*/  MOV R179, R219 ;  /* 0x000000db00b37202 */ /* 0x000fe40000000f00 */
[----:B------:R-:W-:Y:S02]  /*53f0*/  MOV R177, 0x1f ;  /* 0x0000001f00b17802 */ /* 0x000fe40000000f00 */
[----:B------:R-:W-:-:S07]  /*5400*/  MOV R178, 0xffffffff ;  /* 0xffffffff00b27802 */ /* 0x000fce0000000f00 */
[----:B01---5:R-:W-:Y:S05]  /*5410*/  WARPSYNC.COLLECTIVE R178, `(.L_x_359) ;  /* 0x00000000b2087348 */ /* 0x023fea0003c00000 */
[----:B------:R2:W3:Y:S02]  /*5420*/  SHFL.DOWN P5, R183, R179, R176, R177 ;  /* 0x080000b0b3b77389 */ /* 0x0004e400000a00b1 */
[----:B0123-5:R-:W-:Y:S01]  /*5430*/  ENDCOLLECTIVE ;  /* 0x000000000000791b */ /* 0x02ffe20003800000 */
.L_x_359:
[----:B------:R-:W-:Y:S01]  /*5440*/  MOV R179, R221 ;  /* 0x000000dd00b37202 */ /* 0x000fe20000000f00 */
[----:B------:R-:W-:-:S07]  /*5450*/  FADD.FTZ R219, R183, R219 ;  /* 0x000000dbb7db7221 */ /* 0x000fce0000010000 */
[----:B------:R-:W-:Y:S05]  /*5460*/  WARPSYNC.COLLECTIVE R178, `(.L_x_360) ;  /* 0x00000000b2087348 */ /* 0x000fea0003c00000 */
[----:B------:R0:W1:Y:S02]  /*5470*/  SHFL.DOWN P5, R183, R179, R176, R177 ;  /* 0x080000b0b3b77389 */ /* 0x00006400000a00b1 */
[----:B01----:R-:W-:Y:S01]  /*5480*/  ENDCOLLECTIVE ;  /* 0x000000000000791b */ /* 0x003fe20003800000 */
.L_x_360:
[----:B------:R-:W-:Y:S01]  /*5490*/  HFMA2.MMA R176, -RZ, RZ, 0, 4.76837158203125e-07 ;  /* 0x00000008ffb07435 */ /* 0x000fe200000001ff */
[----:B------:R-:W-:Y:S01]  /*54a0*/  MOV R179, R219 ;  /* 0x000000db00b37202 */ /* 0x000fe20000000f00 */
[----:B------:R-:W-:-:S09]  /*54b0*/  FADD.FTZ R221, R183, R221 ;  /* 0x000000ddb7dd7221 */ /* 0x000fd20000010000 */
[----:B------:R-:W-:Y:S05]  /*54c0*/  WARPSYNC.COLLECTIVE R178, `(.L_x_361) ;  /* 0x00000000b2087348 */ /* 0x000fea0003c00000 */
[----:B------:R0:W1:Y:S02]  /*54d0*/  SHFL.DOWN P5, R183, R179, R176, R177 ;  /* 0x080000b0b3b77389 */ /* 0x00006400000a00b1 */
[----:B01----:R-:W-:Y:S01]  /*54e0*/  ENDCOLLECTIVE ;  /* 0x000000000000791b */ /* 0x003fe20003800000 */
.L_x_361:
[----:B------:R-:W-:Y:S01]  /*54f0*/  MOV R179, R221 ;  /* 0x000000dd00b37202 */ /* 0x000fe20000000f00 */
[----:B------:R-:W-:-:S07]  /*5500*/  FADD.FTZ R219, R219, R183 ;  /* 0x000000b7dbdb7221 */ /* 0x000fce0000010000 */
[----:B------:R-:W-:Y:S05]  /*5510*/  WARPSYNC.COLLECTIVE R178, `(.L_x_362) ;  /* 0x00000000b2087348 */ /* 0x000fea0003c00000 */
[----:B------:R0:W1:Y:S02]  /*5520*/  SHFL.DOWN P5, R183, R179, R176, R177 ;  /* 0x080000b0b3b77389 */ /* 0x00006400000a00b1 */
[----:B01----:R-:W-:Y:S01]  /*5530*/  ENDCOLLECTIVE ;  /* 0x000000000000791b */ /* 0x003fe20003800000 */
.L_x_362:
[----:B------:R-:W-:Y:S01]  /*5540*/  HFMA2.MMA R176, -RZ, RZ, 0, 2.384185791015625e-07 ;  /* 0x00000004ffb07435 */ /* 0x000fe200000001ff */
[----:B------:R-:W-:Y:S01]  /*5550*/  MOV R179, R219 ;  /* 0x000000db00b37202 */ /* 0x000fe20000000f00 */
[----:B------:R-:W-:-:S09]  /*5560*/  FADD.FTZ R221, R221, R183 ;  /* 0x000000b7dddd7221 */ /* 0x000fd20000010000 */
[----:B------:R-:W-:Y:S05]  /*5570*/  WARPSYNC.COLLECTIVE R178, `(.L_x_363) ;  /* 0x00000000b2087348 */ /* 0x000fea0003c00000 */
[----:B------:R0:W1:Y:S02]  /*5580*/  SHFL.DOWN P5, R183, R179, R176, R177 ;  /* 0x080000b0b3b77389 */ /* 0x00006400000a00b1 */
[----:B01----:R-:W-:Y:S01]  /*5590*/  ENDCOLLECTIVE ;  /* 0x000000000000791b */ /* 0x003fe20003800000 */
.L_x_363:
[----:B------:R-:W-:Y:S02]  /*55a0*/  MOV R179, R221 ;  /* 0x000000dd00b37202 */ /* 0x000fe40000000f00 */
[----:B------:R-:W-:-:S07]  /*55b0*/  MOV R182, R183 ;  /* 0x000000b700b67202 */ /* 0x000fce0000000f00 */
[----:B------:R-:W-:Y:S05]  /*55c0*/  WARPSYNC.COLLECTIVE R178, `(.L_x_364) ;  /* 0x00000000b2087348 */ /* 0x000fea0003c00000 */
[----:B------:R0:W1:Y:S02]  /*55d0*/  SHFL.DOWN P5, R183, R179, R176, R177 ;  /* 0x080000b0b3b77389 */ /* 0x00006400000a00b1 */
[----:B01----:R-:W-:Y:S01]  /*55e0*/  ENDCOLLECTIVE ;  /* 0x000000000000791b */ /* 0x003fe20003800000 */
.L_x_364:
[----:B------:R-:W-:Y:S01]  /*55f0*/  FADD.FTZ R182, R219, R182 ;  /* 0x000000b6dbb67221 */ /* 0x000fe20000010000 */
[----:B------:R-:W-:-:S04]  /*5600*/  HFMA2.MMA R176, -RZ, RZ, 0, 1.1920928955078125e-07 ;  /* 0x00000002ffb07435 */ /* 0x000fc800000001ff */
[----:B------:R-:W-:Y:S02]  /*5610*/  MOV R179, R182 ;  /* 0x000000b600b37202 */ /* 0x000fe40000000f00 */
[----:B------:R-:W-:-:S07]  /*5620*/  MOV R181, R183 ;  /* 0x000000b700b57202 */ /* 0x000fce0000000f00 */
[----:B------:R-:W-:Y:S05]  /*5630*/  WARPSYNC.COLLECTIVE R178, `(.L_x_365) ;  /* 0x00000000b2087348 */ /* 0x000fea0003c00000 */
[----:B------:R0:W1:Y:S02]  /*5640*/  SHFL.DOWN P5, R183, R179, R176, R177 ;  /* 0x080000b0b3b77389 */ /* 0x00006400000a00b1 */
[----:B01----:R-:W-:Y:S01]  /*5650*/  ENDCOLLECTIVE ;  /* 0x000000000000791b */ /* 0x003fe20003800000 */
.L_x_365:
[----:B------:R-:W-:-:S05]  /*5660*/  FADD.FTZ R181, R221, R181 ;  /* 0x000000b5ddb57221 */ /* 0x000fca0000010000 */
[----:B------:R-:W-:Y:S01]  /*5670*/  MOV R179, R181 ;  /* 0x000000b500b37202 */ /* 0x000fe20000000f00 */
[----:B------:R-:W-:-:S07]  /*5680*/  FADD.FTZ R182, R182, R183 ;  /* 0x000000b7b6b67221 */ /* 0x000fce0000010000 */
[----:B------:R-:W-:Y:S05]  /*5690*/  WARPSYNC.COLLECTIVE R178, `(.L_x_366) ;  /* 0x00000000b2087348 */ /* 0x000fea0003c00000 */
[----:B------:R0:W1:Y:S02]  /*56a0*/  SHFL.DOWN P5, R183, R179, R176, R177 ;  /* 0x080000b0b3b77389 */ /* 0x00006400000a00b1 */
[----:B01----:R-:W-:Y:S01]  /*56b0*/  ENDCOLLECTIVE ;  /* 0x000000000000791b */ /* 0x003fe20003800000 */
.L_x_366:
[----:B------:R-:W-:Y:S01]  /*56c0*/  HFMA2.MMA R176, -RZ, RZ, 0, 5.9604644775390625e-08 ;  /* 0x00000001ffb07435 */ /* 0x000fe200000001ff */
[----:B------:R-:W-:Y:S01]  /*56d0*/  MOV R179, R182 ;  /* 0x000000b600b37202 */ /* 0x000fe20000000f00 */
[----:B------:R-:W-:-:S09]  /*56e0*/  FADD.FTZ R181, R181, R183 ;  /* 0x000000b7b5b57221 */ /* 0x000fd20000010000 */
[----:B------:R-:W-:Y:S05]  /*56f0*/  WARPSYNC.COLLECTIVE R178, `(.L_x_367) ;  /* 0x00000000b2087348 */ /* 0x000fea0003c00000 */
[----:B------:R0:W1:Y:S02]  /*5700*/  SHFL.DOWN P5, R183, R179, R176, R177 ;  /* 0x080000b0b3b77389 */ /* 0x00006400000a00b1 */
[----:B01----:R-:W-:Y:S01]  /*5710*/  ENDCOLLECTIVE ;  /* 0x000000000000791b */ /* 0x003fe20003800000 */
.L_x_367:
[----:B------:R-:W-:Y:S02]  /*5720*/  MOV R179, R181 ;  /* 0x000000b500b37202 */ /* 0x000fe40000000f00 */
[----:B------:R-:W-:-:S07]  /*5730*/  MOV R192, R183 ;  /* 0x000000b700c07202 */ /* 0x000fce0000000f00 */
[----:B------:R-:W-:Y:S05]  /*5740*/  WARPSYNC.COLLECTIVE R178, `(.L_x_368) ;  /* 0x00000000b2087348 */ /* 0x000fea0003c00000 */
[----:B------:R0:W1:Y:S02]  /*5750*/  SHFL.DOWN P5, R183, R179, R176, R177 ;  /* 0x080000b0b3b77389 */ /* 0x00006400000a00b1 */
[----:B01----:R-:W-:Y:S01]  /*5760*/  ENDCOLLECTIVE ;  /* 0x000000000000791b */ /* 0x003fe20003800000 */
.L_x_368:
[----:B------:R-:W-:Y:S01]  /*5770*/  MOV R177, R183 ;  /* 0x000000b700b17202 */ /* 0x000fe20000000f00 */
[----:B------:R-:W-:Y:S06]  /*5780*/  BRA `(.L_x_369) ;  /* 0xffffffdc000c7947 */ /* 0x000fec000383ffff */
.L_x_370:
        /* <DEDUP_REMOVED lines=15> */
.L_x_3518:


//--------------------- .text._ZN10layer_norm31ln_parallel_residual_bwd_kernelINS_13Kernel_traitsI6__halfS2_S2_S2_fjLj8192ELj1ELj1ELj8ELj16ENS_18Kernel_traits_baseILj8192ES2_S2_S2_S2_fjLj256EEEEELb0ELb0ELb1EEEvNS_9BwdParamsE --------------------------
	.section	.text._ZN10layer_norm31ln_parallel_residual_bwd_kernelINS_13Kernel_traitsI6__halfS2_S2_S2_fjLj8192ELj1ELj1ELj8ELj16ENS_18Kernel_traits_baseILj8192ES2_S2_S2_S2_fjLj256EEEEELb0ELb0ELb1EEEvNS_9BwdParamsE,"ax",@progbits
	.align	128
        .global         _ZN10layer_norm31ln_parallel_residual_bwd_kernelINS_13Kernel_traitsI6__halfS2_S2_S2_fjLj8192ELj1ELj1ELj8ELj16ENS_18Kernel_traits_baseILj8192ES2_S2_S2_S2_fjLj256EEEEELb0ELb0ELb1EEEvNS_9BwdParamsE
        .type           _ZN10layer_norm31ln_parallel_residual_bwd_kernelINS_13Kernel_traitsI6__halfS2_S2_S2_fjLj8192ELj1ELj1ELj8ELj16ENS_18Kernel_traits_baseILj8192ES2_S2_S2_S2_fjLj256EEEEELb0ELb0ELb1EEEvNS_9BwdParamsE,@function
        .size           _ZN10layer_norm31ln_parallel_residual_bwd_kernelINS_13Kernel_traitsI6__halfS2_S2_S2_fjLj8192ELj1ELj1ELj8ELj16ENS_18Kernel_traits_baseILj8192ES2_S2_S2_S2_fjLj256EEEEELb0ELb0ELb1EEEvNS_9BwdParamsE,(.L_x_3519 - _ZN10layer_norm31ln_parallel_residual_bwd_kernelINS_13Kernel_traitsI6__halfS2_S2_S2_fjLj8192ELj1ELj1ELj8ELj16ENS_18Kernel_traits_baseILj8192ES2_S2_S2_S2_fjLj256EEEEELb0ELb0ELb1EEEvNS_9BwdParamsE)
        .other          _ZN10layer_norm31ln_parallel_residual_bwd_kernelINS_13Kernel_traitsI6__halfS2_S2_S2_fjLj8192ELj1ELj1ELj8ELj16ENS_18Kernel_traits_baseILj8192ES2_S2_S2_S2_fjLj256EEEEELb0ELb0ELb1EEEvNS_9BwdParamsE,@"STO_CUDA_ENTRY STV_DEFAULT"
_ZN10layer_norm31ln_parallel_residual_bwd_kernelINS_13Kernel_traitsI6__halfS2_S2_S2_fjLj8192ELj1ELj1ELj8ELj16ENS_18Kernel_traits_baseILj8192ES2_S2_S2_S2_fjLj256EEEEELb0ELb0ELb1EEEvNS_9BwdParamsE:
.text._ZN10layer_norm31ln_parallel_residual_bwd_kernelINS_13Kernel_traitsI6__halfS2_S2_S2_fjLj8192ELj1ELj1ELj8ELj16ENS_18Kernel_traits_baseILj8192ES2_S2_S2_S2_fjLj256EEEEELb0ELb0ELb1EEEvNS_9BwdParamsE:
        /* <DEDUP_REMOVED lines=80> */
.L_x_371:
[----:B------:R-:W-:Y:S01]  /*0500*/  SHF.L.U32 R2, R2, 0x4, RZ ;  /* 0x0000000402027819 */ /* 0x000fe200000006ff */
[----:B------:R-:W-:-:S03]  /*0510*/  ULDC.64 UR4, c[0x0][0x260] ;  /* 0x0000980000047ab9 */ /* 0x000fc60000000a00 */
[----:B------:R-:W-:-:S04]  /*0520*/  LOP3.LUT R12, R2, 0xff0, RZ, 0xc0, !PT ;  /* 0x00000ff0020c7812 */ /* 0x000fc800078ec0ff */
[----:B------:R-:W-:-:S04]  /*0530*/  IADD3 R2, P0, R12, UR4, RZ ;  /* 0x000000040c027c10 */ /* 0x000fc8000ff1e0ff */
[----:B------:R-:W-:Y:S01]  /*0540*/  IADD3.X R3, RZ, UR5, RZ, P0, !PT ;  /* 0x00000005ff037c10 */ /* 0x000fe200087fe4ff */
        /* <DEDUP_REMOVED lines=10> */
[----:B------:R2:W5:Y:S04]  /*05f0*/  LDG.E.128 R8, desc[UR6][R2.64+0x3000] ;  /* 0x0030000602087981 */ /* 0x000568000c1e1d00 */
[----:B------:R0:W5:Y:S01]  /*0600*/  LDG.E.128 R4, desc[UR6][R12.64+0x3000] ;  /* 0x003000060c047981 */ /* 0x000162000c1e1d00 */
[----:B------:R-:W-:Y:S01]  /*0610*/  ISETP.NE.U32.AND P0, PT, RZ, UR4, PT ;  /* 0x00000004ff007c0c */ /* 0x000fe2000bf05070 */
[----:B------:R-:W-:-:S02]  /*0620*/  HFMA2.MMA R205, -RZ, RZ, 0, 5.9604644775390625e-08 ;  /* 0x00000001ffcd7435 */ /* 0x000fc400000001ff */
[----:B------:R-:W-:Y:S02]  /*0630*/  HFMA2.MMA R202, -RZ, RZ, 0, 0 ;  /* 0x00000000ffca7435 */ /* 0x000fe400000001ff */
[----:B------:R-:W-:Y:S01]  /*0640*/  HFMA2.MMA R185, -RZ, RZ, 0, 0 ;  /* 0x00000000ffb97435 */ /* 0x000fe200000001ff */
[----:B------:R-:W-:Y:S02]  /*0650*/  ISETP.NE.AND.EX P0, PT, RZ, UR5, PT, P0 ;  /* 0x00000005ff007c0c */ /* 0x000fe4000bf05300 */
[----:B------:R-:W-:Y:S02]  /*0660*/  CS2R R200, SRZ ;  /* 0x0000000000c87805 */ /* 0x000fe4000001ff00 */
[----:B------:R-:W-:Y:S02]  /*0670*/  MOV R225, RZ ;  /* 0x000000ff00e17202 */ /* 0x000fe40000000f00 */
[----:B------:R-:W-:Y:S02]  /*0680*/  CS2R R198, SRZ ;  /* 0x0000000000c67805 */ /* 0x000fe4000001ff00 */
[----:B------:R-:W-:-:S02]  /*0690*/  CS2R R196, SRZ ;  /* 0x0000000000c47805 */ /* 0x000fc4000001ff00 */
[----:B------:R-:W-:Y:S02]  /*06a0*/  CS2R R194, SRZ ;  /* 0x0000000000c27805 */ /* 0x000fe4000001ff00 */
[----:B------:R-:W-:Y:S02]  /*06b0*/  CS2R R192, SRZ ;  /* 0x0000000000c07805 */ /* 0x000fe4000001ff00 */
[----:B------:R-:W-:Y:S02]  /*06c0*/  MOV R191, RZ ;  /* 0x000000ff00bf7202 */ /* 0x000fe40000000f00 */
        /* <DEDUP_REMOVED lines=39> */
[----:B--2---:R-:W-:-:S02]  /*0940*/  HADD2.F32 R3, -RZ, R16.H0_H0 ;  /* 0x20000010ff037230 */ /* 0x004fc40000004100 */
[----:B------:R-:W-:Y:S02]  /*0950*/  HADD2.F32 R2, -RZ, R16.H1_H1 ;  /* 0x30000010ff027230 */ /* 0x000fe40000004100 */
[--C-:B0-----:R-:W-:Y:S01]  /*0960*/  HADD2.F32 R12, -RZ, R17.reuse.H0_H0 ;  /* 0x20000011ff0c7230 */ /* 0x101fe20000004100 */
[----:B------:R0:W-:Y:S04]  /*0970*/  STL [R1+0xa8], R3 ;  /* 0x0000a80301007387 */ /* 0x0001e80000100800 */
[----:B------:R1:W-:Y:S01]  /*0980*/  STL [R1+0xa0], R2 ;  /* 0x0000a00201007387 */ /* 0x0003e20000100800 */
[----:B0-----:R-:W-:-:S03]  /*0990*/  HADD2.F32 R3, -RZ, R17.H1_H1 ;  /* 0x30000011ff037230 */ /* 0x001fc60000004100 */
        /* <DEDUP_REMOVED lines=10> */
[--C-:B----4-:R-:W-:Y:S02]  /*0a40*/  HADD2.F32 R12, -RZ, R20.reuse.H0_H0 ;  /* 0x20000014ff0c7230 */ /* 0x110fe40000004100 */
        /* <DEDUP_REMOVED lines=14> */
[----:B---3--:R-:W-:-:S03]  /*0b30*/  HADD2.F32 R2, -RZ, R24.H0_H0 ;  /* 0x20000018ff027230 */ /* 0x008fc60000004100 */
        /* <DEDUP_REMOVED lines=15> */
[----:B-----5:R-:W-:-:S03]  /*0c30*/  HADD2.F32 R3, -RZ, R28.H0_H0 ;  /* 0x2000001cff037230 */ /* 0x020fc60000004100 */
        /* <DEDUP_REMOVED lines=24> */
[----:B------:R-:W-:Y:S01]  /*0dc0*/  STL [R1+0x10], R12 ;  /* 0x0000100c01007387 */ /* 0x000fe20000100800 */
[----:B--2---:R-:W-:-:S03]  /*0dd0*/  HADD2.F32 R2, -RZ, R34.H1_H1 ;  /* 0x30000022ff027230 */ /* 0x004fc60000004100 */
[----:B------:R0:W-:Y:S04]  /*0de0*/  STL [R1+0x8], R3 ;  /* 0x0000080301007387 */ /* 0x0001e80000100800 */
[----:B------:R1:W-:Y:S01]  /*0df0*/  STL [R1], R2 ;  /* 0x0000000201007387 */ /* 0x0003e20000100800 */
[--C-:B0-----:R-:W-:Y:S02]  /*0e00*/  HADD2.F32 R3, -RZ, R36.reuse.H0_H0 ;  /* 0x20000024ff037230 */ /* 0x101fe40000004100 */
[----:B-1----:R-:W-:-:S03]  /*0e10*/  HADD2.F32 R2, -RZ, R36.H1_H1 ;  /* 0x30000024ff027230 */ /* 0x002fc60000004100 */
[----:B------:R0:W-:Y:S01]  /*0e20*/  STL [R1+0x24], R3 ;  /* 0x0000240301007387 */ /* 0x0001e20000100800 */
[----:B------:R-:W-:-:S03]  /*0e30*/  HADD2.F32 R12, -RZ, R37.H0_H0 ;  /* 0x20000025ff0c7230 */ /* 0x000fc60000004100 */
[----:B------:R1:W-:Y:S01]  /*0e40*/  STL [R1+0x1c], R2 ;  /* 0x00001c0201007387 */ /* 0x0003e20000100800 */
[----:B0-----:R-:W-:-:S03]  /*0e50*/  HADD2.F32 R3, -RZ, R37.H1_H1 ;  /* 0x30000025ff037230 */ /* 0x001fc60000004100 */
[----:B------:R0:W-:Y:S01]  /*0e60*/  STL [R1+0x14], R12 ;  /* 0x0000140c01007387 */ /* 0x0001e20000100800 */
[----:B-1----:R-:W-:-:S03]  /*0e70*/  HADD2.F32 R2, -RZ, R38.H0_H0 ;  /* 0x20000026ff027230 */ /* 0x002fc60000004100 */
[----:B------:R-:W-:Y:S01]  /*0e80*/  STL [R1+0xc], R3 ;  /* 0x00000c0301007387 */ /* 0x000fe20000100800 */
[--C-:B------:R-:W-:Y:S01]  /*0e90*/  HADD2.F32 R251, -RZ, R35.reuse.H0_H0 ;  /* 0x20000023fffb7230 */ /* 0x100fe20000004100 */
[----:B------:R-:W-:Y:S01]  /*0ea0*/  CS2R R16, SRZ ;  /* 0x0000000000107805 */ /* 0x000fe2000001ff00 */
[----:B------:R-:W-:Y:S01]  /*0eb0*/  HADD2.F32 R249, -RZ, R35.H1_H1 ;  /* 0x30000023fff97230 */ /* 0x000fe20000004100 */
[----:B------:R1:W-:Y:S01]  /*0ec0*/  STL [R1+0x4], R2 ;  /* 0x0000040201007387 */ /* 0x0003e20000100800 */
[----:B------:R-:W-:Y:S01]  /*0ed0*/  HADD2.F32 R252, -RZ, R38.H1_H1 ;  /* 0x30000026fffc7230 */ /* 0x000fe20000004100 */
[----:B0-----:R-:W-:Y:S01]  /*0ee0*/  CS2R R12, SRZ ;  /* 0x00000000000c7805 */ /* 0x001fe2000001ff00 */
[--C-:B------:R-:W-:Y:S01]  /*0ef0*/  HADD2.F32 R250, -RZ, R39.reuse.H0_H0 ;  /* 0x20000027fffa7230 */ /* 0x100fe20000004100 */
[----:B------:R-:W-:Y:S01]  /*0f00*/  CS2R R18, SRZ ;  /* 0x0000000000127805 */ /* 0x000fe2000001ff00 */
[----:B------:R-:W-:Y:S01]  /*0f10*/  HADD2.F32 R248, -RZ, R39.H1_H1 ;  /* 0x30000027fff87230 */ /* 0x000fe20000004100 */
[----:B------:R-:W-:Y:S01]  /*0f20*/  CS2R R20, SRZ ;  /* 0x0000000000147805 */ /* 0x000fe2000001ff00 */
[--C-:B------:R-:W-:Y:S01]  /*0f30*/  HADD2.F32 R247, -RZ, R8.reuse.H0_H0 ;  /* 0x20000008fff77230 */ /* 0x100fe20000004100 */
[----:B------:R-:W-:Y:S01]  /*0f40*/  CS2R R22, SRZ ;  /* 0x0000000000167805 */ /* 0x000fe2000001ff00 */
[----:B------:R-:W-:Y:S01]  /*0f50*/  HADD2.F32 R245, -RZ, R8.H1_H1 ;  /* 0x30000008fff57230 */ /* 0x000fe20000004100 */
[----:B-1----:R-:W-:Y:S01]  /*0f60*/  CS2R R2, SRZ ;  /* 0x0000000000027805 */ /* 0x002fe2000001ff00 */
[--C-:B------:R-:W-:Y:S01]  /*0f70*/  HADD2.F32 R243, -RZ, R9.reuse.H0_H0 ;  /* 0x20000009fff37230 */ /* 0x100fe20000004100 */
[----:B------:R-:W-:Y:S01]  /*0f80*/  CS2R R24, SRZ ;  /* 0x0000000000187805 */ /* 0x000fe2000001ff00 */
[----:B------:R-:W-:Y:S01]  /*0f90*/  HADD2.F32 R241, -RZ, R9.H1_H1 ;  /* 0x30000009fff17230 */ /* 0x000fe20000004100 */
[----:B------:R-:W-:Y:S01]  /*0fa0*/  CS2R R8, SRZ ;  /* 0x0000000000087805 */ /* 0x000fe2000001ff00 */
        /* <DEDUP_REMOVED lines=18> */
[----:B------:R-:W-:-:S02]  /*10d0*/  HADD2.F32 R232, -RZ, R6.H1_H1 ;  /* 0x30000006ffe87230 */ /* 0x000fc40000004100 */
[--C-:B------:R-:W-:Y:S02]  /*10e0*/  HADD2.F32 R230, -RZ, R7.reuse.H0_H0 ;  /* 0x20000007ffe67230 */ /* 0x100fe40000004100 */
[----:B------:R-:W-:Y:S01]  /*10f0*/  HADD2.F32 R228, -RZ, R7.H1_H1 ;  /* 0x30000007ffe47230 */ /* 0x000fe20000004100 */
[----:B------:R-:W-:-:S07]  /*1100*/  CS2R R6, SRZ ;  /* 0x0000000000067805 */ /* 0x000fce000001ff00 */
.L_x_375:
[----:B0-----:R-:W0:Y:S01]  /*1110*/  S2R R235, SR_TID.X ;  /* 0x0000000000eb7919 */ /* 0x001e220000002100 */
[----:B------:R-:W1:Y:S01]  /*1120*/  LDC.64 R74, c[0x0][0x250] ;  /* 0x00009400ff4a7b82 */ /* 0x000e620000000a00 */
[C---:B------:R-:W-:Y:S01]  /*1130*/  IMAD R72, R0.reuse, UR8, RZ ;  /* 0x0000000800487c24 */ /* 0x040fe2000f8e02ff */
[----:B------:R-:W2:Y:S04]  /*1140*/  LDL R109, [R1+0xa4] ;  /* 0x0000a400016d7983 */ /* 0x000ea80000100800 */
[----:B------:R-:W3:Y:S02]  /*1150*/  LDL R112, [R1+0xa8] ;  /* 0x0000a80001707983 */ /* 0x000ee40000100800 */
[----:B------:R-:W4:Y:S01]  /*1160*/  LDC.64 R114, c[0x0][0x238] ;  /* 0x00008e00ff727b82 */ /* 0x000f220000000a00 */
[----:B------:R-:W-:Y:S01]  /*1170*/  SHF.R.S32.HI R73, RZ, 0x1f, R72 ;  /* 0x0000001fff497819 */ /* 0x000fe20000011448 */
[----:B------:R-:W3:Y:S04]  /*1180*/  LDL R111, [R1+0x9c] ;  /* 0x00009c00016f7983 */ /* 0x000ee80000100800 */
[----:B------:R-:W3:Y:S02]  /*1190*/  LDL R209, [R1+0x8c] ;  /* 0x00008c0001d17983 */ /* 0x000ee40000100800 */
[----:B------:R-:W4:Y:S01]  /*11a0*/  LDC.64 R116, c[0x0][0x2c0] ;  /* 0x0000b000ff747b82 */ /* 0x000f220000000a00 */
[----:B------:R-:W-:Y:S01]  /*11b0*/  LEA.HI R73, R73, R72, RZ, 0x3 ;  /* 0x0000004849497211 */ /* 0x000fe200078f18ff */
[----:B------:R-:W3:Y:S04]  /*11c0*/  LDL R110, [R1+0xa0] ;  /* 0x0000a000016e7983 */ /* 0x000ee80000100800 */
[----:B------:R-:W3:Y:S02]  /*11d0*/  LDL R113, [R1+0x90] ;  /* 0x0000900001717983 */ /* 0x000ee40000100800 */
[----:B------:R-:W4:Y:S02]  /*11e0*/  LDC.64 R118, c[0x0][0x2b8] ;  /* 0x0000ae00ff767b82 */ /* 0x000f240000000a00 */
[----:B------:R-:W3:Y:S04]  /*11f0*/  LDL R213, [R1+0x94] ;  /* 0x0000940001d57983 */ /* 0x000ee80000100800 */
[----:B------:R-:W3:Y:S02]  /*1200*/  LDL R190, [R1+0x98] ;  /* 0x0000980001be7983 */ /* 0x000ee40000100800 */
[----:B------:R-:W4:Y:S01]  /*1210*/  LDC.64 R84, c[0x0][0x258] ;  /* 0x00009600ff547b82 */ /* 0x000f220000000a00 */
[----:B0-----:R-:W-:Y:S01]  /*1220*/  LOP3.LUT R188, R235, 0xff, RZ, 0xc0, !PT ;  /* 0x000000ffebbc7812 */ /* 0x001fe200078ec0ff */
[----:B------:R-:W3:Y:S03]  /*1230*/  LDL R219, [R1+0x84] ;  /* 0x0000840001db7983 */ /* 0x000ee60000100800 */
[----:B------:R-:W-:Y:S01]  /*1240*/  LEA.HI.SX32 R188, R73, R188, 0x1d ;  /* 0x000000bc49bc7211 */ /* 0x000fe200078feaff */
[----:B-1----:R-:W-:Y:S01]  /*1250*/  IMAD.WIDE R74, R0, 0x4, R74 ;  /* 0x00000004004a7825 */ /* 0x002fe200078e024a */
[----:B------:R-:W3:Y:S03]  /*1260*/  LDL R218, [R1+0x88] ;  /* 0x0000880001da7983 */ /* 0x000ee60000100800 */
[C---:B----4-:R-:W-:Y:S01]  /*1270*/  IMAD.WIDE.U32 R72, R188.reuse, 0x10, R114 ;  /* 0x00000010bc487825 */ /* 0x050fe200078e0072 */
[----:B------:R-:W4:Y:S03]  /*1280*/  LDG.E R215, desc[UR6][R74.64] ;  /* 0x000000064ad77981 */ /* 0x000f26000c1e1900 */
[C---:B------:R-:W-:Y:S01]  /*1290*/  IMAD.WIDE.U32 R76, R188.reuse, 0x10, R116 ;  /* 0x00000010bc4c7825 */ /* 0x040fe200078e0074 */
[----:B------:R-:W3:Y:S03]  /*12a0*/  LDL R217, [R1+0x7c] ;  /* 0x00007c0001d97983 */ /* 0x000ee60000100800 */
[----:B------:R-:W-:Y:S01]  /*12b0*/  IMAD.WIDE.U32 R80, R188, 0x10, R118 ;  /* 0x00000010bc507825 */ /* 0x000fe200078e0076 */
[----:B------:R-:W-:Y:S01]  /*12c0*/  ISETP.NE.AND P2, PT, RZ, UR9, PT ;  /* 0x00000009ff007c0c */ /* 0x000fe2000bf45270 */
[----:B------:R-:W2:Y:S04]  /*12d0*/  LDG.E.128 R76, desc[UR6][R76.64] ;  /* 0x000000064c4c7981 */ /* 0x000ea8000c1e1d00 */
[----:B------:R-:W3:Y:S01]  /*12e0*/  LDG.E.128 R72, desc[UR6][R72.64] ;  /* 0x0000000648487981 */ /* 0x000ee2000c1e1d00 */
[----:B------:R-:W-:-:S03]  /*12f0*/  IMAD.WIDE R84, R0, 0x4, R84 ;  /* 0x0000000400547825 */ /* 0x000fc600078e0254 */
[----:B------:R-:W2:Y:S04]  /*1300*/  LDG.E.128 R80, desc[UR6][R80.64] ;  /* 0x0000000650507981 */ /* 0x000ea8000c1e1d00 */
[----:B------:R-:W2:Y:S01]  /*1310*/  LDG.E R203, desc[UR6][R84.64] ;  /* 0x0000000654cb7981 */ /* 0x000ea2000c1e1900 */
[----:B------:R-:W-:-:S03]  /*1320*/  IADD3 R189, R188, 0x100, RZ ;  /* 0x00000100bcbd7810 */ /* 0x000fc60007ffe0ff */
[----:B------:R-:W2:Y:S04]  /*1330*/  LDL R220, [R1+0x74] ;  /* 0x0000740001dc7983 */ /* 0x000ea80000100800 */
[----:B------:R-:W2:Y:S04]  /*1340*/  LDL R222, [R1+0x6c] ;  /* 0x00006c0001de7983 */ /* 0x000ea80000100800 */
[----:B------:R-:W2:Y:S04]  /*1350*/  LDL R221, [R1+0x64] ;  /* 0x0000640001dd7983 */ /* 0x000ea80000100800 */
[----:B------:R-:W2:Y:S04]  /*1360*/  LDL R224, [R1+0xc] ;  /* 0x00000c0001e07983 */ /* 0x000ea80000100800 */
[----:B------:R-:W2:Y:S01]  /*1370*/  LDL R223, [R1+0x10] ;  /* 0x0000100001df7983 */ /* 0x000ea20000100800 */
[----:B----4-:R-:W-:Y:S01]  /*1380*/  FSEL R215, R215, RZ, !P2 ;  /* 0x000000ffd7d77208 */ /* 0x010fe20005000000 */
[----:B---3--:R-:W-:-:S02]  /*1390*/  HADD2.F32 R204, -RZ, R72.H0_H0 ;  /* 0x20000048ffcc7230 */ /* 0x008fc40000004100 */
[----:B------:R-:W-:Y:S02]  /*13a0*/  HADD2.F32 R108, -RZ, R72.H1_H1 ;  /* 0x30000048ff6c7230 */ /* 0x000fe40000004100 */
[----:B--2---:R-:W-:Y:S02]  /*13b0*/  HADD2.F32 R72, -RZ, R76.H0_H0 ;  /* 0x2000004cff487230 */ /* 0x004fe40000004100 */
[----:B------:R-:W-:Y:S01]  /*13c0*/  FADD.FTZ R204, R204, -R215 ;  /* 0x800000d7cccc7221 */ /* 0x000fe20000010000 */
[----:B------:R-:W-:-:S03]  /*13d0*/  HADD2.F32 R208, -RZ, R80.H0_H0 ;  /* 0x20000050ffd07230 */ /* 0x000fc60000004100 */
[----:B------:R-:W-:Y:S01]  /*13e0*/  FMUL.FTZ R204, R203, R204 ;  /* 0x000000cccbcc7220 */ /* 0x000fe20000410000 */
[----:B------:R-:W-:Y:S01]  /*13f0*/  FMUL.FTZ R109, R109, R72 ;  /* 0x000000486d6d7220 */ /* 0x000fe20000410000 */
[----:B------:R-:W-:Y:S02]  /*1400*/  FADD.FTZ R147, R208, R147 ;  /* 0x00000093d0937221 */ /* 0x000fe40000010000 */
[-C--:B------:R-:W-:Y:S01]  /*1410*/  FFMA.FTZ R179, R204, R208.reuse, R179 ;  /* 0x000000d0ccb37223 */ /* 0x080fe200000100b3 */
[----:B------:R-:W-:Y:S01]  /*1420*/  FFMA.FTZ R208, R112, R208, R109 ;  /* 0x000000d070d07223 */ /* 0x000fe2000001006d */
[----:B------:R-:W-:Y:S02]  /*1430*/  HADD2.F32 R112, -RZ, R73.H0_H0 ;  /* 0x20000049ff707230 */ /* 0x000fe40000004100 */
[C---:B------:R-:W-:Y:S01]  /*1440*/  FADD.FTZ R108, -R215.reuse, R108 ;  /* 0x0000006cd76c7221 */ /* 0x040fe20000010100 */
[----:B------:R-:W-:Y:S02]  /*1450*/  HADD2.F32 R76, -RZ, R76.H1_H1 ;  /* 0x3000004cff4c7230 */ /* 0x000fe40000004100 */
[----:B------:R-:W-:Y:S01]  /*1460*/  FADD.FTZ R212, -R215, R112 ;  /* 0x00000070d7d47221 */ /* 0x000fe20000010100 */
[----:B------:R-:W-:Y:S01]  /*1470*/  FMUL.FTZ R207, R203, R108 ;  /* 0x0000006ccbcf7220 */ /* 0x000fe20000410000 */
[----:B------:R-:W-:Y:S01]  /*1480*/  HADD2.F32 R112, -RZ, R77.H1_H1 ;  /* 0x3000004dff707230 */ /* 0x000fe20000004100 */
[----:B------:R-:W0:Y:S01]  /*1490*/  @P0 LDC.64 R108, c[0x0][0x2c8] ;  /* 0x0000b200ff6c0b82 */ /* 0x000e220000000a00 */
[----:B------:R-:W-:-:S02]  /*14a0*/  HADD2.F32 R80, -RZ, R80.H1_H1 ;  /* 0x30000050ff507230 */ /* 0x000fc40000004100 */
[----:B------:R-:W-:Y:S01]  /*14b0*/  FMUL.FTZ R206, R111, R76 ;  /* 0x0000004c6fce7220 */ /* 0x000fe20000410000 */
[--C-:B------:R-:W-:Y:S02]  /*14c0*/  HADD2.F32 R210, -RZ, R81.reuse.H0_H0 ;  /* 0x20000051ffd27230 */ /* 0x100fe40000004100 */
[----:B------:R-:W-:Y:S01]  /*14d0*/  FMUL.FTZ R209, R209, R112 ;  /* 0x00000070d1d17220 */ /* 0x000fe20000410000 */
[----:B------:R-:W-:Y:S02]  /*14e0*/  HADD2.F32 R81, -RZ, R81.H1_H1 ;  /* 0x30000051ff517230 */ /* 0x000fe40000004100 */
[-C--:B------:R-:W-:Y:S02]  /*14f0*/  FFMA.FTZ R206, R110, R80.reuse, R206 ;  /* 0x000000506ece7223 */ /* 0x080fe400000100ce */
[----:B------:R-:W1:Y:S01]  /*1500*/  @P0 LDC.64 R110, c[0x0][0x2c8] ;  /* 0x0000b200ff6e0b82 */ /* 0x000e620000000a00 */
[----:B------:R-:W-:Y:S01]  /*1510*/  FADD.FTZ R148, R80, R148 ;  /* 0x0000009450947221 */ /* 0x000fe20000010000 */
[----:B------:R-:W-:Y:S01]  /*1520*/  FFMA.FTZ R180, R207, R80, R180 ;  /* 0x00000050cfb47223 */ /* 0x000fe200000100b4 */
[----:B------:R-:W-:Y:S01]  /*1530*/  FFMA.FTZ R209, R113, R81, R209 ;  /* 0x0000005171d17223 */ /* 0x000fe200000100d1 */
[----:B------:R-:W-:Y:S01]  /*1540*/  HADD2.F32 R80, -RZ, R77.H0_H0 ;  /* 0x2000004dff507230 */ /* 0x000fe20000004100 */
[----:B------:R-:W2:Y:S01]  /*1550*/  LDL R113, [R1+0x80] ;  /* 0x0000800001717983 */ /* 0x000ea20000100800 */
[----:B------:R-:W-:-:S03]  /*1560*/  HADD2.F32 R211, -RZ, R73.H1_H1 ;  /* 0x30000049ffd37230 */ /* 0x000fc60000004100 */
[----:B------:R-:W-:Y:S01]  /*1570*/  FMUL.FTZ R73, R213, R80 ;  /* 0x00000050d5497220 */ /* 0x000fe20000410000 */
[----:B------:R-:W-:Y:S02]  /*1580*/  HADD2.F32 R213, -RZ, R74.H0_H0 ;  /* 0x2000004affd57230 */ /* 0x000fe40000004100 */
[----:B------:R-:W-:Y:S01]  /*1590*/  FMUL.FTZ R212, R203, R212 ;  /* 0x000000d4cbd47220 */ /* 0x000fe20000410000 */
[----:B------:R-:W-:Y:S02]  /*15a0*/  HADD2.F32 R216, -RZ, R78.H0_H0 ;  /* 0x2000004effd87230 */ /* 0x000fe40000004100 */
[----:B------:R-:W-:Y:S01]  /*15b0*/  FADD.FTZ R145, R210, R145 ;  /* 0x00000091d2917221 */ /* 0x000fe20000010000 */
[----:B------:R-:W-:Y:S01]  /*15c0*/  FADD.FTZ R213, -R215, R213 ;  /* 0x000000d5d7d57221 */ /* 0x000fe20000010100 */
[-C--:B------:R-:W-:Y:S01]  /*15d0*/  FFMA.FTZ R177, R212, R210.reuse, R177 ;  /* 0x000000d2d4b17223 */ /* 0x080fe200000100b1 */
[----:B------:R-:W-:Y:S01]  /*15e0*/  FFMA.FTZ R210, R190, R210, R73 ;  /* 0x000000d2bed27223 */ /* 0x000fe20000010049 */
[----:B------:R-:W-:Y:S01]  /*15f0*/  FADD.FTZ R202, R72, R202 ;  /* 0x000000ca48ca7221 */ /* 0x000fe20000010000 */
[----:B------:R-:W-:Y:S01]  /*1600*/  FFMA.FTZ R43, R204, R72, R43 ;  /* 0x00000048cc2b7223 */ /* 0x000fe2000001002b */
[----:B------:R-:W-:-:S02]  /*1610*/  HADD2.F32 R214, -RZ, R82.H0_H0 ;  /* 0x20000052ffd67230 */ /* 0x000fc40000004100 */
[----:B------:R-:W-:Y:S01]  /*1620*/  FMUL.FTZ R213, R203, R213 ;  /* 0x000000d5cbd57220 */ /* 0x000fe20000410000 */
[----:B0-----:R-:W-:-:S04]  /*1630*/  @P0 IMAD.WIDE.U32 R72, R188, 0x10, R108 ;  /* 0x00000010bc480825 */ /* 0x001fc800078e006c */
[----:B------:R-:W-:Y:S01]  /*1640*/  FMUL.FTZ R108, R219, R216 ;  /* 0x000000d8db6c7220 */ /* 0x000fe20000410000 */
[----:B------:R-:W-:Y:S01]  /*1650*/  FADD.FTZ R143, R214, R143 ;  /* 0x0000008fd68f7221 */ /* 0x000fe20000010000 */
[-C--:B------:R-:W-:Y:S01]  /*1660*/  FFMA.FTZ R175, R213, R214.reuse, R175 ;  /* 0x000000d6d5af7223 */ /* 0x080fe200000100af */
[----:B------:R1:W5:Y:S01]  /*1670*/  @P0 LDG.E.128 R48, desc[UR6][R72.64] ;  /* 0x0000000648300981 */ /* 0x000362000c1e1d00 */
[----:B------:R-:W-:-:S03]  /*1680*/  FFMA.FTZ R214, R218, R214, R108 ;  /* 0x000000d6dad67223 */ /* 0x000fc6000001006c */
[----:B------:R-:W3:Y:S01]  /*1690*/  LDL R218, [R1+0x78] ;  /* 0x0000780001da7983 */ /* 0x000ee20000100800 */
[----:B------:R-:W-:Y:S01]  /*16a0*/  FADD.FTZ R211, -R215, R211 ;  /* 0x000000d3d7d37221 */ /* 0x000fe20000010100 */
[----:B------:R-:W-:Y:S01]  /*16b0*/  FADD.FTZ R225, R76, R225 ;  /* 0x000000e14ce17221 */ /* 0x000fe20000010000 */
[----:B------:R-:W-:Y:S01]  /*16c0*/  FFMA.FTZ R44, R207, R76, R44 ;  /* 0x0000004ccf2c7223 */ /* 0x000fe2000001002c */
[----:B------:R-:W-:Y:S01]  /*16d0*/  FADD.FTZ R146, R81, R146 ;  /* 0x0000009251927221 */ /* 0x000fe20000010000 */
[----:B------:R-:W0:Y:S01]  /*16e0*/  @P0 LDC.64 R76, c[0x0][0x2c8] ;  /* 0x0000b200ff4c0b82 */ /* 0x000e220000000a00 */
[----:B-1----:R-:W-:-:S04]  /*16f0*/  @P0 IMAD.WIDE.U32 R72, R189, 0x10, R110 ;  /* 0x00000010bd480825 */ /* 0x002fc800078e006e */
[----:B------:R-:W-:Y:S01]  /*1700*/  FADD.FTZ R200, R80, R200 ;  /* 0x000000c850c87221 */ /* 0x000fe20000010000 */
[----:B------:R-:W-:Y:S01]  /*1710*/  FFMA.FTZ R41, R212, R80, R41 ;  /* 0x00000050d4297223 */ /* 0x000fe20000010029 */
[----:B------:R-:W-:Y:S01]  /*1720*/  IMAD.WIDE.U32 R84, R189, 0x10, R114 ;  /* 0x00000010bd547825 */ /* 0x000fe200078e0072 */
[----:B------:R1:W5:Y:S03]  /*1730*/  @P0 LDG.E.128 R52, desc[UR6][R72.64] ;  /* 0x0000000648340981 */ /* 0x000366000c1e1d00 */
[----:B------:R-:W-:Y:S01]  /*1740*/  HADD2.F32 R110, -RZ, R74.H1_H1 ;  /* 0x3000004aff6e7230 */ /* 0x000fe20000004100 */
[----:B------:R-:W-:Y:S01]  /*1750*/  IADD3 R184, R188, 0x200, RZ ;  /* 0x00000200bcb87810 */ /* 0x000fe20007ffe0ff */
[----:B------:R-:W-:Y:S02]  /*1760*/  HADD2.F32 R74, -RZ, R78.H1_H1 ;  /* 0x3000004eff4a7230 */ /* 0x000fe40000004100 */
[----:B------:R-:W-:Y:S01]  /*1770*/  FMUL.FTZ R211, R203, R211 ;  /* 0x000000d3cbd37220 */ /* 0x000fe20000410000 */
[----:B------:R-:W-:-:S04]  /*1780*/  IMAD.WIDE.U32 R88, R189, 0x10, R116 ;  /* 0x00000010bd587825 */ /* 0x000fc800078e0074 */
[----:B------:R-:W-:Y:S01]  /*1790*/  FADD.FTZ R78, -R215, R110 ;  /* 0x0000006ed74e7221 */ /* 0x000fe20000010100 */
[----:B------:R-:W4:Y:S01]  /*17a0*/  LDG.E.128 R84, desc[UR6][R84.64] ;  /* 0x0000000654547981 */ /* 0x000f22000c1e1d00 */
[----:B-1----:R-:W-:Y:S02]  /*17b0*/  HADD2.F32 R72, -RZ, R82.H1_H1 ;  /* 0x30000052ff487230 */ /* 0x002fe40000004100 */
[----:B------:R-:W-:Y:S01]  /*17c0*/  FMUL.FTZ R82, R203, R78 ;  /* 0x0000004ecb527220 */ /* 0x000fe20000410000 */
[----:B------:R-:W-:Y:S01]  /*17d0*/  FMUL.FTZ R78, R217, R74 ;  /* 0x0000004ad94e7220 */ /* 0x000fe20000410000 */
[----:B------:R-:W-:Y:S01]  /*17e0*/  FFMA.FTZ R178, R211, R81, R178 ;  /* 0x00000051d3b27223 */ /* 0x000fe200000100b2 */
[----:B------:R-:W4:Y:S01]  /*17f0*/  LDL R217, [R1+0x70] ;  /* 0x0000700001d97983 */ /* 0x000f220000100800 */
[----:B------:R-:W1:Y:S01]  /*1800*/  @P0 LDC.64 R80, c[0x0][0x2c8] ;  /* 0x0000b200ff500b82 */ /* 0x000e620000000a00 */
[----:B------:R-:W-:-:S04]  /*1810*/  IMAD.WIDE.U32 R92, R189, 0x10, R118 ;  /* 0x00000010bd5c7825 */ /* 0x000fc800078e0076 */
[----:B------:R-:W-:Y:S01]  /*1820*/  FADD.FTZ R144, R72, R144 ;  /* 0x0000009048907221 */ /* 0x000fe20000010000 */
[----:B------:R-:W-:Y:S01]  /*1830*/  FFMA.FTZ R176, R82, R72, R176 ;  /* 0x0000004852b07223 */ /* 0x000fe200000100b0 */
[----:B------:R-:W4:Y:S01]  /*1840*/  LDG.E.128 R88, desc[UR6][R88.64] ;  /* 0x0000000658587981 */ /* 0x000f22000c1e1d00 */
[----:B------:R-:W-:-:S03]  /*1850*/  IADD3 R190, R188, 0x300, RZ ;  /* 0x00000300bcbe7810 */ /* 0x000fc60007ffe0ff */
[----:B------:R-:W4:Y:S04]  /*1860*/  LDG.E.128 R92, desc[UR6][R92.64] ;  /* 0x000000065c5c7981 */ /* 0x000f28000c1e1d00 */
[----:B------:R-:W4:Y:S01]  /*1870*/  LDL R219, [R1+0x68] ;  /* 0x0000680001db7983 */ /* 0x000f220000100800 */
[----:B------:R-:W-:Y:S01]  /*1880*/  FADD.FTZ R199, R74, R199 ;  /* 0x000000c74ac77221 */ /* 0x000fe20000010000 */
[----:B------:R-:W-:Y:S02]  /*1890*/  FFMA.FTZ R40, R82, R74, R40 ;  /* 0x0000004a52287223 */ /* 0x000fe40000010028 */
[----:B------:R-:W4:Y:S01]  /*18a0*/  LDL R74, [R1+0x58] ;  /* 0x00005800014a7983 */ /* 0x000f220000100800 */
[----:B--2---:R-:W-:Y:S01]  /*18b0*/  FFMA.FTZ R78, R113, R72, R78 ;  /* 0x00000048714e7223 */ /* 0x004fe2000001004e */
[----:B0-----:R-:W-:-:S05]  /*18c0*/  @P0 IMAD.WIDE.U32 R72, R184, 0x10, R76 ;  /* 0x00000010b8480825 */ /* 0x001fca00078e004c */
[----:B------:R0:W5:Y:S01]  /*18d0*/  @P0 LDG.E.128 R56, desc[UR6][R72.64] ;  /* 0x0000000648380981 */ /* 0x000162000c1e1d00 */
[----:B-1----:R-:W-:-:S05]  /*18e0*/  @P0 IMAD.WIDE.U32 R76, R190, 0x10, R80 ;  /* 0x00000010be4c0825 */ /* 0x002fca00078e0050 */
[----:B------:R1:W5:Y:S01]  /*18f0*/  @P0 LDG.E.128 R60, desc[UR6][R76.64] ;  /* 0x000000064c3c0981 */ /* 0x000362000c1e1d00 */
[----:B0-----:R-:W-:Y:S02]  /*1900*/  HADD2.F32 R72, -RZ, R75.H0_H0 ;  /* 0x2000004bff487230 */ /* 0x001fe40000004100 */
[----:B------:R-:W-:-:S03]  /*1910*/  HADD2.F32 R73, -RZ, R79.H0_H0 ;  /* 0x2000004fff497230 */ /* 0x000fc60000004100 */
[----:B------:R-:W-:Y:S01]  /*1920*/  FADD.FTZ R72, -R215, R72 ;  /* 0x00000048d7487221 */ /* 0x000fe20000010100 */
[----:B-1----:R-:W-:-:S03]  /*1930*/  HADD2.F32 R76, -RZ, R83.H0_H0 ;  /* 0x20000053ff4c7230 */ /* 0x002fc60000004100 */
[----:B------:R-:W-:Y:S01]  /*1940*/  FMUL.FTZ R77, R203, R72 ;  /* 0x00000048cb4d7220 */ /* 0x000fe20000410000 */
[----:B------:R-:W-:Y:S01]  /*1950*/  FMUL.FTZ R72, R220, R73 ;  /* 0x00000049dc487220 */ /* 0x000fe20000410000 */
[----:B------:R-:W-:Y:S01]  /*1960*/  HADD2.F32 R75, -RZ, R75.H1_H1 ;  /* 0x3000004bff4b7230 */ /* 0x000fe20000004100 */
[----:B------:R-:W2:Y:S01]  /*1970*/  LDL R220, [R1+0x5c] ;  /* 0x00005c0001dc7983 */ /* 0x000ea20000100800 */
[----:B------:R-:W-:Y:S01]  /*1980*/  FADD.FTZ R141, R76, R141 ;  /* 0x0000008d4c8d7221 */ /* 0x000fe20000010000 */
[-C--:B------:R-:W-:Y:S01]  /*1990*/  FFMA.FTZ R173, R77, R76.reuse, R173 ;  /* 0x0000004c4dad7223 */ /* 0x080fe200000100ad */
[----:B---3--:R-:W-:Y:S02]  /*19a0*/  FFMA.FTZ R76, R218, R76, R72 ;  /* 0x0000004cda4c7223 */ /* 0x008fe40000010048 */
[----:B------:R-:W3:Y:S01]  /*19b0*/  LDL R218, [R1+0x60] ;  /* 0x0000600001da7983 */ /* 0x000ee20000100800 */
[----:B------:R-:W-:Y:S01]  /*19c0*/  FADD.FTZ R75, -R215, R75 ;  /* 0x0000004bd74b7221 */ /* 0x000fe20000010100 */
[----:B------:R-:W-:-:S02]  /*19d0*/  HADD2.F32 R79, -RZ, R79.H1_H1 ;  /* 0x3000004fff4f7230 */ /* 0x000fc40000004100 */
[----:B------:R-:W-:Y:S02]  /*19e0*/  HADD2.F32 R81, -RZ, R83.H1_H1 ;  /* 0x30000053ff517230 */ /* 0x000fe40000004100 */
[----:B------:R-:W-:Y:S01]  /*19f0*/  FMUL.FTZ R83, R203, R75 ;  /* 0x0000004bcb537220 */ /* 0x000fe20000410000 */
[----:B------:R-:W-:Y:S01]  /*1a00*/  FMUL.FTZ R72, R222, R79 ;  /* 0x0000004fde487220 */ /* 0x000fe20000410000 */
[----:B------:R-:W-:Y:S01]  /*1a10*/  FADD.FTZ R196, R73, R196 ;  /* 0x000000c449c47221 */ /* 0x000fe20000010000 */
[----:B------:R-:W-:Y:S01]  /*1a20*/  FADD.FTZ R142, R81, R142 ;  /* 0x0000008e518e7221 */ /* 0x000fe20000010000 */
[----:B------:R-:W-:Y:S01]  /*1a30*/  FFMA.FTZ R174, R83, R81, R174 ;  /* 0x0000005153ae7223 */ /* 0x000fe200000100ae */
[----:B------:R-:W-:Y:S01]  /*1a40*/  FFMA.FTZ R37, R77, R73, R37 ;  /* 0x000000494d257223 */ /* 0x000fe20000010025 */
[----:B------:R-:W-:Y:S01]  /*1a50*/  FADD.FTZ R197, R79, R197 ;  /* 0x000000c54fc57221 */ /* 0x000fe20000010000 */
[----:B------:R-:W-:Y:S01]  /*1a60*/  FFMA.FTZ R38, R83, R79, R38 ;  /* 0x0000004f53267223 */ /* 0x000fe20000010026 */
[----:B------:R-:W-:Y:S01]  /*1a70*/  FADD.FTZ R198, R216, R198 ;  /* 0x000000c6d8c67221 */ /* 0x000fe20000010000 */
[----:B------:R-:W-:Y:S01]  /*1a80*/  FFMA.FTZ R39, R213, R216, R39 ;  /* 0x000000d8d5277223 */ /* 0x000fe20000010027 */
[----:B------:R-:W3:Y:S01]  /*1a90*/  LDL R75, [R1+0x48] ;  /* 0x00004800014b7983 */ /* 0x000ee20000100800 */
[----:B----4-:R-:W-:-:S03]  /*1aa0*/  FFMA.FTZ R81, R217, R81, R72 ;  /* 0x00000051d9517223 */ /* 0x010fc60000010048 */
[----:B------:R-:W4:Y:S04]  /*1ab0*/  LDL R222, [R1+0x34] ;  /* 0x0000340001de7983 */ /* 0x000f280000100800 */
[----:B------:R-:W4:Y:S01]  /*1ac0*/  LDL R217, [R1+0x54] ;  /* 0x0000540001d97983 */ /* 0x000f220000100800 */
[----:B------:R-:W-:Y:S02]  /*1ad0*/  HADD2.F32 R73, -RZ, R84.H0_H0 ;  /* 0x20000054ff497230 */ /* 0x000fe40000004100 */
[----:B------:R-:W-:-:S03]  /*1ae0*/  HADD2.F32 R72, -RZ, R88.H0_H0 ;  /* 0x20000058ff487230 */ /* 0x000fc60000004100 */
[----:B------:R-:W-:Y:S01]  /*1af0*/  FADD.FTZ R73, -R215, R73 ;  /* 0x00000049d7497221 */ /* 0x000fe20000010100 */
[----:B------:R-:W-:Y:S02]  /*1b00*/  HADD2.F32 R79, -RZ, R92.H0_H0 ;  /* 0x2000005cff4f7230 */ /* 0x000fe40000004100 */
[----:B------:R-:W-:Y:S02]  /*1b10*/  HADD2.F32 R84, -RZ, R84.H1_H1 ;  /* 0x30000054ff547230 */ /* 0x000fe40000004100 */
[----:B------:R-:W-:Y:S01]  /*1b20*/  FMUL.FTZ R80, R203, R73 ;  /* 0x00000049cb507220 */ /* 0x000fe20000410000 */
[----:B------:R-:W-:Y:S02]  /*1b30*/  FMUL.FTZ R73, R221, R72 ;  /* 0x00000048dd497220 */ /* 0x000fe40000410000 */
[----:B------:R-:W4:Y:S01]  /*1b40*/  LDL R221, [R1+0x4c] ;  /* 0x00004c0001dd7983 */ /* 0x000f220000100800 */
[----:B------:R-:W-:Y:S01]  /*1b50*/  FADD.FTZ R139, R79, R139 ;  /* 0x0000008b4f8b7221 */ /* 0x000fe20000010000 */
[-C--:B------:R-:W-:Y:S01]  /*1b60*/  FFMA.FTZ R171, R80, R79.reuse, R171 ;  /* 0x0000004f50ab7223 */ /* 0x080fe200000100ab */
[----:B------:R-:W-:Y:S01]  /*1b70*/  FFMA.FTZ R79, R219, R79, R73 ;  /* 0x0000004fdb4f7223 */ /* 0x000fe20000010049 */
[----:B------:R-:W-:Y:S01]  /*1b80*/  HADD2.F32 R88, -RZ, R88.H1_H1 ;  /* 0x30000058ff587230 */ /* 0x000fe20000004100 */
[----:B------:R-:W4:Y:S01]  /*1b90*/  LDL R219, [R1+0x50] ;  /* 0x0000500001db7983 */ /* 0x000f220000100800 */
[----:B------:R-:W-:Y:S01]  /*1ba0*/  FADD.FTZ R84, -R215, R84 ;  /* 0x00000054d7547221 */ /* 0x000fe20000010100 */
[----:B------:R-:W-:-:S02]  /*1bb0*/  HADD2.F32 R92, -RZ, R92.H1_H1 ;  /* 0x3000005cff5c7230 */ /* 0x000fc40000004100 */
[----:B------:R-:W-:Y:S01]  /*1bc0*/  FADD.FTZ R194, R72, R194 ;  /* 0x000000c248c27221 */ /* 0x000fe20000010000 */
[----:B------:R-:W-:Y:S01]  /*1bd0*/  FFMA.FTZ R35, R80, R72, R35 ;  /* 0x0000004850237223 */ /* 0x000fe20000010023 */
[----:B------:R-:W-:Y:S01]  /*1be0*/  FMUL.FTZ R216, R203, R84 ;  /* 0x00000054cbd87220 */ /* 0x000fe20000410000 */
[----:B------:R-:W-:-:S03]  /*1bf0*/  FADD.FTZ R140, R92, R140 ;  /* 0x0000008c5c8c7221 */ /* 0x000fc60000010000 */
[----:B------:R-:W-:Y:S01]  /*1c00*/  FFMA.FTZ R172, R216, R92, R172 ;  /* 0x0000005cd8ac7223 */ /* 0x000fe200000100ac */
[----:B------:R-:W-:Y:S01]  /*1c10*/  FADD.FTZ R195, R88, R195 ;  /* 0x000000c358c37221 */ /* 0x000fe20000010000 */
[----:B------:R-:W-:Y:S01]  /*1c20*/  FFMA.FTZ R36, R216, R88, R36 ;  /* 0x00000058d8247223 */ /* 0x000fe20000010024 */
[----:B------:R-:W-:-:S05]  /*1c30*/  HADD2.F32 R84, -RZ, R93.H0_H0 ;  /* 0x2000005dff547230 */ /* 0x000fca0000004100 */
[----:B------:R-:W-:Y:S01]  /*1c40*/  FADD.FTZ R137, R84, R137 ;  /* 0x0000008954897221 */ /* 0x000fe20000010000 */
[----:B--2---:R-:W-:Y:S02]  /*1c50*/  FMUL.FTZ R72, R220, R88 ;  /* 0x00000058dc487220 */ /* 0x004fe40000410000 */
[----:B------:R-:W2:Y:S02]  /*1c60*/  LDL R220, [R1+0x3c] ;  /* 0x00003c0001dc7983 */ /* 0x000ea40000100800 */
[----:B---3--:R-:W-:Y:S01]  /*1c70*/  FFMA.FTZ R92, R218, R92, R72 ;  /* 0x0000005cda5c7223 */ /* 0x008fe20000010048 */
[----:B------:R-:W-:Y:S01]  /*1c80*/  HADD2.F32 R72, -RZ, R85.H0_H0 ;  /* 0x20000055ff487230 */ /* 0x000fe20000004100 */
[----:B------:R-:W3:Y:S04]  /*1c90*/  LDL R218, [R1+0x44] ;  /* 0x0000440001da7983 */ /* 0x000ee80000100800 */
[----:B------:R-:W-:Y:S01]  /*1ca0*/  FADD.FTZ R88, -R215, R72 ;  /* 0x00000048d7587221 */ /* 0x000fe20000010100 */
[----:B------:R-:W-:-:S03]  /*1cb0*/  HADD2.F32 R72, -RZ, R89.H0_H0 ;  /* 0x20000059ff487230 */ /* 0x000fc60000004100 */
[----:B------:R-:W-:-:S04]  /*1cc0*/  FMUL.FTZ R88, R203, R88 ;  /* 0x00000058cb587220 */ /* 0x000fc80000410000 */
[----:B------:R-:W-:Y:S01]  /*1cd0*/  FFMA.FTZ R169, R88, R84, R169 ;  /* 0x0000005458a97223 */ /* 0x000fe200000100a9 */
[----:B----4-:R-:W-:-:S04]  /*1ce0*/  FMUL.FTZ R73, R217, R72 ;  /* 0x00000048d9497220 */ /* 0x010fc80000410000 */
[----:B------:R-:W-:Y:S02]  /*1cf0*/  FFMA.FTZ R84, R74, R84, R73 ;  /* 0x000000544a547223 */ /* 0x000fe40000010049 */
[----:B------:R-:W4:Y:S01]  /*1d00*/  LDL R74, [R1+0x40] ;  /* 0x00004000014a7983 */ /* 0x000f220000100800 */
[----:B------:R-:W-:Y:S02]  /*1d10*/  HADD2.F32 R85, -RZ, R85.H1_H1 ;  /* 0x30000055ff557230 */ /* 0x000fe40000004100 */
[----:B------:R-:W-:-:S03]  /*1d20*/  HADD2.F32 R89, -RZ, R89.H1_H1 ;  /* 0x30000059ff597230 */ /* 0x000fc60000004100 */
[----:B------:R-:W-:Y:S01]  /*1d30*/  FADD.FTZ R85, -R215, R85 ;  /* 0x00000055d7557221 */ /* 0x000fe20000010100 */
[----:B------:R-:W-:Y:S02]  /*1d40*/  HADD2.F32 R93, -RZ, R93.H1_H1 ;  /* 0x3000005dff5d7230 */ /* 0x000fe40000004100 */
[----:B------:R-:W-:Y:S01]  /*1d50*/  FADD.FTZ R192, R72, R192 ;  /* 0x000000c048c07221 */ /* 0x000fe20000010000 */
[----:B------:R-:W-:Y:S01]  /*1d60*/  FFMA.FTZ R33, R88, R72, R33 ;  /* 0x0000004858217223 */ /* 0x000fe20000010021 */
[----:B------:R-:W-:Y:S01]  /*1d70*/  FMUL.FTZ R217, R203, R85 ;  /* 0x00000055cbd97220 */ /* 0x000fe20000410000 */
[----:B------:R-:W-:Y:S01]  /*1d80*/  FMUL.FTZ R72, R221, R89 ;  /* 0x00000059dd487220 */ /* 0x000fe20000410000 */
[----:B------:R-:W-:Y:S01]  /*1d90*/  FADD.FTZ R138, R93, R138 ;  /* 0x0000008a5d8a7221 */ /* 0x000fe20000010000 */
[----:B------:R-:W-:Y:S01]  /*1da0*/  FADD.FTZ R193, R89, R193 ;  /* 0x000000c159c17221 */ /* 0x000fe20000010000 */
[-C--:B------:R-:W-:Y:S01]  /*1db0*/  FFMA.FTZ R170, R217, R93.reuse, R170 ;  /* 0x0000005dd9aa7223 */ /* 0x080fe200000100aa */
[----:B------:R-:W-:Y:S01]  /*1dc0*/  FFMA.FTZ R93, R219, R93, R72 ;  /* 0x0000005ddb5d7223 */ /* 0x000fe20000010048 */
[----:B------:R-:W-:-:S02]  /*1dd0*/  HADD2.F32 R72, -RZ, R86.H0_H0 ;  /* 0x20000056ff487230 */ /* 0x000fc40000004100 */
[----:B------:R-:W-:Y:S01]  /*1de0*/  FFMA.FTZ R34, R217, R89, R34 ;  /* 0x00000059d9227223 */ /* 0x000fe20000010022 */
[----:B------:R-:W-:Y:S01]  /*1df0*/  HADD2.F32 R85, -RZ, R94.H0_H0 ;  /* 0x2000005eff557230 */ /* 0x000fe20000004100 */
[----:B------:R-:W4:Y:S01]  /*1e00*/  LDL R219, [R1+0x38] ;  /* 0x0000380001db7983 */ /* 0x000f220000100800 */
[----:B------:R-:W-:Y:S01]  /*1e10*/  FADD.FTZ R89, -R215, R72 ;  /* 0x00000048d7597221 */ /* 0x000fe20000010100 */
[----:B------:R-:W-:Y:S02]  /*1e20*/  HADD2.F32 R72, -RZ, R90.H0_H0 ;  /* 0x2000005aff487230 */ /* 0x000fe40000004100 */
[----:B------:R-:W4:Y:S01]  /*1e30*/  LDL R221, [R1+0x30] ;  /* 0x0000300001dd7983 */ /* 0x000f220000100800 */
[----:B------:R-:W-:Y:S02]  /*1e40*/  HADD2.F32 R86, -RZ, R86.H1_H1 ;  /* 0x30000056ff567230 */ /* 0x000fe40000004100 */
[----:B------:R-:W-:Y:S01]  /*1e50*/  FMUL.FTZ R89, R203, R89 ;  /* 0x00000059cb597220 */ /* 0x000fe20000410000 */
[----:B------:R-:W-:Y:S01]  /*1e60*/  FADD.FTZ R135, R85, R135 ;  /* 0x0000008755877221 */ /* 0x000fe20000010000 */
[----:B------:R-:W-:-:S04]  /*1e70*/  IMAD.WIDE.U32 R100, R184, 0x10, R116 ;  /* 0x00000010b8647825 */ /* 0x000fc800078e0074 */
[----:B------:R-:W-:Y:S01]  /*1e80*/  FFMA.FTZ R167, R89, R85, R167 ;  /* 0x0000005559a77223 */ /* 0x000fe200000100a7 */
[----:B------:R-:W-:Y:S01]  /*1e90*/  FADD.FTZ R86, -R215, R86 ;  /* 0x00000056d7567221 */ /* 0x000fe20000010100 */
[----:B------:R-:W-:Y:S02]  /*1ea0*/  HADD2.F32 R90, -RZ, R90.H1_H1 ;  /* 0x3000005aff5a7230 */ /* 0x000fe40000004100 */
[----:B------:R-:W-:Y:S01]  /*1eb0*/  FADD.FTZ R187, R72, R187 ;  /* 0x000000bb48bb7221 */ /* 0x000fe20000010000 */
[----:B------:R-:W-:Y:S02]  /*1ec0*/  HADD2.F32 R94, -RZ, R94.H1_H1 ;  /* 0x3000005eff5e7230 */ /* 0x000fe40000004100 */
[-C--:B------:R-:W-:Y:S01]  /*1ed0*/  FFMA.FTZ R31, R89, R72.reuse, R31 ;  /* 0x00000048591f7223 */ /* 0x080fe2000001001f */
[----:B------:R-:W4:Y:S02]  /*1ee0*/  LDG.E.128 R100, desc[UR6][R100.64] ;  /* 0x0000000664647981 */ /* 0x000f24000c1e1d00 */
[----:B------:R-:W-:Y:S01]  /*1ef0*/  FADD.FTZ R136, R94, R136 ;  /* 0x000000885e887221 */ /* 0x000fe20000010000 */
[----:B---3--:R-:W-:-:S04]  /*1f00*/  FMUL.FTZ R73, R218, R72 ;  /* 0x00000048da497220 */ /* 0x008fc80000410000 */
[----:B------:R-:W-:Y:S02]  /*1f10*/  FFMA.FTZ R85, R75, R85, R73 ;  /* 0x000000554b557223 */ /* 0x000fe40000010049 */
[----:B------:R-:W3:Y:S01]  /*1f20*/  LDL R75, [R1+0x2c] ;  /* 0x00002c00014b7983 */ /* 0x000ee20000100800 */
[----:B------:R-:W-:Y:S01]  /*1f30*/  FMUL.FTZ R218, R203, R86 ;  /* 0x00000056cbda7220 */ /* 0x000fe20000410000 */
[----:B--2---:R-:W-:Y:S01]  /*1f40*/  FMUL.FTZ R72, R220, R90 ;  /* 0x0000005adc487220 */ /* 0x004fe20000410000 */
[----:B------:R-:W-:-:S04]  /*1f50*/  IMAD.WIDE.U32 R96, R184, 0x10, R114 ;  /* 0x00000010b8607825 */ /* 0x000fc800078e0072 */
[----:B------:R-:W-:-:S04]  /*1f60*/  IMAD.WIDE.U32 R104, R184, 0x10, R118 ;  /* 0x00000010b8687825 */ /* 0x000fc800078e0076 */
[----:B------:R-:W-:Y:S01]  /*1f70*/  FFMA.FTZ R168, R218, R94, R168 ;  /* 0x0000005edaa87223 */ /* 0x000fe200000100a8 */
[----:B------:R-:W2:Y:S01]  /*1f80*/  LDG.E.128 R96, desc[UR6][R96.64] ;  /* 0x0000000660607981 */ /* 0x000ea2000c1e1d00 */
[----:B------:R-:W-:Y:S01]  /*1f90*/  FADD.FTZ R191, R90, R191 ;  /* 0x000000bf5abf7221 */ /* 0x000fe20000010000 */
[----:B------:R-:W-:Y:S02]  /*1fa0*/  FFMA.FTZ R32, R218, R90, R32 ;  /* 0x0000005ada207223 */ /* 0x000fe40000010020 */
[----:B------:R-:W2:Y:S01]  /*1fb0*/  LDG.E.128 R104, desc[UR6][R104.64] ;  /* 0x0000000668687981 */ /* 0x000ea2000c1e1d00 */
[----:B------:R-:W-:-:S03]  /*1fc0*/  HADD2.F32 R86, -RZ, R95.H0_H0 ;  /* 0x2000005fff567230 */ /* 0x000fc60000004100 */
[----:B------:R-:W2:Y:S01]  /*1fd0*/  LDL R220, [R1+0x28] ;  /* 0x0000280001dc7983 */ /* 0x000ea20000100800 */
[----:B----4-:R-:W-:-:S03]  /*1fe0*/  FFMA.FTZ R94, R74, R94, R72 ;  /* 0x0000005e4a5e7223 */ /* 0x010fc60000010048 */
[----:B------:R-:W4:Y:S01]  /*1ff0*/  LDL R74, [R1+0x24] ;  /* 0x00002400014a7983 */ /* 0x000f220000100800 */
[----:B------:R-:W-:Y:S02]  /*2000*/  HADD2.F32 R90, -RZ, R87.H0_H0 ;  /* 0x20000057ff5a7230 */ /* 0x000fe40000004100 */
[----:B------:R-:W-:Y:S02]  /*2010*/  HADD2.F32 R72, -RZ, R91.H0_H0 ;  /* 0x2000005bff487230 */ /* 0x000fe40000004100 */
[----:B------:R-:W-:Y:S02]  /*2020*/  HADD2.F32 R87, -RZ, R87.H1_H1 ;  /* 0x30000057ff577230 */ /* 0x000fe40000004100 */
[----:B------:R-:W-:Y:S01]  /*2030*/  FADD.FTZ R90, -R215, R90 ;  /* 0x0000005ad75a7221 */ /* 0x000fe20000010100 */
[----:B------:R-:W-:Y:S02]  /*2040*/  HADD2.F32 R91, -RZ, R91.H1_H1 ;  /* 0x3000005bff5b7230 */ /* 0x000fe40000004100 */
[----:B------:R-:W-:Y:S01]  /*2050*/  FMUL.FTZ R73, R222, R72 ;  /* 0x00000048de497220 */ /* 0x000fe20000410000 */
[----:B------:R-:W-:Y:S01]  /*2060*/  FMUL.FTZ R90, R203, R90 ;  /* 0x0000005acb5a7220 */ /* 0x000fe20000410000 */
[----:B------:R-:W-:Y:S01]  /*2070*/  FADD.FTZ R87, -R215, R87 ;  /* 0x00000057d7577221 */ /* 0x000fe20000010100 */
[----:B------:R-:W2:Y:S01]  /*2080*/  LDL R222, [R1+0x1c] ;  /* 0x00001c0001de7983 */ /* 0x000ea20000100800 */
[----:B------:R-:W-:Y:S01]  /*2090*/  FADD.FTZ R133, R86, R133 ;  /* 0x0000008556857221 */ /* 0x000fe20000010000 */
[----:B------:R-:W-:Y:S01]  /*20a0*/  FFMA.FTZ R165, R90, R86, R165 ;  /* 0x000000565aa57223 */ /* 0x000fe200000100a5 */
[----:B------:R-:W-:-:S02]  /*20b0*/  HADD2.F32 R95, -RZ, R95.H1_H1 ;  /* 0x3000005fff5f7230 */ /* 0x000fc40000004100 */
[----:B------:R-:W-:Y:S01]  /*20c0*/  FADD.FTZ R185, R72, R185 ;  /* 0x000000b948b97221 */ /* 0x000fe20000010000 */
[----:B------:R-:W-:Y:S01]  /*20d0*/  FFMA.FTZ R86, R219, R86, R73 ;  /* 0x00000056db567223 */ /* 0x000fe20000010049 */
[----:B------:R-:W-:Y:S01]  /*20e0*/  FFMA.FTZ R29, R90, R72, R29 ;  /* 0x000000485a1d7223 */ /* 0x000fe2000001001d */
[----:B------:R-:W-:Y:S01]  /*20f0*/  FMUL.FTZ R219, R203, R87 ;  /* 0x00000057cbdb7220 */ /* 0x000fe20000410000 */
[----:B------:R-:W-:-:S03]  /*2100*/  FADD.FTZ R134, R95, R134 ;  /* 0x000000865f867221 */ /* 0x000fc60000010000 */
[----:B------:R-:W-:Y:S01]  /*2110*/  FFMA.FTZ R166, R219, R95, R166 ;  /* 0x0000005fdba67223 */ /* 0x000fe200000100a6 */
[----:B---3--:R-:W-:Y:S02]  /*2120*/  FMUL.FTZ R72, R75, R91 ;  /* 0x0000005b4b487220 */ /* 0x008fe40000410000 */
[----:B------:R-:W3:Y:S02]  /*2130*/  LDL R75, [R1+0x20] ;  /* 0x00002000014b7983 */ /* 0x000ee40000100800 */
[----:B------:R-:W-:Y:S01]  /*2140*/  FFMA.FTZ R95, R221, R95, R72 ;  /* 0x0000005fdd5f7223 */ /* 0x000fe20000010048 */
[----:B------:R-:W-:Y:S01]  /*2150*/  HADD2.F32 R72, -RZ, R100.H0_H0 ;  /* 0x20000064ff487230 */ /* 0x000fe20000004100 */
[----:B------:R-:W3:Y:S04]  /*2160*/  LDL R221, [R1+0x14] ;  /* 0x0000140001dd7983 */ /* 0x000ee80000100800 */
[----:B----4-:R-:W-:-:S02]  /*2170*/  FMUL.FTZ R73, R74, R72 ;  /* 0x000000484a497220 */ /* 0x010fc40000410000 */
[----:B------:R-:W4:Y:S01]  /*2180*/  LDL R74, [R1+0x18] ;  /* 0x00001800014a7983 */ /* 0x000f220000100800 */
[----:B------:R-:W-:Y:S01]  /*2190*/  FADD.FTZ R186, R91, R186 ;  /* 0x000000ba5bba7221 */ /* 0x000fe20000010000 */
[----:B------:R-:W-:Y:S01]  /*21a0*/  FFMA.FTZ R30, R219, R91, R30 ;  /* 0x0000005bdb1e7223 */ /* 0x000fe2000001001e */
[--C-:B--2---:R-:W-:Y:S02]  /*21b0*/  HADD2.F32 R91, -RZ, R96.reuse.H0_H0 ;  /* 0x20000060ff5b7230 */ /* 0x104fe40000004100 */
[----:B------:R-:W-:-:S03]  /*21c0*/  HADD2.F32 R96, -RZ, R96.H1_H1 ;  /* 0x30000060ff607230 */ /* 0x000fc60000004100 */
[C---:B------:R-:W-:Y:S01]  /*21d0*/  FADD.FTZ R91, -R215.reuse, R91 ;  /* 0x0000005bd75b7221 */ /* 0x040fe20000010100 */
[----:B------:R-:W-:Y:S02]  /*21e0*/  HADD2.F32 R87, -RZ, R104.H0_H0 ;  /* 0x20000068ff577230 */ /* 0x000fe40000004100 */
[----:B------:R-:W-:Y:S01]  /*21f0*/  FADD.FTZ R96, -R215, R96 ;  /* 0x00000060d7607221 */ /* 0x000fe20000010100 */
[----:B------:R-:W-:Y:S01]  /*2200*/  FMUL.FTZ R91, R203, R91 ;  /* 0x0000005bcb5b7220 */ /* 0x000fe20000410000 */
[----:B------:R-:W-:Y:S02]  /*2210*/  HADD2.F32 R100, -RZ, R100.H1_H1 ;  /* 0x30000064ff647230 */ /* 0x000fe40000004100 */
[----:B------:R-:W-:Y:S01]  /*2220*/  FADD.FTZ R131, R87, R131 ;  /* 0x0000008357837221 */ /* 0x000fe20000010000 */
[-C--:B------:R-:W-:Y:S01]  /*2230*/  FFMA.FTZ R163, R91, R87.reuse, R163 ;  /* 0x000000575ba37223 */ /* 0x080fe200000100a3 */
        /* <DEDUP_REMOVED lines=8> */
[----:B------:R-:W-:Y:S01]  /*22c0*/  HADD2.F32 R100, -RZ, R97.H0_H0 ;  /* 0x20000061ff647230 */ /* 0x000fe20000004100 */
[----:B------:R-:W2:Y:S01]  /*22d0*/  LDL R222, [R1+0x4] ;  /* 0x0000040001de7983 */ /* 0x000ea20000100800 */
[----:B------:R-:W-:Y:S01]  /*22e0*/  FADD.FTZ R132, R104, R132 ;  /* 0x0000008468847221 */ /* 0x000fe20000010000 */
[----:B------:R-:W-:Y:S02]  /*22f0*/  FFMA.FTZ R164, R220, R104, R164 ;  /* 0x00000068dca47223 */ /* 0x000fe400000100a4 */
[----:B------:R-:W-:Y:S01]  /*2300*/  FADD.FTZ R100, -R215, R100 ;  /* 0x00000064d7647221 */ /* 0x000fe20000010100 */
[----:B------:R-:W-:-:S03]  /*2310*/  HADD2.F32 R96, -RZ, R105.H0_H0 ;  /* 0x20000069ff607230 */ /* 0x000fc60000004100 */
[----:B------:R-:W-:Y:S02]  /*2320*/  FMUL.FTZ R100, R203, R100 ;  /* 0x00000064cb647220 */ /* 0x000fe40000410000 */
[----:B------:R-:W-:Y:S02]  /*2330*/  FADD.FTZ R129, R96, R129 ;  /* 0x0000008160817221 */ /* 0x000fe40000010000 */
[----:B------:R-:W-:Y:S01]  /*2340*/  FFMA.FTZ R161, R100, R96, R161 ;  /* 0x0000006064a17223 */ /* 0x000fe200000100a1 */
[----:B------:R-:W-:-:S04]  /*2350*/  IMAD.WIDE.U32 R108, R190, 0x10, R114 ;  /* 0x00000010be6c7825 */ /* 0x000fc800078e0072 */
[----:B------:R-:W-:Y:S01]  /*2360*/  FADD.FTZ R201, R112, R201 ;  /* 0x000000c970c97221 */ /* 0x000fe20000010000 */
[----:B------:R-:W-:Y:S01]  /*2370*/  FFMA.FTZ R42, R211, R112, R42 ;  /* 0x00000070d32a7223 */ /* 0x000fe2000001002a */
[C---:B------:R-:W-:Y:S01]  /*2380*/  IMAD.WIDE.U32 R112, R190.reuse, 0x10, R116 ;  /* 0x00000010be707825 */ /* 0x040fe200078e0074 */
[----:B------:R-:W2:Y:S03]  /*2390*/  LDG.E.128 R108, desc[UR6][R108.64] ;  /* 0x000000066c6c7981 */ /* 0x000ea6000c1e1d00 */
[----:B------:R-:W-:Y:S02]  /*23a0*/  IMAD.WIDE.U32 R116, R190, 0x10, R118 ;  /* 0x00000010be747825 */ /* 0x000fe400078e0076 */
[----:B------:R-:W2:Y:S04]  /*23b0*/  LDG.E.128 R112, desc[UR6][R112.64] ;  /* 0x0000000670707981 */ /* 0x000ea8000c1e1d00 */
[----:B------:R-:W2:Y:S01]  /*23c0*/  LDG.E.128 R116, desc[UR6][R116.64] ;  /* 0x0000000674747981 */ /* 0x000ea2000c1e1d00 */
[----:B---3--:R-:W-:Y:S01]  /*23d0*/  FFMA.FTZ R104, R75, R104, R72 ;  /* 0x000000684b687223 */ /* 0x008fe20000010048 */
[----:B------:R-:W-:-:S02]  /*23e0*/  HADD2.F32 R72, -RZ, R101.H0_H0 ;  /* 0x20000065ff487230 */ /* 0x000fc40000004100 */
[----:B------:R-:W3:Y:S03]  /*23f0*/  LDL R75, [R1+0x8] ;  /* 0x00000800014b7983 */ /* 0x000ee60000100800 */
[----:B------:R-:W-:-:S04]  /*2400*/  FMUL.FTZ R73, R221, R72 ;  /* 0x00000048dd497220 */ /* 0x000fc80000410000 */
[----:B----4-:R-:W-:Y:S02]  /*2410*/  FFMA.FTZ R96, R74, R96, R73 ;  /* 0x000000604a607223 */ /* 0x010fe40000010049 */
[----:B------:R-:W4:Y:S01]  /*2420*/  LDL R74, [R1] ;  /* 0x00000000014a7983 */ /* 0x000f220000100800 */
[----:B------:R-:W-:Y:S02]  /*2430*/  HADD2.F32 R97, -RZ, R97.H1_H1 ;  /* 0x30000061ff617230 */ /* 0x000fe40000004100 */
[----:B------:R-:W-:-:S03]  /*2440*/  HADD2.F32 R101, -RZ, R101.H1_H1 ;  /* 0x30000065ff657230 */ /* 0x000fc60000004100 */
[----:B------:R-:W-:Y:S01]  /*2450*/  FADD.FTZ R97, -R215, R97 ;  /* 0x00000061d7617221 */ /* 0x000fe20000010100 */
[----:B------:R-:W-:-:S03]  /*2460*/  HADD2.F32 R105, -RZ, R105.H1_H1 ;  /* 0x30000069ff697230 */ /* 0x000fc60000004100 */
[----:B------:R-:W-:Y:S01]  /*2470*/  FMUL.FTZ R221, R203, R97 ;  /* 0x00000061cbdd7220 */ /* 0x000fe20000410000 */
[----:B------:R-:W-:Y:S01]  /*2480*/  FADD.FTZ R2, R72, R2 ;  /* 0x0000000248027221 */ /* 0x000fe20000010000 */
[----:B------:R-:W-:Y:S01]  /*2490*/  FFMA.FTZ R25, R100, R72, R25 ;  /* 0x0000004864197223 */ /* 0x000fe20000010019 */
[-C--:B------:R-:W-:Y:S01]  /*24a0*/  FMUL.FTZ R72, R224, R101.reuse ;  /* 0x00000065e0487220 */ /* 0x080fe20000410000 */
[----:B------:R-:W-:Y:S01]  /*24b0*/  FADD.FTZ R181, R101, R181 ;  /* 0x000000b565b57221 */ /* 0x000fe20000010000 */
[----:B------:R-:W-:Y:S01]  /*24c0*/  FFMA.FTZ R26, R221, R101, R26 ;  /* 0x00000065dd1a7223 */ /* 0x000fe2000001001a */
[--C-:B------:R-:W-:Y:S02]  /*24d0*/  HADD2.F32 R101, -RZ, R98.reuse.H0_H0 ;  /* 0x20000062ff657230 */ /* 0x100fe40000004100 */
[----:B------:R-:W-:Y:S01]  /*24e0*/  FADD.FTZ R130, R105, R130 ;  /* 0x0000008269827221 */ /* 0x000fe20000010000 */
[----:B------:R-:W-:Y:S02]  /*24f0*/  HADD2.F32 R98, -RZ, R98.H1_H1 ;  /* 0x30000062ff627230 */ /* 0x000fe40000004100 */
[-C--:B------:R-:W-:Y:S01]  /*2500*/  FFMA.FTZ R162, R221, R105.reuse, R162 ;  /* 0x00000069dda27223 */ /* 0x080fe200000100a2 */
[----:B------:R-:W-:Y:S01]  /*2510*/  FFMA.FTZ R105, R223, R105, R72 ;  /* 0x00000069df697223 */ /* 0x000fe20000010048 */
[----:B------:R-:W-:-:S02]  /*2520*/  HADD2.F32 R72, -RZ, R102.H0_H0 ;  /* 0x20000066ff487230 */ /* 0x000fc40000004100 */
[C---:B------:R-:W-:Y:S01]  /*2530*/  FADD.FTZ R101, -R215.reuse, R101 ;  /* 0x00000065d7657221 */ /* 0x040fe20000010100 */
[----:B------:R-:W-:Y:S01]  /*2540*/  FADD.FTZ R98, -R215, R98 ;  /* 0x00000062d7627221 */ /* 0x000fe20000010100 */
[----:B------:R-:W-:Y:S02]  /*2550*/  HADD2.F32 R102, -RZ, R102.H1_H1 ;  /* 0x30000066ff667230 */ /* 0x000fe40000004100 */
[C---:B------:R-:W-:Y:S01]  /*2560*/  FMUL.FTZ R101, R203.reuse, R101 ;  /* 0x00000065cb657220 */ /* 0x040fe20000410000 */
[----:B--2---:R-:W-:Y:S01]  /*2570*/  FMUL.FTZ R73, R222, R72 ;  /* 0x00000048de497220 */ /* 0x004fe20000410000 */
[----:B------:R-:W-:Y:S01]  /*2580*/  FMUL.FTZ R222, R203, R98 ;  /* 0x00000062cbde7220 */ /* 0x000fe20000410000 */
[----:B------:R-:W-:Y:S01]  /*2590*/  FADD.FTZ R226, R72, R226 ;  /* 0x000000e248e27221 */ /* 0x000fe20000010000 */
[----:B------:R-:W-:Y:S01]  /*25a0*/  FFMA.FTZ R23, R101, R72, R23 ;  /* 0x0000004865177223 */ /* 0x000fe20000010017 */
[-C--:B------:R-:W-:Y:S01]  /*25b0*/  FMUL.FTZ R72, R252, R102.reuse ;  /* 0x00000066fc487220 */ /* 0x080fe20000410000 */
[----:B------:R-:W-:Y:S01]  /*25c0*/  FADD.FTZ R227, R102, R227 ;  /* 0x000000e366e37221 */ /* 0x000fe20000010000 */
[----:B------:R-:W-:Y:S01]  /*25d0*/  FFMA.FTZ R24, R222, R102, R24 ;  /* 0x00000066de187223 */ /* 0x000fe20000010018 */
[----:B------:R-:W-:-:S02]  /*25e0*/  HADD2.F32 R97, -RZ, R106.H0_H0 ;  /* 0x2000006aff617230 */ /* 0x000fc40000004100 */
[----:B------:R-:W-:Y:S02]  /*25f0*/  HADD2.F32 R102, -RZ, R99.H0_H0 ;  /* 0x20000063ff667230 */ /* 0x000fe40000004100 */
[----:B------:R-:W-:-:S03]  /*2600*/  HADD2.F32 R106, -RZ, R106.H1_H1 ;  /* 0x3000006aff6a7230 */ /* 0x000fc60000004100 */
[----:B------:R-:W-:Y:S02]  /*2610*/  FADD.FTZ R102, -R215, R102 ;  /* 0x00000066d7667221 */ /* 0x000fe40000010100 */
[----:B------:R-:W-:Y:S01]  /*2620*/  FADD.FTZ R128, R106, R128 ;  /* 0x000000806a807221 */ /* 0x000fe20000010000 */
[----:B------:R-:W-:Y:S01]  /*2630*/  FFMA.FTZ R160, R222, R106, R160 ;  /* 0x0000006adea07223 */ /* 0x000fe200000100a0 */
[----:B------:R-:W-:Y:S01]  /*2640*/  FMUL.FTZ R102, R203, R102 ;  /* 0x00000066cb667220 */ /* 0x000fe20000410000 */
[----:B------:R-:W-:Y:S02]  /*2650*/  HADD2.F32 R99, -RZ, R99.H1_H1 ;  /* 0x30000063ff637230 */ /* 0x000fe40000004100 */
[----:B------:R-:W-:Y:S01]  /*2660*/  FADD.FTZ R127, R97, R127 ;  /* 0x0000007f617f7221 */ /* 0x000fe20000010000 */
[----:B------:R-:W-:Y:S01]  /*2670*/  FFMA.FTZ R159, R101, R97, R159 ;  /* 0x00000061659f7223 */ /* 0x000fe2000001009f */
[----:B------:R-:W-:Y:S02]  /*2680*/  HADD2.F32 R98, -RZ, R107.H0_H0 ;  /* 0x2000006bff627230 */ /* 0x000fe40000004100 */
[----:B------:R-:W-:-:S03]  /*2690*/  HADD2.F32 R224, -RZ, R108.H0_H0 ;  /* 0x2000006cffe07230 */ /* 0x000fc60000004100 */
[----:B------:R-:W-:Y:S01]  /*26a0*/  FADD.FTZ R125, R98, R125 ;  /* 0x0000007d627d7221 */ /* 0x000fe20000010000 */
[----:B------:R-:W-:Y:S01]  /*26b0*/  FFMA.FTZ R157, R102, R98, R157 ;  /* 0x00000062669d7223 */ /* 0x000fe2000001009d */
[----:B------:R-:W-:Y:S02]  /*26c0*/  HADD2.F32 R234, -RZ, R108.H1_H1 ;  /* 0x3000006cffea7230 */ /* 0x000fe40000004100 */
[----:B------:R-:W-:Y:S01]  /*26d0*/  FADD.FTZ R108, -R215, R224 ;  /* 0x000000e0d76c7221 */ /* 0x000fe20000010100 */
[----:B------:R-:W-:-:S03]  /*26e0*/  HADD2.F32 R223, -RZ, R111.H0_H0 ;  /* 0x2000006fffdf7230 */ /* 0x000fc60000004100 */
[----:B------:R-:W-:Y:S02]  /*26f0*/  FMUL.FTZ R108, R203, R108 ;  /* 0x0000006ccb6c7220 */ /* 0x000fe40000410000 */
[----:B------:R-:W-:-:S04]  /*2700*/  FADD.FTZ R223, -R215, R223 ;  /* 0x000000dfd7df7221 */ /* 0x000fc80000010100 */
[----:B------:R-:W-:Y:S01]  /*2710*/  FMUL.FTZ R223, R203, R223 ;  /* 0x000000dfcbdf7220 */ /* 0x000fe20000410000 */
[--C-:B------:R-:W-:Y:S02]  /*2720*/  HADD2.F32 R224, -RZ, R119.reuse.H0_H0 ;  /* 0x20000077ffe07230 */ /* 0x100fe40000004100 */
[----:B------:R-:W-:-:S05]  /*2730*/  HADD2.F32 R119, -RZ, R119.H1_H1 ;  /* 0x30000077ff777230 */ /* 0x000fca0000004100 */
[----:B------:R-:W-:Y:S01]  /*2740*/  FADD.FTZ R46, R119, R46 ;  /* 0x0000002e772e7221 */ /* 0x000fe20000010000 */
[----:B------:R-:W-:Y:S01]  /*2750*/  FADD.FTZ R45, R224, R45 ;  /* 0x0000002de02d7221 */ /* 0x000fe20000010000 */
[----:B------:R-:W-:Y:S01]  /*2760*/  FFMA.FTZ R149, R223, R224, R149 ;  /* 0x000000e0df957223 */ /* 0x000fe20000010095 */
[----:B---3--:R-:W-:Y:S01]  /*2770*/  FFMA.FTZ R97, R75, R97, R73 ;  /* 0x000000614b617223 */ /* 0x008fe20000010049 */
[----:B------:R-:W-:Y:S02]  /*2780*/  HADD2.F32 R75, -RZ, R109.H0_H0 ;  /* 0x2000006dff4b7230 */ /* 0x000fe40000004100 */
[----:B----4-:R-:W-:Y:S01]  /*2790*/  FFMA.FTZ R106, R74, R106, R72 ;  /* 0x0000006a4a6a7223 */ /* 0x010fe20000010048 */
[----:B------:R-:W-:-:S05]  /*27a0*/  HADD2.F32 R72, -RZ, R103.H0_H0 ;  /* 0x20000067ff487230 */ /* 0x000fca0000004100 */
[-C--:B------:R-:W-:Y:S01]  /*27b0*/  FMUL.FTZ R73, R250, R72.reuse ;  /* 0x00000048fa497220 */ /* 0x080fe20000410000 */
[----:B------:R-:W-:Y:S01]  /*27c0*/  FADD.FTZ R4, R72, R4 ;  /* 0x0000000448047221 */ /* 0x000fe20000010000 */
[----:B------:R-:W-:Y:S01]  /*27d0*/  FFMA.FTZ R21, R102, R72, R21 ;  /* 0x0000004866157223 */ /* 0x000fe20000010015 */
[----:B------:R-:W-:Y:S02]  /*27e0*/  HADD2.F32 R72, -RZ, R103.H1_H1 ;  /* 0x30000067ff487230 */ /* 0x000fe40000004100 */
[----:B------:R-:W-:Y:S01]  /*27f0*/  FADD.FTZ R103, -R215, R99 ;  /* 0x00000063d7677221 */ /* 0x000fe20000010100 */
[----:B------:R-:W-:Y:S02]  /*2800*/  HADD2.F32 R99, -RZ, R107.H1_H1 ;  /* 0x3000006bff637230 */ /* 0x000fe40000004100 */
[----:B------:R-:W-:Y:S01]  /*2810*/  FFMA.FTZ R98, R251, R98, R73 ;  /* 0x00000062fb627223 */ /* 0x000fe20000010049 */
[----:B------:R-:W-:Y:S01]  /*2820*/  FMUL.FTZ R103, R203, R103 ;  /* 0x00000067cb677220 */ /* 0x000fe20000410000 */
[-C--:B------:R-:W-:Y:S01]  /*2830*/  FMUL.FTZ R73, R248, R72.reuse ;  /* 0x00000048f8497220 */ /* 0x080fe20000410000 */
[----:B------:R-:W-:Y:S01]  /*2840*/  FADD.FTZ R126, R99, R126 ;  /* 0x0000007e637e7221 */ /* 0x000fe20000010000 */
[----:B------:R-:W-:Y:S01]  /*2850*/  FADD.FTZ R3, R72, R3 ;  /* 0x0000000348037221 */ /* 0x000fe20000010000 */
[-C--:B------:R-:W-:Y:S01]  /*2860*/  FFMA.FTZ R158, R103, R99.reuse, R158 ;  /* 0x00000063679e7223 */ /* 0x080fe2000001009e */
[----:B------:R-:W-:Y:S01]  /*2870*/  FFMA.FTZ R99, R249, R99, R73 ;  /* 0x00000063f9637223 */ /* 0x000fe20000010049 */
[----:B------:R-:W-:Y:S01]  /*2880*/  FFMA.FTZ R22, R103, R72, R22 ;  /* 0x0000004867167223 */ /* 0x000fe20000010016 */
[----:B------:R-:W-:-:S02]  /*2890*/  HADD2.F32 R107, -RZ, R109.H1_H1 ;  /* 0x3000006dff6b7230 */ /* 0x000fc40000004100 */
[--C-:B------:R-:W-:Y:S02]  /*28a0*/  HADD2.F32 R74, -RZ, R110.reuse.H0_H0 ;  /* 0x2000006eff4a7230 */ /* 0x100fe40000004100 */
[----:B------:R-:W-:Y:S02]  /*28b0*/  HADD2.F32 R73, -RZ, R110.H1_H1 ;  /* 0x3000006eff497230 */ /* 0x000fe40000004100 */
[----:B------:R-:W-:Y:S02]  /*28c0*/  HADD2.F32 R72, -RZ, R111.H1_H1 ;  /* 0x3000006fff487230 */ /* 0x000fe40000004100 */
[--C-:B------:R-:W-:Y:S02]  /*28d0*/  HADD2.F32 R110, -RZ, R112.reuse.H0_H0 ;  /* 0x20000070ff6e7230 */ /* 0x100fe40000004100 */
[C---:B------:R-:W-:Y:S01]  /*28e0*/  FADD.FTZ R109, -R215.reuse, R234 ;  /* 0x000000ead76d7221 */ /* 0x040fe20000010100 */
[----:B------:R-:W-:Y:S01]  /*28f0*/  FADD.FTZ R111, -R215, R75 ;  /* 0x0000004bd76f7221 */ /* 0x000fe20000010100 */
[----:B------:R-:W-:-:S02]  /*2900*/  HADD2.F32 R112, -RZ, R112.H1_H1 ;  /* 0x30000070ff707230 */ /* 0x000fc40000004100 */
[C---:B------:R-:W-:Y:S01]  /*2910*/  FADD.FTZ R75, -R215.reuse, R107 ;  /* 0x0000006bd74b7221 */ /* 0x040fe20000010100 */
[C---:B------:R-:W-:Y:S01]  /*2920*/  FADD.FTZ R74, -R215.reuse, R74 ;  /* 0x0000004ad74a7221 */ /* 0x040fe20000010100 */
[C---:B------:R-:W-:Y:S01]  /*2930*/  FADD.FTZ R73, -R215.reuse, R73 ;  /* 0x00000049d7497221 */ /* 0x040fe20000010100 */
[----:B------:R-:W-:Y:S01]  /*2940*/  FADD.FTZ R72, -R215, R72 ;  /* 0x00000048d7487221 */ /* 0x000fe20000010100 */
[-C--:B------:R-:W-:Y:S01]  /*2950*/  FMUL.FTZ R215, R246, R110.reuse ;  /* 0x0000006ef6d77220 */ /* 0x080fe20000410000 */
[----:B------:R-:W-:Y:S01]  /*2960*/  FADD.FTZ R6, R110, R6 ;  /* 0x000000066e067221 */ /* 0x000fe20000010000 */
[----:B------:R-:W-:Y:S01]  /*2970*/  FFMA.FTZ R19, R108, R110, R19 ;  /* 0x0000006e6c137223 */ /* 0x000fe20000010013 */
[--C-:B------:R-:W-:Y:S02]  /*2980*/  HADD2.F32 R110, -RZ, R116.reuse.H1_H1 ;  /* 0x30000074ff6e7230 */ /* 0x100fe40000004100 */
[----:B------:R-:W-:Y:S01]  /*2990*/  FMUL.FTZ R109, R203, R109 ;  /* 0x0000006dcb6d7220 */ /* 0x000fe20000410000 */
[----:B------:R-:W-:-:S02]  /*29a0*/  HADD2.F32 R107, -RZ, R116.H0_H0 ;  /* 0x20000074ff6b7230 */ /* 0x000fc40000004100 */
[----:B------:R-:W-:Y:S01]  /*29b0*/  FMUL.FTZ R116, R244, R112 ;  /* 0x00000070f4747220 */ /* 0x000fe20000410000 */
[----:B------:R-:W-:Y:S01]  /*29c0*/  FADD.FTZ R124, R110, R124 ;  /* 0x0000007c6e7c7221 */ /* 0x000fe20000010000 */
[-C--:B------:R-:W-:Y:S02]  /*29d0*/  FFMA.FTZ R156, R109, R110.reuse, R156 ;  /* 0x0000006e6d9c7223 */ /* 0x080fe4000001009c */
[----:B------:R-:W-:Y:S01]  /*29e0*/  FFMA.FTZ R110, R245, R110, R116 ;  /* 0x0000006ef56e7223 */ /* 0x000fe20000010074 */
[----:B------:R-:W-:Y:S02]  /*29f0*/  HADD2.F32 R116, -RZ, R113.H0_H0 ;  /* 0x20000071ff747230 */ /* 0x000fe40000004100 */
[----:B------:R-:W-:Y:S01]  /*2a00*/  FADD.FTZ R5, R112, R5 ;  /* 0x0000000570057221 */ /* 0x000fe20000010000 */
[----:B------:R-:W-:Y:S01]  /*2a10*/  FFMA.FTZ R20, R109, R112, R20 ;  /* 0x000000706d147223 */ /* 0x000fe20000010014 */
[----:B------:R-:W-:Y:S01]  /*2a20*/  FADD.FTZ R123, R107, R123 ;  /* 0x0000007b6b7b7221 */ /* 0x000fe20000010000 */
[----:B------:R-:W-:Y:S01]  /*2a30*/  FFMA.FTZ R155, R108, R107, R155 ;  /* 0x0000006b6c9b7223 */ /* 0x000fe2000001009b */
[----:B------:R-:W-:-:S02]  /*2a40*/  HADD2.F32 R112, -RZ, R117.H0_H0 ;  /* 0x20000075ff707230 */ /* 0x000fc40000004100 */
[----:B------:R-:W-:Y:S01]  /*2a50*/  FFMA.FTZ R107, R247, R107, R215 ;  /* 0x0000006bf76b7223 */ /* 0x000fe200000100d7 */
[----:B------:R-:W-:Y:S01]  /*2a60*/  FMUL.FTZ R111, R203, R111 ;  /* 0x0000006fcb6f7220 */ /* 0x000fe20000410000 */
[----:B------:R-:W-:Y:S01]  /*2a70*/  FMUL.FTZ R215, R242, R116 ;  /* 0x00000074f2d77220 */ /* 0x000fe20000410000 */
[----:B------:R-:W-:Y:S02]  /*2a80*/  FADD.FTZ R121, R112, R121 ;  /* 0x0000007970797221 */ /* 0x000fe40000010000 */
[-C--:B------:R-:W-:Y:S01]  /*2a90*/  FFMA.FTZ R153, R111, R112.reuse, R153 ;  /* 0x000000706f997223 */ /* 0x080fe20000010099 */
[----:B------:R-:W-:Y:S01]  /*2aa0*/  FFMA.FTZ R112, R243, R112, R215 ;  /* 0x00000070f3707223 */ /* 0x000fe200000100d7 */
[----:B------:R-:W-:Y:S02]  /*2ab0*/  HADD2.F32 R215, -RZ, R113.H1_H1 ;  /* 0x30000071ffd77230 */ /* 0x000fe40000004100 */
[----:B------:R-:W-:Y:S01]  /*2ac0*/  FADD.FTZ R8, R116, R8 ;  /* 0x0000000874087221 */ /* 0x000fe20000010000 */
[----:B------:R-:W-:Y:S01]  /*2ad0*/  FFMA.FTZ R17, R111, R116, R17 ;  /* 0x000000746f117223 */ /* 0x000fe20000010011 */
[----:B------:R-:W-:-:S02]  /*2ae0*/  HADD2.F32 R116, -RZ, R117.H1_H1 ;  /* 0x30000075ff747230 */ /* 0x000fc40000004100 */
[----:B------:R-:W-:Y:S01]  /*2af0*/  FMUL.FTZ R113, R203, R75 ;  /* 0x0000004bcb717220 */ /* 0x000fe20000410000 */
[-C--:B------:R-:W-:Y:S02]  /*2b00*/  FMUL.FTZ R75, R239, R215.reuse ;  /* 0x000000d7ef4b7220 */ /* 0x080fe40000410000 */
[----:B------:R-:W-:Y:S01]  /*2b10*/  FADD.FTZ R122, R116, R122 ;  /* 0x0000007a747a7221 */ /* 0x000fe20000010000 */
[-C--:B------:R-:W-:Y:S01]  /*2b20*/  FFMA.FTZ R154, R113, R116.reuse, R154 ;  /* 0x00000074719a7223 */ /* 0x080fe2000001009a */
[----:B------:R-:W-:Y:S01]  /*2b30*/  FFMA.FTZ R116, R241, R116, R75 ;  /* 0x00000074f1747223 */ /* 0x000fe2000001004b */
[----:B------:R-:W-:Y:S02]  /*2b40*/  HADD2.F32 R75, -RZ, R114.H0_H0 ;  /* 0x20000072ff4b7230 */ /* 0x000fe40000004100 */
[----:B------:R-:W-:Y:S01]  /*2b50*/  FADD.FTZ R7, R215, R7 ;  /* 0x00000007d7077221 */ /* 0x000fe20000010000 */
[----:B------:R-:W-:Y:S01]  /*2b60*/  FFMA.FTZ R18, R113, R215, R18 ;  /* 0x000000d771127223 */ /* 0x000fe20000010012 */
[----:B------:R-:W-:-:S02]  /*2b70*/  HADD2.F32 R215, -RZ, R118.H0_H0 ;  /* 0x20000076ffd77230 */ /* 0x000fc40000004100 */
[----:B------:R-:W-:Y:S01]  /*2b80*/  FMUL.FTZ R117, R203, R74 ;  /* 0x0000004acb757220 */ /* 0x000fe20000410000 */
[----:B------:R-:W-:Y:S02]  /*2b90*/  FMUL.FTZ R74, R237, R75 ;  /* 0x0000004bed4a7220 */ /* 0x000fe40000410000 */
[----:B------:R-:W-:Y:S01]  /*2ba0*/  FADD.FTZ R47, R215, R47 ;  /* 0x0000002fd72f7221 */ /* 0x000fe20000010000 */
[-C--:B------:R-:W-:Y:S01]  /*2bb0*/  FFMA.FTZ R151, R117, R215.reuse, R151 ;  /* 0x000000d775977223 */ /* 0x080fe20000010097 */
[----:B------:R-:W-:Y:S01]  /*2bc0*/  FFMA.FTZ R215, R238, R215, R74 ;  /* 0x000000d7eed77223 */ /* 0x000fe2000001004a */
[----:B------:R-:W-:Y:S02]  /*2bd0*/  HADD2.F32 R74, -RZ, R114.H1_H1 ;  /* 0x30000072ff4a7230 */ /* 0x000fe40000004100 */
[----:B------:R-:W-:Y:S01]  /*2be0*/  FMUL.FTZ R114, R203, R73 ;  /* 0x00000049cb727220 */ /* 0x000fe20000410000 */
[----:B------:R-:W-:Y:S02]  /*2bf0*/  HADD2.F32 R118, -RZ, R118.H1_H1 ;  /* 0x30000076ff767230 */ /* 0x000fe40000004100 */
[----:B------:R-:W-:-:S03]  /*2c00*/  FMUL.FTZ R73, R232, R74 ;  /* 0x0000004ae8497220 */ /* 0x000fc60000410000 */
[----:B------:R-:W-:Y:S01]  /*2c10*/  FADD.FTZ R120, R118, R120 ;  /* 0x0000007876787221 */ /* 0x000fe20000010000 */
[-C--:B------:R-:W-:Y:S01]  /*2c20*/  FFMA.FTZ R152, R114, R118.reuse, R152 ;  /* 0x0000007672987223 */ /* 0x080fe20000010098 */
[----:B------:R-:W-:Y:S01]  /*2c30*/  FFMA.FTZ R118, R233, R118, R73 ;  /* 0x00000076e9767223 */ /* 0x000fe20000010049 */
[--C-:B------:R-:W-:Y:S02]  /*2c40*/  HADD2.F32 R73, -RZ, R115.reuse.H0_H0 ;  /* 0x20000073ff497230 */ /* 0x100fe40000004100 */
[----:B------:R-:W-:Y:S01]  /*2c50*/  FADD.FTZ R9, R74, R9 ;  /* 0x000000094a097221 */ /* 0x000fe20000010000 */
[----:B------:R-:W-:Y:S02]  /*2c60*/  FFMA.FTZ R16, R114, R74, R16 ;  /* 0x0000004a72107223 */ /* 0x000fe40000010010 */
[-C--:B------:R-:W-:Y:S01]  /*2c70*/  FMUL.FTZ R74, R230, R73.reuse ;  /* 0x00000049e64a7220 */ /* 0x080fe20000410000 */
[----:B------:R-:W-:Y:S01]  /*2c80*/  FADD.FTZ R12, R73, R12 ;  /* 0x0000000c490c7221 */ /* 0x000fe20000010000 */
[----:B------:R-:W-:Y:S01]  /*2c90*/  FFMA.FTZ R13, R223, R73, R13 ;  /* 0x00000049df0d7223 */ /* 0x000fe2000001000d */
[----:B------:R-:W-:-:S02]  /*2ca0*/  HADD2.F32 R73, -RZ, R115.H1_H1 ;  /* 0x30000073ff497230 */ /* 0x000fc40000004100 */
[----:B------:R-:W-:-:S03]  /*2cb0*/  FMUL.FTZ R115, R203, R72 ;  /* 0x00000048cb737220 */ /* 0x000fc60000410000 */
        /* <DEDUP_REMOVED lines=63> */
[----:B------:R-:W-:Y:S02]  /*30b0*/  FFMA.FTZ R224, R231, R224, R74 ;  /* 0x000000e0e7e07223 */ /* 0x000fe4000001004a */
        /* <DEDUP_REMOVED lines=31> */
.L_x_386:
        /* <DEDUP_REMOVED lines=8> */
[----:B------:R-:W-:-:S04]  /*3330*/  LOP3.LUT R74, R75, 0x7fffff8, RZ, 0xc0, !PT ;  /* 0x07fffff84b4a7812 */ /* 0x000fc800078ec0ff */
[----:B------:R-:W-:-:S04]  /*3340*/  @!P4 IADD3 R74, R74, 0x8, RZ ;  /* 0x000000084a4ac810 */ /* 0x000fc80007ffe0ff */
[----:B------:R-:W-:Y:S01]  /*3350*/  LOP3.LUT R74, R74, 0x7, R75, 0xf8, !PT ;  /* 0x000000074a4a7812 */ /* 0x000fe200078ef84b */
[----:B0-----:R-:W-:-:S06]  /*3360*/  ULEA UR4, UR5, UR4, 0x18 ;  /* 0x0000000405047291 */ /* 0x001fcc000f8ec03f */
[----:B------:R-:W-:-:S05]  /*3370*/  LEA R74, R74, UR4, 0x3 ;  /* 0x000000044a4a7c11 */ /* 0x000fca000f8e18ff */
[----:B------:R0:W-:Y:S02]  /*3380*/  STS.64 [R74+0x8000], R72 ;  /* 0x008000484a007388 */ /* 0x0001e40000000a00 */
.L_x_374:
        /* <DEDUP_REMOVED lines=27> */
[----:B0-----:R-:W-:Y:S01]  /*3540*/  SEL R205, RZ, 0x1, P4 ;  /* 0x00000001ffcd7807 */ /* 0x001fe20002000000 */
[----:B-1----:R-:W-:Y:S01]  /*3550*/  FADD.FTZ R72, R234, R72 ;  /* 0x00000048ea487221 */ /* 0x002fe20000010000 */
[----:B------:R-:W-:-:S03]  /*3560*/  FADD.FTZ R73, R235, R73 ;  /* 0x00000049eb497221 */ /* 0x000fc60000010000 */
[----:B------:R-:W-:Y:S01]  /*3570*/  FADD.FTZ R72, R74, R72 ;  /* 0x000000484a487221 */ /* 0x000fe20000010000 */
[----:B------:R-:W-:Y:S01]  /*3580*/  FADD.FTZ R73, R75, R73 ;  /* 0x000000494b497221 */ /* 0x000fe20000010000 */
[----:B-----5:R-:W-:Y:S02]  /*3590*/  @P0 HADD2.F32 R74, -RZ, R51.H1_H1 ;  /* 0x30000033ff4a0230 */ /* 0x020fe40000004100 */
        /* <DEDUP_REMOVED lines=37> */
[----:B------:R-:W-:Y:S01]  /*37f0*/  FADD.FTZ R77, R76, -R77 ;  /* 0x8000004d4c4d7221 */ /* 0x000fe20000010000 */
[----:B------:R-:W-:-:S02]  /*3800*/  @P0 HADD2.F32 R73, -RZ, R50.H0_H0 ;  /* 0x20000032ff490230 */ /* 0x000fc40000004100 */
[----:B------:R-:W-:Y:S01]  /*3810*/  FADD.FTZ R119, R119, -R72 ;  /* 0x8000004877777221 */ /* 0x000fe20000010000 */
[----:B------:R-:W-:Y:S02]  /*3820*/  @P0 HADD2.F32 R72, -RZ, R51.H0_H0 ;  /* 0x20000033ff480230 */ /* 0x000fe40000004100 */
[----:B------:R-:W-:Y:S01]  /*3830*/  FADD.FTZ R83, R81, -R83 ;  /* 0x8000005351537221 */ /* 0x000fe20000010000 */
[C---:B------:R-:W-:Y:S01]  /*3840*/  FMUL.FTZ R213, R203.reuse, R213 ;  /* 0x000000d5cbd57220 */ /* 0x040fe20000410000 */
[C---:B------:R-:W-:Y:S01]  /*3850*/  FMUL.FTZ R75, R203.reuse, R77 ;  /* 0x0000004dcb4b7220 */ /* 0x040fe20000410000 */
[----:B------:R-:W-:Y:S01]  /*3860*/  FADD.FTZ R212, R210, -R212 ;  /* 0x800000d4d2d47221 */ /* 0x000fe20000010000 */
[----:B------:R-:W-:Y:S01]  /*3870*/  FADD.FTZ R82, R78, -R82 ;  /* 0x800000524e527221 */ /* 0x000fe20000010000 */
[----:B------:R-:W-:Y:S01]  /*3880*/  FMUL.FTZ R83, R203, R83 ;  /* 0x00000053cb537220 */ /* 0x000fe20000410000 */
[----:B------:R-:W-:Y:S01]  /*3890*/  @P0 FADD.FTZ R75, R75, R72 ;  /* 0x000000484b4b0221 */ /* 0x000fe20000010000 */
[----:B------:R-:W-:Y:S01]  /*38a0*/  @P0 FADD.FTZ R213, R213, R73 ;  /* 0x00000049d5d50221 */ /* 0x000fe20000010000 */
[----:B------:R-:W-:-:S02]  /*38b0*/  @P0 HADD2.F32 R72, -RZ, R50.H1_H1 ;  /* 0x30000032ff480230 */ /* 0x000fc40000004100 */
[----:B------:R-:W-:Y:S01]  /*38c0*/  FADD.FTZ R204, R208, -R204 ;  /* 0x800000ccd0cc7221 */ /* 0x000fe20000010000 */
[--C-:B------:R-:W-:Y:S02]  /*38d0*/  @P0 HADD2.F32 R73, -RZ, R49.reuse.H0_H0 ;  /* 0x20000031ff490230 */ /* 0x100fe40000004100 */
[----:B------:R-:W-:Y:S01]  /*38e0*/  FADD.FTZ R211, R209, -R211 ;  /* 0x800000d3d1d37221 */ /* 0x000fe20000010000 */
[C---:B------:R-:W-:Y:S01]  /*38f0*/  FMUL.FTZ R212, R203.reuse, R212 ;  /* 0x000000d4cbd47220 */ /* 0x040fe20000410000 */
[----:B------:R-:W-:Y:S01]  /*3900*/  FMUL.FTZ R82, R203, R82 ;  /* 0x00000052cb527220 */ /* 0x000fe20000410000 */
[----:B------:R-:W-:Y:S01]  /*3910*/  FADD.FTZ R90, R86, -R90 ;  /* 0x8000005a565a7221 */ /* 0x000fe20000010000 */
[----:B------:R-:W-:Y:S01]  /*3920*/  FADD.FTZ R219, R95, -R219 ;  /* 0x800000db5fdb7221 */ /* 0x000fe20000010000 */
[----:B------:R-:W-:Y:S01]  /*3930*/  @P0 FADD.FTZ R83, R83, R74 ;  /* 0x0000004a53530221 */ /* 0x000fe20000010000 */
[----:B------:R-:W-:Y:S02]  /*3940*/  @P0 HADD2.F32 R74, -RZ, R49.H1_H1 ;  /* 0x30000031ff4a0230 */ /* 0x000fe40000004100 */
[----:B------:R-:W-:Y:S01]  /*3950*/  FMUL.FTZ R204, R203, R204 ;  /* 0x000000cccbcc7220 */ /* 0x000fe20000410000 */
[----:B------:R-:W-:-:S02]  /*3960*/  @P0 HADD2.F32 R76, -RZ, R48.H0_H0 ;  /* 0x20000030ff4c0230 */ /* 0x000fc40000004100 */
[----:B------:R-:W-:Y:S01]  /*3970*/  FMUL.FTZ R211, R203, R211 ;  /* 0x000000d3cbd37220 */ /* 0x000fe20000410000 */
[----:B------:R-:W-:Y:S01]  /*3980*/  @P0 FADD.FTZ R82, R82, R72 ;  /* 0x0000004852520221 */ /* 0x000fe20000010000 */
[----:B------:R-:W-:Y:S01]  /*3990*/  @P0 FADD.FTZ R212, R212, R73 ;  /* 0x00000049d4d40221 */ /* 0x000fe20000010000 */
[--C-:B------:R-:W-:Y:S02]  /*39a0*/  @P0 HADD2.F32 R72, -RZ, R55.reuse.H0_H0 ;  /* 0x20000037ff480230 */ /* 0x100fe40000004100 */
[----:B------:R-:W-:Y:S01]  /*39b0*/  FADD.FTZ R207, R206, -R207 ;  /* 0x800000cfcecf7221 */ /* 0x000fe20000010000 */
[----:B------:R-:W-:Y:S02]  /*39c0*/  @P0 HADD2.F32 R73, -RZ, R55.H1_H1 ;  /* 0x30000037ff490230 */ /* 0x000fe40000004100 */
[----:B------:R-:W-:Y:S01]  /*39d0*/  FADD.FTZ R89, R85, -R89 ;  /* 0x8000005955597221 */ /* 0x000fe20000010000 */
[----:B------:R-:W-:Y:S01]  /*39e0*/  FADD.FTZ R218, R94, -R218 ;  /* 0x800000da5eda7221 */ /* 0x000fe20000010000 */
[C---:B------:R-:W-:Y:S01]  /*39f0*/  FMUL.FTZ R90, R203.reuse, R90 ;  /* 0x0000005acb5a7220 */ /* 0x040fe20000410000 */
[----:B------:R-:W-:Y:S01]  /*3a00*/  FMUL.FTZ R219, R203, R219 ;  /* 0x000000dbcbdb7220 */ /* 0x000fe20000410000 */
[----:B------:R-:W-:Y:S01]  /*3a10*/  FADD.FTZ R80, R79, -R80 ;  /* 0x800000504f507221 */ /* 0x000fe20000010000 */
[----:B------:R-:W-:Y:S01]  /*3a20*/  FADD.FTZ R217, R93, -R217 ;  /* 0x800000d95dd97221 */ /* 0x000fe20000010000 */
[----:B------:R-:W-:Y:S01]  /*3a30*/  @P0 FADD.FTZ R211, R211, R74 ;  /* 0x0000004ad3d30221 */ /* 0x000fe20000010000 */
[----:B------:R-:W-:Y:S01]  /*3a40*/  @P0 FADD.FTZ R204, R204, R76 ;  /* 0x0000004ccccc0221 */ /* 0x000fe20000010000 */
[----:B------:R-:W-:-:S02]  /*3a50*/  @P0 HADD2.F32 R77, -RZ, R48.H1_H1 ;  /* 0x30000030ff4d0230 */ /* 0x000fc40000004100 */
[C---:B------:R-:W-:Y:S01]  /*3a60*/  FMUL.FTZ R207, R203.reuse, R207 ;  /* 0x000000cfcbcf7220 */ /* 0x040fe20000410000 */
[--C-:B------:R-:W-:Y:S02]  /*3a70*/  @P0 HADD2.F32 R74, -RZ, R54.reuse.H0_H0 ;  /* 0x20000036ff4a0230 */ /* 0x100fe40000004100 */
[C---:B------:R-:W-:Y:S01]  /*3a80*/  FMUL.FTZ R89, R203.reuse, R89 ;  /* 0x00000059cb597220 */ /* 0x040fe20000410000 */
[----:B------:R-:W-:Y:S02]  /*3a90*/  @P0 HADD2.F32 R76, -RZ, R54.H1_H1 ;  /* 0x30000036ff4c0230 */ /* 0x000fe40000004100 */
[----:B------:R-:W-:Y:S01]  /*3aa0*/  FMUL.FTZ R218, R203, R218 ;  /* 0x000000dacbda7220 */ /* 0x000fe20000410000 */
[----:B------:R-:W-:Y:S01]  /*3ab0*/  @P0 FADD.FTZ R90, R90, R72 ;  /* 0x000000485a5a0221 */ /* 0x000fe20000010000 */
[----:B------:R-:W-:Y:S01]  /*3ac0*/  @P0 FADD.FTZ R219, R219, R73 ;  /* 0x00000049dbdb0221 */ /* 0x000fe20000010000 */
[----:B------:R-:W-:Y:S01]  /*3ad0*/  FADD.FTZ R216, R92, -R216 ;  /* 0x800000d85cd87221 */ /* 0x000fe20000010000 */
[----:B------:R-:W-:-:S02]  /*3ae0*/  @P0 HADD2.F32 R72, -RZ, R53.H1_H1 ;  /* 0x30000035ff480230 */ /* 0x000fc40000004100 */
[----:B------:R-:W-:Y:S01]  /*3af0*/  FADD.FTZ R88, R84, -R88 ;  /* 0x8000005854587221 */ /* 0x000fe20000010000 */
[----:B------:R-:W-:Y:S02]  /*3b00*/  @P0 HADD2.F32 R73, -RZ, R52.H0_H0 ;  /* 0x20000034ff490230 */ /* 0x000fe40000004100 */
[----:B------:R-:W-:Y:S01]  /*3b10*/  FADD.FTZ R102, R98, -R102 ;  /* 0x8000006662667221 */ /* 0x000fe20000010000 */
[C---:B------:R-:W-:Y:S01]  /*3b20*/  FMUL.FTZ R92, R203.reuse, R80 ;  /* 0x00000050cb5c7220 */ /* 0x040fe20000410000 */
[----:B------:R-:W-:Y:S01]  /*3b30*/  FMUL.FTZ R217, R203, R217 ;  /* 0x000000d9cbd97220 */ /* 0x000fe20000410000 */
[----:B------:R-:W-:Y:S01]  /*3b40*/  FADD.FTZ R101, R97, -R101 ;  /* 0x8000006561657221 */ /* 0x000fe20000010000 */
[----:B------:R-:W-:Y:S01]  /*3b50*/  FADD.FTZ R222, R106, -R222 ;  /* 0x800000de6ade7221 */ /* 0x000fe20000010000 */
[----:B------:R-:W-:Y:S01]  /*3b60*/  @P0 FADD.FTZ R207, R207, R77 ;  /* 0x0000004dcfcf0221 */ /* 0x000fe20000010000 */
[----:B------:R-:W-:Y:S01]  /*3b70*/  @P0 FADD.FTZ R89, R89, R74 ;  /* 0x0000004a59590221 */ /* 0x000fe20000010000 */
[----:B------:R-:W-:Y:S01]  /*3b80*/  @P0 FADD.FTZ R218, R218, R76 ;  /* 0x0000004cdada0221 */ /* 0x000fe20000010000 */
[----:B------:R-:W-:-:S02]  /*3b90*/  @P0 HADD2.F32 R77, -RZ, R53.H0_H0 ;  /* 0x20000035ff4d0230 */ /* 0x000fc40000004100 */
[C---:B------:R-:W-:Y:S01]  /*3ba0*/  FMUL.FTZ R216, R203.reuse, R216 ;  /* 0x000000d8cbd87220 */ /* 0x040fe20000410000 */
[----:B------:R-:W-:Y:S02]  /*3bb0*/  @P0 HADD2.F32 R74, -RZ, R52.H1_H1 ;  /* 0x30000034ff4a0230 */ /* 0x000fe40000004100 */
[C---:B------:R-:W-:Y:S01]  /*3bc0*/  FMUL.FTZ R88, R203.reuse, R88 ;  /* 0x00000058cb587220 */ /* 0x040fe20000410000 */
[----:B------:R-:W-:Y:S02]  /*3bd0*/  @P0 HADD2.F32 R76, -RZ, R59.H0_H0 ;  /* 0x2000003bff4c0230 */ /* 0x000fe40000004100 */
[----:B------:R-:W-:Y:S01]  /*3be0*/  FMUL.FTZ R102, R203, R102 ;  /* 0x00000066cb667220 */ /* 0x000fe20000410000 */
[----:B------:R-:W-:Y:S01]  /*3bf0*/  @P0 FADD.FTZ R217, R217, R72 ;  /* 0x00000048d9d90221 */ /* 0x000fe20000010000 */
[----:B------:R-:W-:Y:S01]  /*3c00*/  @P0 FADD.FTZ R92, R92, R73 ;  /* 0x000000495c5c0221 */ /* 0x000fe20000010000 */
[----:B------:R-:W-:Y:S01]  /*3c10*/  ISETP.NE.AND.EX P2, PT, RZ, UR17, PT, P2 ;  /* 0x00000011ff007c0c */ /* 0x000fe2000bf45320 */
[----:B------:R-:W-:-:S02]  /*3c20*/  @P0 HADD2.F32 R72, -RZ, R58.H0_H0 ;  /* 0x2000003aff480230 */ /* 0x000fc40000004100 */
[----:B------:R-:W-:Y:S01]  /*3c30*/  FADD.FTZ R100, R96, -R100 ;  /* 0x8000006460647221 */ /* 0x000fe20000010000 */
[----:B------:R-:W-:Y:S02]  /*3c40*/  @P0 HADD2.F32 R73, -RZ, R58.H1_H1 ;  /* 0x3000003aff490230 */ /* 0x000fe40000004100 */
[----:B------:R-:W-:Y:S01]  /*3c50*/  FADD.FTZ R221, R105, -R221 ;  /* 0x800000dd69dd7221 */ /* 0x000fe20000010000 */
[----:B------:R-:W-:Y:S01]  /*3c60*/  FADD.FTZ R103, R99, -R103 ;  /* 0x8000006763677221 */ /* 0x000fe20000010000 */
[C---:B------:R-:W-:Y:S01]  /*3c70*/  FMUL.FTZ R101, R203.reuse, R101 ;  /* 0x00000065cb657220 */ /* 0x040fe20000410000 */
[----:B------:R-:W-:Y:S01]  /*3c80*/  FMUL.FTZ R222, R203, R222 ;  /* 0x000000decbde7220 */ /* 0x000fe20000410000 */
[----:B------:R-:W0:Y:S01]  /*3c90*/  @P1 LDC.64 R84, c[0x0][0x308] ;  /* 0x0000c200ff541b82 */ /* 0x000e220000000a00 */
[----:B------:R-:W-:Y:S01]  /*3ca0*/  FADD.FTZ R91, R87, -R91 ;  /* 0x8000005b575b7221 */ /* 0x000fe20000010000 */
[----:B------:R-:W-:Y:S01]  /*3cb0*/  FADD.FTZ R220, R104, -R220 ;  /* 0x800000dc68dc7221 */ /* 0x000fe20000010000 */
[----:B------:R-:W-:Y:S01]  /*3cc0*/  @P0 FADD.FTZ R88, R88, R77 ;  /* 0x0000004d58580221 */ /* 0x000fe20000010000 */
        /* <DEDUP_REMOVED lines=10> */
[--C-:B------:R-:W-:Y:S02]  /*3d70*/  @P0 HADD2.F32 R72, -RZ, R56.reuse.H0_H0 ;  /* 0x20000038ff480230 */ /* 0x100fe40000004100 */
[----:B------:R-:W-:Y:S01]  /*3d80*/  FADD.FTZ R117, R215, -R117 ;  /* 0x80000075d7757221 */ /* 0x000fe20000010000 */
[----:B------:R-:W-:-:S02]  /*3d90*/  @P0 HADD2.F32 R73, -RZ, R56.H1_H1 ;  /* 0x30000038ff490230 */ /* 0x000fc40000004100 */
        /* <DEDUP_REMOVED lines=8> */
[--C-:B------:R-:W-:Y:S02]  /*3e20*/  @P0 HADD2.F32 R74, -RZ, R63.reuse.H0_H0 ;  /* 0x2000003fff4a0230 */ /* 0x100fe40000004100 */
[----:B------:R-:W-:Y:S01]  /*3e30*/  FADD.FTZ R108, R107, -R108 ;  /* 0x8000006c6b6c7221 */ /* 0x000fe20000010000 */
[----:B------:R-:W-:-:S02]  /*3e40*/  @P0 HADD2.F32 R76, -RZ, R63.H1_H1 ;  /* 0x3000003fff4c0230 */ /* 0x000fc40000004100 */
[C---:B------:R-:W-:Y:S01]  /*3e50*/  FMUL.FTZ R117, R203.reuse, R117 ;  /* 0x00000075cb757220 */ /* 0x040fe20000410000 */
[--C-:B------:R-:W-:Y:S02]  /*3e60*/  @P0 HADD2.F32 R77, -RZ, R62.reuse.H0_H0 ;  /* 0x2000003eff4d0230 */ /* 0x100fe40000004100 */
[C---:B------:R-:W-:Y:S01]  /*3e70*/  FMUL.FTZ R223, R203.reuse, R223 ;  /* 0x000000dfcbdf7220 */ /* 0x040fe20000410000 */
[----:B------:R-:W-:Y:S01]  /*3e80*/  FMUL.FTZ R119, R203, R119 ;  /* 0x00000077cb777220 */ /* 0x000fe20000410000 */
[----:B------:R-:W-:Y:S01]  /*3e90*/  @P0 FADD.FTZ R91, R91, R72 ;  /* 0x000000485b5b0221 */ /* 0x000fe20000010000 */
[----:B------:R-:W-:Y:S01]  /*3ea0*/  @P0 FADD.FTZ R220, R220, R73 ;  /* 0x00000049dcdc0221 */ /* 0x000fe20000010000 */
[----:B------:R-:W1:Y:S01]  /*3eb0*/  LDC.64 R104, c[0x0][0x2f8] ;  /* 0x0000be00ff687b82 */ /* 0x000e620000000a00 */
[----:B------:R-:W-:Y:S02]  /*3ec0*/  @P0 HADD2.F32 R72, -RZ, R62.H1_H1 ;  /* 0x3000003eff480230 */ /* 0x000fe40000004100 */
[----:B------:R-:W-:Y:S01]  /*3ed0*/  FADD.FTZ R109, R110, -R109 ;  /* 0x8000006d6e6d7221 */ /* 0x000fe20000010000 */
[----:B------:R-:W-:-:S02]  /*3ee0*/  @P0 HADD2.F32 R73, -RZ, R61.H0_H0 ;  /* 0x2000003dff490230 */ /* 0x000fc40000004100 */
[----:B------:R-:W-:Y:S01]  /*3ef0*/  FADD.FTZ R113, R116, -R113 ;  /* 0x8000007174717221 */ /* 0x000fe20000010000 */
[C---:B------:R-:W-:Y:S01]  /*3f00*/  FMUL.FTZ R111, R203.reuse, R111 ;  /* 0x0000006fcb6f7220 */ /* 0x040fe20000410000 */
[----:B------:R-:W-:Y:S01]  /*3f10*/  FMUL.FTZ R114, R203, R114 ;  /* 0x00000072cb727220 */ /* 0x000fe20000410000 */
[----:B------:R-:W-:Y:S01]  /*3f20*/  @P0 FADD.FTZ R223, R223, R74 ;  /* 0x0000004adfdf0221 */ /* 0x000fe20000010000 */
[----:B------:R-:W2:Y:S01]  /*3f30*/  @P2 LDC.64 R106, c[0x0][0x300] ;  /* 0x0000c000ff6a2b82 */ /* 0x000ea20000000a00 */
[----:B------:R-:W-:Y:S01]  /*3f40*/  @P0 FADD.FTZ R119, R119, R76 ;  /* 0x0000004c77770221 */ /* 0x000fe20000010000 */
[----:B------:R-:W-:Y:S01]  /*3f50*/  @P0 FADD.FTZ R117, R117, R77 ;  /* 0x0000004d75750221 */ /* 0x000fe20000010000 */
[----:B------:R-:W-:Y:S02]  /*3f60*/  @P0 HADD2.F32 R74, -RZ, R61.H1_H1 ;  /* 0x3000003dff4a0230 */ /* 0x000fe40000004100 */
[----:B------:R-:W-:Y:S01]  /*3f70*/  FMUL.FTZ R108, R203, R108 ;  /* 0x0000006ccb6c7220 */ /* 0x000fe20000410000 */
[----:B------:R-:W-:-:S02]  /*3f80*/  @P0 HADD2.F32 R76, -RZ, R60.H0_H0 ;  /* 0x2000003cff4c0230 */ /* 0x000fc40000004100 */
[C---:B------:R-:W-:Y:S01]  /*3f90*/  FMUL.FTZ R109, R203.reuse, R109 ;  /* 0x0000006dcb6d7220 */ /* 0x040fe20000410000 */
[----:B------:R-:W-:Y:S01]  /*3fa0*/  @P0 HADD2.F32 R77, -RZ, R60.H1_H1 ;  /* 0x3000003cff4d0230 */ /* 0x000fe20000004100 */
[----:B------:R-:W3:Y:S01]  /*3fb0*/  @P1 LDC.64 R208, c[0x0][0x308] ;  /* 0x0000c200ffd01b82 */ /* 0x000ee20000000a00 */
[----:B------:R-:W-:Y:S01]  /*3fc0*/  FMUL.FTZ R113, R203, R113 ;  /* 0x00000071cb717220 */ /* 0x000fe20000410000 */
[----:B------:R-:W-:Y:S01]  /*3fd0*/  @P0 FADD.FTZ R114, R114, R72 ;  /* 0x0000004872720221 */ /* 0x000fe20000010000 */
[----:B------:R-:W-:Y:S01]  /*3fe0*/  @P0 FADD.FTZ R111, R111, R73 ;  /* 0x000000496f6f0221 */ /* 0x000fe20000010000 */
[----:B------:R-:W-:Y:S01]  /*3ff0*/  @P1 F2FP.F16.F32.PACK_AB R72, RZ, R75 ;  /* 0x0000004bff48123e */ /* 0x000fe200000000ff */
[----:B------:R-:W-:Y:S01]  /*4000*/  @P0 FADD.FTZ R113, R113, R74 ;  /* 0x0000004a71710221 */ /* 0x000fe20000010000 */
[----:B------:R-:W-:Y:S01]  /*4010*/  @P1 F2FP.F16.F32.PACK_AB R73, RZ, R213 ;  /* 0x000000d5ff49123e */ /* 0x000fe200000000ff */
[----:B------:R-:W-:Y:S01]  /*4020*/  @P0 FADD.FTZ R108, R108, R76 ;  /* 0x0000004c6c6c0221 */ /* 0x000fe20000010000 */
[----:B------:R-:W-:Y:S01]  /*4030*/  @P1 F2FP.F16.F32.PACK_AB R79, RZ, R212 ;  /* 0x000000d4ff4f123e */ /* 0x000fe200000000ff */
[----:B------:R-:W-:Y:S01]  /*4040*/  @P0 FADD.FTZ R109, R109, R77 ;  /* 0x0000004d6d6d0221 */ /* 0x000fe20000010000 */
[----:B------:R-:W-:-:S02]  /*4050*/  @P1 F2FP.F16.F32.PACK_AB R80, RZ, R204 ;  /* 0x000000ccff50123e */ /* 0x000fc400000000ff */
[----:B------:R-:W-:Y:S02]  /*4060*/  @P1 F2FP.F16.F32.PACK_AB R74, RZ, R83 ;  /* 0x00000053ff4a123e */ /* 0x000fe400000000ff */
[----:B------:R-:W-:Y:S02]  /*4070*/  @P1 F2FP.F16.F32.PACK_AB R76, RZ, R82 ;  /* 0x00000052ff4c123e */ /* 0x000fe400000000ff */
[----:B------:R-:W-:Y:S02]  /*4080*/  @P1 F2FP.F16.F32.PACK_AB R77, RZ, R211 ;  /* 0x000000d3ff4d123e */ /* 0x000fe400000000ff */
[----:B------:R-:W-:Y:S02]  /*4090*/  @P1 F2FP.F16.F32.PACK_AB R78, RZ, R207 ;  /* 0x000000cfff4e123e */ /* 0x000fe400000000ff */
        /* <DEDUP_REMOVED lines=9> */
[----:B------:R-:W-:-:S02]  /*4130*/  @P2 F2FP.F16.F32.PACK_AB R80, RZ, R212 ;  /* 0x000000d4ff50223e */ /* 0x000fc400000000ff */
[----:B------:R-:W-:Y:S01]  /*4140*/  @P2 F2FP.F16.F32.PACK_AB R76, RZ, R75 ;  /* 0x0000004bff4c223e */ /* 0x000fe200000000ff */
[----:B------:R0:W-:Y:S01]  /*4150*/  @P1 STG.E.128 desc[UR6][R72.64], R64 ;  /* 0x0000004048001986 */ /* 0x0001e2000c101d06 */
[----:B------:R-:W-:Y:S02]  /*4160*/  @P2 F2FP.F16.F32.PACK_AB R78, RZ, R213 ;  /* 0x000000d5ff4e223e */ /* 0x000fe400000000ff */
[----:B------:R-:W-:Y:S02]  /*4170*/  @P2 F2FP.F16.F32.PACK_AB R84, RZ, R204 ;  /* 0x000000ccff54223e */ /* 0x000fe400000000ff */
[----:B------:R-:W-:Y:S02]  /*4180*/  @P1 F2FP.F16.F32.PACK_AB R86, RZ, R90 ;  /* 0x0000005aff56123e */ /* 0x000fe400000000ff */
[----:B------:R-:W-:Y:S02]  /*4190*/  @P1 F2FP.F16.F32.PACK_AB R94, RZ, R89 ;  /* 0x00000059ff5e123e */ /* 0x000fe400000000ff */
[----:B------:R-:W-:-:S02]  /*41a0*/  @P1 F2FP.F16.F32.PACK_AB R96, RZ, R88 ;  /* 0x00000058ff60123e */ /* 0x000fc400000000ff */
[----:B------:R-:W-:Y:S02]  /*41b0*/  @P1 F2FP.F16.F32.PACK_AB R98, RZ, R92 ;  /* 0x0000005cff62123e */ /* 0x000fe400000000ff */
[----:B------:R-:W-:Y:S02]  /*41c0*/  @P2 F2FP.F16.F32.PACK_AB R81, RZ, R211 ;  /* 0x000000d3ff51223e */ /* 0x000fe400000000ff */
[----:B------:R-:W-:Y:S02]  /*41d0*/  @P2 PRMT R69, R80, 0x7610, R69 ;  /* 0x0000761050452816 */ /* 0x000fe40000000045 */
[----:B------:R-:W-:Y:S02]  /*41e0*/  @P2 F2FP.F16.F32.PACK_AB R77, RZ, R83 ;  /* 0x00000053ff4d223e */ /* 0x000fe400000000ff */
[----:B------:R-:W-:Y:S02]  /*41f0*/  @P2 F2FP.F16.F32.PACK_AB R79, RZ, R82 ;  /* 0x00000052ff4f223e */ /* 0x000fe400000000ff */
[----:B------:R-:W-:-:S02]  /*4200*/  @P2 F2FP.F16.F32.PACK_AB R85, RZ, R207 ;  /* 0x000000cfff55223e */ /* 0x000fc400000000ff */
[----:B------:R-:W-:Y:S02]  /*4210*/  @P1 F2FP.F16.F32.PACK_AB R87, RZ, R219 ;  /* 0x000000dbff57123e */ /* 0x000fe400000000ff */
[----:B------:R-:W-:Y:S02]  /*4220*/  @P2 PRMT R71, R76, 0x7610, R71 ;  /* 0x000076104c472816 */ /* 0x000fe40000000047 */
[----:B------:R-:W-:Y:S02]  /*4230*/  @P2 PRMT R70, R78, 0x7610, R70 ;  /* 0x000076104e462816 */ /* 0x000fe40000000046 */
[----:B------:R-:W-:Y:S02]  /*4240*/  @P2 PRMT R68, R84, 0x7610, R68 ;  /* 0x0000761054442816 */ /* 0x000fe40000000044 */
[----:B0-----:R-:W-:Y:S02]  /*4250*/  @P1 PRMT R67, R86, 0x7610, R67 ;  /* 0x0000761056431816 */ /* 0x001fe40000000043 */
[----:B------:R-:W-:-:S02]  /*4260*/  @P1 F2FP.F16.F32.PACK_AB R95, RZ, R218 ;  /* 0x000000daff5f123e */ /* 0x000fc400000000ff */
[----:B------:R-:W-:Y:S02]  /*4270*/  @P1 F2FP.F16.F32.PACK_AB R97, RZ, R217 ;  /* 0x000000d9ff61123e */ /* 0x000fe400000000ff */
[----:B------:R-:W-:Y:S02]  /*4280*/  @P1 F2FP.F16.F32.PACK_AB R93, RZ, R216 ;  /* 0x000000d8ff5d123e */ /* 0x000fe400000000ff */
[----:B------:R-:W-:Y:S02]  /*4290*/  @P1 PRMT R66, R94, 0x7610, R66 ;  /* 0x000076105e421816 */ /* 0x000fe40000000042 */
[----:B------:R-:W-:Y:S02]  /*42a0*/  @P1 PRMT R65, R96, 0x7610, R65 ;  /* 0x0000761060411816 */ /* 0x000fe40000000041 */
[----:B------:R-:W-:Y:S02]  /*42b0*/  @P1 PRMT R64, R98, 0x7610, R64 ;  /* 0x0000761062401816 */ /* 0x000fe40000000040 */
[----:B------:R-:W-:Y:S01]  /*42c0*/  F2FP.F16.F32.PACK_AB R75, R83, R75 ;  /* 0x0000004b534b723e */ /* 0x000fe200000000ff */
[----:B------:R-:W0:Y:S01]  /*42d0*/  @P2 LDC.64 R98, c[0x0][0x300] ;  /* 0x0000c000ff622b82 */ /* 0x000e220000000a00 */
[----:B------:R-:W-:Y:S01]  /*42e0*/  F2FP.F16.F32.PACK_AB R74, R82, R213 ;  /* 0x000000d5524a723e */ /* 0x000fe200000000ff */
[----:B-1----:R-:W-:Y:S01]  /*42f0*/  IMAD.WIDE.U32 R82, R188, 0x10, R104 ;  /* 0x00000010bc527825 */ /* 0x002fe200078e0068 */
[----:B------:R-:W-:-:S02]  /*4300*/  F2FP.F16.F32.PACK_AB R73, R211, R212 ;  /* 0x000000d4d349723e */ /* 0x000fc400000000ff */
[----:B------:R-:W-:Y:S02]  /*4310*/  F2FP.F16.F32.PACK_AB R72, R207, R204 ;  /* 0x000000cccf48723e */ /* 0x000fe400000000ff */
[----:B------:R-:W-:Y:S01]  /*4320*/  @P2 PRMT R69, R69, 0x5410, R81 ;  /* 0x0000541045452816 */ /* 0x000fe20000000051 */
[----:B--2---:R-:W-:Y:S01]  /*4330*/  @P2 IMAD.WIDE.U32 R80, R188, 0x10, R106 ;  /* 0x00000010bc502825 */ /* 0x004fe200078e006a */
[----:B------:R-:W-:Y:S01]  /*4340*/  @P2 PRMT R71, R71, 0x5410, R77 ;  /* 0x0000541047472816 */ /* 0x000fe2000000004d */
[----:B------:R-:W-:Y:S01]  /*4350*/  STG.E.128 desc[UR6][R82.64], R72 ;  /* 0x0000004852007986 */ /* 0x000fe2000c101d06 */
[----:B------:R-:W-:Y:S02]  /*4360*/  @P2 PRMT R70, R70, 0x5410, R79 ;  /* 0x0000541046462816 */ /* 0x000fe4000000004f */
[----:B------:R-:W-:Y:S01]  /*4370*/  @P2 PRMT R68, R68, 0x5410, R85 ;  /* 0x0000541044442816 */ /* 0x000fe20000000055 */
[----:B------:R-:W-:Y:S01]  /*4380*/  IMAD.WIDE.U32 R84, R189, 0x10, R104 ;  /* 0x00000010bd547825 */ /* 0x000fe200078e0068 */
[----:B------:R-:W-:-:S02]  /*4390*/  @P1 PRMT R67, R67, 0x5410, R87 ;  /* 0x0000541043431816 */ /* 0x000fc40000000057 */
[----:B------:R-:W-:Y:S01]  /*43a0*/  @P1 PRMT R66, R66, 0x5410, R95 ;  /* 0x0000541042421816 */ /* 0x000fe2000000005f */
[----:B---3--:R-:W-:Y:S01]  /*43b0*/  @P1 IMAD.WIDE.U32 R86, R189, 0x10, R208 ;  /* 0x00000010bd561825 */ /* 0x008fe200078e00d0 */
[----:B------:R-:W-:Y:S01]  /*43c0*/  @P1 PRMT R65, R65, 0x5410, R97 ;  /* 0x0000541041411816 */ /* 0x000fe20000000061 */
[----:B------:R1:W-:Y:S01]  /*43d0*/  @P2 STG.E.128 desc[UR6][R80.64], R68 ;  /* 0x0000004450002986 */ /* 0x0003e2000c101d06 */
[----:B------:R-:W-:Y:S01]  /*43e0*/  @P1 PRMT R64, R64, 0x5410, R93 ;  /* 0x0000541040401816 */ /* 0x000fe2000000005d */
[----:B------:R-:W2:Y:S01]  /*43f0*/  @P1 LDC.64 R94, c[0x0][0x308] ;  /* 0x0000c200ff5e1b82 */ /* 0x000ea20000000a00 */
[----:B------:R-:W-:Y:S02]  /*4400*/  F2FP.F16.F32.PACK_AB R79, R219, R90 ;  /* 0x0000005adb4f723e */ /* 0x000fe400000000ff */
[----:B------:R-:W-:Y:S01]  /*4410*/  F2FP.F16.F32.PACK_AB R78, R218, R89 ;  /* 0x00000059da4e723e */ /* 0x000fe200000000ff */
[----:B------:R-:W-:Y:S01]  /*4420*/  @P1 STG.E.128 desc[UR6][R86.64], R64 ;  /* 0x0000004056001986 */ /* 0x000fe2000c101d06 */
[----:B------:R-:W-:-:S02]  /*4430*/  F2FP.F16.F32.PACK_AB R77, R217, R88 ;  /* 0x00000058d94d723e */ /* 0x000fc400000000ff */
[----:B------:R-:W-:Y:S01]  /*4440*/  F2FP.F16.F32.PACK_AB R76, R216, R92 ;  /* 0x0000005cd84c723e */ /* 0x000fe200000000ff */
[----:B------:R-:W3:Y:S01]  /*4450*/  @P2 LDC.64 R96, c[0x0][0x300] ;  /* 0x0000c000ff602b82 */ /* 0x000ee20000000a00 */
[----:B------:R-:W-:Y:S02]  /*4460*/  @P2 F2FP.F16.F32.PACK_AB R90, RZ, R90 ;  /* 0x0000005aff5a223e */ /* 0x000fe400000000ff */
[----:B------:R-:W-:Y:S01]  /*4470*/  @P2 F2FP.F16.F32.PACK_AB R89, RZ, R89 ;  /* 0x00000059ff59223e */ /* 0x000fe200000000ff */
[----:B------:R4:W-:Y:S01]  /*4480*/  STG.E.128 desc[UR6][R84.64], R76 ;  /* 0x0000004c54007986 */ /* 0x0009e2000c101d06 */
[----:B------:R-:W-:Y:S02]  /*4490*/  @P2 F2FP.F16.F32.PACK_AB R88, RZ, R88 ;  /* 0x00000058ff58223e */ /* 0x000fe400000000ff */
[----:B------:R-:W-:Y:S01]  /*44a0*/  @P2 F2FP.F16.F32.PACK_AB R92, RZ, R92 ;  /* 0x0000005cff5c223e */ /* 0x000fe200000000ff */
[----:B-1----:R-:W1:Y:S01]  /*44b0*/  @P1 LDC.64 R80, c[0x0][0x308] ;  /* 0x0000c200ff501b82 */ /* 0x002e620000000a00 */
[----:B------:R-:W-:-:S02]  /*44c0*/  @P1 F2FP.F16.F32.PACK_AB R72, RZ, R102 ;  /* 0x00000066ff48123e */ /* 0x000fc400000000ff */
[----:B------:R-:W-:Y:S02]  /*44d0*/  @P1 F2FP.F16.F32.PACK_AB R74, RZ, R101 ;  /* 0x00000065ff4a123e */ /* 0x000fe400000000ff */
[----:B------:R-:W-:Y:S02]  /*44e0*/  @P2 F2FP.F16.F32.PACK_AB R219, RZ, R219 ;  /* 0x000000dbffdb223e */ /* 0x000fe400000000ff */
[----:B------:R-:W-:Y:S02]  /*44f0*/  @P2 F2FP.F16.F32.PACK_AB R218, RZ, R218 ;  /* 0x000000daffda223e */ /* 0x000fe400000000ff */
[----:B------:R-:W-:Y:S02]  /*4500*/  @P2 F2FP.F16.F32.PACK_AB R217, RZ, R217 ;  /* 0x000000d9ffd9223e */ /* 0x000fe400000000ff */
[----:B------:R-:W-:Y:S02]  /*4510*/  @P2 F2FP.F16.F32.PACK_AB R216, RZ, R216 ;  /* 0x000000d8ffd8223e */ /* 0x000fe400000000ff */
[----:B------:R-:W-:Y:S01]  /*4520*/  @P2 PRMT R71, R90, 0x7610, R71 ;  /* 0x000076105a472816 */ /* 0x000fe20000000047 */
[----:B----4-:R-:W4:Y:S01]  /*4530*/  @P2 LDC.64 R78, c[0x0][0x300] ;  /* 0x0000c000ff4e2b82 */ /* 0x010f220000000a00 */
[----:B------:R-:W-:-:S02]  /*4540*/  @P1 F2FP.F16.F32.PACK_AB R76, RZ, R100 ;  /* 0x00000064ff4c123e */ /* 0x000fc400000000ff */
[----:B------:R-:W-:Y:S02]  /*4550*/  @P1 F2FP.F16.F32.PACK_AB R77, RZ, R91 ;  /* 0x0000005bff4d123e */ /* 0x000fe400000000ff */
[----:B------:R-:W-:Y:S02]  /*4560*/  @P2 PRMT R70, R89, 0x7610, R70 ;  /* 0x0000761059462816 */ /* 0x000fe40000000046 */
[----:B------:R-:W-:Y:S02]  /*4570*/  @P2 PRMT R69, R88, 0x7610, R69 ;  /* 0x0000761058452816 */ /* 0x000fe40000000045 */
[----:B------:R-:W-:Y:S01]  /*4580*/  @P2 PRMT R68, R92, 0x7610, R68 ;  /* 0x000076105c442816 */ /* 0x000fe20000000044 */
[----:B-1----:R-:W-:Y:S01]  /*4590*/  @P1 IMAD.WIDE.U32 R80, R184, 0x10, R80 ;  /* 0x00000010b8501825 */ /* 0x002fe200078e0050 */
[----:B------:R-:W-:Y:S02]  /*45a0*/  @P1 F2FP.F16.F32.PACK_AB R73, RZ, R103 ;  /* 0x00000067ff49123e */ /* 0x000fe400000000ff */
[----:B------:R-:W-:-:S02]  /*45b0*/  @P1 F2FP.F16.F32.PACK_AB R75, RZ, R222 ;  /* 0x000000deff4b123e */ /* 0x000fc400000000ff */
[----:B------:R-:W-:Y:S02]  /*45c0*/  @P1 PRMT R67, R72, 0x7610, R67 ;  /* 0x0000761048431816 */ /* 0x000fe40000000043 */
[----:B------:R-:W-:Y:S02]  /*45d0*/  @P1 PRMT R66, R74, 0x7610, R66 ;  /* 0x000076104a421816 */ /* 0x000fe40000000042 */
[----:B------:R-:W-:Y:S02]  /*45e0*/  @P1 PRMT R65, R76, 0x7610, R65 ;  /* 0x000076104c411816 */ /* 0x000fe40000000041 */
[----:B------:R-:W-:Y:S02]  /*45f0*/  @P1 PRMT R64, R77, 0x7610, R64 ;  /* 0x000076104d401816 */ /* 0x000fe40000000040 */
[----:B------:R-:W-:Y:S01]  /*4600*/  @P1 F2FP.F16.F32.PACK_AB R82, RZ, R221 ;  /* 0x000000ddff52123e */ /* 0x000fe200000000ff */
[----:B----4-:R-:W-:Y:S01]  /*4610*/  @P2 IMAD.WIDE.U32 R76, R189, 0x10, R78 ;  /* 0x00000010bd4c2825 */ /* 0x010fe200078e004e */
[----:B------:R-:W-:-:S02]  /*4620*/  @P1 F2FP.F16.F32.PACK_AB R83, RZ, R220 ;  /* 0x000000dcff53123e */ /* 0x000fc400000000ff */
[----:B------:R-:W-:Y:S01]  /*4630*/  @P2 PRMT R71, R71, 0x5410, R219 ;  /* 0x0000541047472816 */ /* 0x000fe200000000db */
[----:B------:R-:W-:Y:S01]  /*4640*/  IMAD.WIDE.U32 R78, R184, 0x10, R104 ;  /* 0x00000010b84e7825 */ /* 0x000fe200078e0068 */
[----:B------:R-:W-:Y:S02]  /*4650*/  @P2 PRMT R70, R70, 0x5410, R218 ;  /* 0x0000541046462816 */ /* 0x000fe400000000da */
[----:B------:R-:W-:Y:S02]  /*4660*/  @P2 PRMT R69, R69, 0x5410, R217 ;  /* 0x0000541045452816 */ /* 0x000fe400000000d9 */
[----:B------:R-:W-:Y:S02]  /*4670*/  @P2 PRMT R68, R68, 0x5410, R216 ;  /* 0x0000541044442816 */ /* 0x000fe400000000d8 */
[----:B------:R-:W-:Y:S02]  /*4680*/  @P1 PRMT R67, R67, 0x5410, R73 ;  /* 0x0000541043431816 */ /* 0x000fe40000000049 */
[----:B------:R-:W-:Y:S01]  /*4690*/  @P1 PRMT R66, R66, 0x5410, R75 ;  /* 0x0000541042421816 */ /* 0x000fe2000000004b */
[----:B------:R1:W-:Y:S01]  /*46a0*/  @P2 STG.E.128 desc[UR6][R76.64], R68 ;  /* 0x000000444c002986 */ /* 0x0003e2000c101d06 */
[----:B------:R-:W-:-:S02]  /*46b0*/  F2FP.F16.F32.PACK_AB R75, R103, R102 ;  /* 0x00000066674b723e */ /* 0x000fc400000000ff */
[----:B------:R-:W-:Y:S02]  /*46c0*/  F2FP.F16.F32.PACK_AB R74, R222, R101 ;  /* 0x00000065de4a723e */ /* 0x000fe400000000ff */
[----:B------:R-:W-:Y:S02]  /*46d0*/  F2FP.F16.F32.PACK_AB R73, R221, R100 ;  /* 0x00000064dd49723e */ /* 0x000fe400000000ff */
[----:B------:R-:W-:Y:S02]  /*46e0*/  F2FP.F16.F32.PACK_AB R72, R220, R91 ;  /* 0x0000005bdc48723e */ /* 0x000fe400000000ff */
[----:B------:R-:W-:Y:S02]  /*46f0*/  @P2 F2FP.F16.F32.PACK_AB R102, RZ, R102 ;  /* 0x00000066ff66223e */ /* 0x000fe400000000ff */
[----:B------:R-:W-:Y:S02]  /*4700*/  @P2 F2FP.F16.F32.PACK_AB R101, RZ, R101 ;  /* 0x00000065ff65223e */ /* 0x000fe400000000ff */
[----:B------:R-:W-:-:S02]  /*4710*/  @P2 F2FP.F16.F32.PACK_AB R100, RZ, R100 ;  /* 0x00000064ff64223e */ /* 0x000fc400000000ff */
[----:B------:R-:W-:Y:S02]  /*4720*/  @P2 F2FP.F16.F32.PACK_AB R91, RZ, R91 ;  /* 0x0000005bff5b223e */ /* 0x000fe400000000ff */
[----:B------:R-:W-:Y:S02]  /*4730*/  @P1 PRMT R65, R65, 0x5410, R82 ;  /* 0x0000541041411816 */ /* 0x000fe40000000052 */
[----:B------:R-:W-:Y:S02]  /*4740*/  @P1 PRMT R64, R64, 0x5410, R83 ;  /* 0x0000541040401816 */ /* 0x000fe40000000053 */
[----:B-1----:R-:W-:Y:S02]  /*4750*/  @P1 F2FP.F16.F32.PACK_AB R76, RZ, R223 ;  /* 0x000000dfff4c123e */ /* 0x002fe400000000ff */
[----:B------:R-:W-:Y:S01]  /*4760*/  @P1 F2FP.F16.F32.PACK_AB R77, RZ, R117 ;  /* 0x00000075ff4d123e */ /* 0x000fe200000000ff */
[----:B------:R1:W-:Y:S01]  /*4770*/  @P1 STG.E.128 desc[UR6][R80.64], R64 ;  /* 0x0000004050001986 */ /* 0x0003e2000c101d06 */
[----:B------:R-:W-:-:S02]  /*4780*/  @P2 F2FP.F16.F32.PACK_AB R103, RZ, R103 ;  /* 0x00000067ff67223e */ /* 0x000fc400000000ff */
[----:B------:R-:W-:Y:S01]  /*4790*/  @P2 F2FP.F16.F32.PACK_AB R222, RZ, R222 ;  /* 0x000000deffde223e */ /* 0x000fe200000000ff */
[----:B------:R4:W-:Y:S01]  /*47a0*/  STG.E.128 desc[UR6][R78.64], R72 ;  /* 0x000000484e007986 */ /* 0x0009e2000c101d06 */
[----:B------:R-:W-:Y:S02]  /*47b0*/  @P2 F2FP.F16.F32.PACK_AB R221, RZ, R221 ;  /* 0x000000ddffdd223e */ /* 0x000fe400000000ff */
[----:B------:R-:W-:Y:S02]  /*47c0*/  @P2 F2FP.F16.F32.PACK_AB R220, RZ, R220 ;  /* 0x000000dcffdc223e */ /* 0x000fe400000000ff */
[----:B------:R-:W-:Y:S02]  /*47d0*/  @P2 PRMT R71, R102, 0x7610, R71 ;  /* 0x0000761066472816 */ /* 0x000fe40000000047 */
[----:B------:R-:W-:Y:S02]  /*47e0*/  @P2 PRMT R70, R101, 0x7610, R70 ;  /* 0x0000761065462816 */ /* 0x000fe40000000046 */
[----:B------:R-:W-:-:S02]  /*47f0*/  @P2 PRMT R69, R100, 0x7610, R69 ;  /* 0x0000761064452816 */ /* 0x000fc40000000045 */
[----:B------:R-:W-:Y:S02]  /*4800*/  @P2 PRMT R68, R91, 0x7610, R68 ;  /* 0x000076105b442816 */ /* 0x000fe40000000044 */
[----:B------:R-:W-:Y:S02]  /*4810*/  @P2 PRMT R71, R71, 0x5410, R103 ;  /* 0x0000541047472816 */ /* 0x000fe40000000067 */
[----:B-1----:R-:W-:Y:S02]  /*4820*/  @P1 PRMT R67, R76, 0x7610, R67 ;  /* 0x000076104c431816 */ /* 0x002fe40000000043 */
[----:B------:R-:W-:Y:S01]  /*4830*/  @P1 PRMT R66, R77, 0x7610, R66 ;  /* 0x000076104d421816 */ /* 0x000fe20000000042 */
[----:B0-----:R-:W-:Y:S01]  /*4840*/  @P2 IMAD.WIDE.U32 R76, R184, 0x10, R98 ;  /* 0x00000010b84c2825 */ /* 0x001fe200078e0062 */
[----:B------:R-:W-:Y:S02]  /*4850*/  @P2 PRMT R70, R70, 0x5410, R222 ;  /* 0x0000541046462816 */ /* 0x000fe400000000de */
[----:B------:R-:W-:-:S02]  /*4860*/  @P2 PRMT R69, R69, 0x5410, R221 ;  /* 0x0000541045452816 */ /* 0x000fc400000000dd */
[----:B------:R-:W-:Y:S02]  /*4870*/  @P2 PRMT R68, R68, 0x5410, R220 ;  /* 0x0000541044442816 */ /* 0x000fe400000000dc */
[----:B------:R-:W-:Y:S02]  /*4880*/  @P2 F2FP.F16.F32.PACK_AB R81, RZ, R223 ;  /* 0x000000dfff51223e */ /* 0x000fe400000000ff */
[----:B------:R-:W-:Y:S01]  /*4890*/  @P2 F2FP.F16.F32.PACK_AB R80, RZ, R117 ;  /* 0x00000075ff50223e */ /* 0x000fe200000000ff */
[----:B------:R2:W-:Y:S01]  /*48a0*/  @P2 STG.E.128 desc[UR6][R76.64], R68 ;  /* 0x000000444c002986 */ /* 0x0005e2000c101d06 */
[-C--:B------:R-:W-:Y:S02]  /*48b0*/  @P1 F2FP.F16.F32.PACK_AB R90, RZ, R111.reuse ;  /* 0x0000006fff5a123e */ /* 0x080fe400000000ff */
[----:B------:R-:W-:Y:S02]  /*48c0*/  @P1 F2FP.F16.F32.PACK_AB R92, RZ, R108 ;  /* 0x0000006cff5c123e */ /* 0x000fe400000000ff */
[----:B------:R-:W-:-:S02]  /*48d0*/  @P2 F2FP.F16.F32.PACK_AB R86, RZ, R111 ;  /* 0x0000006fff56223e */ /* 0x000fc400000000ff */
[----:B------:R-:W-:Y:S02]  /*48e0*/  @P2 F2FP.F16.F32.PACK_AB R88, RZ, R108 ;  /* 0x0000006cff58223e */ /* 0x000fe400000000ff */
[-C--:B------:R-:W-:Y:S02]  /*48f0*/  @P1 F2FP.F16.F32.PACK_AB R84, RZ, R119.reuse ;  /* 0x00000077ff54123e */ /* 0x080fe400000000ff */
[----:B----4-:R-:W-:Y:S02]  /*4900*/  @P2 F2FP.F16.F32.PACK_AB R79, RZ, R119 ;  /* 0x00000077ff4f223e */ /* 0x010fe400000000ff */
[-C--:B------:R-:W-:Y:S02]  /*4910*/  @P1 F2FP.F16.F32.PACK_AB R85, RZ, R114.reuse ;  /* 0x00000072ff55123e */ /* 0x080fe400000000ff */
[----:B------:R-:W-:Y:S02]  /*4920*/  @P2 F2FP.F16.F32.PACK_AB R78, RZ, R114 ;  /* 0x00000072ff4e223e */ /* 0x000fe400000000ff */
[----:B------:R-:W-:Y:S01]  /*4930*/  @P1 F2FP.F16.F32.PACK_AB R87, RZ, R113 ;  /* 0x00000071ff57123e */ /* 0x000fe200000000ff */
[----:B--2---:R-:W-:Y:S01]  /*4940*/  @P1 IMAD.WIDE.U32 R76, R190, 0x10, R94 ;  /* 0x00000010be4c1825 */ /* 0x004fe200078e005e */
[----:B------:R-:W-:-:S02]  /*4950*/  @P1 F2FP.F16.F32.PACK_AB R89, RZ, R109 ;  /* 0x0000006dff59123e */ /* 0x000fc400000000ff */
[----:B------:R-:W-:Y:S02]  /*4960*/  @P1 PRMT R65, R90, 0x7610, R65 ;  /* 0x000076105a411816 */ /* 0x000fe40000000041 */
[----:B------:R-:W-:Y:S02]  /*4970*/  @P1 PRMT R64, R92, 0x7610, R64 ;  /* 0x000076105c401816 */ /* 0x000fe40000000040 */
[----:B------:R-:W-:Y:S02]  /*4980*/  @P2 PRMT R71, R81, 0x7610, R71 ;  /* 0x0000761051472816 */ /* 0x000fe40000000047 */
[----:B------:R-:W-:Y:S01]  /*4990*/  @P2 PRMT R70, R80, 0x7610, R70 ;  /* 0x0000761050462816 */ /* 0x000fe20000000046 */
[----:B---3--:R-:W-:Y:S01]  /*49a0*/  @P2 IMAD.WIDE.U32 R80, R190, 0x10, R96 ;  /* 0x00000010be502825 */ /* 0x008fe200078e0060 */
[----:B------:R-:W-:Y:S02]  /*49b0*/  @P2 F2FP.F16.F32.PACK_AB R82, RZ, R113 ;  /* 0x00000071ff52223e */ /* 0x000fe400000000ff */
[----:B------:R-:W-:-:S02]  /*49c0*/  @P2 F2FP.F16.F32.PACK_AB R83, RZ, R109 ;  /* 0x0000006dff53223e */ /* 0x000fc400000000ff */
[----:B------:R-:W-:Y:S02]  /*49d0*/  @P2 PRMT R69, R86, 0x7610, R69 ;  /* 0x0000761056452816 */ /* 0x000fe40000000045 */
[----:B------:R-:W-:Y:S02]  /*49e0*/  @P2 PRMT R68, R88, 0x7610, R68 ;  /* 0x0000761058442816 */ /* 0x000fe40000000044 */
[----:B------:R-:W-:Y:S02]  /*49f0*/  @P1 PRMT R67, R67, 0x5410, R84 ;  /* 0x0000541043431816 */ /* 0x000fe40000000054 */
[----:B------:R-:W-:Y:S02]  /*4a00*/  @P1 PRMT R66, R66, 0x5410, R85 ;  /* 0x0000541042421816 */ /* 0x000fe40000000055 */
[----:B------:R-:W-:Y:S02]  /*4a10*/  @P1 PRMT R65, R65, 0x5410, R87 ;  /* 0x0000541041411816 */ /* 0x000fe40000000057 */
[----:B------:R-:W-:-:S02]  /*4a20*/  @P1 PRMT R64, R64, 0x5410, R89 ;  /* 0x0000541040401816 */ /* 0x000fc40000000059 */
[----:B------:R-:W-:Y:S02]  /*4a30*/  @P2 PRMT R71, R71, 0x5410, R79 ;  /* 0x0000541047472816 */ /* 0x000fe4000000004f */
[----:B------:R-:W-:Y:S01]  /*4a40*/  @P2 PRMT R70, R70, 0x5410, R78 ;  /* 0x0000541046462816 */ /* 0x000fe2000000004e */
[----:B------:R-:W-:Y:S01]  /*4a50*/  IMAD.WIDE.U32 R78, R190, 0x10, R104 ;  /* 0x00000010be4e7825 */ /* 0x000fe200078e0068 */
[----:B------:R-:W-:Y:S01]  /*4a60*/  F2FP.F16.F32.PACK_AB R75, R119, R223 ;  /* 0x000000df774b723e */ /* 0x000fe200000000ff */
[----:B------:R0:W-:Y:S01]  /*4a70*/  @P1 STG.E.128 desc[UR6][R76.64], R64 ;  /* 0x000000404c001986 */ /* 0x0001e2000c101d06 */
[----:B------:R-:W-:Y:S02]  /*4a80*/  F2FP.F16.F32.PACK_AB R74, R114, R117 ;  /* 0x00000075724a723e */ /* 0x000fe400000000ff */
[----:B------:R-:W-:Y:S02]  /*4a90*/  F2FP.F16.F32.PACK_AB R73, R113, R111 ;  /* 0x0000006f7149723e */ /* 0x000fe400000000ff */
[----:B------:R-:W-:-:S02]  /*4aa0*/  F2FP.F16.F32.PACK_AB R72, R109, R108 ;  /* 0x0000006c6d48723e */ /* 0x000fc400000000ff */
[----:B------:R-:W-:Y:S02]  /*4ab0*/  @P2 PRMT R69, R69, 0x5410, R82 ;  /* 0x0000541045452816 */ /* 0x000fe40000000052 */
[----:B------:R-:W-:Y:S01]  /*4ac0*/  @P2 PRMT R68, R68, 0x5410, R83 ;  /* 0x0000541044442816 */ /* 0x000fe20000000053 */
[----:B------:R0:W-:Y:S04]  /*4ad0*/  STG.E.128 desc[UR6][R78.64], R72 ;  /* 0x000000484e007986 */ /* 0x0001e8000c101d06 */
[----:B------:R0:W-:Y:S01]  /*4ae0*/  @P2 STG.E.128 desc[UR6][R80.64], R68 ;  /* 0x0000004450002986 */ /* 0x0001e2000c101d06 */
[----:B------:R-:W-:Y:S05]  /*4af0*/  @!P3 BRA `(.L_x_375) ;  /* 0xffffffc40084b947 */ /* 0x000fea000383ffff */
[----:B------:R-:W-:Y:S02]  /*4b00*/  MOV R91, R38 ;  /* 0x00000026005b7202 */ /* 0x000fe40000000f00 */
[----:B------:R-:W-:Y:S02]  /*4b10*/  MOV R116, R43 ;  /* 0x0000002b00747202 */ /* 0x000fe40000000f00 */
[----:B------:R-:W-:Y:S02]  /*4b20*/  MOV R118, R41 ;  /* 0x0000002900767202 */ /* 0x000fe40000000f00 */
[----:B------:R-:W-:Y:S02]  /*4b30*/  MOV R119, R42 ;  /* 0x0000002a00777202 */ /* 0x000fe40000000f00 */
[----:B------:R-:W-:Y:S02]  /*4b40*/  MOV R88, R39 ;  /* 0x0000002700587202 */ /* 0x000fe40000000f00 */
[----:B------:R-:W-:-:S02]  /*4b50*/  MOV R89, R40 ;  /* 0x0000002800597202 */ /* 0x000fc40000000f00 */
[----:B------:R-:W-:Y:S02]  /*4b60*/  MOV R90, R37 ;  /* 0x00000025005a7202 */ /* 0x000fe40000000f00 */
[----:B0-----:R-:W-:Y:S02]  /*4b70*/  MOV R73, R36 ;  /* 0x0000002400497202 */ /* 0x001fe40000000f00 */
        /* <DEDUP_REMOVED lines=118> */
.L_x_372:
        /* <DEDUP_REMOVED lines=48> */
.L_x_373:
[----:B------:R-:W-:Y:S01]  /*55e0*/  HFMA2.MMA R75, -RZ, RZ, 0, 9.5367431640625e-07 ;  /* 0x00000010ff4b7435 */ /* 0x000fe200000001ff */
[----:B------:R-:W-:Y:S02]  /*55f0*/  MOV R74, R72 ;  /* 0x00000048004a7202 */ /* 0x000fe40000000f00 */
[----:B------:R-:W-:Y:S02]  /*5600*/  MOV R234, 0x1f ;  /* 0x0000001f00ea7802 */ /* 0x000fe40000000f00 */
[----:B------:R-:W-:-:S07]  /*5610*/  MOV R235, 0xffffffff ;  /* 0xffffffff00eb7802 */ /* 0x000fce0000000f00 */
[----:B-----5:R-:W-:Y:S05]  /*5620*/  WARPSYNC.COLLECTIVE R235, `(.L_x_376) ;  /* 0x00000000eb087348 */ /* 0x020fea0003c00000 */
[----:B------:R0:W1:Y:S02]  /*5630*/  SHFL.DOWN P4, R240, R74, R75, R234 ;  /* 0x0800004b4af07389 */ /* 0x00006400000800ea */
[----:B01---5:R-:W-:Y:S01]  /*5640*/  ENDCOLLECTIVE ;  /* 0x000000000000791b */ /* 0x023fe20003800000 */
.L_x_376:
[----:B------:R-:W-:Y:S01]  /*5650*/  MOV R74, R73 ;  /* 0x00000049004a7202 */ /* 0x000fe20000000f00 */
[----:B------:R-:W-:-:S07]  /*5660*/  FADD.FTZ R72, R72, R240 ;  /* 0x000000f048487221 */ /* 0x000fce0000010000 */
[----:B------:R-:W-:Y:S05]  /*5670*/  WARPSYNC.COLLECTIVE R235, `(.L_x_377) ;  /* 0x00000000eb087348 */ /* 0x000fea0003c00000 */
[----:B------:R0:W1:Y:S02]  /*5680*/  SHFL.DOWN P4, R240, R74, R75, R234 ;  /* 0x0800004b4af07389 */ /* 0x00006400000800ea */
[----:B01----:R-:W-:Y:S01]  /*5690*/  ENDCOLLECTIVE ;  /* 0x000000000000791b */ /* 0x003fe20003800000 */
.L_x_377:
[----:B------:R-:W-:Y:S01]  /*56a0*/  HFMA2.MMA R75, -RZ, RZ, 0, 4.76837158203125e-07 ;  /* 0x00000008ff4b7435 */ /* 0x000fe200000001ff */
[----:B------:R-:W-:Y:S01]  /*56b0*/  MOV R74, R72 ;  /* 0x00000048004a7202 */ /* 0x000fe20000000f00 */
[----:B------:R-:W-:-:S09]  /*56c0*/  FADD.FTZ R73, R73, R240 ;  /* 0x000000f049497221 */ /* 0x000fd20000010000 */
[----:B------:R-:W-:Y:S05]  /*56d0*/  WARPSYNC.COLLECTIVE R235, `(.L_x_378) ;  /* 0x00000000eb087348 */ /* 0x000fea0003c00000 */
[----:B------:R0:W1:Y:S02]  /*56e0*/  SHFL.DOWN P4, R240, R74, R75, R234 ;  /* 0x0800004b4af07389 */ /* 0x00006400000800ea */
[----:B01----:R-:W-:Y:S01]  /*56f0*/  ENDCOLLECTIVE ;  /* 0x000000000000791b */ /* 0x003fe20003800000 */
.L_x_378:
[----:B------:R-:W-:Y:S01]  /*5700*/  MOV R74, R73 ;  /* 0x00000049004a7202 */ /* 0x000fe20000000f00 */
[----:B------:R-:W-:-:S07]  /*5710*/  FADD.FTZ R72, R72, R240 ;  /* 0x000000f048487221 */ /* 0x000fce0000010000 */
[----:B------:R-:W-:Y:S05]  /*5720*/  WARPSYNC.COLLECTIVE R235, `(.L_x_379) ;  /* 0x00000000eb087348 */ /* 0x000fea0003c00000 */
[----:B------:R0:W1:Y:S02]  /*5730*/  SHFL.DOWN P4, R240, R74, R75, R234 ;  /* 0x0800004b4af07389 */ /* 0x00006400000800ea */
[----:B01----:R-:W-:Y:S01]  /*5740*/  ENDCOLLECTIVE ;  /* 0x000000000000791b */ /* 0x003fe20003800000 */
.L_x_379:
[----:B------:R-:W-:Y:S01]  /*5750*/  HFMA2.MMA R75, -RZ, RZ, 0, 2.384185791015625e-07 ;  /* 0x00000004ff4b7435 */ /* 0x000fe200000001ff */
[----:B------:R-:W-:Y:S01]  /*5760*/  MOV R74, R72 ;  /* 0x00000048004a7202 */ /* 0x000fe20000000f00 */
[----:B------:R-:W-:-:S09]  /*5770*/  FADD.FTZ R73, R73, R240 ;  /* 0x000000f049497221 */ /* 0x000fd20000010000 */
[----:B------:R-:W-:Y:S05]  /*5780*/  WARPSYNC.COLLECTIVE R235, `(.L_x_380) ;  /* 0x00000000eb087348 */ /* 0x000fea0003c00000 */
[----:B------:R0:W1:Y:S02]  /*5790*/  SHFL.DOWN P4, R240, R74, R75, R234 ;  /* 0x0800004b4af07389 */ /* 0x00006400000800ea */
[----:B01----:R-:W-:Y:S01]  /*57a0*/  ENDCOLLECTIVE ;  /* 0x000000000000791b */ /* 0x003fe20003800000 */
.L_x_380:
[----:B------:R-:W-:Y:S01]  /*57b0*/  MOV R74, R73 ;  /* 0x00000049004a7202 */ /* 0x000fe20000000f00 */
[----:B------:R-:W-:-:S07]  /*57c0*/  FADD.FTZ R72, R72, R240 ;  /* 0x000000f048487221 */ /* 0x000fce0000010000 */
[----:B------:R-:W-:Y:S05]  /*57d0*/  WARPSYNC.COLLECTIVE R235, `(.L_x_381) ;  /* 0x00000000eb087348 */ /* 0x000fea0003c00000 */
[----:B------:R0:W1:Y:S02]  /*57e0*/  SHFL.DOWN P4, R240, R74, R75, R234 ;  /* 0x0800004b4af07389 */ /* 0x00006400000800ea */
[----:B01----:R-:W-:Y:S01]  /*57f0*/  ENDCOLLECTIVE ;  /* 0x000000000000791b */ /* 0x003fe20003800000 */
.L_x_381:
[----:B------:R-:W-:Y:S01]  /*5800*/  HFMA2.MMA R75, -RZ, RZ, 0, 1.1920928955078125e-07 ;  /* 0x00000002ff4b7435 */ /* 0x000fe200000001ff */
[----:B------:R-:W-:Y:S01]  /*5810*/  MOV R74, R72 ;  /* 0x00000048004a7202 */ /* 0x000fe20000000f00 */
[----:B------:R-:W-:-:S09]  /*5820*/  FADD.FTZ R73, R73, R240 ;  /* 0x000000f049497221 */ /* 0x000fd20000010000 */
[----:B------:R-:W-:Y:S05]  /*5830*/  WARPSYNC.COLLECTIVE R235, `(.L_x_382) ;  /* 0x00000000eb087348 */ /* 0x000fea0003c00000 */
[----:B------:R0:W1:Y:S02]  /*5840*/  SHFL.DOWN P4, R240, R74, R75, R234 ;  /* 0x0800004b4af07389 */ /* 0x00006400000800ea */
[----:B01----:R-:W-:Y:S01]  /*5850*/  ENDCOLLECTIVE ;  /* 0x000000000000791b */ /* 0x003fe20003800000 */
.L_x_382:
[----:B------:R-:W-:Y:S01]  /*5860*/  MOV R74, R73 ;  /* 0x00000049004a7202 */ /* 0x000fe20000000f00 */
[----:B------:R-:W-:-:S07]  /*5870*/  FADD.FTZ R72, R72, R240 ;  /* 0x000000f048487221 */ /* 0x000fce0000010000 */
[----:B------:R-:W-:Y:S05]  /*5880*/  WARPSYNC.COLLECTIVE R235, `(.L_x_383) ;  /* 0x00000000eb087348 */ /* 0x000fea0003c00000 */
[----:B------:R0:W1:Y:S02]  /*5890*/  SHFL.DOWN P4, R240, R74, R75, R234 ;  /* 0x0800004b4af07389 */ /* 0x00006400000800ea */
[----:B01----:R-:W-:Y:S01]  /*58a0*/  ENDCOLLECTIVE ;  /* 0x000000000000791b */ /* 0x003fe20003800000 */
.L_x_383:
[----:B------:R-:W-:Y:S01]  /*58b0*/  HFMA2.MMA R75, -RZ, RZ, 0, 5.9604644775390625e-08 ;  /* 0x00000001ff4b7435 */ /* 0x000fe200000001ff */
[----:B------:R-:W-:Y:S01]  /*58c0*/  MOV R74, R72 ;  /* 0x00000048004a7202 */ /* 0x000fe20000000f00 */
[----:B------:R-:W-:-:S09]  /*58d0*/  FADD.FTZ R73, R73, R240 ;  /* 0x000000f049497221 */ /* 0x000fd20000010000 */
[----:B------:R-:W-:Y:S05]  /*58e0*/  WARPSYNC.COLLECTIVE R235, `(.L_x_384) ;  /* 0x00000000eb087348 */ /* 0x000fea0003c00000 */
[----:B------:R0:W1:Y:S02]  /*58f0*/  SHFL.DOWN P4, R240, R74, R75, R234 ;  /* 0x0800004b4af07389 */ /* 0x00006400000800ea */
[----:B01----:R-:W-:Y:S01]  /*5900*/  ENDCOLLECTIVE ;  /* 0x000000000000791b */ /* 0x003fe20003800000 */
.L_x_384:
[----:B------:R-:W-:Y:S02]  /*5910*/  MOV R74, R73 ;  /* 0x00000049004a7202 */ /* 0x000fe40000000f00 */
[----:B------:R-:W-:-:S07]  /*5920*/  MOV R236, R240 ;  /* 0x000000f000ec7202 */ /* 0x000fce0000000f00 */
[----:B------:R-:W-:Y:S05]  /*5930*/  WARPSYNC.COLLECTIVE R235, `(.L_x_385) ;  /* 0x00000000eb087348 */ /* 0x000fea0003c00000 */
[----:B------:R0:W1:Y:S02]  /*5940*/  SHFL.DOWN P4, R240, R74, R75, R234 ;  /* 0x0800004b4af07389 */ /* 0x00006400000800ea */
[----:B01----:R-:W-:Y:S01]  /*5950*/  ENDCOLLECTIVE ;  /* 0x000000000000791b */ /* 0x003fe20003800000 */
.L_x_385:
[----:B------:R-:W-:Y:S01]  /*5960*/  MOV R74, R240 ;  /* 0x000000f0004a7202 */ /* 0x000fe20000000f00 */
[----:B------:R-:W-:Y:S06]  /*5970*/  BRA `(.L_x_386) ;  /* 0xffffffd8004c7947 */ /* 0x000fec000383ffff */
.L_x_387:
        /* <DEDUP_REMOVED lines=16> */
.L_x_3519:


//--------------------- .text._ZN10layer_norm31ln_parallel_residual_bwd_kernelINS_13Kernel_traitsI6__halfS2_S2_S2_fjLj8192ELj1ELj1ELj8ELj16ENS_18Kernel_traits_baseILj8192ES2_S2_S2_S2_fjLj256EEEEELb0ELb1ELb0EEEvNS_9BwdParamsE --------------------------
	.section	.text._ZN10layer_norm31ln_parallel_residual_bwd_kernelINS_13Kernel_traitsI6__halfS2_S2_S2_fjLj8192ELj1ELj1ELj8ELj16ENS_18Kernel_traits_baseILj8192ES2_S2_S2_S2_fjLj256EEEEELb0ELb1ELb0EEEvNS_9BwdParamsE,"ax",@progbits
	.align	128
        .global         _ZN10layer_norm31ln_parallel_residual_bwd_kernelINS_13Kernel_traitsI6__halfS2_S2_S2_fjLj8192ELj1ELj1ELj8ELj16ENS_18Kernel_traits_baseILj8192ES2_S2_S2_S2_fjLj256EEEEELb0ELb1ELb0EEEvNS_9BwdParamsE
        .type           _ZN10layer_norm31ln_parallel_residual_bwd_kernelINS_13Kernel_traitsI6__halfS2_S2_S2_fjLj8192ELj1ELj1ELj8ELj16ENS_18Kernel_traits_baseILj8192ES2_S2_S2_S2_fjLj256EEEEELb0ELb1ELb0EEEvNS_9BwdParamsE,@function
        .size           _ZN10layer_norm31ln_parallel_residual_bwd_kernelINS_13Kernel_traitsI6__halfS2_S2_S2_fjLj8192ELj1ELj1ELj8ELj16ENS_18Kernel_traits_baseILj8192ES2_S2_S2_S2_fjLj256EEEEELb0ELb1ELb0EEEvNS_9BwdParamsE,(.L_x_3520 - _ZN10layer_norm31ln_parallel_residual_bwd_kernelINS_13Kernel_traitsI6__halfS2_S2_S2_fjLj8192ELj1ELj1ELj8ELj16ENS_18Kernel_traits_baseILj8192ES2_S2_S2_S2_fjLj256EEEEELb0ELb1ELb0EEEvNS_9BwdParamsE)
        .other          _ZN10layer_norm31ln_parallel_residual_bwd_kernelINS_13Kernel_traitsI6__halfS2_S2_S2_fjLj8192ELj1ELj1ELj8ELj16ENS_18Kernel_traits_baseILj8192ES2_S2_S2_S2_fjLj256EEEEELb0ELb1ELb0EEEvNS_9BwdParamsE,@"STO_CUDA_ENTRY STV_DEFAULT"
_ZN10layer_norm31ln_parallel_residual_bwd_kernelINS_13Kernel_traitsI6__halfS2_S2_S2_fjLj8192ELj1ELj1ELj8ELj16ENS_18Kernel_traits_baseILj8192ES2_S2_S2_S2_fjLj256EEEEELb0ELb1ELb0EEEvNS_9BwdParamsE:
.text._ZN10layer_norm31ln_parallel_residual_bwd_kernelINS_13Kernel_traitsI6__halfS2_S2_S2_fjLj8192ELj1ELj1ELj8ELj16ENS_18Kernel_traits_baseILj8192ES2_S2_S2_S2_fjLj256EEEEELb0ELb1ELb0EEEvNS_9BwdParamsE:
        /* <DEDUP_REMOVED lines=24> */
[----:B------:R-:W-:-:S04]  /*0180*/  ISETP.GE.U32.AND P3, PT, R0, 0x400, PT ;  /* 0x000004000000780c */ /* 0x000fc80003f66070 */
[----:B------:R-:W-:-:S03]  /*0190*/  P2R R0, PR, RZ, 0x8 ;  /* 0x00000008ff007803 */ /* 0x000fc60000000000 */
[----:B------:R-:W0:Y:S08]  /*01a0*/  @P0 LDC.64 R2, c[0x0][0x260] ;  /* 0x00009800ff020b82 */ /* 0x000e300000000a00 */
[----:B------:R-:W2:Y:S08]  /*01b0*/  @P1 LDC.64 R4, c[0x0][0x260] ;  /* 0x00009800ff041b82 */ /* 0x000eb00000000a00 */
[----:B------:R-:W3:Y:S01]  /*01c0*/  @P2 LDC.64 R8, c[0x0][0x260] ;  /* 0x00009800ff082b82 */ /* 0x000ee20000000a00 */
[C---:B0-----:R-:W-:Y:S01]  /*01d0*/  @P0 IMAD.WIDE.U32 R2, R13.reuse, 0x10, R2 ;  /* 0x000000100d020825 */ /* 0x041fe200078e0002 */
[----:B------:R-:W-:-:S06]  /*01e0*/  @P0 LOP3.LUT R13, R13, 0x100, RZ, 0xfc, !PT ;  /* 0x000001000d0d0812 */ /* 0x000fcc00078efcff */
[----:B------:R-:W0:Y:S01]  /*01f0*/  @P3 LDC.64 R10, c[0x0][0x260] ;  /* 0x00009800ff0a3b82 */ /* 0x000e220000000a00 */
[----:B------:R1:W5:Y:S01]  /*0200*/  @P0 LDG.E.128 R16, desc[UR4][R2.64] ;  /* 0x0000000402100981 */ /* 0x000362000c1e1d00 */
[C---:B--2---:R-:W-:Y:S01]  /*0210*/  @P1 IMAD.WIDE.U32 R6, R13.reuse, 0x10, R4 ;  /* 0x000000100d061825 */ /* 0x044fe200078e0004 */
[----:B------:R-:W-:-:S04]  /*0220*/  @P1 IADD3 R13, R13, 0x100, RZ ;  /* 0x000001000d0d1810 */ /* 0x000fc80007ffe0ff */
[----:B------:R2:W5:Y:S01]  /*0230*/  @P1 LDG.E.128 R108, desc[UR4][R6.64] ;  /* 0x00000004066c1981 */ /* 0x000562000c1e1d00 */
[C---:B---3--:R-:W-:Y:S01]  /*0240*/  @P2 IMAD.WIDE.U32 R8, R13.reuse, 0x10, R8 ;  /* 0x000000100d082825 */ /* 0x048fe200078e0008 */
[----:B------:R-:W-:-:S04]  /*0250*/  @P2 IADD3 R13, R13, 0x100, RZ ;  /* 0x000001000d0d2810 */ /* 0x000fc80007ffe0ff */
[----:B------:R2:W5:Y:S01]  /*0260*/  @P2 LDG.E.128 R112, desc[UR4][R8.64] ;  /* 0x0000000408702981 */ /* 0x000562000c1e1d00 */
[----:B-1----:R-:W-:Y:S01]  /*0270*/  LEA.HI R2, R38, UR6, RZ, 0x18 ;  /* 0x0000000626027c11 */ /* 0x002fe2000f8fc0ff */
[----:B0-----:R-:W-:-:S05]  /*0280*/  @P3 IMAD.WIDE.U32 R4, R13, 0x10, R10 ;  /* 0x000000100d043825 */ /* 0x001fca00078e000a */
        /* <DEDUP_REMOVED lines=34> */
[----:B--2---:R-:W-:Y:S06]  /*04b0*/  @P3 BRA `(.L_x_388) ;  /* 0x0000003400583947 */ /* 0x004fec0003800000 */
[----:B------:R-:W-:Y:S01]  /*04c0*/  ULDC.U8 UR6, c[0x0][0x2a0] ;  /* 0x0000a80000067ab9 */ /* 0x000fe20000000000 */
[----:B------:R-:W-:Y:S01]  /*04d0*/  HFMA2.MMA R39, -RZ, RZ, 0, 5.9604644775390625e-08 ;  /* 0x00000001ff277435 */ /* 0x000fe200000001ff */
[----:B------:R-:W-:Y:S01]  /*04e0*/  UISETP.NE.AND UP0, UPT, UR6, URZ, UPT ;  /* 0x0000003f0600728c */ /* 0x000fe2000bf05270 */
[--C-:B-----5:R-:W-:Y:S01]  /*04f0*/  HADD2.F32 R35, -RZ, R16.reuse.H0_H0 ;  /* 0x20000010ff237230 */ /* 0x120fe20000004100 */
[----:B------:R-:W-:Y:S01]  /*0500*/  MOV R41, RZ ;  /* 0x000000ff00297202 */ /* 0x000fe20000000f00 */
[----:B------:R-:W-:Y:S02]  /*0510*/  HADD2.F32 R34, -RZ, R16.H1_H1 ;  /* 0x30000010ff227230 */ /* 0x000fe40000004100 */
[--C-:B------:R-:W-:Y:S01]  /*0520*/  HADD2.F32 R33, -RZ, R17.reuse.H0_H0 ;  /* 0x20000011ff217230 */ /* 0x100fe20000004100 */
[----:B------:R-:W-:Y:S01]  /*0530*/  PLOP3.LUT P3, PT, PT, PT, UP0, 0x80, 0x0 ;  /* 0x000000000000781c */ /* 0x000fe20003f6f008 */
[----:B------:R-:W-:Y:S02]  /*0540*/  HADD2.F32 R32, -RZ, R17.H1_H1 ;  /* 0x30000011ff207230 */ /* 0x000fe40000004100 */
[----:B------:R-:W-:-:S02]  /*0550*/  HADD2.F32 R31, -RZ, R18.H0_H0 ;  /* 0x20000012ff1f7230 */ /* 0x000fc40000004100 */
[----:B------:R-:W-:Y:S02]  /*0560*/  HADD2.F32 R30, -RZ, R18.H1_H1 ;  /* 0x30000012ff1e7230 */ /* 0x000fe40000004100 */
[--C-:B------:R-:W-:Y:S02]  /*0570*/  HADD2.F32 R29, -RZ, R19.reuse.H0_H0 ;  /* 0x20000013ff1d7230 */ /* 0x100fe40000004100 */
[----:B------:R-:W-:Y:S02]  /*0580*/  HADD2.F32 R28, -RZ, R19.H1_H1 ;  /* 0x30000013ff1c7230 */ /* 0x000fe40000004100 */
[--C-:B------:R-:W-:Y:S02]  /*0590*/  HADD2.F32 R27, -RZ, R108.reuse.H0_H0 ;  /* 0x2000006cff1b7230 */ /* 0x100fe40000004100 */
        /* <DEDUP_REMOVED lines=22> */
[----:B------:R-:W-:-:S07]  /*0700*/  HADD2.F32 R4, -RZ, R107.H1_H1 ;  /* 0x3000006bff047230 */ /* 0x000fce0000004100 */
.L_x_406:
[----:B0123--:R-:W0:Y:S02]  /*0710*/  LDC.64 R128, c[0x0][0x250] ;  /* 0x00009400ff807b82 */ /* 0x00fe240000000a00 */
[----:B0-----:R-:W-:-:S06]  /*0720*/  IMAD.WIDE R130, R2, 0x4, R128 ;  /* 0x0000000402827825 */ /* 0x001fcc00078e0280 */
[----:B------:R-:W0:Y:S01]  /*0730*/  LDC.64 R128, c[0x0][0x258] ;  /* 0x00009600ff807b82 */ /* 0x000e220000000a00 */
[----:B------:R-:W2:Y:S01]  /*0740*/  LDG.E R130, desc[UR4][R130.64] ;  /* 0x0000000482827981 */ /* 0x000ea2000c1e1900 */
[----:B0-----:R-:W-:-:S05]  /*0750*/  IMAD.WIDE R128, R2, 0x4, R128 ;  /* 0x0000000402807825 */ /* 0x001fca00078e0280 */
[----:B-----5:R0:W5:Y:S01]  /*0760*/  LDG.E R144, desc[UR4][R128.64] ;  /* 0x0000000480907981 */ /* 0x020162000c1e1900 */
[----:B------:R-:W-:Y:S01]  /*0770*/  MOV R37, UR20 ;  /* 0x0000001400257c02 */ /* 0x000fe20008000f00 */
[----:B------:R-:W-:Y:S01]  /*0780*/  BSSY B0, `(.L_x_389) ;  /* 0x0000060000007945 */ /* 0x000fe20003800000 */
[----:B------:R-:W-:Y:S02]  /*0790*/  LOP3.LUT P4, RZ, R39, 0xff, RZ, 0xc0, !PT ;  /* 0x000000ff27ff7812 */ /* 0x000fe4000788c0ff */
[----:B------:R-:W-:Y:S01]  /*07a0*/  MOV R143, RZ ;  /* 0x000000ff008f7202 */ /* 0x000fe20000000f00 */
[----:B------:R-:W-:Y:S01]  /*07b0*/  IMAD R132, R2, R37, RZ ;  /* 0x0000002502847224 */ /* 0x000fe200078e02ff */
[----:B------:R-:W-:Y:S02]  /*07c0*/  MOV R140, RZ ;  /* 0x000000ff008c7202 */ /* 0x000fe40000000f00 */
[----:B------:R-:W-:Y:S02]  /*07d0*/  SHF.R.U32.HI R138, RZ, 0x5, R38 ;  /* 0x00000005ff8a7819 */ /* 0x000fe40000011626 */
[----:B------:R-:W-:-:S04]  /*07e0*/  SHF.R.S32.HI R133, RZ, 0x1f, R132 ;  /* 0x0000001fff857819 */ /* 0x000fc80000011484 */
[----:B------:R-:W-:-:S04]  /*07f0*/  LEA.HI R133, R133, R132, RZ, 0x3 ;  /* 0x0000008485857211 */ /* 0x000fc800078f18ff */
[----:B------:R-:W-:-:S04]  /*0800*/  LEA.HI.SX32 R39, R133, R36, 0x1d ;  /* 0x0000002485277211 */ /* 0x000fc800078feaff */
[----:B------:R-:W-:Y:S02]  /*0810*/  MOV R141, R39 ;  /* 0x00000027008d7202 */ /* 0x000fe40000000f00 */
        /* <DEDUP_REMOVED lines=14> */
[--C-:B--2---:R-:W-:Y:S02]  /*0900*/  HADD2.F32 R140, -RZ, R132.reuse.H0_H0 ;  /* 0x20000084ff8c7230 */ /* 0x104fe40000004100 */
[----:B------:R-:W-:Y:S02]  /*0910*/  HADD2.F32 R142, -RZ, R132.H1_H1 ;  /* 0x30000084ff8e7230 */ /* 0x000fe40000004100 */
[--C-:B------:R-:W-:Y:S02]  /*0920*/  HADD2.F32 R150, -RZ, R133.reuse.H0_H0 ;  /* 0x20000085ff967230 */ /* 0x100fe40000004100 */
[----:B------:R-:W-:Y:S01]  /*0930*/  FADD.FTZ R3, -R139, R140 ;  /* 0x0000008c8b037221 */ /* 0x000fe20000010100 */
[----:B------:R-:W-:Y:S02]  /*0940*/  HADD2.F32 R132, -RZ, R133.H1_H1 ;  /* 0x30000085ff847230 */ /* 0x000fe40000004100 */
[----:B------:R-:W-:-:S02]  /*0950*/  HADD2.F32 R154, -RZ, R134.H0_H0 ;  /* 0x20000086ff9a7230 */ /* 0x000fc40000004100 */
[C---:B-----5:R-:W-:Y:S01]  /*0960*/  FMUL.FTZ R3, R144.reuse, R3 ;  /* 0x0000000390037220 */ /* 0x060fe20000410000 */
[----:B------:R-:W-:Y:S02]  /*0970*/  HADD2.F32 R134, -RZ, R134.H1_H1 ;  /* 0x30000086ff867230 */ /* 0x000fe40000004100 */
[C---:B------:R-:W-:Y:S01]  /*0980*/  FADD.FTZ R153, -R139.reuse, R150 ;  /* 0x000000968b997221 */ /* 0x040fe20000010100 */
[--C-:B------:R-:W-:Y:S02]  /*0990*/  HADD2.F32 R158, -RZ, R135.reuse.H0_H0 ;  /* 0x20000087ff9e7230 */ /* 0x100fe40000004100 */
[C---:B------:R-:W-:Y:S01]  /*09a0*/  FADD.FTZ R155, -R139.reuse, R154 ;  /* 0x0000009a8b9b7221 */ /* 0x040fe20000010100 */
[----:B------:R-:W-:Y:S02]  /*09b0*/  HADD2.F32 R160, -RZ, R135.H1_H1 ;  /* 0x30000087ffa07230 */ /* 0x000fe40000004100 */
[C---:B------:R-:W-:Y:S01]  /*09c0*/  FMUL.FTZ R153, R144.reuse, R153 ;  /* 0x0000009990997220 */ /* 0x040fe20000410000 */
[----:B------:R-:W-:Y:S01]  /*09d0*/  FMUL.FTZ R155, R144, R155 ;  /* 0x0000009b909b7220 */ /* 0x000fe20000410000 */
[----:B------:R-:W-:Y:S01]  /*09e0*/  FADD.FTZ R161, -R139, R158 ;  /* 0x0000009e8ba17221 */ /* 0x000fe20000010100 */
[----:B---3--:R-:W-:-:S02]  /*09f0*/  HADD2.F32 R148, -RZ, R128.H0_H0 ;  /* 0x20000080ff947230 */ /* 0x008fc40000004100 */
[--C-:B------:R-:W-:Y:S02]  /*0a00*/  HADD2.F32 R152, -RZ, R129.reuse.H0_H0 ;  /* 0x20000081ff987230 */ /* 0x100fe40000004100 */
[----:B------:R-:W-:Y:S01]  /*0a10*/  FMUL.FTZ R161, R144, R161 ;  /* 0x000000a190a17220 */ /* 0x000fe20000410000 */
[----:B------:R-:W-:Y:S02]  /*0a20*/  HADD2.F32 R157, -RZ, R129.H1_H1 ;  /* 0x30000081ff9d7230 */ /* 0x000fe40000004100 */
[----:B------:R-:W-:Y:S01]  /*0a30*/  FADD.FTZ R129, -R139, R142 ;  /* 0x0000008e8b817221 */ /* 0x000fe20000010100 */
[----:B------:R-:W-:Y:S02]  /*0a40*/  HADD2.F32 R128, -RZ, R128.H1_H1 ;  /* 0x30000080ff807230 */ /* 0x000fe40000004100 */
[----:B------:R-:W-:Y:S01]  /*0a50*/  FADD.FTZ R72, R72, R148 ;  /* 0x0000009448487221 */ /* 0x000fe20000010000 */
[-C--:B------:R-:W-:Y:S01]  /*0a60*/  FFMA.FTZ R40, R3, R148.reuse, R40 ;  /* 0x0000009403287223 */ /* 0x080fe20000010028 */
[----:B------:R-:W-:Y:S01]  /*0a70*/  FMUL.FTZ R146, R144, R129 ;  /* 0x0000008190927220 */ /* 0x000fe20000410000 */
[----:B------:R-:W-:Y:S01]  /*0a80*/  FMUL.FTZ R148, R35, R148 ;  /* 0x0000009423947220 */ /* 0x000fe20000410000 */
[----:B------:R-:W-:Y:S01]  /*0a90*/  FADD.FTZ R129, -R139, R132 ;  /* 0x000000848b817221 */ /* 0x000fe20000010100 */
[----:B------:R-:W-:-:S02]  /*0aa0*/  HADD2.F32 R135, -RZ, R131.H0_H0 ;  /* 0x20000083ff877230 */ /* 0x000fc40000004100 */
[----:B------:R-:W-:Y:S01]  /*0ab0*/  FADD.FTZ R73, R73, R128 ;  /* 0x0000008049497221 */ /* 0x000fe20000010000 */
[----:B0-----:R-:W-:Y:S02]  /*0ac0*/  HADD2.F32 R136, -RZ, R131.H1_H1 ;  /* 0x30000083ff887230 */ /* 0x001fe40000004100 */
[-C--:B------:R-:W-:Y:S01]  /*0ad0*/  FFMA.FTZ R41, R146, R128.reuse, R41 ;  /* 0x0000008092297223 */ /* 0x080fe20000010029 */
[----:B------:R-:W-:Y:S01]  /*0ae0*/  FMUL.FTZ R151, R34, R128 ;  /* 0x0000008022977220 */ /* 0x000fe20000410000 */
[----:B------:R-:W-:Y:S01]  /*0af0*/  FADD.FTZ R131, -R139, R134 ;  /* 0x000000868b837221 */ /* 0x000fe20000010100 */
[C---:B------:R-:W-:Y:S01]  /*0b00*/  FMUL.FTZ R150, R144.reuse, R129 ;  /* 0x0000008190967220 */ /* 0x040fe20000410000 */
[----:B------:R-:W-:Y:S01]  /*0b10*/  FADD.FTZ R128, RZ, R148 ;  /* 0x00000094ff807221 */ /* 0x000fe20000010000 */
[----:B------:R-:W-:Y:S01]  /*0b20*/  FFMA.FTZ R129, R3, R148, RZ ;  /* 0x0000009403817223 */ /* 0x000fe200000100ff */
[--C-:B------:R-:W-:Y:S02]  /*0b30*/  HADD2.F32 R133, -RZ, R130.reuse.H0_H0 ;  /* 0x20000082ff857230 */ /* 0x100fe40000004100 */
[----:B------:R-:W-:Y:S01]  /*0b40*/  FMUL.FTZ R156, R144, R131 ;  /* 0x00000083909c7220 */ /* 0x000fe20000410000 */
[----:B------:R-:W-:-:S02]  /*0b50*/  HADD2.F32 R130, -RZ, R130.H1_H1 ;  /* 0x30000082ff827230 */ /* 0x000fc40000004100 */
[----:B------:R-:W-:Y:S01]  /*0b60*/  FADD.FTZ R74, R74, R152 ;  /* 0x000000984a4a7221 */ /* 0x000fe20000010000 */
[-C--:B------:R-:W-:Y:S01]  /*0b70*/  FFMA.FTZ R42, R153, R152.reuse, R42 ;  /* 0x00000098992a7223 */ /* 0x080fe2000001002a */
[----:B------:R-:W-:Y:S01]  /*0b80*/  FADD.FTZ R131, R128, R151 ;  /* 0x0000009780837221 */ /* 0x000fe20000010000 */
[----:B------:R-:W-:Y:S01]  /*0b90*/  FMUL.FTZ R152, R33, R152 ;  /* 0x0000009821987220 */ /* 0x000fe20000410000 */
[----:B------:R-:W-:Y:S01]  /*0ba0*/  FFMA.FTZ R128, R146, R151, R129 ;  /* 0x0000009792807223 */ /* 0x000fe20000010081 */
[----:B------:R-:W-:Y:S01]  /*0bb0*/  FADD.FTZ R75, R75, R157 ;  /* 0x0000009d4b4b7221 */ /* 0x000fe20000010000 */
[-C--:B------:R-:W-:Y:S01]  /*0bc0*/  FFMA.FTZ R43, R150, R157.reuse, R43 ;  /* 0x0000009d962b7223 */ /* 0x080fe2000001002b */
[----:B------:R-:W-:Y:S01]  /*0bd0*/  FADD.FTZ R77, R77, R130 ;  /* 0x000000824d4d7221 */ /* 0x000fe20000010000 */
[-C--:B------:R-:W-:Y:S01]  /*0be0*/  FFMA.FTZ R45, R156, R130.reuse, R45 ;  /* 0x000000829c2d7223 */ /* 0x080fe2000001002d */
[----:B------:R-:W-:Y:S01]  /*0bf0*/  FMUL.FTZ R159, R30, R130 ;  /* 0x000000821e9f7220 */ /* 0x000fe20000410000 */
[----:B------:R-:W-:Y:S01]  /*0c00*/  FMUL.FTZ R157, R32, R157 ;  /* 0x0000009d209d7220 */ /* 0x000fe20000410000 */
[----:B------:R-:W-:Y:S01]  /*0c10*/  FADD.FTZ R130, R131, R152 ;  /* 0x0000009883827221 */ /* 0x000fe20000010000 */
[----:B------:R-:W-:Y:S01]  /*0c20*/  FFMA.FTZ R129, R153, R152, R128 ;  /* 0x0000009899817223 */ /* 0x000fe20000010080 */
[----:B------:R-:W-:Y:S01]  /*0c30*/  FMUL.FTZ R154, R31, R133 ;  /* 0x000000851f9a7220 */ /* 0x000fe20000410000 */
[----:B------:R-:W-:Y:S01]  /*0c40*/  FADD.FTZ R76, R76, R133 ;  /* 0x000000854c4c7221 */ /* 0x000fe20000010000 */
[----:B------:R-:W-:Y:S01]  /*0c50*/  FADD.FTZ R131, R130, R157 ;  /* 0x0000009d82837221 */ /* 0x000fe20000010000 */
[----:B------:R-:W-:Y:S01]  /*0c60*/  FFMA.FTZ R128, R150, R157, R129 ;  /* 0x0000009d96807223 */ /* 0x000fe20000010081 */
[----:B------:R-:W-:Y:S01]  /*0c70*/  FFMA.FTZ R44, R155, R133, R44 ;  /* 0x000000859b2c7223 */ /* 0x000fe2000001002c */
[----:B------:R-:W-:Y:S01]  /*0c80*/  FMUL.FTZ R158, R29, R135 ;  /* 0x000000871d9e7220 */ /* 0x000fe20000410000 */
[----:B------:R-:W-:Y:S01]  /*0c90*/  FADD.FTZ R130, R131, R154 ;  /* 0x0000009a83827221 */ /* 0x000fe20000010000 */
[----:B------:R-:W-:Y:S01]  /*0ca0*/  FFMA.FTZ R129, R155, R154, R128 ;  /* 0x0000009a9b817223 */ /* 0x000fe20000010080 */
[----:B------:R-:W-:Y:S01]  /*0cb0*/  FADD.FTZ R133, -R139, R160 ;  /* 0x000000a08b857221 */ /* 0x000fe20000010100 */
[----:B------:R-:W-:Y:S01]  /*0cc0*/  FMUL.FTZ R160, R28, R136 ;  /* 0x000000881ca07220 */ /* 0x000fe20000410000 */
[----:B------:R-:W-:Y:S01]  /*0cd0*/  FADD.FTZ R131, R130, R159 ;  /* 0x0000009f82837221 */ /* 0x000fe20000010000 */
[----:B------:R-:W-:Y:S01]  /*0ce0*/  FFMA.FTZ R128, R156, R159, R129 ;  /* 0x0000009f9c807223 */ /* 0x000fe20000010081 */
[----:B------:R-:W-:Y:S01]  /*0cf0*/  FMUL.FTZ R162, R144, R133 ;  /* 0x0000008590a27220 */ /* 0x000fe20000410000 */
[----:B------:R-:W-:Y:S01]  /*0d00*/  FADD.FTZ R78, R78, R135 ;  /* 0x000000874e4e7221 */ /* 0x000fe20000010000 */
[----:B------:R-:W-:Y:S01]  /*0d10*/  FADD.FTZ R131, R131, R158 ;  /* 0x0000009e83837221 */ /* 0x000fe20000010000 */
[C---:B------:R-:W-:Y:S01]  /*0d20*/  FFMA.FTZ R129, R161.reuse, R158, R128 ;  /* 0x0000009ea1817223 */ /* 0x040fe20000010080 */
[----:B------:R-:W-:Y:S01]  /*0d30*/  FFMA.FTZ R46, R161, R135, R46 ;  /* 0x00000087a12e7223 */ /* 0x000fe2000001002e */
[----:B------:R-:W-:Y:S01]  /*0d40*/  FADD.FTZ R79, R79, R136 ;  /* 0x000000884f4f7221 */ /* 0x000fe20000010000 */
[C---:B------:R-:W-:Y:S01]  /*0d50*/  FFMA.FTZ R47, R162.reuse, R136, R47 ;  /* 0x00000088a22f7223 */ /* 0x040fe2000001002f */
[----:B------:R-:W-:Y:S01]  /*0d60*/  FADD.FTZ R143, R131, R160 ;  /* 0x000000a0838f7221 */ /* 0x000fe20000010000 */
[----:B------:R-:W-:-:S07]  /*0d70*/  FFMA.FTZ R140, R162, R160, R129 ;  /* 0x000000a0a28c7223 */ /* 0x000fce0000010081 */
.L_x_390:
[----:B------:R-:W-:Y:S05]  /*0d80*/  BSYNC B0 ;  /* 0x0000000000007941 */ /* 0x000fea0003800000 */
.L_x_389:
        /* <DEDUP_REMOVED lines=17> */
[C---:B------:R-:W-:Y:S01]  /*0ea0*/  FADD.FTZ R145, -R139.reuse, R142 ;  /* 0x0000008e8b917221 */ /* 0x040fe20000010100 */
[----:B------:R-:W-:Y:S02]  /*0eb0*/  HADD2.F32 R128, -RZ, R129.H1_H1 ;  /* 0x30000081ff807230 */ /* 0x000fe40000004100 */
[----:B------:R-:W-:Y:S01]  /*0ec0*/  FADD.FTZ R129, -R139, R164 ;  /* 0x000000a48b817221 */ /* 0x000fe20000010100 */
[----:B------:R-:W-:-:S02]  /*0ed0*/  HADD2.F32 R174, -RZ, R130.H1_H1 ;  /* 0x30000082ffae7230 */ /* 0x000fc40000004100 */
[C---:B-----5:R-:W-:Y:S01]  /*0ee0*/  FMUL.FTZ R145, R144.reuse, R145 ;  /* 0x0000009190917220 */ /* 0x060fe20000410000 */
[----:B------:R-:W-:Y:S02]  /*0ef0*/  HADD2.F32 R172, -RZ, R130.H0_H0 ;  /* 0x20000082ffac7230 */ /* 0x000fe40000004100 */
[C---:B------:R-:W-:Y:S01]  /*0f00*/  FMUL.FTZ R164, R144.reuse, R129 ;  /* 0x0000008190a47220 */ /* 0x040fe20000410000 */
[C---:B------:R-:W-:Y:S01]  /*0f10*/  FADD.FTZ R165, -R139.reuse, R168 ;  /* 0x000000a88ba57221 */ /* 0x040fe20000010100 */
[C---:B------:R-:W-:Y:S01]  /*0f20*/  FADD.FTZ R129, -R139.reuse, R128 ;  /* 0x000000808b817221 */ /* 0x040fe20000010100 */
[--C-:B------:R-:W-:Y:S02]  /*0f30*/  HADD2.F32 R176, -RZ, R131.reuse.H0_H0 ;  /* 0x20000083ffb07230 */ /* 0x100fe40000004100 */
[C---:B------:R-:W-:Y:S01]  /*0f40*/  FADD.FTZ R167, -R139.reuse, R172 ;  /* 0x000000ac8ba77221 */ /* 0x040fe20000010100 */
[----:B------:R-:W-:Y:S02]  /*0f50*/  HADD2.F32 R178, -RZ, R131.H1_H1 ;  /* 0x30000083ffb27230 */ /* 0x000fe40000004100 */
[----:B------:R-:W-:Y:S01]  /*0f60*/  FADD.FTZ R131, -R139, R174 ;  /* 0x000000ae8b837221 */ /* 0x000fe20000010100 */
[----:B------:R-:W-:Y:S01]  /*0f70*/  FMUL.FTZ R165, R144, R165 ;  /* 0x000000a590a57220 */ /* 0x000fe20000410000 */
[----:B---3--:R-:W-:-:S02]  /*0f80*/  HADD2.F32 R166, -RZ, R132.H0_H0 ;  /* 0x20000084ffa67230 */ /* 0x008fc40000004100 */
[C---:B------:R-:W-:Y:S01]  /*0f90*/  FMUL.FTZ R168, R144.reuse, R129 ;  /* 0x0000008190a87220 */ /* 0x040fe20000410000 */
[----:B------:R-:W-:Y:S02]  /*0fa0*/  HADD2.F32 R132, -RZ, R132.H1_H1 ;  /* 0x30000084ff847230 */ /* 0x000fe40000004100 */
[----:B------:R-:W-:Y:S01]  /*0fb0*/  FMUL.FTZ R174, R144, R131 ;  /* 0x0000008390ae7220 */ /* 0x000fe20000410000 */
[----:B------:R-:W-:Y:S02]  /*0fc0*/  HADD2.F32 R170, -RZ, R133.H0_H0 ;  /* 0x20000085ffaa7230 */ /* 0x000fe40000004100 */
[----:B------:R-:W-:Y:S01]  /*0fd0*/  FADD.FTZ R80, R80, R166 ;  /* 0x000000a650507221 */ /* 0x000fe20000010000 */
[-C--:B------:R-:W-:Y:S01]  /*0fe0*/  FFMA.FTZ R48, R145, R166.reuse, R48 ;  /* 0x000000a691307223 */ /* 0x080fe20000010030 */
[----:B------:R-:W-:Y:S01]  /*0ff0*/  FMUL.FTZ R166, R27, R166 ;  /* 0x000000a61ba67220 */ /* 0x000fe20000410000 */
[----:B------:R-:W-:Y:S01]  /*1000*/  FMUL.FTZ R163, R26, R132 ;  /* 0x000000841aa37220 */ /* 0x000fe20000410000 */
[----:B------:R-:W-:-:S02]  /*1010*/  HADD2.F32 R130, -RZ, R134.H0_H0 ;  /* 0x20000086ff827230 */ /* 0x000fc40000004100 */
[----:B------:R-:W-:Y:S01]  /*1020*/  FADD.FTZ R82, R82, R170 ;  /* 0x000000aa52527221 */ /* 0x000fe20000010000 */
[----:B------:R-:W-:Y:S01]  /*1030*/  FADD.FTZ R128, R143, R166 ;  /* 0x000000a68f807221 */ /* 0x000fe20000010000 */
[----:B------:R-:W-:Y:S01]  /*1040*/  FFMA.FTZ R129, R145, R166, R140 ;  /* 0x000000a691817223 */ /* 0x000fe2000001008c */
[----:B------:R-:W-:Y:S02]  /*1050*/  HADD2.F32 R133, -RZ, R133.H1_H1 ;  /* 0x30000085ff857230 */ /* 0x000fe40000004100 */
[-C--:B------:R-:W-:Y:S01]  /*1060*/  FFMA.FTZ R50, R165, R170.reuse, R50 ;  /* 0x000000aaa5327223 */ /* 0x080fe20000010032 */
        /* <DEDUP_REMOVED lines=10> */
[----:B------:R-:W-:-:S02]  /*1110*/  HADD2.F32 R134, -RZ, R134.H1_H1 ;  /* 0x30000086ff867230 */ /* 0x000fc40000004100 */
[----:B------:R-:W-:Y:S01]  /*1120*/  FADD.FTZ R173, -R139, R176 ;  /* 0x000000b08bad7221 */ /* 0x000fe20000010100 */
[----:B------:R-:W-:Y:S01]  /*1130*/  FADD.FTZ R131, R130, R169 ;  /* 0x000000a982837221 */ /* 0x000fe20000010000 */
[----:B------:R-:W-:Y:S01]  /*1140*/  FFMA.FTZ R128, R168, R169, R129 ;  /* 0x000000a9a8807223 */ /* 0x000fe20000010081 */
[--C-:B0-----:R-:W-:Y:S02]  /*1150*/  HADD2.F32 R136, -RZ, R135.reuse.H0_H0 ;  /* 0x20000087ff887230 */ /* 0x101fe40000004100 */
[----:B------:R-:W-:Y:S01]  /*1160*/  FMUL.FTZ R171, R22, R134 ;  /* 0x0000008616ab7220 */ /* 0x000fe20000410000 */
[----:B------:R-:W-:Y:S01]  /*1170*/  FADD.FTZ R130, R131, R172 ;  /* 0x000000ac83827221 */ /* 0x000fe20000010000 */
[----:B------:R-:W-:Y:S01]  /*1180*/  FFMA.FTZ R129, R167, R172, R128 ;  /* 0x000000aca7817223 */ /* 0x000fe20000010080 */
[----:B------:R-:W-:Y:S02]  /*1190*/  HADD2.F32 R135, -RZ, R135.H1_H1 ;  /* 0x30000087ff877230 */ /* 0x000fe40000004100 */
        /* <DEDUP_REMOVED lines=21> */
.L_x_392:
[----:B------:R-:W-:Y:S05]  /*12f0*/  BSYNC B0 ;  /* 0x0000000000007941 */ /* 0x000fea0003800000 */
.L_x_391:
        /* <DEDUP_REMOVED lines=20> */
[----:B------:R-:W-:-:S02]  /*1440*/  HADD2.F32 R188, -RZ, R130.H0_H0 ;  /* 0x20000082ffbc7230 */ /* 0x000fc40000004100 */
[C---:B-----5:R-:W-:Y:S01]  /*1450*/  FMUL.FTZ R147, R144.reuse, R147 ;  /* 0x0000009390937220 */ /* 0x060fe20000410000 */
[----:B------:R-:W-:Y:S02]  /*1460*/  HADD2.F32 R130, -RZ, R130.H1_H1 ;  /* 0x30000082ff827230 */ /* 0x000fe40000004100 */
        /* <DEDUP_REMOVED lines=12> */
[--C-:B------:R-:W-:Y:S02]  /*1530*/  HADD2.F32 R186, -RZ, R133.reuse.H0_H0 ;  /* 0x20000085ffba7230 */ /* 0x100fe40000004100 */
[----:B------:R-:W-:Y:S01]  /*1540*/  FADD.FTZ R88, R88, R182 ;  /* 0x000000b658587221 */ /* 0x000fe20000010000 */
[-C--:B------:R-:W-:Y:S01]  /*1550*/  FFMA.FTZ R56, R147, R182.reuse, R56 ;  /* 0x000000b693387223 */ /* 0x080fe20000010038 */
[----:B------:R-:W-:Y:S01]  /*1560*/  FMUL.FTZ R182, R19, R182 ;  /* 0x000000b613b67220 */ /* 0x000fe20000410000 */
[----:B------:R-:W-:Y:S01]  /*1570*/  FMUL.FTZ R177, R18, R132 ;  /* 0x0000008412b17220 */ /* 0x000fe20000410000 */
[----:B------:R-:W-:-:S02]  /*1580*/  HADD2.F32 R133, -RZ, R133.H1_H1 ;  /* 0x30000085ff857230 */ /* 0x000fc40000004100 */
[----:B------:R-:W-:Y:S01]  /*1590*/  FADD.FTZ R90, R90, R186 ;  /* 0x000000ba5a5a7221 */ /* 0x000fe20000010000 */
[----:B------:R-:W-:Y:S01]  /*15a0*/  FADD.FTZ R128, R143, R182 ;  /* 0x000000b68f807221 */ /* 0x000fe20000010000 */
[----:B------:R-:W-:Y:S01]  /*15b0*/  FFMA.FTZ R129, R147, R182, R140 ;  /* 0x000000b693817223 */ /* 0x000fe2000001008c */
[-C--:B------:R-:W-:Y:S01]  /*15c0*/  FFMA.FTZ R58, R179, R186.reuse, R58 ;  /* 0x000000bab33a7223 */ /* 0x080fe2000001003a */
[----:B------:R-:W-:Y:S01]  /*15d0*/  FMUL.FTZ R186, R17, R186 ;  /* 0x000000ba11ba7220 */ /* 0x000fe20000410000 */
[----:B------:R-:W-:Y:S01]  /*15e0*/  FADD.FTZ R131, R128, R177 ;  /* 0x000000b180837221 */ /* 0x000fe20000010000 */
[----:B------:R-:W-:Y:S01]  /*15f0*/  FFMA.FTZ R128, R180, R177, R129 ;  /* 0x000000b1b4807223 */ /* 0x000fe20000010081 */
[--C-:B------:R-:W-:Y:S02]  /*1600*/  HADD2.F32 R190, -RZ, R134.reuse.H0_H0 ;  /* 0x20000086ffbe7230 */ /* 0x100fe40000004100 */
[----:B------:R-:W-:Y:S01]  /*1610*/  FMUL.FTZ R181, R144, R181 ;  /* 0x000000b590b57220 */ /* 0x000fe20000410000 */
[----:B------:R-:W-:Y:S01]  /*1620*/  FMUL.FTZ R183, R16, R133 ;  /* 0x0000008510b77220 */ /* 0x000fe20000410000 */
[----:B------:R-:W-:Y:S01]  /*1630*/  FADD.FTZ R130, R131, R186 ;  /* 0x000000ba83827221 */ /* 0x000fe20000010000 */
[----:B------:R-:W-:Y:S01]  /*1640*/  FFMA.FTZ R129, R179, R186, R128 ;  /* 0x000000bab3817223 */ /* 0x000fe20000010080 */
[----:B------:R-:W-:-:S02]  /*1650*/  HADD2.F32 R134, -RZ, R134.H1_H1 ;  /* 0x30000086ff867230 */ /* 0x000fc40000004100 */
[----:B------:R-:W-:Y:S01]  /*1660*/  FADD.FTZ R92, R92, R190 ;  /* 0x000000be5c5c7221 */ /* 0x000fe20000010000 */
[-C--:B------:R-:W-:Y:S01]  /*1670*/  FFMA.FTZ R60, R181, R190.reuse, R60 ;  /* 0x000000beb53c7223 */ /* 0x080fe2000001003c */
[----:B------:R-:W-:Y:S01]  /*1680*/  FMUL.FTZ R190, R15, R190 ;  /* 0x000000be0fbe7220 */ /* 0x000fe20000410000 */
[----:B------:R-:W-:Y:S01]  /*1690*/  FADD.FTZ R131, R130, R183 ;  /* 0x000000b782837221 */ /* 0x000fe20000010000 */
[----:B------:R-:W-:Y:S01]  /*16a0*/  FFMA.FTZ R128, R184, R183, R129 ;  /* 0x000000b7b8807223 */ /* 0x000fe20000010081 */
[--C-:B0-----:R-:W-:Y:S02]  /*16b0*/  HADD2.F32 R136, -RZ, R135.reuse.H0_H0 ;  /* 0x20000087ff887230 */ /* 0x101fe40000004100 */
[----:B------:R-:W-:Y:S01]  /*16c0*/  FADD.FTZ R187, -R139, R194 ;  /* 0x000000c28bbb7221 */ /* 0x000fe20000010100 */
[----:B------:R-:W-:Y:S01]  /*16d0*/  FMUL.FTZ R185, R14, R134 ;  /* 0x000000860eb97220 */ /* 0x000fe20000410000 */
[----:B------:R-:W-:Y:S01]  /*16e0*/  FADD.FTZ R130, R131, R190 ;  /* 0x000000be83827221 */ /* 0x000fe20000010000 */
[----:B------:R-:W-:Y:S01]  /*16f0*/  FFMA.FTZ R129, R181, R190, R128 ;  /* 0x000000beb5817223 */ /* 0x000fe20000010080 */
[----:B------:R-:W-:-:S02]  /*1700*/  HADD2.F32 R135, -RZ, R135.H1_H1 ;  /* 0x30000087ff877230 */ /* 0x000fc40000004100 */
        /* <DEDUP_REMOVED lines=21> */
.L_x_394:
[----:B------:R-:W-:Y:S05]  /*1860*/  BSYNC B0 ;  /* 0x0000000000007941 */ /* 0x000fea0003800000 */
.L_x_393:
        /* <DEDUP_REMOVED lines=14> */
[----:B--2---:R-:W-:Y:S02]  /*1950*/  HADD2.F32 R142, -RZ, R128.H0_H0 ;  /* 0x20000080ff8e7230 */ /* 0x004fe40000004100 */
[----:B------:R-:W-:Y:S02]  /*1960*/  HADD2.F32 R200, -RZ, R130.H0_H0 ;  /* 0x20000082ffc87230 */ /* 0x000fe40000004100 */
[----:B------:R-:W-:Y:S02]  /*1970*/  HADD2.F32 R188, -RZ, R128.H1_H1 ;  /* 0x30000080ffbc7230 */ /* 0x000fe40000004100 */
[C---:B------:R-:W-:Y:S01]  /*1980*/  FADD.FTZ R149, -R139.reuse, R142 ;  /* 0x0000008e8b957221 */ /* 0x040fe20000010100 */
[--C-:B------:R-:W-:Y:S02]  /*1990*/  HADD2.F32 R198, -RZ, R129.reuse.H0_H0 ;  /* 0x20000081ffc67230 */ /* 0x100fe40000004100 */
[----:B------:R-:W-:Y:S01]  /*19a0*/  FADD.FTZ R199, -R139, R200 ;  /* 0x000000c88bc77221 */ /* 0x000fe20000010100 */
[----:B------:R-:W-:-:S02]  /*19b0*/  HADD2.F32 R128, -RZ, R129.H1_H1 ;  /* 0x30000081ff807230 */ /* 0x000fc40000004100 */
[C---:B-----5:R-:W-:Y:S01]  /*19c0*/  FMUL.FTZ R149, R144.reuse, R149 ;  /* 0x0000009590957220 */ /* 0x060fe20000410000 */
[----:B------:R-:W-:Y:S02]  /*19d0*/  HADD2.F32 R130, -RZ, R130.H1_H1 ;  /* 0x30000082ff827230 */ /* 0x000fe40000004100 */
[C---:B------:R-:W-:Y:S01]  /*19e0*/  FADD.FTZ R129, -R139.reuse, R188 ;  /* 0x000000bc8b817221 */ /* 0x040fe20000010100 */
[--C-:B------:R-:W-:Y:S02]  /*19f0*/  HADD2.F32 R202, -RZ, R131.reuse.H0_H0 ;  /* 0x20000083ffca7230 */ /* 0x100fe40000004100 */
[C---:B------:R-:W-:Y:S01]  /*1a00*/  FADD.FTZ R193, -R139.reuse, R198 ;  /* 0x000000c68bc17221 */ /* 0x040fe20000010100 */
[----:B------:R-:W-:Y:S02]  /*1a10*/  HADD2.F32 R204, -RZ, R131.H1_H1 ;  /* 0x30000083ffcc7230 */ /* 0x000fe40000004100 */
[C---:B------:R-:W-:Y:S01]  /*1a20*/  FADD.FTZ R131, -R139.reuse, R128 ;  /* 0x000000808b837221 */ /* 0x040fe20000010100 */
[C---:B0-----:R-:W-:Y:S01]  /*1a30*/  FADD.FTZ R137, -R139.reuse, R130 ;  /* 0x000000828b897221 */ /* 0x041fe20000010100 */
[----:B------:R-:W-:Y:S01]  /*1a40*/  FADD.FTZ R203, -R139, R202 ;  /* 0x000000ca8bcb7221 */ /* 0x000fe20000010100 */
[----:B------:R-:W-:Y:S01]  /*1a50*/  FMUL.FTZ R198, R144, R129 ;  /* 0x0000008190c67220 */ /* 0x000fe20000410000 */
[----:B---3--:R-:W-:-:S02]  /*1a60*/  HADD2.F32 R200, -RZ, R132.H0_H0 ;  /* 0x20000084ffc87230 */ /* 0x008fc40000004100 */
[----:B------:R-:W-:Y:S01]  /*1a70*/  FADD.FTZ R139, -R139, R204 ;  /* 0x000000cc8b8b7221 */ /* 0x000fe20000010100 */
[----:B------:R-:W-:Y:S02]  /*1a80*/  HADD2.F32 R132, -RZ, R132.H1_H1 ;  /* 0x30000084ff847230 */ /* 0x000fe40000004100 */
[----:B------:R-:W-:Y:S01]  /*1a90*/  FMUL.FTZ R193, R144, R193 ;  /* 0x000000c190c17220 */ /* 0x000fe20000410000 */
[--C-:B------:R-:W-:Y:S02]  /*1aa0*/  HADD2.F32 R204, -RZ, R133.reuse.H0_H0 ;  /* 0x20000085ffcc7230 */ /* 0x100fe40000004100 */
[----:B------:R-:W-:Y:S01]  /*1ab0*/  FADD.FTZ R96, R96, R200 ;  /* 0x000000c860607221 */ /* 0x000fe20000010000 */
[-C--:B------:R-:W-:Y:S01]  /*1ac0*/  FFMA.FTZ R64, R149, R200.reuse, R64 ;  /* 0x000000c895407223 */ /* 0x080fe20000010040 */
[----:B------:R-:W-:Y:S01]  /*1ad0*/  FMUL.FTZ R200, R11, R200 ;  /* 0x000000c80bc87220 */ /* 0x000fe20000410000 */
[----:B------:R-:W-:Y:S01]  /*1ae0*/  FMUL.FTZ R195, R10, R132 ;  /* 0x000000840ac37220 */ /* 0x000fe20000410000 */
[----:B------:R-:W-:Y:S01]  /*1af0*/  FMUL.FTZ R202, R144, R131 ;  /* 0x0000008390ca7220 */ /* 0x000fe20000410000 */
[----:B------:R-:W-:-:S02]  /*1b00*/  HADD2.F32 R133, -RZ, R133.H1_H1 ;  /* 0x30000085ff857230 */ /* 0x000fc40000004100 */
[----:B------:R-:W-:Y:S01]  /*1b10*/  FADD.FTZ R128, R143, R200 ;  /* 0x000000c88f807221 */ /* 0x000fe20000010000 */
[----:B------:R-:W-:Y:S01]  /*1b20*/  FFMA.FTZ R129, R149, R200, R140 ;  /* 0x000000c895817223 */ /* 0x000fe2000001008c */
[----:B------:R-:W-:Y:S01]  /*1b30*/  FADD.FTZ R98, R98, R204 ;  /* 0x000000cc62627221 */ /* 0x000fe20000010000 */
[-C--:B------:R-:W-:Y:S01]  /*1b40*/  FFMA.FTZ R66, R193, R204.reuse, R66 ;  /* 0x000000ccc1427223 */ /* 0x080fe20000010042 */
[----:B------:R-:W-:Y:S01]  /*1b50*/  FADD.FTZ R131, R128, R195 ;  /* 0x000000c380837221 */ /* 0x000fe20000010000 */
[----:B------:R-:W-:Y:S01]  /*1b60*/  FMUL.FTZ R204, R9, R204 ;  /* 0x000000cc09cc7220 */ /* 0x000fe20000410000 */
        /* <DEDUP_REMOVED lines=12> */
[--C-:B------:R-:W-:Y:S02]  /*1c30*/  HADD2.F32 R210, -RZ, R135.reuse.H0_H0 ;  /* 0x20000087ffd27230 */ /* 0x100fe40000004100 */
[C---:B------:R-:W-:Y:S01]  /*1c40*/  FMUL.FTZ R203, R144.reuse, R203 ;  /* 0x000000cb90cb7220 */ /* 0x040fe20000410000 */
        /* <DEDUP_REMOVED lines=24> */
.L_x_396:
[----:B------:R-:W-:Y:S05]  /*1dd0*/  BSYNC B0 ;  /* 0x0000000000007941 */ /* 0x000fea0003800000 */
.L_x_395:
        /* <DEDUP_REMOVED lines=23> */
.L_x_423:
[----:B------:R-:W3:Y:S01]  /*1f50*/  S2R R131, SR_CgaCtaId ;  /* 0x0000000000837919 */ /* 0x000ee20000008800 */
[----:B------:R-:W-:Y:S01]  /*1f60*/  MOV R130, 0x400 ;  /* 0x0000040000827802 */ /* 0x000fe20000000f00 */
[----:B------:R-:W-:Y:S01]  /*1f70*/  UISETP.NE.AND UP0, UPT, UR13, URZ, UPT ;  /* 0x0000003f0d00728c */ /* 0x000fe2000bf05270 */
[----:B------:R-:W-:Y:S01]  /*1f80*/  @!P5 LOP3.LUT R129, R138, 0x7, RZ, 0xc0, !PT ;  /* 0x000000078a81d812 */ /* 0x000fe200078ec0ff */
[----:B-1----:R-:W-:Y:S01]  /*1f90*/  FADD.FTZ R188, R135, R188 ;  /* 0x000000bc87bc7221 */ /* 0x002fe20000010000 */
[----:B--2---:R-:W-:Y:S02]  /*1fa0*/  FADD.FTZ R189, R136, R189 ;  /* 0x000000bd88bd7221 */ /* 0x004fe40000010000 */
[----:B------:R-:W-:Y:S02]  /*1fb0*/  @!P5 IADD3 R129, R128, R129, RZ ;  /* 0x000000818081d210 */ /* 0x000fe40007ffe0ff */
        /* <DEDUP_REMOVED lines=39> */
[-C--:B------:R-:W-:Y:S01]  /*2230*/  FFMA.FTZ R130, R150, R136.reuse, R137 ;  /* 0x0000008896827223 */ /* 0x080fe20000010089 */
[----:B------:R-:W-:Y:S01]  /*2240*/  FADD.FTZ R133, R152, -R133 ;  /* 0x8000008598857221 */ /* 0x000fe20000010000 */
[C---:B-----5:R-:W-:Y:S01]  /*2250*/  FMUL.FTZ R138, R144.reuse, R129 ;  /* 0x00000081908a7220 */ /* 0x060fe20000410000 */
[C---:B------:R-:W-:Y:S01]  /*2260*/  FMUL.FTZ R139, R144.reuse, R131 ;  /* 0x00000083908b7220 */ /* 0x040fe20000410000 */
[----:B------:R-:W-:Y:S01]  /*2270*/  FADD.FTZ R135, R157, -R130 ;  /* 0x800000829d877221 */ /* 0x000fe20000010000 */
[----:B------:R-:W-:Y:S01]  /*2280*/  FMUL.FTZ R140, R144, R133 ;  /* 0x00000085908c7220 */ /* 0x000fe20000410000 */
[----:B------:R-:W-:-:S02]  /*2290*/  FFMA.FTZ R133, R161, R136, R137 ;  /* 0x00000088a1857223 */ /* 0x000fc40000010089 */
[----:B------:R-:W-:Y:S01]  /*22a0*/  FMUL.FTZ R141, R144, R135 ;  /* 0x00000087908d7220 */ /* 0x000fe20000410000 */
[-C--:B------:R-:W-:Y:S01]  /*22b0*/  FFMA.FTZ R135, R162, R136.reuse, R137 ;  /* 0x00000088a2877223 */ /* 0x080fe20000010089 */
[--C-:B------:R-:W-:Y:S02]  /*22c0*/  @P5 HADD2.F32 R129, -RZ, R104.reuse.H0_H0 ;  /* 0x20000068ff815230 */ /* 0x100fe40000004100 */
[----:B------:R-:W-:Y:S01]  /*22d0*/  FADD.FTZ R133, R158, -R133 ;  /* 0x800000859e857221 */ /* 0x000fe20000010000 */
[----:B------:R-:W-:Y:S02]  /*22e0*/  @P5 HADD2.F32 R128, -RZ, R104.H1_H1 ;  /* 0x30000068ff805230 */ /* 0x000fe40000004100 */
[----:B------:R-:W-:Y:S01]  /*22f0*/  FADD.FTZ R135, R160, -R135 ;  /* 0x80000087a0877221 */ /* 0x000fe20000010000 */
[--C-:B------:R-:W-:Y:S02]  /*2300*/  @P5 HADD2.F32 R131, -RZ, R105.reuse.H0_H0 ;  /* 0x20000069ff835230 */ /* 0x100fe40000004100 */
[----:B------:R-:W-:Y:S01]  /*2310*/  @P5 FADD.FTZ R138, R138, R129 ;  /* 0x000000818a8a5221 */ /* 0x000fe20000010000 */
[-CC-:B------:R-:W-:Y:S01]  /*2320*/  FFMA.FTZ R129, R155, R136.reuse, R137.reuse ;  /* 0x000000889b817223 */ /* 0x180fe20000010089 */
[----:B------:R-:W-:Y:S01]  /*2330*/  @P5 FADD.FTZ R139, R139, R128 ;  /* 0x000000808b8b5221 */ /* 0x000fe20000010000 */
[----:B------:R-:W-:Y:S01]  /*2340*/  FFMA.FTZ R128, R156, R136, R137 ;  /* 0x000000889c807223 */ /* 0x000fe20000010089 */
[----:B------:R-:W-:-:S02]  /*2350*/  @P5 HADD2.F32 R130, -RZ, R105.H1_H1 ;  /* 0x30000069ff825230 */ /* 0x000fc40000004100 */
[----:B------:R-:W-:Y:S01]  /*2360*/  @P5 FADD.FTZ R140, R140, R131 ;  /* 0x000000838c8c5221 */ /* 0x000fe20000010000 */
[----:B------:R-:W-:Y:S01]  /*2370*/  FADD.FTZ R129, R154, -R129 ;  /* 0x800000819a817221 */ /* 0x000fe20000010000 */
[----:B------:R-:W-:Y:S01]  /*2380*/  FADD.FTZ R131, R159, -R128 ;  /* 0x800000809f837221 */ /* 0x000fe20000010000 */
[--C-:B------:R-:W-:Y:S02]  /*2390*/  @P5 HADD2.F32 R128, -RZ, R106.reuse.H1_H1 ;  /* 0x3000006aff805230 */ /* 0x100fe40000004100 */
[----:B------:R-:W-:Y:S01]  /*23a0*/  @P5 FADD.FTZ R141, R141, R130 ;  /* 0x000000828d8d5221 */ /* 0x000fe20000010000 */
[C---:B------:R-:W-:Y:S01]  /*23b0*/  FMUL.FTZ R142, R144.reuse, R129 ;  /* 0x00000081908e7220 */ /* 0x040fe20000410000 */
[C---:B------:R-:W-:Y:S01]  /*23c0*/  FMUL.FTZ R143, R144.reuse, R131 ;  /* 0x00000083908f7220 */ /* 0x040fe20000410000 */
[----:B------:R-:W-:Y:S02]  /*23d0*/  @P5 HADD2.F32 R129, -RZ, R106.H0_H0 ;  /* 0x2000006aff815230 */ /* 0x000fe40000004100 */
[----:B------:R-:W-:Y:S01]  /*23e0*/  FMUL.FTZ R188, R144, R133 ;  /* 0x0000008590bc7220 */ /* 0x000fe20000410000 */
[----:B------:R-:W-:-:S02]  /*23f0*/  @P5 HADD2.F32 R131, -RZ, R107.H0_H0 ;  /* 0x2000006bff835230 */ /* 0x000fc40000004100 */
[----:B------:R-:W-:Y:S01]  /*2400*/  FMUL.FTZ R189, R144, R135 ;  /* 0x0000008790bd7220 */ /* 0x000fe20000410000 */
[----:B------:R-:W-:Y:S02]  /*2410*/  @P5 HADD2.F32 R130, -RZ, R107.H1_H1 ;  /* 0x3000006bff825230 */ /* 0x000fe40000004100 */
[----:B------:R-:W-:Y:S01]  /*2420*/  @P5 FADD.FTZ R142, R142, R129 ;  /* 0x000000818e8e5221 */ /* 0x000fe20000010000 */
[----:B------:R-:W-:Y:S01]  /*2430*/  @P5 FADD.FTZ R143, R143, R128 ;  /* 0x000000808f8f5221 */ /* 0x000fe20000010000 */
[----:B------:R-:W-:Y:S01]  /*2440*/  @P5 FADD.FTZ R188, R188, R131 ;  /* 0x00000083bcbc5221 */ /* 0x000fe20000010000 */
[----:B------:R-:W-:Y:S01]  /*2450*/  @P5 FADD.FTZ R189, R189, R130 ;  /* 0x00000082bdbd5221 */ /* 0x000fe20000010000 */
[----:B------:R-:W-:-:S04]  /*2460*/  ISETP.NE.U32.AND P5, PT, RZ, UR14, PT ;  /* 0x0000000eff007c0c */ /* 0x000fc8000bfa5070 */
[----:B------:R-:W-:-:S13]  /*2470*/  ISETP.NE.AND.EX P5, PT, RZ, UR15, PT, P5 ;  /* 0x0000000fff007c0c */ /* 0x000fda000bfa5350 */
[----:B------:R-:W-:Y:S02]  /*2480*/  @P5 F2FP.F16.F32.PACK_AB R128, RZ, R138 ;  /* 0x0000008aff80523e */ /* 0x000fe400000000ff */
        /* <DEDUP_REMOVED lines=8> */
[----:B------:R-:W-:Y:S02]  /*2510*/  @P5 PRMT R121, R130, 0x7610, R121 ;  /* 0x0000761082795816 */ /* 0x000fe40000000079 */
[----:B------:R-:W-:Y:S02]  /*2520*/  @P5 PRMT R122, R132, 0x7610, R122 ;  /* 0x00007610847a5816 */ /* 0x000fe4000000007a */
[----:B------:R-:W-:-:S02]  /*2530*/  @P5 PRMT R123, R134, 0x7610, R123 ;  /* 0x00007610867b5816 */ /* 0x000fc4000000007b */
[----:B------:R-:W-:Y:S02]  /*2540*/  @P5 PRMT R120, R120, 0x5410, R129 ;  /* 0x0000541078785816 */ /* 0x000fe40000000081 */
[----:B------:R-:W-:Y:S02]  /*2550*/  @P5 PRMT R121, R121, 0x5410, R131 ;  /* 0x0000541079795816 */ /* 0x000fe40000000083 */
[----:B------:R-:W-:Y:S02]  /*2560*/  @P5 PRMT R122, R122, 0x5410, R133 ;  /* 0x000054107a7a5816 */ /* 0x000fe40000000085 */
[----:B------:R-:W-:Y:S01]  /*2570*/  @P5 PRMT R123, R123, 0x5410, R135 ;  /* 0x000054107b7b5816 */ /* 0x000fe20000000087 */
[----:B------:R-:W0:Y:S01]  /*2580*/  LDC.64 R132, c[0x0][0x2f8] ;  /* 0x0000be00ff847b82 */ /* 0x000e220000000a00 */
[----:B------:R-:W-:-:S04]  /*2590*/  ISETP.NE.U32.AND P5, PT, RZ, UR16, PT ;  /* 0x00000010ff007c0c */ /* 0x000fc8000bfa5070 */
[----:B------:R-:W-:-:S13]  /*25a0*/  ISETP.NE.AND.EX P5, PT, RZ, UR17, PT, P5 ;  /* 0x00000011ff007c0c */ /* 0x000fda000bfa5350 */
[C---:B------:R-:W-:Y:S02]  /*25b0*/  @P5 LEA R134, P6, R39.reuse, UR16, 0x4 ;  /* 0x0000001027865c11 */ /* 0x040fe4000f8c20ff */
[----:B------:R-:W-:Y:S02]  /*25c0*/  @P5 F2FP.F16.F32.PACK_AB R207, RZ, R138 ;  /* 0x0000008affcf523e */ /* 0x000fe400000000ff */
[C---:B------:R-:W-:Y:S02]  /*25d0*/  @P5 LEA.HI.X R135, R39.reuse, UR17, RZ, 0x4, P6 ;  /* 0x0000001127875c11 */ /* 0x040fe4000b0f24ff */
[----:B------:R-:W-:Y:S01]  /*25e0*/  ISETP.NE.U32.AND P6, PT, RZ, UR14, PT ;  /* 0x0000000eff007c0c */ /* 0x000fe2000bfc5070 */
[----:B0-----:R-:W-:Y:S01]  /*25f0*/  IMAD.WIDE.U32 R132, R39, 0x10, R132 ;  /* 0x0000001027847825 */ /* 0x001fe200078e0084 */
[----:B------:R-:W-:Y:S02]  /*2600*/  @P5 F2FP.F16.F32.PACK_AB R211, RZ, R140 ;  /* 0x0000008cffd3523e */ /* 0x000fe400000000ff */
[----:B------:R-:W-:-:S02]  /*2610*/  ISETP.NE.AND.EX P6, PT, RZ, UR15, PT, P6 ;  /* 0x0000000fff007c0c */ /* 0x000fc4000bfc5360 */
[----:B------:R-:W-:Y:S02]  /*2620*/  @P5 F2FP.F16.F32.PACK_AB R214, RZ, R142 ;  /* 0x0000008effd6523e */ /* 0x000fe400000000ff */
[----:B------:R-:W-:Y:S02]  /*2630*/  @P5 F2FP.F16.F32.PACK_AB R216, RZ, R188 ;  /* 0x000000bcffd8523e */ /* 0x000fe400000000ff */
[----:B------:R-:W-:Y:S02]  /*2640*/  @P5 F2FP.F16.F32.PACK_AB R209, RZ, R139 ;  /* 0x0000008bffd1523e */ /* 0x000fe400000000ff */
[----:B------:R-:W-:Y:S02]  /*2650*/  @P5 F2FP.F16.F32.PACK_AB R213, RZ, R141 ;  /* 0x0000008dffd5523e */ /* 0x000fe400000000ff */
[----:B------:R-:W-:Y:S02]  /*2660*/  @P5 F2FP.F16.F32.PACK_AB R215, RZ, R143 ;  /* 0x0000008fffd7523e */ /* 0x000fe400000000ff */
[----:B------:R-:W-:Y:S01]  /*2670*/  @P5 F2FP.F16.F32.PACK_AB R217, RZ, R189 ;  /* 0x000000bdffd9523e */ /* 0x000fe200000000ff */
        /* <DEDUP_REMOVED lines=10> */
[----:B------:R-:W-:Y:S02]  /*2720*/  F2FP.F16.F32.PACK_AB R128, R139, R138 ;  /* 0x0000008a8b80723e */ /* 0x000fe400000000ff */
[----:B------:R-:W-:Y:S02]  /*2730*/  F2FP.F16.F32.PACK_AB R129, R141, R140 ;  /* 0x0000008c8d81723e */ /* 0x000fe400000000ff */
[----:B------:R0:W-:Y:S01]  /*2740*/  @P6 STG.E.128 desc[UR4][R130.64], R120 ;  /* 0x0000007882006986 */ /* 0x0001e2000c101d04 */
[----:B------:R-:W-:Y:S02]  /*2750*/  IADD3 R39, R39, 0x100, RZ ;  /* 0x0000010027277810 */ /* 0x000fe40007ffe0ff */
[----:B0-----:R-:W-:Y:S02]  /*2760*/  F2FP.F16.F32.PACK_AB R130, R143, R142 ;  /* 0x0000008e8f82723e */ /* 0x001fe400000000ff */
[----:B------:R-:W-:-:S05]  /*2770*/  F2FP.F16.F32.PACK_AB R131, R189, R188 ;  /* 0x000000bcbd83723e */ /* 0x000fca00000000ff */
[----:B------:R0:W-:Y:S04]  /*2780*/  STG.E.128 desc[UR4][R132.64], R128 ;  /* 0x0000008084007986 */ /* 0x0001e8000c101d04 */
[----:B------:R0:W-:Y:S02]  /*2790*/  @P5 STG.E.128 desc[UR4][R134.64], R124 ;  /* 0x0000007c86005986 */ /* 0x0001e4000c101d04 */
.L_x_399:
[----:B------:R-:W-:Y:S05]  /*27a0*/  BSYNC B0 ;  /* 0x0000000000007941 */ /* 0x000fea0003800000 */
.L_x_398:
        /* <DEDUP_REMOVED lines=8> */
[----:B------:R-:W-:Y:S01]  /*2830*/  FFMA.FTZ R133, R165, R136, R137 ;  /* 0x00000088a5857223 */ /* 0x000fe20000010089 */
[----:B------:R-:W-:Y:S01]  /*2840*/  FADD.FTZ R131, R163, -R128 ;  /* 0x80000080a3837221 */ /* 0x000fe20000010000 */
[----:B------:R-:W-:Y:S01]  /*2850*/  FADD.FTZ R135, R169, -R130 ;  /* 0x80000082a9877221 */ /* 0x000fe20000010000 */
[----:B-----5:R-:W-:Y:S01]  /*2860*/  FMUL.FTZ R128, R144, R129 ;  /* 0x0000008190807220 */ /* 0x020fe20000410000 */
[----:B------:R-:W-:Y:S01]  /*2870*/  FADD.FTZ R133, R170, -R133 ;  /* 0x80000085aa857221 */ /* 0x000fe20000010000 */
[C---:B------:R-:W-:Y:S01]  /*2880*/  FMUL.FTZ R139, R144.reuse, R131 ;  /* 0x00000083908b7220 */ /* 0x040fe20000410000 */
[----:B------:R-:W-:-:S02]  /*2890*/  FMUL.FTZ R141, R144, R135 ;  /* 0x00000087908d7220 */ /* 0x000fc40000410000 */
[----:B------:R-:W-:Y:S01]  /*28a0*/  FMUL.FTZ R138, R144, R133 ;  /* 0x00000085908a7220 */ /* 0x000fe20000410000 */
[----:B------:R-:W-:Y:S02]  /*28b0*/  FFMA.FTZ R133, R173, R136, R137 ;  /* 0x00000088ad857223 */ /* 0x000fe40000010089 */
[--C-:B------:R-:W-:Y:S02]  /*28c0*/  @P5 HADD2.F32 R129, -RZ, R108.reuse.H0_H0 ;  /* 0x2000006cff815230 */ /* 0x100fe40000004100 */
[----:B------:R-:W-:Y:S02]  /*28d0*/  @P5 HADD2.F32 R130, -RZ, R108.H1_H1 ;  /* 0x3000006cff825230 */ /* 0x000fe40000004100 */
[----:B------:R-:W-:Y:S01]  /*28e0*/  FADD.FTZ R133, R176, -R133 ;  /* 0x80000085b0857221 */ /* 0x000fe20000010000 */
[--C-:B------:R-:W-:Y:S02]  /*28f0*/  @P5 HADD2.F32 R132, -RZ, R109.reuse.H1_H1 ;  /* 0x3000006dff845230 */ /* 0x100fe40000004100 */
[----:B------:R-:W-:Y:S01]  /*2900*/  @P5 FADD.FTZ R128, R128, R129 ;  /* 0x0000008180805221 */ /* 0x000fe20000010000 */
[----:B------:R-:W-:-:S02]  /*2910*/  @P5 HADD2.F32 R131, -RZ, R109.H0_H0 ;  /* 0x2000006dff835230 */ /* 0x000fc40000004100 */
[----:B------:R-:W-:Y:S01]  /*2920*/  @P5 FADD.FTZ R139, R139, R130 ;  /* 0x000000828b8b5221 */ /* 0x000fe20000010000 */
[-CC-:B------:R-:W-:Y:S01]  /*2930*/  FFMA.FTZ R129, R167, R136.reuse, R137.reuse ;  /* 0x00000088a7817223 */ /* 0x180fe20000010089 */
[-CC-:B------:R-:W-:Y:S01]  /*2940*/  FFMA.FTZ R130, R174, R136.reuse, R137.reuse ;  /* 0x00000088ae827223 */ /* 0x180fe20000010089 */
[----:B------:R-:W-:Y:S01]  /*2950*/  @P5 FADD.FTZ R141, R141, R132 ;  /* 0x000000848d8d5221 */ /* 0x000fe20000010000 */
[----:B------:R-:W-:Y:S01]  /*2960*/  FFMA.FTZ R132, R178, R136, R137 ;  /* 0x00000088b2847223 */ /* 0x000fe20000010089 */
[----:B------:R-:W-:Y:S01]  /*2970*/  @P5 FADD.FTZ R138, R138, R131 ;  /* 0x000000838a8a5221 */ /* 0x000fe20000010000 */
[----:B------:R-:W-:Y:S01]  /*2980*/  FADD.FTZ R129, R172, -R129 ;  /* 0x80000081ac817221 */ /* 0x000fe20000010000 */
[----:B------:R-:W-:Y:S01]  /*2990*/  FADD.FTZ R131, R171, -R130 ;  /* 0x80000082ab837221 */ /* 0x000fe20000010000 */
[----:B------:R-:W-:Y:S01]  /*29a0*/  FADD.FTZ R135, R175, -R132 ;  /* 0x80000084af877221 */ /* 0x000fe20000010000 */
[--C-:B------:R-:W-:Y:S02]  /*29b0*/  @P5 HADD2.F32 R130, -RZ, R110.reuse.H1_H1 ;  /* 0x3000006eff825230 */ /* 0x100fe40000004100 */
[C---:B------:R-:W-:Y:S01]  /*29c0*/  FMUL.FTZ R140, R144.reuse, R129 ;  /* 0x00000081908c7220 */ /* 0x040fe20000410000 */
[----:B------:R-:W-:Y:S01]  /*29d0*/  FMUL.FTZ R143, R144, R131 ;  /* 0x00000083908f7220 */ /* 0x000fe20000410000 */
[----:B------:R-:W-:-:S02]  /*29e0*/  @P5 HADD2.F32 R129, -RZ, R110.H0_H0 ;  /* 0x2000006eff815230 */ /* 0x000fc40000004100 */
[C---:B------:R-:W-:Y:S01]  /*29f0*/  FMUL.FTZ R142, R144.reuse, R133 ;  /* 0x00000085908e7220 */ /* 0x040fe20000410000 */
[--C-:B------:R-:W-:Y:S02]  /*2a00*/  @P5 HADD2.F32 R131, -RZ, R111.reuse.H0_H0 ;  /* 0x2000006fff835230 */ /* 0x100fe40000004100 */
        /* <DEDUP_REMOVED lines=22> */
[----:B------:R-:W-:Y:S01]  /*2b70*/  @P5 PRMT R122, R122, 0x5410, R134 ;  /* 0x000054107a7a5816 */ /* 0x000fe20000000086 */
[----:B------:R-:W0:Y:S01]  /*2b80*/  LDC.64 R132, c[0x0][0x2f8] ;  /* 0x0000be00ff847b82 */ /* 0x000e220000000a00 */
[----:B------:R-:W-:Y:S02]  /*2b90*/  @P5 PRMT R123, R123, 0x5410, R188 ;  /* 0x000054107b7b5816 */ /* 0x000fe400000000bc */
[----:B------:R-:W-:Y:S02]  /*2ba0*/  ISETP.NE.U32.AND P5, PT, RZ, UR16, PT ;  /* 0x00000010ff007c0c */ /* 0x000fe4000bfa5070 */
[----:B------:R-:W-:-:S02]  /*2bb0*/  F2FP.F16.F32.PACK_AB R129, R141, R138 ;  /* 0x0000008a8d81723e */ /* 0x000fc400000000ff */
[----:B------:R-:W-:-:S13]  /*2bc0*/  ISETP.NE.AND.EX P5, PT, RZ, UR17, PT, P5 ;  /* 0x00000011ff007c0c */ /* 0x000fda000bfa5350 */
[C---:B------:R-:W-:Y:S02]  /*2bd0*/  @P5 LEA R134, P6, R39.reuse, UR16, 0x4 ;  /* 0x0000001027865c11 */ /* 0x040fe4000f8c20ff */
[----:B------:R-:W-:Y:S02]  /*2be0*/  @P5 F2FP.F16.F32.PACK_AB R188, RZ, R128 ;  /* 0x00000080ffbc523e */ /* 0x000fe400000000ff */
[C---:B------:R-:W-:Y:S01]  /*2bf0*/  @P5 LEA.HI.X R135, R39.reuse, UR17, RZ, 0x4, P6 ;  /* 0x0000001127875c11 */ /* 0x040fe2000b0f24ff */
[----:B0-----:R-:W-:Y:S01]  /*2c00*/  IMAD.WIDE.U32 R132, R39, 0x10, R132 ;  /* 0x0000001027847825 */ /* 0x001fe200078e0084 */
[----:B------:R-:W-:Y:S02]  /*2c10*/  ISETP.NE.U32.AND P6, PT, RZ, UR14, PT ;  /* 0x0000000eff007c0c */ /* 0x000fe4000bfc5070 */
        /* <DEDUP_REMOVED lines=13> */
[----:B------:R-:W-:Y:S02]  /*2cf0*/  F2FP.F16.F32.PACK_AB R128, R139, R128 ;  /* 0x000000808b80723e */ /* 0x000fe400000000ff */
[----:B------:R-:W-:Y:S02]  /*2d00*/  @P5 PRMT R124, R124, 0x5410, R207 ;  /* 0x000054107c7c5816 */ /* 0x000fe400000000cf */
[----:B------:R-:W-:-:S02]  /*2d10*/  @P5 PRMT R125, R125, 0x5410, R211 ;  /* 0x000054107d7d5816 */ /* 0x000fc400000000d3 */
[----:B------:R-:W-:Y:S02]  /*2d20*/  @P5 PRMT R126, R126, 0x5410, R214 ;  /* 0x000054107e7e5816 */ /* 0x000fe400000000d6 */
[----:B------:R-:W-:Y:S01]  /*2d30*/  @P5 PRMT R127, R127, 0x5410, R216 ;  /* 0x000054107f7f5816 */ /* 0x000fe200000000d8 */
[C---:B0-----:R-:W-:Y:S01]  /*2d40*/  @P6 IMAD.WIDE.U32 R130, R39.reuse, 0x10, R130 ;  /* 0x0000001027826825 */ /* 0x041fe200078e0082 */
[----:B------:R-:W-:-:S04]  /*2d50*/  IADD3 R39, R39, 0x100, RZ ;  /* 0x0000010027277810 */ /* 0x000fc80007ffe0ff */
[----:B------:R0:W-:Y:S02]  /*2d60*/  @P6 STG.E.128 desc[UR4][R130.64], R120 ;  /* 0x0000007882006986 */ /* 0x0001e4000c101d04 */
[----:B0-----:R-:W-:Y:S02]  /*2d70*/  F2FP.F16.F32.PACK_AB R130, R143, R140 ;  /* 0x0000008c8f82723e */ /* 0x001fe400000000ff */
[----:B------:R-:W-:-:S05]  /*2d80*/  F2FP.F16.F32.PACK_AB R131, R189, R142 ;  /* 0x0000008ebd83723e */ /* 0x000fca00000000ff */
[----:B------:R1:W-:Y:S04]  /*2d90*/  STG.E.128 desc[UR4][R132.64], R128 ;  /* 0x0000008084007986 */ /* 0x0003e8000c101d04 */
[----:B------:R1:W-:Y:S02]  /*2da0*/  @P5 STG.E.128 desc[UR4][R134.64], R124 ;  /* 0x0000007c86005986 */ /* 0x0003e4000c101d04 */
.L_x_401:
[----:B------:R-:W-:Y:S05]  /*2db0*/  BSYNC B0 ;  /* 0x0000000000007941 */ /* 0x000fea0003800000 */
.L_x_400:
        /* <DEDUP_REMOVED lines=96> */
.L_x_403:
[----:B------:R-:W-:Y:S05]  /*33c0*/  BSYNC B0 ;  /* 0x0000000000007941 */ /* 0x000fea0003800000 */
.L_x_402:
        /* <DEDUP_REMOVED lines=20> */
[----:B------:R-:W-:-:S02]  /*3510*/  @P5 HADD2.F32 R129, -RZ, R116.H0_H0 ;  /* 0x20000074ff815230 */ /* 0x000fc40000004100 */
[----:B------:R-:W-:Y:S01]  /*3520*/  FMUL.FTZ R131, R144, R131 ;  /* 0x0000008390837220 */ /* 0x000fe20000410000 */
[----:B------:R-:W-:Y:S02]  /*3530*/  @P5 HADD2.F32 R128, -RZ, R116.H1_H1 ;  /* 0x30000074ff805230 */ /* 0x000fe40000004100 */
[----:B------:R-:W-:Y:S01]  /*3540*/  FADD.FTZ R139, R206, -R139 ;  /* 0x8000008bce8b7221 */ /* 0x000fe20000010000 */
[--C-:B------:R-:W-:Y:S02]  /*3550*/  @P5 HADD2.F32 R133, -RZ, R117.reuse.H0_H0 ;  /* 0x20000075ff855230 */ /* 0x100fe40000004100 */
[----:B------:R-:W-:Y:S01]  /*3560*/  FADD.FTZ R141, R201, -R132 ;  /* 0x80000084c98d7221 */ /* 0x000fe20000010000 */
[----:B------:R-:W-:Y:S01]  /*3570*/  FADD.FTZ R143, R210, -R143 ;  /* 0x8000008fd28f7221 */ /* 0x000fe20000010000 */
[----:B------:R-:W-:Y:S01]  /*3580*/  @P5 FADD.FTZ R130, R130, R129 ;  /* 0x0000008182825221 */ /* 0x000fe20000010000 */
[----:B------:R-:W-:Y:S01]  /*3590*/  @P5 FADD.FTZ R131, R131, R128 ;  /* 0x0000008083835221 */ /* 0x000fe20000010000 */
[----:B------:R-:W-:Y:S01]  /*35a0*/  @P5 FADD.FTZ R136, R136, R133 ;  /* 0x0000008588885221 */ /* 0x000fe20000010000 */
[C---:B------:R-:W-:Y:S01]  /*35b0*/  FMUL.FTZ R137, R144.reuse, R135 ;  /* 0x0000008790897220 */ /* 0x040fe20000410000 */
[C---:B------:R-:W-:Y:S01]  /*35c0*/  FMUL.FTZ R139, R144.reuse, R139 ;  /* 0x0000008b908b7220 */ /* 0x040fe20000410000 */
[C---:B------:R-:W-:Y:S01]  /*35d0*/  FMUL.FTZ R138, R144.reuse, R141 ;  /* 0x0000008d908a7220 */ /* 0x040fe20000410000 */
[----:B------:R-:W-:Y:S01]  /*35e0*/  FMUL.FTZ R143, R144, R143 ;  /* 0x0000008f908f7220 */ /* 0x000fe20000410000 */
[----:B------:R-:W-:-:S02]  /*35f0*/  @P5 HADD2.F32 R128, -RZ, R117.H1_H1 ;  /* 0x30000075ff805230 */ /* 0x000fc40000004100 */
[----:B------:R-:W-:Y:S01]  /*3600*/  FMUL.FTZ R144, R144, R189 ;  /* 0x000000bd90907220 */ /* 0x000fe20000410000 */
[--C-:B------:R-:W-:Y:S02]  /*3610*/  @P5 HADD2.F32 R132, -RZ, R118.reuse.H0_H0 ;  /* 0x20000076ff845230 */ /* 0x100fe40000004100 */
[----:B------:R-:W-:Y:S02]  /*3620*/  @P5 HADD2.F32 R129, -RZ, R118.H1_H1 ;  /* 0x30000076ff815230 */ /* 0x000fe40000004100 */
[----:B------:R-:W-:Y:S01]  /*3630*/  @P5 FADD.FTZ R137, R137, R128 ;  /* 0x0000008089895221 */ /* 0x000fe20000010000 */
[--C-:B------:R-:W-:Y:S02]  /*3640*/  @P5 HADD2.F32 R134, -RZ, R119.reuse.H0_H0 ;  /* 0x20000077ff865230 */ /* 0x100fe40000004100 */
[----:B------:R-:W-:Y:S01]  /*3650*/  @P5 FADD.FTZ R139, R139, R132 ;  /* 0x000000848b8b5221 */ /* 0x000fe20000010000 */
[----:B------:R-:W-:Y:S02]  /*3660*/  @P5 HADD2.F32 R133, -RZ, R119.H1_H1 ;  /* 0x30000077ff855230 */ /* 0x000fe40000004100 */
[----:B------:R-:W-:Y:S01]  /*3670*/  @P5 FADD.FTZ R138, R138, R129 ;  /* 0x000000818a8a5221 */ /* 0x000fe20000010000 */
[----:B------:R-:W-:-:S02]  /*3680*/  @P5 FADD.FTZ R143, R143, R134 ;  /* 0x000000868f8f5221 */ /* 0x000fc40000010000 */
        /* <DEDUP_REMOVED lines=42> */
[----:B------:R-:W-:-:S04]  /*3930*/  @P5 F2FP.F16.F32.PACK_AB R39, RZ, R130 ;  /* 0x00000082ff27523e */ /* 0x000fc800000000ff */
[----:B------:R-:W-:Y:S01]  /*3940*/  @P5 PRMT R124, R39, 0x7610, R124 ;  /* 0x00007610277c5816 */ /* 0x000fe2000000007c */
[----:B------:R0:W-:Y:S03]  /*3950*/  @P6 STG.E.128 desc[UR4][R128.64], R120 ;  /* 0x0000007880006986 */ /* 0x0001e6000c101d04 */
[----:B------:R-:W-:Y:S02]  /*3960*/  @P5 PRMT R124, R124, 0x5410, R140 ;  /* 0x000054107c7c5816 */ /* 0x000fe4000000008c */
[----:B0-----:R-:W-:Y:S02]  /*3970*/  F2FP.F16.F32.PACK_AB R128, R131, R130 ;  /* 0x000000828380723e */ /* 0x001fe400000000ff */
[----:B------:R-:W-:Y:S02]  /*3980*/  F2FP.F16.F32.PACK_AB R129, R137, R136 ;  /* 0x000000888981723e */ /* 0x000fe400000000ff */
[----:B------:R-:W-:-:S02]  /*3990*/  F2FP.F16.F32.PACK_AB R130, R138, R139 ;  /* 0x0000008b8a82723e */ /* 0x000fc400000000ff */
[----:B------:R-:W-:-:S05]  /*39a0*/  F2FP.F16.F32.PACK_AB R131, R144, R143 ;  /* 0x0000008f9083723e */ /* 0x000fca00000000ff */
[----:B------:R3:W-:Y:S04]  /*39b0*/  STG.E.128 desc[UR4][R134.64], R128 ;  /* 0x0000008086007986 */ /* 0x0007e8000c101d04 */
[----:B------:R3:W-:Y:S02]  /*39c0*/  @P5 STG.E.128 desc[UR4][R132.64], R124 ;  /* 0x0000007c84005986 */ /* 0x0007e4000c101d04 */
.L_x_405:
[----:B------:R-:W-:Y:S05]  /*39d0*/  BSYNC B0 ;  /* 0x0000000000007941 */ /* 0x000fea0003800000 */
.L_x_404:
[----:B------:R-:W-:Y:S02]  /*39e0*/  IADD3 R2, R2, UR18, RZ ;  /* 0x0000001202027c10 */ /* 0x000fe4000fffe0ff */
[----:B------:R-:W-:Y:S02]  /*39f0*/  SEL R39, RZ, 0x1, P4 ;  /* 0x00000001ff277807 */ /* 0x000fe40002000000 */
[----:B------:R-:W-:-:S13]  /*3a00*/  ISETP.GE.AND P5, PT, R2, UR19, PT ;  /* 0x0000001302007c0c */ /* 0x000fda000bfa6270 */
[----:B------:R-:W-:Y:S05]  /*3a10*/  @!P5 BRA `(.L_x_406) ;  /* 0xffffffcc003cd947 */ /* 0x000fea000383ffff */
.L_x_388:
        /* <DEDUP_REMOVED lines=17> */
.L_x_408:
[----:B------:R-:W-:Y:S05]  /*3b30*/  BSYNC B0 ;  /* 0x0000000000007941 */ /* 0x000fea0003800000 */
.L_x_407:
        /* <DEDUP_REMOVED lines=11> */
.L_x_410:
[----:B------:R-:W-:Y:S05]  /*3bf0*/  BSYNC B0 ;  /* 0x0000000000007941 */ /* 0x000fea0003800000 */
.L_x_409:
        /* <DEDUP_REMOVED lines=11> */
.L_x_412:
[----:B------:R-:W-:Y:S05]  /*3cb0*/  BSYNC B0 ;  /* 0x0000000000007941 */ /* 0x000fea0003800000 */
.L_x_411:
[----:B------:R-:W-:-:S13]  /*3cc0*/  ISETP.NE.AND P0, PT, R0, RZ, PT ;  /* 0x000000ff0000720c */ /* 0x000fda0003f05270 */
        /* <DEDUP_REMOVED lines=10> */
.L_x_397:
[----:B------:R-:W-:Y:S01]  /*3d70*/  HFMA2.MMA R139, -RZ, RZ, 0, 9.5367431640625e-07 ;  /* 0x00000010ff8b7435 */ /* 0x000fe200000001ff */
[----:B------:R-:W-:Y:S02]  /*3d80*/  MOV R142, R143 ;  /* 0x0000008f008e7202 */ /* 0x000fe40000000f00 */
[----:B------:R-:W-:Y:S02]  /*3d90*/  MOV R214, 0x1f ;  /* 0x0000001f00d67802 */ /* 0x000fe40000000f00 */
[----:B------:R-:W-:-:S07]  /*3da0*/  MOV R137, 0xffffffff ;  /* 0xffffffff00897802 */ /* 0x000fce0000000f00 */
[----:B-----5:R-:W-:Y:S05]  /*3db0*/  WARPSYNC.COLLECTIVE R137, `(.L_x_413) ;  /* 0x0000000089087348 */ /* 0x020fea0003c00000 */
[----:B------:R0:W1:Y:S02]  /*3dc0*/  SHFL.DOWN P3, R189, R142, R139, R214 ;  /* 0x0800008b8ebd7389 */ /* 0x00006400000600d6 */
[----:B01---5:R-:W-:Y:S01]  /*3dd0*/  ENDCOLLECTIVE ;  /* 0x000000000000791b */ /* 0x023fe20003800000 */
.L_x_413:
[----:B------:R-:W-:Y:S02]  /*3de0*/  MOV R142, R140 ;  /* 0x0000008c008e7202 */ /* 0x000fe40000000f00 */
[----:B------:R-:W-:-:S07]  /*3df0*/  MOV R130, R189 ;  /* 0x000000bd00827202 */ /* 0x000fce0000000f00 */
[----:B------:R-:W-:Y:S05]  /*3e00*/  WARPSYNC.COLLECTIVE R137, `(.L_x_414) ;  /* 0x0000000089087348 */ /* 0x000fea0003c00000 */
[----:B------:R0:W1:Y:S02]  /*3e10*/  SHFL.DOWN P3, R189, R142, R139, R214 ;  /* 0x0800008b8ebd7389 */ /* 0x00006400000600d6 */
[----:B01----:R-:W-:Y:S01]  /*3e20*/  ENDCOLLECTIVE ;  /* 0x000000000000791b */ /* 0x003fe20003800000 */
.L_x_414:
[----:B------:R-:W-:Y:S01]  /*3e30*/  FADD.FTZ R130, R130, R143 ;  /* 0x0000008f82827221 */ /* 0x000fe20000010000 */
[----:B------:R-:W-:-:S04]  /*3e40*/  HFMA2.MMA R139, -RZ, RZ, 0, 4.76837158203125e-07 ;  /* 0x00000008ff8b7435 */ /* 0x000fc800000001ff */
[----:B------:R-:W-:Y:S02]  /*3e50*/  MOV R142, R130 ;  /* 0x00000082008e7202 */ /* 0x000fe40000000f00 */
[----:B------:R-:W-:-:S07]  /*3e60*/  MOV R129, R189 ;  /* 0x000000bd00817202 */ /* 0x000fce0000000f00 */
[----:B------:R-:W-:Y:S05]  /*3e70*/  WARPSYNC.COLLECTIVE R137, `(.L_x_415) ;  /* 0x0000000089087348 */ /* 0x000fea0003c00000 */
[----:B------:R0:W1:Y:S02]  /*3e80*/  SHFL.DOWN P3, R189, R142, R139, R214 ;  /* 0x0800008b8ebd7389 */ /* 0x00006400000600d6 */
[----:B01----:R-:W-:Y:S01]  /*3e90*/  ENDCOLLECTIVE ;  /* 0x000000000000791b */ /* 0x003fe20003800000 */
.L_x_415:
[----:B------:R-:W-:-:S05]  /*3ea0*/  FADD.FTZ R129, R129, R140 ;  /* 0x0000008c81817221 */ /* 0x000fca0000010000 */
[----:B------:R-:W-:Y:S02]  /*3eb0*/  MOV R142, R129 ;  /* 0x00000081008e7202 */ /* 0x000fe40000000f00 */
[----:B------:R-:W-:-:S07]  /*3ec0*/  MOV R131, R189 ;  /* 0x000000bd00837202 */ /* 0x000fce0000000f00 */
[----:B------:R-:W-:Y:S05]  /*3ed0*/  WARPSYNC.COLLECTIVE R137, `(.L_x_416) ;  /* 0x0000000089087348 */ /* 0x000fea0003c00000 */
[----:B------:R0:W1:Y:S02]  /*3ee0*/  SHFL.DOWN P3, R189, R142, R139, R214 ;  /* 0x0800008b8ebd7389 */ /* 0x00006400000600d6 */
[----:B01----:R-:W-:Y:S01]  /*3ef0*/  ENDCOLLECTIVE ;  /* 0x000000000000791b */ /* 0x003fe20003800000 */
.L_x_416:
[----:B------:R-:W-:Y:S01]  /*3f00*/  FADD.FTZ R131, R130, R131 ;  /* 0x0000008382837221 */ /* 0x000fe20000010000 */
[----:B------:R-:W-:-:S04]  /*3f10*/  HFMA2.MMA R139, -RZ, RZ, 0, 2.384185791015625e-07 ;  /* 0x00000004ff8b7435 */ /* 0x000fc800000001ff */
[----:B------:R-:W-:Y:S02]  /*3f20*/  MOV R142, R131 ;  /* 0x00000083008e7202 */ /* 0x000fe40000000f00 */
[----:B------:R-:W-:-:S07]  /*3f30*/  MOV R132, R189 ;  /* 0x000000bd00847202 */ /* 0x000fce0000000f00 */
[----:B------:R-:W-:Y:S05]  /*3f40*/  WARPSYNC.COLLECTIVE R137, `(.L_x_417) ;  /* 0x0000000089087348 */ /* 0x000fea0003c00000 */
[----:B------:R0:W1:Y:S02]  /*3f50*/  SHFL.DOWN P3, R189, R142, R139, R214 ;  /* 0x0800008b8ebd7389 */ /* 0x00006400000600d6 */
[----:B01----:R-:W-:Y:S01]  /*3f60*/  ENDCOLLECTIVE ;  /* 0x000000000000791b */ /* 0x003fe20003800000 */
.L_x_417:
[----:B------:R-:W-:-:S05]  /*3f70*/  FADD.FTZ R132, R129, R132 ;  /* 0x0000008481847221 */ /* 0x000fca0000010000 */
[----:B------:R-:W-:Y:S02]  /*3f80*/  MOV R142, R132 ;  /* 0x00000084008e7202 */ /* 0x000fe40000000f00 */
[----:B------:R-:W-:-:S07]  /*3f90*/  MOV R134, R189 ;  /* 0x000000bd00867202 */ /* 0x000fce0000000f00 */
[----:B------:R-:W-:Y:S05]  /*3fa0*/  WARPSYNC.COLLECTIVE R137, `(.L_x_418) ;  /* 0x0000000089087348 */ /* 0x000fea0003c00000 */
[----:B------:R0:W1:Y:S02]  /*3fb0*/  SHFL.DOWN P3, R189, R142, R139, R214 ;  /* 0x0800008b8ebd7389 */ /* 0x00006400000600d6 */
[----:B01----:R-:W-:Y:S01]  /*3fc0*/  ENDCOLLECTIVE ;  /* 0x000000000000791b */ /* 0x003fe20003800000 */
.L_x_418:
[----:B------:R-:W-:Y:S01]  /*3fd0*/  FADD.FTZ R134, R131, R134 ;  /* 0x0000008683867221 */ /* 0x000fe20000010000 */
[----:B------:R-:W-:-:S04]  /*3fe0*/  HFMA2.MMA R139, -RZ, RZ, 0, 1.1920928955078125e-07 ;  /* 0x00000002ff8b7435 */ /* 0x000fc800000001ff */
[----:B------:R-:W-:Y:S02]  /*3ff0*/  MOV R142, R134 ;  /* 0x00000086008e7202 */ /* 0x000fe40000000f00 */
[----:B------:R-:W-:-:S07]  /*4000*/  MOV R133, R189 ;  /* 0x000000bd00857202 */ /* 0x000fce0000000f00 */
[----:B------:R-:W-:Y:S05]  /*4010*/  WARPSYNC.COLLECTIVE R137, `(.L_x_419) ;  /* 0x0000000089087348 */ /* 0x000fea0003c00000 */
[----:B------:R0:W1:Y:S02]  /*4020*/  SHFL.DOWN P3, R189, R142, R139, R214 ;  /* 0x0800008b8ebd7389 */ /* 0x00006400000600d6 */
[----:B01----:R-:W-:Y:S01]  /*4030*/  ENDCOLLECTIVE ;  /* 0x000000000000791b */ /* 0x003fe20003800000 */
.L_x_419:
[----:B------:R-:W-:-:S05]  /*4040*/  FADD.FTZ R133, R132, R133 ;  /* 0x0000008584857221 */ /* 0x000fca0000010000 */
[----:B------:R-:W-:Y:S02]  /*4050*/  MOV R142, R133 ;  /* 0x00000085008e7202 */ /* 0x000fe40000000f00 */
[----:B------:R-:W-:-:S07]  /*4060*/  MOV R135, R189 ;  /* 0x000000bd00877202 */ /* 0x000fce0000000f00 */
[----:B------:R-:W-:Y:S05]  /*4070*/  WARPSYNC.COLLECTIVE R137, `(.L_x_420) ;  /* 0x0000000089087348 */ /* 0x000fea0003c00000 */
[----:B------:R0:W1:Y:S02]  /*4080*/  SHFL.DOWN P3, R189, R142, R139, R214 ;  /* 0x0800008b8ebd7389 */ /* 0x00006400000600d6 */
[----:B01----:R-:W-:Y:S01]  /*4090*/  ENDCOLLECTIVE ;  /* 0x000000000000791b */ /* 0x003fe20003800000 */
.L_x_420:
[----:B------:R-:W-:Y:S01]  /*40a0*/  FADD.FTZ R135, R134, R135 ;  /* 0x0000008786877221 */ /* 0x000fe20000010000 */
[----:B------:R-:W-:-:S04]  /*40b0*/  HFMA2.MMA R139, -RZ, RZ, 0, 5.9604644775390625e-08 ;  /* 0x00000001ff8b7435 */ /* 0x000fc800000001ff */
[----:B------:R-:W-:Y:S02]  /*40c0*/  MOV R142, R135 ;  /* 0x00000087008e7202 */ /* 0x000fe40000000f00 */
[----:B------:R-:W-:-:S07]  /*40d0*/  MOV R136, R189 ;  /* 0x000000bd00887202 */ /* 0x000fce0000000f00 */
[----:B------:R-:W-:Y:S05]  /*40e0*/  WARPSYNC.COLLECTIVE R137, `(.L_x_421) ;  /* 0x0000000089087348 */ /* 0x000fea0003c00000 */
[----:B------:R0:W1:Y:S02]  /*40f0*/  SHFL.DOWN P3, R189, R142, R139, R214 ;  /* 0x0800008b8ebd7389 */ /* 0x00006400000600d6 */
[----:B01----:R-:W-:Y:S01]  /*4100*/  ENDCOLLECTIVE ;  /* 0x000000000000791b */ /* 0x003fe20003800000 */
.L_x_421:
[----:B------:R-:W-:-:S05]  /*4110*/  FADD.FTZ R136, R133, R136 ;  /* 0x0000008885887221 */ /* 0x000fca0000010000 */
[----:B------:R-:W-:Y:S02]  /*4120*/  MOV R142, R136 ;  /* 0x00000088008e7202 */ /* 0x000fe40000000f00 */
[----:B------:R-:W-:-:S07]  /*4130*/  MOV R188, R189 ;  /* 0x000000bd00bc7202 */ /* 0x000fce0000000f00 */
[----:B------:R-:W-:Y:S05]  /*4140*/  WARPSYNC.COLLECTIVE R137, `(.L_x_422) ;  /* 0x0000000089087348 */ /* 0x000fea0003c00000 */
[----:B------:R0:W1:Y:S02]  /*4150*/  SHFL.DOWN P3, R189, R142, R139, R214 ;  /* 0x0800008b8ebd7389 */ /* 0x00006400000600d6 */
[----:B01----:R-:W-:Y:S01]  /*4160*/  ENDCOLLECTIVE ;  /* 0x000000000000791b */ /* 0x003fe20003800000 */
.L_x_422:
[----:B------:R-:W-:Y:S05]  /*4170*/  BRA `(.L_x_423) ;  /* 0xffffffdc00747947 */ /* 0x000fea000383ffff */
.L_x_424:
        /* <DEDUP_REMOVED lines=16> */
.L_x_3520:


//--------------------- .text._ZN10layer_norm31ln_parallel_residual_bwd_kernelINS_13Kernel_traitsI6__halfS2_S2_S2_fjLj8192ELj1ELj1ELj8ELj16ENS_18Kernel_traits_baseILj8192ES2_S2_S2_S2_fjLj256EEEEELb0ELb1ELb1EEEvNS_9BwdParamsE --------------------------
	.section	.text._ZN10layer_norm31ln_parallel_residual_bwd_kernelINS_13Kernel_traitsI6__halfS2_S2_S2_fjLj8192ELj1ELj1ELj8ELj16ENS_18Kernel_traits_baseILj8192ES2_S2_S2_S2_fjLj256EEEEELb0ELb1ELb1EEEvNS_9BwdParamsE,"ax",@progbits
	.align	128
        .global         _ZN10layer_norm31ln_parallel_residual_bwd_kernelINS_13Kernel_traitsI6__halfS2_S2_S2_fjLj8192ELj1ELj1ELj8ELj16ENS_18Kernel_traits_baseILj8192ES2_S2_S2_S2_fjLj256EEEEELb0ELb1ELb1EEEvNS_9BwdParamsE
        .type           _ZN10layer_norm31ln_parallel_residual_bwd_kernelINS_13Kernel_traitsI6__halfS2_S2_S2_fjLj8192ELj1ELj1ELj8ELj16ENS_18Kernel_traits_baseILj8192ES2_S2_S2_S2_fjLj256EEEEELb0ELb1ELb1EEEvNS_9BwdParamsE,@function
        .size           _ZN10layer_norm31ln_parallel_residual_bwd_kernelINS_13Kernel_traitsI6__halfS2_S2_S2_fjLj8192ELj1ELj1ELj8ELj16ENS_18Kernel_traits_baseILj8192ES2_S2_S2_S2_fjLj256EEEEELb0ELb1ELb1EEEvNS_9BwdParamsE,(.L_x_3521 - _ZN10layer_norm31ln_parallel_residual_bwd_kernelINS_13Kernel_traitsI6__halfS2_S2_S2_fjLj8192ELj1ELj1ELj8ELj16ENS_18Kernel_traits_baseILj8192ES2_S2_S2_S2_fjLj256EEEEELb0ELb1ELb1EEEvNS_9BwdParamsE)
        .other          _ZN10layer_norm31ln_parallel_residual_bwd_kernelINS_13Kernel_traitsI6__halfS2_S2_S2_fjLj8192ELj1ELj1ELj8ELj16ENS_18Kernel_traits_baseILj8192ES2_S2_S2_S2_fjLj256EEEEELb0ELb1ELb1EEEvNS_9BwdParamsE,@"STO_CUDA_ENTRY STV_DEFAULT"
_ZN10layer_norm31ln_parallel_residual_bwd_kernelINS_13Kernel_traitsI6__halfS2_S2_S2_fjLj8192ELj1ELj1ELj8ELj16ENS_18Kernel_traits_baseILj8192ES2_S2_S2_S2_fjLj256EEEEELb0ELb1ELb1EEEvNS_9BwdParamsE:
.text._ZN10layer_norm31ln_parallel_residual_bwd_kernelINS_13Kernel_traitsI6__halfS2_S2_S2_fjLj8192ELj1ELj1ELj8ELj16ENS_18Kernel_traits_baseILj8192ES2_S2_S2_S2_fjLj256EEEEELb0ELb1ELb1EEEvNS_9BwdParamsE:
        /* <DEDUP_REMOVED lines=47> */
.L_x_425:
        /* <DEDUP_REMOVED lines=12> */
[----:B------:R-:W-:Y:S01]  /*03b0*/  HFMA2.MMA R170, -RZ, RZ, 0, 5.9604644775390625e-08 ;  /* 0x00000001ffaa7435 */ /* 0x000fe200000001ff */
[----:B------:R-:W-:Y:S01]  /*03c0*/  UISETP.NE.AND UP0, UPT, UR4, URZ, UPT ;  /* 0x0000003f0400728c */ /* 0x000fe2000bf05270 */
[----:B------:R-:W-:Y:S01]  /*03d0*/  HFMA2.MMA R137, -RZ, RZ, 0, 0 ;  /* 0x00000000ff897435 */ /* 0x000fe200000001ff */
[----:B------:R-:W-:-:S02]  /*03e0*/  ISETP.NE.AND.EX P0, PT, RZ, UR5, PT, P0 ;  /* 0x00000005ff007c0c */ /* 0x000fc4000bf05300 */
        /* <DEDUP_REMOVED lines=32> */
[----:B------:R-:W-:Y:S02]  /*05f0*/  PLOP3.LUT P3, PT, PT, PT, UP0, 0x80, 0x0 ;  /* 0x000000000000781c */ /* 0x000fe40003f6f008 */
[----:B------:R-:W-:Y:S01]  /*0600*/  LOP3.LUT R134, R126, 0xff, RZ, 0xc0, !PT ;  /* 0x000000ff7e867812 */ /* 0x000fe200078ec0ff */
[--C-:B--2---:R-:W-:Y:S02]  /*0610*/  HADD2.F32 R168, -RZ, R4.reuse.H0_H0 ;  /* 0x20000004ffa87230 */ /* 0x104fe40000004100 */
[----:B------:R-:W-:Y:S02]  /*0620*/  HADD2.F32 R167, -RZ, R4.H1_H1 ;  /* 0x30000004ffa77230 */ /* 0x000fe40000004100 */
[----:B------:R-:W-:-:S02]  /*0630*/  HADD2.F32 R166, -RZ, R5.H0_H0 ;  /* 0x20000005ffa67230 */ /* 0x000fc40000004100 */
[----:B------:R-:W-:Y:S02]  /*0640*/  HADD2.F32 R165, -RZ, R5.H1_H1 ;  /* 0x30000005ffa57230 */ /* 0x000fe40000004100 */
[--C-:B------:R-:W-:Y:S02]  /*0650*/  HADD2.F32 R164, -RZ, R6.reuse.H0_H0 ;  /* 0x20000006ffa47230 */ /* 0x100fe40000004100 */
[----:B------:R-:W-:Y:S02]  /*0660*/  HADD2.F32 R163, -RZ, R6.H1_H1 ;  /* 0x30000006ffa37230 */ /* 0x000fe40000004100 */
[--C-:B------:R-:W-:Y:S02]  /*0670*/  HADD2.F32 R162, -RZ, R7.reuse.H0_H0 ;  /* 0x20000007ffa27230 */ /* 0x100fe40000004100 */
[----:B------:R-:W-:Y:S02]  /*0680*/  HADD2.F32 R161, -RZ, R7.H1_H1 ;  /* 0x30000007ffa17230 */ /* 0x000fe40000004100 */
[----:B---3--:R-:W-:-:S02]  /*0690*/  HADD2.F32 R160, -RZ, R8.H0_H0 ;  /* 0x20000008ffa07230 */ /* 0x008fc40000004100 */
[----:B------:R-:W-:Y:S02]  /*06a0*/  HADD2.F32 R159, -RZ, R8.H1_H1 ;  /* 0x30000008ff9f7230 */ /* 0x000fe40000004100 */
[--C-:B------:R-:W-:Y:S02]  /*06b0*/  HADD2.F32 R158, -RZ, R9.reuse.H0_H0 ;  /* 0x20000009ff9e7230 */ /* 0x100fe40000004100 */
[----:B------:R-:W-:Y:S02]  /*06c0*/  HADD2.F32 R157, -RZ, R9.H1_H1 ;  /* 0x30000009ff9d7230 */ /* 0x000fe40000004100 */
[--C-:B------:R-:W-:Y:S02]  /*06d0*/  HADD2.F32 R156, -RZ, R10.reuse.H0_H0 ;  /* 0x2000000aff9c7230 */ /* 0x100fe40000004100 */
[----:B------:R-:W-:Y:S02]  /*06e0*/  HADD2.F32 R155, -RZ, R10.H1_H1 ;  /* 0x3000000aff9b7230 */ /* 0x000fe40000004100 */
[----:B------:R-:W-:-:S02]  /*06f0*/  HADD2.F32 R154, -RZ, R11.H0_H0 ;  /* 0x2000000bff9a7230 */ /* 0x000fc40000004100 */
[----:B------:R-:W-:Y:S02]  /*0700*/  HADD2.F32 R153, -RZ, R11.H1_H1 ;  /* 0x3000000bff997230 */ /* 0x000fe40000004100 */
[--C-:B----4-:R-:W-:Y:S02]  /*0710*/  HADD2.F32 R152, -RZ, R12.reuse.H0_H0 ;  /* 0x2000000cff987230 */ /* 0x110fe40000004100 */
[----:B------:R-:W-:Y:S02]  /*0720*/  HADD2.F32 R151, -RZ, R12.H1_H1 ;  /* 0x3000000cff977230 */ /* 0x000fe40000004100 */
[--C-:B------:R-:W-:Y:S02]  /*0730*/  HADD2.F32 R150, -RZ, R13.reuse.H0_H0 ;  /* 0x2000000dff967230 */ /* 0x100fe40000004100 */
[----:B------:R-:W-:Y:S02]  /*0740*/  HADD2.F32 R149, -RZ, R13.H1_H1 ;  /* 0x3000000dff957230 */ /* 0x000fe40000004100 */
[----:B------:R-:W-:-:S02]  /*0750*/  HADD2.F32 R148, -RZ, R14.H0_H0 ;  /* 0x2000000eff947230 */ /* 0x000fc40000004100 */
[----:B------:R-:W-:Y:S02]  /*0760*/  HADD2.F32 R147, -RZ, R14.H1_H1 ;  /* 0x3000000eff937230 */ /* 0x000fe40000004100 */
[--C-:B------:R-:W-:Y:S02]  /*0770*/  HADD2.F32 R146, -RZ, R15.reuse.H0_H0 ;  /* 0x2000000fff927230 */ /* 0x100fe40000004100 */
[----:B------:R-:W-:Y:S02]  /*0780*/  HADD2.F32 R145, -RZ, R15.H1_H1 ;  /* 0x3000000fff917230 */ /* 0x000fe40000004100 */
[--C-:B-----5:R-:W-:Y:S02]  /*0790*/  HADD2.F32 R144, -RZ, R16.reuse.H0_H0 ;  /* 0x20000010ff907230 */ /* 0x120fe40000004100 */
[----:B------:R-:W-:Y:S02]  /*07a0*/  HADD2.F32 R143, -RZ, R16.H1_H1 ;  /* 0x30000010ff8f7230 */ /* 0x000fe40000004100 */
[----:B------:R-:W-:-:S02]  /*07b0*/  HADD2.F32 R142, -RZ, R17.H0_H0 ;  /* 0x20000011ff8e7230 */ /* 0x000fc40000004100 */
[----:B------:R-:W-:Y:S02]  /*07c0*/  HADD2.F32 R141, -RZ, R17.H1_H1 ;  /* 0x30000011ff8d7230 */ /* 0x000fe40000004100 */
[--C-:B------:R-:W-:Y:S02]  /*07d0*/  HADD2.F32 R140, -RZ, R18.reuse.H0_H0 ;  /* 0x20000012ff8c7230 */ /* 0x100fe40000004100 */
[----:B------:R-:W-:Y:S02]  /*07e0*/  HADD2.F32 R139, -RZ, R18.H1_H1 ;  /* 0x30000012ff8b7230 */ /* 0x000fe40000004100 */
[--C-:B------:R-:W-:Y:S02]  /*07f0*/  HADD2.F32 R138, -RZ, R19.reuse.H0_H0 ;  /* 0x20000013ff8a7230 */ /* 0x100fe40000004100 */
[----:B------:R-:W-:-:S07]  /*0800*/  HADD2.F32 R136, -RZ, R19.H1_H1 ;  /* 0x30000013ff887230 */ /* 0x000fce0000004100 */
.L_x_429:
        /* <DEDUP_REMOVED lines=8> */
[----:B------:R-:W-:-:S02]  /*0890*/  IADD3 R135, R175, 0x200, RZ ;  /* 0x00000200af877810 */ /* 0x000fc40007ffe0ff */
[C---:B------:R-:W-:Y:S01]  /*08a0*/  IADD3 R173, R175.reuse, 0x100, RZ ;  /* 0x00000100afad7810 */ /* 0x040fe20007ffe0ff */
[C---:B0-----:R-:W-:Y:S01]  /*08b0*/  IMAD.WIDE.U32 R32, R175.reuse, 0x10, R2 ;  /* 0x00000010af207825 */ /* 0x041fe200078e0002 */
[----:B------:R-:W-:-:S03]  /*08c0*/  IADD3 R171, R175, 0x300, RZ ;  /* 0x00000300afab7810 */ /* 0x000fc60007ffe0ff */
[----:B------:R-:W-:Y:S01]  /*08d0*/  IMAD.WIDE.U32 R48, R135, 0x10, R2 ;  /* 0x0000001087307825 */ /* 0x000fe200078e0002 */
[----:B------:R-:W0:Y:S01]  /*08e0*/  @P0 LDC.64 R64, c[0x0][0x2c8] ;  /* 0x0000b200ff400b82 */ /* 0x000e220000000a00 */
[----:B------:R-:W4:Y:S02]  /*08f0*/  LDG.E.128 R32, desc[UR6][R32.64] ;  /* 0x0000000620207981 */ /* 0x000f24000c1e1d00 */
[--C-:B-1----:R-:W-:Y:S02]  /*0900*/  IMAD.WIDE.U32 R28, R175, 0x10, R52.reuse ;  /* 0x00000010af1c7825 */ /* 0x102fe400078e0034 */
[----:B------:R-:W4:Y:S02]  /*0910*/  LDG.E.128 R48, desc[UR6][R48.64] ;  /* 0x0000000630307981 */ /* 0x000f24000c1e1d00 */
[C---:B------:R-:W-:Y:S01]  /*0920*/  IMAD.WIDE.U32 R36, R173.reuse, 0x10, R52 ;  /* 0x00000010ad247825 */ /* 0x040fe200078e0034 */
[----:B------:R-:W1:Y:S01]  /*0930*/  @P0 LDC.64 R62, c[0x0][0x2c8] ;  /* 0x0000b200ff3e0b82 */ /* 0x000e620000000a00 */
[----:B------:R-:W4:Y:S02]  /*0940*/  LDG.E.128 R28, desc[UR6][R28.64] ;  /* 0x000000061c1c7981 */ /* 0x000f24000c1e1d00 */
[----:B------:R-:W-:-:S02]  /*0950*/  IMAD.WIDE.U32 R40, R173, 0x10, R2 ;  /* 0x00000010ad287825 */ /* 0x000fc400078e0002 */
[----:B------:R-:W4:Y:S02]  /*0960*/  LDG.E.128 R36, desc[UR6][R36.64] ;  /* 0x0000000624247981 */ /* 0x000f24000c1e1d00 */
[----:B------:R-:W-:Y:S02]  /*0970*/  IMAD.WIDE.U32 R44, R135, 0x10, R52 ;  /* 0x00000010872c7825 */ /* 0x000fe400078e0034 */
[----:B------:R-:W4:Y:S02]  /*0980*/  LDG.E.128 R40, desc[UR6][R40.64] ;  /* 0x0000000628287981 */ /* 0x000f24000c1e1d00 */
[----:B--2---:R-:W-:Y:S02]  /*0990*/  IMAD.WIDE R68, R169, 0x4, R54 ;  /* 0x00000004a9447825 */ /* 0x004fe400078e0236 */
[----:B------:R-:W2:Y:S02]  /*09a0*/  LDG.E.128 R44, desc[UR6][R44.64] ;  /* 0x000000062c2c7981 */ /* 0x000ea4000c1e1d00 */
[----:B------:R-:W-:-:S02]  /*09b0*/  IMAD.WIDE.U32 R52, R171, 0x10, R52 ;  /* 0x00000010ab347825 */ /* 0x000fc400078e0034 */
[----:B------:R-:W2:Y:S02]  /*09c0*/  LDG.E R0, desc[UR6][R68.64] ;  /* 0x0000000644007981 */ /* 0x000ea4000c1e1900 */
[----:B---3--:R-:W-:Y:S02]  /*09d0*/  IMAD.WIDE R66, R169, 0x4, R60 ;  /* 0x00000004a9427825 */ /* 0x008fe400078e023c */
[----:B------:R-:W3:Y:S01]  /*09e0*/  LDG.E.128 R52, desc[UR6][R52.64] ;  /* 0x0000000634347981 */ /* 0x000ee2000c1e1d00 */
[----:B------:R-:W1:Y:S01]  /*09f0*/  @P0 LDC.64 R60, c[0x0][0x2c8] ;  /* 0x0000b200ff3c0b82 */ /* 0x000e620000000a00 */
[----:B------:R-:W-:Y:S02]  /*0a00*/  IMAD.WIDE.U32 R56, R171, 0x10, R2 ;  /* 0x00000010ab387825 */ /* 0x000fe400078e0002 */
[----:B------:R-:W3:Y:S04]  /*0a10*/  LDG.E R66, desc[UR6][R66.64] ;  /* 0x0000000642427981 */ /* 0x000ee8000c1e1900 */
[----:B------:R-:W3:Y:S01]  /*0a20*/  LDG.E.128 R56, desc[UR6][R56.64] ;  /* 0x0000000638387981 */ /* 0x000ee2000c1e1d00 */
[----:B------:R-:W1:Y:S01]  /*0a30*/  @P0 LDC.64 R2, c[0x0][0x2c8] ;  /* 0x0000b200ff020b82 */ /* 0x000e620000000a00 */
[----:B0-----:R-:W-:-:S04]  /*0a40*/  @P0 IMAD.WIDE.U32 R64, R173, 0x10, R64 ;  /* 0x00000010ad400825 */ /* 0x001fc800078e0040 */
[----:B-1----:R-:W-:Y:S01]  /*0a50*/  @P0 IMAD.WIDE.U32 R62, R135, 0x10, R62 ;  /* 0x00000010873e0825 */ /* 0x002fe200078e003e */
[----:B------:R4:W5:Y:S04]  /*0a60*/  @P0 LDG.E.128 R8, desc[UR6][R64.64] ;  /* 0x0000000640080981 */ /* 0x000968000c1e1d00 */
[----:B------:R0:W5:Y:S01]  /*0a70*/  @P0 LDG.E.128 R12, desc[UR6][R62.64] ;  /* 0x000000063e0c0981 */ /* 0x000162000c1e1d00 */
[----:B------:R-:W-:-:S05]  /*0a80*/  @P0 IMAD.WIDE.U32 R60, R175, 0x10, R60 ;  /* 0x00000010af3c0825 */ /* 0x000fca00078e003c */
[----:B------:R-:W5:Y:S01]  /*0a90*/  @P0 LDG.E.128 R4, desc[UR6][R60.64] ;  /* 0x000000063c040981 */ /* 0x000f62000c1e1d00 */
[----:B------:R-:W-:-:S05]  /*0aa0*/  @P0 IMAD.WIDE.U32 R2, R171, 0x10, R2 ;  /* 0x00000010ab020825 */ /* 0x000fca00078e0002 */
[----:B------:R1:W5:Y:S01]  /*0ab0*/  @P0 LDG.E.128 R16, desc[UR6][R2.64] ;  /* 0x0000000602100981 */ /* 0x000362000c1e1d00 */
[----:B------:R-:W-:Y:S01]  /*0ac0*/  UMOV UR4, 0xffffffff ;  /* 0xffffffff00047882 */ /* 0x000fe20000000000 */
[----:B------:R-:W-:Y:S02]  /*0ad0*/  IADD3 R169, R169, UR10, RZ ;  /* 0x0000000aa9a97c10 */ /* 0x000fe4000fffe0ff */
[----:B------:R-:W-:Y:S02]  /*0ae0*/  LOP3.LUT P1, RZ, R126, 0x1f, RZ, 0xc0, !PT ;  /* 0x0000001f7eff7812 */ /* 0x000fe4000782c0ff */
[----:B------:R-:W-:Y:S01]  /*0af0*/  ISETP.GE.AND P4, PT, R169, UR11, PT ;  /* 0x0000000ba9007c0c */ /* 0x000fe2000bf86270 */
[--C-:B----4-:R-:W-:Y:S02]  /*0b00*/  HADD2.F32 R64, -RZ, R34.reuse.H0_H0 ;  /* 0x20000022ff407230 */ /* 0x110fe40000004100 */
[----:B0-----:R-:W-:Y:S02]  /*0b10*/  HADD2.F32 R62, -RZ, R34.H1_H1 ;  /* 0x30000022ff3e7230 */ /* 0x001fe40000004100 */
[----:B------:R-:W-:-:S02]  /*0b20*/  HADD2.F32 R34, -RZ, R50.H0_H0 ;  /* 0x20000032ff227230 */ /* 0x000fc40000004100 */
[----:B------:R-:W-:Y:S02]  /*0b30*/  HADD2.F32 R189, -RZ, R50.H1_H1 ;  /* 0x30000032ffbd7230 */ /* 0x000fe40000004100 */
[----:B------:R-:W-:Y:S02]  /*0b40*/  HADD2.F32 R176, -RZ, R28.H0_H0 ;  /* 0x2000001cffb07230 */ /* 0x000fe40000004100 */
[----:B------:R-:W-:Y:S02]  /*0b50*/  HADD2.F32 R195, -RZ, R49.H0_H0 ;  /* 0x20000031ffc37230 */ /* 0x000fe40000004100 */
[----:B-1----:R-:W-:Y:S02]  /*0b60*/  HADD2.F32 R3, -RZ, R37.H0_H0 ;  /* 0x20000025ff037230 */ /* 0x002fe40000004100 */
[----:B------:R-:W-:Y:S02]  /*0b70*/  HADD2.F32 R193, -RZ, R49.H1_H1 ;  /* 0x30000031ffc17230 */ /* 0x000fe40000004100 */
[----:B------:R-:W-:-:S02]  /*0b80*/  HADD2.F32 R67, -RZ, R41.H0_H0 ;  /* 0x20000029ff437230 */ /* 0x000fc40000004100 */
[----:B------:R-:W-:Y:S02]  /*0b90*/  HADD2.F32 R68, -RZ, R41.H1_H1 ;  /* 0x30000029ff447230 */ /* 0x000fe40000004100 */
[----:B------:R-:W-:Y:S02]  /*0ba0*/  HADD2.F32 R184, -RZ, R31.H0_H0 ;  /* 0x2000001fffb87230 */ /* 0x000fe40000004100 */
[----:B--2---:R-:W-:Y:S01]  /*0bb0*/  HADD2.F32 R41, -RZ, R44.H0_H0 ;  /* 0x2000002cff297230 */ /* 0x004fe20000004100 */
[----:B------:R-:W-:Y:S01]  /*0bc0*/  FSEL R50, R0, RZ, !P3 ;  /* 0x000000ff00327208 */ /* 0x000fe20005800000 */
[----:B------:R-:W-:Y:S02]  /*0bd0*/  HADD2.F32 R69, -RZ, R32.H0_H0 ;  /* 0x20000020ff457230 */ /* 0x000fe40000004100 */
[----:B---3--:R-:W-:Y:S02]  /*0be0*/  HADD2.F32 R49, -RZ, R55.H1_H1 ;  /* 0x30000037ff317230 */ /* 0x008fe40000004100 */
[----:B------:R-:W-:-:S02]  /*0bf0*/  HADD2.F32 R0, -RZ, R53.H1_H1 ;  /* 0x30000035ff007230 */ /* 0x000fc40000004100 */
[----:B------:R-:W-:Y:S02]  /*0c00*/  HADD2.F32 R28, -RZ, R28.H1_H1 ;  /* 0x3000001cff1c7230 */ /* 0x000fe40000004100 */
[--C-:B------:R-:W-:Y:S02]  /*0c10*/  HADD2.F32 R211, -RZ, R45.reuse.H0_H0 ;  /* 0x2000002dffd37230 */ /* 0x100fe40000004100 */
[----:B------:R-:W-:Y:S02]  /*0c20*/  HADD2.F32 R201, -RZ, R45.H1_H1 ;  /* 0x3000002dffc97230 */ /* 0x000fe40000004100 */
[C---:B------:R-:W-:Y:S01]  /*0c30*/  FADD.FTZ R45, -R50.reuse, R176 ;  /* 0x000000b0322d7221 */ /* 0x040fe20000010100 */
[----:B------:R-:W-:Y:S02]  /*0c40*/  HADD2.F32 R31, -RZ, R31.H1_H1 ;  /* 0x3000001fff1f7230 */ /* 0x000fe40000004100 */
[----:B------:R-:W-:Y:S01]  /*0c50*/  FADD.FTZ R219, -R50, R3 ;  /* 0x0000000332db7221 */ /* 0x000fe20000010100 */
[----:B------:R-:W-:-:S02]  /*0c60*/  HADD2.F32 R65, -RZ, R33.H0_H0 ;  /* 0x20000021ff417230 */ /* 0x000fc40000004100 */
[----:B------:R-:W-:Y:S02]  /*0c70*/  HADD2.F32 R172, -RZ, R33.H1_H1 ;  /* 0x30000021ffac7230 */ /* 0x000fe40000004100 */
[--C-:B------:R-:W-:Y:S02]  /*0c80*/  HADD2.F32 R60, -RZ, R35.reuse.H0_H0 ;  /* 0x20000023ff3c7230 */ /* 0x100fe40000004100 */
[----:B------:R-:W-:Y:S02]  /*0c90*/  HADD2.F32 R61, -RZ, R35.H1_H1 ;  /* 0x30000023ff3d7230 */ /* 0x000fe40000004100 */
[C---:B------:R-:W-:Y:S01]  /*0ca0*/  FADD.FTZ R185, -R50.reuse, R184 ;  /* 0x000000b832b97221 */ /* 0x040fe20000010100 */
[----:B------:R-:W-:Y:S02]  /*0cb0*/  HADD2.F32 R182, -RZ, R30.H0_H0 ;  /* 0x2000001effb67230 */ /* 0x000fe40000004100 */
[----:B------:R-:W-:Y:S01]  /*0cc0*/  FADD.FTZ R231, -R50, R41 ;  /* 0x0000002932e77221 */ /* 0x000fe20000010100 */
[----:B------:R-:W-:-:S02]  /*0cd0*/  HADD2.F32 R33, -RZ, R38.H0_H0 ;  /* 0x20000026ff217230 */ /* 0x000fc40000004100 */
[C---:B------:R-:W-:Y:S01]  /*0ce0*/  FADD.FTZ R3, -R50.reuse, R49 ;  /* 0x0000003132037221 */ /* 0x040fe20000010100 */
[----:B------:R-:W-:Y:S02]  /*0cf0*/  HADD2.F32 R35, -RZ, R39.H0_H0 ;  /* 0x20000027ff237230 */ /* 0x000fe40000004100 */
[----:B------:R-:W-:Y:S02]  /*0d00*/  HADD2.F32 R44, -RZ, R44.H1_H1 ;  /* 0x3000002cff2c7230 */ /* 0x000fe40000004100 */
[----:B------:R-:W-:Y:S01]  /*0d10*/  FADD.FTZ R41, -R50, R0 ;  /* 0x0000000032297221 */ /* 0x000fe20000010100 */
[----:B------:R-:W-:Y:S02]  /*0d20*/  HADD2.F32 R30, -RZ, R30.H1_H1 ;  /* 0x3000001eff1e7230 */ /* 0x000fe40000004100 */
[----:B------:R-:W-:Y:S01]  /*0d30*/  FMUL.FTZ R49, R168, R69 ;  /* 0x00000045a8317220 */ /* 0x000fe20000410000 */
[----:B------:R-:W-:Y:S02]  /*0d40*/  HADD2.F32 R174, -RZ, R32.H1_H1 ;  /* 0x30000020ffae7230 */ /* 0x000fe40000004100 */
[----:B------:R-:W-:-:S02]  /*0d50*/  HADD2.F32 R38, -RZ, R38.H1_H1 ;  /* 0x30000026ff267230 */ /* 0x000fc40000004100 */
[----:B------:R-:W-:Y:S02]  /*0d60*/  HADD2.F32 R39, -RZ, R39.H1_H1 ;  /* 0x30000027ff277230 */ /* 0x000fe40000004100 */
[----:B------:R-:W-:Y:S01]  /*0d70*/  FMUL.FTZ R0, R66, R45 ;  /* 0x0000002d42007220 */ /* 0x000fe20000410000 */
[----:B------:R-:W-:Y:S02]  /*0d80*/  HADD2.F32 R179, -RZ, R29.H0_H0 ;  /* 0x2000001dffb37230 */ /* 0x000fe40000004100 */
[--C-:B------:R-:W-:Y:S02]  /*0d90*/  HADD2.F32 R205, -RZ, R47.reuse.H0_H0 ;  /* 0x2000002fffcd7230 */ /* 0x100fe40000004100 */
[----:B------:R-:W-:Y:S02]  /*0da0*/  HADD2.F32 R203, -RZ, R47.H1_H1 ;  /* 0x3000002fffcb7230 */ /* 0x000fe40000004100 */
[----:B------:R-:W-:Y:S01]  /*0db0*/  FADD.FTZ R47, -R50, R28 ;  /* 0x0000001c322f7221 */ /* 0x000fe20000010100 */
[----:B------:R-:W-:-:S02]  /*0dc0*/  HADD2.F32 R29, -RZ, R29.H1_H1 ;  /* 0x3000001dff1d7230 */ /* 0x000fc40000004100 */
[C---:B------:R-:W-:Y:S01]  /*0dd0*/  FADD.FTZ R213, -R50.reuse, R31 ;  /* 0x0000001f32d57221 */ /* 0x040fe20000010100 */
[----:B------:R-:W-:Y:S02]  /*0de0*/  HADD2.F32 R2, -RZ, R36.H0_H0 ;  /* 0x20000024ff027230 */ /* 0x000fe40000004100 */
[--C-:B------:R-:W-:Y:S02]  /*0df0*/  HADD2.F32 R183, -RZ, R48.reuse.H0_H0 ;  /* 0x20000030ffb77230 */ /* 0x100fe40000004100 */
[----:B------:R-:W-:Y:S02]  /*0e00*/  HADD2.F32 R180, -RZ, R48.H1_H1 ;  /* 0x30000030ffb47230 */ /* 0x000fe40000004100 */
[----:B------:R-:W-:Y:S01]  /*0e10*/  FADD.FTZ R233, -R50, R44 ;  /* 0x0000002c32e97221 */ /* 0x000fe20000010100 */
[----:B------:R-:W-:Y:S02]  /*0e20*/  HADD2.F32 R36, -RZ, R36.H1_H1 ;  /* 0x30000024ff247230 */ /* 0x000fe40000004100 */
[----:B------:R-:W-:-:S02]  /*0e30*/  HADD2.F32 R37, -RZ, R37.H1_H1 ;  /* 0x30000025ff257230 */ /* 0x000fc40000004100 */
[--C-:B------:R-:W-:Y:S02]  /*0e40*/  HADD2.F32 R209, -RZ, R46.reuse.H0_H0 ;  /* 0x2000002effd17230 */ /* 0x100fe40000004100 */
[----:B------:R-:W-:Y:S02]  /*0e50*/  HADD2.F32 R207, -RZ, R46.H1_H1 ;  /* 0x3000002effcf7230 */ /* 0x000fe40000004100 */
[--C-:B------:R-:W-:Y:S02]  /*0e60*/  HADD2.F32 R199, -RZ, R52.reuse.H0_H0 ;  /* 0x20000034ffc77230 */ /* 0x100fe40000004100 */
[----:B------:R-:W-:Y:S02]  /*0e70*/  HADD2.F32 R197, -RZ, R52.H1_H1 ;  /* 0x30000034ffc57230 */ /* 0x000fe40000004100 */
[----:B------:R-:W-:Y:S01]  /*0e80*/  FMUL.FTZ R52, R66, R185 ;  /* 0x000000b942347220 */ /* 0x000fe20000410000 */
[----:B------:R-:W-:Y:S02]  /*0e90*/  HADD2.F32 R48, -RZ, R55.H0_H0 ;  /* 0x20000037ff307230 */ /* 0x000fe40000004100 */
[----:B------:R-:W-:Y:S01]  /*0ea0*/  FADD.FTZ R55, -R50, R30 ;  /* 0x0000001e32377221 */ /* 0x000fe20000010100 */
[----:B------:R-:W-:-:S02]  /*0eb0*/  HADD2.F32 R46, -RZ, R54.H0_H0 ;  /* 0x20000036ff2e7230 */ /* 0x000fc40000004100 */
[C---:B------:R-:W-:Y:S01]  /*0ec0*/  FADD.FTZ R225, -R50.reuse, R38 ;  /* 0x0000002632e17221 */ /* 0x040fe20000010100 */
[--C-:B------:R-:W-:Y:S02]  /*0ed0*/  HADD2.F32 R181, -RZ, R43.reuse.H0_H0 ;  /* 0x2000002bffb57230 */ /* 0x100fe40000004100 */
[----:B------:R-:W-:Y:S01]  /*0ee0*/  FADD.FTZ R229, -R50, R39 ;  /* 0x0000002732e57221 */ /* 0x000fe20000010100 */
[----:B------:R-:W-:Y:S02]  /*0ef0*/  HADD2.F32 R178, -RZ, R43.H1_H1 ;  /* 0x3000002bffb27230 */ /* 0x000fe40000004100 */
[----:B------:R-:W-:Y:S01]  /*0f00*/  FMUL.FTZ R44, R167, R174 ;  /* 0x000000aea72c7220 */ /* 0x000fe20000410000 */
[----:B------:R-:W-:Y:S02]  /*0f10*/  HADD2.F32 R187, -RZ, R53.H0_H0 ;  /* 0x20000035ffbb7230 */ /* 0x000fe40000004100 */
[----:B------:R-:W-:Y:S01]  /*0f20*/  FADD.FTZ R185, RZ, R49 ;  /* 0x00000031ffb97221 */ /* 0x000fe20000010000 */
[----:B------:R-:W-:-:S02]  /*0f30*/  HADD2.F32 R32, -RZ, R51.H0_H0 ;  /* 0x20000033ff207230 */ /* 0x000fc40000004100 */
[C---:B------:R-:W-:Y:S01]  /*0f40*/  FADD.FTZ R179, -R50.reuse, R179 ;  /* 0x000000b332b37221 */ /* 0x040fe20000010100 */
[----:B------:R-:W-:Y:S02]  /*0f50*/  HADD2.F32 R43, -RZ, R51.H1_H1 ;  /* 0x30000033ff2b7230 */ /* 0x000fe40000004100 */
[----:B------:R-:W-:Y:S01]  /*0f60*/  FADD.FTZ R53, -R50, R182 ;  /* 0x000000b632357221 */ /* 0x000fe20000010100 */
[--C-:B------:R-:W-:Y:S02]  /*0f70*/  HADD2.F32 R30, -RZ, R57.reuse.H0_H0 ;  /* 0x20000039ff1e7230 */ /* 0x100fe40000004100 */
[----:B------:R-:W-:Y:S01]  /*0f80*/  FMUL.FTZ R45, R66, R47 ;  /* 0x0000002f422d7220 */ /* 0x000fe20000410000 */
[----:B------:R-:W-:Y:S02]  /*0f90*/  HADD2.F32 R39, -RZ, R57.H1_H1 ;  /* 0x30000039ff277230 */ /* 0x000fe40000004100 */
[----:B------:R-:W-:Y:S01]  /*0fa0*/  FFMA.FTZ R38, R0, R49, RZ ;  /* 0x0000003100267223 */ /* 0x000fe200000100ff */
[----:B------:R-:W-:-:S02]  /*0fb0*/  HADD2.F32 R54, -RZ, R54.H1_H1 ;  /* 0x30000036ff367230 */ /* 0x000fc40000004100 */
[----:B------:R-:W-:Y:S01]  /*0fc0*/  FADD.FTZ R51, -R50, R29 ;  /* 0x0000001d32337221 */ /* 0x000fe20000010100 */
[----:B------:R-:W-:Y:S01]  /*0fd0*/  FMUL.FTZ R57, R66, R213 ;  /* 0x000000d542397220 */ /* 0x000fe20000410000 */
[C---:B------:R-:W-:Y:S01]  /*0fe0*/  FADD.FTZ R217, -R50.reuse, R36 ;  /* 0x0000002432d97221 */ /* 0x040fe20000010100 */
[C---:B------:R-:W-:Y:S01]  /*0ff0*/  FADD.FTZ R221, -R50.reuse, R37 ;  /* 0x0000002532dd7221 */ /* 0x040fe20000010100 */
[C---:B------:R-:W-:Y:S01]  /*1000*/  FADD.FTZ R29, -R50.reuse, R48 ;  /* 0x00000030321d7221 */ /* 0x040fe20000010100 */
[C---:B------:R-:W-:Y:S01]  /*1010*/  FADD.FTZ R227, -R50.reuse, R35 ;  /* 0x0000002332e37221 */ /* 0x040fe20000010100 */
[----:B------:R-:W-:Y:S01]  /*1020*/  FADD.FTZ R37, -R50, R46 ;  /* 0x0000002e32257221 */ /* 0x000fe20000010100 */
[----:B------:R-:W-:Y:S01]  /*1030*/  FMUL.FTZ R48, R166, R65 ;  /* 0x00000041a6307220 */ /* 0x000fe20000410000 */
[----:B------:R-:W-:Y:S01]  /*1040*/  FADD.FTZ R213, R185, R44 ;  /* 0x0000002cb9d57221 */ /* 0x000fe20000010000 */
[----:B------:R-:W-:Y:S02]  /*1050*/  HADD2.F32 R63, -RZ, R40.H0_H0 ;  /* 0x20000028ff3f7230 */ /* 0x000fe40000004100 */
[----:B------:R-:W-:Y:S01]  /*1060*/  FMUL.FTZ R47, R66, R179 ;  /* 0x000000b3422f7220 */ /* 0x000fe20000410000 */
[----:B------:R-:W-:-:S02]  /*1070*/  HADD2.F32 R28, -RZ, R58.H0_H0 ;  /* 0x2000003aff1c7230 */ /* 0x000fc40000004100 */
[----:B------:R-:W-:Y:S01]  /*1080*/  FMUL.FTZ R46, R66, R53 ;  /* 0x00000035422e7220 */ /* 0x000fe20000410000 */
[----:B------:R-:W-:Y:S02]  /*1090*/  HADD2.F32 R35, -RZ, R58.H1_H1 ;  /* 0x3000003aff237230 */ /* 0x000fe40000004100 */
[----:B------:R-:W-:Y:S01]  /*10a0*/  FFMA.FTZ R38, R45, R44, R38 ;  /* 0x0000002c2d267223 */ /* 0x000fe20000010026 */
[----:B------:R-:W-:Y:S02]  /*10b0*/  HADD2.F32 R40, -RZ, R40.H1_H1 ;  /* 0x30000028ff287230 */ /* 0x000fe40000004100 */
[----:B------:R-:W-:Y:S01]  /*10c0*/  FADD.FTZ R223, -R50, R33 ;  /* 0x0000002132df7221 */ /* 0x000fe20000010100 */
[----:B------:R-:W-:Y:S01]  /*10d0*/  FMUL.FTZ R53, R66, R55 ;  /* 0x0000003742357220 */ /* 0x000fe20000410000 */
[----:B------:R-:W-:Y:S01]  /*10e0*/  FADD.FTZ R100, R61, R100 ;  /* 0x000000643d647221 */ /* 0x000fe20000010000 */
[-C--:B------:R-:W-:Y:S01]  /*10f0*/  FFMA.FTZ R72, R57, R61.reuse, R72 ;  /* 0x0000003d39487223 */ /* 0x080fe20000010048 */
        /* <DEDUP_REMOVED lines=23> */
[----:B------:R-:W-:Y:S01]  /*1270*/  FMUL.FTZ R55, R164, R64 ;  /* 0x00000040a4377220 */ /* 0x000fe20000410000 */
[----:B------:R-:W-:Y:S01]  /*1280*/  FADD.FTZ R40, R213, R50 ;  /* 0x00000032d5287221 */ /* 0x000fe20000010000 */
[----:B------:R-:W-:Y:S01]  /*1290*/  FFMA.FTZ R213, R51, R50, R38 ;  /* 0x0000003233d57223 */ /* 0x000fe20000010026 */
[----:B------:R-:W-:-:S02]  /*12a0*/  FMUL.FTZ R182, R66, R211 ;  /* 0x000000d342b67220 */ /* 0x000fc40000410000 */
[----:B------:R-:W-:Y:S01]  /*12b0*/  FADD.FTZ R211, R40, R55 ;  /* 0x0000003728d37221 */ /* 0x000fe20000010000 */
[----:B------:R-:W-:Y:S01]  /*12c0*/  FFMA.FTZ R38, R46, R55, R213 ;  /* 0x000000372e267223 */ /* 0x000fe200000100d5 */
[--C-:B------:R-:W-:Y:S02]  /*12d0*/  HADD2.F32 R2, -RZ, R59.reuse.H0_H0 ;  /* 0x2000003bff027230 */ /* 0x100fe40000004100 */
[----:B------:R-:W-:Y:S02]  /*12e0*/  HADD2.F32 R31, -RZ, R59.H1_H1 ;  /* 0x3000003bff1f7230 */ /* 0x000fe40000004100 */
[----:B------:R-:W-:Y:S01]  /*12f0*/  FMUL.FTZ R59, R162, R60 ;  /* 0x0000003ca23b7220 */ /* 0x000fe20000410000 */
[----:B------:R-:W-:Y:S01]  /*1300*/  FADD.FTZ R40, R211, R54 ;  /* 0x00000036d3287221 */ /* 0x000fe20000010000 */
[----:B------:R-:W-:Y:S01]  /*1310*/  FFMA.FTZ R211, R53, R54, R38 ;  /* 0x0000003635d37223 */ /* 0x000fe20000010026 */
[--C-:B------:R-:W-:Y:S02]  /*1320*/  HADD2.F32 R36, -RZ, R56.reuse.H0_H0 ;  /* 0x20000038ff247230 */ /* 0x100fe40000004100 */
[----:B------:R-:W-:-:S02]  /*1330*/  HADD2.F32 R191, -RZ, R56.H1_H1 ;  /* 0x30000038ffbf7230 */ /* 0x000fc40000004100 */
[C---:B------:R-:W-:Y:S01]  /*1340*/  FMUL.FTZ R56, R66.reuse, R215 ;  /* 0x000000d742387220 */ /* 0x040fe20000410000 */
[----:B------:R-:W-:Y:S01]  /*1350*/  FMUL.FTZ R201, R66, R201 ;  /* 0x000000c942c97220 */ /* 0x000fe20000410000 */
        /* <DEDUP_REMOVED lines=10> */
[----:B------:R-:W-:Y:S01]  /*1400*/  FADD.FTZ R101, R60, R101 ;  /* 0x000000653c657221 */ /* 0x000fe20000010000 */
[----:B------:R-:W-:Y:S01]  /*1410*/  FFMA.FTZ R73, R52, R60, R73 ;  /* 0x0000003c34497223 */ /* 0x000fe20000010049 */
[C---:B------:R-:W-:Y:S01]  /*1420*/  FMUL.FTZ R60, R66.reuse, R219 ;  /* 0x000000db423c7220 */ /* 0x040fe20000410000 */
[----:B------:R-:W-:Y:S01]  /*1430*/  FMUL.FTZ R186, R66, R209 ;  /* 0x000000d142ba7220 */ /* 0x000fe20000410000 */
[----:B------:R-:W-:Y:S01]  /*1440*/  FADD.FTZ R209, R40, R63 ;  /* 0x0000003f28d17221 */ /* 0x000fe20000010000 */
[----:B------:R-:W-:Y:S01]  /*1450*/  FFMA.FTZ R38, R56, R63, R193 ;  /* 0x0000003f38267223 */ /* 0x000fe200000100c1 */
[----:B------:R-:W-:Y:S01]  /*1460*/  FADD.FTZ R129, R65, R129 ;  /* 0x0000008141817221 */ /* 0x000fe20000010000 */
[----:B------:R-:W-:Y:S01]  /*1470*/  FFMA.FTZ R130, R47, R65, R130 ;  /* 0x000000412f827223 */ /* 0x000fe20000010082 */
[----:B------:R-:W-:Y:S01]  /*1480*/  FADD.FTZ R105, R67, R105 ;  /* 0x0000006943697221 */ /* 0x000fe20000010000 */
[----:B------:R-:W-:Y:S01]  /*1490*/  FMUL.FTZ R65, R66, R221 ;  /* 0x000000dd42417220 */ /* 0x000fe20000410000 */
[-C--:B------:R-:W-:Y:S01]  /*14a0*/  FFMA.FTZ R77, R60, R67.reuse, R77 ;  /* 0x000000433c4d7223 */ /* 0x080fe2000001004d */
[----:B------:R-:W-:Y:S01]  /*14b0*/  FADD.FTZ R115, R34, R115 ;  /* 0x0000007322737221 */ /* 0x000fe20000010000 */
[-C--:B------:R-:W-:Y:S01]  /*14c0*/  FFMA.FTZ R87, R186, R34.reuse, R87 ;  /* 0x00000022ba577223 */ /* 0x080fe20000010057 */
[----:B------:R-:W-:Y:S01]  /*14d0*/  FMUL.FTZ R193, R148, R34 ;  /* 0x0000002294c17220 */ /* 0x000fe20000410000 */
[----:B------:R-:W-:Y:S01]  /*14e0*/  FMUL.FTZ R67, R158, R67 ;  /* 0x000000439e437220 */ /* 0x000fe20000410000 */
[----:B------:R-:W-:Y:S01]  /*14f0*/  FADD.FTZ R34, R209, R62 ;  /* 0x0000003ed1227221 */ /* 0x000fe20000010000 */
[----:B------:R-:W-:Y:S01]  /*1500*/  FFMA.FTZ R209, R61, R62, R38 ;  /* 0x0000003e3dd17223 */ /* 0x000fe20000010026 */
[----:B------:R-:W-:-:S02]  /*1510*/  HADD2.F32 R177, -RZ, R42.H0_H0 ;  /* 0x2000002affb17230 */ /* 0x000fc40000004100 */
[----:B------:R-:W-:Y:S01]  /*1520*/  FADD.FTZ R99, R64, R99 ;  /* 0x0000006340637221 */ /* 0x000fe20000010000 */
[----:B------:R-:W-:Y:S01]  /*1530*/  FFMA.FTZ R71, R46, R64, R71 ;  /* 0x000000402e477223 */ /* 0x000fe20000010047 */
[----:B------:R-:W-:Y:S01]  /*1540*/  FADD.FTZ R104, R68, R104 ;  /* 0x0000006844687221 */ /* 0x000fe20000010000 */
[C---:B------:R-:W-:Y:S01]  /*1550*/  FMUL.FTZ R64, R66.reuse, R223 ;  /* 0x000000df42407220 */ /* 0x040fe20000410000 */
[-C--:B------:R-:W-:Y:S01]  /*1560*/  FFMA.FTZ R76, R65, R68.reuse, R76 ;  /* 0x00000044414c7223 */ /* 0x080fe2000001004c */
[----:B------:R-:W-:Y:S01]  /*1570*/  FMUL.FTZ R68, R157, R68 ;  /* 0x000000449d447220 */ /* 0x000fe20000410000 */
[----:B------:R-:W-:Y:S01]  /*1580*/  FMUL.FTZ R207, R66, R207 ;  /* 0x000000cf42cf7220 */ /* 0x000fe20000410000 */
[----:B------:R-:W-:Y:S01]  /*1590*/  FADD.FTZ R211, R34, R67 ;  /* 0x0000004322d37221 */ /* 0x000fe20000010000 */
[----:B------:R-:W-:Y:S01]  /*15a0*/  FFMA.FTZ R34, R60, R67, R209 ;  /* 0x000000433c227223 */ /* 0x000fe200000100d1 */
[----:B------:R-:W-:Y:S02]  /*15b0*/  HADD2.F32 R42, -RZ, R42.H1_H1 ;  /* 0x3000002aff2a7230 */ /* 0x000fe40000004100 */
        /* <DEDUP_REMOVED lines=16> */
[----:B------:R-:W-:Y:S01]  /*16c0*/  FMUL.FTZ R174, R155, R42 ;  /* 0x0000002a9bae7220 */ /* 0x000fe20000410000 */
[----:B------:R-:W-:Y:S01]  /*16d0*/  FADD.FTZ R205, R38, R177 ;  /* 0x000000b126cd7221 */ /* 0x000fe20000010000 */
[----:B------:R-:W-:Y:S01]  /*16e0*/  FMUL.FTZ R69, R66, R225 ;  /* 0x000000e142457220 */ /* 0x000fe20000410000 */
        /* <DEDUP_REMOVED lines=10> */
[----:B------:R-:W-:Y:S01]  /*1790*/  FADD.FTZ R108, R178, R108 ;  /* 0x0000006cb26c7221 */ /* 0x000fe20000010000 */
[----:B------:R-:W-:Y:S01]  /*17a0*/  FMUL.FTZ R176, R66, R231 ;  /* 0x000000e742b07220 */ /* 0x000fe20000410000 */
        /* <DEDUP_REMOVED lines=23> */
[----:B------:R-:W-:-:S03]  /*1920*/  FFMA.FTZ R43, R185, R180, R32 ;  /* 0x000000b4b92b7223 */ /* 0x000fc60000010020 */
[----:B------:R-:W-:Y:S01]  /*1930*/  FADD.FTZ R205, R34, R195 ;  /* 0x000000c322cd7221 */ /* 0x000fe20000010000 */
[----:B------:R-:W-:Y:S01]  /*1940*/  FFMA.FTZ R32, R182, R195, R43 ;  /* 0x000000c3b6207223 */ /* 0x000fe2000001002b */
[C---:B------:R-:W-:Y:S02]  /*1950*/  FMUL.FTZ R197, R66.reuse, R197 ;  /* 0x000000c542c57220 */ /* 0x040fe40000410000 */
[----:B------:R-:W-:Y:S01]  /*1960*/  FADD.FTZ R34, R205, R184 ;  /* 0x000000b8cd227221 */ /* 0x000fe20000010000 */
        /* <DEDUP_REMOVED lines=12> */
[----:B------:R-:W-:-:S02]  /*1a30*/  FMUL.FTZ R191, R66, R41 ;  /* 0x0000002942bf7220 */ /* 0x000fc40000410000 */
[----:B------:R-:W-:Y:S01]  /*1a40*/  FADD.FTZ R41, R30, R189 ;  /* 0x000000bd1e297221 */ /* 0x000fe20000010000 */
[----:B------:R-:W-:Y:S01]  /*1a50*/  FFMA.FTZ R30, R190, R189, R43 ;  /* 0x000000bdbe1e7223 */ /* 0x000fe2000001002b */
[----:B------:R-:W-:Y:S01]  /*1a60*/  FMUL.FTZ R194, R66, R199 ;  /* 0x000000c742c27220 */ /* 0x000fe20000410000 */
[----:B------:R-:W-:Y:S01]  /*1a70*/  FMUL.FTZ R199, R144, R36 ;  /* 0x0000002490c77220 */ /* 0x000fe20000410000 */
        /* <DEDUP_REMOVED lines=60> */
.L_x_440:
        /* <DEDUP_REMOVED lines=13> */
.L_x_428:
        /* <DEDUP_REMOVED lines=8> */
[----:B------:R-:W-:-:S02]  /*1f90*/  @!P5 IADD3 R2, R2, 0x8, RZ ;  /* 0x000000080202d810 */ /* 0x000fc40007ffe0ff */
[----:B------:R-:W-:Y:S02]  /*1fa0*/  ISETP.NE.AND.EX P1, PT, RZ, UR13, PT, P1 ;  /* 0x0000000dff007c0c */ /* 0x000fe4000bf25310 */
[----:B------:R-:W-:Y:S01]  /*1fb0*/  ISETP.NE.U32.AND P2, PT, RZ, UR14, PT ;  /* 0x0000000eff007c0c */ /* 0x000fe2000bf45070 */
[----:B------:R-:W-:-:S03]  /*1fc0*/  UMOV UR4, 0x400 ;  /* 0x0000040000047882 */ /* 0x000fc60000000000 */
[----:B------:R-:W-:Y:S01]  /*1fd0*/  ISETP.NE.AND.EX P2, PT, RZ, UR15, PT, P2 ;  /* 0x0000000fff007c0c */ /* 0x000fe2000bf45320 */
[----:B0-----:R-:W-:-:S06]  /*1fe0*/  ULEA UR4, UR5, UR4, 0x18 ;  /* 0x0000000405047291 */ /* 0x001fcc000f8ec03f */
[----:B------:R-:W-:-:S05]  /*1ff0*/  LEA R2, R2, UR4, 0x3 ;  /* 0x0000000402027c11 */ /* 0x000fca000f8e18ff */
[----:B------:R-:W0:Y:S04]  /*2000*/  LDS.128 R28, [R2+0x8000] ;  /* 0x00800000021c7984 */ /* 0x000e280000000c00 */
[----:B------:R-:W1:Y:S04]  /*2010*/  LDS.128 R32, [R2+0x8010] ;  /* 0x0080100002207984 */ /* 0x000e680000000c00 */
[----:B------:R-:W2:Y:S04]  /*2020*/  LDS.128 R36, [R2+0x8020] ;  /* 0x0080200002247984 */ /* 0x000ea80000000c00 */
[----:B------:R3:W4:Y:S02]  /*2030*/  LDS.128 R40, [R2+0x8030] ;  /* 0x0080300002287984 */ /* 0x0007240000000c00 */
[----:B---3-5:R-:W-:-:S02]  /*2040*/  @P0 HADD2.F32 R2, -RZ, R7.H1_H1 ;  /* 0x30000007ff020230 */ /* 0x028fc40000004100 */
[----:B0-----:R-:W-:Y:S01]  /*2050*/  FADD.FTZ R3, RZ, R28 ;  /* 0x0000001cff037221 */ /* 0x001fe20000010000 */
[----:B------:R-:W-:-:S03]  /*2060*/  FADD.FTZ R28, RZ, R29 ;  /* 0x0000001dff1c7221 */ /* 0x000fc60000010000 */
[----:B------:R-:W-:Y:S01]  /*2070*/  FADD.FTZ R3, R30, R3 ;  /* 0x000000031e037221 */ /* 0x000fe20000010000 */
[----:B------:R-:W-:Y:S01]  /*2080*/  FADD.FTZ R28, R31, R28 ;  /* 0x0000001c1f1c7221 */ /* 0x000fe20000010000 */
[----:B------:R-:W-:Y:S02]  /*2090*/  @P0 HADD2.F32 R31, -RZ, R7.H0_H0 ;  /* 0x20000007ff1f0230 */ /* 0x000fe40000004100 */
[----:B-1----:R-:W-:Y:S01]  /*20a0*/  FADD.FTZ R3, R3, R32 ;  /* 0x0000002003037221 */ /* 0x002fe20000010000 */
[----:B------:R-:W-:Y:S01]  /*20b0*/  FADD.FTZ R28, R28, R33 ;  /* 0x000000211c1c7221 */ /* 0x000fe20000010000 */
[----:B------:R-:W-:Y:S02]  /*20c0*/  @P0 HADD2.F32 R32, -RZ, R5.H0_H0 ;  /* 0x20000005ff200230 */ /* 0x000fe40000004100 */
[----:B------:R-:W-:Y:S01]  /*20d0*/  FADD.FTZ R3, R34, R3 ;  /* 0x0000000322037221 */ /* 0x000fe20000010000 */
[----:B------:R-:W-:Y:S01]  /*20e0*/  FADD.FTZ R28, R35, R28 ;  /* 0x0000001c231c7221 */ /* 0x000fe20000010000 */
[----:B------:R-:W-:-:S02]  /*20f0*/  @P0 HADD2.F32 R33, -RZ, R11.H0_H0 ;  /* 0x2000000bff210230 */ /* 0x000fc40000004100 */
[----:B--2---:R-:W-:Y:S01]  /*2100*/  FADD.FTZ R3, R3, R36 ;  /* 0x0000002403037221 */ /* 0x004fe20000010000 */
[----:B------:R-:W-:Y:S01]  /*2110*/  FADD.FTZ R28, R28, R37 ;  /* 0x000000251c1c7221 */ /* 0x000fe20000010000 */
[----:B------:R-:W-:Y:S02]  /*2120*/  @P0 HADD2.F32 R36, -RZ, R6.H1_H1 ;  /* 0x30000006ff240230 */ /* 0x000fe40000004100 */
[----:B------:R-:W-:Y:S01]  /*2130*/  FADD.FTZ R3, R38, R3 ;  /* 0x0000000326037221 */ /* 0x000fe20000010000 */
[----:B------:R-:W-:Y:S01]  /*2140*/  FADD.FTZ R28, R39, R28 ;  /* 0x0000001c271c7221 */ /* 0x000fe20000010000 */
[----:B------:R-:W-:Y:S02]  /*2150*/  @P0 HADD2.F32 R37, -RZ, R18.H1_H1 ;  /* 0x30000012ff250230 */ /* 0x000fe40000004100 */
[----:B----4-:R-:W-:Y:S01]  /*2160*/  FADD.FTZ R3, R3, R40 ;  /* 0x0000002803037221 */ /* 0x010fe20000010000 */
        /* <DEDUP_REMOVED lines=11> */
[----:B------:R-:W-:Y:S01]  /*2220*/  FADD.FTZ R57, R58, -R57 ;  /* 0x800000393a397221 */ /* 0x000fe20000010000 */
        /* <DEDUP_REMOVED lines=28> */
[----:B------:R-:W-:-:S02]  /*23f0*/  @P0 HADD2.F32 R3, -RZ, R6.H0_H0 ;  /* 0x20000006ff030230 */ /* 0x000fc40000004100 */
[C---:B------:R-:W-:Y:S01]  /*2400*/  FMUL.FTZ R30, R66.reuse, R55 ;  /* 0x00000037421e7220 */ /* 0x040fe20000410000 */
[----:B------:R-:W-:Y:S01]  /*2410*/  FMUL.FTZ R43, R66, R57 ;  /* 0x00000039422b7220 */ /* 0x000fe20000410000 */
[----:B------:R-:W-:Y:S01]  /*2420*/  FADD.FTZ R49, R49, -R0 ;  /* 0x8000000031317221 */ /* 0x000fe20000010000 */
[----:B------:R-:W-:Y:S01]  /*2430*/  FADD.FTZ R45, R44, -R45 ;  /* 0x8000002d2c2d7221 */ /* 0x000fe20000010000 */
[----:B------:R-:W-:Y:S01]  /*2440*/  @P0 FADD.FTZ R30, R30, R3 ;  /* 0x000000031e1e0221 */ /* 0x000fe20000010000 */
[----:B------:R-:W-:Y:S01]  /*2450*/  @P0 FADD.FTZ R43, R43, R2 ;  /* 0x000000022b2b0221 */ /* 0x000fe20000010000 */
[--C-:B------:R-:W-:Y:S02]  /*2460*/  @P0 HADD2.F32 R3, -RZ, R4.reuse.H0_H0 ;  /* 0x20000004ff030230 */ /* 0x100fe40000004100 */
[----:B------:R-:W-:Y:S01]  /*2470*/  FADD.FTZ R59, R59, -R52 ;  /* 0x800000343b3b7221 */ /* 0x000fe20000010000 */
[----:B------:R-:W-:Y:S02]  /*2480*/  @P0 HADD2.F32 R2, -RZ, R4.H1_H1 ;  /* 0x30000004ff020230 */ /* 0x000fe40000004100 */
[----:B------:R-:W-:Y:S01]  /*2490*/  FADD.FTZ R63, R63, -R56 ;  /* 0x800000383f3f7221 */ /* 0x000fe20000010000 */
[C---:B------:R-:W-:Y:S01]  /*24a0*/  FMUL.FTZ R28, R66.reuse, R49 ;  /* 0x00000031421c7220 */ /* 0x040fe20000410000 */
[----:B------:R-:W-:Y:S01]  /*24b0*/  FMUL.FTZ R35, R66, R45 ;  /* 0x0000002d42237220 */ /* 0x000fe20000410000 */
[----:B------:R-:W-:Y:S01]  /*24c0*/  FADD.FTZ R65, R68, -R65 ;  /* 0x8000004144417221 */ /* 0x000fe20000010000 */
[----:B------:R-:W-:Y:S01]  /*24d0*/  FADD.FTZ R67, R67, -R60 ;  /* 0x8000003c43437221 */ /* 0x000fe20000010000 */
[----:B------:R-:W-:Y:S01]  /*24e0*/  FADD.FTZ R69, R174, -R69 ;  /* 0x80000045ae457221 */ /* 0x000fe20000010000 */
[C---:B------:R-:W-:Y:S01]  /*24f0*/  FMUL.FTZ R40, R66.reuse, R59 ;  /* 0x0000003b42287220 */ /* 0x040fe20000410000 */
[----:B------:R-:W-:Y:S01]  /*2500*/  FMUL.FTZ R58, R66, R63 ;  /* 0x0000003f423a7220 */ /* 0x000fe20000410000 */
[----:B------:R-:W-:Y:S01]  /*2510*/  @P0 FADD.FTZ R28, R28, R3 ;  /* 0x000000031c1c0221 */ /* 0x000fe20000010000 */
[----:B------:R-:W-:Y:S01]  /*2520*/  @P0 FADD.FTZ R35, R35, R2 ;  /* 0x0000000223230221 */ /* 0x000fe20000010000 */
[----:B------:R-:W-:Y:S01]  /*2530*/  FMUL.FTZ R63, R66, R65 ;  /* 0x00000041423f7220 */ /* 0x000fe20000410000 */
[----:B------:R-:W-:-:S02]  /*2540*/  @P0 HADD2.F32 R2, -RZ, R10.H1_H1 ;  /* 0x3000000aff020230 */ /* 0x000fc40000004100 */
[----:B------:R-:W-:Y:S01]  /*2550*/  FADD.FTZ R51, R50, -R51 ;  /* 0x8000003332337221 */ /* 0x000fe20000010000 */
[----:B------:R-:W-:Y:S02]  /*2560*/  @P0 HADD2.F32 R3, -RZ, R9.H0_H0 ;  /* 0x20000009ff030230 */ /* 0x000fe40000004100 */
[C---:B------:R-:W-:Y:S01]  /*2570*/  FMUL.FTZ R60, R66.reuse, R67 ;  /* 0x00000043423c7220 */ /* 0x040fe20000410000 */
[----:B------:R-:W-:Y:S01]  /*2580*/  FMUL.FTZ R65, R66, R69 ;  /* 0x0000004542417220 */ /* 0x000fe20000410000 */
[----:B------:R-:W-:Y:S01]  /*2590*/  FADD.FTZ R61, R62, -R61 ;  /* 0x8000003d3e3d7221 */ /* 0x000fe20000010000 */
[----:B------:R-:W-:Y:S01]  /*25a0*/  @P0 FADD.FTZ R40, R40, R31 ;  /* 0x0000001f28280221 */ /* 0x000fe20000010000 */
[----:B------:R-:W-:Y:S02]  /*25b0*/  @P0 HADD2.F32 R31, -RZ, R5.H1_H1 ;  /* 0x30000005ff1f0230 */ /* 0x000fe40000004100 */
[----:B------:R-:W-:Y:S01]  /*25c0*/  FADD.FTZ R47, R48, -R47 ;  /* 0x8000002f302f7221 */ /* 0x000fe20000010000 */
[----:B------:R-:W-:Y:S01]  /*25d0*/  FMUL.FTZ R34, R66, R51 ;  /* 0x0000003342227220 */ /* 0x000fe20000410000 */
[----:B------:R-:W-:Y:S01]  /*25e0*/  @P0 FADD.FTZ R65, R65, R2 ;  /* 0x0000000241410221 */ /* 0x000fe20000010000 */
[----:B------:R-:W-:Y:S01]  /*25f0*/  @P0 FADD.FTZ R60, R60, R3 ;  /* 0x000000033c3c0221 */ /* 0x000fe20000010000 */
[----:B------:R-:W-:-:S02]  /*2600*/  @P0 HADD2.F32 R3, -RZ, R8.H0_H0 ;  /* 0x20000008ff030230 */ /* 0x000fc40000004100 */
[----:B------:R-:W-:Y:S01]  /*2610*/  FADD.FTZ R177, R177, -R64 ;  /* 0x80000040b1b17221 */ /* 0x000fe20000010000 */
[----:B------:R-:W-:Y:S02]  /*2620*/  @P0 HADD2.F32 R2, -RZ, R8.H1_H1 ;  /* 0x30000008ff020230 */ /* 0x000fe40000004100 */
[----:B------:R-:W-:Y:S01]  /*2630*/  FMUL.FTZ R61, R66, R61 ;  /* 0x0000003d423d7220 */ /* 0x000fe20000410000 */
[----:B------:R-:W-:Y:S01]  /*2640*/  FADD.FTZ R195, R195, -R182 ;  /* 0x800000b6c3c37221 */ /* 0x000fe20000010000 */
[----:B------:R-:W-:Y:S01]  /*2650*/  FADD.FTZ R201, R184, -R201 ;  /* 0x800000c9b8c97221 */ /* 0x000fe20000010000 */
[----:B------:R-:W-:Y:S01]  /*2660*/  FMUL.FTZ R29, R66, R47 ;  /* 0x0000002f421d7220 */ /* 0x000fe20000410000 */
[----:B------:R-:W-:Y:S01]  /*2670*/  @P0 FADD.FTZ R34, R34, R31 ;  /* 0x0000001f22220221 */ /* 0x000fe20000010000 */
[----:B------:R-:W-:Y:S02]  /*2680*/  @P0 HADD2.F32 R31, -RZ, R10.H0_H0 ;  /* 0x2000000aff1f0230 */ /* 0x000fe40000004100 */
[----:B------:R-:W-:Y:S01]  /*2690*/  FADD.FTZ R179, R178, -R179 ;  /* 0x800000b3b2b37221 */ /* 0x000fe20000010000 */
[----:B------:R-:W-:Y:S01]  /*26a0*/  FMUL.FTZ R62, R66, R177 ;  /* 0x000000b1423e7220 */ /* 0x000fe20000410000 */
[----:B------:R-:W-:Y:S01]  /*26b0*/  @P0 FADD.FTZ R58, R58, R3 ;  /* 0x000000033a3a0221 */ /* 0x000fe20000010000 */
[----:B------:R-:W-:Y:S01]  /*26c0*/  @P0 FADD.FTZ R61, R61, R2 ;  /* 0x000000023d3d0221 */ /* 0x000fe20000010000 */
[----:B------:R-:W-:-:S02]  /*26d0*/  @P0 HADD2.F32 R3, -RZ, R13.H0_H0 ;  /* 0x2000000dff030230 */ /* 0x000fc40000004100 */
[----:B------:R-:W-:Y:S01]  /*26e0*/  FADD.FTZ R189, R189, -R190 ;  /* 0x800000bebdbd7221 */ /* 0x000fe20000010000 */
[----:B------:R-:W-:Y:S02]  /*26f0*/  @P0 HADD2.F32 R2, -RZ, R13.H1_H1 ;  /* 0x3000000dff020230 */ /* 0x000fe40000004100 */
[C---:B------:R-:W-:Y:S01]  /*2700*/  FMUL.FTZ R46, R66.reuse, R195 ;  /* 0x000000c3422e7220 */ /* 0x040fe20000410000 */
[----:B------:R-:W-:Y:S01]  /*2710*/  FMUL.FTZ R49, R66, R201 ;  /* 0x000000c942317220 */ /* 0x000fe20000410000 */
[----:B------:R-:W-:Y:S01]  /*2720*/  @P0 FADD.FTZ R29, R29, R32 ;  /* 0x000000201d1d0221 */ /* 0x000fe20000010000 */
[----:B------:R-:W-:Y:S02]  /*2730*/  @P0 HADD2.F32 R32, -RZ, R11.H1_H1 ;  /* 0x3000000bff200230 */ /* 0x000fe40000004100 */
[----:B------:R-:W-:Y:S01]  /*2740*/  FADD.FTZ R183, R183, -R176 ;  /* 0x800000b0b7b77221 */ /* 0x000fe20000010000 */
[----:B------:R-:W-:Y:S01]  /*2750*/  FADD.FTZ R185, R180, -R185 ;  /* 0x800000b9b4b97221 */ /* 0x000fe20000010000 */
[----:B------:R-:W-:Y:S01]  /*2760*/  FMUL.FTZ R67, R66, R179 ;  /* 0x000000b342437220 */ /* 0x000fe20000410000 */
[----:B------:R-:W-:Y:S01]  /*2770*/  @P0 FADD.FTZ R62, R62, R31 ;  /* 0x0000001f3e3e0221 */ /* 0x000fe20000010000 */
[----:B------:R-:W-:-:S02]  /*2780*/  @P0 HADD2.F32 R31, -RZ, R15.H0_H0 ;  /* 0x2000000fff1f0230 */ /* 0x000fc40000004100 */
[----:B------:R-:W-:Y:S01]  /*2790*/  FADD.FTZ R53, R54, -R53 ;  /* 0x8000003536357221 */ /* 0x000fe20000010000 */
[----:B------:R-:W-:Y:S01]  /*27a0*/  FMUL.FTZ R56, R66, R189 ;  /* 0x000000bd42387220 */ /* 0x000fe20000410000 */
[----:B------:R-:W-:Y:S01]  /*27b0*/  @P0 FADD.FTZ R46, R46, R3 ;  /* 0x000000032e2e0221 */ /* 0x000fe20000010000 */
[----:B------:R-:W-:Y:S01]  /*27c0*/  @P0 FADD.FTZ R49, R49, R2 ;  /* 0x0000000231310221 */ /* 0x000fe20000010000 */
[--C-:B------:R-:W-:Y:S02]  /*27d0*/  @P0 HADD2.F32 R3, -RZ, R12.reuse.H0_H0 ;  /* 0x2000000cff030230 */ /* 0x100fe40000004100 */
[----:B------:R-:W-:Y:S01]  /*27e0*/  FADD.FTZ R193, R193, -R186 ;  /* 0x800000bac1c17221 */ /* 0x000fe20000010000 */
[----:B------:R-:W-:Y:S02]  /*27f0*/  @P0 HADD2.F32 R2, -RZ, R12.H1_H1 ;  /* 0x3000000cff020230 */ /* 0x000fe40000004100 */
[C---:B------:R-:W-:Y:S01]  /*2800*/  FMUL.FTZ R0, R66.reuse, R183 ;  /* 0x000000b742007220 */ /* 0x040fe20000410000 */
[----:B------:R-:W-:Y:S01]  /*2810*/  FMUL.FTZ R45, R66, R185 ;  /* 0x000000b9422d7220 */ /* 0x000fe20000410000 */
[----:B------:R-:W-:Y:S01]  /*2820*/  @P0 FADD.FTZ R67, R67, R32 ;  /* 0x0000002043430221 */ /* 0x000fe20000010000 */
[----:B------:R-:W-:-:S02]  /*2830*/  @P0 HADD2.F32 R32, -RZ, R9.H1_H1 ;  /* 0x30000009ff200230 */ /* 0x000fc40000004100 */
[----:B------:R-:W-:Y:S01]  /*2840*/  FMUL.FTZ R39, R66, R53 ;  /* 0x0000003542277220 */ /* 0x000fe20000410000 */
[----:B------:R-:W-:Y:S01]  /*2850*/  @P0 FADD.FTZ R56, R56, R31 ;  /* 0x0000001f38380221 */ /* 0x000fe20000010000 */
[----:B------:R-:W-:Y:S02]  /*2860*/  @P0 HADD2.F32 R31, -RZ, R14.H0_H0 ;  /* 0x2000000eff1f0230 */ /* 0x000fe40000004100 */
[----:B------:R-:W-:Y:S01]  /*2870*/  FADD.FTZ R207, R188, -R207 ;  /* 0x800000cfbccf7221 */ /* 0x000fe20000010000 */
[----:B------:R-:W-:Y:S01]  /*2880*/  FADD.FTZ R203, R192, -R203 ;  /* 0x800000cbc0cb7221 */ /* 0x000fe20000010000 */
[----:B------:R-:W-:Y:S01]  /*2890*/  FMUL.FTZ R50, R66, R193 ;  /* 0x000000c142327220 */ /* 0x000fe20000410000 */
[----:B------:R-:W-:Y:S01]  /*28a0*/  @P0 FADD.FTZ R0, R0, R3 ;  /* 0x0000000300000221 */ /* 0x000fe20000010000 */
[----:B------:R-:W-:Y:S01]  /*28b0*/  @P0 FADD.FTZ R45, R45, R2 ;  /* 0x000000022d2d0221 */ /* 0x000fe20000010000 */
[----:B------:R-:W-:Y:S01]  /*28c0*/  FADD.FTZ R181, R181, -R172 ;  /* 0x800000acb5b57221 */ /* 0x000fe20000010000 */
[----:B------:R-:W0:Y:S01]  /*28d0*/  @P1 LDC.64 R2, c[0x0][0x308] ;  /* 0x0000c200ff021b82 */ /* 0x000e220000000a00 */
[----:B------:R-:W-:Y:S01]  /*28e0*/  FADD.FTZ R211, R211, -R206 ;  /* 0x800000ced3d37221 */ /* 0x000fe20000010000 */
[----:B------:R-:W-:Y:S01]  /*28f0*/  @P0 FADD.FTZ R39, R39, R36 ;  /* 0x0000002427270221 */ /* 0x000fe20000010000 */
[----:B------:R-:W-:Y:S01]  /*2900*/  @P0 FADD.FTZ R63, R63, R32 ;  /* 0x000000203f3f0221 */ /* 0x000fe20000010000 */
[----:B------:R-:W-:-:S02]  /*2910*/  @P0 HADD2.F32 R36, -RZ, R15.H1_H1 ;  /* 0x3000000fff240230 */ /* 0x000fc40000004100 */
[C---:B------:R-:W-:Y:S01]  /*2920*/  FMUL.FTZ R55, R66.reuse, R207 ;  /* 0x000000cf42377220 */ /* 0x040fe20000410000 */
[----:B------:R-:W-:Y:S02]  /*2930*/  @P0 HADD2.F32 R32, -RZ, R14.H1_H1 ;  /* 0x3000000eff200230 */ /* 0x000fe40000004100 */
[----:B------:R-:W-:Y:S01]  /*2940*/  FMUL.FTZ R59, R66, R203 ;  /* 0x000000cb423b7220 */ /* 0x000fe20000410000 */
[----:B------:R-:W-:Y:S01]  /*2950*/  @P0 FADD.FTZ R50, R50, R31 ;  /* 0x0000001f32320221 */ /* 0x000fe20000010000 */
[--C-:B------:R-:W-:Y:S02]  /*2960*/  @P0 HADD2.F32 R31, -RZ, R19.reuse.H0_H0 ;  /* 0x20000013ff1f0230 */ /* 0x100fe40000004100 */
[----:B------:R-:W-:Y:S01]  /*2970*/  FADD.FTZ R205, R205, -R202 ;  /* 0x800000cacdcd7221 */ /* 0x000fe20000010000 */
[----:B------:R-:W-:Y:S01]  /*2980*/  FADD.FTZ R213, R208, -R213 ;  /* 0x800000d5d0d57221 */ /* 0x000fe20000010000 */
[C---:B------:R-:W-:Y:S01]  /*2990*/  FMUL.FTZ R64, R66.reuse, R181 ;  /* 0x000000b542407220 */ /* 0x040fe20000410000 */
[----:B------:R-:W-:Y:S01]  /*29a0*/  FMUL.FTZ R54, R66, R211 ;  /* 0x000000d342367220 */ /* 0x000fe20000410000 */
[----:B------:R-:W-:Y:S01]  /*29b0*/  FADD.FTZ R199, R199, -R194 ;  /* 0x800000c2c7c77221 */ /* 0x000fe20000010000 */
[----:B------:R-:W-:Y:S01]  /*29c0*/  FADD.FTZ R191, R200, -R191 ;  /* 0x800000bfc8bf7221 */ /* 0x000fe20000010000 */
[----:B------:R-:W-:Y:S01]  /*29d0*/  FADD.FTZ R209, R204, -R209 ;  /* 0x800000d1ccd17221 */ /* 0x000fe20000010000 */
[----:B------:R-:W-:Y:S01]  /*29e0*/  @P0 FADD.FTZ R59, R59, R36 ;  /* 0x000000243b3b0221 */ /* 0x000fe20000010000 */
[----:B------:R-:W-:Y:S01]  /*29f0*/  @P0 FADD.FTZ R55, R55, R32 ;  /* 0x0000002037370221 */ /* 0x000fe20000010000 */
[----:B------:R-:W-:-:S02]  /*2a00*/  @P0 HADD2.F32 R36, -RZ, R19.H1_H1 ;  /* 0x30000013ff240230 */ /* 0x000fc40000004100 */
[C---:B------:R-:W-:Y:S01]  /*2a10*/  FMUL.FTZ R53, R66.reuse, R205 ;  /* 0x000000cd42357220 */ /* 0x040fe20000410000 */
[----:B------:R-:W-:Y:S02]  /*2a20*/  @P0 HADD2.F32 R32, -RZ, R18.H0_H0 ;  /* 0x20000012ff200230 */ /* 0x000fe40000004100 */
[----:B------:R-:W-:Y:S01]  /*2a30*/  FMUL.FTZ R57, R66, R213 ;  /* 0x000000d542397220 */ /* 0x000fe20000410000 */
[----:B------:R-:W-:Y:S01]  /*2a40*/  @P0 FADD.FTZ R64, R64, R33 ;  /* 0x0000002140400221 */ /* 0x000fe20000010000 */
[----:B------:R-:W-:Y:S01]  /*2a50*/  @P0 FADD.FTZ R54, R54, R31 ;  /* 0x0000001f36360221 */ /* 0x000fe20000010000 */
[--C-:B------:R-:W-:Y:S02]  /*2a60*/  @P0 HADD2.F32 R33, -RZ, R17.reuse.H1_H1 ;  /* 0x30000011ff210230 */ /* 0x100fe40000004100 */
[----:B------:R-:W-:Y:S01]  /*2a70*/  FADD.FTZ R197, R196, -R197 ;  /* 0x800000c5c4c57221 */ /* 0x000fe20000010000 */
[----:B------:R-:W-:Y:S02]  /*2a80*/  @P0 HADD2.F32 R31, -RZ, R16.H0_H0 ;  /* 0x20000010ff1f0230 */ /* 0x000fe40000004100 */
[----:B------:R-:W-:Y:S01]  /*2a90*/  FADD.FTZ R187, R187, -R198 ;  /* 0x800000c6bbbb7221 */ /* 0x000fe20000010000 */
[C---:B------:R-:W-:Y:S01]  /*2aa0*/  FMUL.FTZ R44, R66.reuse, R199 ;  /* 0x000000c7422c7220 */ /* 0x040fe20000410000 */
[C---:B------:R-:W-:Y:S01]  /*2ab0*/  FMUL.FTZ R48, R66.reuse, R191 ;  /* 0x000000bf42307220 */ /* 0x040fe20000410000 */
[----:B------:R-:W-:Y:S01]  /*2ac0*/  FMUL.FTZ R52, R66, R209 ;  /* 0x000000d142347220 */ /* 0x000fe20000410000 */
[----:B------:R-:W-:Y:S01]  /*2ad0*/  @P0 FADD.FTZ R57, R57, R36 ;  /* 0x0000002439390221 */ /* 0x000fe20000010000 */
[----:B------:R-:W-:Y:S01]  /*2ae0*/  @P0 FADD.FTZ R53, R53, R32 ;  /* 0x0000002035350221 */ /* 0x000fe20000010000 */
[----:B------:R-:W-:-:S02]  /*2af0*/  @P0 HADD2.F32 R36, -RZ, R17.H0_H0 ;  /* 0x20000011ff240230 */ /* 0x000fc40000004100 */
[C---:B------:R-:W-:Y:S01]  /*2b00*/  FMUL.FTZ R47, R66.reuse, R197 ;  /* 0x000000c5422f7220 */ /* 0x040fe20000410000 */
[----:B------:R-:W-:Y:S02]  /*2b10*/  @P0 HADD2.F32 R32, -RZ, R16.H1_H1 ;  /* 0x30000010ff200230 */ /* 0x000fe40000004100 */
[----:B------:R-:W-:Y:S01]  /*2b20*/  FMUL.FTZ R51, R66, R187 ;  /* 0x000000bb42337220 */ /* 0x000fe20000410000 */
[----:B------:R-:W-:Y:S01]  /*2b30*/  @P0 FADD.FTZ R52, R52, R37 ;  /* 0x0000002534340221 */ /* 0x000fe20000010000 */
[----:B------:R-:W-:Y:S01]  /*2b40*/  @P0 FADD.FTZ R48, R48, R33 ;  /* 0x0000002130300221 */ /* 0x000fe20000010000 */
[----:B------:R-:W-:Y:S01]  /*2b50*/  @P0 FADD.FTZ R44, R44, R31 ;  /* 0x0000001f2c2c0221 */ /* 0x000fe20000010000 */
[----:B------:R-:W-:Y:S01]  /*2b60*/  @P1 F2FP.F16.F32.PACK_AB R41, RZ, R40 ;  /* 0x00000028ff29123e */ /* 0x000fe200000000ff */
[----:B------:R-:W-:Y:S01]  /*2b70*/  @P0 FADD.FTZ R51, R51, R36 ;  /* 0x0000002433330221 */ /* 0x000fe20000010000 */
[----:B------:R-:W-:Y:S01]  /*2b80*/  @P1 F2FP.F16.F32.PACK_AB R37, RZ, R30 ;  /* 0x0000001eff25123e */ /* 0x000fe200000000ff */
[----:B------:R-:W-:Y:S01]  /*2b90*/  @P0 FADD.FTZ R47, R47, R32 ;  /* 0x000000202f2f0221 */ /* 0x000fe20000010000 */
[----:B------:R-:W-:Y:S01]  /*2ba0*/  @P1 F2FP.F16.F32.PACK_AB R33, RZ, R29 ;  /* 0x0000001dff21123e */ /* 0x000fe200000000ff */
[----:B0-----:R-:W-:Y:S01]  /*2bb0*/  @P1 IMAD.WIDE.U32 R2, R175, 0x10, R2 ;  /* 0x00000010af021825 */ /* 0x001fe200078e0002 */
[----:B------:R-:W-:-:S02]  /*2bc0*/  @P1 F2FP.F16.F32.PACK_AB R31, RZ, R28 ;  /* 0x0000001cff1f123e */ /* 0x000fc400000000ff */
[----:B------:R-:W-:Y:S02]  /*2bd0*/  @P1 F2FP.F16.F32.PACK_AB R42, RZ, R43 ;  /* 0x0000002bff2a123e */ /* 0x000fe400000000ff */
[----:B------:R-:W-:Y:S02]  /*2be0*/  @P1 F2FP.F16.F32.PACK_AB R38, RZ, R39 ;  /* 0x00000027ff26123e */ /* 0x000fe400000000ff */
[----:B------:R-:W-:Y:S02]  /*2bf0*/  @P1 F2FP.F16.F32.PACK_AB R36, RZ, R34 ;  /* 0x00000022ff24123e */ /* 0x000fe400000000ff */
[----:B------:R-:W-:Y:S02]  /*2c00*/  @P1 F2FP.F16.F32.PACK_AB R32, RZ, R35 ;  /* 0x00000023ff20123e */ /* 0x000fe400000000ff */
        /* <DEDUP_REMOVED lines=8> */
[----:B------:R-:W0:Y:S01]  /*2c90*/  @P2 LDC.64 R36, c[0x0][0x300] ;  /* 0x0000c000ff242b82 */ /* 0x000e220000000a00 */
[----:B------:R-:W-:-:S02]  /*2ca0*/  @P1 F2FP.F16.F32.PACK_AB R38, RZ, R58 ;  /* 0x0000003aff26123e */ /* 0x000fc400000000ff */
[----:B------:R-:W-:Y:S01]  /*2cb0*/  @P2 F2FP.F16.F32.PACK_AB R179, RZ, R30 ;  /* 0x0000001effb3223e */ /* 0x000fe200000000ff */
[----:B------:R1:W-:Y:S01]  /*2cc0*/  @P1 STG.E.128 desc[UR6][R2.64], R20 ;  /* 0x0000001402001986 */ /* 0x0003e2000c101d06 */
[----:B------:R-:W-:Y:S02]  /*2cd0*/  @P2 F2FP.F16.F32.PACK_AB R180, RZ, R39 ;  /* 0x00000027ffb4223e */ /* 0x000fe400000000ff */
[----:B------:R-:W-:Y:S01]  /*2ce0*/  @P2 F2FP.F16.F32.PACK_AB R177, RZ, R29 ;  /* 0x0000001dffb1223e */ /* 0x000fe200000000ff */
[----:B------:R-:W2:Y:S01]  /*2cf0*/  @P1 LDC.64 R32, c[0x0][0x308] ;  /* 0x0000c200ff201b82 */ /* 0x000ea20000000a00 */
[----:B------:R-:W-:Y:S02]  /*2d00*/  @P2 F2FP.F16.F32.PACK_AB R174, RZ, R28 ;  /* 0x0000001cffae223e */ /* 0x000fe400000000ff */
[----:B------:R-:W-:Y:S02]  /*2d10*/  F2FP.F16.F32.PACK_AB R30, R39, R30 ;  /* 0x0000001e271e723e */ /* 0x000fe400000000ff */
[----:B------:R-:W-:-:S02]  /*2d20*/  F2FP.F16.F32.PACK_AB R31, R43, R40 ;  /* 0x000000282b1f723e */ /* 0x000fc400000000ff */
[----:B------:R-:W-:Y:S02]  /*2d30*/  F2FP.F16.F32.PACK_AB R29, R34, R29 ;  /* 0x0000001d221d723e */ /* 0x000fe400000000ff */
[----:B------:R-:W-:Y:S02]  /*2d40*/  F2FP.F16.F32.PACK_AB R28, R35, R28 ;  /* 0x0000001c231c723e */ /* 0x000fe400000000ff */
[----:B------:R-:W-:Y:S02]  /*2d50*/  @P2 F2FP.F16.F32.PACK_AB R181, RZ, R40 ;  /* 0x00000028ffb5223e */ /* 0x000fe400000000ff */
[----:B------:R-:W-:Y:S01]  /*2d60*/  @P1 F2FP.F16.F32.PACK_AB R41, RZ, R60 ;  /* 0x0000003cff29123e */ /* 0x000fe200000000ff */
[----:B-1----:R-:W1:Y:S01]  /*2d70*/  LDC.64 R2, c[0x0][0x2f8] ;  /* 0x0000be00ff027b82 */ /* 0x002e620000000a00 */
[----:B------:R-:W-:Y:S01]  /*2d80*/  @P1 PRMT R20, R38, 0x7610, R20 ;  /* 0x0000761026141816 */ /* 0x000fe20000000014 */
[----:B0-----:R-:W-:Y:S01]  /*2d90*/  @P2 IMAD.WIDE.U32 R36, R175, 0x10, R36 ;  /* 0x00000010af242825 */ /* 0x001fe200078e0024 */
[----:B------:R-:W-:-:S02]  /*2da0*/  @P1 F2FP.F16.F32.PACK_AB R170, RZ, R64 ;  /* 0x00000040ffaa123e */ /* 0x000fc400000000ff */
[----:B------:R-:W-:Y:S02]  /*2db0*/  @P1 F2FP.F16.F32.PACK_AB R68, RZ, R62 ;  /* 0x0000003eff44123e */ /* 0x000fe400000000ff */
[----:B------:R-:W-:Y:S02]  /*2dc0*/  @P2 F2FP.F16.F32.PACK_AB R182, RZ, R43 ;  /* 0x0000002bffb6223e */ /* 0x000fe400000000ff */
[----:B------:R-:W-:Y:S02]  /*2dd0*/  @P2 F2FP.F16.F32.PACK_AB R178, RZ, R34 ;  /* 0x00000022ffb2223e */ /* 0x000fe400000000ff */
[----:B------:R-:W-:Y:S02]  /*2de0*/  @P2 F2FP.F16.F32.PACK_AB R176, RZ, R35 ;  /* 0x00000023ffb0223e */ /* 0x000fe400000000ff */
[----:B------:R-:W-:Y:S02]  /*2df0*/  @P1 F2FP.F16.F32.PACK_AB R42, RZ, R63 ;  /* 0x0000003fff2a123e */ /* 0x000fe400000000ff */
[----:B------:R-:W-:-:S02]  /*2e00*/  @P2 PRMT R27, R181, 0x7610, R27 ;  /* 0x00007610b51b2816 */ /* 0x000fc4000000001b */
[----:B------:R-:W-:Y:S02]  /*2e10*/  @P2 PRMT R26, R179, 0x7610, R26 ;  /* 0x00007610b31a2816 */ /* 0x000fe4000000001a */
[----:B------:R-:W-:Y:S02]  /*2e20*/  @P2 PRMT R25, R177, 0x7610, R25 ;  /* 0x00007610b1192816 */ /* 0x000fe40000000019 */
[----:B------:R-:W-:Y:S02]  /*2e30*/  @P2 PRMT R24, R174, 0x7610, R24 ;  /* 0x00007610ae182816 */ /* 0x000fe40000000018 */
[----:B------:R-:W-:Y:S01]  /*2e40*/  @P1 PRMT R21, R41, 0x7610, R21 ;  /* 0x0000761029151816 */ /* 0x000fe20000000015 */
[--C-:B-1----:R-:W-:Y:S01]  /*2e50*/  IMAD.WIDE.U32 R38, R175, 0x10, R2.reuse ;  /* 0x00000010af267825 */ /* 0x102fe200078e0002 */
[----:B------:R-:W-:Y:S02]  /*2e60*/  @P1 F2FP.F16.F32.PACK_AB R172, RZ, R67 ;  /* 0x00000043ffac123e */ /* 0x000fe400000000ff */
[----:B------:R-:W-:Y:S01]  /*2e70*/  @P1 F2FP.F16.F32.PACK_AB R69, RZ, R65 ;  /* 0x00000041ff45123e */ /* 0x000fe200000000ff */
[----:B------:R-:W-:Y:S01]  /*2e80*/  IMAD.WIDE.U32 R40, R173, 0x10, R2 ;  /* 0x00000010ad287825 */ /* 0x000fe200078e0002 */
[----:B------:R0:W-:Y:S01]  /*2e90*/  STG.E.128 desc[UR6][R38.64], R28 ;  /* 0x0000001c26007986 */ /* 0x0001e2000c101d06 */
[----:B------:R-:W-:-:S02]  /*2ea0*/  @P1 F2FP.F16.F32.PACK_AB R66, RZ, R61 ;  /* 0x0000003dff42123e */ /* 0x000fc400000000ff */
[----:B------:R-:W-:Y:S02]  /*2eb0*/  @P1 PRMT R23, R170, 0x7610, R23 ;  /* 0x00007610aa171816 */ /* 0x000fe40000000017 */
[----:B------:R-:W-:Y:S02]  /*2ec0*/  @P1 PRMT R22, R68, 0x7610, R22 ;  /* 0x0000761044161816 */ /* 0x000fe40000000016 */
[----:B------:R-:W-:Y:S02]  /*2ed0*/  @P2 PRMT R27, R27, 0x5410, R182 ;  /* 0x000054101b1b2816 */ /* 0x000fe400000000b6 */
[----:B------:R-:W-:Y:S02]  /*2ee0*/  @P2 PRMT R26, R26, 0x5410, R180 ;  /* 0x000054101a1a2816 */ /* 0x000fe400000000b4 */
[----:B------:R-:W-:Y:S02]  /*2ef0*/  @P2 PRMT R25, R25, 0x5410, R178 ;  /* 0x0000541019192816 */ /* 0x000fe400000000b2 */
[----:B------:R-:W-:-:S02]  /*2f00*/  @P2 PRMT R24, R24, 0x5410, R176 ;  /* 0x0000541018182816 */ /* 0x000fc400000000b0 */
[----:B------:R-:W-:Y:S01]  /*2f10*/  @P1 PRMT R21, R21, 0x5410, R42 ;  /* 0x0000541015151816 */ /* 0x000fe2000000002a */
[----:B--2---:R-:W-:Y:S01]  /*2f20*/  @P1 IMAD.WIDE.U32 R42, R173, 0x10, R32 ;  /* 0x00000010ad2a1825 */ /* 0x004fe200078e0020 */
[----:B------:R-:W-:Y:S01]  /*2f30*/  @P1 PRMT R23, R23, 0x5410, R172 ;  /* 0x0000541017171816 */ /* 0x000fe200000000ac */
[----:B0-----:R-:W0:Y:S01]  /*2f40*/  @P2 LDC.64 R30, c[0x0][0x300] ;  /* 0x0000c000ff1e2b82 */ /* 0x001e220000000a00 */
[----:B------:R-:W-:Y:S01]  /*2f50*/  @P1 PRMT R22, R22, 0x5410, R69 ;  /* 0x0000541016161816 */ /* 0x000fe20000000045 */
[----:B------:R1:W-:Y:S01]  /*2f60*/  @P2 STG.E.128 desc[UR6][R36.64], R24 ;  /* 0x0000001824002986 */ /* 0x0003e2000c101d06 */
[----:B------:R-:W-:Y:S02]  /*2f70*/  @P1 PRMT R20, R20, 0x5410, R66 ;  /* 0x0000541014141816 */ /* 0x000fe40000000042 */
[----:B------:R-:W-:Y:S02]  /*2f80*/  F2FP.F16.F32.PACK_AB R35, R67, R64 ;  /* 0x000000404323723e */ /* 0x000fe400000000ff */
[----:B------:R-:W-:Y:S01]  /*2f90*/  F2FP.F16.F32.PACK_AB R34, R65, R62 ;  /* 0x0000003e4122723e */ /* 0x000fe200000000ff */
[----:B------:R-:W2:Y:S01]  /*2fa0*/  @P1 LDC.64 R28, c[0x0][0x308] ;  /* 0x0000c200ff1c1b82 */ /* 0x000ea20000000a00 */
[----:B------:R-:W-:Y:S01]  /*2fb0*/  F2FP.F16.F32.PACK_AB R33, R63, R60 ;  /* 0x0000003c3f21723e */ /* 0x000fe200000000ff */
[----:B------:R-:W-:Y:S01]  /*2fc0*/  @P1 STG.E.128 desc[UR6][R42.64], R20 ;  /* 0x000000142a001986 */ /* 0x000fe2000c101d06 */
[----:B------:R-:W-:-:S02]  /*2fd0*/  F2FP.F16.F32.PACK_AB R32, R61, R58 ;  /* 0x0000003a3d20723e */ /* 0x000fc400000000ff */
[----:B------:R-:W-:Y:S02]  /*2fe0*/  @P2 F2FP.F16.F32.PACK_AB R64, RZ, R64 ;  /* 0x00000040ff40223e */ /* 0x000fe400000000ff */
[----:B------:R-:W-:Y:S01]  /*2ff0*/  @P2 F2FP.F16.F32.PACK_AB R62, RZ, R62 ;  /* 0x0000003eff3e223e */ /* 0x000fe200000000ff */
[----:B------:R3:W-:Y:S01]  /*3000*/  STG.E.128 desc[UR6][R40.64], R32 ;  /* 0x0000002028007986 */ /* 0x0007e2000c101d06 */
[----:B------:R-:W-:Y:S02]  /*3010*/  @P2 F2FP.F16.F32.PACK_AB R60, RZ, R60 ;  /* 0x0000003cff3c223e */ /* 0x000fe400000000ff */
[----:B------:R-:W-:Y:S02]  /*3020*/  @P2 F2FP.F16.F32.PACK_AB R58, RZ, R58 ;  /* 0x0000003aff3a223e */ /* 0x000fe400000000ff */
[----:B-1----:R-:W-:Y:S02]  /*3030*/  @P1 F2FP.F16.F32.PACK_AB R36, RZ, R56 ;  /* 0x00000038ff24123e */ /* 0x002fe400000000ff */
[----:B------:R-:W-:-:S02]  /*3040*/  @P2 F2FP.F16.F32.PACK_AB R67, RZ, R67 ;  /* 0x00000043ff43223e */ /* 0x000fc400000000ff */
[----:B------:R-:W-:Y:S02]  /*3050*/  @P2 F2FP.F16.F32.PACK_AB R65, RZ, R65 ;  /* 0x00000041ff41223e */ /* 0x000fe400000000ff */
[----:B------:R-:W-:Y:S02]  /*3060*/  @P2 F2FP.F16.F32.PACK_AB R63, RZ, R63 ;  /* 0x0000003fff3f223e */ /* 0x000fe400000000ff */
[----:B------:R-:W-:Y:S02]  /*3070*/  @P2 F2FP.F16.F32.PACK_AB R61, RZ, R61 ;  /* 0x0000003dff3d223e */ /* 0x000fe400000000ff */
[----:B------:R-:W-:Y:S02]  /*3080*/  @P2 PRMT R27, R64, 0x7610, R27 ;  /* 0x00007610401b2816 */ /* 0x000fe4000000001b */
[----:B------:R-:W-:Y:S02]  /*3090*/  @P2 PRMT R26, R62, 0x7610, R26 ;  /* 0x000076103e1a2816 */ /* 0x000fe4000000001a */
[----:B---3--:R-:W-:-:S02]  /*30a0*/  @P1 F2FP.F16.F32.PACK_AB R34, RZ, R50 ;  /* 0x00000032ff22123e */ /* 0x008fc400000000ff */
[----:B------:R-:W-:Y:S02]  /*30b0*/  @P1 F2FP.F16.F32.PACK_AB R33, RZ, R46 ;  /* 0x0000002eff21123e */ /* 0x000fe400000000ff */
[----:B------:R-:W-:Y:S02]  /*30c0*/  @P1 F2FP.F16.F32.PACK_AB R32, RZ, R0 ;  /* 0x00000000ff20123e */ /* 0x000fe400000000ff */
[----:B------:R-:W-:Y:S02]  /*30d0*/  @P2 PRMT R25, R60, 0x7610, R25 ;  /* 0x000076103c192816 */ /* 0x000fe40000000019 */
[----:B------:R-:W-:Y:S02]  /*30e0*/  @P2 PRMT R24, R58, 0x7610, R24 ;  /* 0x000076103a182816 */ /* 0x000fe40000000018 */
[----:B------:R-:W-:Y:S02]  /*30f0*/  @P1 F2FP.F16.F32.PACK_AB R37, RZ, R59 ;  /* 0x0000003bff25123e */ /* 0x000fe400000000ff */
[----:B------:R-:W-:-:S02]  /*3100*/  @P1 PRMT R23, R36, 0x7610, R23 ;  /* 0x0000761024171816 */ /* 0x000fc40000000017 */
[----:B------:R-:W-:Y:S02]  /*3110*/  @P1 F2FP.F16.F32.PACK_AB R35, RZ, R55 ;  /* 0x00000037ff23123e */ /* 0x000fe400000000ff */
[----:B------:R-:W-:Y:S02]  /*3120*/  @P1 F2FP.F16.F32.PACK_AB R39, RZ, R49 ;  /* 0x00000031ff27123e */ /* 0x000fe400000000ff */
[----:B------:R-:W-:Y:S02]  /*3130*/  @P1 F2FP.F16.F32.PACK_AB R38, RZ, R45 ;  /* 0x0000002dff26123e */ /* 0x000fe400000000ff */
[----:B------:R-:W-:Y:S02]  /*3140*/  @P1 PRMT R22, R34, 0x7610, R22 ;  /* 0x0000761022161816 */ /* 0x000fe40000000016 */
[----:B------:R-:W-:Y:S02]  /*3150*/  @P1 PRMT R21, R33, 0x7610, R21 ;  /* 0x0000761021151816 */ /* 0x000fe40000000015 */
[----:B------:R-:W-:Y:S01]  /*3160*/  @P1 PRMT R20, R32, 0x7610, R20 ;  /* 0x0000761020141816 */ /* 0x000fe20000000014 */
[----:B0-----:R-:W-:Y:S01]  /*3170*/  @P2 IMAD.WIDE.U32 R32, R173, 0x10, R30 ;  /* 0x00000010ad202825 */ /* 0x001fe200078e001e */
[----:B------:R-:W-:-:S02]  /*3180*/  @P2 PRMT R27, R27, 0x5410, R67 ;  /* 0x000054101b1b2816 */ /* 0x000fc40000000043 */
[----:B------:R-:W-:Y:S02]  /*3190*/  @P2 PRMT R26, R26, 0x5410, R65 ;  /* 0x000054101a1a2816 */ /* 0x000fe40000000041 */
[----:B------:R-:W-:Y:S02]  /*31a0*/  @P2 PRMT R25, R25, 0x5410, R63 ;  /* 0x0000541019192816 */ /* 0x000fe4000000003f */
[----:B------:R-:W-:Y:S02]  /*31b0*/  @P2 PRMT R24, R24, 0x5410, R61 ;  /* 0x0000541018182816 */ /* 0x000fe4000000003d */
[----:B------:R-:W-:Y:S01]  /*31c0*/  @P1 PRMT R23, R23, 0x5410, R37 ;  /* 0x0000541017171816 */ /* 0x000fe20000000025 */
[----:B--2---:R-:W-:Y:S01]  /*31d0*/  @P1 IMAD.WIDE.U32 R36, R135, 0x10, R28 ;  /* 0x0000001087241825 */ /* 0x004fe200078e001c */
[----:B------:R-:W-:Y:S01]  /*31e0*/  @P1 PRMT R22, R22, 0x5410, R35 ;  /* 0x0000541016161816 */ /* 0x000fe20000000023 */
[----:B------:R0:W-:Y:S01]  /*31f0*/  @P2 STG.E.128 desc[UR6][R32.64], R24 ;  /* 0x0000001820002986 */ /* 0x0001e2000c101d06 */
[----:B------:R-:W-:Y:S01]  /*3200*/  @P1 PRMT R21, R21, 0x5410, R39 ;  /* 0x0000541015151816 */ /* 0x000fe20000000027 */
[----:B------:R-:W-:Y:S01]  /*3210*/  IMAD.WIDE.U32 R34, R135, 0x10, R2 ;  /* 0x0000001087227825 */ /* 0x000fe200078e0002 */
[----:B------:R-:W-:-:S02]  /*3220*/  @P1 PRMT R20, R20, 0x5410, R38 ;  /* 0x0000541014141816 */ /* 0x000fc40000000026 */
[----:B------:R-:W-:Y:S01]  /*3230*/  F2FP.F16.F32.PACK_AB R31, R59, R56 ;  /* 0x000000383b1f723e */ /* 0x000fe200000000ff */
[----:B------:R-:W-:Y:S01]  /*3240*/  IMAD.WIDE.U32 R2, R171, 0x10, R2 ;  /* 0x00000010ab027825 */ /* 0x000fe200078e0002 */
[----:B------:R-:W-:Y:S01]  /*3250*/  F2FP.F16.F32.PACK_AB R30, R55, R50 ;  /* 0x00000032371e723e */ /* 0x000fe200000000ff */
[----:B------:R1:W-:Y:S01]  /*3260*/  @P1 STG.E.128 desc[UR6][R36.64], R20 ;  /* 0x0000001424001986 */ /* 0x0003e2000c101d06 */
[----:B------:R-:W-:Y:S02]  /*3270*/  F2FP.F16.F32.PACK_AB R29, R49, R46 ;  /* 0x0000002e311d723e */ /* 0x000fe400000000ff */
[----:B------:R-:W-:Y:S02]  /*3280*/  F2FP.F16.F32.PACK_AB R28, R45, R0 ;  /* 0x000000002d1c723e */ /* 0x000fe400000000ff */
[----:B------:R-:W-:Y:S02]  /*3290*/  @P2 F2FP.F16.F32.PACK_AB R56, RZ, R56 ;  /* 0x00000038ff38223e */ /* 0x000fe400000000ff */
[----:B------:R-:W-:Y:S01]  /*32a0*/  @P2 F2FP.F16.F32.PACK_AB R59, RZ, R59 ;  /* 0x0000003bff3b223e */ /* 0x000fe200000000ff */
[----:B------:R2:W-:Y:S01]  /*32b0*/  STG.E.128 desc[UR6][R34.64], R28 ;  /* 0x0000001c22007986 */ /* 0x0005e2000c101d06 */
[----:B------:R-:W-:Y:S01]  /*32c0*/  @P2 F2FP.F16.F32.PACK_AB R55, RZ, R55 ;  /* 0x00000037ff37223e */ /* 0x000fe200000000ff */
[----:B0-----:R-:W0:Y:S01]  /*32d0*/  @P2 LDC.64 R32, c[0x0][0x300] ;  /* 0x0000c000ff202b82 */ /* 0x001e220000000a00 */
[----:B------:R-:W-:-:S02]  /*32e0*/  @P2 PRMT R27, R56, 0x7610, R27 ;  /* 0x00007610381b2816 */ /* 0x000fc4000000001b */
[----:B------:R-:W-:Y:S02]  /*32f0*/  @P1 F2FP.F16.F32.PACK_AB R43, RZ, R54 ;  /* 0x00000036ff2b123e */ /* 0x000fe400000000ff */
[----:B------:R-:W-:Y:S02]  /*3300*/  @P1 F2FP.F16.F32.PACK_AB R41, RZ, R53 ;  /* 0x00000035ff29123e */ /* 0x000fe400000000ff */
[----:B------:R-:W-:Y:S02]  /*3310*/  @P1 F2FP.F16.F32.PACK_AB R39, RZ, R51 ;  /* 0x00000033ff27123e */ /* 0x000fe400000000ff */
[----:B-1----:R-:W-:Y:S02]  /*3320*/  @P2 F2FP.F16.F32.PACK_AB R37, RZ, R50 ;  /* 0x00000032ff25223e */ /* 0x002fe400000000ff */
[----:B------:R-:W-:Y:S02]  /*3330*/  @P2 F2FP.F16.F32.PACK_AB R50, RZ, R49 ;  /* 0x00000031ff32223e */ /* 0x000fe400000000ff */
[----:B------:R-:W-:-:S02]  /*3340*/  @P2 PRMT R26, R37, 0x7610, R26 ;  /* 0x00007610251a2816 */ /* 0x000fc4000000001a */
[----:B------:R-:W1:Y:S01]  /*3350*/  @P1 LDC.64 R36, c[0x0][0x308] ;  /* 0x0000c200ff241b82 */ /* 0x000e620000000a00 */
[----:B--2---:R-:W-:Y:S02]  /*3360*/  @P2 F2FP.F16.F32.PACK_AB R35, RZ, R46 ;  /* 0x0000002eff23223e */ /* 0x004fe400000000ff */
[----:B------:R-:W-:Y:S02]  /*3370*/  @P2 F2FP.F16.F32.PACK_AB R46, RZ, R0 ;  /* 0x00000000ff2e223e */ /* 0x000fe400000000ff */
[----:B------:R-:W-:Y:S02]  /*3380*/  @P2 PRMT R25, R35, 0x7610, R25 ;  /* 0x0000761023192816 */ /* 0x000fe40000000019 */
[----:B------:R-:W-:Y:S01]  /*3390*/  @P2 F2FP.F16.F32.PACK_AB R49, RZ, R45 ;  /* 0x0000002dff31223e */ /* 0x000fe200000000ff */
[----:B------:R-:W2:Y:S01]  /*33a0*/  @P2 LDC.64 R34, c[0x0][0x300] ;  /* 0x0000c000ff222b82 */ /* 0x000ea20000000a00 */
[----:B------:R-:W-:Y:S01]  /*33b0*/  @P2 PRMT R24, R46, 0x7610, R24 ;  /* 0x000076102e182816 */ /* 0x000fe20000000018 */
[----:B0-----:R-:W-:Y:S01]  /*33c0*/  @P2 IMAD.WIDE.U32 R32, R135, 0x10, R32 ;  /* 0x0000001087202825 */ /* 0x001fe200078e0020 */
[----:B------:R-:W-:-:S02]  /*33d0*/  @P1 F2FP.F16.F32.PACK_AB R0, RZ, R44 ;  /* 0x0000002cff00123e */ /* 0x000fc400000000ff */
[----:B------:R-:W-:Y:S02]  /*33e0*/  @P2 PRMT R27, R27, 0x5410, R59 ;  /* 0x000054101b1b2816 */ /* 0x000fe4000000003b */
[----:B------:R-:W-:Y:S02]  /*33f0*/  @P2 PRMT R26, R26, 0x5410, R55 ;  /* 0x000054101a1a2816 */ /* 0x000fe40000000037 */
[----:B------:R-:W-:Y:S02]  /*3400*/  @P2 PRMT R25, R25, 0x5410, R50 ;  /* 0x0000541019192816 */ /* 0x000fe40000000032 */
[----:B------:R-:W-:Y:S02]  /*3410*/  @P2 PRMT R24, R24, 0x5410, R49 ;  /* 0x0000541018182816 */ /* 0x000fe40000000031 */
[----:B------:R-:W-:Y:S02]  /*3420*/  @P2 F2FP.F16.F32.PACK_AB R65, RZ, R54 ;  /* 0x00000036ff41223e */ /* 0x000fe400000000ff */
[----:B------:R-:W-:Y:S01]  /*3430*/  @P2 F2FP.F16.F32.PACK_AB R63, RZ, R53 ;  /* 0x00000035ff3f223e */ /* 0x000fe200000000ff */
[----:B------:R0:W-:Y:S01]  /*3440*/  @P2 STG.E.128 desc[UR6][R32.64], R24 ;  /* 0x0000001820002986 */ /* 0x0001e2000c101d06 */
[----:B------:R-:W-:Y:S01]  /*3450*/  @P2 F2FP.F16.F32.PACK_AB R61, RZ, R51 ;  /* 0x00000033ff3d223e */ /* 0x000fe200000000ff */
[----:B-1----:R-:W-:Y:S01]  /*3460*/  @P1 IMAD.WIDE.U32 R36, R171, 0x10, R36 ;  /* 0x00000010ab241825 */ /* 0x002fe200078e0024 */
[----:B------:R-:W-:-:S02]  /*3470*/  @P2 F2FP.F16.F32.PACK_AB R58, RZ, R44 ;  /* 0x0000002cff3a223e */ /* 0x000fc400000000ff */
[----:B------:R-:W-:Y:S02]  /*3480*/  @P1 F2FP.F16.F32.PACK_AB R45, RZ, R57 ;  /* 0x00000039ff2d123e */ /* 0x000fe400000000ff */
[----:B------:R-:W-:Y:S01]  /*3490*/  @P1 F2FP.F16.F32.PACK_AB R42, RZ, R52 ;  /* 0x00000034ff2a123e */ /* 0x000fe200000000ff */
[----:B--2---:R-:W-:Y:S01]  /*34a0*/  @P2 IMAD.WIDE.U32 R34, R171, 0x10, R34 ;  /* 0x00000010ab222825 */ /* 0x004fe200078e0022 */
[----:B------:R-:W-:Y:S02]  /*34b0*/  @P1 F2FP.F16.F32.PACK_AB R40, RZ, R48 ;  /* 0x00000030ff28123e */ /* 0x000fe400000000ff */
[----:B------:R-:W-:Y:S02]  /*34c0*/  @P1 F2FP.F16.F32.PACK_AB R38, RZ, R47 ;  /* 0x0000002fff26123e */ /* 0x000fe400000000ff */
[----:B------:R-:W-:Y:S02]  /*34d0*/  @P1 PRMT R23, R43, 0x7610, R23 ;  /* 0x000076102b171816 */ /* 0x000fe40000000017 */
[----:B------:R-:W-:-:S02]  /*34e0*/  @P1 PRMT R22, R41, 0x7610, R22 ;  /* 0x0000761029161816 */ /* 0x000fc40000000016 */
[----:B------:R-:W-:Y:S02]  /*34f0*/  @P1 PRMT R21, R39, 0x7610, R21 ;  /* 0x0000761027151816 */ /* 0x000fe40000000015 */
[----:B------:R-:W-:Y:S02]  /*3500*/  @P1 PRMT R20, R0, 0x7610, R20 ;  /* 0x0000761000141816 */ /* 0x000fe40000000014 */
[----:B------:R-:W-:Y:S02]  /*3510*/  @P2 F2FP.F16.F32.PACK_AB R66, RZ, R57 ;  /* 0x00000039ff42223e */ /* 0x000fe400000000ff */
[----:B------:R-:W-:Y:S02]  /*3520*/  @P2 F2FP.F16.F32.PACK_AB R64, RZ, R52 ;  /* 0x00000034ff40223e */ /* 0x000fe400000000ff */
[----:B------:R-:W-:Y:S02]  /*3530*/  @P2 F2FP.F16.F32.PACK_AB R62, RZ, R48 ;  /* 0x00000030ff3e223e */ /* 0x000fe400000000ff */
[----:B------:R-:W-:-:S02]  /*3540*/  @P2 F2FP.F16.F32.PACK_AB R60, RZ, R47 ;  /* 0x0000002fff3c223e */ /* 0x000fc400000000ff */
        /* <DEDUP_REMOVED lines=8> */
[----:B------:R-:W-:Y:S02]  /*35d0*/  F2FP.F16.F32.PACK_AB R31, R57, R54 ;  /* 0x00000036391f723e */ /* 0x000fe400000000ff */
[----:B------:R-:W-:Y:S01]  /*35e0*/  F2FP.F16.F32.PACK_AB R30, R52, R53 ;  /* 0x00000035341e723e */ /* 0x000fe200000000ff */
[----:B------:R0:W-:Y:S01]  /*35f0*/  @P1 STG.E.128 desc[UR6][R36.64], R20 ;  /* 0x0000001424001986 */ /* 0x0001e2000c101d06 */
[----:B------:R-:W-:Y:S02]  /*3600*/  F2FP.F16.F32.PACK_AB R29, R48, R51 ;  /* 0x00000033301d723e */ /* 0x000fe400000000ff */
[----:B------:R-:W-:-:S02]  /*3610*/  F2FP.F16.F32.PACK_AB R28, R47, R44 ;  /* 0x0000002c2f1c723e */ /* 0x000fc400000000ff */
        /* <DEDUP_REMOVED lines=24> */
[----:B0-----:R-:W-:Y:S02]  /*37a0*/  MOV R20, R75 ;  /* 0x0000004b00147202 */ /* 0x001fe40000000f00 */
        /* <DEDUP_REMOVED lines=46> */
[----:B------:R-:W-:-:S07]  /*3a90*/  MOV R71, R124 ;  /* 0x0000007c00477202 */ /* 0x000fce0000000f00 */
.L_x_426:
        /* <DEDUP_REMOVED lines=27> */
.L_x_427:
[----:B------:R-:W-:Y:S01]  /*3c50*/  HFMA2.MMA R36, -RZ, RZ, 0, 9.5367431640625e-07 ;  /* 0x00000010ff247435 */ /* 0x000fe200000001ff */
[----:B------:R-:W-:Y:S02]  /*3c60*/  MOV R37, R3 ;  /* 0x0000000300257202 */ /* 0x000fe40000000f00 */
[----:B------:R-:W-:Y:S02]  /*3c70*/  MOV R39, 0x1f ;  /* 0x0000001f00277802 */ /* 0x000fe40000000f00 */
[----:B------:R-:W-:-:S07]  /*3c80*/  MOV R34, 0xffffffff ;  /* 0xffffffff00227802 */ /* 0x000fce0000000f00 */
[----:B-----5:R-:W-:Y:S05]  /*3c90*/  WARPSYNC.COLLECTIVE R34, `(.L_x_430) ;  /* 0x0000000022087348 */ /* 0x020fea0003c00000 */
[----:B------:R0:W1:Y:S02]  /*3ca0*/  SHFL.DOWN P2, R35, R37, R36, R39 ;  /* 0x0800002425237389 */ /* 0x0000640000040027 */
[----:B01---5:R-:W-:Y:S01]  /*3cb0*/  ENDCOLLECTIVE ;  /* 0x000000000000791b */ /* 0x023fe20003800000 */
.L_x_430:
[----:B------:R-:W-:Y:S02]  /*3cc0*/  MOV R37, R29 ;  /* 0x0000001d00257202 */ /* 0x000fe40000000f00 */
[----:B------:R-:W-:-:S07]  /*3cd0*/  MOV R2, R35 ;  /* 0x0000002300027202 */ /* 0x000fce0000000f00 */
[----:B------:R-:W-:Y:S05]  /*3ce0*/  WARPSYNC.COLLECTIVE R34, `(.L_x_431) ;  /* 0x0000000022087348 */ /* 0x000fea0003c00000 */
[----:B------:R0:W1:Y:S02]  /*3cf0*/  SHFL.DOWN P2, R35, R37, R36, R39 ;  /* 0x0800002425237389 */ /* 0x0000640000040027 */
[----:B01----:R-:W-:Y:S01]  /*3d00*/  ENDCOLLECTIVE ;  /* 0x000000000000791b */ /* 0x003fe20003800000 */
.L_x_431:
[----:B------:R-:W-:Y:S01]  /*3d10*/  FADD.FTZ R2, R3, R2 ;  /* 0x0000000203027221 */ /* 0x000fe20000010000 */
[----:B------:R-:W-:-:S04]  /*3d20*/  HFMA2.MMA R36, -RZ, RZ, 0, 4.76837158203125e-07 ;  /* 0x00000008ff247435 */ /* 0x000fc800000001ff */
[----:B------:R-:W-:Y:S02]  /*3d30*/  MOV R37, R2 ;  /* 0x0000000200257202 */ /* 0x000fe40000000f00 */
[----:B------:R-:W-:-:S07]  /*3d40*/  MOV R28, R35 ;  /* 0x00000023001c7202 */ /* 0x000fce0000000f00 */
[----:B------:R-:W-:Y:S05]  /*3d50*/  WARPSYNC.COLLECTIVE R34, `(.L_x_432) ;  /* 0x0000000022087348 */ /* 0x000fea0003c00000 */
[----:B------:R0:W1:Y:S02]  /*3d60*/  SHFL.DOWN P2, R35, R37, R36, R39 ;  /* 0x0800002425237389 */ /* 0x0000640000040027 */
[----:B01----:R-:W-:Y:S01]  /*3d70*/  ENDCOLLECTIVE ;  /* 0x000000000000791b */ /* 0x003fe20003800000 */
.L_x_432:
[----:B------:R-:W-:-:S05]  /*3d80*/  FADD.FTZ R28, R29, R28 ;  /* 0x0000001c1d1c7221 */ /* 0x000fca0000010000 */
[----:B------:R-:W-:Y:S02]  /*3d90*/  MOV R37, R28 ;  /* 0x0000001c00257202 */ /* 0x000fe40000000f00 */
[----:B------:R-:W-:-:S07]  /*3da0*/  MOV R31, R35 ;  /* 0x00000023001f7202 */ /* 0x000fce0000000f00 */
[----:B------:R-:W-:Y:S05]  /*3db0*/  WARPSYNC.COLLECTIVE R34, `(.L_x_433) ;  /* 0x0000000022087348 */ /* 0x000fea0003c00000 */
[----:B------:R0:W1:Y:S02]  /*3dc0*/  SHFL.DOWN P2, R35, R37, R36, R39 ;  /* 0x0800002425237389 */ /* 0x0000640000040027 */
[----:B01----:R-:W-:Y:S01]  /*3dd0*/  ENDCOLLECTIVE ;  /* 0x000000000000791b */ /* 0x003fe20003800000 */
.L_x_433:
[----:B------:R-:W-:Y:S01]  /*3de0*/  FADD.FTZ R31, R2, R31 ;  /* 0x0000001f021f7221 */ /* 0x000fe20000010000 */
[----:B------:R-:W-:-:S04]  /*3df0*/  HFMA2.MMA R36, -RZ, RZ, 0, 2.384185791015625e-07 ;  /* 0x00000004ff247435 */ /* 0x000fc800000001ff */
[----:B------:R-:W-:Y:S02]  /*3e00*/  MOV R37, R31 ;  /* 0x0000001f00257202 */ /* 0x000fe40000000f00 */
[----:B------:R-:W-:-:S07]  /*3e10*/  MOV R33, R35 ;  /* 0x0000002300217202 */ /* 0x000fce0000000f00 */
[----:B------:R-:W-:Y:S05]  /*3e20*/  WARPSYNC.COLLECTIVE R34, `(.L_x_434) ;  /* 0x0000000022087348 */ /* 0x000fea0003c00000 */
[----:B------:R0:W1:Y:S02]  /*3e30*/  SHFL.DOWN P2, R35, R37, R36, R39 ;  /* 0x0800002425237389 */ /* 0x0000640000040027 */
[----:B01----:R-:W-:Y:S01]  /*3e40*/  ENDCOLLECTIVE ;  /* 0x000000000000791b */ /* 0x003fe20003800000 */
.L_x_434:
[----:B------:R-:W-:-:S05]  /*3e50*/  FADD.FTZ R33, R28, R33 ;  /* 0x000000211c217221 */ /* 0x000fca0000010000 */
[----:B------:R-:W-:Y:S02]  /*3e60*/  MOV R37, R33 ;  /* 0x0000002100257202 */ /* 0x000fe40000000f00 */
[----:B------:R-:W-:-:S07]  /*3e70*/  MOV R30, R35 ;  /* 0x00000023001e7202 */ /* 0x000fce0000000f00 */
[----:B------:R-:W-:Y:S05]  /*3e80*/  WARPSYNC.COLLECTIVE R34, `(.L_x_435) ;  /* 0x0000000022087348 */ /* 0x000fea0003c00000 */
[----:B------:R0:W1:Y:S02]  /*3e90*/  SHFL.DOWN P2, R35, R37, R36, R39 ;  /* 0x0800002425237389 */ /* 0x0000640000040027 */
[----:B01----:R-:W-:Y:S01]  /*3ea0*/  ENDCOLLECTIVE ;  /* 0x000000000000791b */ /* 0x003fe20003800000 */
.L_x_435:
[----:B------:R-:W-:Y:S01]  /*3eb0*/  FADD.FTZ R30, R31, R30 ;  /* 0x0000001e1f1e7221 */ /* 0x000fe20000010000 */
[----:B------:R-:W-:-:S04]  /*3ec0*/  HFMA2.MMA R36, -RZ, RZ, 0, 1.1920928955078125e-07 ;  /* 0x00000002ff247435 */ /* 0x000fc800000001ff */
[----:B------:R-:W-:Y:S02]  /*3ed0*/  MOV R37, R30 ;  /* 0x0000001e00257202 */ /* 0x000fe40000000f00 */
[----:B------:R-:W-:-:S07]  /*3ee0*/  MOV R32, R35 ;  /* 0x0000002300207202 */ /* 0x000fce0000000f00 */
[----:B------:R-:W-:Y:S05]  /*3ef0*/  WARPSYNC.COLLECTIVE R34, `(.L_x_436) ;  /* 0x0000000022087348 */ /* 0x000fea0003c00000 */
[----:B------:R0:W1:Y:S02]  /*3f00*/  SHFL.DOWN P2, R35, R37, R36, R39 ;  /* 0x0800002425237389 */ /* 0x0000640000040027 */
[----:B01----:R-:W-:Y:S01]  /*3f10*/  ENDCOLLECTIVE ;  /* 0x000000000000791b */ /* 0x003fe20003800000 */
.L_x_436:
[----:B------:R-:W-:-:S05]  /*3f20*/  FADD.FTZ R32, R33, R32 ;  /* 0x0000002021207221 */ /* 0x000fca0000010000 */
[----:B------:R-:W-:Y:S02]  /*3f30*/  MOV R37, R32 ;  /* 0x0000002000257202 */ /* 0x000fe40000000f00 */
[----:B------:R-:W-:-:S07]  /*3f40*/  MOV R3, R35 ;  /* 0x0000002300037202 */ /* 0x000fce0000000f00 */
[----:B------:R-:W-:Y:S05]  /*3f50*/  WARPSYNC.COLLECTIVE R34, `(.L_x_437) ;  /* 0x0000000022087348 */ /* 0x000fea0003c00000 */
[----:B------:R0:W1:Y:S02]  /*3f60*/  SHFL.DOWN P2, R35, R37, R36, R39 ;  /* 0x0800002425237389 */ /* 0x0000640000040027 */
[----:B01----:R-:W-:Y:S01]  /*3f70*/  ENDCOLLECTIVE ;  /* 0x000000000000791b */ /* 0x003fe20003800000 */
.L_x_437:
[----:B------:R-:W-:Y:S01]  /*3f80*/  FADD.FTZ R3, R30, R3 ;  /* 0x000000031e037221 */ /* 0x000fe20000010000 */
[----:B------:R-:W-:-:S04]  /*3f90*/  HFMA2.MMA R36, -RZ, RZ, 0, 5.9604644775390625e-08 ;  /* 0x00000001ff247435 */ /* 0x000fc800000001ff */
[----:B------:R-:W-:Y:S02]  /*3fa0*/  MOV R37, R3 ;  /* 0x0000000300257202 */ /* 0x000fe40000000f00 */
[----:B------:R-:W-:-:S07]  /*3fb0*/  MOV R29, R35 ;  /* 0x00000023001d7202 */ /* 0x000fce0000000f00 */
[----:B------:R-:W-:Y:S05]  /*3fc0*/  WARPSYNC.COLLECTIVE R34, `(.L_x_438) ;  /* 0x0000000022087348 */ /* 0x000fea0003c00000 */
[----:B------:R0:W1:Y:S02]  /*3fd0*/  SHFL.DOWN P2, R35, R37, R36, R39 ;  /* 0x0800002425237389 */ /* 0x0000640000040027 */
[----:B01----:R-:W-:Y:S01]  /*3fe0*/  ENDCOLLECTIVE ;  /* 0x000000000000791b */ /* 0x003fe20003800000 */
.L_x_438:
[----:B------:R-:W-:-:S05]  /*3ff0*/  FADD.FTZ R29, R32, R29 ;  /* 0x0000001d201d7221 */ /* 0x000fca0000010000 */
[----:B------:R-:W-:Y:S02]  /*4000*/  MOV R37, R29 ;  /* 0x0000001d00257202 */ /* 0x000fe40000000f00 */
[----:B------:R-:W-:-:S07]  /*4010*/  MOV R2, R35 ;  /* 0x0000002300027202 */ /* 0x000fce0000000f00 */
[----:B------:R-:W-:Y:S05]  /*4020*/  WARPSYNC.COLLECTIVE R34, `(.L_x_439) ;  /* 0x0000000022087348 */ /* 0x000fea0003c00000 */
[----:B------:R0:W1:Y:S02]  /*4030*/  SHFL.DOWN P2, R35, R37, R36, R39 ;  /* 0x0800002425237389 */ /* 0x0000640000040027 */
[----:B01----:R-:W-:Y:S01]  /*4040*/  ENDCOLLECTIVE ;  /* 0x000000000000791b */ /* 0x003fe20003800000 */
.L_x_439:
[----:B------:R-:W-:Y:S01]  /*4050*/  MOV R28, R35 ;  /* 0x00000023001c7202 */ /* 0x000fe20000000f00 */
[----:B------:R-:W-:Y:S06]  /*4060*/  BRA `(.L_x_440) ;  /* 0xffffffdc00747947 */ /* 0x000fec000383ffff */
.L_x_441:
        /* <DEDUP_REMOVED lines=9> */
.L_x_3521:


//--------------------- .text._ZN10layer_norm31ln_parallel_residual_bwd_kernelINS_13Kernel_traitsI6__halfS2_S2_S2_fjLj8192ELj1ELj1ELj8ELj16ENS_18Kernel_traits_baseILj8192ES2_S2_S2_S2_fjLj256EEEEELb1ELb0ELb0EEEvNS_9BwdParamsE --------------------------
	.section	.text._ZN10layer_norm31ln_parallel_residual_bwd_kernelINS_13Kernel_traitsI6__halfS2_S2_S2_fjLj8192ELj1ELj1ELj8ELj16ENS_18Kernel_traits_baseILj8192ES2_S2_S2_S2_fjLj256EEEEELb1ELb0ELb0EEEvNS_9BwdParamsE,"ax",@progbits
	.align	128
        .global         _ZN10layer_norm31ln_parallel_residual_bwd_kernelINS_13Kernel_traitsI6__halfS2_S2_S2_fjLj8192ELj1ELj1ELj8ELj16ENS_18Kernel_traits_baseILj8192ES2_S2_S2_S2_fjLj256EEEEELb1ELb0ELb0EEEvNS_9BwdParamsE
        .type           _ZN10layer_norm31ln_parallel_residual_bwd_kernelINS_13Kernel_traitsI6__halfS2_S2_S2_fjLj8192ELj1ELj1ELj8ELj16ENS_18Kernel_traits_baseILj8192ES2_S2_S2_S2_fjLj256EEEEELb1ELb0ELb0EEEvNS_9BwdParamsE,@function
        .size           _ZN10layer_norm31ln_parallel_residual_bwd_kernelINS_13Kernel_traitsI6__halfS2_S2_S2_fjLj8192ELj1ELj1ELj8ELj16ENS_18Kernel_traits_baseILj8192ES2_S2_S2_S2_fjLj256EEEEELb1ELb0ELb0EEEvNS_9BwdParamsE,(.L_x_3522 - _ZN10layer_norm31ln_parallel_residual_bwd_kernelINS_13Kernel_traitsI6__halfS2_S2_S2_fjLj8192ELj1ELj1ELj8ELj16ENS_18Kernel_traits_baseILj8192ES2_S2_S2_S2_fjLj256EEEEELb1ELb0ELb0EEEvNS_9BwdParamsE)
        .other          _ZN10layer_norm31ln_parallel_residual_bwd_kernelINS_13Kernel_traitsI6__halfS2_S2_S2_fjLj8192ELj1ELj1ELj8ELj16ENS_18Kernel_traits_baseILj8192ES2_S2_S2_S2_fjLj256EEEEELb1ELb0ELb0EEEvNS_9BwdParamsE,@"STO_CUDA_ENTRY STV_DEFAULT"
_ZN10layer_norm31ln_parallel_residual_bwd_kernelINS_13Kernel_traitsI6__halfS2_S2_S2_fjLj8192ELj1ELj1ELj8ELj16ENS_18Kernel_traits_baseILj8192ES2_S2_S2_S2_fjLj256EEEEELb1ELb0ELb0EEEvNS_9BwdParamsE:
.text._ZN10layer_norm31ln_parallel_residual_bwd_kernelINS_13Kernel_traitsI6__halfS2_S2_S2_fjLj8192ELj1ELj1ELj8ELj16ENS_18Kernel_traits_baseILj8192ES2_S2_S2_S2_fjLj256EEEEELb1ELb0ELb0EEEvNS_9BwdParamsE:
[----:B------:R-:W0:Y:S01]  /*0000*/  LDC R1, c[0x0][0x28] ;  /* 0x00000a00ff017b82 */ /* 0x000e220000000800 */
[----:B------:R-:W1:Y:S01]  /*0010*/  S2R R108, SR_TID.X ;  /* 0x00000000006c7919 */ /* 0x000e620000002100 */
[----:B------:R-:W-:Y:S01]  /*0020*/  ULDC UR4, c[0x0][0x218] ;  /* 0x0000860000047ab9 */ /* 0x000fe20000000800 */
[----:B0-----:R-:W-:-:S05]  /*0030*/  IADD3 R1, R1, -0x110, RZ ;  /* 0xfffffef001017810 */ /* 0x001fca0007ffe0ff */
[----:B------:R-:W0:Y:S01]  /*0040*/  S2UR UR6, SR_CTAID.X ;  /* 0x00000000000679c3 */ /* 0x000e220000002500 */
[----:B------:R-:W-:Y:S01]  /*0050*/  MOV R252, UR4 ;  /* 0x0000000400fc7c02 */ /* 0x000fe20008000f00 */
[----:B------:R-:W-:Y:S01]  /*0060*/  ULDC.64 UR4, c[0x0][0x208] ;  /* 0x0000820000047ab9 */ /* 0x000fe20000000a00 */
[----:B------:R-:W-:Y:S01]  /*0070*/  ULDC UR7, c[0x0][0x214] ;  /* 0x0000850000077ab9 */ /* 0x000fe20000000800 */
[----:B------:R-:W-:Y:S01]  /*0080*/  ULDC UR17, c[0x0][0x298] ;  /* 0x0000a60000117ab9 */ /* 0x000fe20000000800 */
[----:B------:R-:W-:Y:S01]  /*0090*/  SHF.R.S32.HI R3, RZ, 0x1f, R252 ;  /* 0x0000001fff037819 */ /* 0x000fe200000114fc */
[----:B------:R-:W-:Y:S01]  /*00a0*/  ULDC UR21, c[0x0][0x218] ;  /* 0x0000860000157ab9 */ /* 0x000fe20000000800 */
        /* <DEDUP_REMOVED lines=15> */
[----:B------:R-:W-:Y:S02]  /*01a0*/  P2R R40, PR, RZ, 0x4 ;  /* 0x00000004ff287803 */ /* 0x000fe40000000000 */
[----:B------:R-:W-:Y:S01]  /*01b0*/  ISETP.GE.U32.AND P1, PT, R0, 0x400, PT ;  /* 0x000004000000780c */ /* 0x000fe20003f26070 */
[----:B------:R1:W-:Y:S02]  /*01c0*/  STL [R1+0x8], R38 ;  /* 0x0000082601007387 */ /* 0x0003e40000100800 */
[----:B------:R-:W2:Y:S01]  /*01d0*/  @P3 LDC.64 R2, c[0x0][0x260] ;  /* 0x00009800ff023b82 */ /* 0x000ea20000000a00 */
[----:B------:R-:W-:Y:S01]  /*01e0*/  P2R R0, PR, RZ, 0x2 ;  /* 0x00000002ff007803 */ /* 0x000fe20000000000 */
[----:B------:R3:W-:Y:S04]  /*01f0*/  STL [R1+0x4], R40 ;  /* 0x0000042801007387 */ /* 0x0007e80000100800 */
[----:B------:R0:W-:Y:S02]  /*0200*/  STL [R1], R0 ;  /* 0x0000000001007387 */ /* 0x0001e40000100800 */
[----:B------:R-:W4:Y:S08]  /*0210*/  @P3 LDC.64 R36, c[0x0][0x268] ;  /* 0x00009a00ff243b82 */ /* 0x000f300000000a00 */
[----:B-1----:R-:W1:Y:S01]  /*0220*/  @P2 LDC.64 R38, c[0x0][0x260] ;  /* 0x00009800ff262b82 */ /* 0x002e620000000a00 */
[----:B--2---:R-:W-:-:S07]  /*0230*/  @P3 IMAD.WIDE.U32 R2, R55, 0x10, R2 ;  /* 0x0000001037023825 */ /* 0x004fce00078e0002 */
[----:B---3--:R-:W2:Y:S01]  /*0240*/  @P2 LDC.64 R40, c[0x0][0x268] ;  /* 0x00009a00ff282b82 */ /* 0x008ea20000000a00 */
[----:B------:R-:W5:Y:S01]  /*0250*/  @P3 LDG.E.128 R32, desc[UR4][R2.64] ;  /* 0x0000000402203981 */ /* 0x000f62000c1e1d00 */
[----:B----4-:R-:W-:-:S06]  /*0260*/  @P3 IMAD.WIDE.U32 R36, R55, 0x10, R36 ;  /* 0x0000001037243825 */ /* 0x010fcc00078e0024 */
[----:B------:R-:W3:Y:S01]  /*0270*/  @P0 LDC.64 R46, c[0x0][0x260] ;  /* 0x00009800ff2e0b82 */ /* 0x000ee20000000a00 */
[----:B------:R-:W-:-:S07]  /*0280*/  @P3 LOP3.LUT R55, R55, 0x100, RZ, 0xfc, !PT ;  /* 0x0000010037373812 */ /* 0x000fce00078efcff */
[----:B------:R-:W4:Y:S01]  /*0290*/  @P0 LDC.64 R48, c[0x0][0x268] ;  /* 0x00009a00ff300b82 */ /* 0x000f220000000a00 */
[----:B-1----:R-:W-:-:S07]  /*02a0*/  @P2 IMAD.WIDE.U32 R42, R55, 0x10, R38 ;  /* 0x00000010372a2825 */ /* 0x002fce00078e0026 */
[----:B------:R-:W1:Y:S01]  /*02b0*/  @P1 LDC.64 R50, c[0x0][0x260] ;  /* 0x00009800ff321b82 */ /* 0x000e620000000a00 */
[C---:B--2---:R-:W-:Y:S01]  /*02c0*/  @P2 IMAD.WIDE.U32 R44, R55.reuse, 0x10, R40 ;  /* 0x00000010372c2825 */ /* 0x044fe200078e0028 */
[----:B------:R-:W-:Y:S01]  /*02d0*/  @P2 IADD3 R55, R55, 0x100, RZ ;  /* 0x0000010037372810 */ /* 0x000fe20007ffe0ff */
[----:B------:R2:W5:Y:S05]  /*02e0*/  @P3 LDG.E.128 R28, desc[UR4][R36.64] ;  /* 0x00000004241c3981 */ /* 0x00056a000c1e1d00 */
[----:B------:R-:W1:Y:S01]  /*02f0*/  @P1 LDC.64 R52, c[0x0][0x268] ;  /* 0x00009a00ff341b82 */ /* 0x000e620000000a00 */
[----:B---3--:R-:W-:Y:S01]  /*0300*/  @P0 IMAD.WIDE.U32 R46, R55, 0x10, R46 ;  /* 0x00000010372e0825 */ /* 0x008fe200078e002e */
[----:B0-----:R-:W-:Y:S01]  /*0310*/  LEA.HI R0, R108, UR6, RZ, 0x18 ;  /* 0x000000066c007c11 */ /* 0x001fe2000f8fc0ff */
[----:B------:R0:W5:Y:S01]  /*0320*/  @P2 LDG.E.128 R24, desc[UR4][R42.64] ;  /* 0x000000042a182981 */ /* 0x000162000c1e1d00 */
[----:B------:R-:W-:-:S02]  /*0330*/  CS2R R76, SRZ ;  /* 0x00000000004c7805 */ /* 0x000fc4000001ff00 */
[----:B------:R-:W-:Y:S02]  /*0340*/  CS2R R78, SRZ ;  /* 0x00000000004e7805 */ /* 0x000fe4000001ff00 */
[----:B------:R-:W-:Y:S01]  /*0350*/  CS2R R80, SRZ ;  /* 0x0000000000507805 */ /* 0x000fe2000001ff00 */
[----:B------:R-:W5:Y:S01]  /*0360*/  @P2 LDG.E.128 R20, desc[UR4][R44.64] ;  /* 0x000000042c142981 */ /* 0x000f62000c1e1d00 */
[C---:B----4-:R-:W-:Y:S01]  /*0370*/  @P0 IMAD.WIDE.U32 R48, R55.reuse, 0x10, R48 ;  /* 0x0000001037300825 */ /* 0x050fe200078e0030 */
[----:B------:R-:W-:Y:S02]  /*0380*/  @P0 IADD3 R55, R55, 0x100, RZ ;  /* 0x0000010037370810 */ /* 0x000fe40007ffe0ff */
[----:B--2---:R-:W-:Y:S01]  /*0390*/  CS2R R36, SRZ ;  /* 0x0000000000247805 */ /* 0x004fe2000001ff00 */
[----:B------:R-:W5:Y:S01]  /*03a0*/  @P0 LDG.E.128 R16, desc[UR4][R46.64] ;  /* 0x000000042e100981 */ /* 0x000f62000c1e1d00 */
[----:B------:R-:W-:Y:S02]  /*03b0*/  CS2R R82, SRZ ;  /* 0x0000000000527805 */ /* 0x000fe4000001ff00 */
[----:B0-----:R-:W-:-:S02]  /*03c0*/  CS2R R42, SRZ ;  /* 0x00000000002a7805 */ /* 0x001fc4000001ff00 */
[----:B------:R-:W-:Y:S01]  /*03d0*/  CS2R R56, SRZ ;  /* 0x0000000000387805 */ /* 0x000fe2000001ff00 */
[----:B------:R-:W5:Y:S01]  /*03e0*/  @P0 LDG.E.128 R12, desc[UR4][R48.64] ;  /* 0x00000004300c0981 */ /* 0x000f62000c1e1d00 */
[----:B-1----:R-:W-:-:S05]  /*03f0*/  @P1 IMAD.WIDE.U32 R38, R55, 0x10, R50 ;  /* 0x0000001037261825 */ /* 0x002fca00078e0032 */
[----:B------:R0:W5:Y:S01]  /*0400*/  @P1 LDG.E.128 R8, desc[UR4][R38.64] ;  /* 0x0000000426081981 */ /* 0x000162000c1e1d00 */
[----:B------:R-:W-:-:S05]  /*0410*/  @P1 IMAD.WIDE.U32 R40, R55, 0x10, R52 ;  /* 0x0000001037281825 */ /* 0x000fca00078e0034 */
[----:B------:R1:W5:Y:S01]  /*0420*/  @P1 LDG.E.128 R4, desc[UR4][R40.64] ;  /* 0x0000000428041981 */ /* 0x000362000c1e1d00 */
[----:B------:R-:W-:Y:S01]  /*0430*/  ISETP.GE.AND P1, PT, R0, UR7, PT ;  /* 0x0000000700007c0c */ /* 0x000fe2000bf26270 */
[----:B------:R-:W-:Y:S01]  /*0440*/  ULDC.64 UR6, c[0x0][0x308] ;  /* 0x0000c20000067ab9 */ /* 0x000fe20000000a00 */
[----:B0-----:R-:W-:Y:S02]  /*0450*/  CS2R R38, SRZ ;  /* 0x0000000000267805 */ /* 0x001fe4000001ff00 */
[----:B------:R-:W-:Y:S02]  /*0460*/  CS2R R52, SRZ ;  /* 0x0000000000347805 */ /* 0x000fe4000001ff00 */
[----:B------:R-:W-:Y:S02]  /*0470*/  CS2R R54, SRZ ;  /* 0x0000000000367805 */ /* 0x000fe4000001ff00 */
[----:B------:R-:W-:Y:S02]  /*0480*/  CS2R R58, SRZ ;  /* 0x00000000003a7805 */ /* 0x000fe4000001ff00 */
[----:B------:R-:W-:-:S02]  /*0490*/  CS2R R60, SRZ ;  /* 0x00000000003c7805 */ /* 0x000fc4000001ff00 */
[----:B------:R-:W-:Y:S02]  /*04a0*/  CS2R R62, SRZ ;  /* 0x00000000003e7805 */ /* 0x000fe4000001ff00 */
[----:B------:R-:W-:Y:S02]  /*04b0*/  CS2R R64, SRZ ;  /* 0x0000000000407805 */ /* 0x000fe4000001ff00 */
        /* <DEDUP_REMOVED lines=51> */
[--C-:B-----5:R-:W-:Y:S01]  /*07f0*/  HADD2.F32 R37, -RZ, R32.reuse.H0_H0 ;  /* 0x20000020ff257230 */ /* 0x120fe20000004100 */
[----:B------:R-:W-:Y:S01]  /*0800*/  HFMA2.MMA R186, -RZ, RZ, 0, 5.9604644775390625e-08 ;  /* 0x00000001ffba7435 */ /* 0x000fe200000001ff */
[----:B------:R-:W-:Y:S02]  /*0810*/  HADD2.F32 R2, -RZ, R32.H1_H1 ;  /* 0x30000020ff027230 */ /* 0x000fe40000004100 */
[--C-:B------:R-:W-:Y:S01]  /*0820*/  HADD2.F32 R3, -RZ, R33.reuse.H0_H0 ;  /* 0x20000021ff037230 */ /* 0x100fe20000004100 */
[----:B------:R0:W-:Y:S01]  /*0830*/  STL [R1+0x108], R37 ;  /* 0x0001082501007387 */ /* 0x0001e20000100800 */
[----:B------:R-:W-:-:S03]  /*0840*/  HADD2.F32 R32, -RZ, R33.H1_H1 ;  /* 0x30000021ff207230 */ /* 0x000fc60000004100 */
[----:B------:R1:W-:Y:S04]  /*0850*/  STL [R1+0x100], R2 ;  /* 0x0001000201007387 */ /* 0x0003e80000100800 */
[----:B------:R2:W-:Y:S01]  /*0860*/  STL [R1+0xf8], R3 ;  /* 0x0000f80301007387 */ /* 0x0005e20000100800 */
[----:B0-----:R-:W-:-:S03]  /*0870*/  MOV R37, RZ ;  /* 0x000000ff00257202 */ /* 0x001fc60000000f00 */
[----:B------:R0:W-:Y:S01]  /*0880*/  STL [R1+0xf0], R32 ;  /* 0x0000f02001007387 */ /* 0x0001e20000100800 */
[--C-:B-1----:R-:W-:Y:S02]  /*0890*/  HADD2.F32 R2, -RZ, R34.reuse.H0_H0 ;  /* 0x20000022ff027230 */ /* 0x102fe40000004100 */
[----:B--2---:R-:W-:-:S03]  /*08a0*/  HADD2.F32 R3, -RZ, R34.H1_H1 ;  /* 0x30000022ff037230 */ /* 0x004fc60000004100 */
[----:B------:R1:W-:Y:S01]  /*08b0*/  STL [R1+0xe8], R2 ;  /* 0x0000e80201007387 */ /* 0x0003e20000100800 */
[----:B0-----:R-:W-:-:S03]  /*08c0*/  HADD2.F32 R32, -RZ, R35.H0_H0 ;  /* 0x20000023ff207230 */ /* 0x001fc60000004100 */
[----:B------:R0:W-:Y:S04]  /*08d0*/  STL [R1+0xe0], R3 ;  /* 0x0000e00301007387 */ /* 0x0001e80000100800 */
[----:B------:R-:W-:Y:S01]  /*08e0*/  STL [R1+0xd8], R32 ;  /* 0x0000d82001007387 */ /* 0x000fe20000100800 */
[----:B-1----:R-:W-:Y:S02]  /*08f0*/  HADD2.F32 R2, -RZ, R35.H1_H1 ;  /* 0x30000023ff027230 */ /* 0x002fe40000004100 */
[----:B0-----:R-:W-:-:S03]  /*0900*/  HADD2.F32 R3, -RZ, R28.H0_H0 ;  /* 0x2000001cff037230 */ /* 0x001fc60000004100 */
[----:B------:R0:W-:Y:S01]  /*0910*/  STL [R1+0xd0], R2 ;  /* 0x0000d00201007387 */ /* 0x0001e20000100800 */
[----:B------:R-:W-:-:S03]  /*0920*/  HADD2.F32 R28, -RZ, R28.H1_H1 ;  /* 0x3000001cff1c7230 */ /* 0x000fc60000004100 */
        /* <DEDUP_REMOVED lines=13> */
[----:B------:R-:W-:Y:S01]  /*0a00*/  STL [R1+0xcc], R28 ;  /* 0x0000cc1c01007387 */ /* 0x000fe20000100800 */
[--C-:B0-----:R-:W-:Y:S02]  /*0a10*/  HADD2.F32 R2, -RZ, R24.reuse.H0_H0 ;  /* 0x20000018ff027230 */ /* 0x101fe40000004100 */
[----:B-1----:R-:W-:-:S03]  /*0a20*/  HADD2.F32 R3, -RZ, R24.H1_H1 ;  /* 0x30000018ff037230 */ /* 0x002fc60000004100 */
[----:B------:R0:W-:Y:S01]  /*0a30*/  STL [R1+0xc8], R2 ;  /* 0x0000c80201007387 */ /* 0x0001e20000100800 */
[----:B------:R-:W-:-:S03]  /*0a40*/  HADD2.F32 R24, -RZ, R25.H0_H0 ;  /* 0x20000019ff187230 */ /* 0x000fc60000004100 */
        /* <DEDUP_REMOVED lines=13> */
[----:B------:R-:W-:Y:S01]  /*0b20*/  STL [R1+0xc4], R24 ;  /* 0x0000c41801007387 */ /* 0x000fe20000100800 */
[----:B0-----:R-:W-:Y:S02]  /*0b30*/  HADD2.F32 R2, -RZ, R20.H1_H1 ;  /* 0x30000014ff027230 */ /* 0x001fe40000004100 */
[--C-:B------:R-:W-:Y:S02]  /*0b40*/  HADD2.F32 R20, -RZ, R21.reuse.H1_H1 ;  /* 0x30000015ff147230 */ /* 0x100fe40000004100 */
[----:B-1----:R-:W-:Y:S01]  /*0b50*/  HADD2.F32 R3, -RZ, R21.H0_H0 ;  /* 0x20000015ff037230 */ /* 0x002fe20000004100 */
[----:B------:R0:W-:Y:S04]  /*0b60*/  STL [R1+0xbc], R2 ;  /* 0x0000bc0201007387 */ /* 0x0001e80000100800 */
[----:B------:R1:W-:Y:S04]  /*0b70*/  STL [R1+0xb4], R3 ;  /* 0x0000b40301007387 */ /* 0x0003e80000100800 */
[----:B------:R2:W-:Y:S01]  /*0b80*/  STL [R1+0xac], R20 ;  /* 0x0000ac1401007387 */ /* 0x0005e20000100800 */
[----:B0-----:R-:W-:-:S02]  /*0b90*/  HADD2.F32 R2, -RZ, R22.H0_H0 ;  /* 0x20000016ff027230 */ /* 0x001fc40000004100 */
[----:B-1----:R-:W-:-:S03]  /*0ba0*/  HADD2.F32 R3, -RZ, R22.H1_H1 ;  /* 0x30000016ff037230 */ /* 0x002fc60000004100 */
[----:B------:R0:W-:Y:S01]  /*0bb0*/  STL [R1+0xa4], R2 ;  /* 0x0000a40201007387 */ /* 0x0001e20000100800 */
[----:B--2---:R-:W-:-:S03]  /*0bc0*/  HADD2.F32 R20, -RZ, R23.H0_H0 ;  /* 0x20000017ff147230 */ /* 0x004fc60000004100 */
[----:B------:R1:W-:Y:S04]  /*0bd0*/  STL [R1+0x9c], R3 ;  /* 0x00009c0301007387 */ /* 0x0003e80000100800 */
[----:B------:R-:W-:Y:S01]  /*0be0*/  STL [R1+0x94], R20 ;  /* 0x0000941401007387 */ /* 0x000fe20000100800 */
[----:B0-----:R-:W-:Y:S02]  /*0bf0*/  HADD2.F32 R2, -RZ, R23.H1_H1 ;  /* 0x30000017ff027230 */ /* 0x001fe40000004100 */
[----:B-1----:R-:W-:-:S03]  /*0c00*/  HADD2.F32 R3, -RZ, R16.H0_H0 ;  /* 0x20000010ff037230 */ /* 0x002fc60000004100 */
        /* <DEDUP_REMOVED lines=59> */
[----:B-1----:R-:W-:-:S03]  /*0fc0*/  HADD2.F32 R3, -RZ, R7.H0_H0 ;  /* 0x20000007ff037230 */ /* 0x002fc60000004100 */
[----:B------:R0:W-:Y:S04]  /*0fd0*/  STL [R1+0x1c], R2 ;  /* 0x00001c0201007387 */ /* 0x0001e80000100800 */
[----:B------:R1:W-:Y:S01]  /*0fe0*/  STL [R1+0x14], R3 ;  /* 0x0000140301007387 */ /* 0x0003e20000100800 */
[----:B0-----:R-:W-:-:S05]  /*0ff0*/  HADD2.F32 R2, -RZ, R7.H1_H1 ;  /* 0x30000007ff027230 */ /* 0x001fca0000004100 */
[----:B------:R1:W-:Y:S02]  /*1000*/  STL [R1+0xc], R2 ;  /* 0x00000c0201007387 */ /* 0x0003e40000100800 */
.L_x_460:
[----:B01---5:R-:W2:Y:S01]  /*1010*/  LDL R2, [R1+0x8] ;  /* 0x0000080001027983 */ /* 0x023ea20000100800 */
[----:B------:R-:W0:Y:S01]  /*1020*/  LDC.64 R184, c[0x0][0x250] ;  /* 0x00009400ffb87b82 */ /* 0x000e220000000a00 */
[----:B------:R-:W1:Y:S01]  /*1030*/  S2R R187, SR_TID.X ;  /* 0x0000000000bb7919 */ /* 0x000e620000002100 */
[----:B------:R-:W-:Y:S01]  /*1040*/  MOV R252, UR21 ;  /* 0x0000001500fc7c02 */ /* 0x000fe20008000f00 */
[----:B------:R-:W-:Y:S01]  /*1050*/  BSSY B0, `(.L_x_443) ;  /* 0x00000a5000007945 */ /* 0x000fe20003800000 */
[----:B------:R-:W-:Y:S01]  /*1060*/  LOP3.LUT P1, RZ, R186, 0xff, RZ, 0xc0, !PT ;  /* 0x000000ffbaff7812 */ /* 0x000fe2000782c0ff */
[----:B0-----:R-:W-:-:S05]  /*1070*/  IMAD.WIDE R184, R0, 0x4, R184 ;  /* 0x0000000400b87825 */ /* 0x001fca00078e02b8 */
[----:B------:R-:W5:Y:S01]  /*1080*/  LDG.E R216, desc[UR4][R184.64] ;  /* 0x00000004b8d87981 */ /* 0x000f62000c1e1900 */
[----:B-1----:R-:W-:Y:S02]  /*1090*/  LOP3.LUT R187, R187, 0xff, RZ, 0xc0, !PT ;  /* 0x000000ffbbbb7812 */ /* 0x002fe400078ec0ff */
[----:B------:R-:W-:Y:S02]  /*10a0*/  CS2R R222, SRZ ;  /* 0x0000000000de7805 */ /* 0x000fe4000001ff00 */
[----:B--2---:R-:W-:Y:S02]  /*10b0*/  ISETP.NE.AND P2, PT, R2, RZ, PT ;  /* 0x000000ff0200720c */ /* 0x004fe40003f45270 */
[----:B------:R-:W0:Y:S02]  /*10c0*/  LDC.64 R2, c[0x0][0x258] ;  /* 0x00009600ff027b82 */ /* 0x000e240000000a00 */
[----:B0-----:R-:W-:-:S06]  /*10d0*/  IMAD.WIDE R2, R0, 0x4, R2 ;  /* 0x0000000400027825 */ /* 0x001fcc00078e0202 */
[----:B------:R0:W5:Y:S02]  /*10e0*/  LDG.E R2, desc[UR4][R2.64] ;  /* 0x0000000402027981 */ /* 0x000164000c1e1900 */
[----:B0-----:R-:W-:-:S05]  /*10f0*/  IMAD R3, R0, R252, RZ ;  /* 0x000000fc00037224 */ /* 0x001fca00078e02ff */
[----:B------:R-:W-:-:S04]  /*1100*/  SHF.R.S32.HI R184, RZ, 0x1f, R3 ;  /* 0x0000001fffb87819 */ /* 0x000fc80000011403 */
[----:B------:R-:W-:-:S04]  /*1110*/  LEA.HI R3, R184, R3, RZ, 0x3 ;  /* 0x00000003b8037211 */ /* 0x000fc800078f18ff */
[----:B------:R-:W-:-:S04]  /*1120*/  LEA.HI.SX32 R3, R3, R187, 0x1d ;  /* 0x000000bb03037211 */ /* 0x000fc800078feaff */
[----:B------:R-:W-:Y:S01]  /*1130*/  MOV R224, R3 ;  /* 0x0000000300e07202 */ /* 0x000fe20000000f00 */
[----:B------:R-:W-:Y:S06]  /*1140*/  @!P2 BRA `(.L_x_444) ;  /* 0x000000080054a947 */ /* 0x000fec0003800000 */
[----:B------:R-:W0:Y:S01]  /*1150*/  LDC.64 R184, c[0x0][0x2c0] ;  /* 0x0000b000ffb87b82 */ /* 0x000e220000000a00 */
[C---:B------:R-:W-:Y:S01]  /*1160*/  LEA R196, P2, R3.reuse, UR10, 0x4 ;  /* 0x0000000a03c47c11 */ /* 0x040fe2000f8420ff */
[----:B------:R-:W2:Y:S03]  /*1170*/  LDL R236, [R1+0x104] ;  /* 0x0001040001ec7983 */ /* 0x000ea60000100800 */
[C---:B------:R-:W-:Y:S01]  /*1180*/  LEA.HI.X R197, R3.reuse, UR11, RZ, 0x4, P2 ;  /* 0x0000000b03c57c11 */ /* 0x040fe200090f24ff */
[----:B------:R-:W3:Y:S02]  /*1190*/  LDL R224, [R1+0xfc] ;  /* 0x0000fc0001e07983 */ /* 0x000ee40000100800 */
[----:B------:R-:W1:Y:S01]  /*11a0*/  LDC.64 R188, c[0x0][0x2b8] ;  /* 0x0000ae00ffbc7b82 */ /* 0x000e620000000a00 */
[C---:B------:R-:W-:Y:S01]  /*11b0*/  SHF.L.U32 R18, R3.reuse, 0x3, RZ ;  /* 0x0000000303127819 */ /* 0x040fe200000006ff */
[----:B------:R-:W4:Y:S04]  /*11c0*/  LDL R223, [R1+0x100] ;  /* 0x0001000001df7983 */ /* 0x000f280000100800 */
[----:B------:R-:W2:Y:S01]  /*11d0*/  LDG.E.128 R196, desc[UR4][R196.64] ;  /* 0x00000004c4c47981 */ /* 0x000ea2000c1e1d00 */
[C---:B------:R-:W-:Y:S01]  /*11e0*/  SHF.L.U64.HI R15, R3.reuse, 0x3, RZ ;  /* 0x00000003030f7819 */ /* 0x040fe200000102ff */
[----:B------:R-:W1:Y:S02]  /*11f0*/  LDC.U8 R230, c[0x0][0x2a0] ;  /* 0x0000a800ffe67b82 */ /* 0x000e640000000000 */
[----:B------:R-:W4:Y:S04]  /*1200*/  LDL R222, [R1+0xf4] ;  /* 0x0000f40001de7983 */ /* 0x000f280000100800 */
[----:B------:R-:W4:Y:S01]  /*1210*/  LDL R235, [R1+0x108] ;  /* 0x0001080001eb7983 */ /* 0x000f220000100800 */
[----:B0-----:R-:W-:-:S06]  /*1220*/  IMAD.WIDE.U32 R184, R3, 0x10, R184 ;  /* 0x0000001003b87825 */ /* 0x001fcc00078e00b8 */
[----:B------:R-:W3:Y:S01]  /*1230*/  LDG.E.128 R184, desc[UR4][R184.64] ;  /* 0x00000004b8b87981 */ /* 0x000ee2000c1e1d00 */
[----:B------:R-:W-:-:S04]  /*1240*/  ISETP.NE.U32.AND P2, PT, RZ, UR14, PT ;  /* 0x0000000eff007c0c */ /* 0x000fc8000bf45070 */
[----:B------:R-:W-:-:S13]  /*1250*/  ISETP.NE.AND.EX P2, PT, RZ, UR15, PT, P2 ;  /* 0x0000000fff007c0c */ /* 0x000fda000bf45320 */
[----:B------:R-:W0:Y:S01]  /*1260*/  @P2 LDC.64 R10, c[0x0][0x248] ;  /* 0x00009200ff0a2b82 */ /* 0x000e220000000a00 */
[----:B-1----:R-:W-:-:S06]  /*1270*/  IMAD.WIDE.U32 R188, R3, 0x10, R188 ;  /* 0x0000001003bc7825 */ /* 0x002fcc00078e00bc */
[----:B------:R-:W4:Y:S01]  /*1280*/  LDG.E.128 R188, desc[UR4][R188.64] ;  /* 0x00000004bcbc7981 */ /* 0x000f22000c1e1d00 */
[----:B0-----:R-:W-:-:S04]  /*1290*/  @P2 IADD3 R10, P3, R18, R10, RZ ;  /* 0x0000000a120a2210 */ /* 0x001fc80007f7e0ff */
[----:B------:R-:W-:Y:S02]  /*12a0*/  @P2 IADD3.X R11, R15, R11, RZ, P3, !PT ;  /* 0x0000000b0f0b2210 */ /* 0x000fe40001ffe4ff */
[----:B------:R-:W-:-:S03]  /*12b0*/  ISETP.NE.U32.AND P3, PT, RZ, UR8, PT ;  /* 0x00000008ff007c0c */ /* 0x000fc6000bf65070 */
[----:B------:R0:W5:Y:S01]  /*12c0*/  @P2 LDG.E.64 R16, desc[UR4][R10.64] ;  /* 0x000000040a102981 */ /* 0x000162000c1e1b00 */
[----:B------:R-:W-:-:S13]  /*12d0*/  ISETP.NE.AND.EX P3, PT, RZ, UR9, PT, P3 ;  /* 0x00000009ff007c0c */ /* 0x000fda000bf65330 */
[----:B0-----:R-:W-:-:S04]  /*12e0*/  @P3 LEA R10, P2, R3, UR8, 0x4 ;  /* 0x00000008030a3c11 */ /* 0x001fc8000f8420ff */
[----:B------:R-:W-:Y:S02]  /*12f0*/  @P3 LEA.HI.X R11, R3, UR9, RZ, 0x4, P2 ;  /* 0x00000009030b3c11 */ /* 0x000fe400090f24ff */
[----:B------:R-:W-:-:S03]  /*1300*/  IADD3 R18, P2, R18, UR12, RZ ;  /* 0x0000000c12127c10 */ /* 0x000fc6000ff5e0ff */
[----:B------:R0:W5:Y:S01]  /*1310*/  @P3 LDG.E.128 R164, desc[UR4][R10.64] ;  /* 0x000000040aa43981 */ /* 0x000162000c1e1d00 */
[----:B------:R-:W-:Y:S02]  /*1320*/  IADD3.X R19, R15, UR13, RZ, P2, !PT ;  /* 0x0000000d0f137c10 */ /* 0x000fe400097fe4ff */
[----:B------:R-:W-:Y:S02]  /*1330*/  ISETP.NE.AND P2, PT, R230, RZ, PT ;  /* 0x000000ffe600720c */ /* 0x000fe40003f45270 */
[----:B------:R-:W4:Y:S02]  /*1340*/  LDL R230, [R1+0xf8] ;  /* 0x0000f80001e67983 */ /* 0x000f240000100800 */
[----:B-----5:R-:W-:Y:S02]  /*1350*/  FSEL R15, R216, RZ, !P2 ;  /* 0x000000ffd80f7208 */ /* 0x020fe40005000000 */
[----:B------:R-:W5:Y:S01]  /*1360*/  LDG.E.64 R18, desc[UR4][R18.64] ;  /* 0x0000000412127981 */ /* 0x000f62000c1e1b00 */
[----:B--2---:R-:W-:-:S02]  /*1370*/  HADD2.F32 R204, -RZ, R196.H0_H0 ;  /* 0x200000c4ffcc7230 */ /* 0x004fc40000004100 */
[----:B------:R-:W-:-:S03]  /*1380*/  HADD2.F32 R212, -RZ, R196.H1_H1 ;  /* 0x300000c4ffd47230 */ /* 0x000fc60000004100 */
[----:B------:R-:W-:Y:S01]  /*1390*/  FADD.FTZ R204, R204, -R15 ;  /* 0x8000000fcccc7221 */ /* 0x000fe20000010000 */
[--C-:B------:R-:W-:Y:S02]  /*13a0*/  HADD2.F32 R202, -RZ, R198.reuse.H0_H0 ;  /* 0x200000c6ffca7230 */ /* 0x100fe40000004100 */
[----:B0-----:R-:W-:Y:S02]  /*13b0*/  HADD2.F32 R10, -RZ, R198.H1_H1 ;  /* 0x300000c6ff0a7230 */ /* 0x001fe40000004100 */
[----:B------:R-:W-:Y:S01]  /*13c0*/  FMUL.FTZ R204, R2, R204 ;  /* 0x000000cc02cc7220 */ /* 0x000fe20000410000 */
[----:B------:R-:W2:Y:S01]  /*13d0*/  LDL R198, [R1+0xec] ;  /* 0x0000ec0001c67983 */ /* 0x000ea20000100800 */
[--C-:B------:R-:W-:Y:S02]  /*13e0*/  HADD2.F32 R211, -RZ, R197.reuse.H0_H0 ;  /* 0x200000c5ffd37230 */ /* 0x100fe40000004100 */
[----:B---3--:R-:W-:Y:S02]  /*13f0*/  HADD2.F32 R196, -RZ, R184.H0_H0 ;  /* 0x200000b8ffc47230 */ /* 0x008fe40000004100 */
[----:B------:R-:W-:-:S03]  /*1400*/  HADD2.F32 R203, -RZ, R197.H1_H1 ;  /* 0x300000c5ffcb7230 */ /* 0x000fc60000004100 */
[-C--:B------:R-:W-:Y:S01]  /*1410*/  FMUL.FTZ R197, R236, R196.reuse ;  /* 0x000000c4ecc57220 */ /* 0x080fe20000410000 */
[----:B------:R-:W-:Y:S01]  /*1420*/  FADD.FTZ R132, R132, R196 ;  /* 0x000000c484847221 */ /* 0x000fe20000010000 */
[----:B------:R-:W-:Y:S02]  /*1430*/  FFMA.FTZ R100, R204, R196, R100 ;  /* 0x000000c4cc647223 */ /* 0x000fe40000010064 */
[----:B------:R-:W3:Y:S01]  /*1440*/  LDL R196, [R1+0xf0] ;  /* 0x0000f00001c47983 */ /* 0x000ee20000100800 */
[----:B------:R-:W-:Y:S01]  /*1450*/  FADD.FTZ R212, -R15, R212 ;  /* 0x000000d40fd47221 */ /* 0x000fe20000010100 */
[----:B------:R-:W-:-:S03]  /*1460*/  HADD2.F32 R184, -RZ, R184.H1_H1 ;  /* 0x300000b8ffb87230 */ /* 0x000fc60000004100 */
[----:B------:R-:W-:Y:S02]  /*1470*/  FMUL.FTZ R212, R2, R212 ;  /* 0x000000d402d47220 */ /* 0x000fe40000410000 */
[-C--:B------:R-:W-:Y:S01]  /*1480*/  FMUL.FTZ R248, R224, R184.reuse ;  /* 0x000000b8e0f87220 */ /* 0x080fe20000410000 */
[----:B------:R-:W-:Y:S01]  /*1490*/  FADD.FTZ R133, R133, R184 ;  /* 0x000000b885857221 */ /* 0x000fe20000010000 */
[----:B------:R-:W-:Y:S01]  /*14a0*/  FFMA.FTZ R101, R212, R184, R101 ;  /* 0x000000b8d4657223 */ /* 0x000fe20000010065 */
[----:B------:R-:W-:Y:S01]  /*14b0*/  HADD2.F32 R184, -RZ, R185.H0_H0 ;  /* 0x200000b9ffb87230 */ /* 0x000fe20000004100 */
[----:B------:R-:W3:Y:S01]  /*14c0*/  LDL R224, [R1+0xe4] ;  /* 0x0000e40001e07983 */ /* 0x000ee20000100800 */
[--C-:B----4-:R-:W-:Y:S02]  /*14d0*/  HADD2.F32 R217, -RZ, R188.reuse.H0_H0 ;  /* 0x200000bcffd97230 */ /* 0x110fe40000004100 */
[----:B------:R-:W-:-:S05]  /*14e0*/  HADD2.F32 R188, -RZ, R188.H1_H1 ;  /* 0x300000bcffbc7230 */ /* 0x000fca0000004100 */
[----:B------:R-:W-:Y:S01]  /*14f0*/  FADD.FTZ R69, R69, R188 ;  /* 0x000000bc45457221 */ /* 0x000fe20000010000 */
[-C--:B------:R-:W-:Y:S01]  /*1500*/  FFMA.FTZ R37, R212, R188.reuse, R37 ;  /* 0x000000bcd4257223 */ /* 0x080fe20000010025 */
[----:B------:R-:W-:Y:S01]  /*1510*/  FFMA.FTZ R248, R223, R188, R248 ;  /* 0x000000bcdff87223 */ /* 0x000fe200000100f8 */
[----:B------:R-:W-:Y:S01]  /*1520*/  FMUL.FTZ R188, R222, R184 ;  /* 0x000000b8debc7220 */ /* 0x000fe20000410000 */
[----:B------:R-:W4:Y:S04]  /*1530*/  LDL R223, [R1+0xe8] ;  /* 0x0000e80001df7983 */ /* 0x000f280000100800 */
[----:B------:R-:W4:Y:S01]  /*1540*/  LDL R222, [R1+0xdc] ;  /* 0x0000dc0001de7983 */ /* 0x000f220000100800 */
[--C-:B------:R-:W-:Y:S02]  /*1550*/  HADD2.F32 R11, -RZ, R199.reuse.H0_H0 ;  /* 0x200000c7ff0b7230 */ /* 0x100fe40000004100 */
[----:B------:R-:W-:-:S02]  /*1560*/  HADD2.F32 R199, -RZ, R199.H1_H1 ;  /* 0x300000c7ffc77230 */ /* 0x000fc40000004100 */
[----:B------:R-:W-:Y:S02]  /*1570*/  HADD2.F32 R185, -RZ, R185.H1_H1 ;  /* 0x300000b9ffb97230 */ /* 0x000fe40000004100 */
[C---:B------:R-:W-:Y:S01]  /*1580*/  FADD.FTZ R211, -R15.reuse, R211 ;  /* 0x000000d30fd37221 */ /* 0x040fe20000010100 */
[--C-:B------:R-:W-:Y:S02]  /*1590*/  HADD2.F32 R247, -RZ, R189.reuse.H0_H0 ;  /* 0x200000bdfff77230 */ /* 0x100fe40000004100 */
[C---:B------:R-:W-:Y:S01]  /*15a0*/  FADD.FTZ R203, -R15.reuse, R203 ;  /* 0x000000cb0fcb7221 */ /* 0x040fe20000010100 */
[C---:B------:R-:W-:Y:S01]  /*15b0*/  FADD.FTZ R202, -R15.reuse, R202 ;  /* 0x000000ca0fca7221 */ /* 0x040fe20000010100 */
[C---:B------:R-:W-:Y:S01]  /*15c0*/  FADD.FTZ R10, -R15.reuse, R10 ;  /* 0x0000000a0f0a7221 */ /* 0x040fe20000010100 */
[C---:B------:R-:W-:Y:S01]  /*15d0*/  FADD.FTZ R11, -R15.reuse, R11 ;  /* 0x0000000b0f0b7221 */ /* 0x040fe20000010100 */
[----:B------:R-:W-:Y:S02]  /*15e0*/  HADD2.F32 R189, -RZ, R189.H1_H1 ;  /* 0x300000bdffbd7230 */ /* 0x000fe40000004100 */
[----:B------:R-:W-:-:S02]  /*15f0*/  FADD.FTZ R15, -R15, R199 ;  /* 0x000000c70f0f7221 */ /* 0x000fc40000010100 */
[----:B------:R-:W4:Y:S01]  /*1600*/  LDL R199, [R1+0xe0] ;  /* 0x0000e00001c77983 */ /* 0x000f220000100800 */
[----:B------:R-:W-:Y:S01]  /*1610*/  FADD.FTZ R68, R68, R217 ;  /* 0x000000d944447221 */ /* 0x000fe20000010000 */
[----:B------:R-:W-:Y:S01]  /*1620*/  FFMA.FTZ R36, R204, R217, R36 ;  /* 0x000000d9cc247223 */ /* 0x000fe20000010024 */
[----:B------:R-:W-:Y:S01]  /*1630*/  FMUL.FTZ R211, R2, R211 ;  /* 0x000000d302d37220 */ /* 0x000fe20000410000 */
[----:B------:R-:W-:Y:S02]  /*1640*/  FFMA.FTZ R217, R235, R217, R197 ;  /* 0x000000d9ebd97223 */ /* 0x000fe400000100c5 */
[----:B------:R-:W4:Y:S01]  /*1650*/  LDL R197, [R1+0xd8] ;  /* 0x0000d80001c57983 */ /* 0x000f220000100800 */
[----:B------:R-:W-:Y:S01]  /*1660*/  FADD.FTZ R70, R70, R247 ;  /* 0x000000f746467221 */ /* 0x000fe20000010000 */
[-C--:B------:R-:W-:Y:S01]  /*1670*/  FFMA.FTZ R38, R211, R247.reuse, R38 ;  /* 0x000000f7d3267223 */ /* 0x080fe20000010026 */
[----:B------:R-:W-:Y:S02]  /*1680*/  FFMA.FTZ R247, R230, R247, R188 ;  /* 0x000000f7e6f77223 */ /* 0x000fe400000100bc */
[----:B------:R-:W4:Y:S01]  /*1690*/  LDL R188, [R1+0xd0] ;  /* 0x0000d00001bc7983 */ /* 0x000f220000100800 */
[----:B--2---:R-:W-:-:S03]  /*16a0*/  FMUL.FTZ R240, R198, R185 ;  /* 0x000000b9c6f07220 */ /* 0x004fc60000410000 */
[----:B------:R-:W2:Y:S01]  /*16b0*/  LDL R198, [R1+0xd4] ;  /* 0x0000d40001c67983 */ /* 0x000ea20000100800 */
[----:B---3--:R-:W-:-:S03]  /*16c0*/  FFMA.FTZ R240, R196, R189, R240 ;  /* 0x000000bdc4f07223 */ /* 0x008fc600000100f0 */
[----:B------:R-:W3:Y:S01]  /*16d0*/  LDL R196, [R1+0xcc] ;  /* 0x0000cc0001c47983 */ /* 0x000ee20000100800 */
[----:B------:R-:W-:Y:S01]  /*16e0*/  FADD.FTZ R134, R134, R184 ;  /* 0x000000b886867221 */ /* 0x000fe20000010000 */
[----:B------:R-:W-:Y:S01]  /*16f0*/  FFMA.FTZ R102, R211, R184, R102 ;  /* 0x000000b8d3667223 */ /* 0x000fe20000010066 */
[C---:B------:R-:W-:Y:S01]  /*1700*/  FMUL.FTZ R203, R2.reuse, R203 ;  /* 0x000000cb02cb7220 */ /* 0x040fe20000410000 */
[----:B------:R-:W-:Y:S02]  /*1710*/  HADD2.F32 R184, -RZ, R186.H0_H0 ;  /* 0x200000baffb87230 */ /* 0x000fe40000004100 */
[----:B------:R-:W-:Y:S01]  /*1720*/  FADD.FTZ R135, R135, R185 ;  /* 0x000000b987877221 */ /* 0x000fe20000010000 */
[----:B------:R-:W-:Y:S02]  /*1730*/  HADD2.F32 R239, -RZ, R190.H0_H0 ;  /* 0x200000beffef7230 */ /* 0x000fe40000004100 */
[----:B------:R-:W-:Y:S01]  /*1740*/  FFMA.FTZ R103, R203, R185, R103 ;  /* 0x000000b9cb677223 */ /* 0x000fe20000010067 */
[----:B------:R-:W-:Y:S01]  /*1750*/  FMUL.FTZ R202, R2, R202 ;  /* 0x000000ca02ca7220 */ /* 0x000fe20000410000 */
[----:B------:R-:W-:-:S02]  /*1760*/  HADD2.F32 R186, -RZ, R186.H1_H1 ;  /* 0x300000baffba7230 */ /* 0x000fc40000004100 */
[-C--:B------:R-:W-:Y:S01]  /*1770*/  FMUL.FTZ R185, R224, R184.reuse ;  /* 0x000000b8e0b97220 */ /* 0x080fe20000410000 */
[----:B------:R-:W-:Y:S01]  /*1780*/  FADD.FTZ R72, R72, R239 ;  /* 0x000000ef48487221 */ /* 0x000fe20000010000 */
[-C--:B------:R-:W-:Y:S01]  /*1790*/  FFMA.FTZ R40, R202, R239.reuse, R40 ;  /* 0x000000efca287223 */ /* 0x080fe20000010028 */
[----:B------:R-:W-:Y:S01]  /*17a0*/  FADD.FTZ R136, R136, R184 ;  /* 0x000000b888887221 */ /* 0x000fe20000010000 */
[----:B------:R-:W-:Y:S01]  /*17b0*/  FFMA.FTZ R104, R202, R184, R104 ;  /* 0x000000b8ca687223 */ /* 0x000fe20000010068 */
[----:B----4-:R-:W-:Y:S01]  /*17c0*/  FFMA.FTZ R239, R223, R239, R185 ;  /* 0x000000efdfef7223 */ /* 0x010fe200000100b9 */
[----:B------:R-:W-:Y:S01]  /*17d0*/  FFMA.FTZ R223, R204, R217, RZ ;  /* 0x000000d9ccdf7223 */ /* 0x000fe200000100ff */
[----:B------:R-:W-:Y:S01]  /*17e0*/  FMUL.FTZ R236, R222, R186 ;  /* 0x000000badeec7220 */ /* 0x000fe20000410000 */
[----:B------:R-:W-:Y:S02]  /*17f0*/  FADD.FTZ R222, RZ, R217 ;  /* 0x000000d9ffde7221 */ /* 0x000fe40000010000 */
[----:B------:R-:W-:-:S02]  /*1800*/  FFMA.FTZ R223, R212, R248, R223 ;  /* 0x000000f8d4df7223 */ /* 0x000fc400000100df */
[----:B------:R-:W-:Y:S02]  /*1810*/  FADD.FTZ R222, R222, R248 ;  /* 0x000000f8dede7221 */ /* 0x000fe40000010000 */
[----:B------:R-:W-:Y:S02]  /*1820*/  FFMA.FTZ R223, R211, R247, R223 ;  /* 0x000000f7d3df7223 */ /* 0x000fe400000100df */
[----:B------:R-:W-:Y:S01]  /*1830*/  FADD.FTZ R222, R222, R247 ;  /* 0x000000f7dede7221 */ /* 0x000fe20000010000 */
[----:B------:R-:W-:Y:S02]  /*1840*/  HADD2.F32 R190, -RZ, R190.H1_H1 ;  /* 0x300000beffbe7230 */ /* 0x000fe40000004100 */
[----:B------:R-:W-:Y:S01]  /*1850*/  FFMA.FTZ R223, R203, R240, R223 ;  /* 0x000000f0cbdf7223 */ /* 0x000fe200000100df */
[----:B------:R-:W-:Y:S02]  /*1860*/  HADD2.F32 R184, -RZ, R187.H0_H0 ;  /* 0x200000bbffb87230 */ /* 0x000fe40000004100 */
[----:B------:R-:W-:Y:S01]  /*1870*/  FADD.FTZ R222, R222, R240 ;  /* 0x000000f0dede7221 */ /* 0x000fe20000010000 */
[----:B------:R-:W-:-:S02]  /*1880*/  HADD2.F32 R235, -RZ, R191.H0_H0 ;  /* 0x200000bfffeb7230 */ /* 0x000fc40000004100 */
[C---:B------:R-:W-:Y:S01]  /*1890*/  FMUL.FTZ R11, R2.reuse, R11 ;  /* 0x0000000b020b7220 */ /* 0x040fe20000410000 */
[----:B------:R-:W-:Y:S02]  /*18a0*/  HADD2.F32 R187, -RZ, R187.H1_H1 ;  /* 0x300000bbffbb7230 */ /* 0x000fe40000004100 */
[----:B------:R-:W-:Y:S01]  /*18b0*/  FMUL.FTZ R10, R2, R10 ;  /* 0x0000000a020a7220 */ /* 0x000fe20000410000 */
[----:B------:R-:W-:Y:S01]  /*18c0*/  FFMA.FTZ R236, R199, R190, R236 ;  /* 0x000000bec7ec7223 */ /* 0x000fe200000100ec */
[----:B------:R-:W-:Y:S01]  /*18d0*/  FADD.FTZ R222, R222, R239 ;  /* 0x000000efdede7221 */ /* 0x000fe20000010000 */
[----:B------:R-:W-:Y:S01]  /*18e0*/  FFMA.FTZ R223, R202, R239, R223 ;  /* 0x000000efcadf7223 */ /* 0x000fe200000100df */
[----:B------:R-:W-:Y:S01]  /*18f0*/  FADD.FTZ R74, R74, R235 ;  /* 0x000000eb4a4a7221 */ /* 0x000fe20000010000 */
[----:B------:R-:W-:Y:S01]  /*1900*/  FFMA.FTZ R42, R11, R235, R42 ;  /* 0x000000eb0b2a7223 */ /* 0x000fe2000001002a */
[----:B------:R-:W-:Y:S02]  /*1910*/  HADD2.F32 R191, -RZ, R191.H1_H1 ;  /* 0x300000bfffbf7230 */ /* 0x000fe40000004100 */
[----:B------:R-:W-:Y:S01]  /*1920*/  FADD.FTZ R222, R222, R236 ;  /* 0x000000ecdede7221 */ /* 0x000fe20000010000 */
[----:B------:R-:W-:Y:S01]  /*1930*/  FFMA.FTZ R223, R10, R236, R223 ;  /* 0x000000ec0adf7223 */ /* 0x000fe200000100df */
[----:B------:R-:W-:Y:S01]  /*1940*/  FMUL.FTZ R15, R2, R15 ;  /* 0x0000000f020f7220 */ /* 0x000fe20000410000 */
[----:B------:R-:W-:Y:S01]  /*1950*/  FADD.FTZ R71, R71, R189 ;  /* 0x000000bd47477221 */ /* 0x000fe20000010000 */
[----:B------:R-:W-:Y:S01]  /*1960*/  FFMA.FTZ R39, R203, R189, R39 ;  /* 0x000000bdcb277223 */ /* 0x000fe20000010027 */
[----:B------:R-:W-:Y:S01]  /*1970*/  FADD.FTZ R73, R73, R190 ;  /* 0x000000be49497221 */ /* 0x000fe20000010000 */
[C---:B------:R-:W-:Y:S01]  /*1980*/  FFMA.FTZ R41, R10.reuse, R190, R41 ;  /* 0x000000be0a297223 */ /* 0x040fe20000010029 */
[----:B------:R-:W-:Y:S01]  /*1990*/  FADD.FTZ R137, R137, R186 ;  /* 0x000000ba89897221 */ /* 0x000fe20000010000 */
[----:B------:R-:W-:Y:S01]  /*19a0*/  FFMA.FTZ R105, R10, R186, R105 ;  /* 0x000000ba0a697223 */ /* 0x000fe20000010069 */
[----:B------:R-:W-:Y:S01]  /*19b0*/  FADD.FTZ R138, R138, R184 ;  /* 0x000000b88a8a7221 */ /* 0x000fe20000010000 */
[-C--:B------:R-:W-:Y:S01]  /*19c0*/  FFMA.FTZ R106, R11, R184.reuse, R106 ;  /* 0x000000b80b6a7223 */ /* 0x080fe2000001006a */
[----:B------:R-:W-:Y:S01]  /*19d0*/  FADD.FTZ R75, R75, R191 ;  /* 0x000000bf4b4b7221 */ /* 0x000fe20000010000 */
[----:B------:R-:W-:Y:S01]  /*19e0*/  FFMA.FTZ R43, R15, R191, R43 ;  /* 0x000000bf0f2b7223 */ /* 0x000fe2000001002b */
[----:B------:R-:W-:Y:S01]  /*19f0*/  FADD.FTZ R139, R139, R187 ;  /* 0x000000bb8b8b7221 */ /* 0x000fe20000010000 */
[----:B------:R-:W-:Y:S01]  /*1a00*/  FFMA.FTZ R107, R15, R187, R107 ;  /* 0x000000bb0f6b7223 */ /* 0x000fe2000001006b */
[----:B------:R-:W-:Y:S01]  /*1a10*/  IADD3 R224, R3, 0x100, RZ ;  /* 0x0000010003e07810 */ /* 0x000fe20007ffe0ff */
[----:B--2---:R-:W-:-:S04]  /*1a20*/  FMUL.FTZ R185, R198, R184 ;  /* 0x000000b8c6b97220 */ /* 0x004fc80000410000 */
[----:B------:R-:W-:-:S04]  /*1a30*/  FFMA.FTZ R235, R197, R235, R185 ;  /* 0x000000ebc5eb7223 */ /* 0x000fc800000100b9 */
[----:B------:R-:W-:Y:S01]  /*1a40*/  FADD.FTZ R222, R222, R235 ;  /* 0x000000ebdede7221 */ /* 0x000fe20000010000 */
[----:B------:R-:W-:Y:S01]  /*1a50*/  FFMA.FTZ R223, R11, R235, R223 ;  /* 0x000000eb0bdf7223 */ /* 0x000fe200000100df */
[----:B---3--:R-:W-:-:S04]  /*1a60*/  FMUL.FTZ R230, R196, R187 ;  /* 0x000000bbc4e67220 */ /* 0x008fc80000410000 */
[----:B------:R-:W-:-:S04]  /*1a70*/  FFMA.FTZ R230, R188, R191, R230 ;  /* 0x000000bfbce67223 */ /* 0x000fc800000100e6 */
[----:B------:R-:W-:Y:S01]  /*1a80*/  FADD.FTZ R222, R222, R230 ;  /* 0x000000e6dede7221 */ /* 0x000fe20000010000 */
[----:B------:R-:W-:-:S07]  /*1a90*/  FFMA.FTZ R223, R15, R230, R223 ;  /* 0x000000e60fdf7223 */ /* 0x000fce00000100df */
.L_x_444:
[----:B------:R-:W-:Y:S05]  /*1aa0*/  BSYNC B0 ;  /* 0x0000000000007941 */ /* 0x000fea0003800000 */
.L_x_443:
[----:B------:R-:W2:Y:S01]  /*1ab0*/  LDL R184, [R1+0x4] ;  /* 0x0000040001b87983 */ /* 0x000ea20000100800 */
[----:B------:R-:W-:Y:S01]  /*1ac0*/  BSSY B0, `(.L_x_445) ;  /* 0x0000098000007945 */ /* 0x000fe20003800000 */
[----:B--2---:R-:W-:-:S13]  /*1ad0*/  ISETP.NE.AND P2, PT, R184, RZ, PT ;  /* 0x000000ffb800720c */ /* 0x004fda0003f45270 */
[----:B------:R-:W-:Y:S05]  /*1ae0*/  @!P2 BRA `(.L_x_446) ;  /* 0x000000080054a947 */ /* 0x000fea0003800000 */
[----:B------:R-:W0:Y:S01]  /*1af0*/  LDC.64 R184, c[0x0][0x2c0] ;  /* 0x0000b000ffb87b82 */ /* 0x000e220000000a00 */
[C---:B------:R-:W-:Y:S01]  /*1b00*/  LEA R192, P2, R224.reuse, UR10, 0x4 ;  /* 0x0000000ae0c07c11 */ /* 0x040fe2000f8420ff */
[----:B------:R-:W2:Y:S04]  /*1b10*/  LDL R238, [R1+0xc4] ;  /* 0x0000c40001ee7983 */ /* 0x000ea80000100800 */
[----:B------:R-:W3:Y:S01]  /*1b20*/  LDL R237, [R1+0xc8] ;  /* 0x0000c80001ed7983 */ /* 0x000ee20000100800 */
[C---:B------:R-:W-:Y:S01]  /*1b30*/  LEA.HI.X R193, R224.reuse, UR11, RZ, 0x4, P2 ;  /* 0x0000000be0c17c11 */ /* 0x040fe200090f24ff */
        /* <DEDUP_REMOVED lines=8> */
[----:B0-----:R-:W-:-:S03]  /*1bc0*/  IMAD.WIDE.U32 R184, R224, 0x10, R184 ;  /* 0x00000010e0b87825 */ /* 0x001fc600078e00b8 */
[----:B------:R-:W4:Y:S04]  /*1bd0*/  LDL R199, [R1+0xb8] ;  /* 0x0000b80001c77983 */ /* 0x000f280000100800 */
[----:B------:R-:W3:Y:S01]  /*1be0*/  LDG.E.128 R184, desc[UR4][R184.64] ;  /* 0x00000004b8b87981 */ /* 0x000ee2000c1e1d00 */
[----:B-1----:R-:W-:-:S06]  /*1bf0*/  IMAD.WIDE.U32 R188, R224, 0x10, R188 ;  /* 0x00000010e0bc7825 */ /* 0x002fcc00078e00bc */
[----:B------:R-:W4:Y:S01]  /*1c00*/  LDG.E.128 R188, desc[UR4][R188.64] ;  /* 0x00000004bcbc7981 */ /* 0x000f22000c1e1d00 */
[----:B------:R-:W-:-:S04]  /*1c10*/  ISETP.NE.U32.AND P2, PT, RZ, UR14, PT ;  /* 0x0000000eff007c0c */ /* 0x000fc8000bf45070 */
[----:B------:R-:W-:-:S13]  /*1c20*/  ISETP.NE.AND.EX P2, PT, RZ, UR15, PT, P2 ;  /* 0x0000000fff007c0c */ /* 0x000fda000bf45320 */
[----:B------:R-:W0:Y:S02]  /*1c30*/  @P2 LDC.64 R22, c[0x0][0x248] ;  /* 0x00009200ff162b82 */ /* 0x000e240000000a00 */
[----:B0-----:R-:W-:-:S04]  /*1c40*/  @P2 IADD3 R22, P3, R196, R22, RZ ;  /* 0x00000016c4162210 */ /* 0x001fc80007f7e0ff */
[----:B------:R-:W-:Y:S02]  /*1c50*/  @P2 IADD3.X R23, R12, R23, RZ, P3, !PT ;  /* 0x000000170c172210 */ /* 0x000fe40001ffe4ff */
[----:B------:R-:W-:-:S03]  /*1c60*/  ISETP.NE.U32.AND P3, PT, RZ, UR8, PT ;  /* 0x00000008ff007c0c */ /* 0x000fc6000bf65070 */
[----:B------:R0:W5:Y:S01]  /*1c70*/  @P2 LDG.E.64 R20, desc[UR4][R22.64] ;  /* 0x0000000416142981 */ /* 0x000162000c1e1b00 */
[----:B------:R-:W-:-:S13]  /*1c80*/  ISETP.NE.AND.EX P3, PT, RZ, UR9, PT, P3 ;  /* 0x00000009ff007c0c */ /* 0x000fda000bf65330 */
[----:B0-----:R-:W-:-:S04]  /*1c90*/  @P3 LEA R22, P2, R224, UR8, 0x4 ;  /* 0x00000008e0163c11 */ /* 0x001fc8000f8420ff */
[----:B------:R-:W-:-:S05]  /*1ca0*/  @P3 LEA.HI.X R23, R224, UR9, RZ, 0x4, P2 ;  /* 0x00000009e0173c11 */ /* 0x000fca00090f24ff */
[----:B------:R0:W5:Y:S02]  /*1cb0*/  @P3 LDG.E.128 R32, desc[UR4][R22.64] ;  /* 0x0000000416203981 */ /* 0x000164000c1e1d00 */
[----:B0-----:R-:W-:-:S04]  /*1cc0*/  IADD3 R22, P2, R196, UR12, RZ ;  /* 0x0000000cc4167c10 */ /* 0x001fc8000ff5e0ff */
[----:B------:R-:W-:Y:S02]  /*1cd0*/  IADD3.X R23, R12, UR13, RZ, P2, !PT ;  /* 0x0000000d0c177c10 */ /* 0x000fe400097fe4ff */
[----:B------:R-:W-:-:S04]  /*1ce0*/  ISETP.NE.AND P2, PT, R197, RZ, PT ;  /* 0x000000ffc500720c */ /* 0x000fc80003f45270 */
[----:B------:R-:W5:Y:S01]  /*1cf0*/  LDG.E.64 R22, desc[UR4][R22.64] ;  /* 0x0000000416167981 */ /* 0x000f62000c1e1b00 */
[--C-:B--2---:R-:W-:Y:S02]  /*1d00*/  HADD2.F32 R209, -RZ, R193.reuse.H0_H0 ;  /* 0x200000c1ffd17230 */ /* 0x104fe40000004100 */
[----:B------:R-:W-:Y:S01]  /*1d10*/  HADD2.F32 R198, -RZ, R193.H1_H1 ;  /* 0x300000c1ffc67230 */ /* 0x000fe20000004100 */
[----:B-----5:R-:W-:Y:S01]  /*1d20*/  FSEL R193, R216, RZ, !P2 ;  /* 0x000000ffd8c17208 */ /* 0x020fe20005000000 */
[--C-:B------:R-:W-:Y:S02]  /*1d30*/  HADD2.F32 R215, -RZ, R192.reuse.H0_H0 ;  /* 0x200000c0ffd77230 */ /* 0x100fe40000004100 */
[----:B------:R-:W-:Y:S02]  /*1d40*/  HADD2.F32 R210, -RZ, R192.H1_H1 ;  /* 0x300000c0ffd27230 */ /* 0x000fe40000004100 */
[--C-:B------:R-:W-:Y:S02]  /*1d50*/  HADD2.F32 R12, -RZ, R194.reuse.H0_H0 ;  /* 0x200000c2ff0c7230 */ /* 0x100fe40000004100 */
        /* <DEDUP_REMOVED lines=18> */
[----:B------:R-:W-:Y:S02]  /*1e80*/  FFMA.FTZ R251, R237, R251, R197 ;  /* 0x000000fbedfb7223 */ /* 0x000fe400000100c5 */
[----:B------:R-:W3:Y:S01]  /*1e90*/  LDL R197, [R1+0xb0] ;  /* 0x0000b00001c57983 */ /* 0x000ee20000100800 */
[----:B------:R-:W-:Y:S01]  /*1ea0*/  FADD.FTZ R168, R168, R196 ;  /* 0x000000c4a8a87221 */ /* 0x000fe20000010000 */
[----:B------:R-:W-:Y:S02]  /*1eb0*/  FFMA.FTZ R140, R215, R196, R140 ;  /* 0x000000c4d78c7223 */ /* 0x000fe4000001008c */
[----:B------:R-:W4:Y:S01]  /*1ec0*/  LDL R196, [R1+0xa4] ;  /* 0x0000a40001c47983 */ /* 0x000f220000100800 */
[----:B------:R-:W-:Y:S02]  /*1ed0*/  HADD2.F32 R184, -RZ, R184.H1_H1 ;  /* 0x300000b8ffb87230 */ /* 0x000fe40000004100 */
[----:B------:R-:W-:Y:S01]  /*1ee0*/  FMUL.FTZ R210, R2, R210 ;  /* 0x000000d202d27220 */ /* 0x000fe20000410000 */
[----:B------:R-:W-:-:S02]  /*1ef0*/  HADD2.F32 R188, -RZ, R188.H1_H1 ;  /* 0x300000bcffbc7230 */ /* 0x000fc40000004100 */
[-C--:B------:R-:W-:Y:S01]  /*1f00*/  FMUL.FTZ R246, R229, R184.reuse ;  /* 0x000000b8e5f67220 */ /* 0x080fe20000410000 */
[----:B------:R-:W-:Y:S01]  /*1f10*/  FADD.FTZ R169, R169, R184 ;  /* 0x000000b8a9a97221 */ /* 0x000fe20000010000 */
[C---:B------:R-:W-:Y:S01]  /*1f20*/  FFMA.FTZ R141, R210.reuse, R184, R141 ;  /* 0x000000b8d28d7223 */ /* 0x040fe2000001008d */
[----:B------:R-:W-:Y:S02]  /*1f30*/  HADD2.F32 R184, -RZ, R185.H0_H0 ;  /* 0x200000b9ffb87230 */ /* 0x000fe40000004100 */
[----:B------:R-:W-:Y:S01]  /*1f40*/  FADD.FTZ R45, R45, R188 ;  /* 0x000000bc2d2d7221 */ /* 0x000fe20000010000 */
[----:B------:R-:W-:Y:S02]  /*1f50*/  HADD2.F32 R245, -RZ, R189.H0_H0 ;  /* 0x200000bdfff57230 */ /* 0x000fe40000004100 */
[-C--:B------:R-:W-:Y:S01]  /*1f60*/  FFMA.FTZ R77, R210, R188.reuse, R77 ;  /* 0x000000bcd24d7223 */ /* 0x080fe2000001004d */
[----:B------:R-:W-:Y:S01]  /*1f70*/  FFMA.FTZ R246, R225, R188, R246 ;  /* 0x000000bce1f67223 */ /* 0x000fe200000100f6 */
[----:B------:R-:W-:Y:S01]  /*1f80*/  FMUL.FTZ R209, R2, R209 ;  /* 0x000000d102d17220 */ /* 0x000fe20000410000 */
[----:B------:R-:W-:-:S02]  /*1f90*/  HADD2.F32 R185, -RZ, R185.H1_H1 ;  /* 0x300000b9ffb97230 */ /* 0x000fc40000004100 */
[-C--:B------:R-:W-:Y:S01]  /*1fa0*/  FMUL.FTZ R188, R220, R184.reuse ;  /* 0x000000b8dcbc7220 */ /* 0x080fe20000410000 */
[----:B------:R-:W-:Y:S01]  /*1fb0*/  FADD.FTZ R46, R46, R245 ;  /* 0x000000f52e2e7221 */ /* 0x000fe20000010000 */
[-C--:B------:R-:W-:Y:S01]  /*1fc0*/  FFMA.FTZ R78, R209, R245.reuse, R78 ;  /* 0x000000f5d14e7223 */ /* 0x080fe2000001004e */
[----:B------:R-:W-:Y:S02]  /*1fd0*/  HADD2.F32 R189, -RZ, R189.H1_H1 ;  /* 0x300000bdffbd7230 */ /* 0x000fe40000004100 */
[----:B------:R-:W-:Y:S01]  /*1fe0*/  FFMA.FTZ R245, R199, R245, R188 ;  /* 0x000000f5c7f57223 */ /* 0x000fe200000100bc */
[----:B------:R-:W4:Y:S01]  /*1ff0*/  LDL R220, [R1+0xa8] ;  /* 0x0000a80001dc7983 */ /* 0x000f220000100800 */
[----:B------:R-:W-:Y:S01]  /*2000*/  FADD.FTZ R170, R170, R184 ;  /* 0x000000b8aaaa7221 */ /* 0x000fe20000010000 */
[----:B------:R-:W-:Y:S02]  /*2010*/  FFMA.FTZ R142, R209, R184, R142 ;  /* 0x000000b8d18e7223 */ /* 0x000fe4000001008e */
[----:B------:R-:W4:Y:S01]  /*2020*/  LDL R199, [R1+0x9c] ;  /* 0x00009c0001c77983 */ /* 0x000f220000100800 */
[----:B------:R-:W-:Y:S01]  /*2030*/  FMUL.FTZ R195, R2, R195 ;  /* 0x000000c302c37220 */ /* 0x000fe20000410000 */
[----:B------:R-:W-:-:S02]  /*2040*/  HADD2.F32 R184, -RZ, R186.H0_H0 ;  /* 0x200000baffb87230 */ /* 0x000fc40000004100 */
[----:B------:R-:W-:Y:S01]  /*2050*/  FADD.FTZ R171, R171, R185 ;  /* 0x000000b9abab7221 */ /* 0x000fe20000010000 */
[----:B------:R-:W-:Y:S01]  /*2060*/  FADD.FTZ R47, R47, R189 ;  /* 0x000000bd2f2f7221 */ /* 0x000fe20000010000 */
[C---:B------:R-:W-:Y:S01]  /*2070*/  FFMA.FTZ R143, R195.reuse, R185, R143 ;  /* 0x000000b9c38f7223 */ /* 0x040fe2000001008f */
[----:B------:R-:W-:Y:S01]  /*2080*/  FFMA.FTZ R79, R195, R189, R79 ;  /* 0x000000bdc34f7223 */ /* 0x000fe2000001004f */
[----:B------:R-:W4:Y:S01]  /*2090*/  LDL R188, [R1+0x90] ;  /* 0x0000900001bc7983 */ /* 0x000f220000100800 */
[----:B--2---:R-:W-:-:S03]  /*20a0*/  FMUL.FTZ R238, R198, R185 ;  /* 0x000000b9c6ee7220 */ /* 0x004fc60000410000 */
[----:B------:R-:W2:Y:S01]  /*20b0*/  LDL R198, [R1+0xa0] ;  /* 0x0000a00001c67983 */ /* 0x000ea20000100800 */
[----:B---3--:R-:W-:-:S03]  /*20c0*/  FFMA.FTZ R238, R197, R189, R238 ;  /* 0x000000bdc5ee7223 */ /* 0x008fc600000100ee */
[----:B------:R-:W3:Y:S01]  /*20d0*/  LDL R197, [R1+0x94] ;  /* 0x0000940001c57983 */ /* 0x000ee20000100800 */
[----:B----4-:R-:W-:-:S03]  /*20e0*/  FMUL.FTZ R185, R196, R184 ;  /* 0x000000b8c4b97220 */ /* 0x010fc60000410000 */
[----:B------:R-:W4:Y:S04]  /*20f0*/  LDL R196, [R1+0x98] ;  /* 0x0000980001c47983 */ /* 0x000f280000100800 */
[----:B------:R-:W4:Y:S01]  /*2100*/  LDL R189, [R1+0x8c] ;  /* 0x00008c0001bd7983 */ /* 0x000f220000100800 */
[----:B------:R-:W-:Y:S01]  /*2110*/  FADD.FTZ R222, R222, R251 ;  /* 0x000000fbdede7221 */ /* 0x000fe20000010000 */
[----:B------:R-:W-:Y:S01]  /*2120*/  FFMA.FTZ R223, R215, R251, R223 ;  /* 0x000000fbd7df7223 */ /* 0x000fe200000100df */
[----:B------:R-:W-:Y:S02]  /*2130*/  HADD2.F32 R237, -RZ, R190.H0_H0 ;  /* 0x200000beffed7230 */ /* 0x000fe40000004100 */
[----:B------:R-:W-:Y:S01]  /*2140*/  FADD.FTZ R222, R222, R246 ;  /* 0x000000f6dede7221 */ /* 0x000fe20000010000 */
[----:B------:R-:W-:Y:S01]  /*2150*/  FFMA.FTZ R223, R210, R246, R223 ;  /* 0x000000f6d2df7223 */ /* 0x000fe200000100df */
[----:B------:R-:W-:Y:S01]  /*2160*/  FMUL.FTZ R194, R2, R194 ;  /* 0x000000c202c27220 */ /* 0x000fe20000410000 */
[----:B------:R-:W-:-:S02]  /*2170*/  HADD2.F32 R186, -RZ, R186.H1_H1 ;  /* 0x300000baffba7230 */ /* 0x000fc40000004100 */
[----:B------:R-:W-:Y:S01]  /*2180*/  FADD.FTZ R222, R222, R245 ;  /* 0x000000f5dede7221 */ /* 0x000fe20000010000 */
[----:B------:R-:W-:Y:S01]  /*2190*/  FFMA.FTZ R223, R209, R245, R223 ;  /* 0x000000f5d1df7223 */ /* 0x000fe200000100df */
[----:B------:R-:W-:Y:S01]  /*21a0*/  FADD.FTZ R172, R172, R184 ;  /* 0x000000b8acac7221 */ /* 0x000fe20000010000 */
[----:B------:R-:W-:Y:S01]  /*21b0*/  FFMA.FTZ R144, R194, R184, R144 ;  /* 0x000000b8c2907223 */ /* 0x000fe20000010090 */
[----:B------:R-:W-:Y:S01]  /*21c0*/  FADD.FTZ R48, R48, R237 ;  /* 0x000000ed30307221 */ /* 0x000fe20000010000 */
[-C--:B------:R-:W-:Y:S01]  /*21d0*/  FFMA.FTZ R80, R194, R237.reuse, R80 ;  /* 0x000000edc2507223 */ /* 0x080fe20000010050 */
[----:B------:R-:W-:Y:S02]  /*21e0*/  HADD2.F32 R190, -RZ, R190.H1_H1 ;  /* 0x300000beffbe7230 */ /* 0x000fe40000004100 */
[----:B------:R-:W-:Y:S01]  /*21f0*/  FFMA.FTZ R237, R220, R237, R185 ;  /* 0x000000eddced7223 */ /* 0x000fe200000100b9 */
[----:B------:R-:W-:Y:S02]  /*2200*/  HADD2.F32 R184, -RZ, R187.H0_H0 ;  /* 0x200000bbffb87230 */ /* 0x000fe40000004100 */
[----:B------:R-:W-:Y:S01]  /*2210*/  FADD.FTZ R222, R222, R238 ;  /* 0x000000eedede7221 */ /* 0x000fe20000010000 */
[----:B------:R-:W-:Y:S01]  /*2220*/  FMUL.FTZ R229, R199, R186 ;  /* 0x000000bac7e57220 */ /* 0x000fe20000410000 */
[----:B------:R-:W-:Y:S01]  /*2230*/  FFMA.FTZ R223, R195, R238, R223 ;  /* 0x000000eec3df7223 */ /* 0x000fe200000100df */
[----:B------:R-:W-:-:S02]  /*2240*/  HADD2.F32 R225, -RZ, R191.H0_H0 ;  /* 0x200000bfffe17230 */ /* 0x000fc40000004100 */
[C---:B------:R-:W-:Y:S01]  /*2250*/  FMUL.FTZ R192, R2.reuse, R192 ;  /* 0x000000c002c07220 */ /* 0x040fe20000410000 */
[----:B------:R-:W-:Y:S02]  /*2260*/  HADD2.F32 R187, -RZ, R187.H1_H1 ;  /* 0x300000bbffbb7230 */ /* 0x000fe40000004100 */
[----:B------:R-:W-:Y:S01]  /*2270*/  FMUL.FTZ R12, R2, R12 ;  /* 0x0000000c020c7220 */ /* 0x000fe20000410000 */
[----:B------:R-:W-:Y:S01]  /*2280*/  FADD.FTZ R222, R222, R237 ;  /* 0x000000eddede7221 */ /* 0x000fe20000010000 */
[----:B------:R-:W-:Y:S01]  /*2290*/  FFMA.FTZ R223, R194, R237, R223 ;  /* 0x000000edc2df7223 */ /* 0x000fe200000100df */
[----:B------:R-:W-:Y:S01]  /*22a0*/  FADD.FTZ R50, R50, R225 ;  /* 0x000000e132327221 */ /* 0x000fe20000010000 */
[----:B------:R-:W-:Y:S01]  /*22b0*/  FFMA.FTZ R82, R192, R225, R82 ;  /* 0x000000e1c0527223 */ /* 0x000fe20000010052 */
[----:B------:R-:W-:Y:S02]  /*22c0*/  HADD2.F32 R191, -RZ, R191.H1_H1 ;  /* 0x300000bfffbf7230 */ /* 0x000fe40000004100 */
        /* <DEDUP_REMOVED lines=12> */
[----:B--2---:R-:W-:-:S04]  /*2390*/  FFMA.FTZ R229, R198, R190, R229 ;  /* 0x000000bec6e57223 */ /* 0x004fc800000100e5 */
[----:B------:R-:W-:Y:S01]  /*23a0*/  FADD.FTZ R222, R222, R229 ;  /* 0x000000e5dede7221 */ /* 0x000fe20000010000 */
[----:B---3--:R-:W-:Y:S01]  /*23b0*/  FMUL.FTZ R185, R197, R184 ;  /* 0x000000b8c5b97220 */ /* 0x008fe20000410000 */
[----:B------:R-:W-:-:S03]  /*23c0*/  FFMA.FTZ R223, R12, R229, R223 ;  /* 0x000000e50cdf7223 */ /* 0x000fc600000100df */
[----:B----4-:R-:W-:Y:S01]  /*23d0*/  FFMA.FTZ R225, R196, R225, R185 ;  /* 0x000000e1c4e17223 */ /* 0x010fe200000100b9 */
[----:B------:R-:W-:-:S03]  /*23e0*/  FMUL.FTZ R220, R189, R187 ;  /* 0x000000bbbddc7220 */ /* 0x000fc60000410000 */
[----:B------:R-:W-:Y:S01]  /*23f0*/  FADD.FTZ R222, R222, R225 ;  /* 0x000000e1dede7221 */ /* 0x000fe20000010000 */
[----:B------:R-:W-:Y:S01]  /*2400*/  FFMA.FTZ R223, R192, R225, R223 ;  /* 0x000000e1c0df7223 */ /* 0x000fe200000100df */
[----:B------:R-:W-:-:S04]  /*2410*/  FFMA.FTZ R220, R188, R191, R220 ;  /* 0x000000bfbcdc7223 */ /* 0x000fc800000100dc */
[----:B------:R-:W-:Y:S01]  /*2420*/  FADD.FTZ R222, R222, R220 ;  /* 0x000000dcdede7221 */ /* 0x000fe20000010000 */
[----:B------:R-:W-:-:S07]  /*2430*/  FFMA.FTZ R223, R193, R220, R223 ;  /* 0x000000dcc1df7223 */ /* 0x000fce00000100df */
.L_x_446:
[----:B------:R-:W-:Y:S05]  /*2440*/  BSYNC B0 ;  /* 0x0000000000007941 */ /* 0x000fea0003800000 */
.L_x_445:
[----:B------:R-:W-:Y:S04]  /*2450*/  BSSY B0, `(.L_x_447) ;  /* 0x0000097000007945 */ /* 0x000fe80003800000 */
[----:B------:R-:W-:Y:S05]  /*2460*/  @!P0 BRA `(.L_x_448) ;  /* 0x0000000800548947 */ /* 0x000fea0003800000 */
[----:B------:R-:W0:Y:S01]  /*2470*/  LDC.64 R184, c[0x0][0x2c0] ;  /* 0x0000b000ffb87b82 */ /* 0x000e220000000a00 */
[----:B------:R-:W2:Y:S04]  /*2480*/  LDL R243, [R1+0x84] ;  /* 0x0000840001f37983 */ /* 0x000ea80000100800 */
[----:B------:R-:W3:Y:S01]  /*2490*/  LDL R234, [R1+0x88] ;  /* 0x0000880001ea7983 */ /* 0x000ee20000100800 */
[C---:B------:R-:W-:Y:S02]  /*24a0*/  LEA R196, P2, R224.reuse, UR10, 0x4 ;  /* 0x0000000ae0c47c11 */ /* 0x040fe4000f8420ff */
[----:B------:R-:W1:Y:S01]  /*24b0*/  LDC.64 R188, c[0x0][0x2b8] ;  /* 0x0000ae00ffbc7b82 */ /* 0x000e620000000a00 */
[C---:B------:R-:W-:Y:S01]  /*24c0*/  SHF.L.U32 R13, R224.reuse, 0x3, RZ ;  /* 0x00000003e00d7819 */ /* 0x040fe200000006ff */
[----:B------:R-:W4:Y:S01]  /*24d0*/  LDL R233, [R1+0x7c] ;  /* 0x00007c0001e97983 */ /* 0x000f220000100800 */
[----:B------:R-:W-:-:S02]  /*24e0*/  LEA.HI.X R197, R224, UR11, RZ, 0x4, P2 ;  /* 0x0000000be0c57c11 */ /* 0x000fc400090f24ff */
[C---:B------:R-:W-:Y:S01]  /*24f0*/  SHF.L.U64.HI R8, R224.reuse, 0x3, RZ ;  /* 0x00000003e0087819 */ /* 0x040fe200000102ff */
[----:B------:R-:W4:Y:S02]  /*2500*/  LDL R228, [R1+0x80] ;  /* 0x0000800001e47983 */ /* 0x000f240000100800 */
[----:B------:R-:W1:Y:S02]  /*2510*/  LDC.U8 R219, c[0x0][0x2a0] ;  /* 0x0000a800ffdb7b82 */ /* 0x000e640000000000 */
[----:B------:R-:W2:Y:S04]  /*2520*/  LDG.E.128 R196, desc[UR4][R196.64] ;  /* 0x00000004c4c47981 */ /* 0x000ea8000c1e1d00 */
[----:B------:R-:W4:Y:S01]  /*2530*/  LDL R221, [R1+0x74] ;  /* 0x0000740001dd7983 */ /* 0x000f220000100800 */
[----:B0-----:R-:W-:-:S06]  /*2540*/  IMAD.WIDE.U32 R184, R224, 0x10, R184 ;  /* 0x00000010e0b87825 */ /* 0x001fcc00078e00b8 */
        /* <DEDUP_REMOVED lines=16> */
[----:B------:R-:W-:Y:S02]  /*2650*/  ISETP.NE.AND P2, PT, R219, RZ, PT ;  /* 0x000000ffdb00720c */ /* 0x000fe40003f45270 */
[----:B------:R-:W4:Y:S02]  /*2660*/  LDL R219, [R1+0x78] ;  /* 0x0000780001db7983 */ /* 0x000f240000100800 */
[----:B-----5:R-:W-:Y:S02]  /*2670*/  FSEL R200, R216, RZ, !P2 ;  /* 0x000000ffd8c87208 */ /* 0x020fe40005000000 */
[----:B------:R-:W5:Y:S01]  /*2680*/  LDG.E.64 R26, desc[UR4][R26.64] ;  /* 0x000000041a1a7981 */ /* 0x000f62000c1e1b00 */
[--C-:B--2---:R-:W-:Y:S02]  /*2690*/  HADD2.F32 R214, -RZ, R196.reuse.H0_H0 ;  /* 0x200000c4ffd67230 */ /* 0x104fe40000004100 */
[----:B------:R-:W-:-:S03]  /*26a0*/  HADD2.F32 R208, -RZ, R196.H1_H1 ;  /* 0x300000c4ffd07230 */ /* 0x000fc60000004100 */
[----:B------:R-:W-:Y:S01]  /*26b0*/  FADD.FTZ R214, -R200, R214 ;  /* 0x000000d6c8d67221 */ /* 0x000fe20000010100 */
[--C-:B------:R-:W-:Y:S02]  /*26c0*/  HADD2.F32 R207, -RZ, R197.reuse.H0_H0 ;  /* 0x200000c5ffcf7230 */ /* 0x100fe40000004100 */
[----:B------:R-:W-:Y:S02]  /*26d0*/  HADD2.F32 R201, -RZ, R197.H1_H1 ;  /* 0x300000c5ffc97230 */ /* 0x000fe40000004100 */
[----:B---3--:R-:W-:Y:S02]  /*26e0*/  HADD2.F32 R196, -RZ, R184.H0_H0 ;  /* 0x200000b8ffc47230 */ /* 0x008fe40000004100 */
[----:B------:R-:W-:Y:S01]  /*26f0*/  FMUL.FTZ R214, R2, R214 ;  /* 0x000000d602d67220 */ /* 0x000fe20000410000 */
[--C-:B------:R-:W-:Y:S02]  /*2700*/  HADD2.F32 R8, -RZ, R198.reuse.H0_H0 ;  /* 0x200000c6ff087230 */ /* 0x100fe40000004100 */
[----:B------:R-:W-:-:S02]  /*2710*/  HADD2.F32 R13, -RZ, R198.H1_H1 ;  /* 0x300000c6ff0d7230 */ /* 0x000fc40000004100 */
[----:B------:R-:W-:Y:S01]  /*2720*/  FMUL.FTZ R197, R243, R196 ;  /* 0x000000c4f3c57220 */ /* 0x000fe20000410000 */
[----:B------:R-:W2:Y:S01]  /*2730*/  LDL R198, [R1+0x6c] ;  /* 0x00006c0001c67983 */ /* 0x000ea20000100800 */
[----:B----4-:R-:W-:-:S05]  /*2740*/  HADD2.F32 R250, -RZ, R188.H0_H0 ;  /* 0x200000bcfffa7230 */ /* 0x010fca0000004100 */
[----:B------:R-:W-:Y:S01]  /*2750*/  FADD.FTZ R84, R84, R250 ;  /* 0x000000fa54547221 */ /* 0x000fe20000010000 */
[-C--:B------:R-:W-:Y:S01]  /*2760*/  FFMA.FTZ R52, R214, R250.reuse, R52 ;  /* 0x000000fad6347223 */ /* 0x080fe20000010034 */
        /* <DEDUP_REMOVED lines=8> */
[----:B------:R-:W-:Y:S02]  /*27f0*/  HADD2.F32 R188, -RZ, R188.H1_H1 ;  /* 0x300000bcffbc7230 */ /* 0x000fe40000004100 */
[-C--:B------:R-:W-:Y:S01]  /*2800*/  FMUL.FTZ R244, R233, R184.reuse ;  /* 0x000000b8e9f47220 */ /* 0x080fe20000410000 */
[----:B------:R-:W-:Y:S01]  /*2810*/  FADD.FTZ R149, R149, R184 ;  /* 0x000000b895957221 */ /* 0x000fe20000010000 */
[----:B------:R-:W-:Y:S01]  /*2820*/  FFMA.FTZ R117, R208, R184, R117 ;  /* 0x000000b8d0757223 */ /* 0x000fe20000010075 */
[----:B------:R-:W-:Y:S01]  /*2830*/  FADD.FTZ R207, -R200, R207 ;  /* 0x000000cfc8cf7221 */ /* 0x000fe20000010100 */
[----:B------:R-:W-:Y:S02]  /*2840*/  HADD2.F32 R184, -RZ, R185.H0_H0 ;  /* 0x200000b9ffb87230 */ /* 0x000fe40000004100 */
[----:B------:R-:W-:Y:S01]  /*2850*/  FADD.FTZ R85, R85, R188 ;  /* 0x000000bc55557221 */ /* 0x000fe20000010000 */
[----:B------:R-:W-:-:S02]  /*2860*/  HADD2.F32 R14, -RZ, R199.H0_H0 ;  /* 0x200000c7ff0e7230 */ /* 0x000fc40000004100 */
[-C--:B------:R-:W-:Y:S01]  /*2870*/  FFMA.FTZ R53, R208, R188.reuse, R53 ;  /* 0x000000bcd0357223 */ /* 0x080fe20000010035 */
[----:B------:R-:W-:Y:S02]  /*2880*/  HADD2.F32 R243, -RZ, R189.H0_H0 ;  /* 0x200000bdfff37230 */ /* 0x000fe40000004100 */
[----:B------:R-:W-:Y:S01]  /*2890*/  FFMA.FTZ R244, R228, R188, R244 ;  /* 0x000000bce4f47223 */ /* 0x000fe200000100f4 */
[----:B------:R-:W-:Y:S02]  /*28a0*/  HADD2.F32 R199, -RZ, R199.H1_H1 ;  /* 0x300000c7ffc77230 */ /* 0x000fe40000004100 */
[----:B------:R-:W-:Y:S01]  /*28b0*/  FMUL.FTZ R207, R2, R207 ;  /* 0x000000cf02cf7220 */ /* 0x000fe20000410000 */
[----:B------:R-:W-:Y:S02]  /*28c0*/  HADD2.F32 R185, -RZ, R185.H1_H1 ;  /* 0x300000b9ffb97230 */ /* 0x000fe40000004100 */
[----:B------:R-:W-:Y:S01]  /*28d0*/  FMUL.FTZ R188, R221, R184 ;  /* 0x000000b8ddbc7220 */ /* 0x000fe20000410000 */
[C---:B------:R-:W-:Y:S01]  /*28e0*/  FADD.FTZ R201, -R200.reuse, R201 ;  /* 0x000000c9c8c97221 */ /* 0x040fe20000010100 */
[C---:B------:R-:W-:Y:S01]  /*28f0*/  FADD.FTZ R8, -R200.reuse, R8 ;  /* 0x00000008c8087221 */ /* 0x040fe20000010100 */
[C---:B------:R-:W-:Y:S01]  /*2900*/  FADD.FTZ R13, -R200.reuse, R13 ;  /* 0x0000000dc80d7221 */ /* 0x040fe20000010100 */
[----:B------:R-:W-:Y:S01]  /*2910*/  FADD.FTZ R14, -R200, R14 ;  /* 0x0000000ec80e7221 */ /* 0x000fe20000010100 */
[----:B------:R-:W-:Y:S01]  /*2920*/  FADD.FTZ R86, R86, R243 ;  /* 0x000000f356567221 */ /* 0x000fe20000010000 */
[----:B------:R-:W-:Y:S01]  /*2930*/  FFMA.FTZ R54, R207, R243, R54 ;  /* 0x000000f3cf367223 */ /* 0x000fe20000010036 */
[----:B------:R-:W-:-:S02]  /*2940*/  HADD2.F32 R189, -RZ, R189.H1_H1 ;  /* 0x300000bdffbd7230 */ /* 0x000fc40000004100 */
[----:B------:R-:W-:Y:S01]  /*2950*/  FADD.FTZ R200, -R200, R199 ;  /* 0x000000c7c8c87221 */ /* 0x000fe20000010100 */
[----:B------:R-:W-:Y:S01]  /*2960*/  FADD.FTZ R150, R150, R184 ;  /* 0x000000b896967221 */ /* 0x000fe20000010000 */
[----:B------:R-:W4:Y:S01]  /*2970*/  LDL R199, [R1+0x5c] ;  /* 0x00005c0001c77983 */ /* 0x000f220000100800 */
[----:B------:R-:W-:Y:S01]  /*2980*/  FFMA.FTZ R118, R207, R184, R118 ;  /* 0x000000b8cf767223 */ /* 0x000fe20000010076 */
[----:B------:R-:W-:Y:S01]  /*2990*/  FMUL.FTZ R201, R2, R201 ;  /* 0x000000c902c97220 */ /* 0x000fe20000410000 */
[----:B------:R-:W-:Y:S02]  /*29a0*/  HADD2.F32 R184, -RZ, R186.H0_H0 ;  /* 0x200000baffb87230 */ /* 0x000fe40000004100 */
[----:B------:R-:W-:Y:S01]  /*29b0*/  FADD.FTZ R151, R151, R185 ;  /* 0x000000b997977221 */ /* 0x000fe20000010000 */
[----:B------:R-:W-:Y:S01]  /*29c0*/  FADD.FTZ R87, R87, R189 ;  /* 0x000000bd57577221 */ /* 0x000fe20000010000 */
[C---:B------:R-:W-:Y:S01]  /*29d0*/  FFMA.FTZ R119, R201.reuse, R185, R119 ;  /* 0x000000b9c9777223 */ /* 0x040fe20000010077 */
[----:B------:R-:W-:Y:S01]  /*29e0*/  FFMA.FTZ R55, R201, R189, R55 ;  /* 0x000000bdc9377223 */ /* 0x000fe20000010037 */
[----:B------:R-:W-:-:S02]  /*29f0*/  FFMA.FTZ R243, R219, R243, R188 ;  /* 0x000000f3dbf37223 */ /* 0x000fc400000100bc */
[----:B------:R-:W4:Y:S04]  /*2a00*/  LDL R219, [R1+0x68] ;  /* 0x0000680001db7983 */ /* 0x000f280000100800 */
        /* <DEDUP_REMOVED lines=20> */
[----:B------:R-:W-:Y:S01]  /*2b50*/  FFMA.FTZ R56, R8, R233, R56 ;  /* 0x000000e908387223 */ /* 0x000fe20000010038 */
[----:B------:R-:W-:Y:S02]  /*2b60*/  HADD2.F32 R190, -RZ, R190.H1_H1 ;  /* 0x300000beffbe7230 */ /* 0x000fe40000004100 */
[----:B------:R-:W-:Y:S01]  /*2b70*/  FADD.FTZ R222, R222, R234 ;  /* 0x000000eadede7221 */ /* 0x000fe20000010000 */
[----:B------:R-:W-:Y:S02]  /*2b80*/  HADD2.F32 R184, -RZ, R187.H0_H0 ;  /* 0x200000bbffb87230 */ /* 0x000fe40000004100 */
[----:B------:R-:W-:Y:S01]  /*2b90*/  FFMA.FTZ R223, R201, R234, R223 ;  /* 0x000000eac9df7223 */ /* 0x000fe200000100df */
[----:B------:R-:W-:-:S02]  /*2ba0*/  HADD2.F32 R221, -RZ, R191.H0_H0 ;  /* 0x200000bfffdd7230 */ /* 0x000fc40000004100 */
[C---:B------:R-:W-:Y:S01]  /*2bb0*/  FMUL.FTZ R14, R2.reuse, R14 ;  /* 0x0000000e020e7220 */ /* 0x040fe20000410000 */
[----:B------:R-:W-:Y:S02]  /*2bc0*/  HADD2.F32 R187, -RZ, R187.H1_H1 ;  /* 0x300000bbffbb7230 */ /* 0x000fe40000004100 */
[----:B------:R-:W-:Y:S01]  /*2bd0*/  FMUL.FTZ R228, R199, R186 ;  /* 0x000000bac7e47220 */ /* 0x000fe20000410000 */
[----:B------:R-:W-:Y:S01]  /*2be0*/  FMUL.FTZ R13, R2, R13 ;  /* 0x0000000d020d7220 */ /* 0x000fe20000410000 */
[----:B------:R-:W-:Y:S01]  /*2bf0*/  FADD.FTZ R90, R90, R221 ;  /* 0x000000dd5a5a7221 */ /* 0x000fe20000010000 */
[----:B------:R-:W-:Y:S01]  /*2c00*/  FFMA.FTZ R58, R14, R221, R58 ;  /* 0x000000dd0e3a7223 */ /* 0x000fe2000001003a */
[----:B------:R-:W-:Y:S02]  /*2c10*/  HADD2.F32 R191, -RZ, R191.H1_H1 ;  /* 0x300000bfffbf7230 */ /* 0x000fe40000004100 */
        /* <DEDUP_REMOVED lines=8> */
[C---:B------:R-:W-:Y:S01]  /*2ca0*/  FFMA.FTZ R59, R200.reuse, R191, R59 ;  /* 0x000000bfc83b7223 */ /* 0x040fe2000001003b */
[----:B------:R-:W-:Y:S01]  /*2cb0*/  FADD.FTZ R155, R155, R187 ;  /* 0x000000bb9b9b7221 */ /* 0x000fe20000010000 */
[----:B------:R-:W-:Y:S01]  /*2cc0*/  FFMA.FTZ R123, R200, R187, R123 ;  /* 0x000000bbc87b7223 */ /* 0x000fe2000001007b */
[----:B------:R-:W-:Y:S01]  /*2cd0*/  IADD3 R224, R224, 0x100, RZ ;  /* 0x00000100e0e07810 */ /* 0x000fe20007ffe0ff */
[----:B------:R-:W-:-:S04]  /*2ce0*/  FFMA.FTZ R233, R219, R233, R185 ;  /* 0x000000e9dbe97223 */ /* 0x000fc800000100b9 */
[----:B------:R-:W-:Y:S01]  /*2cf0*/  FADD.FTZ R222, R222, R233 ;  /* 0x000000e9dede7221 */ /* 0x000fe20000010000 */
[----:B------:R-:W-:Y:S01]  /*2d00*/  FFMA.FTZ R223, R8, R233, R223 ;  /* 0x000000e908df7223 */ /* 0x000fe200000100df */
[----:B--2---:R-:W-:-:S04]  /*2d10*/  FFMA.FTZ R228, R198, R190, R228 ;  /* 0x000000bec6e47223 */ /* 0x004fc800000100e4 */
[----:B------:R-:W-:Y:S01]  /*2d20*/  FADD.FTZ R222, R222, R228 ;  /* 0x000000e4dede7221 */ /* 0x000fe20000010000 */
[----:B------:R-:W-:Y:S01]  /*2d30*/  FFMA.FTZ R223, R13, R228, R223 ;  /* 0x000000e40ddf7223 */ /* 0x000fe200000100df */
[----:B---3--:R-:W-:-:S04]  /*2d40*/  FMUL.FTZ R185, R197, R184 ;  /* 0x000000b8c5b97220 */ /* 0x008fc80000410000 */
[----:B----4-:R-:W-:Y:S01]  /*2d50*/  FFMA.FTZ R221, R196, R221, R185 ;  /* 0x000000ddc4dd7223 */ /* 0x010fe200000100b9 */
[----:B------:R-:W-:-:S03]  /*2d60*/  FMUL.FTZ R219, R189, R187 ;  /* 0x000000bbbddb7220 */ /* 0x000fc60000410000 */
[----:B------:R-:W-:Y:S01]  /*2d70*/  FADD.FTZ R222, R222, R221 ;  /* 0x000000dddede7221 */ /* 0x000fe20000010000 */
[----:B------:R-:W-:Y:S01]  /*2d80*/  FFMA.FTZ R223, R14, R221, R223 ;  /* 0x000000dd0edf7223 */ /* 0x000fe200000100df */
[----:B------:R-:W-:-:S04]  /*2d90*/  FFMA.FTZ R219, R188, R191, R219 ;  /* 0x000000bfbcdb7223 */ /* 0x000fc800000100db */
[----:B------:R-:W-:Y:S01]  /*2da0*/  FADD.FTZ R222, R222, R219 ;  /* 0x000000dbdede7221 */ /* 0x000fe20000010000 */
[----:B------:R-:W-:-:S07]  /*2db0*/  FFMA.FTZ R223, R200, R219, R223 ;  /* 0x000000dbc8df7223 */ /* 0x000fce00000100df */
.L_x_448:
[----:B------:R-:W-:Y:S05]  /*2dc0*/  BSYNC B0 ;  /* 0x0000000000007941 */ /* 0x000fea0003800000 */
.L_x_447:
[----:B------:R-:W2:Y:S01]  /*2dd0*/  LDL R184, [R1] ;  /* 0x0000000001b87983 */ /* 0x000ea20000100800 */
[----:B------:R-:W0:Y:S01]  /*2de0*/  LDC.U8 R199, c[0x0][0x2a0] ;  /* 0x0000a800ffc77b82 */ /* 0x000e220000000000 */
[----:B------:R-:W-:Y:S01]  /*2df0*/  BSSY B0, `(.L_x_449) ;  /* 0x0000096000007945 */ /* 0x000fe20003800000 */
[----:B--2---:R-:W-:-:S13]  /*2e00*/  ISETP.NE.AND P2, PT, R184, RZ, PT ;  /* 0x000000ffb800720c */ /* 0x004fda0003f45270 */
[----:B0-----:R-:W-:Y:S05]  /*2e10*/  @!P2 BRA `(.L_x_450) ;  /* 0x00000008004ca947 */ /* 0x001fea0003800000 */
[----:B------:R-:W-:Y:S01]  /*2e20*/  ISETP.NE.U32.AND P2, PT, RZ, UR14, PT ;  /* 0x0000000eff007c0c */ /* 0x000fe2000bf45070 */
[----:B------:R-:W0:Y:S01]  /*2e30*/  LDC.64 R184, c[0x0][0x2c0] ;  /* 0x0000b000ffb87b82 */ /* 0x000e220000000a00 */
[----:B------:R-:W2:Y:S02]  /*2e40*/  LDL R231, [R1+0x3c] ;  /* 0x00003c0001e77983 */ /* 0x000ea40000100800 */
[----:B------:R-:W-:Y:S02]  /*2e50*/  ISETP.NE.AND.EX P2, PT, RZ, UR15, PT, P2 ;  /* 0x0000000fff007c0c */ /* 0x000fe4000bf45320 */
[----:B------:R-:W3:Y:S03]  /*2e60*/  LDL R241, [R1+0x44] ;  /* 0x0000440001f17983 */ /* 0x000ee60000100800 */
[----:B------:R-:W1:Y:S01]  /*2e70*/  LDC.64 R188, c[0x0][0x2b8] ;  /* 0x0000ae00ffbc7b82 */ /* 0x000e620000000a00 */
[----:B------:R-:W4:Y:S04]  /*2e80*/  LDL R227, [R1+0x40] ;  /* 0x0000400001e37983 */ /* 0x000f280000100800 */
[----:B------:R-:W4:Y:S03]  /*2e90*/  LDL R226, [R1+0x34] ;  /* 0x0000340001e27983 */ /* 0x000f260000100800 */
[----:B------:R-:W1:Y:S01]  /*2ea0*/  @P2 LDC.64 R30, c[0x0][0x248] ;  /* 0x00009200ff1e2b82 */ /* 0x000e620000000a00 */
[C---:B------:R-:W-:Y:S01]  /*2eb0*/  LEA R4, P3, R224.reuse, UR10, 0x4 ;  /* 0x0000000ae0047c11 */ /* 0x040fe2000f8620ff */
[----:B------:R-:W4:Y:S03]  /*2ec0*/  LDL R232, [R1+0x48] ;  /* 0x0000480001e87983 */ /* 0x000f260000100800 */
[C---:B------:R-:W-:Y:S01]  /*2ed0*/  LEA.HI.X R5, R224.reuse, UR11, RZ, 0x4, P3 ;  /* 0x0000000be0057c11 */ /* 0x040fe200098f24ff */
[----:B------:R-:W4:Y:S01]  /*2ee0*/  LDL R218, [R1+0x38] ;  /* 0x0000380001da7983 */ /* 0x000f220000100800 */
[C---:B------:R-:W-:Y:S01]  /*2ef0*/  SHF.L.U32 R198, R224.reuse, 0x3, RZ ;  /* 0x00000003e0c67819 */ /* 0x040fe200000006ff */
[----:B0-----:R-:W-:-:S03]  /*2f00*/  IMAD.WIDE.U32 R184, R224, 0x10, R184 ;  /* 0x00000010e0b87825 */ /* 0x001fc600078e00b8 */
[----:B------:R-:W2:Y:S01]  /*2f10*/  LDG.E.128 R4, desc[UR4][R4.64] ;  /* 0x0000000404047981 */ /* 0x000ea2000c1e1d00 */
[----:B------:R-:W-:-:S03]  /*2f20*/  SHF.R.U32.HI R9, RZ, 0x1d, R224 ;  /* 0x0000001dff097819 */ /* 0x000fc600000116e0 */
[----:B------:R-:W3:Y:S01]  /*2f30*/  LDG.E.128 R184, desc[UR4][R184.64] ;  /* 0x00000004b8b87981 */ /* 0x000ee2000c1e1d00 */
[----:B-1----:R-:W-:-:S06]  /*2f40*/  IMAD.WIDE.U32 R188, R224, 0x10, R188 ;  /* 0x00000010e0bc7825 */ /* 0x002fcc00078e00bc */
[----:B------:R-:W4:Y:S01]  /*2f50*/  LDG.E.128 R188, desc[UR4][R188.64] ;  /* 0x00000004bcbc7981 */ /* 0x000f22000c1e1d00 */
[----:B------:R-:W-:-:S04]  /*2f60*/  @P2 IADD3 R30, P3, R198, R30, RZ ;  /* 0x0000001ec61e2210 */ /* 0x000fc80007f7e0ff */
[----:B------:R-:W-:-:S05]  /*2f70*/  @P2 IADD3.X R31, R9, R31, RZ, P3, !PT ;  /* 0x0000001f091f2210 */ /* 0x000fca0001ffe4ff */
[----:B------:R0:W5:Y:S02]  /*2f80*/  @P2 LDG.E.64 R28, desc[UR4][R30.64] ;  /* 0x000000041e1c2981 */ /* 0x000164000c1e1b00 */
[----:B0-----:R-:W-:Y:S02]  /*2f90*/  IADD3 R30, P2, R198, UR12, RZ ;  /* 0x0000000cc61e7c10 */ /* 0x001fe4000ff5e0ff */
[----:B------:R-:W4:Y:S02]  /*2fa0*/  LDL R198, [R1+0x30] ;  /* 0x0000300001c67983 */ /* 0x000f240000100800 */
[----:B------:R-:W-:Y:S02]  /*2fb0*/  IADD3.X R31, R9, UR13, RZ, P2, !PT ;  /* 0x0000000d091f7c10 */ /* 0x000fe400097fe4ff */
[----:B------:R-:W-:-:S04]  /*2fc0*/  ISETP.NE.AND P2, PT, R199, RZ, PT ;  /* 0x000000ffc700720c */ /* 0x000fc80003f45270 */
[----:B-----5:R-:W-:Y:S01]  /*2fd0*/  FSEL R9, R216, RZ, !P2 ;  /* 0x000000ffd8097208 */ /* 0x020fe20005000000 */
[----:B------:R-:W5:Y:S04]  /*2fe0*/  LDG.E.64 R30, desc[UR4][R30.64] ;  /* 0x000000041e1e7981 */ /* 0x000f68000c1e1b00 */
[----:B------:R-:W4:Y:S01]  /*2ff0*/  LDL R216, [R1+0x2c] ;  /* 0x00002c0001d87983 */ /* 0x000f220000100800 */
[----:B------:R-:W-:-:S04]  /*3000*/  ISETP.NE.U32.AND P3, PT, RZ, UR8, PT ;  /* 0x00000008ff007c0c */ /* 0x000fc8000bf65070 */
[----:B------:R-:W-:-:S13]  /*3010*/  ISETP.NE.AND.EX P3, PT, RZ, UR9, PT, P3 ;  /* 0x00000009ff007c0c */ /* 0x000fda000bf65330 */
[----:B------:R-:W-:-:S04]  /*3020*/  @P3 LEA R196, P4, R224, UR8, 0x4 ;  /* 0x00000008e0c43c11 */ /* 0x000fc8000f8820ff */
[----:B------:R-:W-:Y:S02]  /*3030*/  @P3 LEA.HI.X R197, R224, UR9, RZ, 0x4, P4 ;  /* 0x00000009e0c53c11 */ /* 0x000fe4000a0f24ff */
[----:B------:R-:W4:Y:S04]  /*3040*/  LDL R224, [R1+0x28] ;  /* 0x0000280001e07983 */ /* 0x000f280000100800 */
[----:B------:R0:W5:Y:S01]  /*3050*/  @P3 LDG.E.128 R180, desc[UR4][R196.64] ;  /* 0x00000004c4b43981 */ /* 0x000162000c1e1d00 */
[----:B--2---:R-:W-:Y:S02]  /*3060*/  HADD2.F32 R206, -RZ, R4.H1_H1 ;  /* 0x30000004ffce7230 */ /* 0x004fe40000004100 */
[--C-:B0-----:R-:W-:Y:S02]  /*3070*/  HADD2.F32 R196, -RZ, R7.reuse.H0_H0 ;  /* 0x20000007ffc47230 */ /* 0x101fe40000004100 */
[----:B------:R-:W-:-:S02]  /*3080*/  HADD2.F32 R197, -RZ, R7.H1_H1 ;  /* 0x30000007ffc57230 */ /* 0x000fc40000004100 */
[C---:B------:R-:W-:Y:S01]  /*3090*/  FADD.FTZ R206, -R9.reuse, R206 ;  /* 0x000000ce09ce7221 */ /* 0x040fe20000010100 */
[----:B------:R-:W-:Y:S02]  /*30a0*/  HADD2.F32 R213, -RZ, R4.H0_H0 ;  /* 0x20000004ffd57230 */ /* 0x000fe40000004100 */
[----:B------:R-:W-:Y:S01]  /*30b0*/  FADD.FTZ R7, -R9, R196 ;  /* 0x000000c409077221 */ /* 0x000fe20000010100 */
[--C-:B------:R-:W-:Y:S02]  /*30c0*/  HADD2.F32 R205, -RZ, R5.reuse.H0_H0 ;  /* 0x20000005ffcd7230 */ /* 0x100fe40000004100 */
[----:B------:R-:W-:Y:S02]  /*30d0*/  HADD2.F32 R4, -RZ, R5.H1_H1 ;  /* 0x30000005ff047230 */ /* 0x000fe40000004100 */
[----:B---3--:R-:W-:Y:S02]  /*30e0*/  HADD2.F32 R196, -RZ, R184.H0_H0 ;  /* 0x200000b8ffc47230 */ /* 0x008fe40000004100 */
[----:B------:R-:W-:Y:S01]  /*30f0*/  FMUL.FTZ R206, R2, R206 ;  /* 0x000000ce02ce7220 */ /* 0x000fe20000410000 */
[----:B------:R-:W-:-:S02]  /*3100*/  HADD2.F32 R5, -RZ, R6.H0_H0 ;  /* 0x20000006ff057230 */ /* 0x000fc40000004100 */
[----:B------:R-:W-:Y:S02]  /*3110*/  HADD2.F32 R184, -RZ, R184.H1_H1 ;  /* 0x300000b8ffb87230 */ /* 0x000fe40000004100 */
[----:B------:R-:W-:Y:S02]  /*3120*/  HADD2.F32 R6, -RZ, R6.H1_H1 ;  /* 0x30000006ff067230 */ /* 0x000fe40000004100 */
[----:B------:R-:W-:Y:S01]  /*3130*/  FADD.FTZ R213, -R9, R213 ;  /* 0x000000d509d57221 */ /* 0x000fe20000010100 */
[--C-:B----4-:R-:W-:Y:S02]  /*3140*/  HADD2.F32 R249, -RZ, R188.reuse.H0_H0 ;  /* 0x200000bcfff97230 */ /* 0x110fe40000004100 */
[-C--:B------:R-:W-:Y:S01]  /*3150*/  FMUL.FTZ R242, R231, R184.reuse ;  /* 0x000000b8e7f27220 */ /* 0x080fe20000410000 */
[----:B------:R-:W-:Y:S02]  /*3160*/  HADD2.F32 R188, -RZ, R188.H1_H1 ;  /* 0x300000bcffbc7230 */ /* 0x000fe40000004100 */
[----:B------:R-:W-:Y:S01]  /*3170*/  FADD.FTZ R157, R157, R184 ;  /* 0x000000b89d9d7221 */ /* 0x000fe20000010000 */
[----:B------:R-:W-:Y:S01]  /*3180*/  FFMA.FTZ R125, R206, R184, R125 ;  /* 0x000000b8ce7d7223 */ /* 0x000fe2000001007d */
[C---:B------:R-:W-:Y:S01]  /*3190*/  FADD.FTZ R205, -R9.reuse, R205 ;  /* 0x000000cd09cd7221 */ /* 0x040fe20000010100 */
[C---:B------:R-:W-:Y:S01]  /*31a0*/  FADD.FTZ R4, -R9.reuse, R4 ;  /* 0x0000000409047221 */ /* 0x040fe20000010100 */
[C---:B------:R-:W-:Y:S01]  /*31b0*/  FADD.FTZ R5, -R9.reuse, R5 ;  /* 0x0000000509057221 */ /* 0x040fe20000010100 */
[----:B------:R-:W-:Y:S01]  /*31c0*/  FADD.FTZ R6, -R9, R6 ;  /* 0x0000000609067221 */ /* 0x000fe20000010100 */
[----:B------:R-:W-:-:S02]  /*31d0*/  HADD2.F32 R184, -RZ, R185.H0_H0 ;  /* 0x200000b9ffb87230 */ /* 0x000fc40000004100 */
[----:B------:R-:W-:Y:S01]  /*31e0*/  FADD.FTZ R9, -R9, R197 ;  /* 0x000000c509097221 */ /* 0x000fe20000010100 */
[----:B------:R-:W-:Y:S01]  /*31f0*/  FMUL.FTZ R197, R241, R196 ;  /* 0x000000c4f1c57220 */ /* 0x000fe20000410000 */
[----:B------:R-:W-:Y:S01]  /*3200*/  FMUL.FTZ R213, R2, R213 ;  /* 0x000000d502d57220 */ /* 0x000fe20000410000 */
[----:B------:R-:W-:Y:S02]  /*3210*/  HADD2.F32 R241, -RZ, R189.H0_H0 ;  /* 0x200000bdfff17230 */ /* 0x000fe40000004100 */
[----:B------:R-:W-:Y:S01]  /*3220*/  FADD.FTZ R93, R93, R188 ;  /* 0x000000bc5d5d7221 */ /* 0x000fe20000010000 */
[-C--:B------:R-:W-:Y:S01]  /*3230*/  FFMA.FTZ R61, R206, R188.reuse, R61 ;  /* 0x000000bcce3d7223 */ /* 0x080fe2000001003d */
[----:B------:R-:W-:Y:S01]  /*3240*/  FFMA.FTZ R242, R227, R188, R242 ;  /* 0x000000bce3f27223 */ /* 0x000fe200000100f2 */
[----:B------:R-:W-:Y:S01]  /*3250*/  FMUL.FTZ R205, R2, R205 ;  /* 0x000000cd02cd7220 */ /* 0x000fe20000410000 */
[----:B------:R-:W-:Y:S02]  /*3260*/  HADD2.F32 R185, -RZ, R185.H1_H1 ;  /* 0x300000b9ffb97230 */ /* 0x000fe40000004100 */
[----:B------:R-:W-:Y:S01]  /*3270*/  FMUL.FTZ R188, R226, R184 ;  /* 0x000000b8e2bc7220 */ /* 0x000fe20000410000 */
[----:B------:R-:W-:Y:S01]  /*3280*/  FADD.FTZ R92, R92, R249 ;  /* 0x000000f95c5c7221 */ /* 0x000fe20000010000 */
[----:B------:R-:W2:Y:S01]  /*3290*/  LDL R226, [R1+0x24] ;  /* 0x0000240001e27983 */ /* 0x000ea20000100800 */
[-C--:B------:R-:W-:Y:S01]  /*32a0*/  FFMA.FTZ R60, R213, R249.reuse, R60 ;  /* 0x000000f9d53c7223 */ /* 0x080fe2000001003c */
[----:B------:R-:W-:Y:S01]  /*32b0*/  FFMA.FTZ R249, R232, R249, R197 ;  /* 0x000000f9e8f97223 */ /* 0x000fe200000100c5 */
[----:B------:R-:W-:Y:S01]  /*32c0*/  FADD.FTZ R94, R94, R241 ;  /* 0x000000f15e5e7221 */ /* 0x000fe20000010000 */
[----:B------:R-:W-:Y:S01]  /*32d0*/  FFMA.FTZ R62, R205, R241, R62 ;  /* 0x000000f1cd3e7223 */ /* 0x000fe2000001003e */
[----:B------:R-:W-:-:S02]  /*32e0*/  HADD2.F32 R189, -RZ, R189.H1_H1 ;  /* 0x300000bdffbd7230 */ /* 0x000fc40000004100 */
[----:B------:R-:W-:Y:S01]  /*32f0*/  FFMA.FTZ R241, R218, R241, R188 ;  /* 0x000000f1daf17223 */ /* 0x000fe200000100bc */
[----:B------:R-:W-:Y:S01]  /*3300*/  FMUL.FTZ R232, R216, R185 ;  /* 0x000000b9d8e87220 */ /* 0x000fe20000410000 */
[----:B------:R-:W3:Y:S03]  /*3310*/  LDL R218, [R1+0x1c] ;  /* 0x00001c0001da7983 */ /* 0x000ee60000100800 */
[----:B------:R-:W-:Y:S01]  /*3320*/  FFMA.FTZ R232, R198, R189, R232 ;  /* 0x000000bdc6e87223 */ /* 0x000fe200000100e8 */
[----:B------:R-:W4:Y:S01]  /*3330*/  LDL R216, [R1+0x20] ;  /* 0x0000200001d87983 */ /* 0x000f220000100800 */
[----:B------:R-:W-:-:S03]  /*3340*/  FADD.FTZ R156, R156, R196 ;  /* 0x000000c49c9c7221 */ /* 0x000fc60000010000 */
[----:B------:R-:W4:Y:S01]  /*3350*/  LDL R198, [R1+0x14] ;  /* 0x0000140001c67983 */ /* 0x000f220000100800 */
[----:B------:R-:W-:-:S03]  /*3360*/  FFMA.FTZ R124, R213, R196, R124 ;  /* 0x000000c4d57c7223 */ /* 0x000fc6000001007c */
[----:B------:R-:W4:Y:S04]  /*3370*/  LDL R197, [R1+0x18] ;  /* 0x0000180001c57983 */ /* 0x000f280000100800 */
[----:B------:R-:W4:Y:S04]  /*3380*/  LDL R196, [R1+0xc] ;  /* 0x00000c0001c47983 */ /* 0x000f280000100800 */
[----:B------:R-:W4:Y:S01]  /*3390*/  LDL R188, [R1+0x10] ;  /* 0x0000100001bc7983 */ /* 0x000f220000100800 */
[----:B------:R-:W-:Y:S01]  /*33a0*/  FADD.FTZ R222, R222, R249 ;  /* 0x000000f9dede7221 */ /* 0x000fe20000010000 */
[----:B------:R-:W-:Y:S01]  /*33b0*/  FFMA.FTZ R223, R213, R249, R223 ;  /* 0x000000f9d5df7223 */ /* 0x000fe200000100df */
[----:B------:R-:W-:Y:S01]  /*33c0*/  FADD.FTZ R158, R158, R184 ;  /* 0x000000b89e9e7221 */ /* 0x000fe20000010000 */
[----:B------:R-:W-:Y:S01]  /*33d0*/  FFMA.FTZ R126, R205, R184, R126 ;  /* 0x000000b8cd7e7223 */ /* 0x000fe2000001007e */
[----:B------:R-:W-:Y:S01]  /*33e0*/  FMUL.FTZ R4, R2, R4 ;  /* 0x0000000402047220 */ /* 0x000fe20000410000 */
[----:B------:R-:W-:-:S02]  /*33f0*/  HADD2.F32 R184, -RZ, R186.H0_H0 ;  /* 0x200000baffb87230 */ /* 0x000fc40000004100 */
[----:B------:R-:W-:Y:S01]  /*3400*/  FADD.FTZ R222, R222, R242 ;  /* 0x000000f2dede7221 */ /* 0x000fe20000010000 */
[----:B------:R-:W-:Y:S01]  /*3410*/  FFMA.FTZ R223, R206, R242, R223 ;  /* 0x000000f2cedf7223 */ /* 0x000fe200000100df */
[----:B------:R-:W-:Y:S02]  /*3420*/  HADD2.F32 R231, -RZ, R190.H0_H0 ;  /* 0x200000beffe77230 */ /* 0x000fe40000004100 */
[----:B------:R-:W-:Y:S01]  /*3430*/  FMUL.FTZ R5, R2, R5 ;  /* 0x0000000502057220 */ /* 0x000fe20000410000 */
[----:B------:R-:W-:Y:S01]  /*3440*/  FADD.FTZ R159, R159, R185 ;  /* 0x000000b99f9f7221 */ /* 0x000fe20000010000 */
[----:B------:R-:W-:Y:S01]  /*3450*/  FFMA.FTZ R127, R4, R185, R127 ;  /* 0x000000b9047f7223 */ /* 0x000fe2000001007f */
[----:B------:R-:W-:Y:S02]  /*3460*/  HADD2.F32 R186, -RZ, R186.H1_H1 ;  /* 0x300000baffba7230 */ /* 0x000fe40000004100 */
[----:B------:R-:W-:Y:S01]  /*3470*/  FADD.FTZ R222, R222, R241 ;  /* 0x000000f1dede7221 */ /* 0x000fe20000010000 */
[----:B------:R-:W-:Y:S01]  /*3480*/  FFMA.FTZ R223, R205, R241, R223 ;  /* 0x000000f1cddf7223 */ /* 0x000fe200000100df */
[----:B------:R-:W-:Y:S01]  /*3490*/  FADD.FTZ R160, R160, R184 ;  /* 0x000000b8a0a07221 */ /* 0x000fe20000010000 */
[C---:B------:R-:W-:Y:S01]  /*34a0*/  FFMA.FTZ R128, R5.reuse, R184, R128 ;  /* 0x000000b805807223 */ /* 0x040fe20000010080 */
[----:B------:R-:W-:Y:S01]  /*34b0*/  FADD.FTZ R96, R96, R231 ;  /* 0x000000e760607221 */ /* 0x000fe20000010000 */
[----:B------:R-:W-:Y:S01]  /*34c0*/  FFMA.FTZ R64, R5, R231, R64 ;  /* 0x000000e705407223 */ /* 0x000fe20000010040 */
[----:B------:R-:W-:-:S02]  /*34d0*/  HADD2.F32 R190, -RZ, R190.H1_H1 ;  /* 0x300000beffbe7230 */ /* 0x000fc40000004100 */
[----:B------:R-:W-:Y:S01]  /*34e0*/  FADD.FTZ R222, R222, R232 ;  /* 0x000000e8dede7221 */ /* 0x000fe20000010000 */
[----:B------:R-:W-:Y:S01]  /*34f0*/  FFMA.FTZ R223, R4, R232, R223 ;  /* 0x000000e804df7223 */ /* 0x000fe200000100df */
[C---:B------:R-:W-:Y:S01]  /*3500*/  FMUL.FTZ R7, R2.reuse, R7 ;  /* 0x0000000702077220 */ /* 0x040fe20000410000 */
[C---:B------:R-:W-:Y:S01]  /*3510*/  FMUL.FTZ R6, R2.reuse, R6 ;  /* 0x0000000602067220 */ /* 0x040fe20000410000 */
[----:B------:R-:W-:Y:S01]  /*3520*/  FMUL.FTZ R9, R2, R9 ;  /* 0x0000000902097220 */ /* 0x000fe20000410000 */
[----:B------:R-:W-:Y:S01]  /*3530*/  FADD.FTZ R95, R95, R189 ;  /* 0x000000bd5f5f7221 */ /* 0x000fe20000010000 */
[----:B------:R-:W-:Y:S01]  /*3540*/  FFMA.FTZ R63, R4, R189, R63 ;  /* 0x000000bd043f7223 */ /* 0x000fe2000001003f */
[----:B------:R-:W-:Y:S01]  /*3550*/  FADD.FTZ R97, R97, R190 ;  /* 0x000000be61617221 */ /* 0x000fe20000010000 */
[C---:B------:R-:W-:Y:S01]  /*3560*/  FFMA.FTZ R65, R6.reuse, R190, R65 ;  /* 0x000000be06417223 */ /* 0x040fe20000010041 */
[----:B------:R-:W-:Y:S01]  /*3570*/  FADD.FTZ R161, R161, R186 ;  /* 0x000000baa1a17221 */ /* 0x000fe20000010000 */
[----:B------:R-:W-:Y:S01]  /*3580*/  FFMA.FTZ R129, R6, R186, R129 ;  /* 0x000000ba06817223 */ /* 0x000fe20000010081 */
[----:B--2---:R-:W-:Y:S01]  /*3590*/  FMUL.FTZ R185, R226, R184 ;  /* 0x000000b8e2b97220 */ /* 0x004fe20000410000 */
[----:B------:R-:W-:-:S03]  /*35a0*/  HADD2.F32 R184, -RZ, R187.H0_H0 ;  /* 0x200000bbffb87230 */ /* 0x000fc60000004100 */
[----:B------:R-:W-:Y:S01]  /*35b0*/  FFMA.FTZ R231, R224, R231, R185 ;  /* 0x000000e7e0e77223 */ /* 0x000fe200000100b9 */
[----:B------:R-:W-:Y:S02]  /*35c0*/  HADD2.F32 R226, -RZ, R191.H0_H0 ;  /* 0x200000bfffe27230 */ /* 0x000fe40000004100 */
[----:B---3--:R-:W-:Y:S01]  /*35d0*/  FMUL.FTZ R227, R218, R186 ;  /* 0x000000badae37220 */ /* 0x008fe20000410000 */
[----:B------:R-:W-:Y:S02]  /*35e0*/  HADD2.F32 R187, -RZ, R187.H1_H1 ;  /* 0x300000bbffbb7230 */ /* 0x000fe40000004100 */
[----:B------:R-:W-:Y:S01]  /*35f0*/  FADD.FTZ R222, R222, R231 ;  /* 0x000000e7dede7221 */ /* 0x000fe20000010000 */
[----:B------:R-:W-:Y:S01]  /*3600*/  FFMA.FTZ R223, R5, R231, R223 ;  /* 0x000000e705df7223 */ /* 0x000fe200000100df */
[----:B----4-:R-:W-:Y:S01]  /*3610*/  FFMA.FTZ R227, R216, R190, R227 ;  /* 0x000000bed8e37223 */ /* 0x010fe200000100e3 */
[----:B------:R-:W-:Y:S01]  /*3620*/  FADD.FTZ R98, R98, R226 ;  /* 0x000000e262627221 */ /* 0x000fe20000010000 */
[----:B------:R-:W-:Y:S01]  /*3630*/  FMUL.FTZ R185, R198, R184 ;  /* 0x000000b8c6b97220 */ /* 0x000fe20000410000 */
[----:B------:R-:W-:Y:S01]  /*3640*/  FFMA.FTZ R66, R7, R226, R66 ;  /* 0x000000e207427223 */ /* 0x000fe20000010042 */
[----:B------:R-:W-:-:S02]  /*3650*/  HADD2.F32 R191, -RZ, R191.H1_H1 ;  /* 0x300000bfffbf7230 */ /* 0x000fc40000004100 */
[----:B------:R-:W-:Y:S01]  /*3660*/  FADD.FTZ R222, R222, R227 ;  /* 0x000000e3dede7221 */ /* 0x000fe20000010000 */
[----:B------:R-:W-:Y:S01]  /*3670*/  FFMA.FTZ R226, R197, R226, R185 ;  /* 0x000000e2c5e27223 */ /* 0x000fe200000100b9 */
[----:B------:R-:W-:Y:S01]  /*3680*/  FFMA.FTZ R223, R6, R227, R223 ;  /* 0x000000e306df7223 */ /* 0x000fe200000100df */
[----:B------:R-:W-:Y:S02]  /*3690*/  FMUL.FTZ R218, R196, R187 ;  /* 0x000000bbc4da7220 */ /* 0x000fe40000410000 */
[----:B------:R-:W-:Y:S01]  /*36a0*/  FADD.FTZ R222, R222, R226 ;  /* 0x000000e2dede7221 */ /* 0x000fe20000010000 */
[C---:B------:R-:W-:Y:S01]  /*36b0*/  FFMA.FTZ R223, R7.reuse, R226, R223 ;  /* 0x000000e207df7223 */ /* 0x040fe200000100df */
[-C--:B------:R-:W-:Y:S01]  /*36c0*/  FFMA.FTZ R218, R188, R191.reuse, R218 ;  /* 0x000000bfbcda7223 */ /* 0x080fe200000100da */
[----:B------:R-:W-:Y:S01]  /*36d0*/  FADD.FTZ R162, R162, R184 ;  /* 0x000000b8a2a27221 */ /* 0x000fe20000010000 */
[----:B------:R-:W-:Y:S01]  /*36e0*/  FFMA.FTZ R130, R7, R184, R130 ;  /* 0x000000b807827223 */ /* 0x000fe20000010082 */
[----:B------:R-:W-:Y:S01]  /*36f0*/  FADD.FTZ R99, R99, R191 ;  /* 0x000000bf63637221 */ /* 0x000fe20000010000 */
[----:B------:R-:W-:Y:S01]  /*3700*/  FFMA.FTZ R67, R9, R191, R67 ;  /* 0x000000bf09437223 */ /* 0x000fe20000010043 */
[----:B------:R-:W-:Y:S01]  /*3710*/  FADD.FTZ R163, R163, R187 ;  /* 0x000000bba3a37221 */ /* 0x000fe20000010000 */
[C---:B------:R-:W-:Y:S01]  /*3720*/  FFMA.FTZ R131, R9.reuse, R187, R131 ;  /* 0x000000bb09837223 */ /* 0x040fe20000010083 */
[----:B------:R-:W-:Y:S01]  /*3730*/  FADD.FTZ R222, R222, R218 ;  /* 0x000000dadede7221 */ /* 0x000fe20000010000 */
[----:B------:R-:W-:-:S07]  /*3740*/  FFMA.FTZ R223, R9, R218, R223 ;  /* 0x000000da09df7223 */ /* 0x000fce00000100df */
.L_x_450:
[----:B------:R-:W-:Y:S05]  /*3750*/  BSYNC B0 ;  /* 0x0000000000007941 */ /* 0x000fea0003800000 */
.L_x_449:
[----:B------:R-:W0:Y:S01]  /*3760*/  S2R R184, SR_TID.X ;  /* 0x0000000000b87919 */ /* 0x000e220000002100 */
[----:B------:R-:W-:Y:S01]  /*3770*/  UMOV UR20, 0xffffffff ;  /* 0xffffffff00147882 */ /* 0x000fe20000000000 */
[----:B0-----:R-:W-:Y:S02]  /*3780*/  SHF.R.U32.HI R197, RZ, 0x5, R184 ;  /* 0x00000005ffc57819 */ /* 0x001fe400000116b8 */
[----:B------:R-:W-:Y:S02]  /*3790*/  LOP3.LUT P2, RZ, R184, 0x1f, RZ, 0xc0, !PT ;  /* 0x0000001fb8ff7812 */ /* 0x000fe4000784c0ff */
[----:B------:R-:W-:-:S04]  /*37a0*/  LOP3.LUT R188, R197, 0x7fffff8, RZ, 0xc0, !PT ;  /* 0x07fffff8c5bc7812 */ /* 0x000fc800078ec0ff */
[----:B------:R-:W-:Y:S01]  /*37b0*/  @!P1 IADD3 R188, R188, 0x8, RZ ;  /* 0x00000008bcbc9810 */ /* 0x000fe20007ffe0ff */
        /* <DEDUP_REMOVED lines=16> */
[----:B------:R1:W2:Y:S01]  /*38c0*/  SHFL.DOWN PT, R196, R190, 0x1, 0x1f ;  /* 0x08201f00bec47f89 */ /* 0x0002a200000e0000 */
[----:B0-----:R-:W-:-:S05]  /*38d0*/  FADD.FTZ R189, R189, R191 ;  /* 0x000000bfbdbd7221 */ /* 0x001fca0000010000 */
[----:B--2---:R1:W0:Y:S02]  /*38e0*/  SHFL.DOWN PT, R185, R189, 0x1, 0x1f ;  /* 0x08201f00bdb97f89 */ /* 0x00422400000e0000 */
.L_x_477:
[----:B------:R-:W2:Y:S01]  /*38f0*/  LDL R184, [R1+0x8] ;  /* 0x0000080001b87983 */ /* 0x000ea20000100800 */
[----:B0-----:R-:W-:Y:S01]  /*3900*/  FADD.FTZ R185, R189, R185 ;  /* 0x000000b9bdb97221 */ /* 0x001fe20000010000 */
[----:B------:R-:W-:Y:S01]  /*3910*/  @!P2 LOP3.LUT R187, R197, 0x7, RZ, 0xc0, !PT ;  /* 0x00000007c5bba812 */ /* 0x000fe200078ec0ff */
[----:B------:R-:W-:Y:S05]  /*3920*/  WARPSYNC.ALL ;  /* 0x0000000000007948 */ /* 0x000fea0003800000 */
[----:B-1----:R-:W0:Y:S01]  /*3930*/  S2R R189, SR_CgaCtaId ;  /* 0x0000000000bd7919 */ /* 0x002e220000008800 */
[----:B------:R-:W-:Y:S01]  /*3940*/  MOV R186, 0x400 ;  /* 0x0000040000ba7802 */ /* 0x000fe20000000f00 */
[----:B------:R-:W-:Y:S01]  /*3950*/  BSSY B0, `(.L_x_452) ;  /* 0x00000aa000007945 */ /* 0x000fe20003800000 */
[----:B------:R-:W-:-:S02]  /*3960*/  @!P2 IADD3 R187, R188, R187, RZ ;  /* 0x000000bbbcbba210 */ /* 0x000fc40007ffe0ff */
[----:B0-----:R-:W-:-:S04]  /*3970*/  LEA R186, R189, R186, 0x18 ;  /* 0x000000babdba7211 */ /* 0x001fc800078ec0ff */
[-C--:B------:R-:W-:Y:S02]  /*3980*/  @!P2 LEA R187, R187, R186.reuse, 0x3 ;  /* 0x000000babbbba211 */ /* 0x080fe400078e18ff */
[----:B------:R-:W-:Y:S02]  /*3990*/  LEA R188, R188, R186, 0x3 ;  /* 0x000000babcbc7211 */ /* 0x000fe400078e18ff */
[----:B--2---:R-:W-:Y:S01]  /*39a0*/  ISETP.NE.AND P3, PT, R184, RZ, PT ;  /* 0x000000ffb800720c */ /* 0x004fe20003f65270 */
        /* <DEDUP_REMOVED lines=25> */
[----:B------:R-:W-:Y:S06]  /*3b40*/  @!P3 BRA `(.L_x_453) ;  /* 0x000000080028b947 */ /* 0x000fec0003800000 */
[----:B------:R-:W-:Y:S02]  /*3b50*/  ISETP.NE.AND P2, PT, R199, RZ, PT ;  /* 0x000000ffc700720c */ /* 0x000fe40003f45270 */
[----:B------:R-:W-:Y:S02]  /*3b60*/  ISETP.NE.U32.AND P5, PT, RZ, UR8, PT ;  /* 0x00000008ff007c0c */ /* 0x000fe4000bfa5070 */
[----:B------:R-:W-:Y:S02]  /*3b70*/  FSEL R188, R190, RZ, !P2 ;  /* 0x000000ffbebc7208 */ /* 0x000fe40005000000 */
[----:B------:R-:W-:Y:S02]  /*3b80*/  ISETP.NE.AND.EX P5, PT, RZ, UR9, PT, P5 ;  /* 0x00000009ff007c0c */ /* 0x000fe4000bfa5350 */
[----:B------:R-:W-:Y:S01]  /*3b90*/  ISETP.NE.U32.AND P2, PT, RZ, UR14, PT ;  /* 0x0000000eff007c0c */ /* 0x000fe2000bf45070 */
[----:B------:R-:W-:-:S03]  /*3ba0*/  FFMA.FTZ R184, R204, R191, R188 ;  /* 0x000000bfccb87223 */ /* 0x000fc600000100bc */
[----:B------:R-:W-:Y:S01]  /*3bb0*/  ISETP.NE.AND.EX P2, PT, RZ, UR15, PT, P2 ;  /* 0x0000000fff007c0c */ /* 0x000fe2000bf45320 */
[----:B------:R-:W-:-:S04]  /*3bc0*/  FADD.FTZ R184, R217, -R184 ;  /* 0x800000b8d9b87221 */ /* 0x000fc80000010000 */
[----:B-----5:R-:W-:Y:S02]  /*3bd0*/  FMUL.FTZ R186, R2, R184 ;  /* 0x000000b802ba7220 */ /* 0x020fe40000410000 */
[----:B------:R-:W-:-:S05]  /*3be0*/  @P5 HADD2.F32 R184, -RZ, R164.H0_H0 ;  /* 0x200000a4ffb85230 */ /* 0x000fca0000004100 */
[----:B------:R-:W-:Y:S01]  /*3bf0*/  @P5 FADD.FTZ R186, R186, R184 ;  /* 0x000000b8baba5221 */ /* 0x000fe20000010000 */
[----:B------:R-:W-:Y:S02]  /*3c00*/  @P2 MOV R185, R16 ;  /* 0x0000001000b92202 */ /* 0x000fe40000000f00 */
[----:B------:R-:W-:Y:S01]  /*3c10*/  @P2 LOP3.LUT P4, RZ, R16, 0xff00, RZ, 0xc0, !PT ;  /* 0x0000ff0010ff2812 */ /* 0x000fe2000788c0ff */
[----:B------:R-:W-:Y:S01]  /*3c20*/  FMUL.FTZ R184, R186, UR17 ;  /* 0x00000011bab87c20 */ /* 0x000fe20008410000 */
[----:B------:R-:W-:Y:S01]  /*3c30*/  @P2 LOP3.LUT P3, RZ, R185, 0xff, RZ, 0xc0, !PT ;  /* 0x000000ffb9ff2812 */ /* 0x000fe2000786c0ff */
[----:B------:R-:W-:Y:S01]  /*3c40*/  FFMA.FTZ R185, R212, R191, R188 ;  /* 0x000000bfd4b97223 */ /* 0x000fe200000100bc */
[----:B------:R-:W-:Y:S02]  /*3c50*/  @P2 LOP3.LUT P6, RZ, R17, 0xff, RZ, 0xc0, !PT ;  /* 0x000000ff11ff2812 */ /* 0x000fe400078cc0ff */
[----:B------:R-:W-:Y:S01]  /*3c60*/  @P2 FSEL R189, R184, RZ, P3 ;  /* 0x000000ffb8bd2208 */ /* 0x000fe20001800000 */
[----:B------:R-:W-:Y:S01]  /*3c70*/  FADD.FTZ R185, R248, -R185 ;  /* 0x800000b9f8b97221 */ /* 0x000fe20000010000 */
[----:B------:R-:W-:-:S02]  /*3c80*/  ISETP.NE.U32.AND P3, PT, RZ, UR6, PT ;  /* 0x00000006ff007c0c */ /* 0x000fc4000bf65070 */
[----:B------:R-:W-:Y:S01]  /*3c90*/  @P2 F2FP.F16.F32.PACK_AB R189, RZ, R189 ;  /* 0x000000bdffbd223e */ /* 0x000fe200000000ff */
[----:B------:R-:W-:Y:S01]  /*3ca0*/  FMUL.FTZ R197, R2, R185 ;  /* 0x000000b902c57220 */ /* 0x000fe20000410000 */
[----:B------:R-:W-:Y:S01]  /*3cb0*/  ISETP.NE.AND.EX P3, PT, RZ, UR7, PT, P3 ;  /* 0x00000007ff007c0c */ /* 0x000fe2000bf65330 */
[----:B------:R-:W-:Y:S01]  /*3cc0*/  @P5 HADD2.F32 R185, -RZ, R164.H1_H1 ;  /* 0x300000a4ffb95230 */ /* 0x000fe20000004100 */
[----:B------:R-:W-:-:S04]  /*3cd0*/  @P2 PRMT R108, R189, 0x7610, R108 ;  /* 0x00007610bd6c2816 */ /* 0x000fc8000000006c */
[----:B------:R-:W-:-:S07]  /*3ce0*/  @P5 FADD.FTZ R197, R197, R185 ;  /* 0x000000b9c5c55221 */ /* 0x000fce0000010000 */
[----:B------:R-:W-:Y:S02]  /*3cf0*/  @P3 F2FP.F16.F32.PACK_AB R186, RZ, R186 ;  /* 0x000000baffba323e */ /* 0x000fe400000000ff */
[----:B------:R-:W-:Y:S01]  /*3d00*/  @P3 F2FP.F16.F32.PACK_AB R187, RZ, R197 ;  /* 0x000000c5ffbb323e */ /* 0x000fe200000000ff */
[----:B------:R-:W-:Y:S01]  /*3d10*/  FMUL.FTZ R197, R197, UR17 ;  /* 0x00000011c5c57c20 */ /* 0x000fe20008410000 */
[----:B------:R-:W-:Y:S01]  /*3d20*/  @P3 PRMT R112, R186, 0x7610, R112 ;  /* 0x00007610ba703816 */ /* 0x000fe20000000070 */
[----:B------:R-:W-:-:S03]  /*3d30*/  FFMA.FTZ R186, R211, R191, R188 ;  /* 0x000000bfd3ba7223 */ /* 0x000fc600000100bc */
[----:B------:R-:W-:Y:S01]  /*3d40*/  @P2 FSEL R185, R197, RZ, P4 ;  /* 0x000000ffc5b92208 */ /* 0x000fe20002000000 */
[----:B------:R-:W-:Y:S01]  /*3d50*/  FADD.FTZ R186, R247, -R186 ;  /* 0x800000baf7ba7221 */ /* 0x000fe20000010000 */
[----:B------:R-:W-:Y:S01]  /*3d60*/  @P3 PRMT R112, R112, 0x5410, R187 ;  /* 0x0000541070703816 */ /* 0x000fe200000000bb */
[----:B------:R-:W-:Y:S01]  /*3d70*/  FFMA.FTZ R187, R203, R191, R188 ;  /* 0x000000bfcbbb7223 */ /* 0x000fe200000100bc */
[----:B------:R-:W-:Y:S01]  /*3d80*/  @P2 F2FP.F16.F32.PACK_AB R185, RZ, R185 ;  /* 0x000000b9ffb9223e */ /* 0x000fe200000000ff */
[----:B------:R-:W-:Y:S01]  /*3d90*/  FMUL.FTZ R189, R2, R186 ;  /* 0x000000ba02bd7220 */ /* 0x000fe20000410000 */
[--C-:B------:R-:W-:Y:S02]  /*3da0*/  @P5 HADD2.F32 R186, -RZ, R165.reuse.H0_H0 ;  /* 0x200000a5ffba5230 */ /* 0x100fe40000004100 */
[----:B------:R-:W-:Y:S01]  /*3db0*/  FADD.FTZ R187, R240, -R187 ;  /* 0x800000bbf0bb7221 */ /* 0x000fe20000010000 */
[----:B------:R-:W-:Y:S01]  /*3dc0*/  @P2 PRMT R108, R108, 0x5410, R185 ;  /* 0x000054106c6c2816 */ /* 0x000fe200000000b9 */
[----:B------:R-:W-:Y:S01]  /*3dd0*/  @P5 HADD2.F32 R185, -RZ, R165.H1_H1 ;  /* 0x300000a5ffb95230 */ /* 0x000fe20000004100 */
[----:B------:R-:W-:Y:S01]  /*3de0*/  @P2 LOP3.LUT P4, RZ, R16, 0xff0000, RZ, 0xc0, !PT ;  /* 0x00ff000010ff2812 */ /* 0x000fe2000788c0ff */
[----:B------:R-:W-:Y:S01]  /*3df0*/  @P5 FADD.FTZ R189, R189, R186 ;  /* 0x000000babdbd5221 */ /* 0x000fe20000010000 */
[----:B------:R-:W-:-:S04]  /*3e00*/  FMUL.FTZ R187, R2, R187 ;  /* 0x000000bb02bb7220 */ /* 0x000fc80000410000 */
[----:B------:R-:W-:Y:S01]  /*3e10*/  @P3 F2FP.F16.F32.PACK_AB R186, RZ, R189 ;  /* 0x000000bdffba323e */ /* 0x000fe200000000ff */
[----:B------:R-:W-:Y:S01]  /*3e20*/  @P5 FADD.FTZ R187, R187, R185 ;  /* 0x000000b9bbbb5221 */ /* 0x000fe20000010000 */
[----:B------:R-:W-:Y:S02]  /*3e30*/  FMUL.FTZ R189, R189, UR17 ;  /* 0x00000011bdbd7c20 */ /* 0x000fe40008410000 */
[----:B------:R-:W-:Y:S02]  /*3e40*/  @P3 PRMT R113, R186, 0x7610, R113 ;  /* 0x00007610ba713816 */ /* 0x000fe40000000071 */
[----:B------:R-:W-:Y:S02]  /*3e50*/  @P3 F2FP.F16.F32.PACK_AB R185, RZ, R187 ;  /* 0x000000bbffb9323e */ /* 0x000fe400000000ff */
[----:B------:R-:W-:Y:S02]  /*3e60*/  @P2 FSEL R186, R189, RZ, P4 ;  /* 0x000000ffbdba2208 */ /* 0x000fe40002000000 */
[----:B------:R-:W-:Y:S01]  /*3e70*/  @P3 PRMT R113, R113, 0x5410, R185 ;  /* 0x0000541071713816 */ /* 0x000fe200000000b9 */
[----:B------:R-:W-:Y:S01]  /*3e80*/  FMUL.FTZ R185, R187, UR17 ;  /* 0x00000011bbb97c20 */ /* 0x000fe20008410000 */
[----:B------:R-:W-:-:S02]  /*3e90*/  @P2 F2FP.F16.F32.PACK_AB R186, RZ, R186 ;  /* 0x000000baffba223e */ /* 0x000fc400000000ff */
[----:B------:R-:W-:Y:S02]  /*3ea0*/  @P2 LOP3.LUT P4, RZ, R16, 0xff000000, RZ, 0xc0, !PT ;  /* 0xff00000010ff2812 */ /* 0x000fe4000788c0ff */
[----:B------:R-:W-:Y:S02]  /*3eb0*/  @P2 PRMT R109, R186, 0x7610, R109 ;  /* 0x00007610ba6d2816 */ /* 0x000fe4000000006d */
[----:B------:R-:W-:-:S04]  /*3ec0*/  @P2 FSEL R186, R185, RZ, P4 ;  /* 0x000000ffb9ba2208 */ /* 0x000fc80002000000 */
[----:B------:R-:W-:-:S04]  /*3ed0*/  @P2 F2FP.F16.F32.PACK_AB R186, RZ, R186 ;  /* 0x000000baffba223e */ /* 0x000fc800000000ff */
        /* <DEDUP_REMOVED lines=8> */
[----:B------:R-:W-:Y:S01]  /*3f60*/  @P5 HADD2.F32 R186, -RZ, R166.H0_H0 ;  /* 0x200000a6ffba5230 */ /* 0x000fe20000004100 */
[----:B------:R-:W-:Y:S02]  /*3f70*/  FSEL R197, R197, RZ, P4 ;  /* 0x000000ffc5c57208 */ /* 0x000fe40002000000 */
[----:B------:R-:W-:Y:S02]  /*3f80*/  LOP3.LUT P4, RZ, R18, 0xff0000, RZ, 0xc0, !PT ;  /* 0x00ff000012ff7812 */ /* 0x000fe4000788c0ff */
[----:B------:R-:W-:Y:S01]  /*3f90*/  @P5 FADD.FTZ R196, R196, R186 ;  /* 0x000000bac4c45221 */ /* 0x000fe20000010000 */
[----:B------:R-:W-:Y:S02]  /*3fa0*/  F2FP.F16.F32.PACK_AB R184, R197, R184 ;  /* 0x000000b8c5b8723e */ /* 0x000fe400000000ff */
[----:B------:R-:W-:Y:S02]  /*3fb0*/  FSEL R189, R189, RZ, P4 ;  /* 0x000000ffbdbd7208 */ /* 0x000fe40002000000 */
[----:B------:R-:W-:Y:S01]  /*3fc0*/  @P3 F2FP.F16.F32.PACK_AB R186, RZ, R196 ;  /* 0x000000c4ffba323e */ /* 0x000fe200000000ff */
[----:B------:R-:W-:Y:S01]  /*3fd0*/  FMUL.FTZ R196, R196, UR17 ;  /* 0x00000011c4c47c20 */ /* 0x000fe20008410000 */
[----:B------:R-:W-:-:S02]  /*3fe0*/  LOP3.LUT P4, RZ, R18, 0xff000000, RZ, 0xc0, !PT ;  /* 0xff00000012ff7812 */ /* 0x000fc4000788c0ff */
[----:B------:R-:W-:Y:S02]  /*3ff0*/  @P3 PRMT R114, R186, 0x7610, R114 ;  /* 0x00007610ba723816 */ /* 0x000fe40000000072 */
[----:B------:R-:W-:Y:S02]  /*4000*/  @P2 FSEL R186, R196, RZ, P6 ;  /* 0x000000ffc4ba2208 */ /* 0x000fe40003000000 */
[----:B------:R-:W-:Y:S02]  /*4010*/  @P2 LOP3.LUT P6, RZ, R17, 0xff00, RZ, 0xc0, !PT ;  /* 0x0000ff0011ff2812 */ /* 0x000fe400078cc0ff */
[----:B------:R-:W-:Y:S02]  /*4020*/  @P2 F2FP.F16.F32.PACK_AB R186, RZ, R186 ;  /* 0x000000baffba223e */ /* 0x000fe400000000ff */
[----:B------:R-:W-:Y:S02]  /*4030*/  FSEL R185, R185, RZ, P4 ;  /* 0x000000ffb9b97208 */ /* 0x000fe40002000000 */
[----:B------:R-:W-:Y:S01]  /*4040*/  @P2 PRMT R110, R186, 0x7610, R110 ;  /* 0x00007610ba6e2816 */ /* 0x000fe2000000006e */
[----:B------:R-:W-:Y:S01]  /*4050*/  FFMA.FTZ R186, R10, R191, R188 ;  /* 0x000000bf0aba7223 */ /* 0x000fe200000100bc */
[----:B------:R-:W-:-:S02]  /*4060*/  LOP3.LUT P4, RZ, R19, 0xff, RZ, 0xc0, !PT ;  /* 0x000000ff13ff7812 */ /* 0x000fc4000788c0ff */
[----:B------:R-:W-:Y:S01]  /*4070*/  F2FP.F16.F32.PACK_AB R185, R185, R189 ;  /* 0x000000bdb9b9723e */ /* 0x000fe200000000ff */
[----:B------:R-:W-:Y:S01]  /*4080*/  FADD.FTZ R186, R236, -R186 ;  /* 0x800000baecba7221 */ /* 0x000fe20000010000 */
[----:B------:R-:W-:Y:S02]  /*4090*/  FSEL R196, R196, RZ, P4 ;  /* 0x000000ffc4c47208 */ /* 0x000fe40002000000 */
[----:B------:R-:W-:Y:S01]  /*40a0*/  LOP3.LUT P4, RZ, R19, 0xff00, RZ, 0xc0, !PT ;  /* 0x0000ff0013ff7812 */ /* 0x000fe2000788c0ff */
[----:B------:R-:W-:Y:S01]  /*40b0*/  FMUL.FTZ R198, R2, R186 ;  /* 0x000000ba02c67220 */ /* 0x000fe20000410000 */
[----:B------:R-:W-:-:S05]  /*40c0*/  @P5 HADD2.F32 R186, -RZ, R166.H1_H1 ;  /* 0x300000a6ffba5230 */ /* 0x000fca0000004100 */
[----:B------:R-:W-:-:S05]  /*40d0*/  @P5 FADD.FTZ R198, R198, R186 ;  /* 0x000000bac6c65221 */ /* 0x000fca0000010000 */
[----:B------:R-:W-:Y:S01]  /*40e0*/  @P3 F2FP.F16.F32.PACK_AB R186, RZ, R198 ;  /* 0x000000c6ffba323e */ /* 0x000fe200000000ff */
[----:B------:R-:W-:-:S03]  /*40f0*/  FMUL.FTZ R198, R198, UR17 ;  /* 0x00000011c6c67c20 */ /* 0x000fc60008410000 */
[----:B------:R-:W-:Y:S02]  /*4100*/  @P3 PRMT R114, R114, 0x5410, R186 ;  /* 0x0000541072723816 */ /* 0x000fe400000000ba */
[C---:B------:R-:W-:Y:S02]  /*4110*/  @P2 FSEL R186, R198.reuse, RZ, P6 ;  /* 0x000000ffc6ba2208 */ /* 0x040fe40003000000 */
[----:B------:R-:W-:Y:S02]  /*4120*/  @P2 LOP3.LUT P6, RZ, R17, 0xff0000, RZ, 0xc0, !PT ;  /* 0x00ff000011ff2812 */ /* 0x000fe400078cc0ff */
[----:B------:R-:W-:Y:S02]  /*4130*/  @P2 F2FP.F16.F32.PACK_AB R186, RZ, R186 ;  /* 0x000000baffba223e */ /* 0x000fe400000000ff */
        /* <DEDUP_REMOVED lines=8> */
[----:B------:R-:W-:Y:S02]  /*41c0*/  @P5 HADD2.F32 R186, -RZ, R167.H0_H0 ;  /* 0x200000a7ffba5230 */ /* 0x000fe40000004100 */
[----:B------:R-:W-:-:S03]  /*41d0*/  FMUL.FTZ R188, R2, R188 ;  /* 0x000000bc02bc7220 */ /* 0x000fc60000410000 */
[----:B------:R-:W-:-:S05]  /*41e0*/  @P5 FADD.FTZ R187, R187, R186 ;  /* 0x000000babbbb5221 */ /* 0x000fca0000010000 */
[----:B------:R-:W-:Y:S01]  /*41f0*/  @P3 F2FP.F16.F32.PACK_AB R186, RZ, R187 ;  /* 0x000000bbffba323e */ /* 0x000fe200000000ff */
[----:B------:R-:W-:-:S03]  /*4200*/  FMUL.FTZ R187, R187, UR17 ;  /* 0x00000011bbbb7c20 */ /* 0x000fc60008410000 */
[----:B------:R-:W-:Y:S02]  /*4210*/  @P3 PRMT R115, R186, 0x7610, R115 ;  /* 0x00007610ba733816 */ /* 0x000fe40000000073 */
[C---:B------:R-:W-:Y:S02]  /*4220*/  @P2 FSEL R186, R187.reuse, RZ, P6 ;  /* 0x000000ffbbba2208 */ /* 0x040fe40003000000 */
[----:B------:R-:W-:Y:S02]  /*4230*/  FSEL R187, R187, RZ, P4 ;  /* 0x000000ffbbbb7208 */ /* 0x000fe40002000000 */
[----:B------:R-:W-:-:S04]  /*4240*/  @P2 F2FP.F16.F32.PACK_AB R186, RZ, R186 ;  /* 0x000000baffba223e */ /* 0x000fc800000000ff */
[----:B------:R-:W-:Y:S01]  /*4250*/  @P2 PRMT R111, R186, 0x7610, R111 ;  /* 0x00007610ba6f2816 */ /* 0x000fe2000000006f */
[----:B------:R-:W-:-:S05]  /*4260*/  @P5 HADD2.F32 R186, -RZ, R167.H1_H1 ;  /* 0x300000a7ffba5230 */ /* 0x000fca0000004100 */
[----:B------:R-:W-:-:S05]  /*4270*/  @P5 FADD.FTZ R188, R188, R186 ;  /* 0x000000babcbc5221 */ /* 0x000fca0000010000 */
[----:B------:R-:W-:-:S04]  /*4280*/  @P3 F2FP.F16.F32.PACK_AB R186, RZ, R188 ;  /* 0x000000bcffba323e */ /* 0x000fc800000000ff */
[----:B------:R-:W-:Y:S02]  /*4290*/  @P3 PRMT R115, R115, 0x5410, R186 ;  /* 0x0000541073733816 */ /* 0x000fe400000000ba */
[----:B------:R-:W-:Y:S01]  /*42a0*/  F2FP.F16.F32.PACK_AB R186, R198, R196 ;  /* 0x000000c4c6ba723e */ /* 0x000fe200000000ff */
[----:B------:R-:W-:Y:S01]  /*42b0*/  FMUL.FTZ R196, R188, UR17 ;  /* 0x00000011bcc47c20 */ /* 0x000fe20008410000 */
[----:B------:R-:W-:-:S04]  /*42c0*/  @P2 LOP3.LUT P3, RZ, R17, 0xff000000, RZ, 0xc0, !PT ;  /* 0xff00000011ff2812 */ /* 0x000fc8000786c0ff */
[C---:B------:R-:W-:Y:S02]  /*42d0*/  @P2 FSEL R188, R196.reuse, RZ, P3 ;  /* 0x000000ffc4bc2208 */ /* 0x040fe40001800000 */
[----:B------:R-:W-:Y:S02]  /*42e0*/  LOP3.LUT P3, RZ, R19, 0xff000000, RZ, 0xc0, !PT ;  /* 0xff00000013ff7812 */ /* 0x000fe4000786c0ff */
[----:B------:R-:W-:Y:S02]  /*42f0*/  @P2 F2FP.F16.F32.PACK_AB R188, RZ, R188 ;  /* 0x000000bcffbc223e */ /* 0x000fe400000000ff */
[----:B------:R-:W-:Y:S02]  /*4300*/  FSEL R196, R196, RZ, P3 ;  /* 0x000000ffc4c47208 */ /* 0x000fe40001800000 */
[----:B------:R-:W-:Y:S02]  /*4310*/  ISETP.NE.U32.AND P3, PT, RZ, UR6, PT ;  /* 0x00000006ff007c0c */ /* 0x000fe4000bf65070 */
[----:B------:R-:W-:-:S02]  /*4320*/  @P2 PRMT R111, R111, 0x5410, R188 ;  /* 0x000054106f6f2816 */ /* 0x000fc400000000bc */
[----:B------:R-:W-:Y:S02]  /*4330*/  ISETP.NE.AND.EX P3, PT, RZ, UR7, PT, P3 ;  /* 0x00000007ff007c0c */ /* 0x000fe4000bf65330 */
[----:B------:R-:W-:-:S11]  /*4340*/  F2FP.F16.F32.PACK_AB R187, R196, R187 ;  /* 0x000000bbc4bb723e */ /* 0x000fd600000000ff */
        /* <DEDUP_REMOVED lines=10> */
.L_x_453:
[----:B------:R-:W-:Y:S05]  /*43f0*/  BSYNC B0 ;  /* 0x0000000000007941 */ /* 0x000fea0003800000 */
.L_x_452:
[----:B0-----:R-:W2:Y:S01]  /*4400*/  LDL R184, [R1+0x4] ;  /* 0x0000040001b87983 */ /* 0x001ea20000100800 */
        /* <DEDUP_REMOVED lines=141> */
.L_x_455:
[----:B------:R-:W-:Y:S05]  /*4ce0*/  BSYNC B0 ;  /* 0x0000000000007941 */ /* 0x000fea0003800000 */
.L_x_454:
[----:B------:R-:W-:Y:S04]  /*4cf0*/  BSSY B0, `(.L_x_456) ;  /* 0x000008c000007945 */ /* 0x000fe80003800000 */
[----:B------:R-:W-:Y:S05]  /*4d00*/  @!P0 BRA `(.L_x_457) ;  /* 0x0000000800288947 */ /* 0x000fea0003800000 */
[----:B------:R-:W-:Y:S02]  /*4d10*/  ISETP.NE.AND P2, PT, R199, RZ, PT ;  /* 0x000000ffc700720c */ /* 0x000fe40003f45270 */
[----:B------:R-:W-:Y:S02]  /*4d20*/  ISETP.NE.U32.AND P5, PT, RZ, UR8, PT ;  /* 0x00000008ff007c0c */ /* 0x000fe4000bfa5070 */
[----:B------:R-:W-:Y:S02]  /*4d30*/  FSEL R188, R190, RZ, !P2 ;  /* 0x000000ffbebc7208 */ /* 0x000fe40005000000 */
[----:B------:R-:W-:Y:S02]  /*4d40*/  ISETP.NE.AND.EX P5, PT, RZ, UR9, PT, P5 ;  /* 0x00000009ff007c0c */ /* 0x000fe4000bfa5350 */
[----:B------:R-:W-:Y:S01]  /*4d50*/  ISETP.NE.U32.AND P2, PT, RZ, UR14, PT ;  /* 0x0000000eff007c0c */ /* 0x000fe2000bf45070 */
[----:B0-----:R-:W-:-:S03]  /*4d60*/  FFMA.FTZ R184, R214, R191, R188 ;  /* 0x000000bfd6b87223 */ /* 0x001fc600000100bc */
        /* <DEDUP_REMOVED lines=132> */
.L_x_457:
[----:B------:R-:W-:Y:S05]  /*55b0*/  BSYNC B0 ;  /* 0x0000000000007941 */ /* 0x000fea0003800000 */
.L_x_456:
[----:B01----:R-:W2:Y:S01]  /*55c0*/  LDL R184, [R1] ;  /* 0x0000000001b87983 */ /* 0x003ea20000100800 */
        /* <DEDUP_REMOVED lines=27> */
[----:B------:R-:W-:Y:S01]  /*5780*/  @P2 PRMT R108, R187, 0x7610, R108 ;  /* 0x00007610bb6c2816 */ /* 0x000fe2000000006c */
[----:B------:R-:W-:-:S03]  /*5790*/  FFMA.FTZ R187, R4, R191, R197 ;  /* 0x000000bf04bb7223 */ /* 0x000fc600000100c5 */
[----:B------:R-:W-:Y:S01]  /*57a0*/  @P5 FADD.FTZ R189, R189, R184 ;  /* 0x000000b8bdbd5221 */ /* 0x000fe20000010000 */
[----:B------:R-:W-:-:S04]  /*57b0*/  FADD.FTZ R187, R232, -R187 ;  /* 0x800000bbe8bb7221 */ /* 0x000fc80000010000 */
[----:B------:R-:W-:Y:S02]  /*57c0*/  FMUL.FTZ R187, R2, R187 ;  /* 0x000000bb02bb7220 */ /* 0x000fe40000410000 */
[----:B------:R-:W-:Y:S02]  /*57d0*/  @P3 F2FP.F16.F32.PACK_AB R185, RZ, R185 ;  /* 0x000000b9ffb9323e */ /* 0x000fe400000000ff */
[----:B------:R-:W-:Y:S01]  /*57e0*/  @P3 F2FP.F16.F32.PACK_AB R186, RZ, R189 ;  /* 0x000000bdffba323e */ /* 0x000fe200000000ff */
[----:B------:R-:W-:Y:S01]  /*57f0*/  FMUL.FTZ R189, R189, UR17 ;  /* 0x00000011bdbd7c20 */ /* 0x000fe20008410000 */
[----:B------:R-:W-:Y:S01]  /*5800*/  @P3 PRMT R112, R185, 0x7610, R112 ;  /* 0x00007610b9703816 */ /* 0x000fe20000000070 */
[----:B------:R-:W-:-:S03]  /*5810*/  FFMA.FTZ R185, R205, R191, R197 ;  /* 0x000000bfcdb97223 */ /* 0x000fc600000100c5 */
[----:B------:R-:W-:Y:S01]  /*5820*/  @P2 FSEL R184, R189, RZ, P4 ;  /* 0x000000ffbdb82208 */ /* 0x000fe20002000000 */
[----:B------:R-:W-:Y:S01]  /*5830*/  FADD.FTZ R185, R241, -R185 ;  /* 0x800000b9f1b97221 */ /* 0x000fe20000010000 */
[----:B------:R-:W-:Y:S02]  /*5840*/  @P3 PRMT R112, R112, 0x5410, R186 ;  /* 0x0000541070703816 */ /* 0x000fe400000000ba */
[----:B------:R-:W-:Y:S01]  /*5850*/  @P2 F2FP.F16.F32.PACK_AB R184, RZ, R184 ;  /* 0x000000b8ffb8223e */ /* 0x000fe200000000ff */
[----:B------:R-:W-:Y:S01]  /*5860*/  FMUL.FTZ R186, R2, R185 ;  /* 0x000000b902ba7220 */ /* 0x000fe20000410000 */
[--C-:B------:R-:W-:Y:S01]  /*5870*/  @P5 HADD2.F32 R185, -RZ, R181.reuse.H0_H0 ;  /* 0x200000b5ffb95230 */ /* 0x100fe20000004100 */
[----:B------:R-:W-:Y:S02]  /*5880*/  @P2 LOP3.LUT P4, RZ, R28, 0xff0000, RZ, 0xc0, !PT ;  /* 0x00ff00001cff2812 */ /* 0x000fe4000788c0ff */
[----:B------:R-:W-:Y:S01]  /*5890*/  @P2 PRMT R108, R108, 0x5410, R184 ;  /* 0x000054106c6c2816 */ /* 0x000fe200000000b8 */
[----:B------:R-:W-:-:S02]  /*58a0*/  @P5 HADD2.F32 R184, -RZ, R181.H1_H1 ;  /* 0x300000b5ffb85230 */ /* 0x000fc40000004100 */
[----:B------:R-:W-:-:S03]  /*58b0*/  @P5 FADD.FTZ R186, R186, R185 ;  /* 0x000000b9baba5221 */ /* 0x000fc60000010000 */
[----:B------:R-:W-:Y:S02]  /*58c0*/  @P5 FADD.FTZ R187, R187, R184 ;  /* 0x000000b8bbbb5221 */ /* 0x000fe40000010000 */
[----:B------:R-:W-:Y:S01]  /*58d0*/  @P3 F2FP.F16.F32.PACK_AB R185, RZ, R186 ;  /* 0x000000baffb9323e */ /* 0x000fe200000000ff */
[----:B------:R-:W-:Y:S01]  /*58e0*/  FMUL.FTZ R186, R186, UR17 ;  /* 0x00000011baba7c20 */ /* 0x000fe20008410000 */
[----:B------:R-:W-:Y:S02]  /*58f0*/  FMUL.FTZ R196, R187, UR17 ;  /* 0x00000011bbc47c20 */ /* 0x000fe40008410000 */
[----:B------:R-:W-:Y:S02]  /*5900*/  @P3 PRMT R113, R185, 0x7610, R113 ;  /* 0x00007610b9713816 */ /* 0x000fe40000000071 */
[----:B------:R-:W-:Y:S02]  /*5910*/  @P2 FSEL R185, R186, RZ, P4 ;  /* 0x000000ffbab92208 */ /* 0x000fe40002000000 */
[----:B------:R-:W-:-:S02]  /*5920*/  @P3 F2FP.F16.F32.PACK_AB R184, RZ, R187 ;  /* 0x000000bbffb8323e */ /* 0x000fc400000000ff */
[----:B------:R-:W-:Y:S02]  /*5930*/  @P2 LOP3.LUT P4, RZ, R28, 0xff000000, RZ, 0xc0, !PT ;  /* 0xff0000001cff2812 */ /* 0x000fe4000788c0ff */
[----:B------:R-:W-:Y:S02]  /*5940*/  @P3 PRMT R113, R113, 0x5410, R184 ;  /* 0x0000541071713816 */ /* 0x000fe400000000b8 */
[----:B------:R-:W-:Y:S02]  /*5950*/  @P2 F2FP.F16.F32.PACK_AB R185, RZ, R185 ;  /* 0x000000b9ffb9223e */ /* 0x000fe400000000ff */
[----:B------:R-:W-:Y:S02]  /*5960*/  @P2 FSEL R184, R196, RZ, P4 ;  /* 0x000000ffc4b82208 */ /* 0x000fe40002000000 */
[----:B------:R-:W-:Y:S02]  /*5970*/  @P2 PRMT R109, R185, 0x7610, R109 ;  /* 0x00007610b96d2816 */ /* 0x000fe4000000006d */
        /* <DEDUP_REMOVED lines=12> */
[----:B------:R-:W-:-:S05]  /*5a40*/  @P5 FADD.FTZ R185, R185, R184 ;  /* 0x000000b8b9b95221 */ /* 0x000fca0000010000 */
[----:B------:R-:W-:-:S04]  /*5a50*/  @P3 F2FP.F16.F32.PACK_AB R184, RZ, R185 ;  /* 0x000000b9ffb8323e */ /* 0x000fc800000000ff */
[----:B------:R-:W-:Y:S01]  /*5a60*/  @P3 PRMT R114, R184, 0x7610, R114 ;  /* 0x00007610b8723816 */ /* 0x000fe20000000072 */
[----:B------:R-:W-:-:S05]  /*5a70*/  FMUL.FTZ R184, R185, UR17 ;  /* 0x00000011b9b87c20 */ /* 0x000fca0008410000 */
[----:B------:R-:W-:Y:S02]  /*5a80*/  @P2 FSEL R185, R184, RZ, P6 ;  /* 0x000000ffb8b92208 */ /* 0x000fe40003000000 */
[----:B------:R-:W-:Y:S02]  /*5a90*/  @P2 LOP3.LUT P6, RZ, R29, 0xff00, RZ, 0xc0, !PT ;  /* 0x0000ff001dff2812 */ /* 0x000fe400078cc0ff */
[----:B------:R-:W-:-:S04]  /*5aa0*/  @P2 F2FP.F16.F32.PACK_AB R185, RZ, R185 ;  /* 0x000000b9ffb9223e */ /* 0x000fc800000000ff */
[----:B------:R-:W-:Y:S01]  /*5ab0*/  @P2 PRMT R110, R185, 0x7610, R110 ;  /* 0x00007610b96e2816 */ /* 0x000fe2000000006e */
[----:B------:R-:W-:-:S04]  /*5ac0*/  FFMA.FTZ R185, R6, R191, R197 ;  /* 0x000000bf06b97223 */ /* 0x000fc800000100c5 */
[----:B------:R-:W-:-:S04]  /*5ad0*/  FADD.FTZ R185, R227, -R185 ;  /* 0x800000b9e3b97221 */ /* 0x000fc80000010000 */
[----:B------:R-:W-:Y:S01]  /*5ae0*/  FMUL.FTZ R187, R2, R185 ;  /* 0x000000b902bb7220 */ /* 0x000fe20000410000 */
[----:B------:R-:W-:-:S05]  /*5af0*/  @P5 HADD2.F32 R185, -RZ, R182.H1_H1 ;  /* 0x300000b6ffb95230 */ /* 0x000fca0000004100 */
        /* <DEDUP_REMOVED lines=8> */
[-CC-:B------:R-:W-:Y:S01]  /*5b80*/  FFMA.FTZ R187, R7, R191.reuse, R197.reuse ;  /* 0x000000bf07bb7223 */ /* 0x180fe200000100c5 */
[----:B------:R-:W-:-:S03]  /*5b90*/  FFMA.FTZ R191, R9, R191, R197 ;  /* 0x000000bf09bf7223 */ /* 0x000fc600000100c5 */
[----:B------:R-:W-:Y:S01]  /*5ba0*/  FADD.FTZ R187, R226, -R187 ;  /* 0x800000bbe2bb7221 */ /* 0x000fe20000010000 */
[----:B------:R-:W-:-:S03]  /*5bb0*/  FADD.FTZ R191, R218, -R191 ;  /* 0x800000bfdabf7221 */ /* 0x000fc60000010000 */
[C---:B------:R-:W-:Y:S01]  /*5bc0*/  FMUL.FTZ R188, R2.reuse, R187 ;  /* 0x000000bb02bc7220 */ /* 0x040fe20000410000 */
[----:B------:R-:W-:Y:S02]  /*5bd0*/  @P5 HADD2.F32 R187, -RZ, R183.H0_H0 ;  /* 0x200000b7ffbb5230 */ /* 0x000fe40000004100 */
[----:B------:R-:W-:Y:S01]  /*5be0*/  FMUL.FTZ R2, R2, R191 ;  /* 0x000000bf02027220 */ /* 0x000fe20000410000 */
[----:B------:R-:W-:Y:S02]  /*5bf0*/  FSEL R191, R186, RZ, P4 ;  /* 0x000000ffbabf7208 */ /* 0x000fe40002000000 */
[----:B------:R-:W-:Y:S01]  /*5c00*/  LOP3.LUT P4, RZ, R30, 0xff000000, RZ, 0xc0, !PT ;  /* 0xff0000001eff7812 */ /* 0x000fe2000788c0ff */
[----:B------:R-:W-:-:S03]  /*5c10*/  @P5 FADD.FTZ R188, R188, R187 ;  /* 0x000000bbbcbc5221 */ /* 0x000fc60000010000 */
[----:B------:R-:W-:Y:S02]  /*5c20*/  FSEL R196, R196, RZ, P4 ;  /* 0x000000ffc4c47208 */ /* 0x000fe40002000000 */
[----:B------:R-:W-:Y:S02]  /*5c30*/  @P3 F2FP.F16.F32.PACK_AB R187, RZ, R188 ;  /* 0x000000bcffbb323e */ /* 0x000fe400000000ff */
[----:B------:R-:W-:Y:S02]  /*5c40*/  LOP3.LUT P4, RZ, R31, 0xff, RZ, 0xc0, !PT ;  /* 0x000000ff1fff7812 */ /* 0x000fe4000788c0ff */
[----:B------:R-:W-:Y:S01]  /*5c50*/  @P3 PRMT R115, R187, 0x7610, R115 ;  /* 0x00007610bb733816 */ /* 0x000fe20000000073 */
[----:B------:R-:W-:Y:S01]  /*5c60*/  FMUL.FTZ R187, R188, UR17 ;  /* 0x00000011bcbb7c20 */ /* 0x000fe20008410000 */
[----:B------:R-:W-:Y:S02]  /*5c70*/  FSEL R186, R184, RZ, P4 ;  /* 0x000000ffb8ba7208 */ /* 0x000fe40002000000 */
[----:B------:R-:W-:-:S02]  /*5c80*/  LOP3.LUT P4, RZ, R31, 0xff00, RZ, 0xc0, !PT ;  /* 0x0000ff001fff7812 */ /* 0x000fc4000788c0ff */
[----:B------:R-:W-:Y:S02]  /*5c90*/  @P2 FSEL R188, R187, RZ, P6 ;  /* 0x000000ffbbbc2208 */ /* 0x000fe40003000000 */
[----:B------:R-:W-:Y:S02]  /*5ca0*/  FSEL R185, R185, RZ, P4 ;  /* 0x000000ffb9b97208 */ /* 0x000fe40002000000 */
[----:B------:R-:W-:Y:S02]  /*5cb0*/  @P2 F2FP.F16.F32.PACK_AB R188, RZ, R188 ;  /* 0x000000bcffbc223e */ /* 0x000fe400000000ff */
[----:B------:R-:W-:Y:S02]  /*5cc0*/  F2FP.F16.F32.PACK_AB R186, R185, R186 ;  /* 0x000000bab9ba723e */ /* 0x000fe400000000ff */
[----:B------:R-:W-:Y:S01]  /*5cd0*/  @P2 PRMT R111, R188, 0x7610, R111 ;  /* 0x00007610bc6f2816 */ /* 0x000fe2000000006f */
[----:B------:R-:W-:Y:S01]  /*5ce0*/  @P5 HADD2.F32 R188, -RZ, R183.H1_H1 ;  /* 0x300000b7ffbc5230 */ /* 0x000fe20000004100 */
[----:B------:R-:W-:-:S04]  /*5cf0*/  LOP3.LUT P4, RZ, R31, 0xff0000, RZ, 0xc0, !PT ;  /* 0x00ff00001fff7812 */ /* 0x000fc8000788c0ff */
[----:B------:R-:W-:Y:S01]  /*5d00*/  @P5 FADD.FTZ R2, R2, R188 ;  /* 0x000000bc02025221 */ /* 0x000fe20000010000 */
[----:B------:R-:W-:-:S04]  /*5d10*/  FSEL R187, R187, RZ, P4 ;  /* 0x000000ffbbbb7208 */ /* 0x000fc80002000000 */
[----:B------:R-:W-:Y:S01]  /*5d20*/  @P3 F2FP.F16.F32.PACK_AB R184, RZ, R2 ;  /* 0x00000002ffb8323e */ /* 0x000fe200000000ff */
[----:B------:R-:W-:-:S03]  /*5d30*/  FMUL.FTZ R2, R2, UR17 ;  /* 0x0000001102027c20 */ /* 0x000fc60008410000 */
[----:B------:R-:W-:Y:S02]  /*5d40*/  @P3 PRMT R115, R115, 0x5410, R184 ;  /* 0x0000541073733816 */ /* 0x000fe400000000b8 */
[----:B------:R-:W-:-:S04]  /*5d50*/  LOP3.LUT P3, RZ, R31, 0xff000000, RZ, 0xc0, !PT ;  /* 0xff0000001fff7812 */ /* 0x000fc8000786c0ff */
[----:B------:R-:W-:Y:S02]  /*5d60*/  FSEL R188, R2, RZ, P3 ;  /* 0x000000ff02bc7208 */ /* 0x000fe40001800000 */
[----:B------:R-:W-:Y:S02]  /*5d70*/  ISETP.NE.U32.AND P3, PT, RZ, UR6, PT ;  /* 0x00000006ff007c0c */ /* 0x000fe4000bf65070 */
[----:B------:R-:W-:Y:S02]  /*5d80*/  F2FP.F16.F32.PACK_AB R187, R188, R187 ;  /* 0x000000bbbcbb723e */ /* 0x000fe400000000ff */
[----:B------:R-:W-:-:S13]  /*5d90*/  ISETP.NE.AND.EX P3, PT, RZ, UR7, PT, P3 ;  /* 0x00000007ff007c0c */ /* 0x000fda000bf65330 */
[----:B------:R-:W0:Y:S02]  /*5da0*/  @P3 LDC.64 R184, c[0x0][0x308] ;  /* 0x0000c200ffb83b82 */ /* 0x000e240000000a00 */
[----:B0-----:R-:W-:-:S05]  /*5db0*/  @P3 IMAD.WIDE.U32 R184, R3, 0x10, R184 ;  /* 0x0000001003b83825 */ /* 0x001fca00078e00b8 */
[----:B------:R0:W-:Y:S01]  /*5dc0*/  @P3 STG.E.128 desc[UR4][R184.64], R112 ;  /* 0x00000070b8003986 */ /* 0x0001e2000c101d04 */
[----:B------:R-:W-:Y:S02]  /*5dd0*/  @P2 LOP3.LUT P3, RZ, R29, 0xff000000, RZ, 0xc0, !PT ;  /* 0xff0000001dff2812 */ /* 0x000fe4000786c0ff */
[----:B0-----:R-:W-:Y:S02]  /*5de0*/  F2FP.F16.F32.PACK_AB R185, R196, R191 ;  /* 0x000000bfc4b9723e */ /* 0x001fe400000000ff */
[----:B------:R-:W-:Y:S02]  /*5df0*/  F2FP.F16.F32.PACK_AB R184, R189, R190 ;  /* 0x000000bebdb8723e */ /* 0x000fe400000000ff */
[----:B------:R-:W0:Y:S02]  /*5e00*/  LDC.64 R190, c[0x0][0x2f8] ;  /* 0x0000be00ffbe7b82 */ /* 0x000e240000000a00 */
[----:B0-----:R-:W-:-:S05]  /*5e10*/  IMAD.WIDE.U32 R188, R3, 0x10, R190 ;  /* 0x0000001003bc7825 */ /* 0x001fca00078e00be */
[----:B------:R0:W-:Y:S02]  /*5e20*/  STG.E.128 desc[UR4][R188.64], R184 ;  /* 0x000000b8bc007986 */ /* 0x0001e4000c101d04 */
[----:B0-----:R-:W-:Y:S02]  /*5e30*/  @P2 FSEL R184, R2, RZ, P3 ;  /* 0x000000ff02b82208 */ /* 0x001fe40001800000 */
[C---:B------:R-:W-:Y:S02]  /*5e40*/  @P2 LEA R2, P3, R3.reuse, UR14, 0x4 ;  /* 0x0000000e03022c11 */ /* 0x040fe4000f8620ff */
[----:B------:R-:W-:Y:S02]  /*5e50*/  @P2 F2FP.F16.F32.PACK_AB R184, RZ, R184 ;  /* 0x000000b8ffb8223e */ /* 0x000fe400000000ff */
[----:B------:R-:W-:Y:S02]  /*5e60*/  @P2 LEA.HI.X R3, R3, UR15, RZ, 0x4, P3 ;  /* 0x0000000f03032c11 */ /* 0x000fe400098f24ff */
[----:B------:R-:W-:-:S05]  /*5e70*/  @P2 PRMT R111, R111, 0x5410, R184 ;  /* 0x000054106f6f2816 */ /* 0x000fca00000000b8 */
[----:B------:R0:W-:Y:S02]  /*5e80*/  @P2 STG.E.128 desc[UR4][R2.64], R108 ;  /* 0x0000006c02002986 */ /* 0x0001e4000c101d04 */
.L_x_459:
[----:B------:R-:W-:Y:S05]  /*5e90*/  BSYNC B0 ;  /* 0x0000000000007941 */ /* 0x000fea0003800000 */
.L_x_458:
[----:B------:R-:W-:Y:S02]  /*5ea0*/  IADD3 R0, R0, UR18, RZ ;  /* 0x0000001200007c10 */ /* 0x000fe4000fffe0ff */
[----:B------:R-:W-:Y:S02]  /*5eb0*/  SEL R186, RZ, 0x1, P1 ;  /* 0x00000001ffba7807 */ /* 0x000fe40000800000 */
[----:B------:R-:W-:-:S13]  /*5ec0*/  ISETP.GE.AND P2, PT, R0, UR19, PT ;  /* 0x0000001300007c0c */ /* 0x000fda000bf46270 */
[----:B------:R-:W-:Y:S05]  /*5ed0*/  @!P2 BRA `(.L_x_460) ;  /* 0xffffffb0004ca947 */ /* 0x000fea000383ffff */
.L_x_442:
[----:B0----5:R-:W2:Y:S01]  /*5ee0*/  LDL.LU R2, [R1+0x8] ;  /* 0x0000080001027983 */ /* 0x021ea20000300800 */
[----:B------:R-:W0:Y:S01]  /*5ef0*/  S2UR UR20, SR_CTAID.X ;  /* 0x00000000001479c3 */ /* 0x000e220000002500 */
[----:B------:R-:W-:Y:S01]  /*5f00*/  BSSY B0, `(.L_x_461) ;  /* 0x0000019000007945 */ /* 0x000fe20003800000 */
[----:B------:R-:W0:Y:S02]  /*5f10*/  S2R R0, SR_TID.X ;  /* 0x0000000000007919 */ /* 0x000e240000002100 */
[C---:B0-----:R-:W-:Y:S02]  /*5f20*/  LEA.HI R3, R0.reuse, UR20, RZ, 0x18 ;  /* 0x0000001400037c11 */ /* 0x041fe4000f8fc0ff */
[----:B------:R-:W-:-:S03]  /*5f30*/  LOP3.LUT R11, R0, 0xff, RZ, 0xc0, !PT ;  /* 0x000000ff000b7812 */ /* 0x000fc600078ec0ff */
[----:B------:R-:W-:-:S05]  /*5f40*/  IMAD R252, R3, R252, RZ ;  /* 0x000000fc03fc7224 */ /* 0x000fca00078e02ff */
[----:B------:R-:W-:Y:S02]  /*5f50*/  LEA.HI R11, R252, R11, RZ, 0x1d ;  /* 0x0000000bfc0b7211 */ /* 0x000fe400078fe8ff */
[----:B--2---:R-:W-:-:S13]  /*5f60*/  ISETP.NE.AND P1, PT, R2, RZ, PT ;  /* 0x000000ff0200720c */ /* 0x004fda0003f25270 */
        /* <DEDUP_REMOVED lines=18> */
.L_x_462:
[----:B------:R-:W-:Y:S05]  /*6090*/  BSYNC B0 ;  /* 0x0000000000007941 */ /* 0x000fea0003800000 */
.L_x_461:
[----:B------:R-:W2:Y:S01]  /*60a0*/  LDL.LU R0, [R1+0x4] ;  /* 0x0000040001007983 */ /* 0x000ea20000300800 */
[----:B------:R-:W-:Y:S01]  /*60b0*/  BSSY B0, `(.L_x_463) ;  /* 0x0000014000007945 */ /* 0x000fe20003800000 */
[----:B--2---:R-:W-:-:S13]  /*60c0*/  ISETP.NE.AND P1, PT, R0, RZ, PT ;  /* 0x000000ff0000720c */ /* 0x004fda0003f25270 */
        /* <DEDUP_REMOVED lines=18> */
.L_x_464:
[----:B------:R-:W-:Y:S05]  /*61f0*/  BSYNC B0 ;  /* 0x0000000000007941 */ /* 0x000fea0003800000 */
.L_x_463:
        /* <DEDUP_REMOVED lines=19> */
.L_x_466:
[----:B------:R-:W-:Y:S05]  /*6330*/  BSYNC B0 ;  /* 0x0000000000007941 */ /* 0x000fea0003800000 */
.L_x_465:
[----:B------:R-:W2:Y:S02]  /*6340*/  LDL.LU R0, [R1] ;  /* 0x0000000001007983 */ /* 0x000ea40000300800 */
        /* <DEDUP_REMOVED lines=19> */
.L_x_451:
[----:B------:R-:W-:Y:S01]  /*6480*/  HFMA2.MMA R184, -RZ, RZ, 0, 9.5367431640625e-07 ;  /* 0x00000010ffb87435 */ /* 0x000fe200000001ff */
[----:B------:R-:W-:Y:S02]  /*6490*/  MOV R187, R222 ;  /* 0x000000de00bb7202 */ /* 0x000fe40000000f00 */
[----:B------:R-:W-:Y:S02]  /*64a0*/  MOV R185, 0x1f ;  /* 0x0000001f00b97802 */ /* 0x000fe40000000f00 */
[----:B------:R-:W-:-:S07]  /*64b0*/  MOV R186, 0xffffffff ;  /* 0xffffffff00ba7802 */ /* 0x000fce0000000f00 */
[----:B-----5:R-:W-:Y:S05]  /*64c0*/  WARPSYNC.COLLECTIVE R186, `(.L_x_467) ;  /* 0x00000000ba087348 */ /* 0x020fea0003c00000 */
[----:B------:R0:W1:Y:S02]  /*64d0*/  SHFL.DOWN P3, R191, R187, R184, R185 ;  /* 0x080000b8bbbf7389 */ /* 0x00006400000600b9 */
[----:B01---5:R-:W-:Y:S01]  /*64e0*/  ENDCOLLECTIVE ;  /* 0x000000000000791b */ /* 0x023fe20003800000 */
.L_x_467:
[----:B------:R-:W-:Y:S01]  /*64f0*/  MOV R187, R223 ;  /* 0x000000df00bb7202 */ /* 0x000fe20000000f00 */
[----:B------:R-:W-:-:S07]  /*6500*/  FADD.FTZ R222, R191, R222 ;  /* 0x000000debfde7221 */ /* 0x000fce0000010000 */
[----:B------:R-:W-:Y:S05]  /*6510*/  WARPSYNC.COLLECTIVE R186, `(.L_x_468) ;  /* 0x00000000ba087348 */ /* 0x000fea0003c00000 */
[----:B------:R0:W1:Y:S02]  /*6520*/  SHFL.DOWN P3, R191, R187, R184, R185 ;  /* 0x080000b8bbbf7389 */ /* 0x00006400000600b9 */
[----:B01----:R-:W-:Y:S01]  /*6530*/  ENDCOLLECTIVE ;  /* 0x000000000000791b */ /* 0x003fe20003800000 */
.L_x_468:
[----:B------:R-:W-:Y:S01]  /*6540*/  HFMA2.MMA R184, -RZ, RZ, 0, 4.76837158203125e-07 ;  /* 0x00000008ffb87435 */ /* 0x000fe200000001ff */
[----:B------:R-:W-:Y:S01]  /*6550*/  MOV R187, R222 ;  /* 0x000000de00bb7202 */ /* 0x000fe20000000f00 */
[----:B------:R-:W-:-:S09]  /*6560*/  FADD.FTZ R223, R191, R223 ;  /* 0x000000dfbfdf7221 */ /* 0x000fd20000010000 */
[----:B------:R-:W-:Y:S05]  /*6570*/  WARPSYNC.COLLECTIVE R186, `(.L_x_469) ;  /* 0x00000000ba087348 */ /* 0x000fea0003c00000 */
[----:B------:R0:W1:Y:S02]  /*6580*/  SHFL.DOWN P3, R191, R187, R184, R185 ;  /* 0x080000b8bbbf7389 */ /* 0x00006400000600b9 */
[----:B01----:R-:W-:Y:S01]  /*6590*/  ENDCOLLECTIVE ;  /* 0x000000000000791b */ /* 0x003fe20003800000 */
.L_x_469:
[----:B------:R-:W-:Y:S01]  /*65a0*/  MOV R187, R223 ;  /* 0x000000df00bb7202 */ /* 0x000fe20000000f00 */
[----:B------:R-:W-:-:S07]  /*65b0*/  FADD.FTZ R222, R222, R191 ;  /* 0x000000bfdede7221 */ /* 0x000fce0000010000 */
[----:B------:R-:W-:Y:S05]  /*65c0*/  WARPSYNC.COLLECTIVE R186, `(.L_x_470) ;  /* 0x00000000ba087348 */ /* 0x000fea0003c00000 */
[----:B------:R0:W1:Y:S02]  /*65d0*/  SHFL.DOWN P3, R191, R187, R184, R185 ;  /* 0x080000b8bbbf7389 */ /* 0x00006400000600b9 */
[----:B01----:R-:W-:Y:S01]  /*65e0*/  ENDCOLLECTIVE ;  /* 0x000000000000791b */ /* 0x003fe20003800000 */
.L_x_470:
[----:B------:R-:W-:Y:S01]  /*65f0*/  HFMA2.MMA R184, -RZ, RZ, 0, 2.384185791015625e-07 ;  /* 0x00000004ffb87435 */ /* 0x000fe200000001ff */
[----:B------:R-:W-:Y:S01]  /*6600*/  MOV R187, R222 ;  /* 0x000000de00bb7202 */ /* 0x000fe20000000f00 */
[----:B------:R-:W-:-:S09]  /*6610*/  FADD.FTZ R223, R223, R191 ;  /* 0x000000bfdfdf7221 */ /* 0x000fd20000010000 */
[----:B------:R-:W-:Y:S05]  /*6620*/  WARPSYNC.COLLECTIVE R186, `(.L_x_471) ;  /* 0x00000000ba087348 */ /* 0x000fea0003c00000 */
[----:B------:R0:W1:Y:S02]  /*6630*/  SHFL.DOWN P3, R191, R187, R184, R185 ;  /* 0x080000b8bbbf7389 */ /* 0x00006400000600b9 */
[----:B01----:R-:W-:Y:S01]  /*6640*/  ENDCOLLECTIVE ;  /* 0x000000000000791b */ /* 0x003fe20003800000 */
.L_x_471:
[----:B------:R-:W-:Y:S02]  /*6650*/  MOV R187, R223 ;  /* 0x000000df00bb7202 */ /* 0x000fe40000000f00 */
[----:B------:R-:W-:-:S07]  /*6660*/  MOV R190, R191 ;  /* 0x000000bf00be7202 */ /* 0x000fce0000000f00 */
[----:B------:R-:W-:Y:S05]  /*6670*/  WARPSYNC.COLLECTIVE R186, `(.L_x_472) ;  /* 0x00000000ba087348 */ /* 0x000fea0003c00000 */
[----:B------:R0:W1:Y:S02]  /*6680*/  SHFL.DOWN P3, R191, R187, R184, R185 ;  /* 0x080000b8bbbf7389 */ /* 0x00006400000600b9 */
[----:B01----:R-:W-:Y:S01]  /*6690*/  ENDCOLLECTIVE ;  /* 0x000000000000791b */ /* 0x003fe20003800000 */
.L_x_472:
[----:B------:R-:W-:Y:S01]  /*66a0*/  FADD.FTZ R190, R222, R190 ;  /* 0x000000bedebe7221 */ /* 0x000fe20000010000 */
[----:B------:R-:W-:-:S04]  /*66b0*/  HFMA2.MMA R184, -RZ, RZ, 0, 1.1920928955078125e-07 ;  /* 0x00000002ffb87435 */ /* 0x000fc800000001ff */
[----:B------:R-:W-:Y:S02]  /*66c0*/  MOV R187, R190 ;  /* 0x000000be00bb7202 */ /* 0x000fe40000000f00 */
[----:B------:R-:W-:-:S07]  /*66d0*/  MOV R189, R191 ;  /* 0x000000bf00bd7202 */ /* 0x000fce0000000f00 */
[----:B------:R-:W-:Y:S05]  /*66e0*/  WARPSYNC.COLLECTIVE R186, `(.L_x_473) ;  /* 0x00000000ba087348 */ /* 0x000fea0003c00000 */
[----:B------:R0:W1:Y:S02]  /*66f0*/  SHFL.DOWN P3, R191, R187, R184, R185 ;  /* 0x080000b8bbbf7389 */ /* 0x00006400000600b9 */
[----:B01----:R-:W-:Y:S01]  /*6700*/  ENDCOLLECTIVE ;  /* 0x000000000000791b */ /* 0x003fe20003800000 */
.L_x_473:
[----:B------:R-:W-:-:S05]  /*6710*/  FADD.FTZ R189, R223, R189 ;  /* 0x000000bddfbd7221 */ /* 0x000fca0000010000 */
[----:B------:R-:W-:Y:S01]  /*6720*/  MOV R187, R189 ;  /* 0x000000bd00bb7202 */ /* 0x000fe20000000f00 */
[----:B------:R-:W-:-:S07]  /*6730*/  FADD.FTZ R190, R190, R191 ;  /* 0x000000bfbebe7221 */ /* 0x000fce0000010000 */
[----:B------:R-:W-:Y:S05]  /*6740*/  WARPSYNC.COLLECTIVE R186, `(.L_x_474) ;  /* 0x00000000ba087348 */ /* 0x000fea0003c00000 */
[----:B------:R0:W1:Y:S02]  /*6750*/  SHFL.DOWN P3, R191, R187, R184, R185 ;  /* 0x080000b8bbbf7389 */ /* 0x00006400000600b9 */
[----:B01----:R-:W-:Y:S01]  /*6760*/  ENDCOLLECTIVE ;  /* 0x000000000000791b */ /* 0x003fe20003800000 */
.L_x_474:
[----:B------:R-:W-:Y:S01]  /*6770*/  HFMA2.MMA R184, -RZ, RZ, 0, 5.9604644775390625e-08 ;  /* 0x00000001ffb87435 */ /* 0x000fe200000001ff */
[----:B------:R-:W-:Y:S01]  /*6780*/  MOV R187, R190 ;  /* 0x000000be00bb7202 */ /* 0x000fe20000000f00 */
[----:B------:R-:W-:-:S09]  /*6790*/  FADD.FTZ R189, R189, R191 ;  /* 0x000000bfbdbd7221 */ /* 0x000fd20000010000 */
[----:B------:R-:W-:Y:S05]  /*67a0*/  WARPSYNC.COLLECTIVE R186, `(.L_x_475) ;  /* 0x00000000ba087348 */ /* 0x000fea0003c00000 */
[----:B------:R0:W1:Y:S02]  /*67b0*/  SHFL.DOWN P3, R191, R187, R184, R185 ;  /* 0x080000b8bbbf7389 */ /* 0x00006400000600b9 */
[----:B01----:R-:W-:Y:S01]  /*67c0*/  ENDCOLLECTIVE ;  /* 0x000000000000791b */ /* 0x003fe20003800000 */
.L_x_475:
[----:B------:R-:W-:Y:S02]  /*67d0*/  MOV R187, R189 ;  /* 0x000000bd00bb7202 */ /* 0x000fe40000000f00 */
[----:B------:R-:W-:-:S07]  /*67e0*/  MOV R196, R191 ;  /* 0x000000bf00c47202 */ /* 0x000fce0000000f00 */
[----:B------:R-:W-:Y:S05]  /*67f0*/  WARPSYNC.COLLECTIVE R186, `(.L_x_476) ;  /* 0x00000000ba087348 */ /* 0x000fea0003c00000 */
[----:B------:R0:W1:Y:S02]  /*6800*/  SHFL.DOWN P3, R191, R187, R184, R185 ;  /* 0x080000b8bbbf7389 */ /* 0x00006400000600b9 */
[----:B01----:R-:W-:Y:S01]  /*6810*/  ENDCOLLECTIVE ;  /* 0x000000000000791b */ /* 0x003fe20003800000 */
.L_x_476:
[----:B------:R-:W-:Y:S01]  /*6820*/  MOV R185, R191 ;  /* 0x000000bf00b97202 */ /* 0x000fe20000000f00 */
[----:B------:R-:W-:Y:S06]  /*6830*/  BRA `(.L_x_477) ;  /* 0xffffffd0002c7947 */ /* 0x000fec000383ffff */
.L_x_478:
        /* <DEDUP_REMOVED lines=12> */
.L_x_3522:


//--------------------- .text._ZN10layer_norm31ln_parallel_residual_bwd_kernelINS_13Kernel_traitsI6__halfS2_S2_S2_fjLj8192ELj1ELj1ELj8ELj16ENS_18Kernel_traits_baseILj8192ES2_S2_S2_S2_fjLj256EEEEELb1ELb0ELb1EEEvNS_9BwdParamsE --------------------------
	.section	.text._ZN10layer_norm31ln_parallel_residual_bwd_kernelINS_13Kernel_traitsI6__halfS2_S2_S2_fjLj8192ELj1ELj1ELj8ELj16ENS_18Kernel_traits_baseILj8192ES2_S2_S2_S2_fjLj256EEEEELb1ELb0ELb1EEEvNS_9BwdParamsE,"ax",@progbits
	.align	128
        .global         _ZN10layer_norm31ln_parallel_residual_bwd_kernelINS_13Kernel_traitsI6__halfS2_S2_S2_fjLj8192ELj1ELj1ELj8ELj16ENS_18Kernel_traits_baseILj8192ES2_S2_S2_S2_fjLj256EEEEELb1ELb0ELb1EEEvNS_9BwdParamsE
        .type           _ZN10layer_norm31ln_parallel_residual_bwd_kernelINS_13Kernel_traitsI6__halfS2_S2_S2_fjLj8192ELj1ELj1ELj8ELj16ENS_18Kernel_traits_baseILj8192ES2_S2_S2_S2_fjLj256EEEEELb1ELb0ELb1EEEvNS_9BwdParamsE,@function
        .size           _ZN10layer_norm31ln_parallel_residual_bwd_kernelINS_13Kernel_traitsI6__halfS2_S2_S2_fjLj8192ELj1ELj1ELj8ELj16ENS_18Kernel_traits_baseILj8192ES2_S2_S2_S2_fjLj256EEEEELb1ELb0ELb1EEEvNS_9BwdParamsE,(.L_x_3523 - _ZN10layer_norm31ln_parallel_residual_bwd_kernelINS_13Kernel_traitsI6__halfS2_S2_S2_fjLj8192ELj1ELj1ELj8ELj16ENS_18Kernel_traits_baseILj8192ES2_S2_S2_S2_fjLj256EEEEELb1ELb0ELb1EEEvNS_9BwdParamsE)
        .other          _ZN10layer_norm31ln_parallel_residual_bwd_kernelINS_13Kernel_traitsI6__halfS2_S2_S2_fjLj8192ELj1ELj1ELj8ELj16ENS_18Kernel_traits_baseILj8192ES2_S2_S2_S2_fjLj256EEEEELb1ELb0ELb1EEEvNS_9BwdParamsE,@"STO_CUDA_ENTRY STV_DEFAULT"
_ZN10layer_norm31ln_parallel_residual_bwd_kernelINS_13Kernel_traitsI6__halfS2_S2_S2_fjLj8192ELj1ELj1ELj8ELj16ENS_18Kernel_traits_baseILj8192ES2_S2_S2_S2_fjLj256EEEEELb1ELb0ELb1EEEvNS_9BwdParamsE:
.text._ZN10layer_norm31ln_parallel_residual_bwd_kernelINS_13Kernel_traitsI6__halfS2_S2_S2_fjLj8192ELj1ELj1ELj8ELj16ENS_18Kernel_traits_baseILj8192ES2_S2_S2_S2_fjLj256EEEEELb1ELb0ELb1EEEvNS_9BwdParamsE:
        /* <DEDUP_REMOVED lines=81> */
.L_x_479:
        /* <DEDUP_REMOVED lines=20> */
[----:B------:R-:W-:Y:S02]  /*0650*/  HFMA2.MMA R213, -RZ, RZ, 0, 0 ;  /* 0x00000000ffd57435 */ /* 0x000fe400000001ff */
[----:B------:R-:W-:Y:S02]  /*0660*/  HFMA2.MMA R177, -RZ, RZ, 0, 0 ;  /* 0x00000000ffb17435 */ /* 0x000fe400000001ff */
[----:B------:R-:W-:Y:S02]  /*0670*/  HFMA2.MMA R237, -RZ, RZ, 0, 0 ;  /* 0x00000000ffed7435 */ /* 0x000fe400000001ff */
[----:B------:R-:W-:Y:S01]  /*0680*/  HFMA2.MMA R175, -RZ, RZ, 0, 0 ;  /* 0x00000000ffaf7435 */ /* 0x000fe200000001ff */
[----:B------:R-:W-:Y:S02]  /*0690*/  ISETP.NE.AND.EX P0, PT, RZ, UR5, PT, P0 ;  /* 0x00000005ff007c0c */ /* 0x000fe4000bf05300 */
[----:B------:R-:W-:-:S02]  /*06a0*/  CS2R R218, SRZ ;  /* 0x0000000000da7805 */ /* 0x000fc4000001ff00 */
[----:B------:R-:W-:Y:S02]  /*06b0*/  MOV R225, RZ ;  /* 0x000000ff00e17202 */ /* 0x000fe40000000f00 */
[----:B------:R-:W-:Y:S02]  /*06c0*/  CS2R R210, SRZ ;  /* 0x0000000000d27805 */ /* 0x000fe4000001ff00 */
[----:B------:R-:W-:Y:S02]  /*06d0*/  MOV R214, RZ ;  /* 0x000000ff00d67202 */ /* 0x000fe40000000f00 */
[----:B------:R-:W-:Y:S02]  /*06e0*/  CS2R R178, SRZ ;  /* 0x0000000000b27805 */ /* 0x000fe4000001ff00 */
[----:B------:R-:W-:Y:S02]  /*06f0*/  MOV R203, RZ ;  /* 0x000000ff00cb7202 */ /* 0x000fe40000000f00 */
        /* <DEDUP_REMOVED lines=8> */
[----:B------:R-:W-:Y:S02]  /*0780*/  MOV R173, RZ ;  /* 0x000000ff00ad7202 */ /* 0x000fe40000000f00 */
        /* <DEDUP_REMOVED lines=32> */
[----:B0-----:R-:W-:Y:S01]  /*0990*/  CS2R R8, SRZ ;  /* 0x0000000000087805 */ /* 0x001fe2000001ff00 */
[--C-:B--2---:R-:W-:Y:S02]  /*09a0*/  HADD2.F32 R3, -RZ, R12.reuse.H0_H0 ;  /* 0x2000000cff037230 */ /* 0x104fe40000004100 */
[----:B------:R-:W-:-:S02]  /*09b0*/  HADD2.F32 R2, -RZ, R12.H1_H1 ;  /* 0x3000000cff027230 */ /* 0x000fc40000004100 */
[--C-:B------:R-:W-:Y:S01]  /*09c0*/  HADD2.F32 R0, -RZ, R13.reuse.H0_H0 ;  /* 0x2000000dff007230 */ /* 0x100fe20000004100 */
[----:B------:R0:W-:Y:S04]  /*09d0*/  STL [R1+0xe8], R3 ;  /* 0x0000e80301007387 */ /* 0x0001e80000100800 */
[----:B------:R1:W-:Y:S04]  /*09e0*/  STL [R1+0xe0], R2 ;  /* 0x0000e00201007387 */ /* 0x0003e80000100800 */
        /* <DEDUP_REMOVED lines=10> */
[----:B----4-:R-:W-:-:S03]  /*0a90*/  HADD2.F32 R0, -RZ, R16.H0_H0 ;  /* 0x20000010ff007230 */ /* 0x010fc60000004100 */
        /* <DEDUP_REMOVED lines=15> */
[----:B---3--:R-:W-:-:S03]  /*0b90*/  HADD2.F32 R2, -RZ, R20.H0_H0 ;  /* 0x20000014ff027230 */ /* 0x008fc60000004100 */
        /* <DEDUP_REMOVED lines=16> */
[--C-:B-----5:R-:W-:Y:S02]  /*0ca0*/  HADD2.F32 R3, -RZ, R24.reuse.H0_H0 ;  /* 0x20000018ff037230 */ /* 0x120fe40000004100 */
        /* <DEDUP_REMOVED lines=65> */
[----:B------:R-:W-:Y:S01]  /*10c0*/  STL [R1+0x14], R3 ;  /* 0x0000140301007387 */ /* 0x000fe20000100800 */
[----:B-1----:R-:W-:-:S03]  /*10d0*/  HADD2.F32 R0, -RZ, R6.H0_H0 ;  /* 0x20000006ff007230 */ /* 0x002fc60000004100 */
[----:B------:R-:W-:Y:S01]  /*10e0*/  STL [R1+0xc], R2 ;  /* 0x00000c0201007387 */ /* 0x000fe20000100800 */
[----:B------:R-:W-:-:S03]  /*10f0*/  HADD2.F32 R251, -RZ, R243.H0_H0 ;  /* 0x200000f3fffb7230 */ /* 0x000fc60000004100 */
[----:B------:R0:W-:Y:S01]  /*1100*/  STL [R1+0x4], R0 ;  /* 0x0000040001007387 */ /* 0x0001e20000100800 */
[----:B------:R-:W-:Y:S01]  /*1110*/  HADD2.F32 R252, -RZ, R6.H1_H1 ;  /* 0x30000006fffc7230 */ /* 0x000fe20000004100 */
[----:B------:R-:W-:Y:S01]  /*1120*/  MOV R241, RZ ;  /* 0x000000ff00f17202 */ /* 0x000fe20000000f00 */
[--C-:B------:R-:W-:Y:S01]  /*1130*/  HADD2.F32 R250, -RZ, R7.reuse.H0_H0 ;  /* 0x20000007fffa7230 */ /* 0x100fe20000004100 */
[----:B------:R-:W-:Y:S01]  /*1140*/  CS2R R34, SRZ ;  /* 0x0000000000227805 */ /* 0x000fe2000001ff00 */
[----:B------:R-:W-:Y:S01]  /*1150*/  HADD2.F32 R242, -RZ, R7.H1_H1 ;  /* 0x30000007fff27230 */ /* 0x000fe20000004100 */
[----:B------:R-:W-:Y:S01]  /*1160*/  CS2R R32, SRZ ;  /* 0x0000000000207805 */ /* 0x000fe2000001ff00 */
[----:B------:R-:W-:Y:S01]  /*1170*/  HADD2.F32 R243, -RZ, R243.H1_H1 ;  /* 0x300000f3fff37230 */ /* 0x000fe20000004100 */
[----:B------:R-:W-:Y:S01]  /*1180*/  CS2R R30, SRZ ;  /* 0x00000000001e7805 */ /* 0x000fe2000001ff00 */
[----:B0-----:R-:W-:Y:S01]  /*1190*/  HFMA2.MMA R0, -RZ, RZ, 0, 0 ;  /* 0x00000000ff007435 */ /* 0x001fe200000001ff */
        /* <DEDUP_REMOVED lines=11> */
[----:B------:R-:W-:-:S07]  /*1250*/  CS2R R2, SRZ ;  /* 0x0000000000027805 */ /* 0x000fce000001ff00 */
.L_x_483:
[----:B0-----:R-:W0:Y:S01]  /*1260*/  S2R R235, SR_TID.X ;  /* 0x0000000000eb7919 */ /* 0x001e220000002100 */
[----:B------:R-:W1:Y:S01]  /*1270*/  LDC.64 R198, c[0x0][0x2c0] ;  /* 0x0000b000ffc67b82 */ /* 0x000e620000000a00 */
[----:B------:R-:W-:Y:S01]  /*1280*/  IMAD R74, R169, UR8, RZ ;  /* 0x00000008a94a7c24 */ /* 0x000fe2000f8e02ff */
[----:B------:R-:W2:Y:S04]  /*1290*/  LDL R183, [R1+0xdc] ;  /* 0x0000dc0001b77983 */ /* 0x000ea80000100800 */
[----:B------:R-:W-:Y:S01]  /*12a0*/  SHF.R.S32.HI R75, RZ, 0x1f, R74 ;  /* 0x0000001fff4b7819 */ /* 0x000fe2000001144a */
[----:B------:R-:W3:Y:S01]  /*12b0*/  LDL R185, [R1+0xe4] ;  /* 0x0000e40001b97983 */ /* 0x000ee20000100800 */
[----:B------:R-:W4:Y:S02]  /*12c0*/  LDC.64 R192, c[0x0][0x238] ;  /* 0x00008e00ffc07b82 */ /* 0x000f240000000a00 */
[----:B------:R-:W-:Y:S01]  /*12d0*/  LEA.HI R75, R75, R74, RZ, 0x3 ;  /* 0x0000004a4b4b7211 */ /* 0x000fe200078f18ff */
[----:B------:R-:W3:Y:S04]  /*12e0*/  LDL R189, [R1+0xe0] ;  /* 0x0000e00001bd7983 */ /* 0x000ee80000100800 */
[----:B------:R-:W3:Y:S01]  /*12f0*/  LDL R190, [R1+0xe8] ;  /* 0x0000e80001be7983 */ /* 0x000ee20000100800 */
[----:B------:R-:W4:Y:S03]  /*1300*/  LDC.64 R72, c[0x0][0x250] ;  /* 0x00009400ff487b82 */ /* 0x000f260000000a00 */
[----:B------:R-:W3:Y:S04]  /*1310*/  LDL R194, [R1+0xd4] ;  /* 0x0000d40001c27983 */ /* 0x000ee80000100800 */
[----:B------:R-:W3:Y:S01]  /*1320*/  LDL R188, [R1+0xd8] ;  /* 0x0000d80001bc7983 */ /* 0x000ee20000100800 */
[----:B------:R-:W4:Y:S03]  /*1330*/  LDC.64 R208, c[0x0][0x2b8] ;  /* 0x0000ae00ffd07b82 */ /* 0x000f260000000a00 */
[----:B------:R-:W3:Y:S01]  /*1340*/  LDL R187, [R1+0xcc] ;  /* 0x0000cc0001bb7983 */ /* 0x000ee20000100800 */
[----:B0-----:R-:W-:-:S04]  /*1350*/  LOP3.LUT R172, R235, 0xff, RZ, 0xc0, !PT ;  /* 0x000000ffebac7812 */ /* 0x001fc800078ec0ff */
[----:B------:R-:W0:Y:S01]  /*1360*/  LDC.64 R76, c[0x0][0x258] ;  /* 0x00009600ff4c7b82 */ /* 0x000e220000000a00 */
[----:B------:R-:W3:Y:S01]  /*1370*/  LDL R191, [R1+0xd0] ;  /* 0x0000d00001bf7983 */ /* 0x000ee20000100800 */
[----:B------:R-:W-:-:S03]  /*1380*/  LEA.HI.SX32 R172, R75, R172, 0x1d ;  /* 0x000000ac4bac7211 */ /* 0x000fc600078feaff */
[----:B------:R-:W3:Y:S02]  /*1390*/  LDL R216, [R1+0xb4] ;  /* 0x0000b40001d87983 */ /* 0x000ee40000100800 */
[----:B-1----:R-:W-:Y:S02]  /*13a0*/  IMAD.WIDE.U32 R104, R172, 0x10, R198 ;  /* 0x00000010ac687825 */ /* 0x002fe400078e00c6 */
[----:B------:R-:W3:Y:S01]  /*13b0*/  LDL R212, [R1+0xb8] ;  /* 0x0000b80001d47983 */ /* 0x000ee20000100800 */
[----:B------:R-:W-:-:S03]  /*13c0*/  ISETP.NE.AND P2, PT, RZ, UR9, PT ;  /* 0x00000009ff007c0c */ /* 0x000fc6000bf45270 */
[----:B------:R-:W3:Y:S04]  /*13d0*/  LDL R215, [R1+0xac] ;  /* 0x0000ac0001d77983 */ /* 0x000ee80000100800 */
[----:B------:R-:W2:Y:S01]  /*13e0*/  LDG.E.128 R104, desc[UR6][R104.64] ;  /* 0x0000000668687981 */ /* 0x000ea2000c1e1d00 */
[----:B----4-:R-:W-:-:S03]  /*13f0*/  IMAD.WIDE.U32 R100, R172, 0x10, R192 ;  /* 0x00000010ac647825 */ /* 0x010fc600078e00c0 */
[----:B------:R-:W4:Y:S01]  /*1400*/  LDL R207, [R1+0xb0] ;  /* 0x0000b00001cf7983 */ /* 0x000f220000100800 */
[----:B------:R-:W-:-:S03]  /*1410*/  IMAD.WIDE R72, R169, 0x4, R72 ;  /* 0x00000004a9487825 */ /* 0x000fc600078e0248 */
[----:B------:R-:W3:Y:S04]  /*1420*/  LDG.E.128 R100, desc[UR6][R100.64] ;  /* 0x0000000664647981 */ /* 0x000ee8000c1e1d00 */
[----:B------:R1:W4:Y:S01]  /*1430*/  LDG.E R204, desc[UR6][R72.64] ;  /* 0x0000000648cc7981 */ /* 0x000322000c1e1900 */
[----:B0-----:R-:W-:-:S03]  /*1440*/  IMAD.WIDE R76, R169, 0x4, R76 ;  /* 0x00000004a94c7825 */ /* 0x001fc600078e024c */
[----:B------:R-:W4:Y:S04]  /*1450*/  LDL R220, [R1+0x94] ;  /* 0x0000940001dc7983 */ /* 0x000f280000100800 */
[----:B------:R-:W4:Y:S01]  /*1460*/  LDG.E R174, desc[UR6][R76.64] ;  /* 0x000000064cae7981 */ /* 0x000f22000c1e1900 */
[----:B-1----:R-:W-:Y:S01]  /*1470*/  IMAD.WIDE.U32 R72, R172, 0x10, R208 ;  /* 0x00000010ac487825 */ /* 0x002fe200078e00d0 */
[----:B------:R-:W-:Y:S02]  /*1480*/  ISETP.NE.U32.AND P1, PT, RZ, UR12, PT ;  /* 0x0000000cff007c0c */ /* 0x000fe4000bf25070 */
[----:B------:R-:W4:Y:S04]  /*1490*/  LDL R236, [R1+0x3c] ;  /* 0x00003c0001ec7983 */ /* 0x000f280000100800 */
[----:B------:R-:W4:Y:S04]  /*14a0*/  LDG.E.128 R72, desc[UR6][R72.64] ;  /* 0x0000000648487981 */ /* 0x000f28000c1e1d00 */
[----:B------:R-:W4:Y:S04]  /*14b0*/  LDL R234, [R1+0x40] ;  /* 0x0000400001ea7983 */ /* 0x000f280000100800 */
[----:B------:R-:W4:Y:S04]  /*14c0*/  LDL R224, [R1+0x34] ;  /* 0x0000340001e07983 */ /* 0x000f280000100800 */
[----:B------:R-:W4:Y:S04]  /*14d0*/  LDL R223, [R1+0x38] ;  /* 0x0000380001df7983 */ /* 0x000f280000100800 */
[----:B------:R-:W4:Y:S01]  /*14e0*/  LDL R240, [R1+0x20] ;  /* 0x0000200001f07983 */ /* 0x000f220000100800 */
[----:B--2---:R-:W-:-:S02]  /*14f0*/  HADD2.F32 R205, -RZ, R107.H0_H0 ;  /* 0x2000006bffcd7230 */ /* 0x004fc40000004100 */
[----:B------:R-:W-:Y:S02]  /*1500*/  HADD2.F32 R195, -RZ, R107.H1_H1 ;  /* 0x3000006bffc37230 */ /* 0x000fe40000004100 */
[----:B------:R-:W2:Y:S01]  /*1510*/  LDL R107, [R1+0xc4] ;  /* 0x0000c400016b7983 */ /* 0x000ea20000100800 */
[--C-:B------:R-:W-:Y:S02]  /*1520*/  HADD2.F32 R200, -RZ, R105.reuse.H0_H0 ;  /* 0x20000069ffc87230 */ /* 0x100fe40000004100 */
[----:B------:R-:W-:Y:S02]  /*1530*/  HADD2.F32 R206, -RZ, R105.H1_H1 ;  /* 0x30000069ffce7230 */ /* 0x000fe40000004100 */
[----:B------:R-:W2:Y:S01]  /*1540*/  LDL R105, [R1+0xc8] ;  /* 0x0000c80001697983 */ /* 0x000ea20000100800 */
[--C-:B------:R-:W-:Y:S02]  /*1550*/  HADD2.F32 R186, -RZ, R104.reuse.H0_H0 ;  /* 0x20000068ffba7230 */ /* 0x100fe40000004100 */
[----:B------:R-:W-:-:S02]  /*1560*/  HADD2.F32 R201, -RZ, R104.H1_H1 ;  /* 0x30000068ffc97230 */ /* 0x000fc40000004100 */
[----:B------:R-:W2:Y:S01]  /*1570*/  LDL R104, [R1+0xbc] ;  /* 0x0000bc0001687983 */ /* 0x000ea20000100800 */
[--C-:B---3--:R-:W-:Y:S01]  /*1580*/  HADD2.F32 R111, -RZ, R100.reuse.H0_H0 ;  /* 0x20000064ff6f7230 */ /* 0x108fe20000004100 */
[----:B----4-:R-:W-:Y:S01]  /*1590*/  FSEL R204, R204, RZ, !P2 ;  /* 0x000000ffcccc7208 */ /* 0x010fe20005000000 */
[----:B------:R-:W-:Y:S02]  /*15a0*/  HADD2.F32 R176, -RZ, R100.H1_H1 ;  /* 0x30000064ffb07230 */ /* 0x000fe40000004100 */
[----:B------:R-:W-:Y:S02]  /*15b0*/  HADD2.F32 R100, -RZ, R101.H0_H0 ;  /* 0x20000065ff647230 */ /* 0x000fe40000004100 */
[----:B------:R-:W-:Y:S01]  /*15c0*/  FADD.FTZ R111, R111, -R204 ;  /* 0x800000cc6f6f7221 */ /* 0x000fe20000010000 */
[----:B------:R-:W-:Y:S01]  /*15d0*/  FADD.FTZ R176, -R204, R176 ;  /* 0x000000b0ccb07221 */ /* 0x000fe20000010100 */
[--C-:B------:R-:W-:Y:S02]  /*15e0*/  HADD2.F32 R109, -RZ, R102.reuse.H0_H0 ;  /* 0x20000066ff6d7230 */ /* 0x100fe40000004100 */
[----:B------:R-:W-:Y:S01]  /*15f0*/  FMUL.FTZ R183, R183, R201 ;  /* 0x000000c9b7b77220 */ /* 0x000fe20000410000 */
[----:B------:R-:W-:-:S02]  /*1600*/  HADD2.F32 R108, -RZ, R102.H1_H1 ;  /* 0x30000066ff6c7230 */ /* 0x000fc40000004100 */
[C---:B------:R-:W-:Y:S01]  /*1610*/  FMUL.FTZ R180, R174.reuse, R111 ;  /* 0x0000006faeb47220 */ /* 0x040fe20000410000 */
[--C-:B------:R-:W-:Y:S02]  /*1620*/  HADD2.F32 R184, -RZ, R72.reuse.H0_H0 ;  /* 0x20000048ffb87230 */ /* 0x100fe40000004100 */
[----:B------:R-:W-:Y:S02]  /*1630*/  HADD2.F32 R72, -RZ, R72.H1_H1 ;  /* 0x30000048ff487230 */ /* 0x000fe40000004100 */
[----:B------:R-:W-:Y:S01]  /*1640*/  FMUL.FTZ R102, R185, R186 ;  /* 0x000000bab9667220 */ /* 0x000fe20000410000 */
[----:B------:R-:W-:Y:S01]  /*1650*/  FMUL.FTZ R185, R174, R176 ;  /* 0x000000b0aeb97220 */ /* 0x000fe20000410000 */
[----:B------:R-:W-:Y:S01]  /*1660*/  FADD.FTZ R100, -R204, R100 ;  /* 0x00000064cc647221 */ /* 0x000fe20000010100 */
[----:B------:R-:W-:Y:S02]  /*1670*/  HADD2.F32 R101, -RZ, R101.H1_H1 ;  /* 0x30000065ff657230 */ /* 0x000fe40000004100 */
[----:B------:R-:W-:Y:S01]  /*1680*/  FADD.FTZ R34, R184, R34 ;  /* 0x00000022b8227221 */ /* 0x000fe20000010000 */
[----:B------:R-:W-:Y:S01]  /*1690*/  FFMA.FTZ R2, R180, R184, R2 ;  /* 0x000000b8b4027223 */ /* 0x000fe20000010002 */
[----:B------:R-:W-:Y:S01]  /*16a0*/  FFMA.FTZ R183, R189, R72, R183 ;  /* 0x00000048bdb77223 */ /* 0x000fe200000100b7 */
[----:B------:R-:W-:Y:S01]  /*16b0*/  FFMA.FTZ R184, R190, R184, R102 ;  /* 0x000000b8beb87223 */ /* 0x000fe20000010066 */
[----:B------:R-:W-:-:S02]  /*16c0*/  HADD2.F32 R189, -RZ, R73.H0_H0 ;  /* 0x20000049ffbd7230 */ /* 0x000fc40000004100 */
[----:B------:R-:W-:Y:S01]  /*16d0*/  FADD.FTZ R33, R72, R33 ;  /* 0x0000002148217221 */ /* 0x000fe20000010000 */
[----:B------:R-:W-:Y:S01]  /*16e0*/  FFMA.FTZ R0, R185, R72, R0 ;  /* 0x00000048b9007223 */ /* 0x000fe20000010000 */
[----:B------:R-:W-:Y:S01]  /*16f0*/  FMUL.FTZ R190, R174, R100 ;  /* 0x00000064aebe7220 */ /* 0x000fe20000410000 */
[----:B------:R-:W-:Y:S01]  /*1700*/  FMUL.FTZ R72, R194, R200 ;  /* 0x000000c8c2487220 */ /* 0x000fe20000410000 */
[----:B------:R-:W-:Y:S01]  /*1710*/  IADD3 R171, R172, 0x100, RZ ;  /* 0x00000100acab7810 */ /* 0x000fe20007ffe0ff */
[----:B------:R-:W-:Y:S01]  /*1720*/  FADD.FTZ R101, -R204, R101 ;  /* 0x00000065cc657221 */ /* 0x000fe20000010100 */
[C---:B------:R-:W-:Y:S02]  /*1730*/  IADD3 R170, R172.reuse, 0x200, RZ ;  /* 0x00000200acaa7810 */ /* 0x040fe40007ffe0ff */
[----:B------:R-:W-:Y:S01]  /*1740*/  IADD3 R176, R172, 0x300, RZ ;  /* 0x00000300acb07810 */ /* 0x000fe20007ffe0ff */
[----:B------:R-:W-:Y:S01]  /*1750*/  FADD.FTZ R36, R189, R36 ;  /* 0x00000024bd247221 */ /* 0x000fe20000010000 */
[----:B------:R-:W-:Y:S01]  /*1760*/  FFMA.FTZ R4, R190, R189, R4 ;  /* 0x000000bdbe047223 */ /* 0x000fe20000010004 */
[----:B------:R-:W-:-:S02]  /*1770*/  HADD2.F32 R182, -RZ, R106.H0_H0 ;  /* 0x2000006affb67230 */ /* 0x000fc40000004100 */
[----:B------:R-:W-:Y:S01]  /*1780*/  FFMA.FTZ R189, R188, R189, R72 ;  /* 0x000000bdbcbd7223 */ /* 0x000fe20000010048 */
[----:B------:R-:W-:Y:S01]  /*1790*/  FADD.FTZ R109, -R204, R109 ;  /* 0x0000006dcc6d7221 */ /* 0x000fe20000010100 */
[----:B------:R-:W-:Y:S01]  /*17a0*/  FMUL.FTZ R188, R174, R101 ;  /* 0x00000065aebc7220 */ /* 0x000fe20000410000 */
[----:B------:R-:W-:-:S04]  /*17b0*/  IMAD.WIDE.U32 R76, R171, 0x10, R192 ;  /* 0x00000010ab4c7825 */ /* 0x000fc800078e00c0 */
[----:B------:R-:W-:Y:S01]  /*17c0*/  FMUL.FTZ R194, R174, R109 ;  /* 0x0000006daec27220 */ /* 0x000fe20000410000 */
[----:B------:R-:W-:-:S04]  /*17d0*/  IMAD.WIDE.U32 R88, R170, 0x10, R192 ;  /* 0x00000010aa587825 */ /* 0x000fc800078e00c0 */
[----:B------:R-:W-:Y:S01]  /*17e0*/  FMUL.FTZ R187, R187, R206 ;  /* 0x000000cebbbb7220 */ /* 0x000fe20000410000 */
[----:B------:R-:W3:Y:S01]  /*17f0*/  LDG.E.128 R76, desc[UR6][R76.64] ;  /* 0x000000064c4c7981 */ /* 0x000ee2000c1e1d00 */
[----:B------:R-:W-:-:S04]  /*1800*/  IMAD.WIDE.U32 R100, R176, 0x10, R192 ;  /* 0x00000010b0647825 */ /* 0x000fc800078e00c0 */
[----:B------:R-:W-:-:S04]  /*1810*/  IMAD.WIDE.U32 R80, R171, 0x10, R198 ;  /* 0x00000010ab507825 */ /* 0x000fc800078e00c6 */
[----:B------:R-:W-:Y:S02]  /*1820*/  HADD2.F32 R73, -RZ, R73.H1_H1 ;  /* 0x30000049ff497230 */ /* 0x000fe40000004100 */
[----:B------:R-:W-:Y:S01]  /*1830*/  HADD2.F32 R202, -RZ, R106.H1_H1 ;  /* 0x3000006affca7230 */ /* 0x000fe20000004100 */
[----:B------:R-:W4:Y:S01]  /*1840*/  LDG.E.128 R80, desc[UR6][R80.64] ;  /* 0x0000000650507981 */ /* 0x000f22000c1e1d00 */
[----:B------:R-:W-:Y:S02]  /*1850*/  HADD2.F32 R193, -RZ, R74.H0_H0 ;  /* 0x2000004affc17230 */ /* 0x000fe40000004100 */
[----:B------:R-:W-:Y:S01]  /*1860*/  FADD.FTZ R35, R73, R35 ;  /* 0x0000002349237221 */ /* 0x000fe20000010000 */
[----:B------:R-:W-:Y:S02]  /*1870*/  HADD2.F32 R196, -RZ, R103.H1_H1 ;  /* 0x30000067ffc47230 */ /* 0x000fe40000004100 */
[-C--:B------:R-:W-:Y:S01]  /*1880*/  FFMA.FTZ R3, R188, R73.reuse, R3 ;  /* 0x00000049bc037223 */ /* 0x080fe20000010003 */
[----:B------:R-:W-:Y:S01]  /*1890*/  FFMA.FTZ R187, R191, R73, R187 ;  /* 0x00000049bfbb7223 */ /* 0x000fe200000100bb */
[----:B------:R-:W-:Y:S01]  /*18a0*/  FADD.FTZ R38, R193, R38 ;  /* 0x00000026c1267221 */ /* 0x000fe20000010000 */
[----:B------:R-:W-:Y:S01]  /*18b0*/  FFMA.FTZ R6, R194, R193, R6 ;  /* 0x000000c1c2067223 */ /* 0x000fe20000010006 */
[----:B------:R-:W-:Y:S01]  /*18c0*/  FMUL.FTZ R73, R216, R205 ;  /* 0x000000cdd8497220 */ /* 0x000fe20000410000 */
[----:B------:R-:W-:Y:S01]  /*18d0*/  IMAD.WIDE.U32 R92, R170, 0x10, R198 ;  /* 0x00000010aa5c7825 */ /* 0x000fe200078e00c6 */
[----:B------:R-:W3:Y:S03]  /*18e0*/  LDL R106, [R1+0xc0] ;  /* 0x0000c000016a7983 */ /* 0x000ee60000100800 */
[----:B--2---:R-:W-:Y:S01]  /*18f0*/  FMUL.FTZ R72, R107, R182 ;  /* 0x000000b66b487220 */ /* 0x004fe20000410000 */
[----:B------:R-:W-:-:S04]  /*1900*/  IMAD.WIDE.U32 R84, R171, 0x10, R208 ;  /* 0x00000010ab547825 */ /* 0x000fc800078e00d0 */
[----:B------:R-:W-:Y:S01]  /*1910*/  FADD.FTZ R108, -R204, R108 ;  /* 0x0000006ccc6c7221 */ /* 0x000fe20000010100 */
[----:B------:R-:W-:-:S04]  /*1920*/  IMAD.WIDE.U32 R96, R170, 0x10, R208 ;  /* 0x00000010aa607825 */ /* 0x000fc800078e00d0 */
[----:B------:R-:W-:Y:S01]  /*1930*/  FFMA.FTZ R193, R105, R193, R72 ;  /* 0x000000c169c17223 */ /* 0x000fe20000010048 */
[----:B------:R-:W2:Y:S01]  /*1940*/  LDG.E.128 R84, desc[UR6][R84.64] ;  /* 0x0000000654547981 */ /* 0x000ea2000c1e1d00 */
[----:B------:R-:W-:Y:S02]  /*1950*/  HADD2.F32 R72, -RZ, R75.H0_H0 ;  /* 0x2000004bff487230 */ /* 0x000fe40000004100 */
[----:B------:R-:W-:Y:S01]  /*1960*/  FMUL.FTZ R191, R104, R202 ;  /* 0x000000ca68bf7220 */ /* 0x000fe20000410000 */
[----:B------:R-:W-:-:S04]  /*1970*/  IMAD.WIDE.U32 R104, R176, 0x10, R198 ;  /* 0x00000010b0687825 */ /* 0x000fc800078e00c6 */
[----:B------:R-:W-:Y:S01]  /*1980*/  FADD.FTZ R199, -R204, R196 ;  /* 0x000000c4ccc77221 */ /* 0x000fe20000010100 */
[----:B------:R-:W-:Y:S01]  /*1990*/  FMUL.FTZ R192, R174, R108 ;  /* 0x0000006caec07220 */ /* 0x000fe20000410000 */
[----:B------:R-:W-:Y:S01]  /*19a0*/  FFMA.FTZ R196, R212, R72, R73 ;  /* 0x00000048d4c47223 */ /* 0x000fe20000010049 */
[----:B------:R-:W-:Y:S01]  /*19b0*/  FADD.FTZ R175, R200, R175 ;  /* 0x000000afc8af7221 */ /* 0x000fe20000010000 */
[----:B------:R-:W3:Y:S01]  /*19c0*/  LDL R212, [R1+0xa4] ;  /* 0x0000a40001d47983 */ /* 0x000ee20000100800 */
[----:B------:R-:W-:-:S03]  /*19d0*/  IMAD.WIDE.U32 R108, R176, 0x10, R208 ;  /* 0x00000010b06c7825 */ /* 0x000fc600078e00d0 */
[----:B------:R-:W2:Y:S04]  /*19e0*/  LDL R209, [R1+0xa8] ;  /* 0x0000a80001d17983 */ /* 0x000ea80000100800 */
[----:B------:R-:W2:Y:S01]  /*19f0*/  LDL R208, [R1+0x9c] ;  /* 0x00009c0001d07983 */ /* 0x000ea20000100800 */
[----:B------:R-:W-:Y:S01]  /*1a00*/  FFMA.FTZ R130, R190, R200, R130 ;  /* 0x000000c8be827223 */ /* 0x000fe20000010082 */
[----:B------:R-:W-:Y:S01]  /*1a10*/  FMUL.FTZ R199, R174, R199 ;  /* 0x000000c7aec77220 */ /* 0x000fe20000410000 */
[-C--:B------:R-:W-:Y:S01]  /*1a20*/  FMUL.FTZ R198, R215, R195.reuse ;  /* 0x000000c3d7c67220 */ /* 0x080fe20000410000 */
[----:B------:R-:W-:Y:S01]  /*1a30*/  FADD.FTZ R218, R195, R218 ;  /* 0x000000dac3da7221 */ /* 0x000fe20000010000 */
[----:B------:R-:W-:Y:S01]  /*1a40*/  FADD.FTZ R159, R201, R159 ;  /* 0x0000009fc99f7221 */ /* 0x000fe20000010000 */
[----:B------:R-:W-:Y:S01]  /*1a50*/  FFMA.FTZ R133, R199, R195, R133 ;  /* 0x000000c3c7857223 */ /* 0x000fe20000010085 */
[----:B------:R-:W-:Y:S01]  /*1a60*/  FFMA.FTZ R127, R185, R201, R127 ;  /* 0x000000c9b97f7223 */ /* 0x000fe2000001007f */
[----:B------:R-:W-:Y:S01]  /*1a70*/  HADD2.F32 R75, -RZ, R75.H1_H1 ;  /* 0x3000004bff4b7230 */ /* 0x000fe20000004100 */
[----:B------:R-:W2:Y:S01]  /*1a80*/  LDL R201, [R1+0x98] ;  /* 0x0000980001c97983 */ /* 0x000ea20000100800 */
[----:B------:R-:W-:Y:S01]  /*1a90*/  HADD2.F32 R110, -RZ, R103.H0_H0 ;  /* 0x20000067ff6e7230 */ /* 0x000fe20000004100 */
[----:B------:R-:W-:Y:S01]  /*1aa0*/  ISETP.NE.AND.EX P1, PT, RZ, UR13, PT, P1 ;  /* 0x0000000dff007c0c */ /* 0x000fe2000bf25310 */
[----:B------:R-:W-:-:S02]  /*1ab0*/  HADD2.F32 R74, -RZ, R74.H1_H1 ;  /* 0x3000004aff4a7230 */ /* 0x000fc40000004100 */
[----:B------:R-:W-:Y:S01]  /*1ac0*/  FADD.FTZ R219, R182, R219 ;  /* 0x000000dbb6db7221 */ /* 0x000fe20000010000 */
[----:B------:R-:W-:Y:S01]  /*1ad0*/  FFMA.FTZ R132, R194, R182, R132 ;  /* 0x000000b6c2847223 */ /* 0x000fe20000010084 */
[----:B------:R-:W-:Y:S01]  /*1ae0*/  FADD.FTZ R217, R205, R217 ;  /* 0x000000d9cdd97221 */ /* 0x000fe20000010000 */
[----:B------:R-:W-:Y:S01]  /*1af0*/  FADD.FTZ R160, R186, R160 ;  /* 0x000000a0baa07221 */ /* 0x000fe20000010000 */
[----:B------:R-:W-:Y:S01]  /*1b00*/  FFMA.FTZ R128, R180, R186, R128 ;  /* 0x000000bab4807223 */ /* 0x000fe20000010080 */
[----:B------:R-:W2:Y:S01]  /*1b10*/  LDL R216, [R1+0x84] ;  /* 0x0000840001d87983 */ /* 0x000ea20000100800 */
[----:B------:R-:W-:Y:S01]  /*1b20*/  FADD.FTZ R225, R202, R225 ;  /* 0x000000e1cae17221 */ /* 0x000fe20000010000 */
[----:B------:R-:W-:Y:S01]  /*1b30*/  FADD.FTZ R173, R206, R173 ;  /* 0x000000adcead7221 */ /* 0x000fe20000010000 */
[----:B------:R-:W-:Y:S01]  /*1b40*/  FFMA.FTZ R129, R188, R206, R129 ;  /* 0x000000cebc817223 */ /* 0x000fe20000010081 */
[----:B------:R-:W2:Y:S04]  /*1b50*/  LDG.E.128 R88, desc[UR6][R88.64] ;  /* 0x0000000658587981 */ /* 0x000ea8000c1e1d00 */
[----:B------:R-:W2:Y:S04]  /*1b60*/  LDG.E.128 R92, desc[UR6][R92.64] ;  /* 0x000000065c5c7981 */ /* 0x000ea8000c1e1d00 */
[----:B------:R-:W2:Y:S01]  /*1b70*/  LDG.E.128 R96, desc[UR6][R96.64] ;  /* 0x0000000660607981 */ /* 0x000ea2000c1e1d00 */
[----:B----4-:R-:W-:-:S02]  /*1b80*/  HADD2.F32 R200, -RZ, R80.H0_H0 ;  /* 0x20000050ffc87230 */ /* 0x010fc40000004100 */
[-C--:B------:R-:W-:Y:S01]  /*1b90*/  FFMA.FTZ R198, R207, R75.reuse, R198 ;  /* 0x0000004bcfc67223 */ /* 0x080fe200000100c6 */
[----:B------:R-:W-:Y:S01]  /*1ba0*/  FADD.FTZ R40, R72, R40 ;  /* 0x0000002848287221 */ /* 0x000fe20000010000 */
[----:B------:R-:W4:Y:S01]  /*1bb0*/  LDL R207, [R1+0xa0] ;  /* 0x0000a00001cf7983 */ /* 0x000f220000100800 */
[----:B------:R-:W-:Y:S01]  /*1bc0*/  FADD.FTZ R39, R75, R39 ;  /* 0x000000274b277221 */ /* 0x000fe20000010000 */
[----:B------:R-:W-:Y:S02]  /*1bd0*/  FFMA.FTZ R7, R199, R75, R7 ;  /* 0x0000004bc7077223 */ /* 0x000fe40000010007 */
[----:B------:R-:W4:Y:S01]  /*1be0*/  LDL R215, [R1+0x88] ;  /* 0x0000880001d77983 */ /* 0x000f220000100800 */
[----:B------:R-:W-:-:S03]  /*1bf0*/  FFMA.FTZ R131, R192, R202, R131 ;  /* 0x000000cac0837223 */ /* 0x000fc60000010083 */
[----:B------:R-:W4:Y:S01]  /*1c00*/  LDG.E.128 R100, desc[UR6][R100.64] ;  /* 0x0000000664647981 */ /* 0x000f22000c1e1d00 */
[----:B---3--:R-:W-:-:S03]  /*1c10*/  FMUL.FTZ R195, R212, R200 ;  /* 0x000000c8d4c37220 */ /* 0x008fc60000410000 */
[----:B------:R-:W3:Y:S01]  /*1c20*/  LDL R212, [R1+0x8c] ;  /* 0x00008c0001d47983 */ /* 0x000ee20000100800 */
[----:B------:R-:W-:Y:S01]  /*1c30*/  FADD.FTZ R197, -R204, R110 ;  /* 0x0000006eccc57221 */ /* 0x000fe20000010100 */
[----:B------:R-:W-:Y:S02]  /*1c40*/  HADD2.F32 R182, -RZ, R76.H0_H0 ;  /* 0x2000004cffb67230 */ /* 0x000fe40000004100 */
[----:B------:R-:W-:Y:S01]  /*1c50*/  FADD.FTZ R37, R74, R37 ;  /* 0x000000254a257221 */ /* 0x000fe20000010000 */
[-C--:B------:R-:W-:Y:S01]  /*1c60*/  FFMA.FTZ R5, R192, R74.reuse, R5 ;  /* 0x0000004ac0057223 */ /* 0x080fe20000010005 */
[----:B------:R-:W-:Y:S01]  /*1c70*/  FMUL.FTZ R197, R174, R197 ;  /* 0x000000c5aec57220 */ /* 0x000fe20000410000 */
[----:B------:R-:W-:Y:S01]  /*1c80*/  FFMA.FTZ R191, R106, R74, R191 ;  /* 0x0000004a6abf7223 */ /* 0x000fe200000100bf */
[----:B--2---:R-:W-:Y:S01]  /*1c90*/  HADD2.F32 R186, -RZ, R84.H0_H0 ;  /* 0x20000054ffba7230 */ /* 0x004fe20000004100 */
[----:B------:R-:W0:Y:S01]  /*1ca0*/  @P1 LDC.64 R74, c[0x0][0x248] ;  /* 0x00009200ff4a1b82 */ /* 0x000e220000000a00 */
[C---:B------:R-:W-:Y:S01]  /*1cb0*/  FFMA.FTZ R8, R197.reuse, R72, R8 ;  /* 0x00000048c5087223 */ /* 0x040fe20000010008 */
[----:B------:R-:W-:Y:S01]  /*1cc0*/  FFMA.FTZ R142, R197, R205, R142 ;  /* 0x000000cdc58e7223 */ /* 0x000fe2000001008e */
[----:B------:R-:W-:Y:S01]  /*1cd0*/  FADD.FTZ R182, -R204, R182 ;  /* 0x000000b6ccb67221 */ /* 0x000fe20000010100 */
[----:B------:R-:W2:Y:S04]  /*1ce0*/  LDL R205, [R1+0x90] ;  /* 0x0000900001cd7983 */ /* 0x000ea80000100800 */
[----:B------:R-:W1:Y:S01]  /*1cf0*/  @P1 LDC.64 R72, c[0x0][0x248] ;  /* 0x00009200ff481b82 */ /* 0x000e620000000a00 */
[----:B------:R-:W-:-:S02]  /*1d00*/  HADD2.F32 R76, -RZ, R76.H1_H1 ;  /* 0x3000004cff4c7230 */ /* 0x000fc40000004100 */
[----:B------:R-:W-:Y:S01]  /*1d10*/  FMUL.FTZ R182, R174, R182 ;  /* 0x000000b6aeb67220 */ /* 0x000fe20000410000 */
[----:B------:R-:W-:Y:S02]  /*1d20*/  HADD2.F32 R80, -RZ, R80.H1_H1 ;  /* 0x30000050ff507230 */ /* 0x000fe40000004100 */
[----:B------:R-:W-:Y:S01]  /*1d30*/  FADD.FTZ R42, R186, R42 ;  /* 0x0000002aba2a7221 */ /* 0x000fe20000010000 */
[----:B------:R-:W-:Y:S01]  /*1d40*/  FADD.FTZ R213, R200, R213 ;  /* 0x000000d5c8d57221 */ /* 0x000fe20000010000 */
[----:B------:R-:W-:Y:S01]  /*1d50*/  FADD.FTZ R76, -R204, R76 ;  /* 0x0000004ccc4c7221 */ /* 0x000fe20000010100 */
[-C--:B------:R-:W-:Y:S01]  /*1d60*/  FFMA.FTZ R10, R182, R186.reuse, R10 ;  /* 0x000000bab60a7223 */ /* 0x080fe2000001000a */
[----:B------:R-:W-:Y:S01]  /*1d70*/  FFMA.FTZ R186, R209, R186, R195 ;  /* 0x000000bad1ba7223 */ /* 0x000fe200000100c3 */
[----:B------:R-:W-:Y:S02]  /*1d80*/  HADD2.F32 R195, -RZ, R84.H1_H1 ;  /* 0x30000054ffc37230 */ /* 0x000fe40000004100 */
[----:B------:R-:W-:Y:S01]  /*1d90*/  FMUL.FTZ R84, R174, R76 ;  /* 0x0000004cae547220 */ /* 0x000fe20000410000 */
[----:B------:R-:W-:Y:S01]  /*1da0*/  FMUL.FTZ R76, R208, R80 ;  /* 0x00000050d04c7220 */ /* 0x000fe20000410000 */
[----:B------:R-:W-:Y:S01]  /*1db0*/  HADD2.F32 R202, -RZ, R85.H1_H1 ;  /* 0x30000055ffca7230 */ /* 0x000fe20000004100 */
[----:B------:R-:W4:Y:S01]  /*1dc0*/  @P1 LDC.64 R208, c[0x0][0x248] ;  /* 0x00009200ffd01b82 */ /* 0x000f220000000a00 */
[----:B------:R-:W2:Y:S01]  /*1dd0*/  LDG.E.128 R104, desc[UR6][R104.64] ;  /* 0x0000000668687981 */ /* 0x000ea2000c1e1d00 */
[----:B0-----:R-:W-:-:S03]  /*1de0*/  @P1 IMAD.WIDE.U32 R74, R171, 0x8, R74 ;  /* 0x00000008ab4a1825 */ /* 0x001fc600078e004a */
[----:B------:R-:W2:Y:S01]  /*1df0*/  LDG.E.128 R108, desc[UR6][R108.64] ;  /* 0x000000066c6c7981 */ /* 0x000ea2000c1e1d00 */
[----:B-1----:R-:W-:-:S03]  /*1e00*/  @P1 IMAD.WIDE.U32 R72, R172, 0x8, R72 ;  /* 0x00000008ac481825 */ /* 0x002fc600078e0048 */
[----:B------:R-:W5:Y:S04]  /*1e10*/  @P1 LDG.E.64 R136, desc[UR6][R74.64] ;  /* 0x000000064a881981 */ /* 0x000f68000c1e1b00 */
[----:B------:R0:W5:Y:S01]  /*1e20*/  @P1 LDG.E.64 R134, desc[UR6][R72.64] ;  /* 0x0000000648861981 */ /* 0x000162000c1e1b00 */
[----:B------:R-:W-:Y:S01]  /*1e30*/  FFMA.FTZ R144, R182, R200, R144 ;  /* 0x000000c8b6907223 */ /* 0x000fe20000010090 */
[----:B------:R-:W-:Y:S02]  /*1e40*/  HADD2.F32 R200, -RZ, R85.H0_H0 ;  /* 0x20000055ffc87230 */ /* 0x000fe40000004100 */
[----:B0-----:R-:W-:Y:S02]  /*1e50*/  HADD2.F32 R72, -RZ, R77.H0_H0 ;  /* 0x2000004dff487230 */ /* 0x001fe40000004100 */
[----:B------:R-:W-:-:S02]  /*1e60*/  HADD2.F32 R74, -RZ, R81.H0_H0 ;  /* 0x20000051ff4a7230 */ /* 0x000fc40000004100 */
[----:B------:R-:W-:Y:S02]  /*1e70*/  HADD2.F32 R81, -RZ, R81.H1_H1 ;  /* 0x30000051ff517230 */ /* 0x000fe40000004100 */
[----:B------:R-:W-:-:S04]  /*1e80*/  FADD.FTZ R72, -R204, R72 ;  /* 0x00000048cc487221 */ /* 0x000fc80000010100 */
[----:B------:R-:W-:Y:S01]  /*1e90*/  FMUL.FTZ R85, R174, R72 ;  /* 0x00000048ae557220 */ /* 0x000fe20000410000 */
[----:B------:R-:W-:Y:S01]  /*1ea0*/  FMUL.FTZ R72, R220, R74 ;  /* 0x0000004adc487220 */ /* 0x000fe20000410000 */
[----:B------:R-:W-:Y:S02]  /*1eb0*/  FADD.FTZ R44, R200, R44 ;  /* 0x0000002cc82c7221 */ /* 0x000fe40000010000 */
[-C--:B------:R-:W-:Y:S01]  /*1ec0*/  FFMA.FTZ R12, R85, R200.reuse, R12 ;  /* 0x000000c8550c7223 */ /* 0x080fe2000001000c */
[----:B------:R-:W-:Y:S01]  /*1ed0*/  FFMA.FTZ R200, R201, R200, R72 ;  /* 0x000000c8c9c87223 */ /* 0x000fe20000010048 */
[----:B----4-:R-:W-:Y:S02]  /*1ee0*/  @P1 IMAD.WIDE.U32 R72, R170, 0x8, R208 ;  /* 0x00000008aa481825 */ /* 0x010fe400078e00d0 */
[----:B------:R-:W4:Y:S02]  /*1ef0*/  LDL R208, [R1+0x80] ;  /* 0x0000800001d07983 */ /* 0x000f240000100800 */
[----:B---3--:R-:W-:Y:S01]  /*1f00*/  FMUL.FTZ R75, R212, R81 ;  /* 0x00000051d44b7220 */ /* 0x008fe20000410000 */
[----:B------:R-:W-:Y:S01]  /*1f10*/  FADD.FTZ R41, R195, R41 ;  /* 0x00000029c3297221 */ /* 0x000fe20000010000 */
[----:B------:R-:W3:Y:S01]  /*1f20*/  LDL R212, [R1+0x7c] ;  /* 0x00007c0001d47983 */ /* 0x000ee20000100800 */
[-C--:B------:R-:W-:Y:S01]  /*1f30*/  FFMA.FTZ R9, R84, R195.reuse, R9 ;  /* 0x000000c354097223 */ /* 0x080fe20000010009 */
[----:B------:R-:W-:-:S02]  /*1f40*/  FFMA.FTZ R195, R207, R195, R76 ;  /* 0x000000c3cfc37223 */ /* 0x000fc4000001004c */
[----:B------:R-:W0:Y:S01]  /*1f50*/  @P1 LDC.64 R206, c[0x0][0x248] ;  /* 0x00009200ffce1b82 */ /* 0x000e220000000a00 */
[----:B------:R-:W-:Y:S02]  /*1f60*/  HADD2.F32 R77, -RZ, R77.H1_H1 ;  /* 0x3000004dff4d7230 */ /* 0x000fe40000004100 */
[----:B------:R-:W-:Y:S01]  /*1f70*/  FADD.FTZ R43, R202, R43 ;  /* 0x0000002bca2b7221 */ /* 0x000fe20000010000 */
[----:B------:R-:W-:Y:S01]  /*1f80*/  FADD.FTZ R210, R74, R210 ;  /* 0x000000d24ad27221 */ /* 0x000fe20000010000 */
[----:B------:R-:W-:Y:S01]  /*1f90*/  FFMA.FTZ R146, R85, R74, R146 ;  /* 0x0000004a55927223 */ /* 0x000fe20000010092 */
[----:B------:R0:W5:Y:S01]  /*1fa0*/  @P1 LDG.E.64 R138, desc[UR6][R72.64] ;  /* 0x00000006488a1981 */ /* 0x000162000c1e1b00 */
[----:B------:R-:W-:Y:S01]  /*1fb0*/  FADD.FTZ R77, -R204, R77 ;  /* 0x0000004dcc4d7221 */ /* 0x000fe20000010100 */
[----:B------:R-:W-:Y:S01]  /*1fc0*/  FADD.FTZ R214, R80, R214 ;  /* 0x000000d650d67221 */ /* 0x000fe20000010000 */
[----:B------:R-:W-:Y:S01]  /*1fd0*/  FFMA.FTZ R143, R84, R80, R143 ;  /* 0x00000050548f7223 */ /* 0x000fe2000001008f */
[----:B------:R-:W4:Y:S01]  /*1fe0*/  LDL R209, [R1+0x78] ;  /* 0x0000780001d17983 */ /* 0x000f220000100800 */
[----:B------:R-:W-:Y:S01]  /*1ff0*/  FMUL.FTZ R201, R174, R77 ;  /* 0x0000004daec97220 */ /* 0x000fe20000410000 */
[----:B------:R-:W-:-:S03]  /*2000*/  HADD2.F32 R76, -RZ, R78.H0_H0 ;  /* 0x2000004eff4c7230 */ /* 0x000fc60000004100 */
[-C--:B------:R-:W-:Y:S01]  /*2010*/  FFMA.FTZ R11, R201, R202.reuse, R11 ;  /* 0x000000cac90b7223 */ /* 0x080fe2000001000b */
[----:B--2---:R-:W-:Y:S01]  /*2020*/  FFMA.FTZ R202, R205, R202, R75 ;  /* 0x000000cacdca7223 */ /* 0x004fe2000001004b */
[----:B------:R-:W-:Y:S01]  /*2030*/  HADD2.F32 R80, -RZ, R82.H0_H0 ;  /* 0x20000052ff507230 */ /* 0x000fe20000004100 */
[----:B------:R-:W1:Y:S01]  /*2040*/  @P0 LDC.64 R74, c[0x0][0x2c8] ;  /* 0x0000b200ff4a0b82 */ /* 0x000e620000000a00 */
[----:B------:R-:W-:Y:S02]  /*2050*/  HADD2.F32 R205, -RZ, R86.H0_H0 ;  /* 0x20000056ffcd7230 */ /* 0x000fe40000004100 */
[----:B0-----:R-:W-:-:S04]  /*2060*/  @P1 IMAD.WIDE.U32 R72, R176, 0x8, R206 ;  /* 0x00000008b0481825 */ /* 0x001fc800078e00ce */
[----:B------:R-:W-:Y:S02]  /*2070*/  FADD.FTZ R206, -R204, R76 ;  /* 0x0000004cccce7221 */ /* 0x000fe40000010100 */
[----:B------:R-:W0:Y:S01]  /*2080*/  @P0 LDC.64 R76, c[0x0][0x2c8] ;  /* 0x0000b200ff4c0b82 */ /* 0x000e220000000a00 */
[----:B------:R2:W5:Y:S01]  /*2090*/  @P1 LDG.E.64 R140, desc[UR6][R72.64] ;  /* 0x00000006488c1981 */ /* 0x000562000c1e1b00 */
[----:B------:R-:W-:Y:S01]  /*20a0*/  FMUL.FTZ R206, R174, R206 ;  /* 0x000000ceaece7220 */ /* 0x000fe20000410000 */
[----:B------:R-:W-:-:S03]  /*20b0*/  FADD.FTZ R46, R205, R46 ;  /* 0x0000002ecd2e7221 */ /* 0x000fc60000010000 */
[-C--:B------:R-:W-:Y:S01]  /*20c0*/  FFMA.FTZ R14, R206, R205.reuse, R14 ;  /* 0x000000cdce0e7223 */ /* 0x080fe2000001000e */
[----:B--2---:R-:W-:Y:S02]  /*20d0*/  FMUL.FTZ R72, R216, R80 ;  /* 0x00000050d8487220 */ /* 0x004fe40000410000 */
[----:B------:R-:W2:Y:S02]  /*20e0*/  LDL R216, [R1+0x74] ;  /* 0x0000740001d87983 */ /* 0x000ea40000100800 */
[----:B------:R-:W-:Y:S02]  /*20f0*/  FFMA.FTZ R205, R215, R205, R72 ;  /* 0x000000cdd7cd7223 */ /* 0x000fe40000010048 */
[----:B------:R-:W2:Y:S01]  /*2100*/  LDL R215, [R1+0x6c] ;  /* 0x00006c0001d77983 */ /* 0x000ea20000100800 */
[----:B------:R-:W-:Y:S01]  /*2110*/  FADD.FTZ R211, R81, R211 ;  /* 0x000000d351d37221 */ /* 0x000fe20000010000 */
[----:B------:R-:W-:Y:S02]  /*2120*/  FFMA.FTZ R145, R201, R81, R145 ;  /* 0x00000051c9917223 */ /* 0x000fe40000010091 */
[----:B------:R-:W2:Y:S01]  /*2130*/  LDL R81, [R1+0x70] ;  /* 0x0000700001517983 */ /* 0x000ea20000100800 */
[----:B------:R-:W-:-:S02]  /*2140*/  HADD2.F32 R78, -RZ, R78.H1_H1 ;  /* 0x3000004eff4e7230 */ /* 0x000fc40000004100 */
[----:B-1----:R-:W-:-:S04]  /*2150*/  @P0 IMAD.WIDE.U32 R72, R172, 0x10, R74 ;  /* 0x00000010ac480825 */ /* 0x002fc800078e004a */
[----:B------:R-:W-:Y:S01]  /*2160*/  FADD.FTZ R179, R80, R179 ;  /* 0x000000b350b37221 */ /* 0x000fe20000010000 */
[----:B------:R-:W-:Y:S01]  /*2170*/  FADD.FTZ R78, -R204, R78 ;  /* 0x0000004ecc4e7221 */ /* 0x000fe20000010100 */
[----:B------:R-:W-:Y:S01]  /*2180*/  HADD2.F32 R82, -RZ, R82.H1_H1 ;  /* 0x30000052ff527230 */ /* 0x000fe20000004100 */
[----:B------:R0:W5:Y:S01]  /*2190*/  @P0 LDG.E.128 R48, desc[UR6][R72.64] ;  /* 0x0000000648300981 */ /* 0x000162000c1e1d00 */
[----:B------:R-:W-:Y:S01]  /*21a0*/  FFMA.FTZ R148, R206, R80, R148 ;  /* 0x00000050ce947223 */ /* 0x000fe20000010094 */
[----:B------:R-:W-:Y:S02]  /*21b0*/  HADD2.F32 R207, -RZ, R86.H1_H1 ;  /* 0x30000056ffcf7230 */ /* 0x000fe40000004100 */
[----:B------:R-:W-:Y:S01]  /*21c0*/  FMUL.FTZ R86, R174, R78 ;  /* 0x0000004eae567220 */ /* 0x000fe20000410000 */
[----:B------:R-:W2:Y:S01]  /*21d0*/  LDL R80, [R1+0x64] ;  /* 0x0000640001507983 */ /* 0x000ea20000100800 */
[----:B0-----:R-:W-:-:S03]  /*21e0*/  @P0 IMAD.WIDE.U32 R72, R171, 0x10, R76 ;  /* 0x00000010ab480825 */ /* 0x001fc600078e004c */
[----:B------:R-:W2:Y:S01]  /*21f0*/  LDL R78, [R1+0x68] ;  /* 0x00006800014e7983 */ /* 0x000ea20000100800 */
[----:B------:R-:W-:Y:S02]  /*2200*/  HADD2.F32 R77, -RZ, R79.H0_H0 ;  /* 0x2000004fff4d7230 */ /* 0x000fe40000004100 */
[----:B------:R-:W-:Y:S01]  /*2210*/  FADD.FTZ R203, R82, R203 ;  /* 0x000000cb52cb7221 */ /* 0x000fe20000010000 */
[CC--:B------:R-:W-:Y:S01]  /*2220*/  FFMA.FTZ R147, R86.reuse, R82.reuse, R147 ;  /* 0x0000005256937223 */ /* 0x0c0fe20000010093 */
[----:B------:R-:W-:Y:S01]  /*2230*/  FADD.FTZ R45, R207, R45 ;  /* 0x0000002dcf2d7221 */ /* 0x000fe20000010000 */
[----:B------:R-:W-:Y:S01]  /*2240*/  FFMA.FTZ R13, R86, R207, R13 ;  /* 0x000000cf560d7223 */ /* 0x000fe2000001000d */
[----:B------:R-:W-:Y:S01]  /*2250*/  FADD.FTZ R77, -R204, R77 ;  /* 0x0000004dcc4d7221 */ /* 0x000fe20000010100 */
[----:B---3--:R-:W-:Y:S01]  /*2260*/  FMUL.FTZ R74, R212, R82 ;  /* 0x00000052d44a7220 */ /* 0x008fe20000410000 */
[----:B------:R-:W-:Y:S01]  /*2270*/  HADD2.F32 R76, -RZ, R83.H0_H0 ;  /* 0x20000053ff4c7230 */ /* 0x000fe20000004100 */
[----:B------:R-:W3:Y:S01]  /*2280*/  LDL R82, [R1+0x5c] ;  /* 0x00005c0001527983 */ /* 0x000ee20000100800 */
[----:B------:R-:W-:-:S02]  /*2290*/  HADD2.F32 R212, -RZ, R87.H1_H1 ;  /* 0x30000057ffd47230 */ /* 0x000fc40000004100 */
[----:B----4-:R-:W-:Y:S01]  /*22a0*/  FFMA.FTZ R207, R208, R207, R74 ;  /* 0x000000cfd0cf7223 */ /* 0x010fe2000001004a */
[----:B------:R-:W-:Y:S02]  /*22b0*/  HADD2.F32 R208, -RZ, R87.H0_H0 ;  /* 0x20000057ffd07230 */ /* 0x000fe40000004100 */
[----:B------:R-:W-:Y:S01]  /*22c0*/  FMUL.FTZ R87, R174, R77 ;  /* 0x0000004dae577220 */ /* 0x000fe20000410000 */
[----:B------:R-:W0:Y:S01]  /*22d0*/  @P0 LDC.64 R74, c[0x0][0x2c8] ;  /* 0x0000b200ff4a0b82 */ /* 0x000e220000000a00 */
[----:B------:R-:W4:Y:S01]  /*22e0*/  LDL R77, [R1+0x60] ;  /* 0x00006000014d7983 */ /* 0x000f220000100800 */
[----:B------:R-:W-:-:S03]  /*22f0*/  HADD2.F32 R79, -RZ, R79.H1_H1 ;  /* 0x3000004fff4f7230 */ /* 0x000fc60000004100 */
[----:B------:R2:W5:Y:S01]  /*2300*/  @P0 LDG.E.128 R52, desc[UR6][R72.64] ;  /* 0x0000000648340981 */ /* 0x000562000c1e1d00 */
[----:B------:R-:W-:Y:S02]  /*2310*/  HADD2.F32 R83, -RZ, R83.H1_H1 ;  /* 0x30000053ff537230 */ /* 0x000fe40000004100 */
[----:B------:R-:W-:Y:S01]  /*2320*/  FADD.FTZ R79, -R204, R79 ;  /* 0x0000004fcc4f7221 */ /* 0x000fe20000010100 */
[----:B------:R-:W-:Y:S01]  /*2330*/  FADD.FTZ R112, R208, R112 ;  /* 0x00000070d0707221 */ /* 0x000fe20000010000 */
[----:B------:R-:W-:Y:S01]  /*2340*/  FFMA.FTZ R16, R87, R208, R16 ;  /* 0x000000d057107223 */ /* 0x000fe20000010010 */
[----:B------:R-:W-:Y:S01]  /*2350*/  FADD.FTZ R47, R212, R47 ;  /* 0x0000002fd42f7221 */ /* 0x000fe20000010000 */
[----:B--2---:R-:W-:-:S04]  /*2360*/  FMUL.FTZ R72, R216, R76 ;  /* 0x0000004cd8487220 */ /* 0x004fc80000410000 */
[----:B------:R-:W-:Y:S01]  /*2370*/  FFMA.FTZ R208, R209, R208, R72 ;  /* 0x000000d0d1d07223 */ /* 0x000fe20000010048 */
[----:B------:R-:W-:Y:S01]  /*2380*/  FMUL.FTZ R209, R174, R79 ;  /* 0x0000004faed17220 */ /* 0x000fe20000410000 */
[----:B------:R-:W-:Y:S01]  /*2390*/  FMUL.FTZ R72, R215, R83 ;  /* 0x00000053d7487220 */ /* 0x000fe20000410000 */
[----:B------:R-:W-:Y:S01]  /*23a0*/  HADD2.F32 R216, -RZ, R96.H0_H0 ;  /* 0x20000060ffd87230 */ /* 0x000fe20000004100 */
[----:B------:R-:W2:Y:S01]  /*23b0*/  LDL R79, [R1+0x4c] ;  /* 0x00004c00014f7983 */ /* 0x000ea20000100800 */
[-C--:B------:R-:W-:Y:S01]  /*23c0*/  FFMA.FTZ R15, R209, R212.reuse, R15 ;  /* 0x000000d4d10f7223 */ /* 0x080fe2000001000f */
[----:B------:R-:W-:Y:S01]  /*23d0*/  FFMA.FTZ R212, R81, R212, R72 ;  /* 0x000000d451d47223 */ /* 0x000fe20000010048 */
[----:B0-----:R-:W-:Y:S01]  /*23e0*/  @P0 IMAD.WIDE.U32 R72, R170, 0x10, R74 ;  /* 0x00000010aa480825 */ /* 0x001fe200078e004a */
[----:B------:R-:W2:Y:S03]  /*23f0*/  LDL R81, [R1+0x54] ;  /* 0x0000540001517983 */ /* 0x000ea60000100800 */
[----:B------:R-:W-:-:S02]  /*2400*/  HADD2.F32 R75, -RZ, R88.H0_H0 ;  /* 0x20000058ff4b7230 */ /* 0x000fc40000004100 */
[----:B------:R-:W-:Y:S01]  /*2410*/  FADD.FTZ R114, R216, R114 ;  /* 0x00000072d8727221 */ /* 0x000fe20000010000 */
[----:B------:R-:W-:Y:S01]  /*2420*/  HADD2.F32 R74, -RZ, R92.H0_H0 ;  /* 0x2000005cff4a7230 */ /* 0x000fe20000004100 */
[----:B------:R0:W5:Y:S01]  /*2430*/  @P0 LDG.E.128 R56, desc[UR6][R72.64] ;  /* 0x0000000648380981 */ /* 0x000162000c1e1d00 */
[----:B------:R-:W-:Y:S01]  /*2440*/  FADD.FTZ R75, -R204, R75 ;  /* 0x0000004bcc4b7221 */ /* 0x000fe20000010100 */
[----:B------:R-:W-:-:S03]  /*2450*/  HADD2.F32 R88, -RZ, R88.H1_H1 ;  /* 0x30000058ff587230 */ /* 0x000fc60000004100 */
[----:B------:R-:W-:Y:S01]  /*2460*/  FMUL.FTZ R215, R174, R75 ;  /* 0x0000004baed77220 */ /* 0x000fe20000410000 */
[-C--:B------:R-:W-:Y:S01]  /*2470*/  FMUL.FTZ R75, R80, R74.reuse ;  /* 0x0000004a504b7220 */ /* 0x080fe20000410000 */
[----:B------:R-:W-:Y:S01]  /*2480*/  FADD.FTZ R239, R74, R239 ;  /* 0x000000ef4aef7221 */ /* 0x000fe20000010000 */
[----:B------:R-:W-:Y:S01]  /*2490*/  FADD.FTZ R88, -R204, R88 ;  /* 0x00000058cc587221 */ /* 0x000fe20000010100 */
[C---:B------:R-:W-:Y:S01]  /*24a0*/  FFMA.FTZ R229, R215.reuse, R74, R229 ;  /* 0x0000004ad7e57223 */ /* 0x040fe200000100e5 */
[----:B------:R-:W-:Y:S02]  /*24b0*/  HADD2.F32 R74, -RZ, R92.H1_H1 ;  /* 0x3000005cff4a7230 */ /* 0x000fe40000004100 */
[-C--:B------:R-:W-:Y:S01]  /*24c0*/  FFMA.FTZ R18, R215, R216.reuse, R18 ;  /* 0x000000d8d7127223 */ /* 0x080fe20000010012 */
[----:B------:R-:W-:Y:S02]  /*24d0*/  HADD2.F32 R92, -RZ, R96.H1_H1 ;  /* 0x30000060ff5c7230 */ /* 0x000fe40000004100 */
[----:B------:R-:W-:Y:S01]  /*24e0*/  FFMA.FTZ R216, R78, R216, R75 ;  /* 0x000000d84ed87223 */ /* 0x000fe2000001004b */
[----:B------:R-:W-:Y:S01]  /*24f0*/  FMUL.FTZ R88, R174, R88 ;  /* 0x00000058ae587220 */ /* 0x000fe20000410000 */
[----:B------:R-:W2:Y:S01]  /*2500*/  LDL R80, [R1+0x58] ;  /* 0x0000580001507983 */ /* 0x000ea20000100800 */
[----:B0-----:R-:W0:Y:S01]  /*2510*/  @P0 LDC.64 R72, c[0x0][0x2c8] ;  /* 0x0000b200ff480b82 */ /* 0x001e220000000a00 */
[----:B------:R-:W-:Y:S01]  /*2520*/  FADD.FTZ R113, R92, R113 ;  /* 0x000000715c717221 */ /* 0x000fe20000010000 */
[----:B------:R-:W-:Y:S01]  /*2530*/  FFMA.FTZ R17, R88, R92, R17 ;  /* 0x0000005c58117223 */ /* 0x000fe20000010011 */
[----:B------:R-:W2:Y:S01]  /*2540*/  LDL R78, [R1+0x50] ;  /* 0x00005000014e7983 */ /* 0x000ea20000100800 */
[----:B---3--:R-:W-:-:S04]  /*2550*/  FMUL.FTZ R75, R82, R74 ;  /* 0x0000004a524b7220 */ /* 0x008fc80000410000 */
[----:B----4-:R-:W-:Y:S01]  /*2560*/  FFMA.FTZ R92, R77, R92, R75 ;  /* 0x0000005c4d5c7223 */ /* 0x010fe2000001004b */
[----:B------:R-:W-:-:S05]  /*2570*/  HADD2.F32 R75, -RZ, R89.H0_H0 ;  /* 0x20000059ff4b7230 */ /* 0x000fca0000004100 */
[----:B------:R-:W-:-:S04]  /*2580*/  FADD.FTZ R75, -R204, R75 ;  /* 0x0000004bcc4b7221 */ /* 0x000fc80000010100 */
[----:B------:R-:W-:Y:S02]  /*2590*/  FMUL.FTZ R220, R174, R75 ;  /* 0x0000004baedc7220 */ /* 0x000fe40000410000 */
[----:B------:R-:W3:Y:S01]  /*25a0*/  LDL R75, [R1+0x44] ;  /* 0x00004400014b7983 */ /* 0x000ee20000100800 */
[----:B0-----:R-:W-:-:S05]  /*25b0*/  @P0 IMAD.WIDE.U32 R72, R176, 0x10, R72 ;  /* 0x00000010b0480825 */ /* 0x001fca00078e0048 */
[----:B------:R0:W5:Y:S01]  /*25c0*/  @P0 LDG.E.128 R60, desc[UR6][R72.64] ;  /* 0x00000006483c0981 */ /* 0x000162000c1e1d00 */
[----:B------:R-:W-:Y:S02]  /*25d0*/  HADD2.F32 R89, -RZ, R89.H1_H1 ;  /* 0x30000059ff597230 */ /* 0x000fe40000004100 */
[----:B0-----:R-:W-:Y:S02]  /*25e0*/  HADD2.F32 R72, -RZ, R93.H0_H0 ;  /* 0x2000005dff487230 */ /* 0x001fe40000004100 */
[----:B------:R-:W-:-:S03]  /*25f0*/  HADD2.F32 R96, -RZ, R97.H0_H0 ;  /* 0x20000061ff607230 */ /* 0x000fc60000004100 */
[----:B------:R-:W-:Y:S01]  /*2600*/  FADD.FTZ R237, R72, R237 ;  /* 0x000000ed48ed7221 */ /* 0x000fe20000010000 */
[----:B------:R-:W-:Y:S01]  /*2610*/  FFMA.FTZ R231, R220, R72, R231 ;  /* 0x00000048dce77223 */ /* 0x000fe200000100e7 */
[----:B------:R-:W-:Y:S01]  /*2620*/  FADD.FTZ R116, R96, R116 ;  /* 0x0000007460747221 */ /* 0x000fe20000010000 */
[----:B------:R-:W-:Y:S01]  /*2630*/  FFMA.FTZ R20, R220, R96, R20 ;  /* 0x00000060dc147223 */ /* 0x000fe20000010014 */
[----:B--2---:R-:W-:Y:S01]  /*2640*/  FMUL.FTZ R73, R81, R72 ;  /* 0x0000004851497220 */ /* 0x004fe20000410000 */
[----:B------:R-:W-:Y:S02]  /*2650*/  HADD2.F32 R72, -RZ, R93.H1_H1 ;  /* 0x3000005dff487230 */ /* 0x000fe40000004100 */
[----:B------:R-:W-:-:S04]  /*2660*/  FADD.FTZ R93, -R204, R89 ;  /* 0x00000059cc5d7221 */ /* 0x000fc80000010100 */
[----:B------:R-:W-:Y:S01]  /*2670*/  FMUL.FTZ R93, R174, R93 ;  /* 0x0000005dae5d7220 */ /* 0x000fe20000410000 */
[----:B------:R-:W-:-:S03]  /*2680*/  FADD.FTZ R238, R72, R238 ;  /* 0x000000ee48ee7221 */ /* 0x000fc60000010000 */
[----:B------:R-:W-:Y:S01]  /*2690*/  FFMA.FTZ R230, R93, R72, R230 ;  /* 0x000000485de67223 */ /* 0x000fe200000100e6 */
[----:B------:R-:W-:Y:S01]  /*26a0*/  FADD.FTZ R241, R74, R241 ;  /* 0x000000f14af17221 */ /* 0x000fe20000010000 */
[----:B------:R-:W-:Y:S01]  /*26b0*/  FFMA.FTZ R228, R88, R74, R228 ;  /* 0x0000004a58e47223 */ /* 0x000fe200000100e4 */
[----:B------:R-:W-:Y:S01]  /*26c0*/  HADD2.F32 R89, -RZ, R97.H1_H1 ;  /* 0x30000061ff597230 */ /* 0x000fe20000004100 */
[----:B------:R-:W2:Y:S01]  /*26d0*/  LDL R74, [R1+0x48] ;  /* 0x00004800014a7983 */ /* 0x000ea20000100800 */
[----:B------:R-:W-:Y:S01]  /*26e0*/  FFMA.FTZ R96, R80, R96, R73 ;  /* 0x0000006050607223 */ /* 0x000fe20000010049 */
[----:B------:R-:W-:Y:S01]  /*26f0*/  FMUL.FTZ R73, R79, R72 ;  /* 0x000000484f497220 */ /* 0x000fe20000410000 */
[----:B------:R-:W-:Y:S02]  /*2700*/  HADD2.F32 R72, -RZ, R90.H0_H0 ;  /* 0x2000005aff487230 */ /* 0x000fe40000004100 */
[----:B------:R-:W-:-:S03]  /*2710*/  FADD.FTZ R115, R89, R115 ;  /* 0x0000007359737221 */ /* 0x000fc60000010000 */
[----:B------:R-:W-:Y:S01]  /*2720*/  FADD.FTZ R221, -R204, R72 ;  /* 0x00000048ccdd7221 */ /* 0x000fe20000010100 */
[----:B------:R-:W-:Y:S02]  /*2730*/  HADD2.F32 R72, -RZ, R94.H0_H0 ;  /* 0x2000005eff487230 */ /* 0x000fe40000004100 */
[-C--:B------:R-:W-:Y:S01]  /*2740*/  FFMA.FTZ R19, R93, R89.reuse, R19 ;  /* 0x000000595d137223 */ /* 0x080fe20000010013 */
[----:B------:R-:W-:Y:S02]  /*2750*/  FFMA.FTZ R89, R78, R89, R73 ;  /* 0x000000594e597223 */ /* 0x000fe40000010049 */
[----:B---3--:R-:W-:Y:S02]  /*2760*/  FMUL.FTZ R73, R75, R72 ;  /* 0x000000484b497220 */ /* 0x008fe40000410000 */
[----:B------:R-:W3:Y:S01]  /*2770*/  LDL R75, [R1+0x2c] ;  /* 0x00002c00014b7983 */ /* 0x000ee20000100800 */
[----:B------:R-:W-:Y:S02]  /*2780*/  HADD2.F32 R90, -RZ, R90.H1_H1 ;  /* 0x3000005aff5a7230 */ /* 0x000fe40000004100 */
[----:B------:R-:W-:Y:S01]  /*2790*/  FMUL.FTZ R221, R174, R221 ;  /* 0x000000ddaedd7220 */ /* 0x000fe20000410000 */
[----:B------:R-:W-:-:S02]  /*27a0*/  HADD2.F32 R94, -RZ, R94.H1_H1 ;  /* 0x3000005eff5e7230 */ /* 0x000fc40000004100 */
[----:B------:R-:W-:Y:S01]  /*27b0*/  FADD.FTZ R90, -R204, R90 ;  /* 0x0000005acc5a7221 */ /* 0x000fe20000010100 */
[----:B------:R-:W-:-:S03]  /*27c0*/  FADD.FTZ R248, R72, R248 ;  /* 0x000000f848f87221 */ /* 0x000fc60000010000 */
[----:B------:R-:W-:Y:S01]  /*27d0*/  FMUL.FTZ R222, R174, R90 ;  /* 0x0000005aaede7220 */ /* 0x000fe20000410000 */
[----:B------:R-:W-:Y:S01]  /*27e0*/  FFMA.FTZ R233, R221, R72, R233 ;  /* 0x00000048dde97223 */ /* 0x000fe200000100e9 */
[-C--:B------:R-:W-:Y:S01]  /*27f0*/  FMUL.FTZ R72, R236, R94.reuse ;  /* 0x0000005eec487220 */ /* 0x080fe20000410000 */
[----:B------:R-:W-:Y:S01]  /*2800*/  FADD.FTZ R249, R94, R249 ;  /* 0x000000f95ef97221 */ /* 0x000fe20000010000 */
[----:B------:R-:W-:Y:S01]  /*2810*/  FFMA.FTZ R232, R222, R94, R232 ;  /* 0x0000005edee87223 */ /* 0x000fe200000100e8 */
[--C-:B------:R-:W-:Y:S01]  /*2820*/  HADD2.F32 R97, -RZ, R98.reuse.H0_H0 ;  /* 0x20000062ff617230 */ /* 0x100fe20000004100 */
[----:B------:R-:W4:Y:S01]  /*2830*/  LDL R236, [R1+0x28] ;  /* 0x0000280001ec7983 */ /* 0x000f220000100800 */
[----:B------:R-:W-:Y:S02]  /*2840*/  HADD2.F32 R94, -RZ, R91.H0_H0 ;  /* 0x2000005bff5e7230 */ /* 0x000fe40000004100 */
[----:B------:R-:W-:-:S03]  /*2850*/  HADD2.F32 R98, -RZ, R98.H1_H1 ;  /* 0x30000062ff627230 */ /* 0x000fc60000004100 */
[----:B------:R-:W-:Y:S02]  /*2860*/  FADD.FTZ R94, -R204, R94 ;  /* 0x0000005ecc5e7221 */ /* 0x000fe40000010100 */
[----:B------:R-:W-:Y:S01]  /*2870*/  FADD.FTZ R117, R98, R117 ;  /* 0x0000007562757221 */ /* 0x000fe20000010000 */
[-C--:B------:R-:W-:Y:S01]  /*2880*/  FFMA.FTZ R21, R222, R98.reuse, R21 ;  /* 0x00000062de157223 */ /* 0x080fe20000010015 */
[----:B------:R-:W-:Y:S01]  /*2890*/  FFMA.FTZ R98, R234, R98, R72 ;  /* 0x00000062ea627223 */ /* 0x000fe20000010048 */
[----:B------:R-:W-:Y:S02]  /*28a0*/  HADD2.F32 R72, -RZ, R95.H0_H0 ;  /* 0x2000005fff487230 */ /* 0x000fe40000004100 */
[----:B------:R-:W-:Y:S01]  /*28b0*/  FMUL.FTZ R94, R174, R94 ;  /* 0x0000005eae5e7220 */ /* 0x000fe20000410000 */
[----:B------:R-:W-:Y:S01]  /*28c0*/  FADD.FTZ R118, R97, R118 ;  /* 0x0000007661767221 */ /* 0x000fe20000010000 */
[----:B------:R-:W-:Y:S01]  /*28d0*/  FFMA.FTZ R22, R221, R97, R22 ;  /* 0x00000061dd167223 */ /* 0x000fe20000010016 */
[----:B------:R-:W-:-:S02]  /*28e0*/  HADD2.F32 R90, -RZ, R99.H0_H0 ;  /* 0x20000063ff5a7230 */ /* 0x000fc40000004100 */
[----:B------:R-:W-:Y:S01]  /*28f0*/  FADD.FTZ R246, R72, R246 ;  /* 0x000000f648f67221 */ /* 0x000fe20000010000 */
[----:B------:R-:W-:Y:S02]  /*2900*/  HADD2.F32 R91, -RZ, R91.H1_H1 ;  /* 0x3000005bff5b7230 */ /* 0x000fe40000004100 */
[----:B------:R-:W-:Y:S01]  /*2910*/  FFMA.FTZ R245, R94, R72, R245 ;  /* 0x000000485ef57223 */ /* 0x000fe200000100f5 */
[----:B------:R-:W-:Y:S02]  /*2920*/  HADD2.F32 R234, -RZ, R100.H1_H1 ;  /* 0x30000064ffea7230 */ /* 0x000fe40000004100 */
[----:B------:R-:W-:Y:S01]  /*2930*/  FADD.FTZ R227, R90, R227 ;  /* 0x000000e35ae37221 */ /* 0x000fe20000010000 */
[----:B------:R-:W-:Y:S01]  /*2940*/  FFMA.FTZ R24, R94, R90, R24 ;  /* 0x0000005a5e187223 */ /* 0x000fe20000010018 */
[----:B--2---:R-:W-:Y:S01]  /*2950*/  FFMA.FTZ R97, R74, R97, R73 ;  /* 0x000000614a617223 */ /* 0x004fe20000010049 */
[----:B------:R-:W-:Y:S01]  /*2960*/  FMUL.FTZ R73, R224, R72 ;  /* 0x00000048e0497220 */ /* 0x000fe20000410000 */
[----:B------:R-:W-:Y:S01]  /*2970*/  HADD2.F32 R72, -RZ, R95.H1_H1 ;  /* 0x3000005fff487230 */ /* 0x000fe20000004100 */
[----:B------:R-:W2:Y:S01]  /*2980*/  LDL R74, [R1+0x30] ;  /* 0x00003000014a7983 */ /* 0x000ea20000100800 */
[----:B------:R-:W-:Y:S01]  /*2990*/  FADD.FTZ R95, -R204, R91 ;  /* 0x0000005bcc5f7221 */ /* 0x000fe20000010100 */
[----:B------:R-:W-:Y:S01]  /*29a0*/  FFMA.FTZ R90, R223, R90, R73 ;  /* 0x0000005adf5a7223 */ /* 0x000fe20000010049 */
[----:B------:R-:W-:-:S02]  /*29b0*/  HADD2.F32 R91, -RZ, R99.H1_H1 ;  /* 0x30000063ff5b7230 */ /* 0x000fc40000004100 */
[----:B------:R-:W-:Y:S02]  /*29c0*/  HADD2.F32 R99, -RZ, R101.H1_H1 ;  /* 0x30000065ff637230 */ /* 0x000fe40000004100 */
[----:B------:R-:W-:-:S05]  /*29d0*/  HADD2.F32 R224, -RZ, R100.H0_H0 ;  /* 0x20000064ffe07230 */ /* 0x000fca0000004100 */
[C---:B------:R-:W-:Y:S02]  /*29e0*/  FADD.FTZ R100, -R204.reuse, R224 ;  /* 0x000000e0cc647221 */ /* 0x040fe40000010100 */
[----:B------:R-:W4:Y:S01]  /*29f0*/  LDL R224, [R1+0x1c] ;  /* 0x00001c0001e07983 */ /* 0x000f220000100800 */
[----:B---3--:R-:W-:Y:S01]  /*2a00*/  FMUL.FTZ R73, R75, R72 ;  /* 0x000000484b497220 */ /* 0x008fe20000410000 */
[----:B------:R-:W-:Y:S02]  /*2a10*/  HADD2.F32 R75, -RZ, R101.H0_H0 ;  /* 0x20000065ff4b7230 */ /* 0x000fe40000004100 */
[----:B------:R-:W-:Y:S02]  /*2a20*/  FADD.FTZ R101, -R204, R234 ;  /* 0x000000eacc657221 */ /* 0x000fe40000010100 */
[----:B------:R-:W3:Y:S01]  /*2a30*/  LDL R234, [R1+0x24] ;  /* 0x0000240001ea7983 */ /* 0x000ee20000100800 */
[----:B------:R-:W-:Y:S01]  /*2a40*/  FMUL.FTZ R95, R174, R95 ;  /* 0x0000005fae5f7220 */ /* 0x000fe20000410000 */
[----:B------:R-:W-:Y:S01]  /*2a50*/  FADD.FTZ R226, R91, R226 ;  /* 0x000000e25be27221 */ /* 0x000fe20000010000 */
[----:B------:R-:W-:-:S02]  /*2a60*/  FADD.FTZ R247, R72, R247 ;  /* 0x000000f748f77221 */ /* 0x000fc40000010000 */
[CC--:B------:R-:W-:Y:S01]  /*2a70*/  FFMA.FTZ R23, R95.reuse, R91.reuse, R23 ;  /* 0x0000005b5f177223 */ /* 0x0c0fe20000010017 */
[----:B------:R-:W-:Y:S01]  /*2a80*/  FFMA.FTZ R244, R95, R72, R244 ;  /* 0x000000485ff47223 */ /* 0x000fe200000100f4 */
[--C-:B------:R-:W-:Y:S02]  /*2a90*/  HADD2.F32 R223, -RZ, R103.reuse.H0_H0 ;  /* 0x20000067ffdf7230 */ /* 0x100fe40000004100 */
[----:B------:R-:W-:Y:S02]  /*2aa0*/  HADD2.F32 R72, -RZ, R103.H1_H1 ;  /* 0x30000067ff487230 */ /* 0x000fe40000004100 */
[----:B------:R-:W-:Y:S02]  /*2ab0*/  HADD2.F32 R103, -RZ, R104.H0_H0 ;  /* 0x20000068ff677230 */ /* 0x000fe40000004100 */
[----:B------:R-:W-:Y:S01]  /*2ac0*/  FADD.FTZ R223, -R204, R223 ;  /* 0x000000dfccdf7221 */ /* 0x000fe20000010100 */
[----:B------:R-:W-:Y:S01]  /*2ad0*/  FMUL.FTZ R100, R174, R100 ;  /* 0x00000064ae647220 */ /* 0x000fe20000410000 */
[----:B------:R-:W-:Y:S01]  /*2ae0*/  FADD.FTZ R72, -R204, R72 ;  /* 0x00000048cc487221 */ /* 0x000fe20000010100 */
[----:B--2---:R-:W-:Y:S01]  /*2af0*/  FFMA.FTZ R91, R74, R91, R73 ;  /* 0x0000005b4a5b7223 */ /* 0x004fe20000010049 */
[----:B------:R-:W-:-:S02]  /*2b00*/  HADD2.F32 R74, -RZ, R102.H0_H0 ;  /* 0x20000066ff4a7230 */ /* 0x000fc40000004100 */
[----:B------:R-:W-:Y:S02]  /*2b10*/  HADD2.F32 R73, -RZ, R102.H1_H1 ;  /* 0x30000066ff497230 */ /* 0x000fe40000004100 */
[C---:B------:R-:W-:Y:S01]  /*2b20*/  FADD.FTZ R102, -R204.reuse, R75 ;  /* 0x0000004bcc667221 */ /* 0x040fe20000010100 */
[C---:B------:R-:W-:Y:S01]  /*2b30*/  FADD.FTZ R75, -R204.reuse, R99 ;  /* 0x00000063cc4b7221 */ /* 0x040fe20000010100 */
[----:B------:R-:W-:Y:S02]  /*2b40*/  HADD2.F32 R99, -RZ, R108.H0_H0 ;  /* 0x2000006cff637230 */ /* 0x000fe40000004100 */
[C---:B------:R-:W-:Y:S01]  /*2b50*/  FADD.FTZ R74, -R204.reuse, R74 ;  /* 0x0000004acc4a7221 */ /* 0x040fe20000010100 */
[----:B------:R-:W-:Y:S02]  /*2b60*/  FADD.FTZ R73, -R204, R73 ;  /* 0x00000049cc497221 */ /* 0x000fe40000010100 */
[----:B------:R-:W-:Y:S01]  /*2b70*/  FADD.FTZ R120, R99, R120 ;  /* 0x0000007863787221 */ /* 0x000fe20000010000 */
[----:B------:R-:W-:Y:S01]  /*2b80*/  FFMA.FTZ R26, R100, R99, R26 ;  /* 0x00000063641a7223 */ /* 0x000fe2000001001a */
[----:B---3--:R-:W-:-:S02]  /*2b90*/  FMUL.FTZ R204, R234, R103 ;  /* 0x00000067eacc7220 */ /* 0x008fc40000410000 */
[----:B------:R-:W2:Y:S02]  /*2ba0*/  LDL R234, [R1+0x18] ;  /* 0x0000180001ea7983 */ /* 0x000ea40000100800 */
[----:B----4-:R-:W-:Y:S02]  /*2bb0*/  FFMA.FTZ R99, R236, R99, R204 ;  /* 0x00000063ec637223 */ /* 0x010fe400000100cc */
[----:B------:R-:W3:Y:S01]  /*2bc0*/  LDL R236, [R1+0x14] ;  /* 0x0000140001ec7983 */ /* 0x000ee20000100800 */
[----:B------:R-:W-:Y:S02]  /*2bd0*/  HADD2.F32 R204, -RZ, R104.H1_H1 ;  /* 0x30000068ffcc7230 */ /* 0x000fe40000004100 */
[----:B------:R-:W-:-:S03]  /*2be0*/  FMUL.FTZ R104, R174, R101 ;  /* 0x00000065ae687220 */ /* 0x000fc60000410000 */
[----:B------:R-:W-:Y:S02]  /*2bf0*/  FMUL.FTZ R101, R224, R204 ;  /* 0x000000cce0657220 */ /* 0x000fe40000410000 */
[----:B------:R-:W4:Y:S01]  /*2c00*/  LDL R224, [R1+0xc] ;  /* 0x00000c0001e07983 */ /* 0x000f220000100800 */
[----:B------:R-:W-:Y:S01]  /*2c10*/  FADD.FTZ R167, R103, R167 ;  /* 0x000000a767a77221 */ /* 0x000fe20000010000 */
[----:B------:R-:W-:Y:S01]  /*2c20*/  FFMA.FTZ R152, R100, R103, R152 ;  /* 0x0000006764987223 */ /* 0x000fe20000010098 */
[----:B------:R-:W-:Y:S02]  /*2c30*/  HADD2.F32 R103, -RZ, R108.H1_H1 ;  /* 0x3000006cff677230 */ /* 0x000fe40000004100 */
[----:B------:R-:W-:-:S03]  /*2c40*/  HADD2.F32 R108, -RZ, R105.H0_H0 ;  /* 0x20000069ff6c7230 */ /* 0x000fc60000004100 */
[----:B------:R-:W-:Y:S01]  /*2c50*/  FADD.FTZ R119, R103, R119 ;  /* 0x0000007767777221 */ /* 0x000fe20000010000 */
[-C--:B------:R-:W-:Y:S01]  /*2c60*/  FFMA.FTZ R25, R104, R103.reuse, R25 ;  /* 0x0000006768197223 */ /* 0x080fe20000010019 */
[----:B------:R-:W-:Y:S02]  /*2c70*/  FFMA.FTZ R103, R240, R103, R101 ;  /* 0x00000067f0677223 */ /* 0x000fe40000010065 */
[----:B------:R-:W4:Y:S01]  /*2c80*/  LDL R240, [R1+0x10] ;  /* 0x0000100001f07983 */ /* 0x000f220000100800 */
[----:B------:R-:W-:Y:S02]  /*2c90*/  HADD2.F32 R101, -RZ, R109.H0_H0 ;  /* 0x2000006dff657230 */ /* 0x000fe40000004100 */
[----:B------:R-:W-:Y:S01]  /*2ca0*/  FADD.FTZ R168, R204, R168 ;  /* 0x000000a8cca87221 */ /* 0x000fe20000010000 */
[----:B------:R-:W-:Y:S01]  /*2cb0*/  FFMA.FTZ R151, R104, R204, R151 ;  /* 0x000000cc68977223 */ /* 0x000fe20000010097 */
[----:B------:R-:W-:Y:S01]  /*2cc0*/  FMUL.FTZ R102, R174, R102 ;  /* 0x00000066ae667220 */ /* 0x000fe20000410000 */
[----:B------:R-:W-:-:S03]  /*2cd0*/  FADD.FTZ R122, R101, R122 ;  /* 0x0000007a657a7221 */ /* 0x000fc60000010000 */
[----:B------:R-:W-:Y:S01]  /*2ce0*/  FFMA.FTZ R28, R102, R101, R28 ;  /* 0x00000065661c7223 */ /* 0x000fe2000001001c */
[----:B------:R-:W-:Y:S01]  /*2cf0*/  FADD.FTZ R177, R76, R177 ;  /* 0x000000b14cb17221 */ /* 0x000fe20000010000 */
[----:B------:R-:W-:Y:S02]  /*2d00*/  FFMA.FTZ R150, R87, R76, R150 ;  /* 0x0000004c57967223 */ /* 0x000fe40000010096 */
[----:B------:R-:W0:Y:S01]  /*2d10*/  LDC.64 R76, c[0x0][0x240] ;  /* 0x00009000ff4c7b82 */ /* 0x000e220000000a00 */
[----:B------:R-:W-:Y:S01]  /*2d20*/  FADD.FTZ R178, R83, R178 ;  /* 0x000000b253b27221 */ /* 0x000fe20000010000 */
[----:B------:R-:W-:Y:S01]  /*2d30*/  FFMA.FTZ R149, R209, R83, R149 ;  /* 0x00000053d1957223 */ /* 0x000fe20000010095 */
        /* <DEDUP_REMOVED lines=10> */
[----:B--2---:R-:W-:-:S03]  /*2de0*/  FFMA.FTZ R101, R234, R101, R204 ;  /* 0x00000065ea657223 */ /* 0x004fc600000100cc */
[----:B------:R-:W2:Y:S01]  /*2df0*/  LDL R234, [R1+0x8] ;  /* 0x0000080001ea7983 */ /* 0x000ea20000100800 */
[----:B------:R-:W-:Y:S02]  /*2e00*/  HADD2.F32 R204, -RZ, R105.H1_H1 ;  /* 0x30000069ffcc7230 */ /* 0x000fe40000004100 */
[----:B------:R-:W-:-:S03]  /*2e10*/  FMUL.FTZ R105, R174, R75 ;  /* 0x0000004bae697220 */ /* 0x000fc60000410000 */
[----:B----4-:R-:W-:Y:S02]  /*2e20*/  FMUL.FTZ R75, R224, R204 ;  /* 0x000000cce04b7220 */ /* 0x010fe40000410000 */
[----:B------:R-:W4:Y:S01]  /*2e30*/  LDL R224, [R1] ;  /* 0x0000000001e07983 */ /* 0x000f220000100800 */
[----:B------:R-:W-:Y:S01]  /*2e40*/  FADD.FTZ R165, R108, R165 ;  /* 0x000000a56ca57221 */ /* 0x000fe20000010000 */
[----:B------:R-:W-:Y:S01]  /*2e50*/  FFMA.FTZ R154, R102, R108, R154 ;  /* 0x0000006c669a7223 */ /* 0x000fe2000001009a */
[----:B------:R-:W-:Y:S02]  /*2e60*/  HADD2.F32 R108, -RZ, R109.H1_H1 ;  /* 0x3000006dff6c7230 */ /* 0x000fe40000004100 */
[----:B------:R-:W-:-:S03]  /*2e70*/  FADD.FTZ R166, R204, R166 ;  /* 0x000000a6cca67221 */ /* 0x000fc60000010000 */
[----:B------:R-:W-:Y:S01]  /*2e80*/  FADD.FTZ R121, R108, R121 ;  /* 0x000000796c797221 */ /* 0x000fe20000010000 */
[CC--:B------:R-:W-:Y:S01]  /*2e90*/  FFMA.FTZ R27, R105.reuse, R108.reuse, R27 ;  /* 0x0000006c691b7223 */ /* 0x0c0fe2000001001b */
[----:B------:R-:W-:Y:S01]  /*2ea0*/  FFMA.FTZ R108, R240, R108, R75 ;  /* 0x0000006cf06c7223 */ /* 0x000fe2000001004b */
[----:B------:R-:W-:Y:S02]  /*2eb0*/  HADD2.F32 R75, -RZ, R106.H0_H0 ;  /* 0x2000006aff4b7230 */ /* 0x000fe40000004100 */
[----:B------:R-:W-:Y:S01]  /*2ec0*/  FFMA.FTZ R153, R105, R204, R153 ;  /* 0x000000cc69997223 */ /* 0x000fe20000010099 */
[----:B------:R-:W-:Y:S02]  /*2ed0*/  HADD2.F32 R204, -RZ, R110.H0_H0 ;  /* 0x2000006effcc7230 */ /* 0x000fe40000004100 */
[----:B------:R-:W-:-:S03]  /*2ee0*/  FMUL.FTZ R109, R174, R74 ;  /* 0x0000004aae6d7220 */ /* 0x000fc60000410000 */
[----:B------:R-:W-:Y:S01]  /*2ef0*/  FADD.FTZ R124, R204, R124 ;  /* 0x0000007ccc7c7221 */ /* 0x000fe20000010000 */
[----:B------:R-:W-:Y:S01]  /*2f00*/  FFMA.FTZ R30, R109, R204, R30 ;  /* 0x000000cc6d1e7223 */ /* 0x000fe2000001001e */
[----:B------:R-:W-:Y:S02]  /*2f10*/  HADD2.F32 R110, -RZ, R110.H1_H1 ;  /* 0x3000006eff6e7230 */ /* 0x000fe40000004100 */
[----:B------:R-:W-:-:S03]  /*2f20*/  FMUL.FTZ R223, R174, R223 ;  /* 0x000000dfaedf7220 */ /* 0x000fc60000410000 */
        /* <DEDUP_REMOVED lines=8> */
[----:B--2---:R-:W-:Y:S01]  /*2fb0*/  FFMA.FTZ R204, R234, R204, R74 ;  /* 0x000000cceacc7223 */ /* 0x004fe2000001004a */
[----:B------:R-:W-:Y:S02]  /*2fc0*/  HADD2.F32 R74, -RZ, R106.H1_H1 ;  /* 0x3000006aff4a7230 */ /* 0x000fe40000004100 */
[----:B------:R-:W-:-:S03]  /*2fd0*/  FMUL.FTZ R106, R174, R73 ;  /* 0x00000049ae6a7220 */ /* 0x000fc60000410000 */
[----:B------:R-:W-:Y:S01]  /*2fe0*/  FMUL.FTZ R73, R252, R74 ;  /* 0x0000004afc497220 */ /* 0x000fe20000410000 */
[----:B------:R-:W-:-:S03]  /*2ff0*/  FFMA.FTZ R29, R106, R110, R29 ;  /* 0x0000006e6a1d7223 */ /* 0x000fc6000001001d */
[----:B----4-:R-:W-:Y:S01]  /*3000*/  FFMA.FTZ R110, R224, R110, R73 ;  /* 0x0000006ee06e7223 */ /* 0x010fe20000010049 */
[--C-:B------:R-:W-:Y:S02]  /*3010*/  HADD2.F32 R73, -RZ, R107.reuse.H0_H0 ;  /* 0x2000006bff497230 */ /* 0x100fe40000004100 */
[----:B------:R-:W-:Y:S01]  /*3020*/  FADD.FTZ R164, R74, R164 ;  /* 0x000000a44aa47221 */ /* 0x000fe20000010000 */
[----:B------:R-:W-:Y:S02]  /*3030*/  FFMA.FTZ R155, R106, R74, R155 ;  /* 0x0000004a6a9b7223 */ /* 0x000fe4000001009b */
[-C--:B------:R-:W-:Y:S01]  /*3040*/  FMUL.FTZ R74, R250, R73.reuse ;  /* 0x00000049fa4a7220 */ /* 0x080fe20000410000 */
[----:B------:R-:W-:Y:S01]  /*3050*/  FADD.FTZ R161, R73, R161 ;  /* 0x000000a149a17221 */ /* 0x000fe20000010000 */
[----:B------:R-:W-:Y:S01]  /*3060*/  FFMA.FTZ R158, R223, R73, R158 ;  /* 0x00000049df9e7223 */ /* 0x000fe2000001009e */
[----:B------:R-:W-:Y:S02]  /*3070*/  HADD2.F32 R73, -RZ, R107.H1_H1 ;  /* 0x3000006bff497230 */ /* 0x000fe40000004100 */
[----:B------:R-:W-:-:S02]  /*3080*/  HADD2.F32 R224, -RZ, R111.H0_H0 ;  /* 0x2000006fffe07230 */ /* 0x000fc40000004100 */
[----:B------:R-:W-:Y:S01]  /*3090*/  FMUL.FTZ R107, R174, R72 ;  /* 0x00000048ae6b7220 */ /* 0x000fe20000410000 */
[----:B------:R-:W-:Y:S02]  /*30a0*/  HADD2.F32 R111, -RZ, R111.H1_H1 ;  /* 0x3000006fff6f7230 */ /* 0x000fe40000004100 */
[-C--:B------:R-:W-:Y:S01]  /*30b0*/  FMUL.FTZ R72, R242, R73.reuse ;  /* 0x00000049f2487220 */ /* 0x080fe20000410000 */
[----:B------:R-:W-:Y:S01]  /*30c0*/  FADD.FTZ R162, R73, R162 ;  /* 0x000000a249a27221 */ /* 0x000fe20000010000 */
[----:B------:R-:W-:Y:S01]  /*30d0*/  FFMA.FTZ R157, R107, R73, R157 ;  /* 0x000000496b9d7223 */ /* 0x000fe2000001009d */
        /* <DEDUP_REMOVED lines=65> */
[----:B------:R-:W-:-:S03]  /*34f0*/  FADD.FTZ R72, R72, R110 ;  /* 0x0000006e48487221 */ /* 0x000fc60000010000 */
[----:B------:R-:W-:Y:S01]  /*3500*/  FFMA.FTZ R73, R223, R224, R73 ;  /* 0x000000e0df497223 */ /* 0x000fe20000010049 */
[----:B------:R-:W-:-:S03]  /*3510*/  FADD.FTZ R72, R72, R224 ;  /* 0x000000e048487221 */ /* 0x000fc60000010000 */
        /* <DEDUP_REMOVED lines=21> */
.L_x_494:
        /* <DEDUP_REMOVED lines=14> */
.L_x_482:
[----:B------:R-:W-:Y:S05]  /*3750*/  WARPSYNC.ALL ;  /* 0x0000000000007948 */ /* 0x000fea0003800000 */
[----:B------:R-:W1:Y:S08]  /*3760*/  S2UR UR5, SR_CgaCtaId ;  /* 0x00000000000579c3 */ /* 0x000e700000008800 */
[----:B------:R-:W-:Y:S01]  /*3770*/  BAR.SYNC.DEFER_BLOCKING 0x0 ;  /* 0x0000000000007b1d */ /* 0x000fe20000010000 */
[----:B--2---:R-:W-:-:S02]  /*3780*/  SHF.R.U32.HI R181, RZ, 0x5, R234 ;  /* 0x00000005ffb57819 */ /* 0x004fc400000116ea */
[C---:B-----5:R-:W-:Y:S02]  /*3790*/  LOP3.LUT P5, RZ, R82.reuse, 0xff0000, RZ, 0xc0, !PT ;  /* 0x00ff000052ff7812 */ /* 0x060fe400078ac0ff */
[----:B------:R-:W-:Y:S01]  /*37a0*/  LOP3.LUT R181, R181, 0x7fffff8, RZ, 0xc0, !PT ;  /* 0x07fffff8b5b57812 */ /* 0x000fe200078ec0ff */
[----:B------:R-:W-:Y:S01]  /*37b0*/  UMOV UR4, 0x400 ;  /* 0x0000040000047882 */ /* 0x000fe20000000000 */
[----:B------:R-:W-:Y:S02]  /*37c0*/  LOP3.LUT P6, RZ, R82, 0xff000000, RZ, 0xc0, !PT ;  /* 0xff00000052ff7812 */ /* 0x000fe400078cc0ff */
        /* <DEDUP_REMOVED lines=25> */
[----:B------:R-:W-:-:S03]  /*3960*/  @P0 HADD2.F32 R73, -RZ, R48.H0_H0 ;  /* 0x20000030ff490230 */ /* 0x000fc60000004100 */
[----:B------:R-:W-:Y:S02]  /*3970*/  FSEL R234, R72, RZ, !P2 ;  /* 0x000000ff48ea7208 */ /* 0x000fe40005000000 */
[----:B------:R-:W-:-:S03]  /*3980*/  ISETP.NE.U32.AND P2, PT, RZ, UR16, PT ;  /* 0x00000010ff007c0c */ /* 0x000fc6000bf45070 */
[-CC-:B------:R-:W-:Y:S01]  /*3990*/  FFMA.FTZ R180, R180, R181.reuse, R234.reuse ;  /* 0x000000b5b4b47223 */ /* 0x180fe200000100ea */
[----:B------:R-:W-:Y:S01]  /*39a0*/  ISETP.NE.AND.EX P2, PT, RZ, UR17, PT, P2 ;  /* 0x00000011ff007c0c */ /* 0x000fe2000bf45320 */
[-CC-:B------:R-:W-:Y:S01]  /*39b0*/  FFMA.FTZ R185, R185, R181.reuse, R234.reuse ;  /* 0x000000b5b9b97223 */ /* 0x180fe200000100ea */
[-C--:B------:R-:W-:Y:S01]  /*39c0*/  FFMA.FTZ R190, R190, R181.reuse, R234 ;  /* 0x000000b5bebe7223 */ /* 0x080fe200000100ea */
[----:B------:R-:W-:Y:S01]  /*39d0*/  FADD.FTZ R180, R184, -R180 ;  /* 0x800000b4b8b47221 */ /* 0x000fe20000010000 */
[-C--:B------:R-:W-:Y:S01]  /*39e0*/  FFMA.FTZ R72, R188, R181.reuse, R234 ;  /* 0x000000b5bc487223 */ /* 0x080fe200000100ea */
[----:B------:R-:W-:Y:S01]  /*39f0*/  FADD.FTZ R185, R183, -R185 ;  /* 0x800000b9b7b97221 */ /* 0x000fe20000010000 */
[----:B------:R-:W-:Y:S01]  /*3a00*/  FADD.FTZ R190, R189, -R190 ;  /* 0x800000bebdbe7221 */ /* 0x000fe20000010000 */
[----:B------:R-:W-:Y:S01]  /*3a10*/  FMUL.FTZ R74, R174, R180 ;  /* 0x000000b4ae4a7220 */ /* 0x000fe20000410000 */
[----:B------:R-:W-:Y:S01]  /*3a20*/  FFMA.FTZ R194, R194, R181, R234 ;  /* 0x000000b5c2c27223 */ /* 0x000fe200000100ea */
[----:B------:R-:W-:Y:S01]  /*3a30*/  FADD.FTZ R72, R187, -R72 ;  /* 0x80000048bb487221 */ /* 0x000fe20000010000 */
[----:B------:R-:W-:-:S02]  /*3a40*/  @P0 HADD2.F32 R180, -RZ, R49.H0_H0 ;  /* 0x20000031ffb40230 */ /* 0x000fc40000004100 */
[----:B------:R-:W-:Y:S01]  /*3a50*/  @P0 FADD.FTZ R74, R74, R73 ;  /* 0x000000494a4a0221 */ /* 0x000fe20000010000 */
[C---:B------:R-:W-:Y:S01]  /*3a60*/  FMUL.FTZ R187, R174.reuse, R185 ;  /* 0x000000b9aebb7220 */ /* 0x040fe20000410000 */
[C---:B------:R-:W-:Y:S01]  /*3a70*/  FMUL.FTZ R75, R174.reuse, R190 ;  /* 0x000000beae4b7220 */ /* 0x040fe20000410000 */
[----:B------:R-:W-:Y:S01]  /*3a80*/  FADD.FTZ R193, R193, -R194 ;  /* 0x800000c2c1c17221 */ /* 0x000fe20000010000 */
[----:B------:R-:W-:Y:S01]  /*3a90*/  FFMA.FTZ R197, R197, R181, R234 ;  /* 0x000000b5c5c57223 */ /* 0x000fe200000100ea */
[----:B------:R-:W-:Y:S01]  /*3aa0*/  @P2 F2FP.F16.F32.PACK_AB R73, RZ, R74 ;  /* 0x0000004aff49223e */ /* 0x000fe200000000ff */
[----:B------:R-:W-:Y:S01]  /*3ab0*/  @P0 FADD.FTZ R75, R75, R180 ;  /* 0x000000b44b4b0221 */ /* 0x000fe20000010000 */
[----:B------:R-:W-:Y:S01]  /*3ac0*/  FMUL.FTZ R194, R174, R193 ;  /* 0x000000c1aec27220 */ /* 0x000fe20000410000 */
[----:B------:R-:W-:Y:S01]  /*3ad0*/  FFMA.FTZ R184, R192, R181, R234 ;  /* 0x000000b5c0b87223 */ /* 0x000fe200000100ea */
[----:B------:R-:W-:Y:S01]  /*3ae0*/  @P2 PRMT R64, R73, 0x7610, R64 ;  /* 0x0000761049402816 */ /* 0x000fe20000000040 */
[----:B------:R-:W-:Y:S01]  /*3af0*/  @P0 HADD2.F32 R73, -RZ, R48.H1_H1 ;  /* 0x30000030ff490230 */ /* 0x000fe20000004100 */
[----:B------:R-:W-:Y:S01]  /*3b00*/  @P2 F2FP.F16.F32.PACK_AB R183, RZ, R75 ;  /* 0x0000004bffb7223e */ /* 0x000fe200000000ff */
[----:B------:R-:W-:Y:S01]  /*3b10*/  FMUL.FTZ R192, R174, R72 ;  /* 0x00000048aec07220 */ /* 0x000fe20000410000 */
[----:B------:R-:W-:Y:S01]  /*3b20*/  FADD.FTZ R196, R196, -R197 ;  /* 0x800000c5c4c47221 */ /* 0x000fe20000010000 */
[----:B------:R-:W-:Y:S01]  /*3b30*/  FFMA.FTZ R180, R199, R181, R234 ;  /* 0x000000b5c7b47223 */ /* 0x000fe200000100ea */
[----:B------:R-:W-:Y:S01]  /*3b40*/  @P0 FADD.FTZ R187, R187, R73 ;  /* 0x00000049bbbb0221 */ /* 0x000fe20000010000 */
[----:B------:R-:W-:Y:S01]  /*3b50*/  @P0 HADD2.F32 R73, -RZ, R50.H0_H0 ;  /* 0x20000032ff490230 */ /* 0x000fe20000004100 */
[----:B------:R-:W-:Y:S01]  /*3b60*/  @P2 PRMT R65, R183, 0x7610, R65 ;  /* 0x00007610b7412816 */ /* 0x000fe20000000041 */
[----:B------:R-:W-:-:S02]  /*3b70*/  @P0 HADD2.F32 R185, -RZ, R51.H0_H0 ;  /* 0x20000033ffb90230 */ /* 0x000fc40000004100 */
[----:B------:R-:W-:Y:S01]  /*3b80*/  FMUL.FTZ R183, R174, R196 ;  /* 0x000000c4aeb77220 */ /* 0x000fe20000410000 */
[----:B------:R-:W-:Y:S01]  /*3b90*/  FADD.FTZ R184, R191, -R184 ;  /* 0x800000b8bfb87221 */ /* 0x000fe20000010000 */
[----:B------:R-:W-:Y:S01]  /*3ba0*/  @P0 FADD.FTZ R194, R194, R73 ;  /* 0x00000049c2c20221 */ /* 0x000fe20000010000 */
[----:B------:R-:W-:Y:S01]  /*3bb0*/  FADD.FTZ R180, R198, -R180 ;  /* 0x800000b4c6b47221 */ /* 0x000fe20000010000 */
[----:B------:R-:W0:Y:S01]  /*3bc0*/  @P2 LDC.64 R72, c[0x0][0x308] ;  /* 0x0000c200ff482b82 */ /* 0x000e220000000a00 */
[----:B------:R-:W-:Y:S01]  /*3bd0*/  @P0 FADD.FTZ R183, R183, R185 ;  /* 0x000000b9b7b70221 */ /* 0x000fe20000010000 */
[----:B------:R-:W-:Y:S02]  /*3be0*/  @P0 HADD2.F32 R185, -RZ, R49.H1_H1 ;  /* 0x30000031ffb90230 */ /* 0x000fe40000004100 */
[C---:B------:R-:W-:Y:S01]  /*3bf0*/  FMUL.FTZ R184, R174.reuse, R184 ;  /* 0x000000b8aeb87220 */ /* 0x040fe20000410000 */
[----:B------:R-:W-:Y:S02]  /*3c00*/  @P0 HADD2.F32 R188, -RZ, R50.H1_H1 ;  /* 0x30000032ffbc0230 */ /* 0x000fe40000004100 */
[----:B------:R-:W-:Y:S01]  /*3c10*/  FMUL.FTZ R180, R174, R180 ;  /* 0x000000b4aeb47220 */ /* 0x000fe20000410000 */
[----:B------:R-:W-:-:S02]  /*3c20*/  @P0 HADD2.F32 R191, -RZ, R51.H1_H1 ;  /* 0x30000033ffbf0230 */ /* 0x000fc40000004100 */
[----:B------:R-:W-:Y:S01]  /*3c30*/  @P0 FADD.FTZ R192, R192, R185 ;  /* 0x000000b9c0c00221 */ /* 0x000fe20000010000 */
[----:B------:R-:W-:Y:S01]  /*3c40*/  @P2 F2FP.F16.F32.PACK_AB R185, RZ, R194 ;  /* 0x000000c2ffb9223e */ /* 0x000fe200000000ff */
[----:B------:R-:W-:Y:S01]  /*3c50*/  @P0 FADD.FTZ R184, R184, R188 ;  /* 0x000000bcb8b80221 */ /* 0x000fe20000010000 */
[----:B------:R-:W-:Y:S01]  /*3c60*/  @P2 F2FP.F16.F32.PACK_AB R188, RZ, R183 ;  /* 0x000000b7ffbc223e */ /* 0x000fe200000000ff */
[----:B------:R-:W-:Y:S01]  /*3c70*/  @P0 FADD.FTZ R180, R180, R191 ;  /* 0x000000bfb4b40221 */ /* 0x000fe20000010000 */
[----:B------:R-:W-:Y:S01]  /*3c80*/  @P2 PRMT R66, R185, 0x7610, R66 ;  /* 0x00007610b9422816 */ /* 0x000fe20000000042 */
[----:B------:R-:W1:Y:S01]  /*3c90*/  LDC.64 R198, c[0x0][0x2f8] ;  /* 0x0000be00ffc67b82 */ /* 0x000e620000000a00 */
[----:B------:R-:W-:Y:S01]  /*3ca0*/  @P2 PRMT R67, R188, 0x7610, R67 ;  /* 0x00007610bc432816 */ /* 0x000fe20000000043 */
[----:B------:R-:W-:Y:S01]  /*3cb0*/  FMUL.FTZ R194, R194, UR15 ;  /* 0x0000000fc2c27c20 */ /* 0x000fe20008410000 */
[----:B------:R-:W-:Y:S01]  /*3cc0*/  @P2 F2FP.F16.F32.PACK_AB R189, RZ, R187 ;  /* 0x000000bbffbd223e */ /* 0x000fe200000000ff */
[----:B------:R-:W-:Y:S01]  /*3cd0*/  FMUL.FTZ R183, R183, UR15 ;  /* 0x0000000fb7b77c20 */ /* 0x000fe20008410000 */
[----:B------:R-:W-:Y:S01]  /*3ce0*/  @P2 F2FP.F16.F32.PACK_AB R190, RZ, R192 ;  /* 0x000000c0ffbe223e */ /* 0x000fe200000000ff */
[----:B------:R-:W-:Y:S01]  /*3cf0*/  FMUL.FTZ R192, R192, UR15 ;  /* 0x0000000fc0c07c20 */ /* 0x000fe20008410000 */
[----:B------:R-:W-:Y:S01]  /*3d00*/  @P2 F2FP.F16.F32.PACK_AB R185, RZ, R184 ;  /* 0x000000b8ffb9223e */ /* 0x000fe200000000ff */
[----:B------:R-:W-:Y:S01]  /*3d10*/  FMUL.FTZ R184, R184, UR15 ;  /* 0x0000000fb8b87c20 */ /* 0x000fe20008410000 */
[----:B------:R-:W-:Y:S01]  /*3d20*/  @P2 F2FP.F16.F32.PACK_AB R188, RZ, R180 ;  /* 0x000000b4ffbc223e */ /* 0x000fe200000000ff */
[----:B------:R-:W-:Y:S01]  /*3d30*/  FMUL.FTZ R180, R180, UR15 ;  /* 0x0000000fb4b47c20 */ /* 0x000fe20008410000 */
[----:B------:R-:W-:Y:S01]  /*3d40*/  @P2 PRMT R64, R64, 0x5410, R189 ;  /* 0x0000541040402816 */ /* 0x000fe200000000bd */
[----:B0-----:R-:W-:Y:S01]  /*3d50*/  @P2 IMAD.WIDE.U32 R72, R172, 0x10, R72 ;  /* 0x00000010ac482825 */ /* 0x001fe200078e0048 */
[----:B------:R-:W-:-:S03]  /*3d60*/  @P2 PRMT R65, R65, 0x5410, R190 ;  /* 0x0000541041412816 */ /* 0x000fc600000000be */
[----:B------:R-:W-:Y:S01]  /*3d70*/  FMUL.FTZ R193, R74, UR15 ;  /* 0x0000000f4ac17c20 */ /* 0x000fe20008410000 */
[----:B------:R-:W-:Y:S01]  /*3d80*/  @P2 PRMT R66, R66, 0x5410, R185 ;  /* 0x0000541042422816 */ /* 0x000fe200000000b9 */
[----:B------:R-:W-:Y:S01]  /*3d90*/  FMUL.FTZ R185, R75, UR15 ;  /* 0x0000000f4bb97c20 */ /* 0x000fe20008410000 */
[----:B------:R-:W-:Y:S01]  /*3da0*/  @P2 PRMT R67, R67, 0x5410, R188 ;  /* 0x0000541043432816 */ /* 0x000fe200000000bc */
[----:B------:R-:W-:Y:S01]  /*3db0*/  FMUL.FTZ R187, R187, UR15 ;  /* 0x0000000fbbbb7c20 */ /* 0x000fe20008410000 */
[-CC-:B------:R-:W-:Y:S01]  /*3dc0*/  FFMA.FTZ R182, R182, R181.reuse, R234.reuse ;  /* 0x000000b5b6b67223 */ /* 0x180fe200000100ea */
[-CC-:B------:R-:W-:Y:S01]  /*3dd0*/  FFMA.FTZ R84, R84, R181.reuse, R234.reuse ;  /* 0x000000b554547223 */ /* 0x180fe200000100ea */
[-C--:B------:R-:W-:Y:S01]  /*3de0*/  FFMA.FTZ R196, R85, R181.reuse, R234 ;  /* 0x000000b555c47223 */ /* 0x080fe200000100ea */
[----:B------:R0:W-:Y:S01]  /*3df0*/  @P2 STG.E.128 desc[UR6][R72.64], R64 ;  /* 0x0000004048002986 */ /* 0x0001e2000c101d06 */
[----:B------:R-:W-:Y:S01]  /*3e00*/  FADD.FTZ R186, R186, -R182 ;  /* 0x800000b6baba7221 */ /* 0x000fe20000010000 */
[----:B------:R-:W-:Y:S01]  /*3e10*/  FADD.FTZ R195, R195, -R84 ;  /* 0x80000054c3c37221 */ /* 0x000fe20000010000 */
[-C--:B------:R-:W-:Y:S01]  /*3e20*/  FFMA.FTZ R197, R86, R181.reuse, R234 ;  /* 0x000000b556c57223 */ /* 0x080fe200000100ea */
[----:B------:R-:W-:Y:S01]  /*3e30*/  FADD.FTZ R196, R200, -R196 ;  /* 0x800000c4c8c47221 */ /* 0x000fe20000010000 */
[----:B------:R-:W-:Y:S01]  /*3e40*/  FMUL.FTZ R190, R174, R186 ;  /* 0x000000baaebe7220 */ /* 0x000fe20000410000 */
[-CC-:B------:R-:W-:Y:S01]  /*3e50*/  FFMA.FTZ R206, R206, R181.reuse, R234.reuse ;  /* 0x000000b5cece7223 */ /* 0x180fe200000100ea */
[----:B------:R-:W-:Y:S01]  /*3e60*/  FADD.FTZ R197, R207, -R197 ;  /* 0x800000c5cfc57221 */ /* 0x000fe20000010000 */
[C---:B------:R-:W-:Y:S01]  /*3e70*/  FMUL.FTZ R196, R174.reuse, R196 ;  /* 0x000000c4aec47220 */ /* 0x040fe20000410000 */
[----:B------:R-:W-:Y:S01]  /*3e80*/  FFMA.FTZ R209, R209, R181, R234 ;  /* 0x000000b5d1d17223 */ /* 0x000fe200000100ea */
[----:B------:R-:W-:Y:S01]  /*3e90*/  FADD.FTZ R205, R205, -R206 ;  /* 0x800000cecdcd7221 */ /* 0x000fe20000010000 */
[----:B------:R-:W-:Y:S01]  /*3ea0*/  FMUL.FTZ R197, R174, R197 ;  /* 0x000000c5aec57220 */ /* 0x000fe20000410000 */
[-CC-:B------:R-:W-:Y:S01]  /*3eb0*/  FFMA.FTZ R220, R220, R181.reuse, R234.reuse ;  /* 0x000000b5dcdc7223 */ /* 0x180fe200000100ea */
[----:B------:R-:W-:Y:S01]  /*3ec0*/  FADD.FTZ R212, R212, -R209 ;  /* 0x800000d1d4d47221 */ /* 0x000fe20000010000 */
[-CC-:B------:R-:W-:Y:S01]  /*3ed0*/  FFMA.FTZ R88, R88, R181.reuse, R234.reuse ;  /* 0x000000b558587223 */ /* 0x180fe200000100ea */
[-C--:B------:R-:W-:Y:S01]  /*3ee0*/  FFMA.FTZ R221, R221, R181.reuse, R234 ;  /* 0x000000b5dddd7223 */ /* 0x080fe200000100ea */
[----:B------:R-:W-:Y:S01]  /*3ef0*/  FADD.FTZ R96, R96, -R220 ;  /* 0x800000dc60607221 */ /* 0x000fe20000010000 */
[-C--:B------:R-:W-:Y:S01]  /*3f00*/  FFMA.FTZ R93, R93, R181.reuse, R234 ;  /* 0x000000b55d5d7223 */ /* 0x080fe200000100ea */
[----:B0-----:R-:W-:Y:S01]  /*3f10*/  FSEL R72, R185, RZ, P5 ;  /* 0x000000ffb9487208 */ /* 0x001fe20002800000 */
[----:B------:R-:W-:Y:S01]  /*3f20*/  FADD.FTZ R92, R92, -R88 ;  /* 0x800000585c5c7221 */ /* 0x000fe20000010000 */
[----:B------:R-:W-:Y:S01]  /*3f30*/  FSEL R73, R192, RZ, P6 ;  /* 0x000000ffc0497208 */ /* 0x000fe20003000000 */
[C---:B------:R-:W-:Y:S01]  /*3f40*/  FMUL.FTZ R207, R174.reuse, R96 ;  /* 0x00000060aecf7220 */ /* 0x040fe20000410000 */
[C---:B------:R-:W-:Y:S01]  /*3f50*/  LOP3.LUT P5, RZ, R83.reuse, 0xff, RZ, 0xc0, !PT ;  /* 0x000000ff53ff7812 */ /* 0x040fe200078ac0ff */
[----:B------:R-:W-:Y:S01]  /*3f60*/  FMUL.FTZ R206, R174, R92 ;  /* 0x0000005caece7220 */ /* 0x000fe20000410000 */
[----:B------:R-:W-:Y:S01]  /*3f70*/  LOP3.LUT P6, RZ, R83, 0xff00, RZ, 0xc0, !PT ;  /* 0x0000ff0053ff7812 */ /* 0x000fe200078cc0ff */
[----:B------:R-:W-:Y:S01]  /*3f80*/  FADD.FTZ R97, R97, -R221 ;  /* 0x800000dd61617221 */ /* 0x000fe20000010000 */
[----:B------:R-:W-:Y:S01]  /*3f90*/  FSEL R188, R194, RZ, P5 ;  /* 0x000000ffc2bc7208 */ /* 0x000fe20002800000 */
[----:B------:R-:W-:Y:S01]  /*3fa0*/  FADD.FTZ R89, R89, -R93 ;  /* 0x8000005d59597221 */ /* 0x000fe20000010000 */
[----:B------:R-:W-:Y:S01]  /*3fb0*/  FSEL R189, R184, RZ, P6 ;  /* 0x000000ffb8bd7208 */ /* 0x000fe20003000000 */
[----:B------:R-:W-:Y:S01]  /*3fc0*/  FFMA.FTZ R222, R222, R181, R234 ;  /* 0x000000b5dede7223 */ /* 0x000fe200000100ea */
[C---:B------:R-:W-:Y:S01]  /*3fd0*/  LOP3.LUT P5, RZ, R83.reuse, 0xff0000, RZ, 0xc0, !PT ;  /* 0x00ff000053ff7812 */ /* 0x040fe200078ac0ff */
[----:B------:R-:W-:Y:S01]  /*3fe0*/  FMUL.FTZ R209, R174, R97 ;  /* 0x00000061aed17220 */ /* 0x000fe20000410000 */
[----:B------:R-:W-:Y:S01]  /*3ff0*/  LOP3.LUT P6, RZ, R83, 0xff000000, RZ, 0xc0, !PT ;  /* 0xff00000053ff7812 */ /* 0x000fe200078cc0ff */
[----:B------:R-:W-:Y:S01]  /*4000*/  FADD.FTZ R98, R98, -R222 ;  /* 0x800000de62627221 */ /* 0x000fe20000010000 */
[----:B------:R-:W-:Y:S01]  /*4010*/  FSEL R75, R183, RZ, P5 ;  /* 0x000000ffb74b7208 */ /* 0x000fe20002800000 */
[-CC-:B------:R-:W-:Y:S01]  /*4020*/  FFMA.FTZ R100, R100, R181.reuse, R234.reuse ;  /* 0x000000b564647223 */ /* 0x180fe200000100ea */
[----:B------:R-:W-:Y:S01]  /*4030*/  FSEL R83, R180, RZ, P6 ;  /* 0x000000ffb4537208 */ /* 0x000fe20003000000 */
[-CC-:B------:R-:W-:Y:S01]  /*4040*/  FFMA.FTZ R106, R106, R181.reuse, R234.reuse ;  /* 0x000000b56a6a7223 */ /* 0x180fe200000100ea */
[----:B------:R-:W-:Y:S01]  /*4050*/  LOP3.LUT P5, RZ, R82, 0xff00, RZ, 0xc0, !PT ;  /* 0x0000ff0052ff7812 */ /* 0x000fe200078ac0ff */
[-C--:B------:R-:W-:Y:S01]  /*4060*/  FFMA.FTZ R94, R94, R181.reuse, R234 ;  /* 0x000000b55e5e7223 */ /* 0x080fe200000100ea */
[----:B------:R-:W-:Y:S01]  /*4070*/  LOP3.LUT P6, RZ, R82, 0xff, RZ, 0xc0, !PT ;  /* 0x000000ff52ff7812 */ /* 0x000fe200078cc0ff */
[----:B------:R-:W-:Y:S01]  /*4080*/  FADD.FTZ R100, R99, -R100 ;  /* 0x8000006463647221 */ /* 0x000fe20000010000 */
[----:B------:R-:W-:Y:S01]  /*4090*/  F2FP.F16.F32.PACK_AB R73, R73, R72 ;  /* 0x000000484949723e */ /* 0x000fe200000000ff */
[----:B------:R-:W-:Y:S01]  /*40a0*/  FADD.FTZ R106, R110, -R106 ;  /* 0x8000006a6e6a7221 */ /* 0x000fe20000010000 */
[----:B------:R-:W-:Y:S01]  /*40b0*/  FSEL R72, R193, RZ, P6 ;  /* 0x000000ffc1487208 */ /* 0x000fe20003000000 */
[----:B------:R-:W-:Y:S01]  /*40c0*/  FFMA.FTZ R102, R102, R181, R234 ;  /* 0x000000b566667223 */ /* 0x000fe200000100ea */
[----:B------:R-:W-:Y:S01]  /*40d0*/  FSEL R82, R187, RZ, P5 ;  /* 0x000000ffbb527208 */ /* 0x000fe20002800000 */
[----:B------:R-:W-:Y:S01]  /*40e0*/  FADD.FTZ R94, R90, -R94 ;  /* 0x8000005e5a5e7221 */ /* 0x000fe20000010000 */
[----:B------:R-:W-:Y:S01]  /*40f0*/  F2FP.F16.F32.PACK_AB R75, R83, R75 ;  /* 0x0000004b534b723e */ /* 0x000fe200000000ff */
[----:B------:R-:W-:Y:S01]  /*4100*/  FMUL.FTZ R90, R174, R100 ;  /* 0x00000064ae5a7220 */ /* 0x000fe20000410000 */
[----:B------:R-:W-:Y:S01]  /*4110*/  F2FP.F16.F32.PACK_AB R72, R82, R72 ;  /* 0x000000485248723e */ /* 0x000fe200000000ff */
[----:B-1----:R-:W-:Y:S01]  /*4120*/  IMAD.WIDE.U32 R82, R172, 0x10, R198 ;  /* 0x00000010ac527825 */ /* 0x002fe200078e00c6 */
[----:B------:R-:W-:-:S03]  /*4130*/  F2FP.F16.F32.PACK_AB R74, R189, R188 ;  /* 0x000000bcbd4a723e */ /* 0x000fc600000000ff */
[----:B------:R-:W-:Y:S01]  /*4140*/  FFMA.FTZ R198, R201, R181, R234 ;  /* 0x000000b5c9c67223 */ /* 0x000fe200000100ea */
[----:B------:R-:W-:Y:S01]  /*4150*/  @P1 LOP3.LUT P6, RZ, R134, 0xff00, RZ, 0xc0, !PT ;  /* 0x0000ff0086ff1812 */ /* 0x000fe200078cc0ff */
[C---:B------:R-:W-:Y:S01]  /*4160*/  FMUL.FTZ R199, R174.reuse, R195 ;  /* 0x000000c3aec77220 */ /* 0x040fe20000410000 */
[----:B------:R-:W-:Y:S01]  /*4170*/  FMUL.FTZ R195, R174, R205 ;  /* 0x000000cdaec37220 */ /* 0x000fe20000410000 */
[----:B------:R0:W-:Y:S01]  /*4180*/  STG.E.128 desc[UR6][R82.64], R72 ;  /* 0x0000004852007986 */ /* 0x0001e2000c101d06 */
[----:B------:R-:W-:Y:S01]  /*4190*/  @P1 FSEL R191, R187, RZ, P6 ;  /* 0x000000ffbbbf1208 */ /* 0x000fe20003000000 */
[----:B------:R-:W-:Y:S01]  /*41a0*/  FADD.FTZ R198, R202, -R198 ;  /* 0x800000c6cac67221 */ /* 0x000fe20000010000 */
[----:B------:R-:W-:Y:S01]  /*41b0*/  @P1 LOP3.LUT P6, RZ, R134, 0xff000000, RZ, 0xc0, !PT ;  /* 0xff00000086ff1812 */ /* 0x000fe200078cc0ff */
[--C-:B------:R-:W-:Y:S01]  /*41c0*/  FFMA.FTZ R205, R215, R181, R234.reuse ;  /* 0x000000b5d7cd7223 */ /* 0x100fe200000100ea */
[C---:B------:R-:W-:Y:S01]  /*41d0*/  FMUL.FTZ R215, R174.reuse, R212 ;  /* 0x000000d4aed77220 */ /* 0x040fe20000410000 */
[----:B------:R-:W-:Y:S01]  /*41e0*/  FMUL.FTZ R198, R174, R198 ;  /* 0x000000c6aec67220 */ /* 0x000fe20000410000 */
[----:B------:R-:W-:Y:S01]  /*41f0*/  @P1 FSEL R192, R192, RZ, P6 ;  /* 0x000000ffc0c01208 */ /* 0x000fe20003000000 */
[----:B------:R-:W-:Y:S01]  /*4200*/  FADD.FTZ R205, R216, -R205 ;  /* 0x800000cdd8cd7221 */ /* 0x000fe20000010000 */
[----:B------:R-:W-:Y:S01]  /*4210*/  @P1 LOP3.LUT P6, RZ, R135, 0xff00, RZ, 0xc0, !PT ;  /* 0x0000ff0087ff1812 */ /* 0x000fe200078cc0ff */
[C---:B------:R-:W-:Y:S01]  /*4220*/  FMUL.FTZ R212, R174.reuse, R98 ;  /* 0x00000062aed47220 */ /* 0x040fe20000410000 */
[----:B------:R-:W-:Y:S01]  /*4230*/  @P1 MOV R88, R138 ;  /* 0x0000008a00581202 */ /* 0x000fe20000000f00 */
[----:B------:R-:W-:Y:S01]  /*4240*/  FMUL.FTZ R205, R174, R205 ;  /* 0x000000cdaecd7220 */ /* 0x000fe20000410000 */
[----:B------:R-:W-:Y:S01]  /*4250*/  @P1 FSEL R202, R184, RZ, P6 ;  /* 0x000000ffb8ca1208 */ /* 0x000fe20003000000 */
[----:B------:R-:W-:Y:S01]  /*4260*/  FMUL.FTZ R100, R174, R106 ;  /* 0x0000006aae647220 */ /* 0x000fe20000410000 */
[-CC-:B------:R-:W-:Y:S01]  /*4270*/  FFMA.FTZ R95, R95, R181.reuse, R234.reuse ;  /* 0x000000b55f5f7223 */ /* 0x180fe200000100ea */
[-C--:B------:R-:W-:Y:S01]  /*4280*/  FFMA.FTZ R104, R104, R181.reuse, R234 ;  /* 0x000000b568687223 */ /* 0x080fe200000100ea */
[----:B------:R-:W-:Y:S01]  /*4290*/  FADD.FTZ R101, R101, -R102 ;  /* 0x8000006665657221 */ /* 0x000fe20000010000 */
[----:B0-----:R-:W-:Y:S01]  /*42a0*/  @P1 MOV R72, R134 ;  /* 0x0000008600481202 */ /* 0x001fe20000000f00 */
[----:B------:R-:W-:Y:S01]  /*42b0*/  FMUL.FTZ R102, R174, R94 ;  /* 0x0000005eae667220 */ /* 0x000fe20000410000 */
[----:B------:R-:W-:Y:S01]  /*42c0*/  @P1 MOV R73, R136 ;  /* 0x0000008800491202 */ /* 0x000fe20000000f00 */
[----:B------:R-:W-:Y:S01]  /*42d0*/  FADD.FTZ R95, R91, -R95 ;  /* 0x8000005f5b5f7221 */ /* 0x000fe20000010000 */
[----:B------:R-:W-:Y:S01]  /*42e0*/  @P1 LOP3.LUT P5, RZ, R72, 0xff, RZ, 0xc0, !PT ;  /* 0x000000ff48ff1812 */ /* 0x000fe200078ac0ff */
[-CC-:B------:R-:W-:Y:S01]  /*42f0*/  FFMA.FTZ R105, R105, R181.reuse, R234.reuse ;  /* 0x000000b569697223 */ /* 0x180fe200000100ea */
[----:B------:R-:W-:Y:S01]  /*4300*/  MOV R72, R78 ;  /* 0x0000004e00487202 */ /* 0x000fe20000000f00 */
[-CC-:B------:R-:W-:Y:S01]  /*4310*/  FFMA.FTZ R109, R109, R181.reuse, R234.reuse ;  /* 0x000000b56d6d7223 */ /* 0x180fe200000100ea */
[----:B------:R-:W-:Y:S01]  /*4320*/  @P1 FSEL R193, R193, RZ, P5 ;  /* 0x000000ffc1c11208 */ /* 0x000fe20002800000 */
[-C--:B------:R-:W-:Y:S01]  /*4330*/  FFMA.FTZ R223, R223, R181.reuse, R234 ;  /* 0x000000b5dfdf7223 */ /* 0x080fe200000100ea */
[----:B------:R-:W-:Y:S01]  /*4340*/  @P1 LOP3.LUT P5, RZ, R134, 0xff0000, RZ, 0xc0, !PT ;  /* 0x00ff000086ff1812 */ /* 0x000fe200078ac0ff */
[----:B------:R-:W-:Y:S01]  /*4350*/  FADD.FTZ R104, R103, -R104 ;  /* 0x8000006867687221 */ /* 0x000fe20000010000 */
[----:B------:R-:W-:Y:S01]  /*4360*/  LOP3.LUT P6, RZ, R72, 0xff, RZ, 0xc0, !PT ;  /* 0x000000ff48ff7812 */ /* 0x000fe200078cc0ff */
[--C-:B------:R-:W-:Y:S01]  /*4370*/  @P0 HADD2.F32 R72, -RZ, R52.reuse.H0_H0 ;  /* 0x20000034ff480230 */ /* 0x100fe20000004100 */
[----:B------:R-:W-:Y:S01]  /*4380*/  @P1 FSEL R201, R185, RZ, P5 ;  /* 0x000000ffb9c91208 */ /* 0x000fe20002800000 */
[----:B------:R-:W-:Y:S01]  /*4390*/  FFMA.FTZ R107, R107, R181, R234 ;  /* 0x000000b56b6b7223 */ /* 0x000fe200000100ea */
[C---:B------:R-:W-:Y:S01]  /*43a0*/  @P1 LOP3.LUT P5, RZ, R135.reuse, 0xff, RZ, 0xc0, !PT ;  /* 0x000000ff87ff1812 */ /* 0x040fe200078ac0ff */
[----:B------:R-:W-:Y:S01]  /*43b0*/  FMUL.FTZ R103, R174, R95 ;  /* 0x0000005fae677220 */ /* 0x000fe20000410000 */
[----:B------:R-:W-:Y:S01]  /*43c0*/  @P0 FADD.FTZ R190, R190, R72 ;  /* 0x00000048bebe0221 */ /* 0x000fe20000010000 */
[----:B------:R-:W-:Y:S01]  /*43d0*/  @P0 HADD2.F32 R72, -RZ, R52.H1_H1 ;  /* 0x30000034ff480230 */ /* 0x000fe20000004100 */
[----:B------:R-:W-:Y:S01]  /*43e0*/  @P1 FSEL R194, R194, RZ, P5 ;  /* 0x000000ffc2c21208 */ /* 0x000fe20002800000 */
[----:B------:R-:W-:Y:S01]  /*43f0*/  FADD.FTZ R105, R108, -R105 ;  /* 0x800000696c697221 */ /* 0x000fe20000010000 */
[----:B------:R-:W-:Y:S01]  /*4400*/  @P1 LOP3.LUT P5, RZ, R135, 0xff0000, RZ, 0xc0, !PT ;  /* 0x00ff000087ff1812 */ /* 0x000fe200078ac0ff */
[----:B------:R-:W-:Y:S01]  /*4410*/  FMUL.FTZ R86, R190, UR15 ;  /* 0x0000000fbe567c20 */ /* 0x000fe20008410000 */
[----:B------:R-:W-:Y:S01]  /*4420*/  @P0 FADD.FTZ R199, R199, R72 ;  /* 0x00000048c7c70221 */ /* 0x000fe20000010000 */
[--C-:B------:R-:W-:Y:S01]  /*4430*/  @P0 HADD2.F32 R72, -RZ, R53.reuse.H1_H1 ;  /* 0x30000035ff480230 */ /* 0x100fe20000004100 */
[----:B------:R-:W-:Y:S01]  /*4440*/  @P1 FSEL R200, R183, RZ, P5 ;  /* 0x000000ffb7c81208 */ /* 0x000fe20002800000 */
[----:B------:R-:W-:Y:S01]  /*4450*/  FADD.FTZ R109, R204, -R109 ;  /* 0x8000006dcc6d7221 */ /* 0x000fe20000010000 */
[----:B------:R-:W-:Y:S01]  /*4460*/  @P1 LOP3.LUT P5, RZ, R135, 0xff000000, RZ, 0xc0, !PT ;  /* 0xff00000087ff1812 */ /* 0x000fe200078ac0ff */
[----:B------:R-:W-:Y:S01]  /*4470*/  FADD.FTZ R223, R224, -R223 ;  /* 0x800000dfe0df7221 */ /* 0x000fe20000010000 */
[----:B------:R-:W-:Y:S01]  /*4480*/  @P0 FADD.FTZ R198, R198, R72 ;  /* 0x00000048c6c60221 */ /* 0x000fe20000010000 */
[----:B------:R-:W-:Y:S01]  /*4490*/  @P0 HADD2.F32 R72, -RZ, R54.H1_H1 ;  /* 0x30000036ff480230 */ /* 0x000fe20000004100 */
[----:B------:R-:W-:Y:S01]  /*44a0*/  @P1 FSEL R75, R180, RZ, P5 ;  /* 0x000000ffb44b1208 */ /* 0x000fe20002800000 */
[----:B------:R-:W-:Y:S01]  /*44b0*/  FMUL.FTZ R180, R199, UR15 ;  /* 0x0000000fc7b47c20 */ /* 0x000fe20008410000 */
[----:B------:R-:W-:Y:S01]  /*44c0*/  @P1 LOP3.LUT P5, RZ, R73, 0xff, RZ, 0xc0, !PT ;  /* 0x000000ff49ff1812 */ /* 0x000fe200078ac0ff */
[----:B------:R-:W-:-:S02]  /*44d0*/  @P0 HADD2.F32 R73, -RZ, R53.H0_H0 ;  /* 0x20000035ff490230 */ /* 0x000fc40000004100 */
[----:B------:R-:W-:Y:S01]  /*44e0*/  @P0 FADD.FTZ R197, R197, R72 ;  /* 0x00000048c5c50221 */ /* 0x000fe20000010000 */
[----:B------:R-:W-:Y:S01]  /*44f0*/  FSEL R72, R86, RZ, P6 ;  /* 0x000000ff56487208 */ /* 0x000fe20003000000 */
[----:B------:R-:W-:Y:S01]  /*4500*/  FMUL.FTZ R183, R198, UR15 ;  /* 0x0000000fc6b77c20 */ /* 0x000fe20008410000 */
[----:B------:R-:W-:Y:S01]  /*4510*/  LOP3.LUT P6, RZ, R78, 0xff00, RZ, 0xc0, !PT ;  /* 0x0000ff004eff7812 */ /* 0x000fe200078cc0ff */
[----:B------:R-:W-:Y:S01]  /*4520*/  @P0 FADD.FTZ R196, R196, R73 ;  /* 0x00000049c4c40221 */ /* 0x000fe20000010000 */
[----:B------:R-:W-:Y:S01]  /*4530*/  @P1 FSEL R86, R86, RZ, P5 ;  /* 0x000000ff56561208 */ /* 0x000fe20002800000 */
[----:B------:R-:W-:Y:S01]  /*4540*/  @P0 HADD2.F32 R73, -RZ, R54.H0_H0 ;  /* 0x20000036ff490230 */ /* 0x000fe20000004100 */
[----:B------:R-:W-:Y:S01]  /*4550*/  @P1 LOP3.LUT P5, RZ, R136, 0xff00, RZ, 0xc0, !PT ;  /* 0x0000ff0088ff1812 */ /* 0x000fe200078ac0ff */
[----:B------:R-:W-:Y:S01]  /*4560*/  FMUL.FTZ R182, R196, UR15 ;  /* 0x0000000fc4b67c20 */ /* 0x000fe20008410000 */
[----:B------:R-:W-:Y:S01]  /*4570*/  FSEL R82, R180, RZ, P6 ;  /* 0x000000ffb4527208 */ /* 0x000fe20003000000 */
[----:B------:R-:W-:Y:S01]  /*4580*/  FMUL.FTZ R85, R197, UR15 ;  /* 0x0000000fc5557c20 */ /* 0x000fe20008410000 */
[----:B------:R-:W-:Y:S01]  /*4590*/  LOP3.LUT P6, RZ, R78, 0xff0000, RZ, 0xc0, !PT ;  /* 0x00ff00004eff7812 */ /* 0x000fe200078cc0ff */
[----:B------:R-:W-:Y:S01]  /*45a0*/  @P0 FADD.FTZ R195, R195, R73 ;  /* 0x00000049c3c30221 */ /* 0x000fe20000010000 */
[----:B------:R-:W-:Y:S01]  /*45b0*/  @P1 FSEL R180, R180, RZ, P5 ;  /* 0x000000ffb4b41208 */ /* 0x000fe20002800000 */
[----:B------:R-:W-:Y:S01]  /*45c0*/  FMUL.FTZ R91, R174, R104 ;  /* 0x00000068ae5b7220 */ /* 0x000fe20000410000 */
[----:B------:R-:W-:Y:S01]  /*45d0*/  @P1 LOP3.LUT P5, RZ, R136, 0xff0000, RZ, 0xc0, !PT ;  /* 0x00ff000088ff1812 */ /* 0x000fe200078ac0ff */
[----:B------:R-:W-:Y:S01]  /*45e0*/  FMUL.FTZ R84, R195, UR15 ;  /* 0x0000000fc3547c20 */ /* 0x000fe20008410000 */
[----:B------:R-:W-:Y:S01]  /*45f0*/  FSEL R83, R182, RZ, P6 ;  /* 0x000000ffb6537208 */ /* 0x000fe20003000000 */
[----:B------:R-:W-:Y:S01]  /*4600*/  FADD.FTZ R107, R111, -R107 ;  /* 0x8000006b6f6b7221 */ /* 0x000fe20000010000 */
[----:B------:R-:W-:Y:S01]  /*4610*/  LOP3.LUT P6, RZ, R78, 0xff000000, RZ, 0xc0, !PT ;  /* 0xff0000004eff7812 */ /* 0x000fe200078cc0ff */
[----:B------:R-:W-:Y:S01]  /*4620*/  FMUL.FTZ R94, R174, R101 ;  /* 0x00000065ae5e7220 */ /* 0x000fe20000410000 */
[----:B------:R-:W-:Y:S01]  /*4630*/  @P1 FSEL R182, R182, RZ, P5 ;  /* 0x000000ffb6b61208 */ /* 0x000fe20002800000 */
[----:B------:R-:W-:Y:S01]  /*4640*/  FMUL.FTZ R95, R174, R105 ;  /* 0x00000069ae5f7220 */ /* 0x000fe20000410000 */
[----:B------:R-:W-:Y:S01]  /*4650*/  @P1 LOP3.LUT P5, RZ, R136, 0xff000000, RZ, 0xc0, !PT ;  /* 0xff00000088ff1812 */ /* 0x000fe200078ac0ff */
[C---:B------:R-:W-:Y:S01]  /*4660*/  FMUL.FTZ R99, R174.reuse, R109 ;  /* 0x0000006dae637220 */ /* 0x040fe20000410000 */
[----:B------:R-:W-:Y:S01]  /*4670*/  FSEL R73, R183, RZ, P6 ;  /* 0x000000ffb7497208 */ /* 0x000fe20003000000 */
[----:B------:R-:W-:Y:S01]  /*4680*/  FMUL.FTZ R101, R174, R223 ;  /* 0x000000dfae657220 */ /* 0x000fe20000410000 */
[----:B------:R-:W-:-:S02]  /*4690*/  LOP3.LUT P6, RZ, R79, 0xff, RZ, 0xc0, !PT ;  /* 0x000000ff4fff7812 */ /* 0x000fc400078cc0ff */
[----:B------:R-:W-:Y:S02]  /*46a0*/  @P1 FSEL R183, R183, RZ, P5 ;  /* 0x000000ffb7b71208 */ /* 0x000fe40002800000 */
[----:B------:R-:W-:Y:S02]  /*46b0*/  @P1 LOP3.LUT P5, RZ, R137, 0xff, RZ, 0xc0, !PT ;  /* 0x000000ff89ff1812 */ /* 0x000fe400078ac0ff */
[C---:B------:R-:W-:Y:S02]  /*46c0*/  FSEL R78, R84.reuse, RZ, P6 ;  /* 0x000000ff544e7208 */ /* 0x040fe40003000000 */
[----:B------:R-:W-:Y:S02]  /*46d0*/  LOP3.LUT P6, RZ, R79, 0xff00, RZ, 0xc0, !PT ;  /* 0x0000ff004fff7812 */ /* 0x000fe400078cc0ff */
[----:B------:R-:W-:Y:S02]  /*46e0*/  @P1 FSEL R84, R84, RZ, P5 ;  /* 0x000000ff54541208 */ /* 0x000fe40002800000 */
[----:B------:R-:W-:-:S02]  /*46f0*/  @P1 LOP3.LUT P5, RZ, R137, 0xff00, RZ, 0xc0, !PT ;  /* 0x0000ff0089ff1812 */ /* 0x000fc400078ac0ff */
[C---:B------:R-:W-:Y:S02]  /*4700*/  FSEL R74, R85.reuse, RZ, P6 ;  /* 0x000000ff554a7208 */ /* 0x040fe40003000000 */
[----:B------:R-:W-:Y:S02]  /*4710*/  @P1 FSEL R85, R85, RZ, P5 ;  /* 0x000000ff55551208 */ /* 0x000fe40002800000 */
[C---:B------:R-:W-:Y:S02]  /*4720*/  LOP3.LUT P6, RZ, R79.reuse, 0xff0000, RZ, 0xc0, !PT ;  /* 0x00ff00004fff7812 */ /* 0x040fe400078cc0ff */
[----:B------:R-:W-:Y:S01]  /*4730*/  LOP3.LUT P5, RZ, R79, 0xff000000, RZ, 0xc0, !PT ;  /* 0xff0000004fff7812 */ /* 0x000fe200078ac0ff */
[----:B------:R-:W-:Y:S01]  /*4740*/  FFMA.FTZ R79, R87, R181, R234 ;  /* 0x000000b5574f7223 */ /* 0x000fe200000100ea */
[----:B------:R-:W-:Y:S01]  /*4750*/  @P0 HADD2.F32 R87, -RZ, R55.H0_H0 ;  /* 0x20000037ff570230 */ /* 0x000fe20000004100 */
[----:B------:R-:W-:Y:S01]  /*4760*/  F2FP.F16.F32.PACK_AB R74, R74, R78 ;  /* 0x0000004e4a4a723e */ /* 0x000fe200000000ff */
[----:B------:R-:W0:Y:S01]  /*4770*/  LDC.64 R234, c[0x0][0x2f8] ;  /* 0x0000be00ffea7b82 */ /* 0x000e220000000a00 */
[----:B------:R-:W-:Y:S01]  /*4780*/  FADD.FTZ R79, R208, -R79 ;  /* 0x8000004fd04f7221 */ /* 0x000fe20000010000 */
[----:B------:R-:W-:Y:S01]  /*4790*/  FMUL.FTZ R208, R174, R89 ;  /* 0x00000059aed07220 */ /* 0x000fe20000410000 */
[----:B------:R-:W-:-:S02]  /*47a0*/  MOV R78, R76 ;  /* 0x0000004c004e7202 */ /* 0x000fc40000000f00 */
[C---:B------:R-:W-:Y:S01]  /*47b0*/  FMUL.FTZ R79, R174.reuse, R79 ;  /* 0x0000004fae4f7220 */ /* 0x040fe20000410000 */
[----:B------:R-:W-:Y:S01]  /*47c0*/  FMUL.FTZ R174, R174, R107 ;  /* 0x0000006baeae7220 */ /* 0x000fe20000410000 */
[----:B------:R-:W-:Y:S01]  /*47d0*/  F2FP.F16.F32.PACK_AB R73, R73, R83 ;  /* 0x000000534949723e */ /* 0x000fe200000000ff */
[----:B------:R-:W-:Y:S02]  /*47e0*/  @P0 HADD2.F32 R83, -RZ, R62.H0_H0 ;  /* 0x2000003eff530230 */ /* 0x000fe40000004100 */
[----:B------:R-:W-:Y:S01]  /*47f0*/  @P0 FADD.FTZ R79, R79, R87 ;  /* 0x000000574f4f0221 */ /* 0x000fe20000010000 */
[----:B------:R-:W-:Y:S01]  /*4800*/  @P0 HADD2.F32 R87, -RZ, R55.H1_H1 ;  /* 0x30000037ff570230 */ /* 0x000fe20000004100 */
[----:B------:R-:W-:Y:S01]  /*4810*/  F2FP.F16.F32.PACK_AB R72, R82, R72 ;  /* 0x000000485248723e */ /* 0x000fe200000000ff */
[----:B------:R-:W-:Y:S02]  /*4820*/  @P0 HADD2.F32 R82, -RZ, R61.H1_H1 ;  /* 0x3000003dff520230 */ /* 0x000fe40000004100 */
[----:B------:R-:W-:Y:S01]  /*4830*/  FMUL.FTZ R189, R79, UR15 ;  /* 0x0000000f4fbd7c20 */ /* 0x000fe20008410000 */
[----:B------:R-:W-:Y:S01]  /*4840*/  @P2 F2FP.F16.F32.PACK_AB R106, RZ, R79 ;  /* 0x0000004fff6a223e */ /* 0x000fe200000000ff */
[----:B------:R-:W-:Y:S01]  /*4850*/  @P0 FADD.FTZ R215, R215, R87 ;  /* 0x00000057d7d70221 */ /* 0x000fe20000010000 */
[----:B------:R-:W-:Y:S01]  /*4860*/  MOV R87, R80 ;  /* 0x0000005000577202 */ /* 0x000fe20000000f00 */
[--C-:B------:R-:W-:Y:S01]  /*4870*/  @P0 HADD2.F32 R79, -RZ, R59.reuse.H0_H0 ;  /* 0x2000003bff4f0230 */ /* 0x100fe20000004100 */
[----:B------:R-:W-:Y:S01]  /*4880*/  FSEL R216, R189, RZ, P6 ;  /* 0x000000ffbdd87208 */ /* 0x000fe20003000000 */
[----:B------:R-:W-:Y:S01]  /*4890*/  FMUL.FTZ R188, R215, UR15 ;  /* 0x0000000fd7bc7c20 */ /* 0x000fe20008410000 */
[----:B------:R-:W-:Y:S01]  /*48a0*/  @P1 LOP3.LUT P6, RZ, R137, 0xff0000, RZ, 0xc0, !PT ;  /* 0x00ff000089ff1812 */ /* 0x000fe200078cc0ff */
[----:B------:R-:W-:Y:S01]  /*48b0*/  @P0 FADD.FTZ R95, R95, R82 ;  /* 0x000000525f5f0221 */ /* 0x000fe20000010000 */
[----:B------:R-:W-:Y:S01]  /*48c0*/  @P0 FADD.FTZ R102, R102, R79 ;  /* 0x0000004f66660221 */ /* 0x000fe20000010000 */
[----:B------:R-:W-:Y:S01]  /*48d0*/  @P0 HADD2.F32 R79, -RZ, R59.H1_H1 ;  /* 0x3000003bff4f0230 */ /* 0x000fe20000004100 */
[----:B------:R-:W-:Y:S01]  /*48e0*/  @P1 FSEL R189, R189, RZ, P6 ;  /* 0x000000ffbdbd1208 */ /* 0x000fe20003000000 */
[----:B------:R-:W-:Y:S01]  /*48f0*/  @P0 FADD.FTZ R99, R99, R83 ;  /* 0x0000005363630221 */ /* 0x000fe20000010000 */
[----:B------:R-:W-:Y:S01]  /*4900*/  FSEL R220, R188, RZ, P5 ;  /* 0x000000ffbcdc7208 */ /* 0x000fe20002800000 */
[----:B------:R-:W-:Y:S01]  /*4910*/  FMUL.FTZ R104, R102, UR15 ;  /* 0x0000000f66687c20 */ /* 0x000fe20008410000 */
[----:B------:R-:W-:Y:S01]  /*4920*/  LOP3.LUT P6, RZ, R87, 0xff, RZ, 0xc0, !PT ;  /* 0x000000ff57ff7812 */ /* 0x000fe200078cc0ff */
[----:B------:R-:W-:Y:S01]  /*4930*/  @P0 HADD2.F32 R87, -RZ, R56.H0_H0 ;  /* 0x20000038ff570230 */ /* 0x000fe20000004100 */
[----:B------:R-:W-:Y:S01]  /*4940*/  @P1 LOP3.LUT P5, RZ, R137, 0xff000000, RZ, 0xc0, !PT ;  /* 0xff00000089ff1812 */ /* 0x000fe200078ac0ff */
[----:B------:R-:W-:Y:S01]  /*4950*/  @P0 FADD.FTZ R103, R103, R79 ;  /* 0x0000004f67670221 */ /* 0x000fe20000010000 */
[----:B------:R-:W-:Y:S01]  /*4960*/  @P1 MOV R79, R140 ;  /* 0x0000008c004f1202 */ /* 0x000fe20000000f00 */
[----:B------:R-:W-:Y:S01]  /*4970*/  @P0 HADD2.F32 R82, -RZ, R62.H1_H1 ;  /* 0x3000003eff520230 */ /* 0x000fe20000004100 */
[----:B------:R-:W-:Y:S01]  /*4980*/  @P1 FSEL R188, R188, RZ, P5 ;  /* 0x000000ffbcbc1208 */ /* 0x000fe20002800000 */
[----:B------:R-:W-:Y:S01]  /*4990*/  @P0 FADD.FTZ R205, R205, R87 ;  /* 0x00000057cdcd0221 */ /* 0x000fe20000010000 */
[----:B------:R-:W-:Y:S01]  /*49a0*/  @P1 LOP3.LUT P5, RZ, R88, 0xff, RZ, 0xc0, !PT ;  /* 0x000000ff58ff1812 */ /* 0x000fe200078ac0ff */
[----:B------:R-:W-:-:S02]  /*49b0*/  @P0 HADD2.F32 R88, -RZ, R57.H0_H0 ;  /* 0x20000039ff580230 */ /* 0x000fc40000004100 */
[----:B------:R-:W-:Y:S01]  /*49c0*/  FMUL.FTZ R105, R103, UR15 ;  /* 0x0000000f67697c20 */ /* 0x000fe20008410000 */
[----:B------:R-:W-:Y:S01]  /*49d0*/  @P0 HADD2.F32 R87, -RZ, R56.H1_H1 ;  /* 0x30000038ff570230 */ /* 0x000fe20000004100 */
[----:B------:R-:W-:Y:S01]  /*49e0*/  @P1 F2FP.F16.F32.PACK_AB R193, RZ, R193 ;  /* 0x000000c1ffc1123e */ /* 0x000fe200000000ff */
[----:B------:R-:W-:Y:S02]  /*49f0*/  @P0 HADD2.F32 R83, -RZ, R63.H0_H0 ;  /* 0x2000003fff530230 */ /* 0x000fe40000004100 */
[----:B------:R-:W-:Y:S01]  /*4a00*/  @P0 FADD.FTZ R207, R207, R88 ;  /* 0x00000058cfcf0221 */ /* 0x000fe20000010000 */
[--C-:B------:R-:W-:Y:S02]  /*4a10*/  @P0 HADD2.F32 R88, -RZ, R58.reuse.H0_H0 ;  /* 0x2000003aff580230 */ /* 0x100fe40000004100 */
[----:B------:R-:W-:Y:S01]  /*4a20*/  @P0 FADD.FTZ R206, R206, R87 ;  /* 0x00000057cece0221 */ /* 0x000fe20000010000 */
[----:B------:R-:W-:Y:S02]  /*4a30*/  @P0 HADD2.F32 R87, -RZ, R57.H1_H1 ;  /* 0x30000039ff570230 */ /* 0x000fe40000004100 */
[----:B------:R-:W-:Y:S01]  /*4a40*/  FMUL.FTZ R89, R207, UR15 ;  /* 0x0000000fcf597c20 */ /* 0x000fe20008410000 */
[----:B------:R-:W-:Y:S01]  /*4a50*/  @P1 F2FP.F16.F32.PACK_AB R201, RZ, R201 ;  /* 0x000000c9ffc9123e */ /* 0x000fe200000000ff */
[----:B------:R-:W-:Y:S01]  /*4a60*/  @P0 FADD.FTZ R209, R209, R88 ;  /* 0x00000058d1d10221 */ /* 0x000fe20000010000 */
[----:B------:R-:W-:-:S02]  /*4a70*/  @P0 HADD2.F32 R88, -RZ, R58.H1_H1 ;  /* 0x3000003aff580230 */ /* 0x000fc40000004100 */
[----:B------:R-:W-:Y:S01]  /*4a80*/  @P0 FADD.FTZ R208, R208, R87 ;  /* 0x00000057d0d00221 */ /* 0x000fe20000010000 */
[----:B------:R-:W-:Y:S01]  /*4a90*/  FMUL.FTZ R87, R205, UR15 ;  /* 0x0000000fcd577c20 */ /* 0x000fe20008410000 */
[----:B------:R-:W-:Y:S01]  /*4aa0*/  FMUL.FTZ R93, R209, UR15 ;  /* 0x0000000fd15d7c20 */ /* 0x000fe20008410000 */
[----:B------:R-:W-:Y:S01]  /*4ab0*/  @P1 F2FP.F16.F32.PACK_AB R194, RZ, R194 ;  /* 0x000000c2ffc2123e */ /* 0x000fe200000000ff */
[----:B------:R-:W-:Y:S01]  /*4ac0*/  @P0 FADD.FTZ R212, R212, R88 ;  /* 0x00000058d4d40221 */ /* 0x000fe20000010000 */
[----:B------:R-:W-:Y:S01]  /*4ad0*/  FMUL.FTZ R88, R206, UR15 ;  /* 0x0000000fce587c20 */ /* 0x000fe20008410000 */
[C---:B------:R-:W-:Y:S01]  /*4ae0*/  FSEL R97, R87.reuse, RZ, P6 ;  /* 0x000000ff57617208 */ /* 0x040fe20003000000 */
[----:B------:R-:W-:Y:S01]  /*4af0*/  FMUL.FTZ R92, R208, UR15 ;  /* 0x0000000fd05c7c20 */ /* 0x000fe20008410000 */
[----:B------:R-:W-:Y:S01]  /*4b00*/  LOP3.LUT P6, RZ, R80, 0xff00, RZ, 0xc0, !PT ;  /* 0x0000ff0050ff7812 */ /* 0x000fe200078cc0ff */
[----:B------:R-:W-:Y:S01]  /*4b10*/  FMUL.FTZ R96, R212, UR15 ;  /* 0x0000000fd4607c20 */ /* 0x000fe20008410000 */
[----:B------:R-:W-:Y:S01]  /*4b20*/  @P1 FSEL R87, R87, RZ, P5 ;  /* 0x000000ff57571208 */ /* 0x000fe20002800000 */
[----:B------:R-:W-:Y:S01]  /*4b30*/  @P0 FADD.FTZ R100, R100, R82 ;  /* 0x0000005264640221 */ /* 0x000fe20000010000 */
[----:B------:R-:W-:Y:S01]  /*4b40*/  FSEL R98, R88, RZ, P6 ;  /* 0x000000ff58627208 */ /* 0x000fe20003000000 */
[----:B------:R-:W-:Y:S01]  /*4b50*/  @P0 FADD.FTZ R101, R101, R83 ;  /* 0x0000005365650221 */ /* 0x000fe20000010000 */
[----:B------:R-:W-:Y:S01]  /*4b60*/  LOP3.LUT P6, RZ, R80, 0xff0000, RZ, 0xc0, !PT ;  /* 0x00ff000050ff7812 */ /* 0x000fe200078cc0ff */
[----:B0-----:R-:W-:Y:S01]  /*4b70*/  IMAD.WIDE.U32 R82, R171, 0x10, R234 ;  /* 0x00000010ab527825 */ /* 0x001fe200078e00ea */
[----:B------:R-:W-:-:S03]  /*4b80*/  @P1 LOP3.LUT P5, RZ, R138, 0xff00, RZ, 0xc0, !PT ;  /* 0x0000ff008aff1812 */ /* 0x000fc600078ac0ff */
[----:B------:R-:W-:Y:S01]  /*4b90*/  FMUL.FTZ R181, R100, UR15 ;  /* 0x0000000f64b57c20 */ /* 0x000fe20008410000 */
[C---:B------:R-:W-:Y:S02]  /*4ba0*/  FSEL R184, R89.reuse, RZ, P6 ;  /* 0x000000ff59b87208 */ /* 0x040fe40003000000 */
[----:B------:R-:W-:Y:S02]  /*4bb0*/  @P1 FSEL R88, R88, RZ, P5 ;  /* 0x000000ff58581208 */ /* 0x000fe40002800000 */
[----:B------:R-:W-:Y:S02]  /*4bc0*/  LOP3.LUT P6, RZ, R80, 0xff000000, RZ, 0xc0, !PT ;  /* 0xff00000050ff7812 */ /* 0x000fe400078cc0ff */
[----:B------:R-:W-:Y:S02]  /*4bd0*/  @P1 LOP3.LUT P5, RZ, R138, 0xff0000, RZ, 0xc0, !PT ;  /* 0x00ff00008aff1812 */ /* 0x000fe400078ac0ff */
[----:B------:R-:W-:Y:S02]  /*4be0*/  FSEL R185, R92, RZ, P6 ;  /* 0x000000ff5cb97208 */ /* 0x000fe40003000000 */
[----:B------:R-:W-:-:S02]  /*4bf0*/  @P1 FSEL R89, R89, RZ, P5 ;  /* 0x000000ff59591208 */ /* 0x000fc40002800000 */
[----:B------:R-:W-:Y:S02]  /*4c00*/  LOP3.LUT P6, RZ, R81, 0xff, RZ, 0xc0, !PT ;  /* 0x000000ff51ff7812 */ /* 0x000fe400078cc0ff */
[----:B------:R-:W-:Y:S02]  /*4c10*/  @P1 LOP3.LUT P5, RZ, R138, 0xff000000, RZ, 0xc0, !PT ;  /* 0xff0000008aff1812 */ /* 0x000fe400078ac0ff */
[----:B------:R-:W-:Y:S02]  /*4c20*/  FSEL R186, R93, RZ, P6 ;  /* 0x000000ff5dba7208 */ /* 0x000fe40003000000 */
[----:B------:R-:W-:Y:S02]  /*4c30*/  @P1 FSEL R92, R92, RZ, P5 ;  /* 0x000000ff5c5c1208 */ /* 0x000fe40002800000 */
[----:B------:R-:W-:Y:S02]  /*4c40*/  LOP3.LUT P6, RZ, R81, 0xff00, RZ, 0xc0, !PT ;  /* 0x0000ff0051ff7812 */ /* 0x000fe400078cc0ff */
[----:B------:R-:W-:-:S02]  /*4c50*/  @P1 LOP3.LUT P5, RZ, R139, 0xff, RZ, 0xc0, !PT ;  /* 0x000000ff8bff1812 */ /* 0x000fc400078ac0ff */
[----:B------:R-:W-:Y:S02]  /*4c60*/  FSEL R187, R96, RZ, P6 ;  /* 0x000000ff60bb7208 */ /* 0x000fe40003000000 */
[----:B------:R-:W-:Y:S02]  /*4c70*/  @P1 FSEL R93, R93, RZ, P5 ;  /* 0x000000ff5d5d1208 */ /* 0x000fe40002800000 */
[----:B------:R-:W-:Y:S02]  /*4c80*/  LOP3.LUT P6, RZ, R81, 0xff0000, RZ, 0xc0, !PT ;  /* 0x00ff000051ff7812 */ /* 0x000fe400078cc0ff */
[----:B------:R-:W-:Y:S02]  /*4c90*/  @P1 LOP3.LUT P5, RZ, R139, 0xff00, RZ, 0xc0, !PT ;  /* 0x0000ff008bff1812 */ /* 0x000fe400078ac0ff */
[----:B------:R-:W-:Y:S02]  /*4ca0*/  FSEL R107, R104, RZ, P6 ;  /* 0x000000ff686b7208 */ /* 0x000fe40003000000 */
[----:B------:R-:W-:-:S02]  /*4cb0*/  @P1 FSEL R96, R96, RZ, P5 ;  /* 0x000000ff60601208 */ /* 0x000fc40002800000 */
[----:B------:R-:W-:Y:S02]  /*4cc0*/  @P1 LOP3.LUT P6, RZ, R139, 0xff0000, RZ, 0xc0, !PT ;  /* 0x00ff00008bff1812 */ /* 0x000fe400078cc0ff */
[----:B------:R-:W-:Y:S02]  /*4cd0*/  LOP3.LUT P5, RZ, R81, 0xff000000, RZ, 0xc0, !PT ;  /* 0xff00000051ff7812 */ /* 0x000fe400078ac0ff */
[----:B------:R-:W-:Y:S01]  /*4ce0*/  @P1 FSEL R104, R104, RZ, P6 ;  /* 0x000000ff68681208 */ /* 0x000fe20003000000 */
[----:B------:R-:W0:Y:S01]  /*4cf0*/  @P1 LDC.64 R80, c[0x0][0x300] ;  /* 0x0000c000ff501b82 */ /* 0x000e220000000a00 */
[----:B------:R-:W-:Y:S01]  /*4d00*/  LOP3.LUT P6, RZ, R78, 0xff, RZ, 0xc0, !PT ;  /* 0x000000ff4eff7812 */ /* 0x000fe200078cc0ff */
[----:B------:R-:W-:Y:S01]  /*4d10*/  @P0 HADD2.F32 R78, -RZ, R60.H0_H0 ;  /* 0x2000003cff4e0230 */ /* 0x000fe20000004100 */
[----:B------:R-:W-:Y:S02]  /*4d20*/  FSEL R108, R105, RZ, P5 ;  /* 0x000000ff696c7208 */ /* 0x000fe40002800000 */
[----:B------:R-:W-:-:S02]  /*4d30*/  @P1 LOP3.LUT P5, RZ, R139, 0xff000000, RZ, 0xc0, !PT ;  /* 0xff0000008bff1812 */ /* 0x000fc400078ac0ff */
[----:B------:R-:W-:Y:S01]  /*4d40*/  @P0 FADD.FTZ R90, R90, R78 ;  /* 0x0000004e5a5a0221 */ /* 0x000fe20000010000 */
[----:B------:R-:W-:Y:S01]  /*4d50*/  @P0 HADD2.F32 R78, -RZ, R60.H1_H1 ;  /* 0x3000003cff4e0230 */ /* 0x000fe20000004100 */
[----:B------:R-:W-:Y:S02]  /*4d60*/  @P1 FSEL R105, R105, RZ, P5 ;  /* 0x000000ff69691208 */ /* 0x000fe40002800000 */
[----:B------:R-:W-:Y:S01]  /*4d70*/  @P1 LOP3.LUT P5, RZ, R79, 0xff, RZ, 0xc0, !PT ;  /* 0x000000ff4fff1812 */ /* 0x000fe200078ac0ff */
[----:B------:R-:W-:Y:S02]  /*4d80*/  @P0 HADD2.F32 R79, -RZ, R61.H0_H0 ;  /* 0x2000003dff4f0230 */ /* 0x000fe40000004100 */
[----:B------:R-:W-:Y:S01]  /*4d90*/  @P0 FADD.FTZ R91, R91, R78 ;  /* 0x0000004e5b5b0221 */ /* 0x000fe20000010000 */
[----:B------:R-:W-:Y:S02]  /*4da0*/  @P1 F2FP.F16.F32.PACK_AB R200, RZ, R200 ;  /* 0x000000c8ffc8123e */ /* 0x000fe400000000ff */
[----:B------:R-:W-:Y:S01]  /*4db0*/  @P2 F2FP.F16.F32.PACK_AB R190, RZ, R190 ;  /* 0x000000beffbe223e */ /* 0x000fe200000000ff */
[----:B------:R-:W-:Y:S01]  /*4dc0*/  @P0 FADD.FTZ R94, R94, R79 ;  /* 0x0000004f5e5e0221 */ /* 0x000fe20000010000 */
[----:B------:R-:W-:Y:S01]  /*4dd0*/  @P2 F2FP.F16.F32.PACK_AB R196, RZ, R196 ;  /* 0x000000c4ffc4223e */ /* 0x000fe200000000ff */
[----:B------:R-:W1:Y:S01]  /*4de0*/  @P2 LDC.64 R78, c[0x0][0x308] ;  /* 0x0000c200ff4e2b82 */ /* 0x000e620000000a00 */
[----:B------:R-:W-:Y:S01]  /*4df0*/  @P2 F2FP.F16.F32.PACK_AB R195, RZ, R195 ;  /* 0x000000c3ffc3223e */ /* 0x000fe200000000ff */
[----:B------:R-:W-:Y:S01]  /*4e00*/  FMUL.FTZ R111, R91, UR15 ;  /* 0x0000000f5b6f7c20 */ /* 0x000fe20008410000 */
[----:B------:R-:W-:-:S02]  /*4e10*/  @P1 F2FP.F16.F32.PACK_AB R191, RZ, R191 ;  /* 0x000000bfffbf123e */ /* 0x000fc400000000ff */
[----:B------:R-:W-:Y:S01]  /*4e20*/  @P1 F2FP.F16.F32.PACK_AB R192, RZ, R192 ;  /* 0x000000c0ffc0123e */ /* 0x000fe200000000ff */
[----:B0-----:R-:W-:Y:S01]  /*4e30*/  @P1 IMAD.WIDE.U32 R80, R172, 0x10, R80 ;  /* 0x00000010ac501825 */ /* 0x001fe200078e0050 */
[----:B------:R-:W-:-:S03]  /*4e40*/  @P1 F2FP.F16.F32.PACK_AB R202, RZ, R202 ;  /* 0x000000caffca123e */ /* 0x000fc600000000ff */
[----:B------:R-:W-:Y:S01]  /*4e50*/  FMUL.FTZ R172, R99, UR15 ;  /* 0x0000000f63ac7c20 */ /* 0x000fe20008410000 */
[----:B------:R-:W-:Y:S02]  /*4e60*/  @P1 F2FP.F16.F32.PACK_AB R109, RZ, R75 ;  /* 0x0000004bff6d123e */ /* 0x000fe400000000ff */
[----:B------:R-:W-:Y:S02]  /*4e70*/  @P1 PRMT R68, R193, 0x7610, R68 ;  /* 0x00007610c1441816 */ /* 0x000fe40000000044 */
[----:B------:R-:W-:Y:S02]  /*4e80*/  @P1 PRMT R69, R201, 0x7610, R69 ;  /* 0x00007610c9451816 */ /* 0x000fe40000000045 */
[----:B------:R-:W-:Y:S01]  /*4e90*/  @P1 PRMT R70, R194, 0x7610, R70 ;  /* 0x00007610c2461816 */ /* 0x000fe20000000046 */
[----:B------:R-:W-:Y:S01]  /*4ea0*/  FMUL.FTZ R194, R94, UR15 ;  /* 0x0000000f5ec27c20 */ /* 0x000fe20008410000 */
[----:B------:R-:W-:Y:S02]  /*4eb0*/  @P1 PRMT R71, R200, 0x7610, R71 ;  /* 0x00007610c8471816 */ /* 0x000fe40000000047 */
[----:B------:R-:W-:-:S02]  /*4ec0*/  @P2 F2FP.F16.F32.PACK_AB R199, RZ, R199 ;  /* 0x000000c7ffc7223e */ /* 0x000fc400000000ff */
[----:B------:R-:W-:Y:S02]  /*4ed0*/  @P2 F2FP.F16.F32.PACK_AB R198, RZ, R198 ;  /* 0x000000c6ffc6223e */ /* 0x000fe400000000ff */
[----:B------:R-:W-:Y:S01]  /*4ee0*/  @P2 F2FP.F16.F32.PACK_AB R197, RZ, R197 ;  /* 0x000000c5ffc5223e */ /* 0x000fe200000000ff */
[----:B-1----:R-:W-:Y:S01]  /*4ef0*/  @P2 IMAD.WIDE.U32 R78, R171, 0x10, R78 ;  /* 0x00000010ab4e2825 */ /* 0x002fe200078e004e */
[----:B------:R-:W-:Y:S02]  /*4f00*/  @P2 F2FP.F16.F32.PACK_AB R215, RZ, R215 ;  /* 0x000000d7ffd7223e */ /* 0x000fe400000000ff */
[----:B------:R-:W-:Y:S02]  /*4f10*/  @P2 PRMT R64, R190, 0x7610, R64 ;  /* 0x00007610be402816 */ /* 0x000fe40000000040 */
[----:B------:R-:W-:Y:S02]  /*4f20*/  @P2 PRMT R65, R196, 0x7610, R65 ;  /* 0x00007610c4412816 */ /* 0x000fe40000000041 */
[----:B------:R-:W-:Y:S01]  /*4f30*/  @P2 PRMT R66, R195, 0x7610, R66 ;  /* 0x00007610c3422816 */ /* 0x000fe20000000042 */
[----:B------:R-:W-:Y:S01]  /*4f40*/  FMUL.FTZ R195, R95, UR15 ;  /* 0x0000000f5fc37c20 */ /* 0x000fe20008410000 */
[----:B------:R-:W-:-:S02]  /*4f50*/  @P2 PRMT R67, R106, 0x7610, R67 ;  /* 0x000076106a432816 */ /* 0x000fc40000000043 */
[----:B------:R-:W-:Y:S01]  /*4f60*/  @P1 PRMT R68, R68, 0x5410, R191 ;  /* 0x0000541044441816 */ /* 0x000fe200000000bf */
[----:B------:R-:W-:Y:S01]  /*4f70*/  FMUL.FTZ R191, R101, UR15 ;  /* 0x0000000f65bf7c20 */ /* 0x000fe20008410000 */
[----:B------:R-:W-:Y:S01]  /*4f80*/  @P1 PRMT R69, R69, 0x5410, R192 ;  /* 0x0000541045451816 */ /* 0x000fe200000000c0 */
[----:B------:R-:W-:Y:S01]  /*4f90*/  FMUL.FTZ R192, R90, UR15 ;  /* 0x0000000f5ac07c20 */ /* 0x000fe20008410000 */
[----:B------:R-:W-:Y:S02]  /*4fa0*/  @P1 PRMT R70, R70, 0x5410, R202 ;  /* 0x0000541046461816 */ /* 0x000fe400000000ca */
[----:B------:R-:W-:Y:S02]  /*4fb0*/  @P1 PRMT R71, R71, 0x5410, R109 ;  /* 0x0000541047471816 */ /* 0x000fe4000000006d */
[----:B------:R-:W-:Y:S02]  /*4fc0*/  @P2 PRMT R64, R64, 0x5410, R199 ;  /* 0x0000541040402816 */ /* 0x000fe400000000c7 */
[----:B------:R-:W-:Y:S01]  /*4fd0*/  @P2 PRMT R65, R65, 0x5410, R198 ;  /* 0x0000541041412816 */ /* 0x000fe200000000c6 */
[----:B------:R0:W-:Y:S01]  /*4fe0*/  @P1 STG.E.128 desc[UR6][R80.64], R68 ;  /* 0x0000004450001986 */ /* 0x0001e2000c101d06 */
[----:B------:R-:W-:-:S02]  /*4ff0*/  @P2 PRMT R66, R66, 0x5410, R197 ;  /* 0x0000541042422816 */ /* 0x000fc400000000c5 */
[----:B------:R-:W-:Y:S02]  /*5000*/  @P2 PRMT R67, R67, 0x5410, R215 ;  /* 0x0000541043432816 */ /* 0x000fe400000000d7 */
[----:B------:R-:W-:Y:S02]  /*5010*/  F2FP.F16.F32.PACK_AB R75, R220, R216 ;  /* 0x000000d8dc4b723e */ /* 0x000fe400000000ff */
[----:B------:R-:W-:Y:S01]  /*5020*/  @P1 F2FP.F16.F32.PACK_AB R86, RZ, R86 ;  /* 0x00000056ff56123e */ /* 0x000fe200000000ff */
[----:B------:R1:W-:Y:S01]  /*5030*/  @P2 STG.E.128 desc[UR6][R78.64], R64 ;  /* 0x000000404e002986 */ /* 0x0003e2000c101d06 */
[----:B------:R-:W-:Y:S02]  /*5040*/  @P1 F2FP.F16.F32.PACK_AB R182, RZ, R182 ;  /* 0x000000b6ffb6123e */ /* 0x000fe400000000ff */
[----:B------:R-:W-:Y:S01]  /*5050*/  @P1 F2FP.F16.F32.PACK_AB R84, RZ, R84 ;  /* 0x00000054ff54123e */ /* 0x000fe200000000ff */
[----:B------:R2:W-:Y:S01]  /*5060*/  STG.E.128 desc[UR6][R82.64], R72 ;  /* 0x0000004852007986 */ /* 0x0005e2000c101d06 */
[----:B------:R-:W-:-:S02]  /*5070*/  @P1 F2FP.F16.F32.PACK_AB R189, RZ, R189 ;  /* 0x000000bdffbd123e */ /* 0x000fc400000000ff */
[----:B------:R-:W-:Y:S02]  /*5080*/  @P2 F2FP.F16.F32.PACK_AB R205, RZ, R205 ;  /* 0x000000cdffcd223e */ /* 0x000fe400000000ff */
[----:B------:R-:W-:Y:S01]  /*5090*/  @P2 F2FP.F16.F32.PACK_AB R207, RZ, R207 ;  /* 0x000000cfffcf223e */ /* 0x000fe200000000ff */
[----:B0-----:R-:W-:Y:S01]  /*50a0*/  IMAD.WIDE.U32 R80, R170, 0x10, R234 ;  /* 0x00000010aa507825 */ /* 0x001fe200078e00ea */
[----:B------:R-:W-:Y:S02]  /*50b0*/  @P2 F2FP.F16.F32.PACK_AB R209, RZ, R209 ;  /* 0x000000d1ffd1223e */ /* 0x000fe400000000ff */
[----:B------:R-:W-:Y:S02]  /*50c0*/  @P2 F2FP.F16.F32.PACK_AB R102, RZ, R102 ;  /* 0x00000066ff66223e */ /* 0x000fe400000000ff */
[----:B------:R-:W-:Y:S02]  /*50d0*/  @P1 F2FP.F16.F32.PACK_AB R180, RZ, R180 ;  /* 0x000000b4ffb4123e */ /* 0x000fe400000000ff */
[----:B------:R-:W-:Y:S01]  /*50e0*/  @P1 F2FP.F16.F32.PACK_AB R183, RZ, R183 ;  /* 0x000000b7ffb7123e */ /* 0x000fe200000000ff */
[----:B-1----:R-:W0:Y:S01]  /*50f0*/  @P1 LDC.64 R78, c[0x0][0x300] ;  /* 0x0000c000ff4e1b82 */ /* 0x002e220000000a00 */
[----:B------:R-:W-:-:S02]  /*5100*/  @P1 F2FP.F16.F32.PACK_AB R85, RZ, R85 ;  /* 0x00000055ff55123e */ /* 0x000fc400000000ff */
[----:B------:R-:W-:Y:S01]  /*5110*/  @P1 F2FP.F16.F32.PACK_AB R188, RZ, R188 ;  /* 0x000000bcffbc123e */ /* 0x000fe200000000ff */
[----:B--2---:R-:W-:Y:S01]  /*5120*/  @P0 HADD2.F32 R72, -RZ, R63.H1_H1 ;  /* 0x3000003fff480230 */ /* 0x004fe20000004100 */
[----:B------:R-:W-:Y:S02]  /*5130*/  FSEL R82, R192, RZ, P6 ;  /* 0x000000ffc0527208 */ /* 0x000fe40003000000 */
[----:B------:R-:W-:Y:S02]  /*5140*/  @P1 LOP3.LUT P6, RZ, R140, 0xff00, RZ, 0xc0, !PT ;  /* 0x0000ff008cff1812 */ /* 0x000fe400078cc0ff */
[----:B------:R-:W-:Y:S01]  /*5150*/  @P1 FSEL R192, R192, RZ, P5 ;  /* 0x000000ffc0c01208 */ /* 0x000fe20002800000 */
[----:B------:R-:W-:Y:S01]  /*5160*/  @P0 FADD.FTZ R174, R174, R72 ;  /* 0x00000048aeae0221 */ /* 0x000fe20000010000 */
[----:B------:R-:W-:Y:S02]  /*5170*/  LOP3.LUT P5, RZ, R76, 0xff0000, RZ, 0xc0, !PT ;  /* 0x00ff00004cff7812 */ /* 0x000fe400078ac0ff */
[----:B------:R-:W-:-:S02]  /*5180*/  @P1 FSEL R193, R111, RZ, P6 ;  /* 0x000000ff6fc11208 */ /* 0x000fc40003000000 */
[----:B------:R-:W-:Y:S02]  /*5190*/  @P1 LOP3.LUT P6, RZ, R140, 0xff0000, RZ, 0xc0, !PT ;  /* 0x00ff00008cff1812 */ /* 0x000fe400078cc0ff */
[----:B------:R-:W-:Y:S02]  /*51a0*/  FSEL R83, R194, RZ, P5 ;  /* 0x000000ffc2537208 */ /* 0x000fe40002800000 */
[----:B------:R-:W-:Y:S02]  /*51b0*/  LOP3.LUT P5, RZ, R76, 0xff000000, RZ, 0xc0, !PT ;  /* 0xff0000004cff7812 */ /* 0x000fe400078ac0ff */
[----:B------:R-:W-:Y:S02]  /*51c0*/  @P1 FSEL R194, R194, RZ, P6 ;  /* 0x000000ffc2c21208 */ /* 0x000fe40003000000 */
[----:B------:R-:W-:Y:S01]  /*51d0*/  @P1 LOP3.LUT P6, RZ, R140, 0xff000000, RZ, 0xc0, !PT ;  /* 0xff0000008cff1812 */ /* 0x000fe200078cc0ff */
[----:B0-----:R-:W-:Y:S01]  /*51e0*/  @P1 IMAD.WIDE.U32 R78, R171, 0x10, R78 ;  /* 0x00000010ab4e1825 */ /* 0x001fe200078e004e */
[----:B------:R-:W-:-:S02]  /*51f0*/  FSEL R106, R195, RZ, P5 ;  /* 0x000000ffc36a7208 */ /* 0x000fc40002800000 */
[----:B------:R-:W-:Y:S02]  /*5200*/  LOP3.LUT P5, RZ, R77, 0xff, RZ, 0xc0, !PT ;  /* 0x000000ff4dff7812 */ /* 0x000fe400078ac0ff */
[----:B------:R-:W-:Y:S02]  /*5210*/  @P1 FSEL R195, R195, RZ, P6 ;  /* 0x000000ffc3c31208 */ /* 0x000fe40003000000 */
[----:B------:R-:W-:Y:S02]  /*5220*/  @P1 LOP3.LUT P6, RZ, R141, 0xff, RZ, 0xc0, !PT ;  /* 0x000000ff8dff1812 */ /* 0x000fe400078cc0ff */
[C---:B------:R-:W-:Y:S02]  /*5230*/  FSEL R109, R172.reuse, RZ, P5 ;  /* 0x000000ffac6d7208 */ /* 0x040fe40002800000 */
[----:B------:R-:W-:Y:S02]  /*5240*/  LOP3.LUT P5, RZ, R77, 0xff00, RZ, 0xc0, !PT ;  /* 0x0000ff004dff7812 */ /* 0x000fe400078ac0ff */
[----:B------:R-:W-:-:S02]  /*5250*/  @P1 FSEL R172, R172, RZ, P6 ;  /* 0x000000ffacac1208 */ /* 0x000fc40003000000 */
[----:B------:R-:W-:Y:S02]  /*5260*/  @P1 LOP3.LUT P6, RZ, R141, 0xff00, RZ, 0xc0, !PT ;  /* 0x0000ff008dff1812 */ /* 0x000fe400078cc0ff */
[----:B------:R-:W-:Y:S02]  /*5270*/  FSEL R110, R181, RZ, P5 ;  /* 0x000000ffb56e7208 */ /* 0x000fe40002800000 */
[----:B------:R-:W-:Y:S02]  /*5280*/  LOP3.LUT P5, RZ, R77, 0xff0000, RZ, 0xc0, !PT ;  /* 0x00ff00004dff7812 */ /* 0x000fe400078ac0ff */
[----:B------:R-:W-:Y:S02]  /*5290*/  @P1 FSEL R181, R181, RZ, P6 ;  /* 0x000000ffb5b51208 */ /* 0x000fe40003000000 */
[----:B------:R-:W-:Y:S02]  /*52a0*/  @P1 LOP3.LUT P6, RZ, R141, 0xff0000, RZ, 0xc0, !PT ;  /* 0x00ff00008dff1812 */ /* 0x000fe400078cc0ff */
[----:B------:R-:W-:-:S02]  /*52b0*/  FSEL R190, R191, RZ, P5 ;  /* 0x000000ffbfbe7208 */ /* 0x000fc40002800000 */
[----:B------:R-:W-:Y:S02]  /*52c0*/  @P1 FSEL R191, R191, RZ, P6 ;  /* 0x000000ffbfbf1208 */ /* 0x000fe40003000000 */
[----:B------:R-:W-:Y:S02]  /*52d0*/  LOP3.LUT P5, RZ, R76, 0xff00, RZ, 0xc0, !PT ;  /* 0x0000ff004cff7812 */ /* 0x000fe400078ac0ff */
[----:B------:R-:W-:Y:S02]  /*52e0*/  LOP3.LUT P6, RZ, R77, 0xff000000, RZ, 0xc0, !PT ;  /* 0xff0000004dff7812 */ /* 0x000fe400078cc0ff */
[----:B------:R-:W0:Y:S01]  /*52f0*/  @P2 LDC.64 R76, c[0x0][0x308] ;  /* 0x0000c200ff4c2b82 */ /* 0x000e220000000a00 */
[----:B------:R-:W-:Y:S02]  /*5300*/  @P1 PRMT R68, R86, 0x7610, R68 ;  /* 0x0000761056441816 */ /* 0x000fe40000000044 */
[----:B------:R-:W-:Y:S02]  /*5310*/  @P1 PRMT R69, R182, 0x7610, R69 ;  /* 0x00007610b6451816 */ /* 0x000fe40000000045 */
[----:B------:R-:W-:-:S02]  /*5320*/  @P1 PRMT R70, R84, 0x7610, R70 ;  /* 0x0000761054461816 */ /* 0x000fc40000000046 */
[----:B------:R-:W-:Y:S02]  /*5330*/  @P1 PRMT R71, R189, 0x7610, R71 ;  /* 0x00007610bd471816 */ /* 0x000fe40000000047 */
[----:B------:R-:W-:Y:S02]  /*5340*/  @P2 F2FP.F16.F32.PACK_AB R206, RZ, R206 ;  /* 0x000000ceffce223e */ /* 0x000fe400000000ff */
[----:B------:R-:W-:Y:S02]  /*5350*/  @P2 F2FP.F16.F32.PACK_AB R208, RZ, R208 ;  /* 0x000000d0ffd0223e */ /* 0x000fe400000000ff */
[----:B------:R-:W-:Y:S02]  /*5360*/  @P2 F2FP.F16.F32.PACK_AB R212, RZ, R212 ;  /* 0x000000d4ffd4223e */ /* 0x000fe400000000ff */
[----:B------:R-:W-:Y:S02]  /*5370*/  @P2 F2FP.F16.F32.PACK_AB R103, RZ, R103 ;  /* 0x00000067ff67223e */ /* 0x000fe400000000ff */
[----:B------:R-:W-:-:S02]  /*5380*/  @P2 PRMT R64, R205, 0x7610, R64 ;  /* 0x00007610cd402816 */ /* 0x000fc40000000040 */
        /* <DEDUP_REMOVED lines=8> */
[----:B------:R-:W-:Y:S02]  /*5410*/  @P2 PRMT R64, R64, 0x5410, R206 ;  /* 0x0000541040402816 */ /* 0x000fe400000000ce */
[----:B------:R-:W-:Y:S01]  /*5420*/  @P2 PRMT R65, R65, 0x5410, R208 ;  /* 0x0000541041412816 */ /* 0x000fe200000000d0 */
[----:B------:R0:W-:Y:S01]  /*5430*/  @P1 STG.E.128 desc[UR6][R78.64], R68 ;  /* 0x000000444e001986 */ /* 0x0001e2000c101d06 */
[----:B------:R-:W-:Y:S02]  /*5440*/  @P2 PRMT R66, R66, 0x5410, R212 ;  /* 0x0000541042422816 */ /* 0x000fe400000000d4 */
[----:B------:R-:W-:Y:S02]  /*5450*/  @P2 PRMT R67, R67, 0x5410, R103 ;  /* 0x0000541043432816 */ /* 0x000fe40000000067 */
[----:B------:R-:W-:-:S02]  /*5460*/  F2FP.F16.F32.PACK_AB R75, R108, R107 ;  /* 0x0000006b6c4b723e */ /* 0x000fc400000000ff */
[----:B------:R-:W-:Y:S01]  /*5470*/  F2FP.F16.F32.PACK_AB R74, R187, R186 ;  /* 0x000000babb4a723e */ /* 0x000fe200000000ff */
[----:B------:R1:W-:Y:S01]  /*5480*/  @P2 STG.E.128 desc[UR6][R76.64], R64 ;  /* 0x000000404c002986 */ /* 0x0003e2000c101d06 */
[----:B------:R-:W-:Y:S02]  /*5490*/  F2FP.F16.F32.PACK_AB R73, R185, R184 ;  /* 0x000000b8b949723e */ /* 0x000fe400000000ff */
[----:B------:R-:W-:Y:S02]  /*54a0*/  F2FP.F16.F32.PACK_AB R72, R98, R97 ;  /* 0x000000616248723e */ /* 0x000fe400000000ff */
[----:B------:R-:W-:Y:S01]  /*54b0*/  @P2 F2FP.F16.F32.PACK_AB R84, RZ, R174 ;  /* 0x000000aeff54223e */ /* 0x000fe200000000ff */
[----:B------:R-:W-:Y:S01]  /*54c0*/  FMUL.FTZ R174, R174, UR15 ;  /* 0x0000000faeae7c20 */ /* 0x000fe20008410000 */
[----:B------:R-:W-:Y:S01]  /*54d0*/  @P1 F2FP.F16.F32.PACK_AB R87, RZ, R87 ;  /* 0x00000057ff57123e */ /* 0x000fe200000000ff */
[----:B------:R2:W-:Y:S01]  /*54e0*/  STG.E.128 desc[UR6][R80.64], R72 ;  /* 0x0000004850007986 */ /* 0x0005e2000c101d06 */
[----:B------:R-:W-:Y:S01]  /*54f0*/  @P1 F2FP.F16.F32.PACK_AB R89, RZ, R89 ;  /* 0x00000059ff59123e */ /* 0x000fe200000000ff */
[----:B0-----:R-:W0:Y:S01]  /*5500*/  @P2 LDC.64 R78, c[0x0][0x308] ;  /* 0x0000c200ff4e2b82 */ /* 0x001e220000000a00 */
[----:B------:R-:W-:-:S02]  /*5510*/  @P1 F2FP.F16.F32.PACK_AB R93, RZ, R93 ;  /* 0x0000005dff5d123e */ /* 0x000fc400000000ff */
[----:B------:R-:W-:Y:S02]  /*5520*/  @P1 F2FP.F16.F32.PACK_AB R104, RZ, R104 ;  /* 0x00000068ff68123e */ /* 0x000fe400000000ff */
[----:B------:R-:W-:Y:S02]  /*5530*/  @P1 F2FP.F16.F32.PACK_AB R88, RZ, R88 ;  /* 0x00000058ff58123e */ /* 0x000fe400000000ff */
[----:B------:R-:W-:Y:S01]  /*5540*/  @P1 F2FP.F16.F32.PACK_AB R92, RZ, R92 ;  /* 0x0000005cff5c123e */ /* 0x000fe200000000ff */
[----:B-1----:R-:W1:Y:S01]  /*5550*/  @P1 LDC.64 R76, c[0x0][0x300] ;  /* 0x0000c000ff4c1b82 */ /* 0x002e620000000a00 */
[----:B------:R-:W-:Y:S02]  /*5560*/  @P1 F2FP.F16.F32.PACK_AB R96, RZ, R96 ;  /* 0x00000060ff60123e */ /* 0x000fe400000000ff */
[----:B------:R-:W-:Y:S02]  /*5570*/  @P1 F2FP.F16.F32.PACK_AB R105, RZ, R105 ;  /* 0x00000069ff69123e */ /* 0x000fe400000000ff */
[----:B------:R-:W-:-:S02]  /*5580*/  @P1 PRMT R68, R87, 0x7610, R68 ;  /* 0x0000761057441816 */ /* 0x000fc40000000044 */
[----:B------:R-:W-:Y:S01]  /*5590*/  @P1 PRMT R69, R89, 0x7610, R69 ;  /* 0x0000761059451816 */ /* 0x000fe20000000045 */
[----:B--2---:R-:W2:Y:S01]  /*55a0*/  @P1 LDC.64 R80, c[0x0][0x300] ;  /* 0x0000c000ff501b82 */ /* 0x004ea20000000a00 */
[----:B------:R-:W-:Y:S02]  /*55b0*/  @P1 PRMT R70, R93, 0x7610, R70 ;  /* 0x000076105d461816 */ /* 0x000fe40000000046 */
[----:B------:R-:W-:Y:S02]  /*55c0*/  @P1 PRMT R71, R104, 0x7610, R71 ;  /* 0x0000761068471816 */ /* 0x000fe40000000047 */
[----:B------:R-:W-:Y:S02]  /*55d0*/  FSEL R75, R174, RZ, P6 ;  /* 0x000000ffae4b7208 */ /* 0x000fe40003000000 */
[----:B------:R-:W-:Y:S01]  /*55e0*/  @P1 LOP3.LUT P6, RZ, R141, 0xff000000, RZ, 0xc0, !PT ;  /* 0xff0000008dff1812 */ /* 0x000fe200078cc0ff */
[----:B0-----:R-:W-:Y:S01]  /*55f0*/  @P2 IMAD.WIDE.U32 R78, R176, 0x10, R78 ;  /* 0x00000010b04e2825 */ /* 0x001fe200078e004e */
[----:B------:R-:W-:-:S02]  /*5600*/  @P2 F2FP.F16.F32.PACK_AB R90, RZ, R90 ;  /* 0x0000005aff5a223e */ /* 0x000fc400000000ff */
[----:B------:R-:W-:Y:S02]  /*5610*/  @P2 F2FP.F16.F32.PACK_AB R94, RZ, R94 ;  /* 0x0000005eff5e223e */ /* 0x000fe400000000ff */
[----:B------:R-:W-:Y:S02]  /*5620*/  @P2 F2FP.F16.F32.PACK_AB R99, RZ, R99 ;  /* 0x00000063ff63223e */ /* 0x000fe400000000ff */
[----:B------:R-:W-:Y:S01]  /*5630*/  @P2 F2FP.F16.F32.PACK_AB R101, RZ, R101 ;  /* 0x00000065ff65223e */ /* 0x000fe200000000ff */
[----:B-1----:R-:W-:Y:S01]  /*5640*/  @P1 IMAD.WIDE.U32 R76, R170, 0x10, R76 ;  /* 0x00000010aa4c1825 */ /* 0x002fe200078e004c */
[----:B------:R-:W-:Y:S02]  /*5650*/  @P1 PRMT R68, R68, 0x5410, R88 ;  /* 0x0000541044441816 */ /* 0x000fe40000000058 */
[----:B------:R-:W-:Y:S02]  /*5660*/  @P1 PRMT R69, R69, 0x5410, R92 ;  /* 0x0000541045451816 */ /* 0x000fe4000000005c */
[----:B------:R-:W-:-:S02]  /*5670*/  @P1 PRMT R70, R70, 0x5410, R96 ;  /* 0x0000541046461816 */ /* 0x000fc40000000060 */
[----:B------:R-:W-:Y:S01]  /*5680*/  @P1 PRMT R71, R71, 0x5410, R105 ;  /* 0x0000541047471816 */ /* 0x000fe20000000069 */
[----:B--2---:R-:W-:Y:S01]  /*5690*/  @P1 IMAD.WIDE.U32 R80, R176, 0x10, R80 ;  /* 0x00000010b0501825 */ /* 0x004fe200078e0050 */
[----:B------:R-:W-:Y:S02]  /*56a0*/  @P1 F2FP.F16.F32.PACK_AB R192, RZ, R192 ;  /* 0x000000c0ffc0123e */ /* 0x000fe400000000ff */
[----:B------:R-:W-:Y:S01]  /*56b0*/  @P1 F2FP.F16.F32.PACK_AB R194, RZ, R194 ;  /* 0x000000c2ffc2123e */ /* 0x000fe200000000ff */
[----:B------:R0:W-:Y:S01]  /*56c0*/  @P1 STG.E.128 desc[UR6][R76.64], R68 ;  /* 0x000000444c001986 */ /* 0x0001e2000c101d06 */
[----:B------:R-:W-:Y:S02]  /*56d0*/  @P1 FSEL R85, R174, RZ, P6 ;  /* 0x000000ffae551208 */ /* 0x000fe40003000000 */
[----:B------:R-:W-:Y:S02]  /*56e0*/  @P1 F2FP.F16.F32.PACK_AB R172, RZ, R172 ;  /* 0x000000acffac123e */ /* 0x000fe400000000ff */
[----:B------:R-:W-:-:S02]  /*56f0*/  @P1 F2FP.F16.F32.PACK_AB R191, RZ, R191 ;  /* 0x000000bfffbf123e */ /* 0x000fc400000000ff */
[----:B------:R-:W-:Y:S02]  /*5700*/  @P2 F2FP.F16.F32.PACK_AB R91, RZ, R91 ;  /* 0x0000005bff5b223e */ /* 0x000fe400000000ff */
[----:B------:R-:W-:Y:S02]  /*5710*/  @P2 F2FP.F16.F32.PACK_AB R95, RZ, R95 ;  /* 0x0000005fff5f223e */ /* 0x000fe400000000ff */
[----:B------:R-:W-:Y:S02]  /*5720*/  @P2 F2FP.F16.F32.PACK_AB R100, RZ, R100 ;  /* 0x00000064ff64223e */ /* 0x000fe400000000ff */
[----:B------:R-:W-:Y:S02]  /*5730*/  @P2 PRMT R64, R90, 0x7610, R64 ;  /* 0x000076105a402816 */ /* 0x000fe40000000040 */
[----:B------:R-:W-:Y:S02]  /*5740*/  @P2 PRMT R65, R94, 0x7610, R65 ;  /* 0x000076105e412816 */ /* 0x000fe40000000041 */
[----:B------:R-:W-:Y:S01]  /*5750*/  @P2 PRMT R66, R99, 0x7610, R66 ;  /* 0x0000761063422816 */ /* 0x000fe20000000042 */
[----:B0-----:R-:W-:Y:S01]  /*5760*/  IMAD.WIDE.U32 R76, R176, 0x10, R234 ;  /* 0x00000010b04c7825 */ /* 0x001fe200078e00ea */
[----:B------:R-:W-:-:S02]  /*5770*/  @P2 PRMT R67, R101, 0x7610, R67 ;  /* 0x0000761065432816 */ /* 0x000fc40000000043 */
[----:B------:R-:W-:Y:S02]  /*5780*/  FSEL R72, R111, RZ, P5 ;  /* 0x000000ff6f487208 */ /* 0x000fe40002800000 */
        /* <DEDUP_REMOVED lines=8> */
[----:B------:R-:W-:Y:S02]  /*5810*/  @P2 PRMT R64, R64, 0x5410, R91 ;  /* 0x0000541040402816 */ /* 0x000fe4000000005b */
[----:B------:R-:W-:Y:S02]  /*5820*/  @P2 PRMT R65, R65, 0x5410, R95 ;  /* 0x0000541041412816 */ /* 0x000fe4000000005f */
[----:B------:R-:W-:-:S02]  /*5830*/  @P2 PRMT R66, R66, 0x5410, R100 ;  /* 0x0000541042422816 */ /* 0x000fc40000000064 */
[----:B------:R-:W-:Y:S02]  /*5840*/  @P2 PRMT R67, R67, 0x5410, R84 ;  /* 0x0000541043432816 */ /* 0x000fe40000000054 */
[----:B------:R-:W-:Y:S02]  /*5850*/  F2FP.F16.F32.PACK_AB R75, R75, R190 ;  /* 0x000000be4b4b723e */ /* 0x000fe400000000ff */
[----:B------:R-:W-:Y:S01]  /*5860*/  F2FP.F16.F32.PACK_AB R74, R110, R109 ;  /* 0x0000006d6e4a723e */ /* 0x000fe200000000ff */
[----:B------:R0:W-:Y:S01]  /*5870*/  @P2 STG.E.128 desc[UR6][R78.64], R64 ;  /* 0x000000404e002986 */ /* 0x0001e2000c101d06 */
[----:B------:R-:W-:Y:S02]  /*5880*/  F2FP.F16.F32.PACK_AB R73, R106, R83 ;  /* 0x000000536a49723e */ /* 0x000fe400000000ff */
[----:B------:R-:W-:Y:S02]  /*5890*/  F2FP.F16.F32.PACK_AB R72, R72, R82 ;  /* 0x000000524848723e */ /* 0x000fe400000000ff */
        /* <DEDUP_REMOVED lines=118> */
[----:B------:R-:W-:-:S07]  /*6000*/  MOV R131, R162 ;  /* 0x000000a200837202 */ /* 0x000fce0000000f00 */
.L_x_480:
        /* <DEDUP_REMOVED lines=48> */
.L_x_481:
[----:B------:R-:W-:Y:S01]  /*6310*/  HFMA2.MMA R75, -RZ, RZ, 0, 9.5367431640625e-07 ;  /* 0x00000010ff4b7435 */ /* 0x000fe200000001ff */
[----:B------:R-:W-:Y:S02]  /*6320*/  MOV R74, R72 ;  /* 0x00000048004a7202 */ /* 0x000fe40000000f00 */
[----:B------:R-:W-:Y:S02]  /*6330*/  MOV R234, 0x1f ;  /* 0x0000001f00ea7802 */ /* 0x000fe40000000f00 */
[----:B------:R-:W-:-:S07]  /*6340*/  MOV R235, 0xffffffff ;  /* 0xffffffff00eb7802 */ /* 0x000fce0000000f00 */
[----:B-----5:R-:W-:Y:S05]  /*6350*/  WARPSYNC.COLLECTIVE R235, `(.L_x_484) ;  /* 0x00000000eb087348 */ /* 0x020fea0003c00000 */
[----:B------:R0:W1:Y:S02]  /*6360*/  SHFL.DOWN P4, R240, R74, R75, R234 ;  /* 0x0800004b4af07389 */ /* 0x00006400000800ea */
[----:B01---5:R-:W-:Y:S01]  /*6370*/  ENDCOLLECTIVE ;  /* 0x000000000000791b */ /* 0x023fe20003800000 */
.L_x_484:
[----:B------:R-:W-:Y:S01]  /*6380*/  MOV R74, R73 ;  /* 0x00000049004a7202 */ /* 0x000fe20000000f00 */
[----:B------:R-:W-:-:S07]  /*6390*/  FADD.FTZ R72, R72, R240 ;  /* 0x000000f048487221 */ /* 0x000fce0000010000 */
[----:B------:R-:W-:Y:S05]  /*63a0*/  WARPSYNC.COLLECTIVE R235, `(.L_x_485) ;  /* 0x00000000eb087348 */ /* 0x000fea0003c00000 */
[----:B------:R0:W1:Y:S02]  /*63b0*/  SHFL.DOWN P4, R240, R74, R75, R234 ;  /* 0x0800004b4af07389 */ /* 0x00006400000800ea */
[----:B01----:R-:W-:Y:S01]  /*63c0*/  ENDCOLLECTIVE ;  /* 0x000000000000791b */ /* 0x003fe20003800000 */
.L_x_485:
[----:B------:R-:W-:Y:S01]  /*63d0*/  HFMA2.MMA R75, -RZ, RZ, 0, 4.76837158203125e-07 ;  /* 0x00000008ff4b7435 */ /* 0x000fe200000001ff */
[----:B------:R-:W-:Y:S01]  /*63e0*/  MOV R74, R72 ;  /* 0x00000048004a7202 */ /* 0x000fe20000000f00 */
[----:B------:R-:W-:-:S09]  /*63f0*/  FADD.FTZ R73, R73, R240 ;  /* 0x000000f049497221 */ /* 0x000fd20000010000 */
[----:B------:R-:W-:Y:S05]  /*6400*/  WARPSYNC.COLLECTIVE R235, `(.L_x_486) ;  /* 0x00000000eb087348 */ /* 0x000fea0003c00000 */
[----:B------:R0:W1:Y:S02]  /*6410*/  SHFL.DOWN P4, R240, R74, R75, R234 ;  /* 0x0800004b4af07389 */ /* 0x00006400000800ea */
[----:B01----:R-:W-:Y:S01]  /*6420*/  ENDCOLLECTIVE ;  /* 0x000000000000791b */ /* 0x003fe20003800000 */
.L_x_486:
[----:B------:R-:W-:Y:S01]  /*6430*/  MOV R74, R73 ;  /* 0x00000049004a7202 */ /* 0x000fe20000000f00 */
[----:B------:R-:W-:-:S07]  /*6440*/  FADD.FTZ R72, R72, R240 ;  /* 0x000000f048487221 */ /* 0x000fce0000010000 */
[----:B------:R-:W-:Y:S05]  /*6450*/  WARPSYNC.COLLECTIVE R235, `(.L_x_487) ;  /* 0x00000000eb087348 */ /* 0x000fea0003c00000 */
[----:B------:R0:W1:Y:S02]  /*6460*/  SHFL.DOWN P4, R240, R74, R75, R234 ;  /* 0x0800004b4af07389 */ /* 0x00006400000800ea */
[----:B01----:R-:W-:Y:S01]  /*6470*/  ENDCOLLECTIVE ;  /* 0x000000000000791b */ /* 0x003fe20003800000 */
.L_x_487:
[----:B------:R-:W-:Y:S01]  /*6480*/  HFMA2.MMA R75, -RZ, RZ, 0, 2.384185791015625e-07 ;  /* 0x00000004ff4b7435 */ /* 0x000fe200000001ff */
[----:B------:R-:W-:Y:S01]  /*6490*/  MOV R74, R72 ;  /* 0x00000048004a7202 */ /* 0x000fe20000000f00 */
[----:B------:R-:W-:-:S09]  /*64a0*/  FADD.FTZ R73, R73, R240 ;  /* 0x000000f049497221 */ /* 0x000fd20000010000 */
[----:B------:R-:W-:Y:S05]  /*64b0*/  WARPSYNC.COLLECTIVE R235, `(.L_x_488) ;  /* 0x00000000eb087348 */ /* 0x000fea0003c00000 */
[----:B------:R0:W1:Y:S02]  /*64c0*/  SHFL.DOWN P4, R240, R74, R75, R234 ;  /* 0x0800004b4af07389 */ /* 0x00006400000800ea */
[----:B01----:R-:W-:Y:S01]  /*64d0*/  ENDCOLLECTIVE ;  /* 0x000000000000791b */ /* 0x003fe20003800000 */
.L_x_488:
[----:B------:R-:W-:Y:S01]  /*64e0*/  MOV R74, R73 ;  /* 0x00000049004a7202 */ /* 0x000fe20000000f00 */
[----:B------:R-:W-:-:S07]  /*64f0*/  FADD.FTZ R72, R72, R240 ;  /* 0x000000f048487221 */ /* 0x000fce0000010000 */
[----:B------:R-:W-:Y:S05]  /*6500*/  WARPSYNC.COLLECTIVE R235, `(.L_x_489) ;  /* 0x00000000eb087348 */ /* 0x000fea0003c00000 */
[----:B------:R0:W1:Y:S02]  /*6510*/  SHFL.DOWN P4, R240, R74, R75, R234 ;  /* 0x0800004b4af07389 */ /* 0x00006400000800ea */
[----:B01----:R-:W-:Y:S01]  /*6520*/  ENDCOLLECTIVE ;  /* 0x000000000000791b */ /* 0x003fe20003800000 */
.L_x_489:
[----:B------:R-:W-:Y:S01]  /*6530*/  HFMA2.MMA R75, -RZ, RZ, 0, 1.1920928955078125e-07 ;  /* 0x00000002ff4b7435 */ /* 0x000fe200000001ff */
[----:B------:R-:W-:Y:S01]  /*6540*/  MOV R74, R72 ;  /* 0x00000048004a7202 */ /* 0x000fe20000000f00 */
[----:B------:R-:W-:-:S09]  /*6550*/  FADD.FTZ R73, R73, R240 ;  /* 0x000000f049497221 */ /* 0x000fd20000010000 */
[----:B------:R-:W-:Y:S05]  /*6560*/  WARPSYNC.COLLECTIVE R235, `(.L_x_490) ;  /* 0x00000000eb087348 */ /* 0x000fea0003c00000 */
[----:B------:R0:W1:Y:S02]  /*6570*/  SHFL.DOWN P4, R240, R74, R75, R234 ;  /* 0x0800004b4af07389 */ /* 0x00006400000800ea */
[----:B01----:R-:W-:Y:S01]  /*6580*/  ENDCOLLECTIVE ;  /* 0x000000000000791b */ /* 0x003fe20003800000 */
.L_x_490:
[----:B------:R-:W-:Y:S01]  /*6590*/  MOV R74, R73 ;  /* 0x00000049004a7202 */ /* 0x000fe20000000f00 */
[----:B------:R-:W-:-:S07]  /*65a0*/  FADD.FTZ R72, R72, R240 ;  /* 0x000000f048487221 */ /* 0x000fce0000010000 */
[----:B------:R-:W-:Y:S05]  /*65b0*/  WARPSYNC.COLLECTIVE R235, `(.L_x_491) ;  /* 0x00000000eb087348 */ /* 0x000fea0003c00000 */
[----:B------:R0:W1:Y:S02]  /*65c0*/  SHFL.DOWN P4, R240, R74, R75, R234 ;  /* 0x0800004b4af07389 */ /* 0x00006400000800ea */
[----:B01----:R-:W-:Y:S01]  /*65d0*/  ENDCOLLECTIVE ;  /* 0x000000000000791b */ /* 0x003fe20003800000 */
.L_x_491:
[----:B------:R-:W-:Y:S01]  /*65e0*/  HFMA2.MMA R75, -RZ, RZ, 0, 5.9604644775390625e-08 ;  /* 0x00000001ff4b7435 */ /* 0x000fe200000001ff */
[----:B------:R-:W-:Y:S01]  /*65f0*/  MOV R74, R72 ;  /* 0x00000048004a7202 */ /* 0x000fe20000000f00 */
[----:B------:R-:W-:-:S09]  /*6600*/  FADD.FTZ R73, R73, R240 ;  /* 0x000000f049497221 */ /* 0x000fd20000010000 */
[----:B------:R-:W-:Y:S05]  /*6610*/  WARPSYNC.COLLECTIVE R235, `(.L_x_492) ;  /* 0x00000000eb087348 */ /* 0x000fea0003c00000 */
[----:B------:R0:W1:Y:S02]  /*6620*/  SHFL.DOWN P4, R240, R74, R75, R234 ;  /* 0x0800004b4af07389 */ /* 0x00006400000800ea */
[----:B01----:R-:W-:Y:S01]  /*6630*/  ENDCOLLECTIVE ;  /* 0x000000000000791b */ /* 0x003fe20003800000 */
.L_x_492:
[----:B------:R-:W-:Y:S02]  /*6640*/  MOV R74, R73 ;  /* 0x00000049004a7202 */ /* 0x000fe40000000f00 */
[----:B------:R-:W-:-:S07]  /*6650*/  MOV R236, R240 ;  /* 0x000000f000ec7202 */ /* 0x000fce0000000f00 */
[----:B------:R-:W-:Y:S05]  /*6660*/  WARPSYNC.COLLECTIVE R235, `(.L_x_493) ;  /* 0x00000000eb087348 */ /* 0x000fea0003c00000 */
[----:B------:R0:W1:Y:S02]  /*6670*/  SHFL.DOWN P4, R240, R74, R75, R234 ;  /* 0x0800004b4af07389 */ /* 0x00006400000800ea */
[----:B01----:R-:W-:Y:S01]  /*6680*/  ENDCOLLECTIVE ;  /* 0x000000000000791b */ /* 0x003fe20003800000 */
.L_x_493:
[----:B------:R-:W-:Y:S01]  /*6690*/  MOV R74, R240 ;  /* 0x000000f0004a7202 */ /* 0x000fe20000000f00 */
[----:B------:R-:W-:Y:S06]  /*66a0*/  BRA `(.L_x_494) ;  /* 0xffffffcc00f07947 */ /* 0x000fec000383ffff */
.L_x_495:
        /* <DEDUP_REMOVED lines=13> */
.L_x_3523:


//--------------------- .text._ZN10layer_norm22ln_bwd_finalize_kernelINS_22Kernel_traits_finalizeILj8192E6__halfS2_S2_S2_fjLb0ELj1024ELj4ENS_18Kernel_traits_baseILj8192ES2_S2_S2_S2_fjLj1024EEEEELb0ELb0EEEvNS_9BwdParamsE --------------------------
	.section	.text._ZN10layer_norm22ln_bwd_finalize_kernelINS_22Kernel_traits_finalizeILj8192E6__halfS2_S2_S2_fjLb0ELj1024ELj4ENS_18Kernel_traits_baseILj8192ES2_S2_S2_S2_fjLj1024EEEEELb0ELb0EEEvNS_9BwdParamsE,"ax",@progbits
	.align	128
        .global         _ZN10layer_norm22ln_bwd_finalize_kernelINS_22Kernel_traits_finalizeILj8192E6__halfS2_S2_S2_fjLb0ELj1024ELj4ENS_18Kernel_traits_baseILj8192ES2_S2_S2_S2_fjLj1024EEEEELb0ELb0EEEvNS_9BwdParamsE
        .type           _ZN10layer_norm22ln_bwd_finalize_kernelINS_22Kernel_traits_finalizeILj8192E6__halfS2_S2_S2_fjLb0ELj1024ELj4ENS_18Kernel_traits_baseILj8192ES2_S2_S2_S2_fjLj1024EEEEELb0ELb0EEEvNS_9BwdParamsE,@function
        .size           _ZN10layer_norm22ln_bwd_finalize_kernelINS_22Kernel_traits_finalizeILj8192E6__halfS2_S2_S2_fjLb0ELj1024ELj4ENS_18Kernel_traits_baseILj8192ES2_S2_S2_S2_fjLj1024EEEEELb0ELb0EEEvNS_9BwdParamsE,(.L_x_3524 - _ZN10layer_norm22ln_bwd_finalize_kernelINS_22Kernel_traits_finalizeILj8192E6__halfS2_S2_S2_fjLb0ELj1024ELj4ENS_18Kernel_traits_baseILj8192ES2_S2_S2_S2_fjLj1024EEEEELb0ELb0EEEvNS_9BwdParamsE)
        .other          _ZN10layer_norm22ln_bwd_finalize_kernelINS_22Kernel_traits_finalizeILj8192E6__halfS2_S2_S2_fjLb0ELj1024ELj4ENS_18Kernel_traits_baseILj8192ES2_S2_S2_S2_fjLj1024EEEEELb0ELb0EEEvNS_9BwdParamsE,@"STO_CUDA_ENTRY STV_DEFAULT"
_ZN10layer_norm22ln_bwd_finalize_kernelINS_22Kernel_traits_finalizeILj8192E6__halfS2_S2_S2_fjLb0ELj1024ELj4ENS_18Kernel_traits_baseILj8192ES2_S2_S2_S2_fjLj1024EEEEELb0ELb0EEEvNS_9BwdParamsE:
.text._ZN10layer_norm22ln_bwd_finalize_kernelINS_22Kernel_traits_finalizeILj8192E6__halfS2_S2_S2_fjLb0ELj1024ELj4ENS_18Kernel_traits_baseILj8192ES2_S2_S2_S2_fjLj1024EEEEELb0ELb0EEEvNS_9BwdParamsE:
        /* <DEDUP_REMOVED lines=25> */
.L_x_508:
        /* <DEDUP_REMOVED lines=30> */
.L_x_500:
        /* <DEDUP_REMOVED lines=36> */
.L_x_499:
[----:B------:R-:W-:Y:S05]  /*05b0*/  BSYNC B1 ;  /* 0x0000000000017941 */ /* 0x000fea0003800000 */
.L_x_498:
        /* <DEDUP_REMOVED lines=24> */
.L_x_502:
[----:B------:R-:W-:Y:S05]  /*0740*/  BSYNC B1 ;  /* 0x0000000000017941 */ /* 0x000fea0003800000 */
.L_x_501:
        /* <DEDUP_REMOVED lines=12> */
.L_x_503:
[----:B------:R-:W-:Y:S05]  /*0810*/  BSYNC B1 ;  /* 0x0000000000017941 */ /* 0x000fea0003800000 */
.L_x_497:
[----:B------:R-:W-:Y:S05]  /*0820*/  BSYNC B0 ;  /* 0x0000000000007941 */ /* 0x000fea0003800000 */
.L_x_496:
        /* <DEDUP_REMOVED lines=29> */
.L_x_519:
[----:B---3--:R-:W-:Y:S01]  /*0a00*/  FADD.FTZ R9, R18, R9 ;  /* 0x0000000912097221 */ /* 0x008fe20000010000 */
[----:B--2---:R-:W-:-:S04]  /*0a10*/  FADD.FTZ R11, R10, R11 ;  /* 0x0000000b0a0b7221 */ /* 0x004fc80000010000 */
[----:B------:R2:W-:Y:S04]  /*0a20*/  @!P1 STS [R6+0x2000], R9 ;  /* 0x0020000906009388 */ /* 0x0005e80000000800 */
[----:B------:R2:W-:Y:S02]  /*0a30*/  @!P1 STS [R6+0x2080], R11 ;  /* 0x0020800b06009388 */ /* 0x0005e40000000800 */
.L_x_504:
        /* <DEDUP_REMOVED lines=14> */
[----:B---3--:R-:W-:Y:S02]  /*0b20*/  F2FP.F16.F32.PACK_AB R15, R15, R14 ;  /* 0x0000000e0f0f723e */ /* 0x008fe400000000ff */
[----:B----4-:R-:W-:-:S03]  /*0b30*/  F2FP.F16.F32.PACK_AB R17, R17, R16 ;  /* 0x000000101111723e */ /* 0x010fc600000000ff */
[----:B------:R2:W-:Y:S04]  /*0b40*/  STG.E desc[UR6][R12.64], R15 ;  /* 0x0000000f0c007986 */ /* 0x0005e8000c101906 */
[----:B------:R2:W-:Y:S02]  /*0b50*/  STG.E desc[UR6][R10.64], R17 ;  /* 0x000000110a007986 */ /* 0x0005e4000c101906 */
.L_x_507:
[----:B------:R-:W-:Y:S05]  /*0b60*/  BSYNC B0 ;  /* 0x0000000000007941 */ /* 0x000fea0003800000 */
.L_x_506:
[C---:B------:R-:W-:Y:S01]  /*0b70*/  ISETP.GT.U32.AND P1, PT, R3.reuse, -0x2001, PT ;  /* 0xffffdfff0300780c */ /* 0x040fe20003f24070 */
[----:B------:R-:W-:Y:S01]  /*0b80*/  VIADD R4, R4, 0x1000 ;  /* 0x0000100004047836 */ /* 0x000fe20000000000 */
[----:B------:R-:W-:-:S11]  /*0b90*/  IADD3 R3, R3, 0x2000, RZ ;  /* 0x0000200003037810 */ /* 0x000fd60007ffe0ff */
[----:B------:R-:W-:Y:S05]  /*0ba0*/  @P1 BRA `(.L_x_508) ;  /* 0xfffffff400781947 */ /* 0x000fea000383ffff */
[----:B------:R-:W-:Y:S05]  /*0bb0*/  EXIT ;  /* 0x000000000000794d */ /* 0x000fea0003800000 */
.L_x_505:
[----:B------:R-:W-:Y:S01]  /*0bc0*/  HFMA2.MMA R21, -RZ, RZ, 0, 5.9604644775390625e-08 ;  /* 0x00000001ff157435 */ /* 0x000fe200000001ff */
[----:B0--3--:R-:W-:Y:S01]  /*0bd0*/  MOV R22, R10 ;  /* 0x0000000a00167202 */ /* 0x009fe20000000f00 */
[----:B------:R-:W-:Y:S01]  /*0be0*/  IMAD.MOV.U32 R19, RZ, RZ, -0x1 ;  /* 0xffffffffff137424 */ /* 0x000fe200078e00ff */
[----:B------:R-:W-:-:S08]  /*0bf0*/  MOV R24, 0x1f ;  /* 0x0000001f00187802 */ /* 0x000fd00000000f00 */
[----:B-12---:R-:W-:Y:S05]  /*0c00*/  WARPSYNC.COLLECTIVE R19, `(.L_x_509) ;  /* 0x0000000013087348 */ /* 0x006fea0003c00000 */
[----:B------:R0:W3:Y:S02]  /*0c10*/  SHFL.BFLY P2, R20, R22, R21, R24 ;  /* 0x0c00001516147389 */ /* 0x0000e40000040018 */
[----:B0123--:R-:W-:Y:S01]  /*0c20*/  ENDCOLLECTIVE ;  /* 0x000000000000791b */ /* 0x00ffe20003800000 */
.L_x_509:
[----:B------:R-:W-:Y:S01]  /*0c30*/  HFMA2.MMA R21, -RZ, RZ, 0, 1.1920928955078125e-07 ;  /* 0x00000002ff157435 */ /* 0x000fe200000001ff */
[----:B------:R-:W-:-:S05]  /*0c40*/  MOV R11, R20 ;  /* 0x00000014000b7202 */ /* 0x000fca0000000f00 */
[----:B------:R-:W-:-:S05]  /*0c50*/  FADD.FTZ R11, R10, R11 ;  /* 0x0000000b0a0b7221 */ /* 0x000fca0000010000 */
[----:B------:R-:W-:-:S07]  /*0c60*/  MOV R22, R11 ;  /* 0x0000000b00167202 */ /* 0x000fce0000000f00 */
[----:B------:R-:W-:Y:S05]  /*0c70*/  WARPSYNC.COLLECTIVE R19, `(.L_x_510) ;  /* 0x0000000013087348 */ /* 0x000fea0003c00000 */
[----:B------:R0:W1:Y:S02]  /*0c80*/  SHFL.BFLY P2, R20, R22, R21, R24 ;  /* 0x0c00001516147389 */ /* 0x0000640000040018 */
[----:B01----:R-:W-:Y:S01]  /*0c90*/  ENDCOLLECTIVE ;  /* 0x000000000000791b */ /* 0x003fe20003800000 */
.L_x_510:
[----:B------:R-:W-:Y:S01]  /*0ca0*/  HFMA2.MMA R21, -RZ, RZ, 0, 2.384185791015625e-07 ;  /* 0x00000004ff157435 */ /* 0x000fe200000001ff */
[----:B------:R-:W-:-:S04]  /*0cb0*/  IMAD.MOV.U32 R14, RZ, RZ, R20 ;  /* 0x000000ffff0e7224 */ /* 0x000fc800078e0014 */
[----:B------:R-:W-:-:S05]  /*0cc0*/  FADD.FTZ R14, R11, R14 ;  /* 0x0000000e0b0e7221 */ /* 0x000fca0000010000 */
[----:B------:R-:W-:-:S07]  /*0cd0*/  MOV R22, R14 ;  /* 0x0000000e00167202 */ /* 0x000fce0000000f00 */
[----:B------:R-:W-:Y:S05]  /*0ce0*/  WARPSYNC.COLLECTIVE R19, `(.L_x_511) ;  /* 0x0000000013087348 */ /* 0x000fea0003c00000 */
[----:B------:R0:W1:Y:S02]  /*0cf0*/  SHFL.BFLY P2, R20, R22, R21, R24 ;  /* 0x0c00001516147389 */ /* 0x0000640000040018 */
[----:B01----:R-:W-:Y:S01]  /*0d00*/  ENDCOLLECTIVE ;  /* 0x000000000000791b */ /* 0x003fe20003800000 */
.L_x_511:
[----:B------:R-:W-:Y:S01]  /*0d10*/  HFMA2.MMA R21, -RZ, RZ, 0, 4.76837158203125e-07 ;  /* 0x00000008ff157435 */ /* 0x000fe200000001ff */
[----:B------:R-:W-:-:S05]  /*0d20*/  MOV R13, R20 ;  /* 0x00000014000d7202 */ /* 0x000fca0000000f00 */
[----:B------:R-:W-:-:S04]  /*0d30*/  FADD.FTZ R13, R14, R13 ;  /* 0x0000000d0e0d7221 */ /* 0x000fc80000010000 */
[----:B------:R-:W-:-:S07]  /*0d40*/  IMAD.MOV.U32 R22, RZ, RZ, R13 ;  /* 0x000000ffff167224 */ /* 0x000fce00078e000d */
[----:B------:R-:W-:Y:S05]  /*0d50*/  WARPSYNC.COLLECTIVE R19, `(.L_x_512) ;  /* 0x0000000013087348 */ /* 0x000fea0003c00000 */
[----:B------:R0:W1:Y:S02]  /*0d60*/  SHFL.BFLY P2, R20, R22, R21, R24 ;  /* 0x0c00001516147389 */ /* 0x0000640000040018 */
[----:B01----:R-:W-:Y:S01]  /*0d70*/  ENDCOLLECTIVE ;  /* 0x000000000000791b */ /* 0x003fe20003800000 */
.L_x_512:
[----:B------:R-:W-:Y:S01]  /*0d80*/  IMAD.MOV.U32 R21, RZ, RZ, 0x10 ;  /* 0x00000010ff157424 */ /* 0x000fe200078e00ff */
[----:B------:R-:W-:-:S05]  /*0d90*/  MOV R10, R20 ;  /* 0x00000014000a7202 */ /* 0x000fca0000000f00 */
[----:B------:R-:W-:-:S05]  /*0da0*/  FADD.FTZ R10, R13, R10 ;  /* 0x0000000a0d0a7221 */ /* 0x000fca0000010000 */
[----:B------:R-:W-:-:S07]  /*0db0*/  MOV R22, R10 ;  /* 0x0000000a00167202 */ /* 0x000fce0000000f00 */
[----:B------:R-:W-:Y:S05]  /*0dc0*/  WARPSYNC.COLLECTIVE R19, `(.L_x_513) ;  /* 0x0000000013087348 */ /* 0x000fea0003c00000 */
[----:B------:R0:W1:Y:S02]  /*0dd0*/  SHFL.BFLY P2, R20, R22, R21, R24 ;  /* 0x0c00001516147389 */ /* 0x0000640000040018 */
[----:B01----:R-:W-:Y:S01]  /*0de0*/  ENDCOLLECTIVE ;  /* 0x000000000000791b */ /* 0x003fe20003800000 */
.L_x_513:
[----:B------:R-:W-:Y:S01]  /*0df0*/  HFMA2.MMA R21, -RZ, RZ, 0, 5.9604644775390625e-08 ;  /* 0x00000001ff157435 */ /* 0x000fe200000001ff */
[----:B------:R-:W-:Y:S02]  /*0e00*/  MOV R22, R9 ;  /* 0x0000000900167202 */ /* 0x000fe40000000f00 */
[----:B------:R-:W-:-:S08]  /*0e10*/  MOV R11, R20 ;  /* 0x00000014000b7202 */ /* 0x000fd00000000f00 */
[----:B------:R-:W-:Y:S05]  /*0e20*/  WARPSYNC.COLLECTIVE R19, `(.L_x_514) ;  /* 0x0000000013087348 */ /* 0x000fea0003c00000 */
[----:B------:R0:W1:Y:S02]  /*0e30*/  SHFL.BFLY P2, R20, R22, R21, R24 ;  /* 0x0c00001516147389 */ /* 0x0000640000040018 */
[----:B01----:R-:W-:Y:S01]  /*0e40*/  ENDCOLLECTIVE ;  /* 0x000000000000791b */ /* 0x003fe20003800000 */
.L_x_514:
[----:B------:R-:W-:Y:S01]  /*0e50*/  HFMA2.MMA R21, -RZ, RZ, 0, 1.1920928955078125e-07 ;  /* 0x00000002ff157435 */ /* 0x000fe200000001ff */
[----:B------:R-:W-:-:S04]  /*0e60*/  IMAD.MOV.U32 R14, RZ, RZ, R20 ;  /* 0x000000ffff0e7224 */ /* 0x000fc800078e0014 */
[----:B------:R-:W-:-:S05]  /*0e70*/  FADD.FTZ R15, R9, R14 ;  /* 0x0000000e090f7221 */ /* 0x000fca0000010000 */
[----:B------:R-:W-:-:S07]  /*0e80*/  MOV R22, R15 ;  /* 0x0000000f00167202 */ /* 0x000fce0000000f00 */
[----:B------:R-:W-:Y:S05]  /*0e90*/  WARPSYNC.COLLECTIVE R19, `(.L_x_515) ;  /* 0x0000000013087348 */ /* 0x000fea0003c00000 */
[----:B------:R0:W1:Y:S02]  /*0ea0*/  SHFL.BFLY P2, R20, R22, R21, R24 ;  /* 0x0c00001516147389 */ /* 0x0000640000040018 */
[----:B01----:R-:W-:Y:S01]  /*0eb0*/  ENDCOLLECTIVE ;  /* 0x000000000000791b */ /* 0x003fe20003800000 */
.L_x_515:
[----:B------:R-:W-:Y:S01]  /*0ec0*/  HFMA2.MMA R21, -RZ, RZ, 0, 2.384185791015625e-07 ;  /* 0x00000004ff157435 */ /* 0x000fe200000001ff */
[----:B------:R-:W-:-:S05]  /*0ed0*/  MOV R16, R20 ;  /* 0x0000001400107202 */ /* 0x000fca0000000f00 */
[----:B------:R-:W-:-:S04]  /*0ee0*/  FADD.FTZ R16, R15, R16 ;  /* 0x000000100f107221 */ /* 0x000fc80000010000 */
[----:B------:R-:W-:-:S07]  /*0ef0*/  IMAD.MOV.U32 R22, RZ, RZ, R16 ;  /* 0x000000ffff167224 */ /* 0x000fce00078e0010 */
[----:B------:R-:W-:Y:S05]  /*0f00*/  WARPSYNC.COLLECTIVE R19, `(.L_x_516) ;  /* 0x0000000013087348 */ /* 0x000fea0003c00000 */
[----:B------:R0:W1:Y:S02]  /*0f10*/  SHFL.BFLY P2, R20, R22, R21, R24 ;  /* 0x0c00001516147389 */ /* 0x0000640000040018 */
[----:B01----:R-:W-:Y:S01]  /*0f20*/  ENDCOLLECTIVE ;  /* 0x000000000000791b */ /* 0x003fe20003800000 */
.L_x_516:
[----:B------:R-:W-:Y:S01]  /*0f30*/  IMAD.MOV.U32 R21, RZ, RZ, 0x8 ;  /* 0x00000008ff157424 */ /* 0x000fe200078e00ff */
[----:B------:R-:W-:-:S05]  /*0f40*/  MOV R17, R20 ;  /* 0x0000001400117202 */ /* 0x000fca0000000f00 */
[----:B------:R-:W-:-:S05]  /*0f50*/  FADD.FTZ R17, R16, R17 ;  /* 0x0000001110117221 */ /* 0x000fca0000010000 */
[----:B------:R-:W-:-:S07]  /*0f60*/  MOV R22, R17 ;  /* 0x0000001100167202 */ /* 0x000fce0000000f00 */
[----:B------:R-:W-:Y:S05]  /*0f70*/  WARPSYNC.COLLECTIVE R19, `(.L_x_517) ;  /* 0x0000000013087348 */ /* 0x000fea0003c00000 */
[----:B------:R0:W1:Y:S02]  /*0f80*/  SHFL.BFLY P2, R20, R22, R21, R24 ;  /* 0x0c00001516147389 */ /* 0x0000640000040018 */
[----:B01----:R-:W-:Y:S01]  /*0f90*/  ENDCOLLECTIVE ;  /* 0x000000000000791b */ /* 0x003fe20003800000 */
.L_x_517:
[----:B------:R-:W-:Y:S01]  /*0fa0*/  HFMA2.MMA R21, -RZ, RZ, 0, 9.5367431640625e-07 ;  /* 0x00000010ff157435 */ /* 0x000fe200000001ff */
[----:B------:R-:W-:-:S05]  /*0fb0*/  MOV R18, R20 ;  /* 0x0000001400127202 */ /* 0x000fca0000000f00 */
[----:B------:R-:W-:-:S05]  /*0fc0*/  FADD.FTZ R18, R17, R18 ;  /* 0x0000001211127221 */ /* 0x000fca0000010000 */
[----:B------:R-:W-:-:S07]  /*0fd0*/  MOV R22, R18 ;  /* 0x0000001200167202 */ /* 0x000fce0000000f00 */
[----:B------:R-:W-:Y:S05]  /*0fe0*/  WARPSYNC.COLLECTIVE R19, `(.L_x_518) ;  /* 0x0000000013087348 */ /* 0x000fea0003c00000 */
[----:B------:R0:W1:Y:S02]  /*0ff0*/  SHFL.BFLY P2, R20, R22, R21, R24 ;  /* 0x0c00001516147389 */ /* 0x0000640000040018 */
[----:B01----:R-:W-:Y:S01]  /*1000*/  ENDCOLLECTIVE ;  /* 0x000000000000791b */ /* 0x003fe20003800000 */
.L_x_518:
[----:B------:R-:W-:Y:S01]  /*1010*/  MOV R9, R20 ;  /* 0x0000001400097202 */ /* 0x000fe20000000f00 */
[----:B------:R-:W-:Y:S06]  /*1020*/  BRA `(.L_x_519) ;  /* 0xfffffff800747947 */ /* 0x000fec000383ffff */
.L_x_520:
        /* <DEDUP_REMOVED lines=13> */
.L_x_3524:


//--------------------- .text._ZN10layer_norm40ln_parallel_residual_bwd_finalize_kernelINS_22Kernel_traits_finalizeILj8192E6__halfS2_S2_S2_fjLb0ELj1024ELj4ENS_18Kernel_traits_baseILj8192ES2_S2_S2_S2_fjLj1024EEEEELb0EEEvNS_9BwdParamsE --------------------------
	.section	.text._ZN10layer_norm40ln_parallel_residual_bwd_finalize_kernelINS_22Kernel_traits_finalizeILj8192E6__halfS2_S2_S2_fjLb0ELj1024ELj4ENS_18Kernel_traits_baseILj8192ES2_S2_S2_S2_fjLj1024EEEEELb0EEEvNS_9BwdParamsE,"ax",@progbits
	.align	128
        .global         _ZN10layer_norm40ln_parallel_residual_bwd_finalize_kernelINS_22Kernel_traits_finalizeILj8192E6__halfS2_S2_S2_fjLb0ELj1024ELj4ENS_18Kernel_traits_baseILj8192ES2_S2_S2_S2_fjLj1024EEEEELb0EEEvNS_9BwdParamsE
        .type           _ZN10layer_norm40ln_parallel_residual_bwd_finalize_kernelINS_22Kernel_traits_finalizeILj8192E6__halfS2_S2_S2_fjLb0ELj1024ELj4ENS_18Kernel_traits_baseILj8192ES2_S2_S2_S2_fjLj1024EEEEELb0EEEvNS_9BwdParamsE,@function
        .size           _ZN10layer_norm40ln_parallel_residual_bwd_finalize_kernelINS_22Kernel_traits_finalizeILj8192E6__halfS2_S2_S2_fjLb0ELj1024ELj4ENS_18Kernel_traits_baseILj8192ES2_S2_S2_S2_fjLj1024EEEEELb0EEEvNS_9BwdParamsE,(.L_x_3525 - _ZN10layer_norm40ln_parallel_residual_bwd_finalize_kernelINS_22Kernel_traits_finalizeILj8192E6__halfS2_S2_S2_fjLb0ELj1024ELj4ENS_18Kernel_traits_baseILj8192ES2_S2_S2_S2_fjLj1024EEEEELb0EEEvNS_9BwdParamsE)
        .other          _ZN10layer_norm40ln_parallel_residual_bwd_finalize_kernelINS_22Kernel_traits_finalizeILj8192E6__halfS2_S2_S2_fjLb0ELj1024ELj4ENS_18Kernel_traits_baseILj8192ES2_S2_S2_S2_fjLj1024EEEEELb0EEEvNS_9BwdParamsE,@"STO_CUDA_ENTRY STV_DEFAULT"
_ZN10layer_norm40ln_parallel_residual_bwd_finalize_kernelINS_22Kernel_traits_finalizeILj8192E6__halfS2_S2_S2_fjLb0ELj1024ELj4ENS_18Kernel_traits_baseILj8192ES2_S2_S2_S2_fjLj1024EEEEELb0EEEvNS_9BwdParamsE:
.text._ZN10layer_norm40ln_parallel_residual_bwd_finalize_kernelINS_22Kernel_traits_finalizeILj8192E6__halfS2_S2_S2_fjLb0ELj1024ELj4ENS_18Kernel_traits_baseILj8192ES2_S2_S2_S2_fjLj1024EEEEELb0EEEvNS_9BwdParamsE:
        /* <DEDUP_REMOVED lines=22> */
.L_x_533:
        /* <DEDUP_REMOVED lines=42> */
.L_x_525:
        /* <DEDUP_REMOVED lines=62> */
.L_x_524:
[----:B------:R-:W-:Y:S05]  /*07e0*/  BSYNC B1 ;  /* 0x0000000000017941 */ /* 0x000fea0003800000 */
.L_x_523:
        /* <DEDUP_REMOVED lines=38> */
.L_x_527:
[----:B------:R-:W-:Y:S05]  /*0a50*/  BSYNC B1 ;  /* 0x0000000000017941 */ /* 0x000fea0003800000 */
.L_x_526:
        /* <DEDUP_REMOVED lines=20> */
.L_x_528:
[----:B------:R-:W-:Y:S05]  /*0ba0*/  BSYNC B1 ;  /* 0x0000000000017941 */ /* 0x000fea0003800000 */
.L_x_522:
[----:B------:R-:W-:Y:S05]  /*0bb0*/  BSYNC B0 ;  /* 0x0000000000007941 */ /* 0x000fea0003800000 */
.L_x_521:
        /* <DEDUP_REMOVED lines=54> */
.L_x_554:
        /* <DEDUP_REMOVED lines=10> */
.L_x_529:
        /* <DEDUP_REMOVED lines=19> */
[----:B-1----:R-:W-:-:S03]  /*10f0*/  F2FP.F16.F32.PACK_AB R7, R23, R22 ;  /* 0x000000161707723e */ /* 0x002fc600000000ff */
[----:B0-----:R-:W-:Y:S01]  /*1100*/  IMAD.WIDE.U32 R8, R5, 0x4, R8 ;  /* 0x0000000405087825 */ /* 0x001fe200078e0008 */
[----:B---3--:R-:W-:Y:S01]  /*1110*/  F2FP.F16.F32.PACK_AB R15, R15, R14 ;  /* 0x0000000e0f0f723e */ /* 0x008fe200000000ff */
[----:B------:R1:W-:Y:S01]  /*1120*/  STG.E desc[UR6][R20.64], R7 ;  /* 0x0000000714007986 */ /* 0x0003e2000c101906 */
[----:B----4-:R-:W-:-:S03]  /*1130*/  F2FP.F16.F32.PACK_AB R17, R17, R16 ;  /* 0x000000101111723e */ /* 0x010fc600000000ff */
[----:B------:R1:W-:Y:S01]  /*1140*/  STG.E desc[UR6][R12.64], R15 ;  /* 0x0000000f0c007986 */ /* 0x0003e2000c101906 */
[----:B------:R-:W-:-:S03]  /*1150*/  F2FP.F16.F32.PACK_AB R19, R19, R18 ;  /* 0x000000121313723e */ /* 0x000fc600000000ff */
[----:B------:R1:W-:Y:S04]  /*1160*/  STG.E desc[UR6][R10.64], R17 ;  /* 0x000000110a007986 */ /* 0x0003e8000c101906 */
[----:B------:R1:W-:Y:S02]  /*1170*/  STG.E desc[UR6][R8.64], R19 ;  /* 0x0000001308007986 */ /* 0x0003e4000c101906 */
.L_x_532:
[----:B------:R-:W-:Y:S05]  /*1180*/  BSYNC B0 ;  /* 0x0000000000007941 */ /* 0x000fea0003800000 */
.L_x_531:
[C---:B------:R-:W-:Y:S02]  /*1190*/  ISETP.GT.U32.AND P1, PT, R4.reuse, -0x2001, PT ;  /* 0xffffdfff0400780c */ /* 0x040fe40003f24070 */
[----:B------:R-:W-:Y:S02]  /*11a0*/  IADD3 R4, R4, 0x2000, RZ ;  /* 0x0000200004047810 */ /* 0x000fe40007ffe0ff */
[----:B------:R-:W-:-:S09]  /*11b0*/  IADD3 R5, R5, 0x1000, RZ ;  /* 0x0000100005057810 */ /* 0x000fd20007ffe0ff */
[----:B------:R-:W-:Y:S05]  /*11c0*/  @P1 BRA `(.L_x_533) ;  /* 0xffffffec00e41947 */ /* 0x000fea000383ffff */
[----:B------:R-:W-:Y:S05]  /*11d0*/  EXIT ;  /* 0x000000000000794d */ /* 0x000fea0003800000 */
.L_x_530:
[----:B------:R-:W-:Y:S01]  /*11e0*/  HFMA2.MMA R14, -RZ, RZ, 0, 5.9604644775390625e-08 ;  /* 0x00000001ff0e7435 */ /* 0x000fe200000001ff */
[----:B----4-:R-:W-:Y:S02]  /*11f0*/  MOV R27, R10 ;  /* 0x0000000a001b7202 */ /* 0x010fe40000000f00 */
[----:B------:R-:W-:Y:S02]  /*1200*/  MOV R13, 0x1f ;  /* 0x0000001f000d7802 */ /* 0x000fe40000000f00 */
[----:B------:R-:W-:-:S07]  /*1210*/  MOV R12, 0xffffffff ;  /* 0xffffffff000c7802 */ /* 0x000fce0000000f00 */
[----:B0123--:R-:W-:Y:S05]  /*1220*/  WARPSYNC.COLLECTIVE R12, `(.L_x_534) ;  /* 0x000000000c087348 */ /* 0x00ffea0003c00000 */
[----:B------:R4:W0:Y:S02]  /*1230*/  SHFL.BFLY P2, R17, R27, R14, R13 ;  /* 0x0c00000e1b117389 */ /* 0x000824000004000d */
[----:B01234-:R-:W-:Y:S01]  /*1240*/  ENDCOLLECTIVE ;  /* 0x000000000000791b */ /* 0x01ffe20003800000 */
.L_x_534:
[----:B------:R-:W-:Y:S01]  /*1250*/  HFMA2.MMA R14, -RZ, RZ, 0, 1.1920928955078125e-07 ;  /* 0x00000002ff0e7435 */ /* 0x000fe200000001ff */
[----:B------:R-:W-:-:S05]  /*1260*/  FADD.FTZ R11, R10, R17 ;  /* 0x000000110a0b7221 */ /* 0x000fca0000010000 */
[----:B------:R-:W-:-:S07]  /*1270*/  MOV R27, R11 ;  /* 0x0000000b001b7202 */ /* 0x000fce0000000f00 */
[----:B------:R-:W-:Y:S05]  /*1280*/  WARPSYNC.COLLECTIVE R12, `(.L_x_535) ;  /* 0x000000000c087348 */ /* 0x000fea0003c00000 */
[----:B------:R0:W1:Y:S02]  /*1290*/  SHFL.BFLY P2, R17, R27, R14, R13 ;  /* 0x0c00000e1b117389 */ /* 0x000064000004000d */
[----:B01----:R-:W-:Y:S01]  /*12a0*/  ENDCOLLECTIVE ;  /* 0x000000000000791b */ /* 0x003fe20003800000 */
.L_x_535:
[----:B------:R-:W-:Y:S01]  /*12b0*/  HFMA2.MMA R14, -RZ, RZ, 0, 2.384185791015625e-07 ;  /* 0x00000004ff0e7435 */ /* 0x000fe200000001ff */
[----:B------:R-:W-:-:S05]  /*12c0*/  FADD.FTZ R10, R11, R17 ;  /* 0x000000110b0a7221 */ /* 0x000fca0000010000 */
[----:B------:R-:W-:-:S07]  /*12d0*/  MOV R27, R10 ;  /* 0x0000000a001b7202 */ /* 0x000fce0000000f00 */
[----:B------:R-:W-:Y:S05]  /*12e0*/  WARPSYNC.COLLECTIVE R12, `(.L_x_536) ;  /* 0x000000000c087348 */ /* 0x000fea0003c00000 */
[----:B------:R0:W1:Y:S02]  /*12f0*/  SHFL.BFLY P2, R17, R27, R14, R13 ;  /* 0x0c00000e1b117389 */ /* 0x000064000004000d */
[----:B01----:R-:W-:Y:S01]  /*1300*/  ENDCOLLECTIVE ;  /* 0x000000000000791b */ /* 0x003fe20003800000 */
.L_x_536:
[----:B------:R-:W-:Y:S01]  /*1310*/  MOV R14, 0x8 ;  /* 0x00000008000e7802 */ /* 0x000fe20000000f00 */
[----:B------:R-:W-:-:S04]  /*1320*/  FADD.FTZ R19, R10, R17 ;  /* 0x000000110a137221 */ /* 0x000fc80000010000 */
[----:B------:R-:W-:-:S07]  /*1330*/  IMAD.MOV.U32 R27, RZ, RZ, R19 ;  /* 0x000000ffff1b7224 */ /* 0x000fce00078e0013 */
[----:B------:R-:W-:Y:S05]  /*1340*/  WARPSYNC.COLLECTIVE R12, `(.L_x_537) ;  /* 0x000000000c087348 */ /* 0x000fea0003c00000 */
[----:B------:R0:W1:Y:S02]  /*1350*/  SHFL.BFLY P2, R17, R27, R14, R13 ;  /* 0x0c00000e1b117389 */ /* 0x000064000004000d */
[----:B01----:R-:W-:Y:S01]  /*1360*/  ENDCOLLECTIVE ;  /* 0x000000000000791b */ /* 0x003fe20003800000 */
.L_x_537:
[----:B------:R-:W-:Y:S01]  /*1370*/  HFMA2.MMA R14, -RZ, RZ, 0, 9.5367431640625e-07 ;  /* 0x00000010ff0e7435 */ /* 0x000fe200000001ff */
[----:B------:R-:W-:-:S05]  /*1380*/  FADD.FTZ R11, R19, R17 ;  /* 0x00000011130b7221 */ /* 0x000fca0000010000 */
[----:B------:R-:W-:-:S07]  /*1390*/  MOV R27, R11 ;  /* 0x0000000b001b7202 */ /* 0x000fce0000000f00 */
[----:B------:R-:W-:Y:S05]  /*13a0*/  WARPSYNC.COLLECTIVE R12, `(.L_x_538) ;  /* 0x000000000c087348 */ /* 0x000fea0003c00000 */
[----:B------:R0:W1:Y:S02]  /*13b0*/  SHFL.BFLY P2, R17, R27, R14, R13 ;  /* 0x0c00000e1b117389 */ /* 0x000064000004000d */
[----:B01----:R-:W-:Y:S01]  /*13c0*/  ENDCOLLECTIVE ;  /* 0x000000000000791b */ /* 0x003fe20003800000 */
.L_x_538:
[----:B------:R-:W-:Y:S01]  /*13d0*/  HFMA2.MMA R14, -RZ, RZ, 0, 5.9604644775390625e-08 ;  /* 0x00000001ff0e7435 */ /* 0x000fe200000001ff */
[----:B------:R-:W-:Y:S02]  /*13e0*/  MOV R27, R15 ;  /* 0x0000000f001b7202 */ /* 0x000fe40000000f00 */
[----:B------:R-:W-:-:S08]  /*13f0*/  MOV R10, R17 ;  /* 0x00000011000a7202 */ /* 0x000fd00000000f00 */
[----:B------:R-:W-:Y:S05]  /*1400*/  WARPSYNC.COLLECTIVE R12, `(.L_x_539) ;  /* 0x000000000c087348 */ /* 0x000fea0003c00000 */
[----:B------:R0:W1:Y:S02]  /*1410*/  SHFL.BFLY P2, R17, R27, R14, R13 ;  /* 0x0c00000e1b117389 */ /* 0x000064000004000d */
[----:B01----:R-:W-:Y:S01]  /*1420*/  ENDCOLLECTIVE ;  /* 0x000000000000791b */ /* 0x003fe20003800000 */
.L_x_539:
[----:B------:R-:W-:Y:S01]  /*1430*/  HFMA2.MMA R14, -RZ, RZ, 0, 1.1920928955078125e-07 ;  /* 0x00000002ff0e7435 */ /* 0x000fe200000001ff */
[----:B------:R-:W-:-:S05]  /*1440*/  MOV R16, R17 ;  /* 0x0000001100107202 */ /* 0x000fca0000000f00 */
[----:B------:R-:W-:-:S05]  /*1450*/  FADD.FTZ R16, R15, R16 ;  /* 0x000000100f107221 */ /* 0x000fca0000010000 */
[----:B------:R-:W-:-:S07]  /*1460*/  MOV R27, R16 ;  /* 0x00000010001b7202 */ /* 0x000fce0000000f00 */
[----:B------:R-:W-:Y:S05]  /*1470*/  WARPSYNC.COLLECTIVE R12, `(.L_x_540) ;  /* 0x000000000c087348 */ /* 0x000fea0003c00000 */
[----:B------:R0:W1:Y:S02]  /*1480*/  SHFL.BFLY P2, R17, R27, R14, R13 ;  /* 0x0c00000e1b117389 */ /* 0x000064000004000d */
[----:B01----:R-:W-:Y:S01]  /*1490*/  ENDCOLLECTIVE ;  /* 0x000000000000791b */ /* 0x003fe20003800000 */
.L_x_540:
[----:B------:R-:W-:Y:S01]  /*14a0*/  HFMA2.MMA R14, -RZ, RZ, 0, 2.384185791015625e-07 ;  /* 0x00000004ff0e7435 */ /* 0x000fe200000001ff */
[----:B------:R-:W-:-:S05]  /*14b0*/  MOV R19, R17 ;  /* 0x0000001100137202 */ /* 0x000fca0000000f00 */
[----:B------:R-:W-:-:S05]  /*14c0*/  FADD.FTZ R15, R16, R19 ;  /* 0x00000013100f7221 */ /* 0x000fca0000010000 */
[----:B------:R-:W-:-:S07]  /*14d0*/  MOV R27, R15 ;  /* 0x0000000f001b7202 */ /* 0x000fce0000000f00 */
[----:B------:R-:W-:Y:S05]  /*14e0*/  WARPSYNC.COLLECTIVE R12, `(.L_x_541) ;  /* 0x000000000c087348 */ /* 0x000fea0003c00000 */
[----:B------:R0:W1:Y:S02]  /*14f0*/  SHFL.BFLY P2, R17, R27, R14, R13 ;  /* 0x0c00000e1b117389 */ /* 0x000064000004000d */
[----:B01----:R-:W-:Y:S01]  /*1500*/  ENDCOLLECTIVE ;  /* 0x000000000000791b */ /* 0x003fe20003800000 */
.L_x_541:
[----:B------:R-:W-:Y:S01]  /*1510*/  HFMA2.MMA R14, -RZ, RZ, 0, 4.76837158203125e-07 ;  /* 0x00000008ff0e7435 */ /* 0x000fe200000001ff */
[----:B------:R-:W-:-:S05]  /*1520*/  MOV R18, R17 ;  /* 0x0000001100127202 */ /* 0x000fca0000000f00 */
[----:B------:R-:W-:-:S05]  /*1530*/  FADD.FTZ R20, R15, R18 ;  /* 0x000000120f147221 */ /* 0x000fca0000010000 */
[----:B------:R-:W-:-:S07]  /*1540*/  MOV R27, R20 ;  /* 0x00000014001b7202 */ /* 0x000fce0000000f00 */
[----:B------:R-:W-:Y:S05]  /*1550*/  WARPSYNC.COLLECTIVE R12, `(.L_x_542) ;  /* 0x000000000c087348 */ /* 0x000fea0003c00000 */
[----:B------:R0:W1:Y:S02]  /*1560*/  SHFL.BFLY P2, R17, R27, R14, R13 ;  /* 0x0c00000e1b117389 */ /* 0x000064000004000d */
[----:B01----:R-:W-:Y:S01]  /*1570*/  ENDCOLLECTIVE ;  /* 0x000000000000791b */ /* 0x003fe20003800000 */
.L_x_542:
[----:B------:R-:W-:Y:S01]  /*1580*/  HFMA2.MMA R14, -RZ, RZ, 0, 9.5367431640625e-07 ;  /* 0x00000010ff0e7435 */ /* 0x000fe200000001ff */
[----:B------:R-:W-:-:S04]  /*1590*/  IMAD.MOV.U32 R21, RZ, RZ, R17 ;  /* 0x000000ffff157224 */ /* 0x000fc800078e0011 */
[----:B------:R-:W-:-:S05]  /*15a0*/  FADD.FTZ R16, R20, R21 ;  /* 0x0000001514107221 */ /* 0x000fca0000010000 */
[----:B------:R-:W-:-:S07]  /*15b0*/  MOV R27, R16 ;  /* 0x00000010001b7202 */ /* 0x000fce0000000f00 */
[----:B------:R-:W-:Y:S05]  /*15c0*/  WARPSYNC.COLLECTIVE R12, `(.L_x_543) ;  /* 0x000000000c087348 */ /* 0x000fea0003c00000 */
[----:B------:R0:W1:Y:S02]  /*15d0*/  SHFL.BFLY P2, R17, R27, R14, R13 ;  /* 0x0c00000e1b117389 */ /* 0x000064000004000d */
[----:B01----:R-:W-:Y:S01]  /*15e0*/  ENDCOLLECTIVE ;  /* 0x000000000000791b */ /* 0x003fe20003800000 */
.L_x_543:
[----:B------:R-:W-:Y:S01]  /*15f0*/  HFMA2.MMA R14, -RZ, RZ, 0, 5.9604644775390625e-08 ;  /* 0x00000001ff0e7435 */ /* 0x000fe200000001ff */
[----:B------:R-:W-:Y:S02]  /*1600*/  MOV R27, R9 ;  /* 0x00000009001b7202 */ /* 0x000fe40000000f00 */
[----:B------:R-:W-:-:S08]  /*1610*/  MOV R15, R17 ;  /* 0x00000011000f7202 */ /* 0x000fd00000000f00 */
[----:B------:R-:W-:Y:S05]  /*1620*/  WARPSYNC.COLLECTIVE R12, `(.L_x_544) ;  /* 0x000000000c087348 */ /* 0x000fea0003c00000 */
[----:B------:R0:W1:Y:S02]  /*1630*/  SHFL.BFLY P2, R17, R27, R14, R13 ;  /* 0x0c00000e1b117389 */ /* 0x000064000004000d */
[----:B01----:R-:W-:Y:S01]  /*1640*/  ENDCOLLECTIVE ;  /* 0x000000000000791b */ /* 0x003fe20003800000 */
.L_x_544:
[----:B------:R-:W-:Y:S01]  /*1650*/  HFMA2.MMA R14, -RZ, RZ, 0, 1.1920928955078125e-07 ;  /* 0x00000002ff0e7435 */ /* 0x000fe200000001ff */
[----:B------:R-:W-:-:S05]  /*1660*/  MOV R18, R17 ;  /* 0x0000001100127202 */ /* 0x000fca0000000f00 */
[----:B------:R-:W-:-:S05]  /*1670*/  FADD.FTZ R20, R9, R18 ;  /* 0x0000001209147221 */ /* 0x000fca0000010000 */
[----:B------:R-:W-:-:S07]  /*1680*/  MOV R27, R20 ;  /* 0x00000014001b7202 */ /* 0x000fce0000000f00 */
[----:B------:R-:W-:Y:S05]  /*1690*/  WARPSYNC.COLLECTIVE R12, `(.L_x_545) ;  /* 0x000000000c087348 */ /* 0x000fea0003c00000 */
[----:B------:R0:W1:Y:S02]  /*16a0*/  SHFL.BFLY P2, R17, R27, R14, R13 ;  /* 0x0c00000e1b117389 */ /* 0x000064000004000d */
[----:B01----:R-:W-:Y:S01]  /*16b0*/  ENDCOLLECTIVE ;  /* 0x000000000000791b */ /* 0x003fe20003800000 */
.L_x_545:
[----:B------:R-:W-:Y:S01]  /*16c0*/  HFMA2.MMA R14, -RZ, RZ, 0, 2.384185791015625e-07 ;  /* 0x00000004ff0e7435 */ /* 0x000fe200000001ff */
[----:B------:R-:W-:-:S05]  /*16d0*/  MOV R21, R17 ;  /* 0x0000001100157202 */ /* 0x000fca0000000f00 */
[----:B------:R-:W-:-:S05]  /*16e0*/  FADD.FTZ R9, R20, R21 ;  /* 0x0000001514097221 */ /* 0x000fca0000010000 */
[----:B------:R-:W-:-:S07]  /*16f0*/  MOV R27, R9 ;  /* 0x00000009001b7202 */ /* 0x000fce0000000f00 */
[----:B------:R-:W-:Y:S05]  /*1700*/  WARPSYNC.COLLECTIVE R12, `(.L_x_546) ;  /* 0x000000000c087348 */ /* 0x000fea0003c00000 */
[----:B------:R0:W1:Y:S02]  /*1710*/  SHFL.BFLY P2, R17, R27, R14, R13 ;  /* 0x0c00000e1b117389 */ /* 0x000064000004000d */
[----:B01----:R-:W-:Y:S01]  /*1720*/  ENDCOLLECTIVE ;  /* 0x000000000000791b */ /* 0x003fe20003800000 */
.L_x_546:
[----:B------:R-:W-:Y:S01]  /*1730*/  HFMA2.MMA R14, -RZ, RZ, 0, 4.76837158203125e-07 ;  /* 0x00000008ff0e7435 */ /* 0x000fe200000001ff */
[----:B------:R-:W-:-:S05]  /*1740*/  MOV R22, R17 ;  /* 0x0000001100167202 */ /* 0x000fca0000000f00 */
[----:B------:R-:W-:-:S05]  /*1750*/  FADD.FTZ R22, R9, R22 ;  /* 0x0000001609167221 */ /* 0x000fca0000010000 */
[----:B------:R-:W-:-:S07]  /*1760*/  MOV R27, R22 ;  /* 0x00000016001b7202 */ /* 0x000fce0000000f00 */
[----:B------:R-:W-:Y:S05]  /*1770*/  WARPSYNC.COLLECTIVE R12, `(.L_x_547) ;  /* 0x000000000c087348 */ /* 0x000fea0003c00000 */
[----:B------:R0:W1:Y:S02]  /*1780*/  SHFL.BFLY P2, R17, R27, R14, R13 ;  /* 0x0c00000e1b117389 */ /* 0x000064000004000d */
[----:B01----:R-:W-:Y:S01]  /*1790*/  ENDCOLLECTIVE ;  /* 0x000000000000791b */ /* 0x003fe20003800000 */
.L_x_547:
[----:B------:R-:W-:Y:S01]  /*17a0*/  HFMA2.MMA R14, -RZ, RZ, 0, 9.5367431640625e-07 ;  /* 0x00000010ff0e7435 */ /* 0x000fe200000001ff */
[----:B------:R-:W-:-:S05]  /*17b0*/  MOV R23, R17 ;  /* 0x0000001100177202 */ /* 0x000fca0000000f00 */
[----:B------:R-:W-:-:S04]  /*17c0*/  FADD.FTZ R18, R22, R23 ;  /* 0x0000001716127221 */ /* 0x000fc80000010000 */
[----:B------:R-:W-:-:S07]  /*17d0*/  IMAD.MOV.U32 R27, RZ, RZ, R18 ;  /* 0x000000ffff1b7224 */ /* 0x000fce00078e0012 */
[----:B------:R-:W-:Y:S05]  /*17e0*/  WARPSYNC.COLLECTIVE R12, `(.L_x_548) ;  /* 0x000000000c087348 */ /* 0x000fea0003c00000 */
[----:B------:R0:W1:Y:S02]  /*17f0*/  SHFL.BFLY P2, R17, R27, R14, R13 ;  /* 0x0c00000e1b117389 */ /* 0x000064000004000d */
[----:B01----:R-:W-:Y:S01]  /*1800*/  ENDCOLLECTIVE ;  /* 0x000000000000791b */ /* 0x003fe20003800000 */
.L_x_548:
[----:B------:R-:W-:Y:S01]  /*1810*/  HFMA2.MMA R14, -RZ, RZ, 0, 5.9604644775390625e-08 ;  /* 0x00000001ff0e7435 */ /* 0x000fe200000001ff */
[----:B------:R-:W-:Y:S02]  /*1820*/  MOV R27, R8 ;  /* 0x00000008001b7202 */ /* 0x000fe40000000f00 */
[----:B------:R-:W-:-:S08]  /*1830*/  MOV R9, R17 ;  /* 0x0000001100097202 */ /* 0x000fd00000000f00 */
[----:B------:R-:W-:Y:S05]  /*1840*/  WARPSYNC.COLLECTIVE R12, `(.L_x_549) ;  /* 0x000000000c087348 */ /* 0x000fea0003c00000 */
[----:B------:R0:W1:Y:S02]  /*1850*/  SHFL.BFLY P2, R17, R27, R14, R13 ;  /* 0x0c00000e1b117389 */ /* 0x000064000004000d */
[----:B01----:R-:W-:Y:S01]  /*1860*/  ENDCOLLECTIVE ;  /* 0x000000000000791b */ /* 0x003fe20003800000 */
.L_x_549:
[----:B------:R-:W-:Y:S01]  /*1870*/  HFMA2.MMA R14, -RZ, RZ, 0, 1.1920928955078125e-07 ;  /* 0x00000002ff0e7435 */ /* 0x000fe200000001ff */
[----:B------:R-:W-:-:S05]  /*1880*/  MOV R19, R17 ;  /* 0x0000001100137202 */ /* 0x000fca0000000f00 */
[----:B------:R-:W-:-:S05]  /*1890*/  FADD.FTZ R23, R8, R19 ;  /* 0x0000001308177221 */ /* 0x000fca0000010000 */
[----:B------:R-:W-:-:S07]  /*18a0*/  MOV R27, R23 ;  /* 0x00000017001b7202 */ /* 0x000fce0000000f00 */
[----:B------:R-:W-:Y:S05]  /*18b0*/  WARPSYNC.COLLECTIVE R12, `(.L_x_550) ;  /* 0x000000000c087348 */ /* 0x000fea0003c00000 */
[----:B------:R0:W1:Y:S02]  /*18c0*/  SHFL.BFLY P2, R17, R27, R14, R13 ;  /* 0x0c00000e1b117389 */ /* 0x000064000004000d */
[----:B01----:R-:W-:Y:S01]  /*18d0*/  ENDCOLLECTIVE ;  /* 0x000000000000791b */ /* 0x003fe20003800000 */
.L_x_550:
[----:B------:R-:W-:Y:S01]  /*18e0*/  HFMA2.MMA R14, -RZ, RZ, 0, 2.384185791015625e-07 ;  /* 0x00000004ff0e7435 */ /* 0x000fe200000001ff */
[----:B------:R-:W-:-:S05]  /*18f0*/  MOV R22, R17 ;  /* 0x0000001100167202 */ /* 0x000fca0000000f00 */
[----:B------:R-:W-:-:S05]  /*1900*/  FADD.FTZ R8, R23, R22 ;  /* 0x0000001617087221 */ /* 0x000fca0000010000 */
[----:B------:R-:W-:-:S07]  /*1910*/  MOV R27, R8 ;  /* 0x00000008001b7202 */ /* 0x000fce0000000f00 */
[----:B------:R-:W-:Y:S05]  /*1920*/  WARPSYNC.COLLECTIVE R12, `(.L_x_551) ;  /* 0x000000000c087348 */ /* 0x000fea0003c00000 */
[----:B------:R0:W1:Y:S02]  /*1930*/  SHFL.BFLY P2, R17, R27, R14, R13 ;  /* 0x0c00000e1b117389 */ /* 0x000064000004000d */
[----:B01----:R-:W-:Y:S01]  /*1940*/  ENDCOLLECTIVE ;  /* 0x000000000000791b */ /* 0x003fe20003800000 */
.L_x_551:
[----:B------:R-:W-:Y:S01]  /*1950*/  HFMA2.MMA R14, -RZ, RZ, 0, 4.76837158203125e-07 ;  /* 0x00000008ff0e7435 */ /* 0x000fe200000001ff */
[----:B------:R-:W-:-:S05]  /*1960*/  MOV R21, R17 ;  /* 0x0000001100157202 */ /* 0x000fca0000000f00 */
[----:B------:R-:W-:-:S05]  /*1970*/  FADD.FTZ R24, R8, R21 ;  /* 0x0000001508187221 */ /* 0x000fca0000010000 */
[----:B------:R-:W-:-:S07]  /*1980*/  MOV R27, R24 ;  /* 0x00000018001b7202 */ /* 0x000fce0000000f00 */
[----:B------:R-:W-:Y:S05]  /*1990*/  WARPSYNC.COLLECTIVE R12, `(.L_x_552) ;  /* 0x000000000c087348 */ /* 0x000fea0003c00000 */
[----:B------:R0:W1:Y:S02]  /*19a0*/  SHFL.BFLY P2, R17, R27, R14, R13 ;  /* 0x0c00000e1b117389 */ /* 0x000064000004000d */
[----:B01----:R-:W-:Y:S01]  /*19b0*/  ENDCOLLECTIVE ;  /* 0x000000000000791b */ /* 0x003fe20003800000 */
.L_x_552:
[----:B------:R-:W-:Y:S01]  /*19c0*/  HFMA2.MMA R14, -RZ, RZ, 0, 9.5367431640625e-07 ;  /* 0x00000010ff0e7435 */ /* 0x000fe200000001ff */
[----:B------:R-:W-:-:S05]  /*19d0*/  MOV R25, R17 ;  /* 0x0000001100197202 */ /* 0x000fca0000000f00 */
[----:B------:R-:W-:-:S05]  /*19e0*/  FADD.FTZ R25, R24, R25 ;  /* 0x0000001918197221 */ /* 0x000fca0000010000 */
[----:B------:R-:W-:-:S07]  /*19f0*/  MOV R27, R25 ;  /* 0x00000019001b7202 */ /* 0x000fce0000000f00 */
[----:B------:R-:W-:Y:S05]  /*1a00*/  WARPSYNC.COLLECTIVE R12, `(.L_x_553) ;  /* 0x000000000c087348 */ /* 0x000fea0003c00000 */
[----:B------:R0:W1:Y:S02]  /*1a10*/  SHFL.BFLY P2, R17, R27, R14, R13 ;  /* 0x0c00000e1b117389 */ /* 0x000064000004000d */
[----:B01----:R-:W-:Y:S01]  /*1a20*/  ENDCOLLECTIVE ;  /* 0x000000000000791b */ /* 0x003fe20003800000 */
.L_x_553:
[----:B------:R-:W-:Y:S05]  /*1a30*/  BRA `(.L_x_554) ;  /* 0xfffffff400387947 */ /* 0x000fea000383ffff */
.L_x_555:
        /* <DEDUP_REMOVED lines=12> */
.L_x_3525:


//--------------------- .text._ZN10layer_norm31ln_parallel_residual_bwd_kernelINS_13Kernel_traitsI6__halfS2_S2_S2_fjLj8192ELj1ELj1ELj8ELj16ENS_18Kernel_traits_baseILj8192ES2_S2_S2_S2_fjLj256EEEEELb1ELb1ELb0EEEvNS_9BwdParamsE --------------------------
	.section	.text._ZN10layer_norm31ln_parallel_residual_bwd_kernelINS_13Kernel_traitsI6__halfS2_S2_S2_fjLj8192ELj1ELj1ELj8ELj16ENS_18Kernel_traits_baseILj8192ES2_S2_S2_S2_fjLj256EEEEELb1ELb1ELb0EEEvNS_9BwdParamsE,"ax",@progbits
	.align	128
        .global         _ZN10layer_norm31ln_parallel_residual_bwd_kernelINS_13Kernel_traitsI6__halfS2_S2_S2_fjLj8192ELj1ELj1ELj8ELj16ENS_18Kernel_traits_baseILj8192ES2_S2_S2_S2_fjLj256EEEEELb1ELb1ELb0EEEvNS_9BwdParamsE
        .type           _ZN10layer_norm31ln_parallel_residual_bwd_kernelINS_13Kernel_traitsI6__halfS2_S2_S2_fjLj8192ELj1ELj1ELj8ELj16ENS_18Kernel_traits_baseILj8192ES2_S2_S2_S2_fjLj256EEEEELb1ELb1ELb0EEEvNS_9BwdParamsE,@function
        .size           _ZN10layer_norm31ln_parallel_residual_bwd_kernelINS_13Kernel_traitsI6__halfS2_S2_S2_fjLj8192ELj1ELj1ELj8ELj16ENS_18Kernel_traits_baseILj8192ES2_S2_S2_S2_fjLj256EEEEELb1ELb1ELb0EEEvNS_9BwdParamsE,(.L_x_3526 - _ZN10layer_norm31ln_parallel_residual_bwd_kernelINS_13Kernel_traitsI6__halfS2_S2_S2_fjLj8192ELj1ELj1ELj8ELj16ENS_18Kernel_traits_baseILj8192ES2_S2_S2_S2_fjLj256EEEEELb1ELb1ELb0EEEvNS_9BwdParamsE)
        .other          _ZN10layer_norm31ln_parallel_residual_bwd_kernelINS_13Kernel_traitsI6__halfS2_S2_S2_fjLj8192ELj1ELj1ELj8ELj16ENS_18Kernel_traits_baseILj8192ES2_S2_S2_S2_fjLj256EEEEELb1ELb1ELb0EEEvNS_9BwdParamsE,@"STO_CUDA_ENTRY STV_DEFAULT"
_ZN10layer_norm31ln_parallel_residual_bwd_kernelINS_13Kernel_traitsI6__halfS2_S2_S2_fjLj8192ELj1ELj1ELj8ELj16ENS_18Kernel_traits_baseILj8192ES2_S2_S2_S2_fjLj256EEEEELb1ELb1ELb0EEEvNS_9BwdParamsE:
.text._ZN10layer_norm31ln_parallel_residual_bwd_kernelINS_13Kernel_traitsI6__halfS2_S2_S2_fjLj8192ELj1ELj1ELj8ELj16ENS_18Kernel_traits_baseILj8192ES2_S2_S2_S2_fjLj256EEEEELb1ELb1ELb0EEEvNS_9BwdParamsE:
        /* <DEDUP_REMOVED lines=17> */
[----:B------:R-:W-:Y:S01]  /*0110*/  ULDC.64 UR20, c[0x0][0x210] ;  /* 0x0000840000147ab9 */ /* 0x000fe20000000a00 */
[----:B0-----:R-:W-:-:S04]  /*0120*/  LOP3.LUT R4, R0, 0xff, RZ, 0xc, !PT ;  /* 0x000000ff00047812 */ /* 0x001fc800078e0cff */
[----:B------:R-:W-:Y:S02]  /*0130*/  LEA.HI.SX32 R3, R3, R4, 0x1d ;  /* 0x0000000403037211 */ /* 0x000fe400078feaff */
[----:B------:R-:W-:Y:S02]  /*0140*/  LOP3.LUT R4, R0, 0xff, RZ, 0xc0, !PT ;  /* 0x000000ff00047812 */ /* 0x000fe400078ec0ff */
[C---:B------:R-:W-:Y:S02]  /*0150*/  LOP3.LUT P5, RZ, R3.reuse, 0xffffff00, RZ, 0xc0, !PT ;  /* 0xffffff0003ff7812 */ /* 0x040fe400078ac0ff */
[C---:B------:R-:W-:Y:S02]  /*0160*/  ISETP.GE.U32.AND P4, PT, R3.reuse, 0x200, PT ;  /* 0x000002000300780c */ /* 0x040fe40003f86070 */
[C---:B------:R-:W-:Y:S02]  /*0170*/  ISETP.GE.U32.AND P3, PT, R3.reuse, 0x300, PT ;  /* 0x000003000300780c */ /* 0x040fe40003f66070 */
[----:B------:R-:W-:-:S02]  /*0180*/  ISETP.GE.U32.AND P2, PT, R3, 0x400, PT ;  /* 0x000004000300780c */ /* 0x000fc40003f46070 */
[----:B------:R-:W-:-:S05]  /*0190*/  MOV R3, R4 ;  /* 0x0000000400037202 */ /* 0x000fca0000000f00 */
[----:B------:R-:W0:Y:S08]  /*01a0*/  @P5 LDC.64 R6, c[0x0][0x260] ;  /* 0x00009800ff065b82 */ /* 0x000e300000000a00 */
        /* <DEDUP_REMOVED lines=9> */
[C---:B---3--:R-:W-:Y:S01]  /*0240*/  @P3 IMAD.WIDE.U32 R12, R3.reuse, 0x10, R12 ;  /* 0x00000010030c3825 */ /* 0x048fe200078e000c */
[----:B------:R-:W-:-:S04]  /*0250*/  @P3 IADD3 R3, R3, 0x100, RZ ;  /* 0x0000010003033810 */ /* 0x000fc80007ffe0ff */
[----:B------:R0:W5:Y:S01]  /*0260*/  @P3 LDG.E.128 R28, desc[UR4][R12.64] ;  /* 0x000000040c1c3981 */ /* 0x000162000c1e1d00 */
        /* <DEDUP_REMOVED lines=37> */
[----:B------:R-:W-:Y:S01]  /*04c0*/  ULDC.U8 UR6, c[0x0][0x2a0] ;  /* 0x0000a80000067ab9 */ /* 0x000fe20000000000 */
[--C-:B-----5:R-:W-:Y:S01]  /*04d0*/  HADD2.F32 R5, -RZ, R16.reuse.H0_H0 ;  /* 0x20000010ff057230 */ /* 0x120fe20000004100 */
[----:B------:R-:W-:Y:S01]  /*04e0*/  ISETP.NE.AND P0, PT, RZ, UR6, PT ;  /* 0x00000006ff007c0c */ /* 0x000fe2000bf05270 */
[----:B------:R-:W-:Y:S01]  /*04f0*/  HADD2.F32 R6, -RZ, R16.H1_H1 ;  /* 0x30000010ff067230 */ /* 0x000fe20000004100 */
[----:B------:R-:W-:Y:S01]  /*0500*/  HFMA2.MMA R138, -RZ, RZ, 0, 5.9604644775390625e-08 ;  /* 0x00000001ff8a7435 */ /* 0x000fe200000001ff */
[--C-:B------:R-:W-:Y:S01]  /*0510*/  HADD2.F32 R7, -RZ, R17.reuse.H0_H0 ;  /* 0x20000011ff077230 */ /* 0x100fe20000004100 */
[----:B------:R-:W-:Y:S01]  /*0520*/  HFMA2.MMA R101, -RZ, RZ, 0, 0 ;  /* 0x00000000ff657435 */ /* 0x000fe200000001ff */
[----:B------:R-:W-:Y:S02]  /*0530*/  HADD2.F32 R8, -RZ, R17.H1_H1 ;  /* 0x30000011ff087230 */ /* 0x000fe40000004100 */
[--C-:B------:R-:W-:Y:S02]  /*0540*/  HADD2.F32 R9, -RZ, R18.reuse.H0_H0 ;  /* 0x20000012ff097230 */ /* 0x100fe40000004100 */
[----:B------:R-:W-:-:S02]  /*0550*/  HADD2.F32 R10, -RZ, R18.H1_H1 ;  /* 0x30000012ff0a7230 */ /* 0x000fc40000004100 */
[--C-:B------:R-:W-:Y:S02]  /*0560*/  HADD2.F32 R11, -RZ, R19.reuse.H0_H0 ;  /* 0x20000013ff0b7230 */ /* 0x100fe40000004100 */
[----:B------:R-:W-:Y:S02]  /*0570*/  HADD2.F32 R12, -RZ, R19.H1_H1 ;  /* 0x30000013ff0c7230 */ /* 0x000fe40000004100 */
[--C-:B------:R-:W-:Y:S02]  /*0580*/  HADD2.F32 R13, -RZ, R20.reuse.H0_H0 ;  /* 0x20000014ff0d7230 */ /* 0x100fe40000004100 */
        /* <DEDUP_REMOVED lines=18> */
[----:B------:R-:W-:Y:S01]  /*06b0*/  HADD2.F32 R32, -RZ, R37.H1_H1 ;  /* 0x30000025ff207230 */ /* 0x000fe20000004100 */
[----:B------:R-:W-:Y:S01]  /*06c0*/  MOV R37, R3 ;  /* 0x0000000300257202 */ /* 0x000fe20000000f00 */
[--C-:B------:R-:W-:Y:S02]  /*06d0*/  HADD2.F32 R33, -RZ, R38.reuse.H0_H0 ;  /* 0x20000026ff217230 */ /* 0x100fe40000004100 */
[----:B------:R-:W-:Y:S01]  /*06e0*/  HADD2.F32 R34, -RZ, R38.H1_H1 ;  /* 0x30000026ff227230 */ /* 0x000fe20000004100 */
[----:B------:R-:W-:Y:S01]  /*06f0*/  P2R R38, PR, RZ, 0x1 ;  /* 0x00000001ff267803 */ /* 0x000fe20000000000 */
[----:B------:R-:W-:-:S02]  /*0700*/  HADD2.F32 R35, -RZ, R39.H0_H0 ;  /* 0x20000027ff237230 */ /* 0x000fc40000004100 */
[----:B------:R-:W-:-:S07]  /*0710*/  HADD2.F32 R36, -RZ, R39.H1_H1 ;  /* 0x30000027ff247230 */ /* 0x000fce0000004100 */
.L_x_574:
[----:B0123--:R-:W0:Y:S01]  /*0720*/  LDC.64 R128, c[0x0][0x250] ;  /* 0x00009400ff807b82 */ /* 0x00fe220000000a00 */
[----:B------:R-:W-:Y:S01]  /*0730*/  ISETP.NE.AND P0, PT, R38, RZ, PT ;  /* 0x000000ff2600720c */ /* 0x000fe20003f05270 */
[----:B0-----:R-:W-:-:S06]  /*0740*/  IMAD.WIDE R130, R37, 0x4, R128 ;  /* 0x0000000425827825 */ /* 0x001fcc00078e0280 */
[----:B------:R-:W0:Y:S01]  /*0750*/  LDC.64 R128, c[0x0][0x258] ;  /* 0x00009600ff807b82 */ /* 0x000e220000000a00 */
[----:B------:R-:W2:Y:S01]  /*0760*/  LDG.E R130, desc[UR4][R130.64] ;  /* 0x0000000482827981 */ /* 0x000ea2000c1e1900 */
[----:B0-----:R-:W-:-:S05]  /*0770*/  IMAD.WIDE R128, R37, 0x4, R128 ;  /* 0x0000000425807825 */ /* 0x001fca00078e0280 */
[----:B-----5:R0:W5:Y:S01]  /*0780*/  LDG.E R144, desc[UR4][R128.64] ;  /* 0x0000000480907981 */ /* 0x020162000c1e1900 */
[----:B------:R-:W-:Y:S01]  /*0790*/  MOV R2, UR22 ;  /* 0x0000001600027c02 */ /* 0x000fe20008000f00 */
[----:B------:R-:W-:Y:S01]  /*07a0*/  BSSY B0, `(.L_x_557) ;  /* 0x0000068000007945 */ /* 0x000fe20003800000 */
[----:B------:R-:W-:-:S03]  /*07b0*/  CS2R R142, SRZ ;  /* 0x00000000008e7805 */ /* 0x000fc6000001ff00 */
[----:B------:R-:W-:-:S05]  /*07c0*/  IMAD R39, R37, R2, RZ ;  /* 0x0000000225277224 */ /* 0x000fca00078e02ff */
[----:B------:R-:W-:-:S04]  /*07d0*/  SHF.R.S32.HI R132, RZ, 0x1f, R39 ;  /* 0x0000001fff847819 */ /* 0x000fc80000011427 */
[----:B------:R-:W-:-:S04]  /*07e0*/  LEA.HI R39, R132, R39, RZ, 0x3 ;  /* 0x0000002784277211 */ /* 0x000fc800078f18ff */
[----:B------:R-:W-:-:S04]  /*07f0*/  LEA.HI.SX32 R39, R39, R4, 0x1d ;  /* 0x0000000427277211 */ /* 0x000fc800078feaff */
[----:B------:R-:W-:Y:S02]  /*0800*/  MOV R188, R39 ;  /* 0x0000002700bc7202 */ /* 0x000fe40000000f00 */
        /* <DEDUP_REMOVED lines=16> */
[----:B-1----:R-:W-:-:S04]  /*0910*/  @P0 IADD3 R136, P1, R3, R136, RZ ;  /* 0x0000008803880210 */ /* 0x002fc80007f3e0ff */
[----:B------:R-:W-:Y:S02]  /*0920*/  @P0 IADD3.X R137, R140, R137, RZ, P1, !PT ;  /* 0x000000898c890210 */ /* 0x000fe40000ffe4ff */
[----:B------:R-:W-:-:S03]  /*0930*/  ISETP.NE.U32.AND P1, PT, RZ, UR8, PT ;  /* 0x00000008ff007c0c */ /* 0x000fc6000bf25070 */
[----:B------:R0:W5:Y:S01]  /*0940*/  @P0 LDG.E.64 R220, desc[UR4][R136.64] ;  /* 0x0000000488dc0981 */ /* 0x000162000c1e1b00 */
[----:B------:R-:W-:-:S13]  /*0950*/  ISETP.NE.AND.EX P1, PT, RZ, UR9, PT, P1 ;  /* 0x00000009ff007c0c */ /* 0x000fda000bf25310 */
[----:B------:R-:W-:-:S04]  /*0960*/  @P1 LEA R140, P0, R39, UR8, 0x4 ;  /* 0x00000008278c1c11 */ /* 0x000fc8000f8020ff */
[----:B------:R-:W-:-:S05]  /*0970*/  @P1 LEA.HI.X R141, R39, UR9, RZ, 0x4, P0 ;  /* 0x00000009278d1c11 */ /* 0x000fca00080f24ff */
[----:B------:R1:W5:Y:S01]  /*0980*/  @P1 LDG.E.128 R104, desc[UR4][R140.64] ;  /* 0x000000048c681981 */ /* 0x000362000c1e1d00 */
[----:B------:R-:W-:Y:S01]  /*0990*/  IADD3 R188, R39, 0x100, RZ ;  /* 0x0000010027bc7810 */ /* 0x000fe20007ffe0ff */
[--C-:B--2---:R-:W-:Y:S02]  /*09a0*/  HADD2.F32 R142, -RZ, R132.reuse.H0_H0 ;  /* 0x20000084ff8e7230 */ /* 0x104fe40000004100 */
[----:B------:R-:W-:-:S03]  /*09b0*/  HADD2.F32 R132, -RZ, R132.H1_H1 ;  /* 0x30000084ff847230 */ /* 0x000fc60000004100 */
[C---:B------:R-:W-:Y:S01]  /*09c0*/  FADD.FTZ R3, -R139.reuse, R142 ;  /* 0x0000008e8b037221 */ /* 0x040fe20000010100 */
[--C-:B------:R-:W-:Y:S02]  /*09d0*/  HADD2.F32 R146, -RZ, R133.reuse.H0_H0 ;  /* 0x20000085ff927230 */ /* 0x100fe40000004100 */
[----:B------:R-:W-:Y:S02]  /*09e0*/  HADD2.F32 R150, -RZ, R133.H1_H1 ;  /* 0x30000085ff967230 */ /* 0x000fe40000004100 */
[----:B-----5:R-:W-:Y:S01]  /*09f0*/  FMUL.FTZ R3, R144, R3 ;  /* 0x0000000390037220 */ /* 0x020fe20000410000 */
[--C-:B------:R-:W-:Y:S02]  /*0a00*/  HADD2.F32 R152, -RZ, R134.reuse.H0_H0 ;  /* 0x20000086ff987230 */ /* 0x100fe40000004100 */
[----:B------:R-:W-:Y:S02]  /*0a10*/  HADD2.F32 R134, -RZ, R134.H1_H1 ;  /* 0x30000086ff867230 */ /* 0x000fe40000004100 */
[----:B------:R-:W-:Y:S01]  /*0a20*/  FADD.FTZ R149, -R139, R146 ;  /* 0x000000928b957221 */ /* 0x000fe20000010100 */
[----:B---3--:R-:W-:-:S02]  /*0a30*/  HADD2.F32 R212, -RZ, R128.H0_H0 ;  /* 0x20000080ffd47230 */ /* 0x008fc40000004100 */
[--C-:B------:R-:W-:Y:S02]  /*0a40*/  HADD2.F32 R148, -RZ, R129.reuse.H0_H0 ;  /* 0x20000081ff947230 */ /* 0x100fe40000004100 */
        /* <DEDUP_REMOVED lines=10> */
[----:B------:R-:W-:Y:S02]  /*0af0*/  HADD2.F32 R132, -RZ, R131.H1_H1 ;  /* 0x30000083ff847230 */ /* 0x000fe40000004100 */
[-C--:B------:R-:W-:Y:S01]  /*0b00*/  FFMA.FTZ R101, R210, R128.reuse, R101 ;  /* 0x00000080d2657223 */ /* 0x080fe20000010065 */
[----:B------:R-:W-:Y:S01]  /*0b10*/  FMUL.FTZ R205, R6, R128 ;  /* 0x0000008006cd7220 */ /* 0x000fe20000410000 */
[----:B------:R-:W-:Y:S01]  /*0b20*/  FADD.FTZ R131, -R139, R134 ;  /* 0x000000868b837221 */ /* 0x000fe20000010100 */
[C---:B------:R-:W-:Y:S01]  /*0b30*/  FMUL.FTZ R149, R144.reuse, R149 ;  /* 0x0000009590957220 */ /* 0x040fe20000410000 */
[----:B------:R-:W-:Y:S01]  /*0b40*/  FMUL.FTZ R146, R144, R129 ;  /* 0x0000008190927220 */ /* 0x000fe20000410000 */
[----:B------:R-:W-:Y:S01]  /*0b50*/  FADD.FTZ R128, RZ, R212 ;  /* 0x000000d4ff807221 */ /* 0x000fe20000010000 */
[----:B------:R-:W-:Y:S01]  /*0b60*/  FFMA.FTZ R129, R3, R212, RZ ;  /* 0x000000d403817223 */ /* 0x000fe200000100ff */
[----:B------:R-:W-:-:S02]  /*0b70*/  HADD2.F32 R133, -RZ, R130.H0_H0 ;  /* 0x20000082ff857230 */ /* 0x000fc40000004100 */
[----:B------:R-:W-:Y:S01]  /*0b80*/  FADD.FTZ R151, -R139, R152 ;  /* 0x000000988b977221 */ /* 0x000fe20000010100 */
[----:B------:R-:W-:Y:S02]  /*0b90*/  HADD2.F32 R130, -RZ, R130.H1_H1 ;  /* 0x30000082ff827230 */ /* 0x000fe40000004100 */
[----:B------:R-:W-:Y:S01]  /*0ba0*/  FMUL.FTZ R152, R144, R131 ;  /* 0x0000008390987220 */ /* 0x000fe20000410000 */
[----:B------:R-:W-:Y:S01]  /*0bb0*/  FADD.FTZ R70, R70, R148 ;  /* 0x0000009446467221 */ /* 0x000fe20000010000 */
[-C--:B------:R-:W-:Y:S01]  /*0bc0*/  FFMA.FTZ R102, R149, R148.reuse, R102 ;  /* 0x0000009495667223 */ /* 0x080fe20000010066 */
[----:B------:R-:W-:Y:S01]  /*0bd0*/  FADD.FTZ R131, R128, R205 ;  /* 0x000000cd80837221 */ /* 0x000fe20000010000 */
[----:B------:R-:W-:Y:S01]  /*0be0*/  FMUL.FTZ R148, R7, R148 ;  /* 0x0000009407947220 */ /* 0x000fe20000410000 */
[----:B------:R-:W-:Y:S01]  /*0bf0*/  FFMA.FTZ R128, R210, R205, R129 ;  /* 0x000000cdd2807223 */ /* 0x000fe20000010081 */
[--C-:B0-----:R-:W-:Y:S02]  /*0c00*/  HADD2.F32 R136, -RZ, R135.reuse.H0_H0 ;  /* 0x20000087ff887230 */ /* 0x101fe40000004100 */
        /* <DEDUP_REMOVED lines=8> */
[----:B------:R-:W-:Y:S01]  /*0c90*/  FADD.FTZ R157, -R139, R136 ;  /* 0x000000888b9d7221 */ /* 0x000fe20000010100 */
[----:B------:R-:W-:Y:S01]  /*0ca0*/  FMUL.FTZ R151, R144, R151 ;  /* 0x0000009790977220 */ /* 0x000fe20000410000 */
[----:B------:R-:W-:Y:S01]  /*0cb0*/  FMUL.FTZ R150, R9, R133 ;  /* 0x0000008509967220 */ /* 0x000fe20000410000 */
[----:B------:R-:W-:Y:S01]  /*0cc0*/  FADD.FTZ R131, R130, R153 ;  /* 0x0000009982837221 */ /* 0x000fe20000010000 */
[----:B------:R-:W-:Y:S01]  /*0cd0*/  FFMA.FTZ R128, R146, R153, R129 ;  /* 0x0000009992807223 */ /* 0x000fe20000010081 */
[----:B------:R-:W-:-:S02]  /*0ce0*/  HADD2.F32 R156, -RZ, R135.H1_H1 ;  /* 0x30000087ff9c7230 */ /* 0x000fc40000004100 */
        /* <DEDUP_REMOVED lines=16> */
[C---:B------:R-:W-:Y:S01]  /*0df0*/  FFMA.FTZ R99, R158.reuse, R132, R99 ;  /* 0x000000849e637223 */ /* 0x040fe20000010063 */
[----:B------:R-:W-:Y:S01]  /*0e00*/  FADD.FTZ R143, R131, R156 ;  /* 0x0000009c838f7221 */ /* 0x000fe20000010000 */
[----:B-1----:R-:W-:-:S07]  /*0e10*/  FFMA.FTZ R142, R158, R156, R129 ;  /* 0x0000009c9e8e7223 */ /* 0x002fce0000010081 */
.L_x_558:
[----:B------:R-:W-:Y:S05]  /*0e20*/  BSYNC B0 ;  /* 0x0000000000007941 */ /* 0x000fea0003800000 */
.L_x_557:
[----:B------:R-:W-:Y:S04]  /*0e30*/  BSSY B0, `(.L_x_559) ;  /* 0x0000061000007945 */ /* 0x000fe80003800000 */
[----:B------:R-:W-:Y:S05]  /*0e40*/  @!P4 BRA `(.L_x_560) ;  /* 0x00000004007cc947 */ /* 0x000fea0003800000 */
        /* <DEDUP_REMOVED lines=28> */
[C---:B------:R-:W-:Y:S01]  /*1010*/  FADD.FTZ R129, -R139.reuse, R128 ;  /* 0x000000808b817221 */ /* 0x040fe20000010100 */
[----:B-----5:R-:W-:Y:S01]  /*1020*/  FMUL.FTZ R147, R144, R147 ;  /* 0x0000009390937220 */ /* 0x020fe20000410000 */
[--C-:B------:R-:W-:Y:S02]  /*1030*/  HADD2.F32 R172, -RZ, R130.reuse.H1_H1 ;  /* 0x30000082ffac7230 */ /* 0x100fe40000004100 */
[----:B------:R-:W-:Y:S01]  /*1040*/  FADD.FTZ R161, -R139, R164 ;  /* 0x000000a48ba17221 */ /* 0x000fe20000010100 */
[----:B------:R-:W-:-:S02]  /*1050*/  HADD2.F32 R170, -RZ, R130.H0_H0 ;  /* 0x20000082ffaa7230 */ /* 0x000fc40000004100 */
[----:B------:R-:W-:Y:S01]  /*1060*/  FMUL.FTZ R160, R144, R129 ;  /* 0x0000008190a07220 */ /* 0x000fe20000410000 */
[--C-:B---3--:R-:W-:Y:S02]  /*1070*/  HADD2.F32 R162, -RZ, R132.reuse.H0_H0 ;  /* 0x20000084ffa27230 */ /* 0x108fe40000004100 */
[----:B------:R-:W-:Y:S01]  /*1080*/  FADD.FTZ R129, -R139, R168 ;  /* 0x000000a88b817221 */ /* 0x000fe20000010100 */
[----:B------:R-:W-:Y:S02]  /*1090*/  HADD2.F32 R132, -RZ, R132.H1_H1 ;  /* 0x30000084ff847230 */ /* 0x000fe40000004100 */
[----:B------:R-:W-:Y:S01]  /*10a0*/  FADD.FTZ R60, R60, R162 ;  /* 0x000000a23c3c7221 */ /* 0x000fe20000010000 */
[-C--:B------:R-:W-:Y:S01]  /*10b0*/  FFMA.FTZ R92, R147, R162.reuse, R92 ;  /* 0x000000a2935c7223 */ /* 0x080fe2000001005c */
[----:B------:R-:W-:Y:S01]  /*10c0*/  FMUL.FTZ R162, R13, R162 ;  /* 0x000000a20da27220 */ /* 0x000fe20000410000 */
[--C-:B0-----:R-:W-:Y:S02]  /*10d0*/  HADD2.F32 R136, -RZ, R131.reuse.H0_H0 ;  /* 0x20000083ff887230 */ /* 0x101fe40000004100 */
[----:B------:R-:W-:-:S02]  /*10e0*/  HADD2.F32 R174, -RZ, R131.H1_H1 ;  /* 0x30000083ffae7230 */ /* 0x000fc40000004100 */
[C---:B------:R-:W-:Y:S01]  /*10f0*/  FADD.FTZ R131, -R139.reuse, R172 ;  /* 0x000000ac8b837221 */ /* 0x040fe20000010100 */
[--C-:B------:R-:W-:Y:S02]  /*1100*/  HADD2.F32 R166, -RZ, R133.reuse.H0_H0 ;  /* 0x20000085ffa67230 */ /* 0x100fe40000004100 */
[----:B------:R-:W-:Y:S01]  /*1110*/  FMUL.FTZ R159, R14, R132 ;  /* 0x000000840e9f7220 */ /* 0x000fe20000410000 */
[C---:B------:R-:W-:Y:S01]  /*1120*/  FMUL.FTZ R161, R144.reuse, R161 ;  /* 0x000000a190a17220 */ /* 0x040fe20000410000 */
[----:B------:R-:W-:Y:S01]  /*1130*/  FADD.FTZ R163, -R139, R170 ;  /* 0x000000aa8ba37221 */ /* 0x000fe20000010100 */
[C---:B------:R-:W-:Y:S01]  /*1140*/  FMUL.FTZ R164, R144.reuse, R129 ;  /* 0x0000008190a47220 */ /* 0x040fe20000410000 */
[----:B------:R-:W-:Y:S01]  /*1150*/  FADD.FTZ R128, R143, R162 ;  /* 0x000000a28f807221 */ /* 0x000fe20000010000 */
[----:B------:R-:W-:Y:S01]  /*1160*/  FFMA.FTZ R129, R147, R162, R142 ;  /* 0x000000a293817223 */ /* 0x000fe2000001008e */
[----:B------:R-:W-:Y:S02]  /*1170*/  HADD2.F32 R130, -RZ, R134.H0_H0 ;  /* 0x20000086ff827230 */ /* 0x000fe40000004100 */
[----:B------:R-:W-:Y:S01]  /*1180*/  FMUL.FTZ R170, R144, R131 ;  /* 0x0000008390aa7220 */ /* 0x000fe20000410000 */
[----:B------:R-:W-:-:S02]  /*1190*/  HADD2.F32 R133, -RZ, R133.H1_H1 ;  /* 0x30000085ff857230 */ /* 0x000fc40000004100 */
[----:B------:R-:W-:Y:S01]  /*11a0*/  FADD.FTZ R62, R62, R166 ;  /* 0x000000a63e3e7221 */ /* 0x000fe20000010000 */
        /* <DEDUP_REMOVED lines=12> */
[----:B------:R-:W-:Y:S01]  /*1270*/  FADD.FTZ R131, R130, R165 ;  /* 0x000000a582837221 */ /* 0x000fe20000010000 */
[----:B------:R-:W-:Y:S01]  /*1280*/  FFMA.FTZ R128, R164, R165, R129 ;  /* 0x000000a5a4807223 */ /* 0x000fe20000010081 */
[--C-:B------:R-:W-:Y:S02]  /*1290*/  HADD2.F32 R137, -RZ, R135.reuse.H0_H0 ;  /* 0x20000087ff897230 */ /* 0x100fe40000004100 */
[----:B------:R-:W-:Y:S01]  /*12a0*/  FADD.FTZ R169, -R139, R136 ;  /* 0x000000888ba97221 */ /* 0x000fe20000010100 */
        /* <DEDUP_REMOVED lines=25> */
.L_x_560:
[----:B------:R-:W-:Y:S05]  /*1440*/  BSYNC B0 ;  /* 0x0000000000007941 */ /* 0x000fea0003800000 */
.L_x_559:
        /* <DEDUP_REMOVED lines=97> */
.L_x_562:
[----:B------:R-:W-:Y:S05]  /*1a60*/  BSYNC B0 ;  /* 0x0000000000007941 */ /* 0x000fea0003800000 */
.L_x_561:
        /* <DEDUP_REMOVED lines=12> */
[----:B0-----:R-:W-:-:S04]  /*1b30*/  @P0 IADD3 R136, P1, R137, R128, RZ ;  /* 0x0000008089880210 */ /* 0x001fc80007f3e0ff */
[----:B------:R-:W-:Y:S02]  /*1b40*/  @P0 IADD3.X R137, R132, R129, RZ, P1, !PT ;  /* 0x0000008184890210 */ /* 0x000fe40000ffe4ff */
[----:B------:R-:W0:Y:S01]  /*1b50*/  LDC.64 R132, c[0x0][0x2b8] ;  /* 0x0000ae00ff847b82 */ /* 0x000e220000000a00 */
[----:B------:R-:W2:Y:S01]  /*1b60*/  LDG.E.128 R128, desc[UR4][R130.64] ;  /* 0x0000000482807981 */ /* 0x000ea2000c1e1d00 */
[----:B------:R-:W-:-:S03]  /*1b70*/  ISETP.NE.U32.AND P1, PT, RZ, UR8, PT ;  /* 0x00000008ff007c0c */ /* 0x000fc6000bf25070 */
[----:B------:R1:W5:Y:S01]  /*1b80*/  @P0 LDG.E.64 R214, desc[UR4][R136.64] ;  /* 0x0000000488d60981 */ /* 0x000362000c1e1b00 */
[----:B------:R-:W-:-:S13]  /*1b90*/  ISETP.NE.AND.EX P1, PT, RZ, UR9, PT, P1 ;  /* 0x00000009ff007c0c */ /* 0x000fda000bf25310 */
[----:B------:R-:W-:-:S04]  /*1ba0*/  @P1 LEA R140, P6, R188, UR8, 0x4 ;  /* 0x00000008bc8c1c11 */ /* 0x000fc8000f8c20ff */
[C---:B------:R-:W-:Y:S01]  /*1bb0*/  @P1 LEA.HI.X R141, R188.reuse, UR9, RZ, 0x4, P6 ;  /* 0x00000009bc8d1c11 */ /* 0x040fe2000b0f24ff */
[----:B0-----:R-:W-:-:S04]  /*1bc0*/  IMAD.WIDE.U32 R132, R188, 0x10, R132 ;  /* 0x00000010bc847825 */ /* 0x001fc800078e0084 */
[----:B------:R0:W5:Y:S04]  /*1bd0*/  @P1 LDG.E.128 R116, desc[UR4][R140.64] ;  /* 0x000000048c741981 */ /* 0x000168000c1e1d00 */
[----:B------:R-:W3:Y:S01]  /*1be0*/  LDG.E.128 R132, desc[UR4][R132.64] ;  /* 0x0000000484847981 */ /* 0x000ee2000c1e1d00 */
[----:B--2---:R-:W-:Y:S02]  /*1bf0*/  HADD2.F32 R188, -RZ, R128.H0_H0 ;  /* 0x20000080ffbc7230 */ /* 0x004fe40000004100 */
[----:B------:R-:W-:Y:S02]  /*1c00*/  HADD2.F32 R196, -RZ, R129.H1_H1 ;  /* 0x30000081ffc47230 */ /* 0x000fe40000004100 */
[--C-:B------:R-:W-:Y:S02]  /*1c10*/  HADD2.F32 R200, -RZ, R131.reuse.H0_H0 ;  /* 0x20000083ffc87230 */ /* 0x100fe40000004100 */
[----:B------:R-:W-:Y:S01]  /*1c20*/  FADD.FTZ R187, -R139, R188 ;  /* 0x000000bc8bbb7221 */ /* 0x000fe20000010100 */
[----:B------:R-:W-:-:S02]  /*1c30*/  HADD2.F32 R202, -RZ, R131.H1_H1 ;  /* 0x30000083ffca7230 */ /* 0x000fc40000004100 */
[C---:B------:R-:W-:Y:S01]  /*1c40*/  FADD.FTZ R131, -R139.reuse, R196 ;  /* 0x000000c48b837221 */ /* 0x040fe20000010100 */
[----:B------:R-:W-:Y:S02]  /*1c50*/  HADD2.F32 R128, -RZ, R128.H1_H1 ;  /* 0x30000080ff807230 */ /* 0x000fe40000004100 */
[----:B-----5:R-:W-:Y:S01]  /*1c60*/  FMUL.FTZ R187, R144, R187 ;  /* 0x000000bb90bb7220 */ /* 0x020fe20000410000 */
[----:B------:R-:W-:Y:S02]  /*1c70*/  HADD2.F32 R194, -RZ, R129.H0_H0 ;  /* 0x20000081ffc27230 */ /* 0x000fe40000004100 */
[C---:B------:R-:W-:Y:S01]  /*1c80*/  FADD.FTZ R201, -R139.reuse, R200 ;  /* 0x000000c88bc97221 */ /* 0x040fe20000010100 */
[--C-:B------:R-:W-:Y:S02]  /*1c90*/  HADD2.F32 R198, -RZ, R130.reuse.H0_H0 ;  /* 0x20000082ffc67230 */ /* 0x100fe40000004100 */
[C---:B------:R-:W-:Y:S01]  /*1ca0*/  FADD.FTZ R129, -R139.reuse, R128 ;  /* 0x000000808b817221 */ /* 0x040fe20000010100 */
[----:B------:R-:W-:Y:S01]  /*1cb0*/  FADD.FTZ R191, -R139, R194 ;  /* 0x000000c28bbf7221 */ /* 0x000fe20000010100 */
[----:B------:R-:W-:-:S02]  /*1cc0*/  HADD2.F32 R130, -RZ, R130.H1_H1 ;  /* 0x30000082ff827230 */ /* 0x000fc40000004100 */
[C---:B------:R-:W-:Y:S01]  /*1cd0*/  FMUL.FTZ R194, R144.reuse, R129 ;  /* 0x0000008190c27220 */ /* 0x040fe20000410000 */
[----:B------:R-:W-:Y:S01]  /*1ce0*/  FMUL.FTZ R191, R144, R191 ;  /* 0x000000bf90bf7220 */ /* 0x000fe20000410000 */
[--C-:B---3--:R-:W-:Y:S02]  /*1cf0*/  HADD2.F32 R196, -RZ, R132.reuse.H0_H0 ;  /* 0x20000084ffc47230 */ /* 0x108fe40000004100 */
[----:B------:R-:W-:-:S03]  /*1d00*/  HADD2.F32 R132, -RZ, R132.H1_H1 ;  /* 0x30000084ff847230 */ /* 0x000fc60000004100 */
[----:B------:R-:W-:Y:S01]  /*1d10*/  FADD.FTZ R44, R44, R196 ;  /* 0x000000c42c2c7221 */ /* 0x000fe20000010000 */
[-C--:B------:R-:W-:Y:S01]  /*1d20*/  FFMA.FTZ R76, R187, R196.reuse, R76 ;  /* 0x000000c4bb4c7223 */ /* 0x080fe2000001004c */
[----:B------:R-:W-:Y:S01]  /*1d30*/  FMUL.FTZ R196, R29, R196 ;  /* 0x000000c41dc47220 */ /* 0x000fe20000410000 */
[--C-:B------:R-:W-:Y:S02]  /*1d40*/  HADD2.F32 R200, -RZ, R133.reuse.H0_H0 ;  /* 0x20000085ffc87230 */ /* 0x100fe40000004100 */
[----:B------:R-:W-:Y:S01]  /*1d50*/  FMUL.FTZ R193, R30, R132 ;  /* 0x000000841ec17220 */ /* 0x000fe20000410000 */
[----:B------:R-:W-:Y:S01]  /*1d60*/  FADD.FTZ R128, R143, R196 ;  /* 0x000000c48f807221 */ /* 0x000fe20000010000 */
[----:B------:R-:W-:Y:S01]  /*1d70*/  FFMA.FTZ R129, R187, R196, R142 ;  /* 0x000000c4bb817223 */ /* 0x000fe2000001008e */
[----:B------:R-:W-:Y:S01]  /*1d80*/  FADD.FTZ R197, -R139, R198 ;  /* 0x000000c68bc57221 */ /* 0x000fe20000010100 */
[----:B------:R-:W-:Y:S01]  /*1d90*/  FMUL.FTZ R198, R144, R131 ;  /* 0x0000008390c67220 */ /* 0x000fe20000410000 */
[----:B------:R-:W-:-:S02]  /*1da0*/  HADD2.F32 R133, -RZ, R133.H1_H1 ;  /* 0x30000085ff857230 */ /* 0x000fc40000004100 */
[----:B------:R-:W-:Y:S01]  /*1db0*/  FADD.FTZ R46, R46, R200 ;  /* 0x000000c82e2e7221 */ /* 0x000fe20000010000 */
[-C--:B------:R-:W-:Y:S01]  /*1dc0*/  FFMA.FTZ R78, R191, R200.reuse, R78 ;  /* 0x000000c8bf4e7223 */ /* 0x080fe2000001004e */
[----:B------:R-:W-:Y:S01]  /*1dd0*/  FADD.FTZ R131, R128, R193 ;  /* 0x000000c180837221 */ /* 0x000fe20000010000 */
[----:B-1----:R-:W-:Y:S01]  /*1de0*/  FADD.FTZ R137, -R139, R130 ;  /* 0x000000828b897221 */ /* 0x002fe20000010100 */
[----:B------:R-:W-:Y:S01]  /*1df0*/  FMUL.FTZ R200, R31, R200 ;  /* 0x000000c81fc87220 */ /* 0x000fe20000410000 */
[----:B------:R-:W-:Y:S01]  /*1e00*/  FFMA.FTZ R128, R194, R193, R129 ;  /* 0x000000c1c2807223 */ /* 0x000fe20000010081 */
[----:B------:R-:W-:Y:S01]  /*1e10*/  FADD.FTZ R139, -R139, R202 ;  /* 0x000000ca8b8b7221 */ /* 0x000fe20000010100 */
        /* <DEDUP_REMOVED lines=36> */
[----:B0-----:R-:W-:-:S07]  /*2060*/  FFMA.FTZ R142, R208, R203, R128 ;  /* 0x000000cbd08e7223 */ /* 0x001fce0000010080 */
.L_x_564:
[----:B------:R-:W-:Y:S05]  /*2070*/  BSYNC B0 ;  /* 0x0000000000007941 */ /* 0x000fea0003800000 */
.L_x_563:
        /* <DEDUP_REMOVED lines=25> */
.L_x_591:
[----:B------:R-:W3:Y:S01]  /*2210*/  S2R R131, SR_CgaCtaId ;  /* 0x0000000000837919 */ /* 0x000ee20000008800 */
[----:B------:R-:W-:Y:S01]  /*2220*/  MOV R130, 0x400 ;  /* 0x0000040000827802 */ /* 0x000fe20000000f00 */
[----:B-1----:R-:W-:Y:S01]  /*2230*/  FADD.FTZ R188, R137, R188 ;  /* 0x000000bc89bc7221 */ /* 0x002fe20000010000 */
[----:B------:R-:W-:Y:S01]  /*2240*/  @!P0 LOP3.LUT R128, R128, 0x7, RZ, 0xc0, !PT ;  /* 0x0000000780808812 */ /* 0x000fe200078ec0ff */
[----:B--2---:R-:W-:Y:S01]  /*2250*/  FADD.FTZ R189, R136, R189 ;  /* 0x000000bd88bd7221 */ /* 0x004fe20000010000 */
[----:B------:R-:W-:Y:S05]  /*2260*/  WARPSYNC.ALL ;  /* 0x0000000000007948 */ /* 0x000fea0003800000 */
[----:B------:R-:W-:Y:S01]  /*2270*/  @!P0 IADD3 R128, R129, R128, RZ ;  /* 0x0000008081808210 */ /* 0x000fe20007ffe0ff */
[----:B------:R-:W-:Y:S01]  /*2280*/  BSSY B0, `(.L_x_566) ;  /* 0x00000a7000007945 */ /* 0x000fe20003800000 */
[----:B---3--:R-:W-:-:S04]  /*2290*/  LEA R130, R131, R130, 0x18 ;  /* 0x0000008283827211 */ /* 0x008fc800078ec0ff */
[-C--:B------:R-:W-:Y:S02]  /*22a0*/  @!P0 LEA R207, R128, R130.reuse, 0x3 ;  /* 0x0000008280cf8211 */ /* 0x080fe400078e18ff */
[----:B------:R-:W-:-:S03]  /*22b0*/  LEA R209, R129, R130, 0x3 ;  /* 0x0000008281d17211 */ /* 0x000fc600078e18ff */
        /* <DEDUP_REMOVED lines=38> */
[--C-:B------:R-:W-:Y:S02]  /*2520*/  @P0 HADD2.F32 R128, -RZ, R104.reuse.H0_H0 ;  /* 0x20000068ff800230 */ /* 0x100fe40000004100 */
[----:B-----5:R-:W-:Y:S01]  /*2530*/  FMUL.FTZ R129, R144, R129 ;  /* 0x0000008190817220 */ /* 0x020fe20000410000 */
[----:B------:R-:W-:-:S02]  /*2540*/  @P0 HADD2.F32 R133, -RZ, R104.H1_H1 ;  /* 0x30000068ff850230 */ /* 0x000fc40000004100 */
[C---:B------:R-:W-:Y:S01]  /*2550*/  FMUL.FTZ R130, R144.reuse, R131 ;  /* 0x0000008390827220 */ /* 0x040fe20000410000 */
[--C-:B------:R-:W-:Y:S02]  /*2560*/  @P0 HADD2.F32 R141, -RZ, R105.reuse.H1_H1 ;  /* 0x30000069ff8d0230 */ /* 0x100fe40000004100 */
[----:B------:R-:W-:Y:S01]  /*2570*/  FMUL.FTZ R132, R144, R139 ;  /* 0x0000008b90847220 */ /* 0x000fe20000410000 */
[----:B------:R-:W-:Y:S01]  /*2580*/  @P0 FADD.FTZ R129, R129, R128 ;  /* 0x0000008081810221 */ /* 0x000fe20000010000 */
[----:B------:R-:W-:Y:S01]  /*2590*/  @P0 FADD.FTZ R130, R130, R133 ;  /* 0x0000008582820221 */ /* 0x000fe20000010000 */
[----:B------:R-:W-:Y:S01]  /*25a0*/  FMUL.FTZ R131, R144, R135 ;  /* 0x0000008790837220 */ /* 0x000fe20000410000 */
[----:B------:R-:W-:Y:S01]  /*25b0*/  @P0 FADD.FTZ R132, R132, R141 ;  /* 0x0000008d84840221 */ /* 0x000fe20000010000 */
[-CC-:B------:R-:W-:Y:S01]  /*25c0*/  FFMA.FTZ R133, R151, R137.reuse, R138.reuse ;  /* 0x0000008997857223 */ /* 0x180fe2000001008a */
[-CC-:B------:R-:W-:Y:S01]  /*25d0*/  FFMA.FTZ R128, R152, R137.reuse, R138.reuse ;  /* 0x0000008998807223 */ /* 0x180fe2000001008a */
[-CC-:B------:R-:W-:Y:S01]  /*25e0*/  FFMA.FTZ R135, R157, R137.reuse, R138.reuse ;  /* 0x000000899d877223 */ /* 0x180fe2000001008a */
[----:B------:R-:W-:Y:S01]  /*25f0*/  FFMA.FTZ R141, R158, R137, R138 ;  /* 0x000000899e8d7223 */ /* 0x000fe2000001008a */
[----:B------:R-:W-:-:S02]  /*2600*/  @P0 HADD2.F32 R134, -RZ, R105.H0_H0 ;  /* 0x20000069ff860230 */ /* 0x000fc40000004100 */
[----:B------:R-:W-:Y:S01]  /*2610*/  FADD.FTZ R133, R150, -R133 ;  /* 0x8000008596857221 */ /* 0x000fe20000010000 */
[----:B------:R-:W-:Y:S01]  /*2620*/  FADD.FTZ R139, R155, -R128 ;  /* 0x800000809b8b7221 */ /* 0x000fe20000010000 */
[----:B------:R-:W-:Y:S01]  /*2630*/  FADD.FTZ R143, R154, -R135 ;  /* 0x800000879a8f7221 */ /* 0x000fe20000010000 */
[----:B------:R-:W-:Y:S01]  /*2640*/  FADD.FTZ R189, R156, -R141 ;  /* 0x8000008d9cbd7221 */ /* 0x000fe20000010000 */
[----:B------:R-:W-:Y:S01]  /*2650*/  @P0 FADD.FTZ R131, R131, R134 ;  /* 0x0000008683830221 */ /* 0x000fe20000010000 */
[--C-:B------:R-:W-:Y:S02]  /*2660*/  @P0 HADD2.F32 R135, -RZ, R106.reuse.H0_H0 ;  /* 0x2000006aff870230 */ /* 0x100fe40000004100 */
[C---:B------:R-:W-:Y:S01]  /*2670*/  FMUL.FTZ R142, R144.reuse, R133 ;  /* 0x00000085908e7220 */ /* 0x040fe20000410000 */
[----:B------:R-:W-:Y:S02]  /*2680*/  @P0 HADD2.F32 R141, -RZ, R106.H1_H1 ;  /* 0x3000006aff8d0230 */ /* 0x000fe40000004100 */
[----:B------:R-:W-:Y:S01]  /*2690*/  FMUL.FTZ R138, R144, R139 ;  /* 0x0000008b908a7220 */ /* 0x000fe20000410000 */
[----:B------:R-:W-:-:S02]  /*26a0*/  @P0 HADD2.F32 R128, -RZ, R107.H0_H0 ;  /* 0x2000006bff800230 */ /* 0x000fc40000004100 */
[C---:B------:R-:W-:Y:S01]  /*26b0*/  FMUL.FTZ R139, R144.reuse, R143 ;  /* 0x0000008f908b7220 */ /* 0x040fe20000410000 */
[----:B------:R-:W-:Y:S02]  /*26c0*/  @P0 HADD2.F32 R134, -RZ, R107.H1_H1 ;  /* 0x3000006bff860230 */ /* 0x000fe40000004100 */
        /* <DEDUP_REMOVED lines=8> */
[----:B------:R-:W-:Y:S02]  /*2750*/  @P0 F2FP.F16.F32.PACK_AB R128, RZ, R129 ;  /* 0x00000081ff80023e */ /* 0x000fe400000000ff */
[----:B------:R-:W-:Y:S01]  /*2760*/  @P0 F2FP.F16.F32.PACK_AB R135, RZ, R131 ;  /* 0x00000083ff87023e */ /* 0x000fe200000000ff */
[----:B------:R-:W-:Y:S01]  /*2770*/  FMUL.FTZ R131, R131, UR17 ;  /* 0x0000001183837c20 */ /* 0x000fe20008410000 */
[----:B------:R-:W-:Y:S02]  /*2780*/  @P0 F2FP.F16.F32.PACK_AB R141, RZ, R142 ;  /* 0x0000008eff8d023e */ /* 0x000fe400000000ff */
[----:B------:R-:W-:Y:S01]  /*2790*/  @P0 F2FP.F16.F32.PACK_AB R188, RZ, R139 ;  /* 0x0000008bffbc023e */ /* 0x000fe200000000ff */
[----:B------:R-:W-:Y:S01]  /*27a0*/  FMUL.FTZ R139, R139, UR17 ;  /* 0x000000118b8b7c20 */ /* 0x000fe20008410000 */
[----:B------:R-:W-:Y:S01]  /*27b0*/  @P0 F2FP.F16.F32.PACK_AB R134, RZ, R130 ;  /* 0x00000082ff86023e */ /* 0x000fe200000000ff */
[----:B------:R-:W-:Y:S01]  /*27c0*/  FMUL.FTZ R130, R130, UR17 ;  /* 0x0000001182827c20 */ /* 0x000fe20008410000 */
[----:B------:R-:W-:-:S02]  /*27d0*/  @P0 F2FP.F16.F32.PACK_AB R140, RZ, R132 ;  /* 0x00000084ff8c023e */ /* 0x000fc400000000ff */
[----:B------:R-:W-:Y:S01]  /*27e0*/  @P0 F2FP.F16.F32.PACK_AB R143, RZ, R138 ;  /* 0x0000008aff8f023e */ /* 0x000fe200000000ff */
[----:B------:R-:W-:Y:S01]  /*27f0*/  FMUL.FTZ R138, R138, UR17 ;  /* 0x000000118a8a7c20 */ /* 0x000fe20008410000 */
[----:B------:R-:W-:Y:S01]  /*2800*/  @P0 F2FP.F16.F32.PACK_AB R189, RZ, R133 ;  /* 0x00000085ffbd023e */ /* 0x000fe200000000ff */
[----:B------:R-:W-:Y:S01]  /*2810*/  FMUL.FTZ R133, R133, UR17 ;  /* 0x0000001185857c20 */ /* 0x000fe20008410000 */
[----:B------:R-:W-:Y:S02]  /*2820*/  @P0 PRMT R120, R128, 0x7610, R120 ;  /* 0x0000761080780816 */ /* 0x000fe40000000078 */
        /* <DEDUP_REMOVED lines=11> */
[----:B------:R-:W-:Y:S02]  /*28e0*/  LOP3.LUT P0, RZ, R128, 0xff, RZ, 0xc0, !PT ;  /* 0x000000ff80ff7812 */ /* 0x000fe4000780c0ff */
[----:B------:R-:W-:Y:S02]  /*28f0*/  @P6 MOV R141, R220 ;  /* 0x000000dc008d6202 */ /* 0x000fe40000000f00 */
        /* <DEDUP_REMOVED lines=9> */
[----:B------:R-:W-:Y:S02]  /*2990*/  @P6 F2FP.F16.F32.PACK_AB R141, RZ, R141 ;  /* 0x0000008dff8d623e */ /* 0x000fe400000000ff */
        /* <DEDUP_REMOVED lines=10> */
[----:B------:R-:W-:-:S04]  /*2a40*/  LOP3.LUT P0, RZ, R228, 0xff000000, RZ, 0xc0, !PT ;  /* 0xff000000e4ff7812 */ /* 0x000fc8000780c0ff */
[----:B------:R-:W-:Y:S02]  /*2a50*/  FSEL R230, R129, RZ, P0 ;  /* 0x000000ff81e67208 */ /* 0x000fe40000000000 */
[----:B------:R-:W-:-:S04]  /*2a60*/  @P6 LOP3.LUT P0, RZ, R220, 0xff000000, RZ, 0xc0, !PT ;  /* 0xff000000dcff6812 */ /* 0x000fc8000780c0ff */
[----:B------:R-:W-:Y:S02]  /*2a70*/  @P6 FSEL R129, R129, RZ, P0 ;  /* 0x000000ff81816208 */ /* 0x000fe40000000000 */
[----:B------:R-:W-:Y:S02]  /*2a80*/  LOP3.LUT P0, RZ, R229, 0xff, RZ, 0xc0, !PT ;  /* 0x000000ffe5ff7812 */ /* 0x000fe4000780c0ff */
[----:B------:R-:W-:Y:S02]  /*2a90*/  @P6 F2FP.F16.F32.PACK_AB R142, RZ, R129 ;  /* 0x00000081ff8e623e */ /* 0x000fe400000000ff */
[----:B------:R-:W-:Y:S02]  /*2aa0*/  FSEL R213, R131, RZ, P0 ;  /* 0x000000ff83d57208 */ /* 0x000fe40000000000 */
[----:B------:R-:W-:Y:S02]  /*2ab0*/  @P6 LOP3.LUT P0, RZ, R221, 0xff, RZ, 0xc0, !PT ;  /* 0x000000ffddff6812 */ /* 0x000fe4000780c0ff */
[----:B------:R-:W-:-:S02]  /*2ac0*/  F2FP.F16.F32.PACK_AB R129, R230, R211 ;  /* 0x000000d3e681723e */ /* 0x000fc400000000ff */
[----:B------:R-:W-:Y:S02]  /*2ad0*/  @P6 FSEL R131, R131, RZ, P0 ;  /* 0x000000ff83836208 */ /* 0x000fe40000000000 */
[----:B------:R-:W-:Y:S02]  /*2ae0*/  LOP3.LUT P0, RZ, R229, 0xff00, RZ, 0xc0, !PT ;  /* 0x0000ff00e5ff7812 */ /* 0x000fe4000780c0ff */
[----:B------:R-:W-:Y:S02]  /*2af0*/  @P6 F2FP.F16.F32.PACK_AB R143, RZ, R131 ;  /* 0x00000083ff8f623e */ /* 0x000fe400000000ff */
[----:B------:R-:W-:Y:S02]  /*2b00*/  FSEL R232, R138, RZ, P0 ;  /* 0x000000ff8ae87208 */ /* 0x000fe40000000000 */
[----:B------:R-:W-:Y:S02]  /*2b10*/  @P6 LOP3.LUT P0, RZ, R221, 0xff00, RZ, 0xc0, !PT ;  /* 0x0000ff00ddff6812 */ /* 0x000fe4000780c0ff */
[----:B------:R-:W-:-:S02]  /*2b20*/  @P6 PRMT R126, R143, 0x7610, R126 ;  /* 0x000076108f7e6816 */ /* 0x000fc4000000007e */
[----:B------:R-:W-:Y:S02]  /*2b30*/  @P6 FSEL R188, R138, RZ, P0 ;  /* 0x000000ff8abc6208 */ /* 0x000fe40000000000 */
[----:B------:R-:W-:Y:S02]  /*2b40*/  LOP3.LUT P0, RZ, R229, 0xff0000, RZ, 0xc0, !PT ;  /* 0x00ff0000e5ff7812 */ /* 0x000fe4000780c0ff */
[----:B------:R-:W-:Y:S02]  /*2b50*/  @P6 F2FP.F16.F32.PACK_AB R138, RZ, R130 ;  /* 0x00000082ff8a623e */ /* 0x000fe400000000ff */
[----:B------:R-:W-:Y:S02]  /*2b60*/  FSEL R231, R139, RZ, P0 ;  /* 0x000000ff8be77208 */ /* 0x000fe40000000000 */
[----:B------:R-:W-:Y:S02]  /*2b70*/  @P6 LOP3.LUT P0, RZ, R221, 0xff0000, RZ, 0xc0, !PT ;  /* 0x00ff0000ddff6812 */ /* 0x000fe4000780c0ff */
[----:B------:R-:W-:-:S02]  /*2b80*/  @P6 F2FP.F16.F32.PACK_AB R188, RZ, R188 ;  /* 0x000000bcffbc623e */ /* 0x000fc400000000ff */
[----:B------:R-:W-:Y:S02]  /*2b90*/  @P6 FSEL R189, R139, RZ, P0 ;  /* 0x000000ff8bbd6208 */ /* 0x000fe40000000000 */
[----:B------:R-:W-:Y:S02]  /*2ba0*/  LOP3.LUT P0, RZ, R229, 0xff000000, RZ, 0xc0, !PT ;  /* 0xff000000e5ff7812 */ /* 0x000fe4000780c0ff */
[----:B------:R-:W-:Y:S02]  /*2bb0*/  @P6 F2FP.F16.F32.PACK_AB R139, RZ, R128 ;  /* 0x00000080ff8b623e */ /* 0x000fe400000000ff */
[----:B------:R-:W-:Y:S02]  /*2bc0*/  FSEL R234, R133, RZ, P0 ;  /* 0x000000ff85ea7208 */ /* 0x000fe40000000000 */
[----:B------:R-:W-:Y:S02]  /*2bd0*/  @P6 LOP3.LUT P0, RZ, R221, 0xff000000, RZ, 0xc0, !PT ;  /* 0xff000000ddff6812 */ /* 0x000fe4000780c0ff */
[----:B------:R-:W-:-:S02]  /*2be0*/  @P6 F2FP.F16.F32.PACK_AB R189, RZ, R189 ;  /* 0x000000bdffbd623e */ /* 0x000fc400000000ff */
[----:B------:R-:W-:Y:S02]  /*2bf0*/  @P6 FSEL R207, R133, RZ, P0 ;  /* 0x000000ff85cf6208 */ /* 0x000fe40000000000 */
[----:B------:R-:W0:Y:S01]  /*2c00*/  LDC.64 R132, c[0x0][0x2f8] ;  /* 0x0000be00ff847b82 */ /* 0x000e220000000a00 */
[----:B------:R-:W-:Y:S02]  /*2c10*/  @P6 PRMT R125, R139, 0x7610, R125 ;  /* 0x000076108b7d6816 */ /* 0x000fe4000000007d */
[----:B------:R-:W-:Y:S02]  /*2c20*/  @P6 F2FP.F16.F32.PACK_AB R207, RZ, R207 ;  /* 0x000000cfffcf623e */ /* 0x000fe400000000ff */
[----:B------:R-:W-:Y:S02]  /*2c30*/  @P6 PRMT R127, R189, 0x7610, R127 ;  /* 0x00007610bd7f6816 */ /* 0x000fe4000000007f */
[----:B------:R-:W-:Y:S02]  /*2c40*/  F2FP.F16.F32.PACK_AB R130, R232, R213 ;  /* 0x000000d5e882723e */ /* 0x000fe400000000ff */
[----:B------:R-:W-:-:S02]  /*2c50*/  F2FP.F16.F32.PACK_AB R128, R209, R140 ;  /* 0x0000008cd180723e */ /* 0x000fc400000000ff */
[----:B------:R-:W-:Y:S02]  /*2c60*/  F2FP.F16.F32.PACK_AB R131, R234, R231 ;  /* 0x000000e7ea83723e */ /* 0x000fe400000000ff */
[----:B------:R-:W-:Y:S02]  /*2c70*/  @P6 PRMT R124, R124, 0x5410, R138 ;  /* 0x000054107c7c6816 */ /* 0x000fe4000000008a */
[----:B------:R-:W-:Y:S02]  /*2c80*/  @P6 PRMT R125, R125, 0x5410, R142 ;  /* 0x000054107d7d6816 */ /* 0x000fe4000000008e */
[----:B------:R-:W-:Y:S02]  /*2c90*/  @P6 PRMT R126, R126, 0x5410, R188 ;  /* 0x000054107e7e6816 */ /* 0x000fe400000000bc */
[----:B------:R-:W-:Y:S01]  /*2ca0*/  @P6 PRMT R127, R127, 0x5410, R207 ;  /* 0x000054107f7f6816 */ /* 0x000fe200000000cf */
[C---:B0-----:R-:W-:Y:S01]  /*2cb0*/  IMAD.WIDE.U32 R132, R39.reuse, 0x10, R132 ;  /* 0x0000001027847825 */ /* 0x041fe200078e0084 */
[----:B------:R-:W-:-:S04]  /*2cc0*/  IADD3 R39, R39, 0x100, RZ ;  /* 0x0000010027277810 */ /* 0x000fc80007ffe0ff */
[----:B------:R0:W-:Y:S04]  /*2cd0*/  STG.E.128 desc[UR4][R132.64], R128 ;  /* 0x0000008084007986 */ /* 0x0001e8000c101d04 */
[----:B------:R0:W-:Y:S02]  /*2ce0*/  @P6 STG.E.128 desc[UR4][R134.64], R124 ;  /* 0x0000007c86006986 */ /* 0x0001e4000c101d04 */
.L_x_567:
[----:B------:R-:W-:Y:S05]  /*2cf0*/  BSYNC B0 ;  /* 0x0000000000007941 */ /* 0x000fea0003800000 */
.L_x_566:
        /* <DEDUP_REMOVED lines=19> */
[--C-:B------:R-:W-:Y:S02]  /*2e30*/  @P0 HADD2.F32 R134, -RZ, R109.reuse.H0_H0 ;  /* 0x2000006dff860230 */ /* 0x100fe40000004100 */
[----:B------:R-:W-:Y:S01]  /*2e40*/  FMUL.FTZ R131, R144, R135 ;  /* 0x0000008790837220 */ /* 0x000fe20000410000 */
[----:B------:R-:W-:Y:S01]  /*2e50*/  @P0 FADD.FTZ R129, R129, R128 ;  /* 0x0000008081810221 */ /* 0x000fe20000010000 */
[----:B------:R-:W-:Y:S01]  /*2e60*/  @P0 FADD.FTZ R130, R130, R133 ;  /* 0x0000008582820221 */ /* 0x000fe20000010000 */
[-C--:B------:R-:W-:Y:S01]  /*2e70*/  FFMA.FTZ R133, R163, R137.reuse, R138 ;  /* 0x00000089a3857223 */ /* 0x080fe2000001008a */
[----:B------:R-:W-:Y:S01]  /*2e80*/  @P0 FADD.FTZ R131, R131, R134 ;  /* 0x0000008683830221 */ /* 0x000fe20000010000 */
[-CC-:B------:R-:W-:Y:S01]  /*2e90*/  FFMA.FTZ R128, R170, R137.reuse, R138.reuse ;  /* 0x00000089aa807223 */ /* 0x180fe2000001008a */
[-CC-:B------:R-:W-:Y:S01]  /*2ea0*/  FFMA.FTZ R135, R169, R137.reuse, R138.reuse ;  /* 0x00000089a9877223 */ /* 0x180fe2000001008a */
[----:B------:R-:W-:Y:S01]  /*2eb0*/  FFMA.FTZ R134, R174, R137, R138 ;  /* 0x00000089ae867223 */ /* 0x000fe2000001008a */
[----:B------:R-:W-:-:S02]  /*2ec0*/  @P0 HADD2.F32 R141, -RZ, R109.H1_H1 ;  /* 0x3000006dff8d0230 */ /* 0x000fc40000004100 */
[----:B------:R-:W-:Y:S01]  /*2ed0*/  FMUL.FTZ R132, R144, R139 ;  /* 0x0000008b90847220 */ /* 0x000fe20000410000 */
        /* <DEDUP_REMOVED lines=110> */
.L_x_569:
[----:B------:R-:W-:Y:S05]  /*35c0*/  BSYNC B0 ;  /* 0x0000000000007941 */ /* 0x000fea0003800000 */
.L_x_568:
        /* <DEDUP_REMOVED lines=140> */
.L_x_571:
[----:B------:R-:W-:Y:S05]  /*3e90*/  BSYNC B0 ;  /* 0x0000000000007941 */ /* 0x000fea0003800000 */
.L_x_570:
[----:B------:R-:W-:Y:S04]  /*3ea0*/  BSSY B0, `(.L_x_572) ;  /* 0x000008b000007945 */ /* 0x000fe80003800000 */
[----:B------:R-:W-:Y:S05]  /*3eb0*/  @!P2 BRA `(.L_x_573) ;  /* 0x000000080024a947 */ /* 0x000fea0003800000 */
[----:B------:R-:W-:Y:S02]  /*3ec0*/  ISETP.NE.AND P0, PT, R38, RZ, PT ;  /* 0x000000ff2600720c */ /* 0x000fe40003f05270 */
[----:B------:R-:W-:Y:S02]  /*3ed0*/  ISETP.NE.U32.AND P6, PT, RZ, UR14, PT ;  /* 0x0000000eff007c0c */ /* 0x000fe4000bfc5070 */
[----:B012---:R-:W-:Y:S02]  /*3ee0*/  FSEL R134, R136, RZ, !P0 ;  /* 0x000000ff88867208 */ /* 0x007fe40004000000 */
[----:B------:R-:W-:Y:S02]  /*3ef0*/  ISETP.NE.U32.AND P0, PT, RZ, UR8, PT ;  /* 0x00000008ff007c0c */ /* 0x000fe4000bf05070 */
[----:B------:R-:W-:Y:S01]  /*3f00*/  ISETP.NE.AND.EX P6, PT, RZ, UR15, PT, P6 ;  /* 0x0000000fff007c0c */ /* 0x000fe2000bfc5360 */
[-CC-:B------:R-:W-:Y:S01]  /*3f10*/  FFMA.FTZ R129, R187, R137.reuse, R134.reuse ;  /* 0x00000089bb817223 */ /* 0x180fe20000010086 */
[----:B------:R-:W-:Y:S01]  /*3f20*/  ISETP.NE.AND.EX P0, PT, RZ, UR9, PT, P0 ;  /* 0x00000009ff007c0c */ /* 0x000fe2000bf05300 */
        /* <DEDUP_REMOVED lines=8> */
[----:B------:R-:W-:Y:S01]  /*3fb0*/  FFMA.FTZ R134, R208, R137, R134 ;  /* 0x00000089d0867223 */ /* 0x000fe20000010086 */
[----:B------:R-:W-:Y:S01]  /*3fc0*/  FADD.FTZ R135, R200, -R133 ;  /* 0x80000085c8877221 */ /* 0x000fe20000010000 */
[----:B------:R-:W-:Y:S01]  /*3fd0*/  FADD.FTZ R137, R195, -R130 ;  /* 0x80000082c3897221 */ /* 0x000fe20000010000 */
[----:B------:R-:W-:Y:S01]  /*3fe0*/  FADD.FTZ R141, R202, -R139 ;  /* 0x8000008bca8d7221 */ /* 0x000fe20000010000 */
[----:B------:R-:W-:-:S02]  /*3ff0*/  @P0 HADD2.F32 R128, -RZ, R116.H0_H0 ;  /* 0x20000074ff800230 */ /* 0x000fc40000004100 */
[C---:B-----5:R-:W-:Y:S01]  /*4000*/  FMUL.FTZ R129, R144.reuse, R129 ;  /* 0x0000008190817220 */ /* 0x060fe20000410000 */
[----:B------:R-:W-:Y:S02]  /*4010*/  @P0 HADD2.F32 R133, -RZ, R116.H1_H1 ;  /* 0x30000074ff850230 */ /* 0x000fe40000004100 */
[----:B------:R-:W-:Y:S01]  /*4020*/  FMUL.FTZ R138, R144, R131 ;  /* 0x00000083908a7220 */ /* 0x000fe20000410000 */
[----:B------:R-:W-:Y:S01]  /*4030*/  FADD.FTZ R143, R199, -R132 ;  /* 0x80000084c78f7221 */ /* 0x000fe20000010000 */
[----:B------:R-:W-:Y:S01]  /*4040*/  FADD.FTZ R189, R206, -R189 ;  /* 0x800000bdcebd7221 */ /* 0x000fe20000010000 */
        /* <DEDUP_REMOVED lines=8> */
[C---:B------:R-:W-:Y:S01]  /*40d0*/  FMUL.FTZ R131, R144.reuse, R189 ;  /* 0x000000bd90837220 */ /* 0x040fe20000410000 */
[----:B------:R-:W-:Y:S02]  /*40e0*/  @P0 HADD2.F32 R133, -RZ, R117.H1_H1 ;  /* 0x30000075ff850230 */ /* 0x000fe40000004100 */
[----:B------:R-:W-:Y:S01]  /*40f0*/  FMUL.FTZ R144, R144, R207 ;  /* 0x000000cf90907220 */ /* 0x000fe20000410000 */
[--C-:B------:R-:W-:Y:S02]  /*4100*/  @P0 HADD2.F32 R135, -RZ, R118.reuse.H0_H0 ;  /* 0x20000076ff870230 */ /* 0x100fe40000004100 */
[----:B------:R-:W-:Y:S01]  /*4110*/  @P0 FADD.FTZ R139, R139, R132 ;  /* 0x000000848b8b0221 */ /* 0x000fe20000010000 */
[----:B------:R-:W-:Y:S02]  /*4120*/  @P0 HADD2.F32 R137, -RZ, R118.H1_H1 ;  /* 0x30000076ff890230 */ /* 0x000fe40000004100 */
[----:B------:R-:W-:Y:S01]  /*4130*/  @P0 FADD.FTZ R140, R140, R133 ;  /* 0x000000858c8c0221 */ /* 0x000fe20000010000 */
[----:B------:R-:W-:-:S02]  /*4140*/  @P0 HADD2.F32 R128, -RZ, R119.H0_H0 ;  /* 0x20000077ff800230 */ /* 0x000fc40000004100 */
[----:B------:R-:W-:Y:S01]  /*4150*/  @P0 FADD.FTZ R134, R134, R135 ;  /* 0x0000008786860221 */ /* 0x000fe20000010000 */
[----:B------:R-:W-:Y:S02]  /*4160*/  @P0 HADD2.F32 R141, -RZ, R119.H1_H1 ;  /* 0x30000077ff8d0230 */ /* 0x000fe40000004100 */
[----:B------:R-:W-:Y:S01]  /*4170*/  @P0 FADD.FTZ R130, R130, R137 ;  /* 0x0000008982820221 */ /* 0x000fe20000010000 */
[----:B------:R-:W-:Y:S02]  /*4180*/  @P0 FADD.FTZ R131, R131, R128 ;  /* 0x0000008083830221 */ /* 0x000fe40000010000 */
[----:B------:R-:W-:Y:S01]  /*4190*/  @P0 FADD.FTZ R144, R144, R141 ;  /* 0x0000008d90900221 */ /* 0x000fe20000010000 */
[----:B------:R-:W-:-:S03]  /*41a0*/  ISETP.NE.U32.AND P0, PT, RZ, UR18, PT ;  /* 0x00000012ff007c0c */ /* 0x000fc6000bf05070 */
[----:B------:R-:W-:Y:S01]  /*41b0*/  FMUL.FTZ R143, R144, UR17 ;  /* 0x00000011908f7c20 */ /* 0x000fe20008410000 */
[----:B------:R-:W-:-:S13]  /*41c0*/  ISETP.NE.AND.EX P0, PT, RZ, UR19, PT, P0 ;  /* 0x00000013ff007c0c */ /* 0x000fda000bf05300 */
[----:B------:R-:W-:Y:S02]  /*41d0*/  @P0 F2FP.F16.F32.PACK_AB R128, RZ, R129 ;  /* 0x00000081ff80023e */ /* 0x000fe400000000ff */
        /* <DEDUP_REMOVED lines=8> */
[----:B------:R-:W-:-:S02]  /*4260*/  @P0 F2FP.F16.F32.PACK_AB R135, RZ, R140 ;  /* 0x0000008cff87023e */ /* 0x000fc400000000ff */
[----:B------:R-:W-:Y:S01]  /*4270*/  @P0 F2FP.F16.F32.PACK_AB R137, RZ, R130 ;  /* 0x00000082ff89023e */ /* 0x000fe200000000ff */
[----:B------:R-:W-:Y:S01]  /*4280*/  FMUL.FTZ R130, R130, UR17 ;  /* 0x0000001182827c20 */ /* 0x000fe20008410000 */
        /* <DEDUP_REMOVED lines=30> */
[----:B------:R-:W-:Y:S02]  /*4470*/  LOP3.LUT P0, RZ, R222, 0xff0000, RZ, 0xc0, !PT ;  /* 0x00ff0000deff7812 */ /* 0x000fe4000780c0ff */
[----:B------:R-:W-:Y:S02]  /*4480*/  @P6 F2FP.F16.F32.PACK_AB R138, RZ, R138 ;  /* 0x0000008aff8a623e */ /* 0x000fe400000000ff */
        /* <DEDUP_REMOVED lines=14> */
[----:B------:R-:W-:Y:S01]  /*4570*/  LOP3.LUT P0, RZ, R223, 0xff00, RZ, 0xc0, !PT ;  /* 0x0000ff00dfff7812 */ /* 0x000fe2000780c0ff */
[----:B------:R-:W0:Y:S01]  /*4580*/  LDC.64 R134, c[0x0][0x2f8] ;  /* 0x0000be00ff867b82 */ /* 0x000e220000000a00 */
        /* <DEDUP_REMOVED lines=12> */
[----:B0-----:R-:W-:Y:S01]  /*4650*/  IMAD.WIDE.U32 R134, R39, 0x10, R134 ;  /* 0x0000001027867825 */ /* 0x001fe200078e0086 */
[----:B------:R-:W-:Y:S02]  /*4660*/  @P6 F2FP.F16.F32.PACK_AB R39, RZ, R128 ;  /* 0x00000080ff27623e */ /* 0x000fe400000000ff */
[----:B------:R-:W-:Y:S02]  /*4670*/  FSEL R144, R143, RZ, P0 ;  /* 0x000000ff8f907208 */ /* 0x000fe40000000000 */
[----:B------:R-:W-:Y:S02]  /*4680*/  @P6 LOP3.LUT P0, RZ, R215, 0xff000000, RZ, 0xc0, !PT ;  /* 0xff000000d7ff6812 */ /* 0x000fe4000780c0ff */
[----:B------:R-:W-:-:S02]  /*4690*/  @P6 F2FP.F16.F32.PACK_AB R142, RZ, R131 ;  /* 0x00000083ff8e623e */ /* 0x000fc400000000ff */
[----:B------:R-:W-:Y:S02]  /*46a0*/  @P6 FSEL R143, R143, RZ, P0 ;  /* 0x000000ff8f8f6208 */ /* 0x000fe40000000000 */
[----:B------:R-:W-:Y:S02]  /*46b0*/  @P6 PRMT R125, R39, 0x7610, R125 ;  /* 0x00007610277d6816 */ /* 0x000fe4000000007d */
[----:B------:R-:W-:Y:S02]  /*46c0*/  @P6 F2FP.F16.F32.PACK_AB R143, RZ, R143 ;  /* 0x0000008fff8f623e */ /* 0x000fe400000000ff */
[----:B------:R-:W-:Y:S02]  /*46d0*/  @P6 PRMT R127, R142, 0x7610, R127 ;  /* 0x000076108e7f6816 */ /* 0x000fe4000000007f */
[----:B------:R-:W-:Y:S02]  /*46e0*/  F2FP.F16.F32.PACK_AB R128, R189, R136 ;  /* 0x00000088bd80723e */ /* 0x000fe400000000ff */
[----:B------:R-:W-:-:S02]  /*46f0*/  F2FP.F16.F32.PACK_AB R131, R144, R211 ;  /* 0x000000d39083723e */ /* 0x000fc400000000ff */
[----:B------:R-:W-:Y:S02]  /*4700*/  @P6 PRMT R125, R125, 0x5410, R139 ;  /* 0x000054107d7d6816 */ /* 0x000fe4000000008b */
[----:B------:R-:W-:Y:S01]  /*4710*/  @P6 PRMT R126, R126, 0x5410, R141 ;  /* 0x000054107e7e6816 */ /* 0x000fe2000000008d */
[----:B------:R3:W-:Y:S01]  /*4720*/  STG.E.128 desc[UR4][R134.64], R128 ;  /* 0x0000008086007986 */ /* 0x0007e2000c101d04 */
[----:B------:R-:W-:-:S05]  /*4730*/  @P6 PRMT R127, R127, 0x5410, R143 ;  /* 0x000054107f7f6816 */ /* 0x000fca000000008f */
[----:B------:R3:W-:Y:S02]  /*4740*/  @P6 STG.E.128 desc[UR4][R132.64], R124 ;  /* 0x0000007c84006986 */ /* 0x0007e4000c101d04 */
.L_x_573:
[----:B------:R-:W-:Y:S05]  /*4750*/  BSYNC B0 ;  /* 0x0000000000007941 */ /* 0x000fea0003800000 */
.L_x_572:
[----:B------:R-:W-:Y:S02]  /*4760*/  IADD3 R37, R37, UR20, RZ ;  /* 0x0000001425257c10 */ /* 0x000fe4000fffe0ff */
[----:B------:R-:W-:Y:S02]  /*4770*/  SEL R138, RZ, 0x1, P1 ;  /* 0x00000001ff8a7807 */ /* 0x000fe40000800000 */
[----:B------:R-:W-:-:S13]  /*4780*/  ISETP.GE.AND P0, PT, R37, UR21, PT ;  /* 0x0000001525007c0c */ /* 0x000fda000bf06270 */
[----:B------:R-:W-:Y:S05]  /*4790*/  @!P0 BRA `(.L_x_574) ;  /* 0xffffffbc00e08947 */ /* 0x000fea000383ffff */
.L_x_556:
        /* <DEDUP_REMOVED lines=17> */
.L_x_576:
[----:B------:R-:W-:Y:S05]  /*48b0*/  BSYNC B0 ;  /* 0x0000000000007941 */ /* 0x000fea0003800000 */
.L_x_575:
        /* <DEDUP_REMOVED lines=11> */
.L_x_578:
[----:B------:R-:W-:Y:S05]  /*4970*/  BSYNC B0 ;  /* 0x0000000000007941 */ /* 0x000fea0003800000 */
.L_x_577:
        /* <DEDUP_REMOVED lines=11> */
.L_x_580:
[----:B------:R-:W-:Y:S05]  /*4a30*/  BSYNC B0 ;  /* 0x0000000000007941 */ /* 0x000fea0003800000 */
.L_x_579:
        /* <DEDUP_REMOVED lines=10> */
.L_x_565:
[----:B------:R-:W-:Y:S01]  /*4ae0*/  HFMA2.MMA R140, -RZ, RZ, 0, 9.5367431640625e-07 ;  /* 0x00000010ff8c7435 */ /* 0x000fe200000001ff */
[----:B------:R-:W-:Y:S02]  /*4af0*/  MOV R139, R143 ;  /* 0x0000008f008b7202 */ /* 0x000fe40000000f00 */
[----:B------:R-:W-:Y:S02]  /*4b00*/  MOV R141, 0x1f ;  /* 0x0000001f008d7802 */ /* 0x000fe40000000f00 */
[----:B------:R-:W-:-:S07]  /*4b10*/  MOV R138, 0xffffffff ;  /* 0xffffffff008a7802 */ /* 0x000fce0000000f00 */
[----:B-----5:R-:W-:Y:S05]  /*4b20*/  WARPSYNC.COLLECTIVE R138, `(.L_x_581) ;  /* 0x000000008a087348 */ /* 0x020fea0003c00000 */
[----:B------:R0:W1:Y:S02]  /*4b30*/  SHFL.DOWN P6, R189, R139, R140, R141 ;  /* 0x0800008c8bbd7389 */ /* 0x00006400000c008d */
[----:B01---5:R-:W-:Y:S01]  /*4b40*/  ENDCOLLECTIVE ;  /* 0x000000000000791b */ /* 0x023fe20003800000 */
.L_x_581:
[----:B------:R-:W-:Y:S02]  /*4b50*/  MOV R139, R142 ;  /* 0x0000008e008b7202 */ /* 0x000fe40000000f00 */
[----:B------:R-:W-:-:S07]  /*4b60*/  MOV R130, R189 ;  /* 0x000000bd00827202 */ /* 0x000fce0000000f00 */
[----:B------:R-:W-:Y:S05]  /*4b70*/  WARPSYNC.COLLECTIVE R138, `(.L_x_582) ;  /* 0x000000008a087348 */ /* 0x000fea0003c00000 */
[----:B------:R0:W1:Y:S02]  /*4b80*/  SHFL.DOWN P6, R189, R139, R140, R141 ;  /* 0x0800008c8bbd7389 */ /* 0x00006400000c008d */
[----:B01----:R-:W-:Y:S01]  /*4b90*/  ENDCOLLECTIVE ;  /* 0x000000000000791b */ /* 0x003fe20003800000 */
.L_x_582:
[----:B------:R-:W-:Y:S01]  /*4ba0*/  FADD.FTZ R130, R130, R143 ;  /* 0x0000008f82827221 */ /* 0x000fe20000010000 */
[----:B------:R-:W-:-:S04]  /*4bb0*/  HFMA2.MMA R140, -RZ, RZ, 0, 4.76837158203125e-07 ;  /* 0x00000008ff8c7435 */ /* 0x000fc800000001ff */
[----:B------:R-:W-:Y:S02]  /*4bc0*/  MOV R139, R130 ;  /* 0x00000082008b7202 */ /* 0x000fe40000000f00 */
[----:B------:R-:W-:-:S07]  /*4bd0*/  MOV R131, R189 ;  /* 0x000000bd00837202 */ /* 0x000fce0000000f00 */
[----:B------:R-:W-:Y:S05]  /*4be0*/  WARPSYNC.COLLECTIVE R138, `(.L_x_583) ;  /* 0x000000008a087348 */ /* 0x000fea0003c00000 */
[----:B------:R0:W1:Y:S02]  /*4bf0*/  SHFL.DOWN P6, R189, R139, R140, R141 ;  /* 0x0800008c8bbd7389 */ /* 0x00006400000c008d */
[----:B01----:R-:W-:Y:S01]  /*4c00*/  ENDCOLLECTIVE ;  /* 0x000000000000791b */ /* 0x003fe20003800000 */
.L_x_583:
[----:B------:R-:W-:-:S05]  /*4c10*/  FADD.FTZ R131, R131, R142 ;  /* 0x0000008e83837221 */ /* 0x000fca0000010000 */
[----:B------:R-:W-:Y:S02]  /*4c20*/  MOV R139, R131 ;  /* 0x00000083008b7202 */ /* 0x000fe40000000f00 */
[----:B------:R-:W-:-:S07]  /*4c30*/  MOV R133, R189 ;  /* 0x000000bd00857202 */ /* 0x000fce0000000f00 */
[----:B------:R-:W-:Y:S05]  /*4c40*/  WARPSYNC.COLLECTIVE R138, `(.L_x_584) ;  /* 0x000000008a087348 */ /* 0x000fea0003c00000 */
[----:B------:R0:W1:Y:S02]  /*4c50*/  SHFL.DOWN P6, R189, R139, R140, R141 ;  /* 0x0800008c8bbd7389 */ /* 0x00006400000c008d */
[----:B01----:R-:W-:Y:S01]  /*4c60*/  ENDCOLLECTIVE ;  /* 0x000000000000791b */ /* 0x003fe20003800000 */
.L_x_584:
[----:B------:R-:W-:Y:S01]  /*4c70*/  FADD.FTZ R133, R130, R133 ;  /* 0x0000008582857221 */ /* 0x000fe20000010000 */
[----:B------:R-:W-:-:S04]  /*4c80*/  HFMA2.MMA R140, -RZ, RZ, 0, 2.384185791015625e-07 ;  /* 0x00000004ff8c7435 */ /* 0x000fc800000001ff */
[----:B------:R-:W-:Y:S02]  /*4c90*/  MOV R139, R133 ;  /* 0x00000085008b7202 */ /* 0x000fe40000000f00 */
[----:B------:R-:W-:-:S07]  /*4ca0*/  MOV R132, R189 ;  /* 0x000000bd00847202 */ /* 0x000fce0000000f00 */
[----:B------:R-:W-:Y:S05]  /*4cb0*/  WARPSYNC.COLLECTIVE R138, `(.L_x_585) ;  /* 0x000000008a087348 */ /* 0x000fea0003c00000 */
[----:B------:R0:W1:Y:S02]  /*4cc0*/  SHFL.DOWN P6, R189, R139, R140, R141 ;  /* 0x0800008c8bbd7389 */ /* 0x00006400000c008d */
[----:B01----:R-:W-:Y:S01]  /*4cd0*/  ENDCOLLECTIVE ;  /* 0x000000000000791b */ /* 0x003fe20003800000 */
.L_x_585:
[----:B------:R-:W-:-:S05]  /*4ce0*/  FADD.FTZ R132, R131, R132 ;  /* 0x0000008483847221 */ /* 0x000fca0000010000 */
[----:B------:R-:W-:Y:S02]  /*4cf0*/  MOV R139, R132 ;  /* 0x00000084008b7202 */ /* 0x000fe40000000f00 */
[----:B------:R-:W-:-:S07]  /*4d00*/  MOV R134, R189 ;  /* 0x000000bd00867202 */ /* 0x000fce0000000f00 */
[----:B------:R-:W-:Y:S05]  /*4d10*/  WARPSYNC.COLLECTIVE R138, `(.L_x_586) ;  /* 0x000000008a087348 */ /* 0x000fea0003c00000 */
[----:B------:R0:W1:Y:S02]  /*4d20*/  SHFL.DOWN P6, R189, R139, R140, R141 ;  /* 0x0800008c8bbd7389 */ /* 0x00006400000c008d */
[----:B01----:R-:W-:Y:S01]  /*4d30*/  ENDCOLLECTIVE ;  /* 0x000000000000791b */ /* 0x003fe20003800000 */
.L_x_586:
[----:B------:R-:W-:Y:S01]  /*4d40*/  FADD.FTZ R134, R133, R134 ;  /* 0x0000008685867221 */ /* 0x000fe20000010000 */
[----:B------:R-:W-:-:S04]  /*4d50*/  HFMA2.MMA R140, -RZ, RZ, 0, 1.1920928955078125e-07 ;  /* 0x00000002ff8c7435 */ /* 0x000fc800000001ff */
[----:B------:R-:W-:Y:S02]  /*4d60*/  MOV R139, R134 ;  /* 0x00000086008b7202 */ /* 0x000fe40000000f00 */
[----:B------:R-:W-:-:S07]  /*4d70*/  MOV R135, R189 ;  /* 0x000000bd00877202 */ /* 0x000fce0000000f00 */
[----:B------:R-:W-:Y:S05]  /*4d80*/  WARPSYNC.COLLECTIVE R138, `(.L_x_587) ;  /* 0x000000008a087348 */ /* 0x000fea0003c00000 */
[----:B------:R0:W1:Y:S02]  /*4d90*/  SHFL.DOWN P6, R189, R139, R140, R141 ;  /* 0x0800008c8bbd7389 */ /* 0x00006400000c008d */
[----:B01----:R-:W-:Y:S01]  /*4da0*/  ENDCOLLECTIVE ;  /* 0x000000000000791b */ /* 0x003fe20003800000 */
.L_x_587:
[----:B------:R-:W-:-:S05]  /*4db0*/  FADD.FTZ R135, R132, R135 ;  /* 0x0000008784877221 */ /* 0x000fca0000010000 */
[----:B------:R-:W-:Y:S02]  /*4dc0*/  MOV R139, R135 ;  /* 0x00000087008b7202 */ /* 0x000fe40000000f00 */
[----:B------:R-:W-:-:S07]  /*4dd0*/  MOV R137, R189 ;  /* 0x000000bd00897202 */ /* 0x000fce0000000f00 */
[----:B------:R-:W-:Y:S05]  /*4de0*/  WARPSYNC.COLLECTIVE R138, `(.L_x_588) ;  /* 0x000000008a087348 */ /* 0x000fea0003c00000 */
[----:B------:R0:W1:Y:S02]  /*4df0*/  SHFL.DOWN P6, R189, R139, R140, R141 ;  /* 0x0800008c8bbd7389 */ /* 0x00006400000c008d */
[----:B01----:R-:W-:Y:S01]  /*4e00*/  ENDCOLLECTIVE ;  /* 0x000000000000791b */ /* 0x003fe20003800000 */
.L_x_588:
[----:B------:R-:W-:Y:S01]  /*4e10*/  FADD.FTZ R137, R134, R137 ;  /* 0x0000008986897221 */ /* 0x000fe20000010000 */
[----:B------:R-:W-:-:S04]  /*4e20*/  HFMA2.MMA R140, -RZ, RZ, 0, 5.9604644775390625e-08 ;  /* 0x00000001ff8c7435 */ /* 0x000fc800000001ff */
[----:B------:R-:W-:Y:S02]  /*4e30*/  MOV R139, R137 ;  /* 0x00000089008b7202 */ /* 0x000fe40000000f00 */
[----:B------:R-:W-:-:S07]  /*4e40*/  MOV R136, R189 ;  /* 0x000000bd00887202 */ /* 0x000fce0000000f00 */
[----:B------:R-:W-:Y:S05]  /*4e50*/  WARPSYNC.COLLECTIVE R138, `(.L_x_589) ;  /* 0x000000008a087348 */ /* 0x000fea0003c00000 */
[----:B------:R0:W1:Y:S02]  /*4e60*/  SHFL.DOWN P6, R189, R139, R140, R141 ;  /* 0x0800008c8bbd7389 */ /* 0x00006400000c008d */
[----:B01----:R-:W-:Y:S01]  /*4e70*/  ENDCOLLECTIVE ;  /* 0x000000000000791b */ /* 0x003fe20003800000 */
.L_x_589:
[----:B------:R-:W-:-:S05]  /*4e80*/  FADD.FTZ R136, R135, R136 ;  /* 0x0000008887887221 */ /* 0x000fca0000010000 */
[----:B------:R-:W-:Y:S02]  /*4e90*/  MOV R139, R136 ;  /* 0x00000088008b7202 */ /* 0x000fe40000000f00 */
[----:B------:R-:W-:-:S07]  /*4ea0*/  MOV R188, R189 ;  /* 0x000000bd00bc7202 */ /* 0x000fce0000000f00 */
[----:B------:R-:W-:Y:S05]  /*4eb0*/  WARPSYNC.COLLECTIVE R138, `(.L_x_590) ;  /* 0x000000008a087348 */ /* 0x000fea0003c00000 */
[----:B------:R0:W1:Y:S02]  /*4ec0*/  SHFL.DOWN P6, R189, R139, R140, R141 ;  /* 0x0800008c8bbd7389 */ /* 0x00006400000c008d */
[----:B01----:R-:W-:Y:S01]  /*4ed0*/  ENDCOLLECTIVE ;  /* 0x000000000000791b */ /* 0x003fe20003800000 */
.L_x_590:
[----:B------:R-:W-:Y:S05]  /*4ee0*/  BRA `(.L_x_591) ;  /* 0xffffffd000c87947 */ /* 0x000fea000383ffff */
.L_x_592:
        /* <DEDUP_REMOVED lines=9> */
.L_x_3526:


//--------------------- .text._ZN10layer_norm22ln_bwd_finalize_kernelINS_22Kernel_traits_finalizeILj8192E6__halfS2_S2_S2_fjLb0ELj1024ELj4ENS_18Kernel_traits_baseILj8192ES2_S2_S2_S2_fjLj1024EEEEELb0ELb1EEEvNS_9BwdParamsE --------------------------
	.section	.text._ZN10layer_norm22ln_bwd_finalize_kernelINS_22Kernel_traits_finalizeILj8192E6__halfS2_S2_S2_fjLb0ELj1024ELj4ENS_18Kernel_traits_baseILj8192ES2_S2_S2_S2_fjLj1024EEEEELb0ELb1EEEvNS_9BwdParamsE,"ax",@progbits
	.align	128
        .global         _ZN10layer_norm22ln_bwd_finalize_kernelINS_22Kernel_traits_finalizeILj8192E6__halfS2_S2_S2_fjLb0ELj1024ELj4ENS_18Kernel_traits_baseILj8192ES2_S2_S2_S2_fjLj1024EEEEELb0ELb1EEEvNS_9BwdParamsE
        .type           _ZN10layer_norm22ln_bwd_finalize_kernelINS_22Kernel_traits_finalizeILj8192E6__halfS2_S2_S2_fjLb0ELj1024ELj4ENS_18Kernel_traits_baseILj8192ES2_S2_S2_S2_fjLj1024EEEEELb0ELb1EEEvNS_9BwdParamsE,@function
        .size           _ZN10layer_norm22ln_bwd_finalize_kernelINS_22Kernel_traits_finalizeILj8192E6__halfS2_S2_S2_fjLb0ELj1024ELj4ENS_18Kernel_traits_baseILj8192ES2_S2_S2_S2_fjLj1024EEEEELb0ELb1EEEvNS_9BwdParamsE,(.L_x_3527 - _ZN10layer_norm22ln_bwd_finalize_kernelINS_22Kernel_traits_finalizeILj8192E6__halfS2_S2_S2_fjLb0ELj1024ELj4ENS_18Kernel_traits_baseILj8192ES2_S2_S2_S2_fjLj1024EEEEELb0ELb1EEEvNS_9BwdParamsE)
        .other          _ZN10layer_norm22ln_bwd_finalize_kernelINS_22Kernel_traits_finalizeILj8192E6__halfS2_S2_S2_fjLb0ELj1024ELj4ENS_18Kernel_traits_baseILj8192ES2_S2_S2_S2_fjLj1024EEEEELb0ELb1EEEvNS_9BwdParamsE,@"STO_CUDA_ENTRY STV_DEFAULT"
_ZN10layer_norm22ln_bwd_finalize_kernelINS_22Kernel_traits_finalizeILj8192E6__halfS2_S2_S2_fjLb0ELj1024ELj4ENS_18Kernel_traits_baseILj8192ES2_S2_S2_S2_fjLj1024EEEEELb0ELb1EEEvNS_9BwdParamsE:
.text._ZN10layer_norm22ln_bwd_finalize_kernelINS_22Kernel_traits_finalizeILj8192E6__halfS2_S2_S2_fjLb0ELj1024ELj4ENS_18Kernel_traits_baseILj8192ES2_S2_S2_S2_fjLj1024EEEEELb0ELb1EEEvNS_9BwdParamsE:
        /* <DEDUP_REMOVED lines=26> */
.L_x_604:
        /* <DEDUP_REMOVED lines=31> */
.L_x_597:
        /* <DEDUP_REMOVED lines=34> */
.L_x_596:
[----:B------:R-:W-:Y:S05]  /*05b0*/  BSYNC B1 ;  /* 0x0000000000017941 */ /* 0x000fea0003800000 */
.L_x_595:
        /* <DEDUP_REMOVED lines=25> */
.L_x_599:
[----:B------:R-:W-:Y:S05]  /*0750*/  BSYNC B1 ;  /* 0x0000000000017941 */ /* 0x000fea0003800000 */
.L_x_598:
        /* <DEDUP_REMOVED lines=12> */
.L_x_594:
[----:B------:R-:W-:Y:S05]  /*0820*/  BSYNC B0 ;  /* 0x0000000000007941 */ /* 0x000fea0003800000 */
.L_x_593:
        /* <DEDUP_REMOVED lines=29> */
.L_x_615:
[----:B------:R-:W-:Y:S01]  /*0a00*/  @!P1 SHF.R.U32.HI R12, RZ, 0x3, R0 ;  /* 0x00000003ff0c9819 */ /* 0x000fe20000011600 */
[----:B----4-:R-:W-:Y:S01]  /*0a10*/  FADD.FTZ R14, R9, R14 ;  /* 0x0000000e090e7221 */ /* 0x010fe20000010000 */
[----:B---3--:R-:W-:Y:S02]  /*0a20*/  FADD.FTZ R11, R10, R11 ;  /* 0x0000000b0a0b7221 */ /* 0x008fe40000010000 */
[----:B------:R-:W-:-:S05]  /*0a30*/  @!P1 LOP3.LUT R12, R12, 0x1ffffffc, RZ, 0xc0, !PT ;  /* 0x1ffffffc0c0c9812 */ /* 0x000fca00078ec0ff */
[----:B------:R3:W-:Y:S04]  /*0a40*/  @!P1 STS [R12+UR4+0x2000], R14 ;  /* 0x0020000e0c009988 */ /* 0x0007e80008000804 */
[----:B------:R3:W-:Y:S02]  /*0a50*/  @!P1 STS [R12+UR4+0x2080], R11 ;  /* 0x0020800b0c009988 */ /* 0x0007e40008000804 */
.L_x_600:
        /* <DEDUP_REMOVED lines=10> */
[----:B---3--:R-:W-:Y:S02]  /*0b00*/  F2FP.F16.F32.PACK_AB R15, R15, R14 ;  /* 0x0000000e0f0f723e */ /* 0x008fe400000000ff */
[----:B-----5:R-:W-:-:S03]  /*0b10*/  F2FP.F16.F32.PACK_AB R17, R17, R16 ;  /* 0x000000101111723e */ /* 0x020fc600000000ff */
[----:B------:R4:W-:Y:S04]  /*0b20*/  STG.E desc[UR6][R12.64], R15 ;  /* 0x0000000f0c007986 */ /* 0x0009e8000c101906 */
[----:B------:R4:W-:Y:S02]  /*0b30*/  STG.E desc[UR6][R10.64], R17 ;  /* 0x000000110a007986 */ /* 0x0009e4000c101906 */
.L_x_603:
[----:B------:R-:W-:Y:S05]  /*0b40*/  BSYNC B0 ;  /* 0x0000000000007941 */ /* 0x000fea0003800000 */
.L_x_602:
[C---:B------:R-:W-:Y:S02]  /*0b50*/  ISETP.GT.U32.AND P1, PT, R3.reuse, -0x2001, PT ;  /* 0xffffdfff0300780c */ /* 0x040fe40003f24070 */
[----:B------:R-:W-:Y:S02]  /*0b60*/  IADD3 R3, R3, 0x2000, RZ ;  /* 0x0000200003037810 */ /* 0x000fe40007ffe0ff */
[----:B------:R-:W-:-:S09]  /*0b70*/  IADD3 R4, R4, 0x1000, RZ ;  /* 0x0000100004047810 */ /* 0x000fd20007ffe0ff */
[----:B------:R-:W-:Y:S05]  /*0b80*/  @P1 BRA `(.L_x_604) ;  /* 0xfffffff400841947 */ /* 0x000fea000383ffff */
[----:B------:R-:W-:Y:S05]  /*0b90*/  EXIT ;  /* 0x000000000000794d */ /* 0x000fea0003800000 */
.L_x_601:
[----:B------:R-:W-:Y:S01]  /*0ba0*/  HFMA2.MMA R22, -RZ, RZ, 0, 1.847743988037109375e-06 ;  /* 0x0000001fff167435 */ /* 0x000fe200000001ff */
[----:B0--3--:R-:W-:Y:S01]  /*0bb0*/  MOV R20, R10 ;  /* 0x0000000a00147202 */ /* 0x009fe20000000f00 */
[----:B------:R-:W-:Y:S01]  /*0bc0*/  IMAD.MOV.U32 R19, RZ, RZ, 0x1 ;  /* 0x00000001ff137424 */ /* 0x000fe200078e00ff */
[----:B------:R-:W-:-:S08]  /*0bd0*/  MOV R17, 0xffffffff ;  /* 0xffffffff00117802 */ /* 0x000fd00000000f00 */
[----:B-12---:R-:W-:Y:S05]  /*0be0*/  WARPSYNC.COLLECTIVE R17, `(.L_x_605) ;  /* 0x0000000011087348 */ /* 0x006fea0003c00000 */
[----:B------:R0:W3:Y:S02]  /*0bf0*/  SHFL.BFLY P2, R18, R20, R19, R22 ;  /* 0x0c00001314127389 */ /* 0x0000e40000040016 */
[----:B0123--:R-:W-:Y:S01]  /*0c00*/  ENDCOLLECTIVE ;  /* 0x000000000000791b */ /* 0x00ffe20003800000 */
.L_x_605:
[----:B------:R-:W-:Y:S01]  /*0c10*/  HFMA2.MMA R19, -RZ, RZ, 0, 1.1920928955078125e-07 ;  /* 0x00000002ff137435 */ /* 0x000fe200000001ff */
[----:B------:R-:W-:-:S05]  /*0c20*/  MOV R11, R18 ;  /* 0x00000012000b7202 */ /* 0x000fca0000000f00 */
[----:B------:R-:W-:-:S04]  /*0c30*/  FADD.FTZ R11, R10, R11 ;  /* 0x0000000b0a0b7221 */ /* 0x000fc80000010000 */
[----:B------:R-:W-:-:S07]  /*0c40*/  IMAD.MOV.U32 R20, RZ, RZ, R11 ;  /* 0x000000ffff147224 */ /* 0x000fce00078e000b */
[----:B------:R-:W-:Y:S05]  /*0c50*/  WARPSYNC.COLLECTIVE R17, `(.L_x_606) ;  /* 0x0000000011087348 */ /* 0x000fea0003c00000 */
[----:B------:R0:W1:Y:S02]  /*0c60*/  SHFL.BFLY P2, R18, R20, R19, R22 ;  /* 0x0c00001314127389 */ /* 0x0000640000040016 */
[----:B01----:R-:W-:Y:S01]  /*0c70*/  ENDCOLLECTIVE ;  /* 0x000000000000791b */ /* 0x003fe20003800000 */
.L_x_606:
[----:B------:R-:W-:Y:S01]  /*0c80*/  IMAD.MOV.U32 R19, RZ, RZ, 0x4 ;  /* 0x00000004ff137424 */ /* 0x000fe200078e00ff */
[----:B------:R-:W-:-:S05]  /*0c90*/  MOV R12, R18 ;  /* 0x00000012000c7202 */ /* 0x000fca0000000f00 */
[----:B------:R-:W-:-:S05]  /*0ca0*/  FADD.FTZ R12, R11, R12 ;  /* 0x0000000c0b0c7221 */ /* 0x000fca0000010000 */
[----:B------:R-:W-:-:S07]  /*0cb0*/  MOV R20, R12 ;  /* 0x0000000c00147202 */ /* 0x000fce0000000f00 */
[----:B------:R-:W-:Y:S05]  /*0cc0*/  WARPSYNC.COLLECTIVE R17, `(.L_x_607) ;  /* 0x0000000011087348 */ /* 0x000fea0003c00000 */
[----:B------:R0:W1:Y:S02]  /*0cd0*/  SHFL.BFLY P2, R18, R20, R19, R22 ;  /* 0x0c00001314127389 */ /* 0x0000640000040016 */
[----:B01----:R-:W-:Y:S01]  /*0ce0*/  ENDCOLLECTIVE ;  /* 0x000000000000791b */ /* 0x003fe20003800000 */
.L_x_607:
[----:B------:R-:W-:Y:S01]  /*0cf0*/  HFMA2.MMA R19, -RZ, RZ, 0, 4.76837158203125e-07 ;  /* 0x00000008ff137435 */ /* 0x000fe200000001ff */
[----:B------:R-:W-:-:S05]  /*0d00*/  MOV R13, R18 ;  /* 0x00000012000d7202 */ /* 0x000fca0000000f00 */
[----:B------:R-:W-:-:S05]  /*0d10*/  FADD.FTZ R13, R12, R13 ;  /* 0x0000000d0c0d7221 */ /* 0x000fca0000010000 */
[----:B------:R-:W-:-:S07]  /*0d20*/  MOV R20, R13 ;  /* 0x0000000d00147202 */ /* 0x000fce0000000f00 */
[----:B------:R-:W-:Y:S05]  /*0d30*/  WARPSYNC.COLLECTIVE R17, `(.L_x_608) ;  /* 0x0000000011087348 */ /* 0x000fea0003c00000 */
[----:B------:R0:W1:Y:S02]  /*0d40*/  SHFL.BFLY P2, R18, R20, R19, R22 ;  /* 0x0c00001314127389 */ /* 0x0000640000040016 */
[----:B01----:R-:W-:Y:S01]  /*0d50*/  ENDCOLLECTIVE ;  /* 0x000000000000791b */ /* 0x003fe20003800000 */
.L_x_608:
[----:B------:R-:W-:Y:S01]  /*0d60*/  HFMA2.MMA R19, -RZ, RZ, 0, 9.5367431640625e-07 ;  /* 0x00000010ff137435 */ /* 0x000fe200000001ff */
[----:B------:R-:W-:-:S04]  /*0d70*/  IMAD.MOV.U32 R10, RZ, RZ, R18 ;  /* 0x000000ffff0a7224 */ /* 0x000fc800078e0012 */
[----:B------:R-:W-:-:S05]  /*0d80*/  FADD.FTZ R10, R13, R10 ;  /* 0x0000000a0d0a7221 */ /* 0x000fca0000010000 */
[----:B------:R-:W-:-:S07]  /*0d90*/  MOV R20, R10 ;  /* 0x0000000a00147202 */ /* 0x000fce0000000f00 */
[----:B------:R-:W-:Y:S05]  /*0da0*/  WARPSYNC.COLLECTIVE R17, `(.L_x_609) ;  /* 0x0000000011087348 */ /* 0x000fea0003c00000 */
[----:B------:R0:W1:Y:S02]  /*0db0*/  SHFL.BFLY P2, R18, R20, R19, R22 ;  /* 0x0c00001314127389 */ /* 0x0000640000040016 */
[----:B01----:R-:W-:Y:S01]  /*0dc0*/  ENDCOLLECTIVE ;  /* 0x000000000000791b */ /* 0x003fe20003800000 */
.L_x_609:
[----:B------:R-:W-:Y:S01]  /*0dd0*/  HFMA2.MMA R19, -RZ, RZ, 0, 5.9604644775390625e-08 ;  /* 0x00000001ff137435 */ /* 0x000fe200000001ff */
[----:B------:R-:W-:Y:S01]  /*0de0*/  IMAD.MOV.U32 R20, RZ, RZ, R9 ;  /* 0x000000ffff147224 */ /* 0x000fe200078e0009 */
[----:B------:R-:W-:-:S09]  /*0df0*/  MOV R11, R18 ;  /* 0x00000012000b7202 */ /* 0x000fd20000000f00 */
[----:B------:R-:W-:Y:S05]  /*0e00*/  WARPSYNC.COLLECTIVE R17, `(.L_x_610) ;  /* 0x0000000011087348 */ /* 0x000fea0003c00000 */
[----:B------:R0:W1:Y:S02]  /*0e10*/  SHFL.BFLY P2, R18, R20, R19, R22 ;  /* 0x0c00001314127389 */ /* 0x0000640000040016 */
[----:B01----:R-:W-:Y:S01]  /*0e20*/  ENDCOLLECTIVE ;  /* 0x000000000000791b */ /* 0x003fe20003800000 */
.L_x_610:
[----:B------:R-:W-:Y:S01]  /*0e30*/  HFMA2.MMA R19, -RZ, RZ, 0, 1.1920928955078125e-07 ;  /* 0x00000002ff137435 */ /* 0x000fe200000001ff */
[----:B------:R-:W-:-:S05]  /*0e40*/  MOV R12, R18 ;  /* 0x00000012000c7202 */ /* 0x000fca0000000f00 */
[----:B------:R-:W-:-:S05]  /*0e50*/  FADD.FTZ R14, R9, R12 ;  /* 0x0000000c090e7221 */ /* 0x000fca0000010000 */
[----:B------:R-:W-:-:S07]  /*0e60*/  MOV R20, R14 ;  /* 0x0000000e00147202 */ /* 0x000fce0000000f00 */
[----:B------:R-:W-:Y:S05]  /*0e70*/  WARPSYNC.COLLECTIVE R17, `(.L_x_611) ;  /* 0x0000000011087348 */ /* 0x000fea0003c00000 */
[----:B------:R0:W1:Y:S02]  /*0e80*/  SHFL.BFLY P2, R18, R20, R19, R22 ;  /* 0x0c00001314127389 */ /* 0x0000640000040016 */
[----:B01----:R-:W-:Y:S01]  /*0e90*/  ENDCOLLECTIVE ;  /* 0x000000000000791b */ /* 0x003fe20003800000 */
.L_x_611:
[----:B------:R-:W-:Y:S01]  /*0ea0*/  HFMA2.MMA R19, -RZ, RZ, 0, 2.384185791015625e-07 ;  /* 0x00000004ff137435 */ /* 0x000fe200000001ff */
[----:B------:R-:W-:-:S04]  /*0eb0*/  IMAD.MOV.U32 R13, RZ, RZ, R18 ;  /* 0x000000ffff0d7224 */ /* 0x000fc800078e0012 */
[----:B------:R-:W-:-:S05]  /*0ec0*/  FADD.FTZ R15, R14, R13 ;  /* 0x0000000d0e0f7221 */ /* 0x000fca0000010000 */
[----:B------:R-:W-:-:S07]  /*0ed0*/  MOV R20, R15 ;  /* 0x0000000f00147202 */ /* 0x000fce0000000f00 */
[----:B------:R-:W-:Y:S05]  /*0ee0*/  WARPSYNC.COLLECTIVE R17, `(.L_x_612) ;  /* 0x0000000011087348 */ /* 0x000fea0003c00000 */
[----:B------:R0:W1:Y:S02]  /*0ef0*/  SHFL.BFLY P2, R18, R20, R19, R22 ;  /* 0x0c00001314127389 */ /* 0x0000640000040016 */
[----:B01----:R-:W-:Y:S01]  /*0f00*/  ENDCOLLECTIVE ;  /* 0x000000000000791b */ /* 0x003fe20003800000 */
.L_x_612:
[----:B------:R-:W-:Y:S01]  /*0f10*/  IMAD.MOV.U32 R19, RZ, RZ, 0x8 ;  /* 0x00000008ff137424 */ /* 0x000fe200078e00ff */
[----:B------:R-:W-:-:S05]  /*0f20*/  MOV R16, R18 ;  /* 0x0000001200107202 */ /* 0x000fca0000000f00 */
[----:B------:R-:W-:-:S05]  /*0f30*/  FADD.FTZ R16, R15, R16 ;  /* 0x000000100f107221 */ /* 0x000fca0000010000 */
[----:B------:R-:W-:-:S07]  /*0f40*/  MOV R20, R16 ;  /* 0x0000001000147202 */ /* 0x000fce0000000f00 */
[----:B------:R-:W-:Y:S05]  /*0f50*/  WARPSYNC.COLLECTIVE R17, `(.L_x_613) ;  /* 0x0000000011087348 */ /* 0x000fea0003c00000 */
[----:B------:R0:W1:Y:S02]  /*0f60*/  SHFL.BFLY P2, R18, R20, R19, R22 ;  /* 0x0c00001314127389 */ /* 0x0000640000040016 */
[----:B01----:R-:W-:Y:S01]  /*0f70*/  ENDCOLLECTIVE ;  /* 0x000000000000791b */ /* 0x003fe20003800000 */
.L_x_613:
[----:B------:R-:W-:Y:S01]  /*0f80*/  HFMA2.MMA R19, -RZ, RZ, 0, 9.5367431640625e-07 ;  /* 0x00000010ff137435 */ /* 0x000fe200000001ff */
[----:B------:R-:W-:-:S05]  /*0f90*/  MOV R9, R18 ;  /* 0x0000001200097202 */ /* 0x000fca0000000f00 */
[----:B------:R-:W-:-:S05]  /*0fa0*/  FADD.FTZ R9, R16, R9 ;  /* 0x0000000910097221 */ /* 0x000fca0000010000 */
[----:B------:R-:W-:-:S07]  /*0fb0*/  MOV R20, R9 ;  /* 0x0000000900147202 */ /* 0x000fce0000000f00 */
[----:B------:R-:W-:Y:S05]  /*0fc0*/  WARPSYNC.COLLECTIVE R17, `(.L_x_614) ;  /* 0x0000000011087348 */ /* 0x000fea0003c00000 */
[----:B------:R0:W1:Y:S02]  /*0fd0*/  SHFL.BFLY P2, R18, R20, R19, R22 ;  /* 0x0c00001314127389 */ /* 0x0000640000040016 */
[----:B01----:R-:W-:Y:S01]  /*0fe0*/  ENDCOLLECTIVE ;  /* 0x000000000000791b */ /* 0x003fe20003800000 */
.L_x_614:
[----:B------:R-:W-:Y:S01]  /*0ff0*/  MOV R14, R18 ;  /* 0x00000012000e7202 */ /* 0x000fe20000000f00 */
[----:B------:R-:W-:Y:S06]  /*1000*/  BRA `(.L_x_615) ;  /* 0xfffffff8007c7947 */ /* 0x000fec000383ffff */
.L_x_616:
        /* <DEDUP_REMOVED lines=15> */
.L_x_3527:


//--------------------- .text._ZN10layer_norm40ln_parallel_residual_bwd_finalize_kernelINS_22Kernel_traits_finalizeILj8192E6__halfS2_S2_S2_fjLb0ELj1024ELj4ENS_18Kernel_traits_baseILj8192ES2_S2_S2_S2_fjLj1024EEEEELb1EEEvNS_9BwdParamsE --------------------------
	.section	.text._ZN10layer_norm40ln_parallel_residual_bwd_finalize_kernelINS_22Kernel_traits_finalizeILj8192E6__halfS2_S2_S2_fjLb0ELj1024ELj4ENS_18Kernel_traits_baseILj8192ES2_S2_S2_S2_fjLj1024EEEEELb1EEEvNS_9BwdParamsE,"ax",@progbits
	.align	128
        .global         _ZN10layer_norm40ln_parallel_residual_bwd_finalize_kernelINS_22Kernel_traits_finalizeILj8192E6__halfS2_S2_S2_fjLb0ELj1024ELj4ENS_18Kernel_traits_baseILj8192ES2_S2_S2_S2_fjLj1024EEEEELb1EEEvNS_9BwdParamsE
        .type           _ZN10layer_norm40ln_parallel_residual_bwd_finalize_kernelINS_22Kernel_traits_finalizeILj8192E6__halfS2_S2_S2_fjLb0ELj1024ELj4ENS_18Kernel_traits_baseILj8192ES2_S2_S2_S2_fjLj1024EEEEELb1EEEvNS_9BwdParamsE,@function
        .size           _ZN10layer_norm40ln_parallel_residual_bwd_finalize_kernelINS_22Kernel_traits_finalizeILj8192E6__halfS2_S2_S2_fjLb0ELj1024ELj4ENS_18Kernel_traits_baseILj8192ES2_S2_S2_S2_fjLj1024EEEEELb1EEEvNS_9BwdParamsE,(.L_x_3528 - _ZN10layer_norm40ln_parallel_residual_bwd_finalize_kernelINS_22Kernel_traits_finalizeILj8192E6__halfS2_S2_S2_fjLb0ELj1024ELj4ENS_18Kernel_traits_baseILj8192ES2_S2_S2_S2_fjLj1024EEEEELb1EEEvNS_9BwdParamsE)
        .other          _ZN10layer_norm40ln_parallel_residual_bwd_finalize_kernelINS_22Kernel_traits_finalizeILj8192E6__halfS2_S2_S2_fjLb0ELj1024ELj4ENS_18Kernel_traits_baseILj8192ES2_S2_S2_S2_fjLj1024EEEEELb1EEEvNS_9BwdParamsE,@"STO_CUDA_ENTRY STV_DEFAULT"
_ZN10layer_norm40ln_parallel_residual_bwd_finalize_kernelINS_22Kernel_traits_finalizeILj8192E6__halfS2_S2_S2_fjLb0ELj1024ELj4ENS_18Kernel_traits_baseILj8192ES2_S2_S2_S2_fjLj1024EEEEELb1EEEvNS_9BwdParamsE:
.text._ZN10layer_norm40ln_parallel_residual_bwd_finalize_kernelINS_22Kernel_traits_finalizeILj8192E6__halfS2_S2_S2_fjLb0ELj1024ELj4ENS_18Kernel_traits_baseILj8192ES2_S2_S2_S2_fjLj1024EEEEELb1EEEvNS_9BwdParamsE:
        /* <DEDUP_REMOVED lines=23> */
.L_x_628:
        /* <DEDUP_REMOVED lines=41> */
.L_x_621:
        /* <DEDUP_REMOVED lines=62> */
.L_x_620:
[----:B------:R-:W-:Y:S05]  /*07e0*/  BSYNC B1 ;  /* 0x0000000000017941 */ /* 0x000fea0003800000 */
.L_x_619:
        /* <DEDUP_REMOVED lines=39> */
.L_x_623:
[----:B------:R-:W-:Y:S05]  /*0a60*/  BSYNC B1 ;  /* 0x0000000000017941 */ /* 0x000fea0003800000 */
.L_x_622:
        /* <DEDUP_REMOVED lines=20> */
.L_x_618:
[----:B------:R-:W-:Y:S05]  /*0bb0*/  BSYNC B0 ;  /* 0x0000000000007941 */ /* 0x000fea0003800000 */
.L_x_617:
        /* <DEDUP_REMOVED lines=54> */
.L_x_649:
        /* <DEDUP_REMOVED lines=10> */
.L_x_624:
        /* <DEDUP_REMOVED lines=26> */
.L_x_627:
[----:B------:R-:W-:Y:S05]  /*1160*/  BSYNC B0 ;  /* 0x0000000000007941 */ /* 0x000fea0003800000 */
.L_x_626:
[C---:B------:R-:W-:Y:S02]  /*1170*/  ISETP.GT.U32.AND P1, PT, R4.reuse, -0x2001, PT ;  /* 0xffffdfff0400780c */ /* 0x040fe40003f24070 */
[----:B------:R-:W-:Y:S02]  /*1180*/  IADD3 R4, R4, 0x2000, RZ ;  /* 0x0000200004047810 */ /* 0x000fe40007ffe0ff */
[----:B------:R-:W-:-:S09]  /*1190*/  IADD3 R5, R5, 0x1000, RZ ;  /* 0x0000100005057810 */ /* 0x000fd20007ffe0ff */
[----:B------:R-:W-:Y:S05]  /*11a0*/  @P1 BRA `(.L_x_628) ;  /* 0xffffffec00f01947 */ /* 0x000fea000383ffff */
[----:B------:R-:W-:Y:S05]  /*11b0*/  EXIT ;  /* 0x000000000000794d */ /* 0x000fea0003800000 */
.L_x_625:
[----:B------:R-:W-:Y:S01]  /*11c0*/  HFMA2.MMA R13, -RZ, RZ, 0, 5.9604644775390625e-08 ;  /* 0x00000001ff0d7435 */ /* 0x000fe200000001ff */
[----:B0-----:R-:W-:Y:S02]  /*11d0*/  MOV R26, R9 ;  /* 0x00000009001a7202 */ /* 0x001fe40000000f00 */
[----:B------:R-:W-:Y:S02]  /*11e0*/  MOV R12, 0x1f ;  /* 0x0000001f000c7802 */ /* 0x000fe40000000f00 */
[----:B------:R-:W-:-:S07]  /*11f0*/  MOV R11, 0xffffffff ;  /* 0xffffffff000b7802 */ /* 0x000fce0000000f00 */
[----:B-1234-:R-:W-:Y:S05]  /*1200*/  WARPSYNC.COLLECTIVE R11, `(.L_x_629) ;  /* 0x000000000b087348 */ /* 0x01efea0003c00000 */
[----:B------:R0:W0:Y:S02]  /*1210*/  SHFL.BFLY P2, R16, R26, R13, R12 ;  /* 0x0c00000d1a107389 */ /* 0x000024000004000c */
[----:B01234-:R-:W-:Y:S01]  /*1220*/  ENDCOLLECTIVE ;  /* 0x000000000000791b */ /* 0x01ffe20003800000 */
.L_x_629:
[----:B------:R-:W-:Y:S01]  /*1230*/  HFMA2.MMA R13, -RZ, RZ, 0, 1.1920928955078125e-07 ;  /* 0x00000002ff0d7435 */ /* 0x000fe200000001ff */
[----:B------:R-:W-:-:S05]  /*1240*/  FADD.FTZ R10, R9, R16 ;  /* 0x00000010090a7221 */ /* 0x000fca0000010000 */
[----:B------:R-:W-:-:S07]  /*1250*/  MOV R26, R10 ;  /* 0x0000000a001a7202 */ /* 0x000fce0000000f00 */
[----:B------:R-:W-:Y:S05]  /*1260*/  WARPSYNC.COLLECTIVE R11, `(.L_x_630) ;  /* 0x000000000b087348 */ /* 0x000fea0003c00000 */
[----:B------:R0:W1:Y:S02]  /*1270*/  SHFL.BFLY P2, R16, R26, R13, R12 ;  /* 0x0c00000d1a107389 */ /* 0x000064000004000c */
[----:B01----:R-:W-:Y:S01]  /*1280*/  ENDCOLLECTIVE ;  /* 0x000000000000791b */ /* 0x003fe20003800000 */
.L_x_630:
[----:B------:R-:W-:Y:S01]  /*1290*/  HFMA2.MMA R13, -RZ, RZ, 0, 2.384185791015625e-07 ;  /* 0x00000004ff0d7435 */ /* 0x000fe200000001ff */
[----:B------:R-:W-:-:S05]  /*12a0*/  FADD.FTZ R9, R10, R16 ;  /* 0x000000100a097221 */ /* 0x000fca0000010000 */
[----:B------:R-:W-:-:S07]  /*12b0*/  MOV R26, R9 ;  /* 0x00000009001a7202 */ /* 0x000fce0000000f00 */
[----:B------:R-:W-:Y:S05]  /*12c0*/  WARPSYNC.COLLECTIVE R11, `(.L_x_631) ;  /* 0x000000000b087348 */ /* 0x000fea0003c00000 */
[----:B------:R0:W1:Y:S02]  /*12d0*/  SHFL.BFLY P2, R16, R26, R13, R12 ;  /* 0x0c00000d1a107389 */ /* 0x000064000004000c */
[----:B01----:R-:W-:Y:S01]  /*12e0*/  ENDCOLLECTIVE ;  /* 0x000000000000791b */ /* 0x003fe20003800000 */
.L_x_631:
[----:B------:R-:W-:Y:S01]  /*12f0*/  HFMA2.MMA R13, -RZ, RZ, 0, 4.76837158203125e-07 ;  /* 0x00000008ff0d7435 */ /* 0x000fe200000001ff */
[----:B------:R-:W-:-:S05]  /*1300*/  FADD.FTZ R18, R9, R16 ;  /* 0x0000001009127221 */ /* 0x000fca0000010000 */
[----:B------:R-:W-:-:S07]  /*1310*/  MOV R26, R18 ;  /* 0x00000012001a7202 */ /* 0x000fce0000000f00 */
[----:B------:R-:W-:Y:S05]  /*1320*/  WARPSYNC.COLLECTIVE R11, `(.L_x_632) ;  /* 0x000000000b087348 */ /* 0x000fea0003c00000 */
[----:B------:R0:W1:Y:S02]  /*1330*/  SHFL.BFLY P2, R16, R26, R13, R12 ;  /* 0x0c00000d1a107389 */ /* 0x000064000004000c */
[----:B01----:R-:W-:Y:S01]  /*1340*/  ENDCOLLECTIVE ;  /* 0x000000000000791b */ /* 0x003fe20003800000 */
.L_x_632:
[----:B------:R-:W-:Y:S01]  /*1350*/  HFMA2.MMA R13, -RZ, RZ, 0, 9.5367431640625e-07 ;  /* 0x00000010ff0d7435 */ /* 0x000fe200000001ff */
[----:B------:R-:W-:-:S05]  /*1360*/  FADD.FTZ R10, R18, R16 ;  /* 0x00000010120a7221 */ /* 0x000fca0000010000 */
[----:B------:R-:W-:-:S07]  /*1370*/  MOV R26, R10 ;  /* 0x0000000a001a7202 */ /* 0x000fce0000000f00 */
[----:B------:R-:W-:Y:S05]  /*1380*/  WARPSYNC.COLLECTIVE R11, `(.L_x_633) ;  /* 0x000000000b087348 */ /* 0x000fea0003c00000 */
[----:B------:R0:W1:Y:S02]  /*1390*/  SHFL.BFLY P2, R16, R26, R13, R12 ;  /* 0x0c00000d1a107389 */ /* 0x000064000004000c */
[----:B01----:R-:W-:Y:S01]  /*13a0*/  ENDCOLLECTIVE ;  /* 0x000000000000791b */ /* 0x003fe20003800000 */
.L_x_633:
[----:B------:R-:W-:Y:S01]  /*13b0*/  MOV R26, R14 ;  /* 0x0000000e001a7202 */ /* 0x000fe20000000f00 */
[----:B------:R-:W-:Y:S01]  /*13c0*/  IMAD.MOV.U32 R13, RZ, RZ, 0x1 ;  /* 0x00000001ff0d7424 */ /* 0x000fe200078e00ff */
[----:B------:R-:W-:-:S07]  /*13d0*/  MOV R9, R16 ;  /* 0x0000001000097202 */ /* 0x000fce0000000f00 */
[----:B------:R-:W-:Y:S05]  /*13e0*/  WARPSYNC.COLLECTIVE R11, `(.L_x_634) ;  /* 0x000000000b087348 */ /* 0x000fea0003c00000 */
[----:B------:R0:W1:Y:S02]  /*13f0*/  SHFL.BFLY P2, R16, R26, R13, R12 ;  /* 0x0c00000d1a107389 */ /* 0x000064000004000c */
[----:B01----:R-:W-:Y:S01]  /*1400*/  ENDCOLLECTIVE ;  /* 0x000000000000791b */ /* 0x003fe20003800000 */
.L_x_634:
[----:B------:R-:W-:Y:S01]  /*1410*/  HFMA2.MMA R13, -RZ, RZ, 0, 1.1920928955078125e-07 ;  /* 0x00000002ff0d7435 */ /* 0x000fe200000001ff */
[----:B------:R-:W-:-:S05]  /*1420*/  MOV R15, R16 ;  /* 0x00000010000f7202 */ /* 0x000fca0000000f00 */
[----:B------:R-:W-:-:S05]  /*1430*/  FADD.FTZ R15, R14, R15 ;  /* 0x0000000f0e0f7221 */ /* 0x000fca0000010000 */
[----:B------:R-:W-:-:S07]  /*1440*/  MOV R26, R15 ;  /* 0x0000000f001a7202 */ /* 0x000fce0000000f00 */
[----:B------:R-:W-:Y:S05]  /*1450*/  WARPSYNC.COLLECTIVE R11, `(.L_x_635) ;  /* 0x000000000b087348 */ /* 0x000fea0003c00000 */
[----:B------:R0:W1:Y:S02]  /*1460*/  SHFL.BFLY P2, R16, R26, R13, R12 ;  /* 0x0c00000d1a107389 */ /* 0x000064000004000c */
[----:B01----:R-:W-:Y:S01]  /*1470*/  ENDCOLLECTIVE ;  /* 0x000000000000791b */ /* 0x003fe20003800000 */
.L_x_635:
[----:B------:R-:W-:Y:S01]  /*1480*/  HFMA2.MMA R13, -RZ, RZ, 0, 2.384185791015625e-07 ;  /* 0x00000004ff0d7435 */ /* 0x000fe200000001ff */
[----:B------:R-:W-:-:S05]  /*1490*/  MOV R18, R16 ;  /* 0x0000001000127202 */ /* 0x000fca0000000f00 */
[----:B------:R-:W-:-:S05]  /*14a0*/  FADD.FTZ R14, R15, R18 ;  /* 0x000000120f0e7221 */ /* 0x000fca0000010000 */
[----:B------:R-:W-:-:S07]  /*14b0*/  MOV R26, R14 ;  /* 0x0000000e001a7202 */ /* 0x000fce0000000f00 */
[----:B------:R-:W-:Y:S05]  /*14c0*/  WARPSYNC.COLLECTIVE R11, `(.L_x_636) ;  /* 0x000000000b087348 */ /* 0x000fea0003c00000 */
[----:B------:R0:W1:Y:S02]  /*14d0*/  SHFL.BFLY P2, R16, R26, R13, R12 ;  /* 0x0c00000d1a107389 */ /* 0x000064000004000c */
[----:B01----:R-:W-:Y:S01]  /*14e0*/  ENDCOLLECTIVE ;  /* 0x000000000000791b */ /* 0x003fe20003800000 */
.L_x_636:
[----:B------:R-:W-:Y:S01]  /*14f0*/  HFMA2.MMA R13, -RZ, RZ, 0, 4.76837158203125e-07 ;  /* 0x00000008ff0d7435 */ /* 0x000fe200000001ff */
[----:B------:R-:W-:-:S05]  /*1500*/  MOV R17, R16 ;  /* 0x0000001000117202 */ /* 0x000fca0000000f00 */
[----:B------:R-:W-:-:S05]  /*1510*/  FADD.FTZ R19, R14, R17 ;  /* 0x000000110e137221 */ /* 0x000fca0000010000 */
[----:B------:R-:W-:-:S07]  /*1520*/  MOV R26, R19 ;  /* 0x00000013001a7202 */ /* 0x000fce0000000f00 */
[----:B------:R-:W-:Y:S05]  /*1530*/  WARPSYNC.COLLECTIVE R11, `(.L_x_637) ;  /* 0x000000000b087348 */ /* 0x000fea0003c00000 */
[----:B------:R0:W1:Y:S02]  /*1540*/  SHFL.BFLY P2, R16, R26, R13, R12 ;  /* 0x0c00000d1a107389 */ /* 0x000064000004000c */
[----:B01----:R-:W-:Y:S01]  /*1550*/  ENDCOLLECTIVE ;  /* 0x000000000000791b */ /* 0x003fe20003800000 */
.L_x_637:
[----:B------:R-:W-:Y:S01]  /*1560*/  HFMA2.MMA R13, -RZ, RZ, 0, 9.5367431640625e-07 ;  /* 0x00000010ff0d7435 */ /* 0x000fe200000001ff */
[----:B------:R-:W-:-:S05]  /*1570*/  MOV R20, R16 ;  /* 0x0000001000147202 */ /* 0x000fca0000000f00 */
[----:B------:R-:W-:-:S05]  /*1580*/  FADD.FTZ R15, R19, R20 ;  /* 0x00000014130f7221 */ /* 0x000fca0000010000 */
[----:B------:R-:W-:-:S07]  /*1590*/  MOV R26, R15 ;  /* 0x0000000f001a7202 */ /* 0x000fce0000000f00 */
[----:B------:R-:W-:Y:S05]  /*15a0*/  WARPSYNC.COLLECTIVE R11, `(.L_x_638) ;  /* 0x000000000b087348 */ /* 0x000fea0003c00000 */
[----:B------:R0:W1:Y:S02]  /*15b0*/  SHFL.BFLY P2, R16, R26, R13, R12 ;  /* 0x0c00000d1a107389 */ /* 0x000064000004000c */
[----:B01----:R-:W-:Y:S01]  /*15c0*/  ENDCOLLECTIVE ;  /* 0x000000000000791b */ /* 0x003fe20003800000 */
.L_x_638:
[----:B------:R-:W-:Y:S01]  /*15d0*/  HFMA2.MMA R13, -RZ, RZ, 0, 5.9604644775390625e-08 ;  /* 0x00000001ff0d7435 */ /* 0x000fe200000001ff */
[----:B------:R-:W-:Y:S02]  /*15e0*/  MOV R26, R8 ;  /* 0x00000008001a7202 */ /* 0x000fe40000000f00 */
[----:B------:R-:W-:-:S08]  /*15f0*/  MOV R14, R16 ;  /* 0x00000010000e7202 */ /* 0x000fd00000000f00 */
[----:B------:R-:W-:Y:S05]  /*1600*/  WARPSYNC.COLLECTIVE R11, `(.L_x_639) ;  /* 0x000000000b087348 */ /* 0x000fea0003c00000 */
[----:B------:R0:W1:Y:S02]  /*1610*/  SHFL.BFLY P2, R16, R26, R13, R12 ;  /* 0x0c00000d1a107389 */ /* 0x000064000004000c */
[----:B01----:R-:W-:Y:S01]  /*1620*/  ENDCOLLECTIVE ;  /* 0x000000000000791b */ /* 0x003fe20003800000 */
.L_x_639:
[----:B------:R-:W-:Y:S01]  /*1630*/  HFMA2.MMA R13, -RZ, RZ, 0, 1.1920928955078125e-07 ;  /* 0x00000002ff0d7435 */ /* 0x000fe200000001ff */
[----:B------:R-:W-:-:S05]  /*1640*/  MOV R17, R16 ;  /* 0x0000001000117202 */ /* 0x000fca0000000f00 */
[----:B------:R-:W-:-:S05]  /*1650*/  FADD.FTZ R19, R8, R17 ;  /* 0x0000001108137221 */ /* 0x000fca0000010000 */
[----:B------:R-:W-:-:S07]  /*1660*/  MOV R26, R19 ;  /* 0x00000013001a7202 */ /* 0x000fce0000000f00 */
[----:B------:R-:W-:Y:S05]  /*1670*/  WARPSYNC.COLLECTIVE R11, `(.L_x_640) ;  /* 0x000000000b087348 */ /* 0x000fea0003c00000 */
[----:B------:R0:W1:Y:S02]  /*1680*/  SHFL.BFLY P2, R16, R26, R13, R12 ;  /* 0x0c00000d1a107389 */ /* 0x000064000004000c */
[----:B01----:R-:W-:Y:S01]  /*1690*/  ENDCOLLECTIVE ;  /* 0x000000000000791b */ /* 0x003fe20003800000 */
.L_x_640:
[----:B------:R-:W-:Y:S01]  /*16a0*/  IMAD.MOV.U32 R13, RZ, RZ, 0x4 ;  /* 0x00000004ff0d7424 */ /* 0x000fe200078e00ff */
[----:B------:R-:W-:-:S05]  /*16b0*/  MOV R20, R16 ;  /* 0x0000001000147202 */ /* 0x000fca0000000f00 */
[----:B------:R-:W-:-:S05]  /*16c0*/  FADD.FTZ R8, R19, R20 ;  /* 0x0000001413087221 */ /* 0x000fca0000010000 */
[----:B------:R-:W-:-:S07]  /*16d0*/  MOV R26, R8 ;  /* 0x00000008001a7202 */ /* 0x000fce0000000f00 */
[----:B------:R-:W-:Y:S05]  /*16e0*/  WARPSYNC.COLLECTIVE R11, `(.L_x_641) ;  /* 0x000000000b087348 */ /* 0x000fea0003c00000 */
[----:B------:R0:W1:Y:S02]  /*16f0*/  SHFL.BFLY P2, R16, R26, R13, R12 ;  /* 0x0c00000d1a107389 */ /* 0x000064000004000c */
[----:B01----:R-:W-:Y:S01]  /*1700*/  ENDCOLLECTIVE ;  /* 0x000000000000791b */ /* 0x003fe20003800000 */
.L_x_641:
[----:B------:R-:W-:Y:S01]  /*1710*/  HFMA2.MMA R13, -RZ, RZ, 0, 4.76837158203125e-07 ;  /* 0x00000008ff0d7435 */ /* 0x000fe200000001ff */
[----:B------:R-:W-:-:S05]  /*1720*/  MOV R21, R16 ;  /* 0x0000001000157202 */ /* 0x000fca0000000f00 */
[----:B------:R-:W-:-:S05]  /*1730*/  FADD.FTZ R21, R8, R21 ;  /* 0x0000001508157221 */ /* 0x000fca0000010000 */
[----:B------:R-:W-:-:S07]  /*1740*/  MOV R26, R21 ;  /* 0x00000015001a7202 */ /* 0x000fce0000000f00 */
[----:B------:R-:W-:Y:S05]  /*1750*/  WARPSYNC.COLLECTIVE R11, `(.L_x_642) ;  /* 0x000000000b087348 */ /* 0x000fea0003c00000 */
[----:B------:R0:W1:Y:S02]  /*1760*/  SHFL.BFLY P2, R16, R26, R13, R12 ;  /* 0x0c00000d1a107389 */ /* 0x000064000004000c */
[----:B01----:R-:W-:Y:S01]  /*1770*/  ENDCOLLECTIVE ;  /* 0x000000000000791b */ /* 0x003fe20003800000 */
.L_x_642:
[----:B------:R-:W-:Y:S01]  /*1780*/  HFMA2.MMA R13, -RZ, RZ, 0, 9.5367431640625e-07 ;  /* 0x00000010ff0d7435 */ /* 0x000fe200000001ff */
[----:B------:R-:W-:-:S05]  /*1790*/  MOV R22, R16 ;  /* 0x0000001000167202 */ /* 0x000fca0000000f00 */
[----:B------:R-:W-:-:S05]  /*17a0*/  FADD.FTZ R17, R21, R22 ;  /* 0x0000001615117221 */ /* 0x000fca0000010000 */
[----:B------:R-:W-:-:S07]  /*17b0*/  MOV R26, R17 ;  /* 0x00000011001a7202 */ /* 0x000fce0000000f00 */
[----:B------:R-:W-:Y:S05]  /*17c0*/  WARPSYNC.COLLECTIVE R11, `(.L_x_643) ;  /* 0x000000000b087348 */ /* 0x000fea0003c00000 */
[----:B------:R0:W1:Y:S02]  /*17d0*/  SHFL.BFLY P2, R16, R26, R13, R12 ;  /* 0x0c00000d1a107389 */ /* 0x000064000004000c */
[----:B01----:R-:W-:Y:S01]  /*17e0*/  ENDCOLLECTIVE ;  /* 0x000000000000791b */ /* 0x003fe20003800000 */
.L_x_643:
[----:B------:R-:W-:Y:S01]  /*17f0*/  HFMA2.MMA R13, -RZ, RZ, 0, 5.9604644775390625e-08 ;  /* 0x00000001ff0d7435 */ /* 0x000fe200000001ff */
[----:B------:R-:W-:Y:S02]  /*1800*/  MOV R26, R7 ;  /* 0x00000007001a7202 */ /* 0x000fe40000000f00 */
[----:B------:R-:W-:-:S08]  /*1810*/  MOV R8, R16 ;  /* 0x0000001000087202 */ /* 0x000fd00000000f00 */
[----:B------:R-:W-:Y:S05]  /*1820*/  WARPSYNC.COLLECTIVE R11, `(.L_x_644) ;  /* 0x000000000b087348 */ /* 0x000fea0003c00000 */
[----:B------:R0:W1:Y:S02]  /*1830*/  SHFL.BFLY P2, R16, R26, R13, R12 ;  /* 0x0c00000d1a107389 */ /* 0x000064000004000c */
[----:B01----:R-:W-:Y:S01]  /*1840*/  ENDCOLLECTIVE ;  /* 0x000000000000791b */ /* 0x003fe20003800000 */
.L_x_644:
[----:B------:R-:W-:Y:S01]  /*1850*/  HFMA2.MMA R13, -RZ, RZ, 0, 1.1920928955078125e-07 ;  /* 0x00000002ff0d7435 */ /* 0x000fe200000001ff */
[----:B------:R-:W-:-:S05]  /*1860*/  MOV R18, R16 ;  /* 0x0000001000127202 */ /* 0x000fca0000000f00 */
[----:B------:R-:W-:-:S05]  /*1870*/  FADD.FTZ R22, R7, R18 ;  /* 0x0000001207167221 */ /* 0x000fca0000010000 */
[----:B------:R-:W-:-:S07]  /*1880*/  MOV R26, R22 ;  /* 0x00000016001a7202 */ /* 0x000fce0000000f00 */
[----:B------:R-:W-:Y:S05]  /*1890*/  WARPSYNC.COLLECTIVE R11, `(.L_x_645) ;  /* 0x000000000b087348 */ /* 0x000fea0003c00000 */
[----:B------:R0:W1:Y:S02]  /*18a0*/  SHFL.BFLY P2, R16, R26, R13, R12 ;  /* 0x0c00000d1a107389 */ /* 0x000064000004000c */
[----:B01----:R-:W-:Y:S01]  /*18b0*/  ENDCOLLECTIVE ;  /* 0x000000000000791b */ /* 0x003fe20003800000 */
.L_x_645:
[----:B------:R-:W-:Y:S01]  /*18c0*/  HFMA2.MMA R13, -RZ, RZ, 0, 2.384185791015625e-07 ;  /* 0x00000004ff0d7435 */ /* 0x000fe200000001ff */
[----:B------:R-:W-:-:S05]  /*18d0*/  MOV R21, R16 ;  /* 0x0000001000157202 */ /* 0x000fca0000000f00 */
[----:B------:R-:W-:-:S05]  /*18e0*/  FADD.FTZ R7, R22, R21 ;  /* 0x0000001516077221 */ /* 0x000fca0000010000 */
[----:B------:R-:W-:-:S07]  /*18f0*/  MOV R26, R7 ;  /* 0x00000007001a7202 */ /* 0x000fce0000000f00 */
[----:B------:R-:W-:Y:S05]  /*1900*/  WARPSYNC.COLLECTIVE R11, `(.L_x_646) ;  /* 0x000000000b087348 */ /* 0x000fea0003c00000 */
[----:B------:R0:W1:Y:S02]  /*1910*/  SHFL.BFLY P2, R16, R26, R13, R12 ;  /* 0x0c00000d1a107389 */ /* 0x000064000004000c */
[----:B01----:R-:W-:Y:S01]  /*1920*/  ENDCOLLECTIVE ;  /* 0x000000000000791b */ /* 0x003fe20003800000 */
.L_x_646:
[----:B------:R-:W-:Y:S01]  /*1930*/  HFMA2.MMA R13, -RZ, RZ, 0, 4.76837158203125e-07 ;  /* 0x00000008ff0d7435 */ /* 0x000fe200000001ff */
[----:B------:R-:W-:-:S05]  /*1940*/  MOV R20, R16 ;  /* 0x0000001000147202 */ /* 0x000fca0000000f00 */
[----:B------:R-:W-:-:S05]  /*1950*/  FADD.FTZ R23, R7, R20 ;  /* 0x0000001407177221 */ /* 0x000fca0000010000 */
[----:B------:R-:W-:-:S07]  /*1960*/  MOV R26, R23 ;  /* 0x00000017001a7202 */ /* 0x000fce0000000f00 */
[----:B------:R-:W-:Y:S05]  /*1970*/  WARPSYNC.COLLECTIVE R11, `(.L_x_647) ;  /* 0x000000000b087348 */ /* 0x000fea0003c00000 */
[----:B------:R0:W1:Y:S02]  /*1980*/  SHFL.BFLY P2, R16, R26, R13, R12 ;  /* 0x0c00000d1a107389 */ /* 0x000064000004000c */
[----:B01----:R-:W-:Y:S01]  /*1990*/  ENDCOLLECTIVE ;  /* 0x000000000000791b */ /* 0x003fe20003800000 */
.L_x_647:
[----:B------:R-:W-:Y:S01]  /*19a0*/  HFMA2.MMA R13, -RZ, RZ, 0, 9.5367431640625e-07 ;  /* 0x00000010ff0d7435 */ /* 0x000fe200000001ff */
[----:B------:R-:W-:-:S05]  /*19b0*/  MOV R24, R16 ;  /* 0x0000001000187202 */ /* 0x000fca0000000f00 */
[----:B------:R-:W-:-:S05]  /*19c0*/  FADD.FTZ R24, R23, R24 ;  /* 0x0000001817187221 */ /* 0x000fca0000010000 */
[----:B------:R-:W-:-:S07]  /*19d0*/  MOV R26, R24 ;  /* 0x00000018001a7202 */ /* 0x000fce0000000f00 */
[----:B------:R-:W-:Y:S05]  /*19e0*/  WARPSYNC.COLLECTIVE R11, `(.L_x_648) ;  /* 0x000000000b087348 */ /* 0x000fea0003c00000 */
[----:B------:R0:W1:Y:S02]  /*19f0*/  SHFL.BFLY P2, R16, R26, R13, R12 ;  /* 0x0c00000d1a107389 */ /* 0x000064000004000c */
[----:B01----:R-:W-:Y:S01]  /*1a00*/  ENDCOLLECTIVE ;  /* 0x000000000000791b */ /* 0x003fe20003800000 */
.L_x_648:
[----:B------:R-:W-:Y:S05]  /*1a10*/  BRA `(.L_x_649) ;  /* 0xfffffff400407947 */ /* 0x000fea000383ffff */
.L_x_650:
        /* <DEDUP_REMOVED lines=14> */
.L_x_3528:


//--------------------- .text._ZN10layer_norm31ln_parallel_residual_bwd_kernelINS_13Kernel_traitsI6__halfS2_S2_S2_fjLj8192ELj1ELj1ELj8ELj16ENS_18Kernel_traits_baseILj8192ES2_S2_S2_S2_fjLj256EEEEELb1ELb1ELb1EEEvNS_9BwdParamsE --------------------------
	.section	.text._ZN10layer_norm31ln_parallel_residual_bwd_kernelINS_13Kernel_traitsI6__halfS2_S2_S2_fjLj8192ELj1ELj1ELj8ELj16ENS_18Kernel_traits_baseILj8192ES2_S2_S2_S2_fjLj256EEEEELb1ELb1ELb1EEEvNS_9BwdParamsE,"ax",@progbits
	.align	128
        .global         _ZN10layer_norm31ln_parallel_residual_bwd_kernelINS_13Kernel_traitsI6__halfS2_S2_S2_fjLj8192ELj1ELj1ELj8ELj16ENS_18Kernel_traits_baseILj8192ES2_S2_S2_S2_fjLj256EEEEELb1ELb1ELb1EEEvNS_9BwdParamsE
        .type           _ZN10layer_norm31ln_parallel_residual_bwd_kernelINS_13Kernel_traitsI6__halfS2_S2_S2_fjLj8192ELj1ELj1ELj8ELj16ENS_18Kernel_traits_baseILj8192ES2_S2_S2_S2_fjLj256EEEEELb1ELb1ELb1EEEvNS_9BwdParamsE,@function
        .size           _ZN10layer_norm31ln_parallel_residual_bwd_kernelINS_13Kernel_traitsI6__halfS2_S2_S2_fjLj8192ELj1ELj1ELj8ELj16ENS_18Kernel_traits_baseILj8192ES2_S2_S2_S2_fjLj256EEEEELb1ELb1ELb1EEEvNS_9BwdParamsE,(.L_x_3529 - _ZN10layer_norm31ln_parallel_residual_bwd_kernelINS_13Kernel_traitsI6__halfS2_S2_S2_fjLj8192ELj1ELj1ELj8ELj16ENS_18Kernel_traits_baseILj8192ES2_S2_S2_S2_fjLj256EEEEELb1ELb1ELb1EEEvNS_9BwdParamsE)
        .other          _ZN10layer_norm31ln_parallel_residual_bwd_kernelINS_13Kernel_traitsI6__halfS2_S2_S2_fjLj8192ELj1ELj1ELj8ELj16ENS_18Kernel_traits_baseILj8192ES2_S2_S2_S2_fjLj256EEEEELb1ELb1ELb1EEEvNS_9BwdParamsE,@"STO_CUDA_ENTRY STV_DEFAULT"
_ZN10layer_norm31ln_parallel_residual_bwd_kernelINS_13Kernel_traitsI6__halfS2_S2_S2_fjLj8192ELj1ELj1ELj8ELj16ENS_18Kernel_traits_baseILj8192ES2_S2_S2_S2_fjLj256EEEEELb1ELb1ELb1EEEvNS_9BwdParamsE:
.text._ZN10layer_norm31ln_parallel_residual_bwd_kernelINS_13Kernel_traitsI6__halfS2_S2_S2_fjLj8192ELj1ELj1ELj8ELj16ENS_18Kernel_traits_baseILj8192ES2_S2_S2_S2_fjLj256EEEEELb1ELb1ELb1EEEvNS_9BwdParamsE:
        /* <DEDUP_REMOVED lines=48> */
.L_x_651:
        /* <DEDUP_REMOVED lines=19> */
[----:B0-----:R-:W-:Y:S02]  /*0430*/  CS2R R2, SRZ ;  /* 0x0000000000027805 */ /* 0x001fe4000001ff00 */
        /* <DEDUP_REMOVED lines=20> */
[----:B------:R-:W-:Y:S02]  /*0580*/  PLOP3.LUT P3, PT, PT, PT, UP0, 0x80, 0x0 ;  /* 0x000000000000781c */ /* 0x000fe40003f6f008 */
[----:B------:R-:W-:Y:S01]  /*0590*/  LOP3.LUT R184, R0, 0xff, RZ, 0xc0, !PT ;  /* 0x000000ff00b87812 */ /* 0x000fe200078ec0ff */
[--C-:B--2---:R-:W-:Y:S02]  /*05a0*/  HADD2.F32 R123, -RZ, R4.reuse.H0_H0 ;  /* 0x20000004ff7b7230 */ /* 0x104fe40000004100 */
[----:B------:R-:W-:Y:S02]  /*05b0*/  HADD2.F32 R124, -RZ, R4.H1_H1 ;  /* 0x30000004ff7c7230 */ /* 0x000fe40000004100 */
[--C-:B------:R-:W-:Y:S02]  /*05c0*/  HADD2.F32 R125, -RZ, R5.reuse.H0_H0 ;  /* 0x20000005ff7d7230 */ /* 0x100fe40000004100 */
[----:B------:R-:W-:Y:S01]  /*05d0*/  HADD2.F32 R126, -RZ, R5.H1_H1 ;  /* 0x30000005ff7e7230 */ /* 0x000fe20000004100 */
[----:B------:R-:W-:Y:S01]  /*05e0*/  CS2R R4, SRZ ;  /* 0x0000000000047805 */ /* 0x000fe2000001ff00 */
[----:B------:R-:W-:-:S02]  /*05f0*/  HADD2.F32 R127, -RZ, R6.H0_H0 ;  /* 0x20000006ff7f7230 */ /* 0x000fc40000004100 */
[----:B------:R-:W-:Y:S02]  /*0600*/  HADD2.F32 R128, -RZ, R6.H1_H1 ;  /* 0x30000006ff807230 */ /* 0x000fe40000004100 */
[--C-:B------:R-:W-:Y:S02]  /*0610*/  HADD2.F32 R129, -RZ, R7.reuse.H0_H0 ;  /* 0x20000007ff817230 */ /* 0x100fe40000004100 */
[----:B------:R-:W-:Y:S01]  /*0620*/  HADD2.F32 R130, -RZ, R7.H1_H1 ;  /* 0x30000007ff827230 */ /* 0x000fe20000004100 */
[----:B------:R-:W-:Y:S01]  /*0630*/  CS2R R6, SRZ ;  /* 0x0000000000067805 */ /* 0x000fe2000001ff00 */
[--C-:B---3--:R-:W-:Y:S02]  /*0640*/  HADD2.F32 R131, -RZ, R8.reuse.H0_H0 ;  /* 0x20000008ff837230 */ /* 0x108fe40000004100 */
[----:B------:R-:W-:Y:S02]  /*0650*/  HADD2.F32 R132, -RZ, R8.H1_H1 ;  /* 0x30000008ff847230 */ /* 0x000fe40000004100 */
[----:B------:R-:W-:-:S02]  /*0660*/  HADD2.F32 R133, -RZ, R9.H0_H0 ;  /* 0x20000009ff857230 */ /* 0x000fc40000004100 */
[----:B------:R-:W-:Y:S01]  /*0670*/  HADD2.F32 R142, -RZ, R9.H1_H1 ;  /* 0x30000009ff8e7230 */ /* 0x000fe20000004100 */
[----:B------:R-:W-:Y:S01]  /*0680*/  CS2R R8, SRZ ;  /* 0x0000000000087805 */ /* 0x000fe2000001ff00 */
[--C-:B------:R-:W-:Y:S02]  /*0690*/  HADD2.F32 R143, -RZ, R10.reuse.H0_H0 ;  /* 0x2000000aff8f7230 */ /* 0x100fe40000004100 */
[----:B------:R-:W-:Y:S02]  /*06a0*/  HADD2.F32 R144, -RZ, R10.H1_H1 ;  /* 0x3000000aff907230 */ /* 0x000fe40000004100 */
[--C-:B------:R-:W-:Y:S02]  /*06b0*/  HADD2.F32 R145, -RZ, R11.reuse.H0_H0 ;  /* 0x2000000bff917230 */ /* 0x100fe40000004100 */
[----:B------:R-:W-:Y:S01]  /*06c0*/  HADD2.F32 R154, -RZ, R11.H1_H1 ;  /* 0x3000000bff9a7230 */ /* 0x000fe20000004100 */
[----:B------:R-:W-:Y:S01]  /*06d0*/  CS2R R10, SRZ ;  /* 0x00000000000a7805 */ /* 0x000fe2000001ff00 */
[----:B----4-:R-:W-:-:S02]  /*06e0*/  HADD2.F32 R155, -RZ, R12.H0_H0 ;  /* 0x2000000cff9b7230 */ /* 0x010fc40000004100 */
[----:B------:R-:W-:Y:S02]  /*06f0*/  HADD2.F32 R156, -RZ, R12.H1_H1 ;  /* 0x3000000cff9c7230 */ /* 0x000fe40000004100 */
[--C-:B------:R-:W-:Y:S02]  /*0700*/  HADD2.F32 R157, -RZ, R13.reuse.H0_H0 ;  /* 0x2000000dff9d7230 */ /* 0x100fe40000004100 */
[----:B------:R-:W-:Y:S01]  /*0710*/  HADD2.F32 R168, -RZ, R13.H1_H1 ;  /* 0x3000000dffa87230 */ /* 0x000fe20000004100 */
[----:B------:R-:W-:Y:S01]  /*0720*/  CS2R R12, SRZ ;  /* 0x00000000000c7805 */ /* 0x000fe2000001ff00 */
[--C-:B------:R-:W-:Y:S02]  /*0730*/  HADD2.F32 R169, -RZ, R14.reuse.H0_H0 ;  /* 0x2000000effa97230 */ /* 0x100fe40000004100 */
[----:B------:R-:W-:Y:S02]  /*0740*/  HADD2.F32 R172, -RZ, R14.H1_H1 ;  /* 0x3000000effac7230 */ /* 0x000fe40000004100 */
[----:B------:R-:W-:-:S02]  /*0750*/  HADD2.F32 R173, -RZ, R15.H0_H0 ;  /* 0x2000000fffad7230 */ /* 0x000fc40000004100 */
[----:B------:R-:W-:Y:S01]  /*0760*/  HADD2.F32 R174, -RZ, R15.H1_H1 ;  /* 0x3000000fffae7230 */ /* 0x000fe20000004100 */
[----:B------:R-:W-:Y:S01]  /*0770*/  CS2R R14, SRZ ;  /* 0x00000000000e7805 */ /* 0x000fe2000001ff00 */
[--C-:B-----5:R-:W-:Y:S02]  /*0780*/  HADD2.F32 R175, -RZ, R16.reuse.H0_H0 ;  /* 0x20000010ffaf7230 */ /* 0x120fe40000004100 */
        /* <DEDUP_REMOVED lines=8> */
[----:B------:R-:W-:-:S07]  /*0810*/  CS2R R18, SRZ ;  /* 0x0000000000127805 */ /* 0x000fce000001ff00 */
.L_x_655:
        /* <DEDUP_REMOVED lines=9> */
[C---:B0-----:R-:W-:Y:S01]  /*08b0*/  IMAD.WIDE.U32 R76, R189.reuse, 0x10, R100 ;  /* 0x00000010bd4c7825 */ /* 0x041fe200078e0064 */
[----:B------:R-:W-:-:S02]  /*08c0*/  IADD3 R187, R189, 0x100, RZ ;  /* 0x00000100bdbb7810 */ /* 0x000fc40007ffe0ff */
[C---:B------:R-:W-:Y:S01]  /*08d0*/  IADD3 R121, R189.reuse, 0x300, RZ ;  /* 0x00000300bd797810 */ /* 0x040fe20007ffe0ff */
[C---:B------:R-:W-:Y:S02]  /*08e0*/  IMAD.WIDE.U32 R92, R122.reuse, 0x10, R100 ;  /* 0x000000107a5c7825 */ /* 0x040fe400078e0064 */
[----:B------:R-:W4:Y:S01]  /*08f0*/  LDG.E.128 R76, desc[UR6][R76.64] ;  /* 0x000000064c4c7981 */ /* 0x000f22000c1e1d00 */
[----:B------:R-:W-:Y:S01]  /*0900*/  ISETP.NE.U32.AND P1, PT, RZ, UR12, PT ;  /* 0x0000000cff007c0c */ /* 0x000fe2000bf25070 */
[----:B-1----:R-:W-:Y:S01]  /*0910*/  IMAD.WIDE.U32 R80, R189, 0x10, R104 ;  /* 0x00000010bd507825 */ /* 0x002fe200078e0068 */
[----:B------:R-:W0:Y:S01]  /*0920*/  @P0 LDC.64 R158, c[0x0][0x2c8] ;  /* 0x0000b200ff9e0b82 */ /* 0x000e220000000a00 */
[----:B------:R-:W4:Y:S02]  /*0930*/  LDG.E.128 R92, desc[UR6][R92.64] ;  /* 0x000000065c5c7981 */ /* 0x000f24000c1e1d00 */
[----:B--2---:R-:W-:Y:S02]  /*0940*/  IMAD.WIDE R148, R183, 0x4, R102 ;  /* 0x00000004b7947825 */ /* 0x004fe400078e0266 */
[----:B------:R-:W2:Y:S03]  /*0950*/  LDG.E.128 R80, desc[UR6][R80.64] ;  /* 0x0000000650507981 */ /* 0x000ea6000c1e1d00 */
[----:B------:R-:W1:Y:S01]  /*0960*/  @P0 LDC.64 R162, c[0x0][0x2c8] ;  /* 0x0000b200ffa20b82 */ /* 0x000e620000000a00 */
[----:B------:R-:W-:Y:S01]  /*0970*/  IMAD.WIDE.U32 R84, R187, 0x10, R100 ;  /* 0x00000010bb547825 */ /* 0x000fe200078e0064 */
[----:B------:R-:W2:Y:S03]  /*0980*/  LDG.E R190, desc[UR6][R148.64] ;  /* 0x0000000694be7981 */ /* 0x000ea6000c1e1900 */
[----:B------:R-:W-:-:S02]  /*0990*/  IMAD.WIDE.U32 R96, R122, 0x10, R104 ;  /* 0x000000107a607825 */ /* 0x000fc400078e0068 */
[----:B------:R-:W2:Y:S01]  /*09a0*/  LDG.E.128 R84, desc[UR6][R84.64] ;  /* 0x0000000654547981 */ /* 0x000ea2000c1e1d00 */
[----:B------:R-:W1:Y:S01]  /*09b0*/  @P0 LDC.64 R160, c[0x0][0x2c8] ;  /* 0x0000b200ffa00b82 */ /* 0x000e620000000a00 */
[----:B------:R-:W-:Y:S02]  /*09c0*/  IMAD.WIDE.U32 R100, R121, 0x10, R100 ;  /* 0x0000001079647825 */ /* 0x000fe400078e0064 */
[----:B------:R-:W2:Y:S02]  /*09d0*/  LDG.E.128 R96, desc[UR6][R96.64] ;  /* 0x0000000660607981 */ /* 0x000ea4000c1e1d00 */
[----:B---3--:R-:W-:Y:S02]  /*09e0*/  IMAD.WIDE R164, R183, 0x4, R146 ;  /* 0x00000004b7a47825 */ /* 0x008fe400078e0292 */
[----:B------:R-:W3:Y:S01]  /*09f0*/  LDG.E.128 R100, desc[UR6][R100.64] ;  /* 0x0000000664647981 */ /* 0x000ee2000c1e1d00 */
[----:B------:R-:W1:Y:S01]  /*0a00*/  @P0 LDC.64 R152, c[0x0][0x2c8] ;  /* 0x0000b200ff980b82 */ /* 0x000e620000000a00 */
[----:B------:R-:W-:-:S02]  /*0a10*/  IMAD.WIDE.U32 R88, R187, 0x10, R104 ;  /* 0x00000010bb587825 */ /* 0x000fc400078e0068 */
[----:B------:R0:W3:Y:S04]  /*0a20*/  LDG.E R186, desc[UR6][R164.64] ;  /* 0x00000006a4ba7981 */ /* 0x0000e8000c1e1900 */
[----:B------:R-:W3:Y:S01]  /*0a30*/  LDG.E.128 R88, desc[UR6][R88.64] ;  /* 0x0000000658587981 */ /* 0x000ee2000c1e1d00 */
[----:B------:R-:W-:Y:S01]  /*0a40*/  IMAD.WIDE.U32 R104, R121, 0x10, R104 ;  /* 0x0000001079687825 */ /* 0x000fe200078e0068 */
[----:B------:R-:W-:Y:S01]  /*0a50*/  ISETP.NE.AND.EX P1, PT, RZ, UR13, PT, P1 ;  /* 0x0000000dff007c0c */ /* 0x000fe2000bf25310 */
[----:B0-----:R-:W0:Y:S04]  /*0a60*/  LDC.64 R164, c[0x0][0x240] ;  /* 0x00009000ffa47b82 */ /* 0x001e280000000a00 */
[----:B------:R-:W3:Y:S08]  /*0a70*/  LDG.E.128 R104, desc[UR6][R104.64] ;  /* 0x0000000668687981 */ /* 0x000ef0000c1e1d00 */
[----:B------:R-:W1:Y:S08]  /*0a80*/  @P1 LDC.64 R146, c[0x0][0x248] ;  /* 0x00009200ff921b82 */ /* 0x000e700000000a00 */
[----:B------:R-:W0:Y:S08]  /*0a90*/  @P1 LDC.64 R166, c[0x0][0x248] ;  /* 0x00009200ffa61b82 */ /* 0x000e300000000a00 */
[----:B------:R-:W0:Y:S01]  /*0aa0*/  @P1 LDC.64 R148, c[0x0][0x248] ;  /* 0x00009200ff941b82 */ /* 0x000e220000000a00 */
[----:B-1----:R-:W-:-:S07]  /*0ab0*/  @P1 IMAD.WIDE.U32 R146, R187, 0x8, R146 ;  /* 0x00000008bb921825 */ /* 0x002fce00078e0092 */
[----:B------:R-:W1:Y:S01]  /*0ac0*/  @P1 LDC.64 R150, c[0x0][0x248] ;  /* 0x00009200ff961b82 */ /* 0x000e620000000a00 */
[----:B------:R0:W5:Y:S02]  /*0ad0*/  @P1 LDG.E.64 R136, desc[UR6][R146.64] ;  /* 0x0000000692881981 */ /* 0x000164000c1e1b00 */
[----:B0-----:R-:W-:-:S06]  /*0ae0*/  IMAD.WIDE.U32 R146, R189, 0x8, R164 ;  /* 0x00000008bd927825 */ /* 0x001fcc00078e00a4 */
[----:B------:R-:W5:Y:S01]  /*0af0*/  LDG.E.64 R146, desc[UR6][R146.64] ;  /* 0x0000000692927981 */ /* 0x000f62000c1e1b00 */
[----:B------:R-:W-:-:S04]  /*0b00*/  @P1 IMAD.WIDE.U32 R166, R189, 0x8, R166 ;  /* 0x00000008bda61825 */ /* 0x000fc800078e00a6 */
[C---:B------:R-:W-:Y:S01]  /*0b10*/  @P0 IMAD.WIDE.U32 R158, R187.reuse, 0x10, R158 ;  /* 0x00000010bb9e0825 */ /* 0x040fe200078e009e */
[----:B------:R0:W5:Y:S03]  /*0b20*/  @P1 LDG.E.64 R134, desc[UR6][R166.64] ;  /* 0x00000006a6861981 */ /* 0x000166000c1e1b00 */
[----:B------:R-:W-:Y:S01]  /*0b30*/  @P1 IMAD.WIDE.U32 R148, R122, 0x8, R148 ;  /* 0x000000087a941825 */ /* 0x000fe200078e0094 */
[----:B------:R4:W5:Y:S04]  /*0b40*/  @P0 LDG.E.128 R56, desc[UR6][R158.64] ;  /* 0x000000069e380981 */ /* 0x000968000c1e1d00 */
[----:B------:R-:W5:Y:S01]  /*0b50*/  @P1 LDG.E.64 R138, desc[UR6][R148.64] ;  /* 0x00000006948a1981 */ /* 0x000f62000c1e1b00 */
[----:B0-----:R-:W-:-:S04]  /*0b60*/  IMAD.WIDE.U32 R166, R187, 0x8, R164 ;  /* 0x00000008bba67825 */ /* 0x001fc800078e00a4 */
[----:B------:R-:W-:Y:S01]  /*0b70*/  @P0 IMAD.WIDE.U32 R170, R121, 0x10, R162 ;  /* 0x0000001079aa0825 */ /* 0x000fe200078e00a2 */
[----:B------:R0:W5:Y:S03]  /*0b80*/  LDG.E.64 R148, desc[UR6][R166.64] ;  /* 0x00000006a6947981 */ /* 0x000166000c1e1b00 */
[----:B------:R-:W-:Y:S01]  /*0b90*/  @P0 IMAD.WIDE.U32 R160, R122, 0x10, R160 ;  /* 0x000000107aa00825 */ /* 0x000fe200078e00a0 */
[----:B------:R3:W5:Y:S04]  /*0ba0*/  @P0 LDG.E.128 R64, desc[UR6][R170.64] ;  /* 0x00000006aa400981 */ /* 0x000768000c1e1d00 */
[----:B------:R3:W5:Y:S01]  /*0bb0*/  @P0 LDG.E.128 R60, desc[UR6][R160.64] ;  /* 0x00000006a03c0981 */ /* 0x000762000c1e1d00 */
[----:B------:R-:W-:-:S04]  /*0bc0*/  @P0 IMAD.WIDE.U32 R152, R189, 0x10, R152 ;  /* 0x00000010bd980825 */ /* 0x000fc800078e0098 */
[--C-:B------:R-:W-:Y:S01]  /*0bd0*/  IMAD.WIDE.U32 R162, R122, 0x8, R164.reuse ;  /* 0x000000087aa27825 */ /* 0x100fe200078e00a4 */
[----:B------:R-:W5:Y:S03]  /*0be0*/  @P0 LDG.E.128 R52, desc[UR6][R152.64] ;  /* 0x0000000698340981 */ /* 0x000f66000c1e1d00 */
[----:B------:R-:W-:-:S05]  /*0bf0*/  IMAD.WIDE.U32 R164, R121, 0x8, R164 ;  /* 0x0000000879a47825 */ /* 0x000fca00078e00a4 */
[----:B------:R3:W5:Y:S01]  /*0c00*/  LDG.E.64 R152, desc[UR6][R164.64] ;  /* 0x00000006a4987981 */ /* 0x000762000c1e1b00 */
[----:B-1----:R-:W-:-:S05]  /*0c10*/  @P1 IMAD.WIDE.U32 R150, R121, 0x8, R150 ;  /* 0x0000000879961825 */ /* 0x002fca00078e0096 */
[----:B------:R-:W5:Y:S04]  /*0c20*/  @P1 LDG.E.64 R140, desc[UR6][R150.64] ;  /* 0x00000006968c1981 */ /* 0x000f68000c1e1b00 */
[----:B------:R1:W5:Y:S01]  /*0c30*/  LDG.E.64 R150, desc[UR6][R162.64] ;  /* 0x00000006a2967981 */ /* 0x000362000c1e1b00 */
[----:B------:R-:W-:Y:S01]  /*0c40*/  UMOV UR4, 0xffffffff ;  /* 0xffffffff00047882 */ /* 0x000fe20000000000 */
[----:B------:R-:W-:Y:S01]  /*0c50*/  IADD3 R183, R183, UR10, RZ ;  /* 0x0000000ab7b77c10 */ /* 0x000fe2000fffe0ff */
[--C-:B----4-:R-:W-:Y:S02]  /*0c60*/  HADD2.F32 R158, -RZ, R76.reuse.H0_H0 ;  /* 0x2000004cff9e7230 */ /* 0x110fe40000004100 */
[----:B------:R-:W-:Y:S02]  /*0c70*/  HADD2.F32 R76, -RZ, R76.H1_H1 ;  /* 0x3000004cff4c7230 */ /* 0x000fe40000004100 */
[----:B------:R-:W-:-:S02]  /*0c80*/  HADD2.F32 R193, -RZ, R95.H0_H0 ;  /* 0x2000005fffc17230 */ /* 0x000fc40000004100 */
[--C-:B--2---:R-:W-:Y:S02]  /*0c90*/  HADD2.F32 R219, -RZ, R81.reuse.H0_H0 ;  /* 0x20000051ffdb7230 */ /* 0x104fe40000004100 */
[----:B------:R-:W-:Y:S01]  /*0ca0*/  HADD2.F32 R217, -RZ, R81.H1_H1 ;  /* 0x30000051ffd97230 */ /* 0x000fe20000004100 */
[----:B------:R-:W-:Y:S01]  /*0cb0*/  FSEL R190, R190, RZ, !P3 ;  /* 0x000000ffbebe7208 */ /* 0x000fe20005800000 */
[--C-:B------:R-:W-:Y:S02]  /*0cc0*/  HADD2.F32 R81, -RZ, R92.reuse.H0_H0 ;  /* 0x2000005cff517230 */ /* 0x100fe40000004100 */
[----:B------:R-:W-:Y:S02]  /*0cd0*/  HADD2.F32 R92, -RZ, R92.H1_H1 ;  /* 0x3000005cff5c7230 */ /* 0x000fe40000004100 */
[--C-:B------:R-:W-:Y:S02]  /*0ce0*/  HADD2.F32 R207, -RZ, R84.reuse.H0_H0 ;  /* 0x20000054ffcf7230 */ /* 0x100fe40000004100 */
[----:B------:R-:W-:Y:S01]  /*0cf0*/  FADD.FTZ R213, -R190, R158 ;  /* 0x0000009ebed57221 */ /* 0x000fe20000010100 */
[----:B------:R-:W-:-:S02]  /*0d00*/  HADD2.F32 R199, -RZ, R84.H1_H1 ;  /* 0x30000054ffc77230 */ /* 0x000fc40000004100 */
[--C-:B------:R-:W-:Y:S02]  /*0d10*/  HADD2.F32 R205, -RZ, R87.reuse.H0_H0 ;  /* 0x20000057ffcd7230 */ /* 0x100fe40000004100 */
[----:B------:R-:W-:Y:S02]  /*0d20*/  HADD2.F32 R227, -RZ, R87.H1_H1 ;  /* 0x30000057ffe37230 */ /* 0x000fe40000004100 */
[----:B------:R-:W-:Y:S02]  /*0d30*/  HADD2.F32 R87, -RZ, R95.H1_H1 ;  /* 0x3000005fff577230 */ /* 0x000fe40000004100 */
[--C-:B------:R-:W-:Y:S02]  /*0d40*/  HADD2.F32 R84, -RZ, R97.reuse.H0_H0 ;  /* 0x20000061ff547230 */ /* 0x100fe40000004100 */
[----:B0-----:R-:W-:Y:S02]  /*0d50*/  HADD2.F32 R167, -RZ, R97.H1_H1 ;  /* 0x30000061ffa77230 */ /* 0x001fe40000004100 */
[----:B---3--:R-:W-:-:S02]  /*0d60*/  HADD2.F32 R95, -RZ, R103.H0_H0 ;  /* 0x20000067ff5f7230 */ /* 0x008fc40000004100 */
[----:B------:R-:W-:Y:S02]  /*0d70*/  HADD2.F32 R97, -RZ, R103.H1_H1 ;  /* 0x30000067ff617230 */ /* 0x000fe40000004100 */
[C---:B------:R-:W-:Y:S01]  /*0d80*/  FADD.FTZ R103, -R190.reuse, R92 ;  /* 0x0000005cbe677221 */ /* 0x040fe20000010100 */
[----:B------:R-:W-:Y:S02]  /*0d90*/  HADD2.F32 R159, -RZ, R77.H0_H0 ;  /* 0x2000004dff9f7230 */ /* 0x000fe40000004100 */
[----:B------:R-:W-:Y:S01]  /*0da0*/  FADD.FTZ R233, -R190, R76 ;  /* 0x0000004cbee97221 */ /* 0x000fe20000010100 */
[----:B------:R-:W-:Y:S02]  /*0db0*/  HADD2.F32 R223, -RZ, R80.H0_H0 ;  /* 0x20000050ffdf7230 */ /* 0x000fe40000004100 */
[----:B------:R-:W-:Y:S01]  /*0dc0*/  FMUL.FTZ R92, R186, R213 ;  /* 0x000000d5ba5c7220 */ /* 0x000fe20000410000 */
[----:B------:R-:W-:Y:S01]  /*0dd0*/  FADD.FTZ R227, -R190, R227 ;  /* 0x000000e3bee37221 */ /* 0x000fe20000010100 */
[----:B------:R-:W-:-:S02]  /*0de0*/  HADD2.F32 R201, -RZ, R86.H0_H0 ;  /* 0x20000056ffc97230 */ /* 0x000fc40000004100 */
[----:B------:R-:W-:Y:S02]  /*0df0*/  HADD2.F32 R229, -RZ, R86.H1_H1 ;  /* 0x30000056ffe57230 */ /* 0x000fe40000004100 */
[----:B------:R-:W-:Y:S01]  /*0e00*/  FADD.FTZ R235, -R190, R159 ;  /* 0x0000009fbeeb7221 */ /* 0x000fe20000010100 */
[----:B------:R-:W-:Y:S02]  /*0e10*/  HADD2.F32 R77, -RZ, R77.H1_H1 ;  /* 0x3000004dff4d7230 */ /* 0x000fe40000004100 */
[----:B------:R-:W-:Y:S01]  /*0e20*/  FADD.FTZ R120, R223, R120 ;  /* 0x00000078df787221 */ /* 0x000fe20000010000 */
[----:B------:R-:W-:Y:S02]  /*0e30*/  HADD2.F32 R221, -RZ, R80.H1_H1 ;  /* 0x30000050ffdd7230 */ /* 0x000fe40000004100 */
[----:B------:R-:W-:Y:S01]  /*0e40*/  FMUL.FTZ R224, R186, R233 ;  /* 0x000000e9bae07220 */ /* 0x000fe20000410000 */
[----:B------:R-:W-:Y:S02]  /*0e50*/  HADD2.F32 R171, -RZ, R91.H0_H0 ;  /* 0x2000005bffab7230 */ /* 0x000fe40000004100 */
[----:B------:R-:W-:Y:S01]  /*0e60*/  FFMA.FTZ R185, R92, R223, R185 ;  /* 0x000000df5cb97223 */ /* 0x000fe200000100b9 */
[----:B------:R-:W-:-:S02]  /*0e70*/  HADD2.F32 R86, -RZ, R101.H1_H1 ;  /* 0x30000065ff567230 */ /* 0x000fc40000004100 */
[----:B------:R-:W-:Y:S01]  /*0e80*/  FMUL.FTZ R223, R123, R223 ;  /* 0x000000df7bdf7220 */ /* 0x000fe20000410000 */
[----:B------:R-:W-:Y:S02]  /*0e90*/  HADD2.F32 R91, -RZ, R91.H1_H1 ;  /* 0x3000005bff5b7230 */ /* 0x000fe40000004100 */
[----:B------:R-:W-:Y:S01]  /*0ea0*/  FMUL.FTZ R212, R186, R227 ;  /* 0x000000e3bad47220 */ /* 0x000fe20000410000 */
[--C-:B------:R-:W-:Y:S02]  /*0eb0*/  HADD2.F32 R210, -RZ, R83.reuse.H0_H0 ;  /* 0x20000053ffd27230 */ /* 0x100fe40000004100 */
[----:B------:R-:W-:Y:S02]  /*0ec0*/  HADD2.F32 R209, -RZ, R83.H1_H1 ;  /* 0x30000053ffd17230 */ /* 0x000fe40000004100 */
[----:B------:R-:W-:Y:S02]  /*0ed0*/  HADD2.F32 R83, -RZ, R101.H0_H0 ;  /* 0x20000065ff537230 */ /* 0x000fe40000004100 */
[----:B------:R-:W-:Y:S01]  /*0ee0*/  FADD.FTZ R101, -R190, R81 ;  /* 0x00000051be657221 */ /* 0x000fe20000010100 */
[----:B------:R-:W-:-:S02]  /*0ef0*/  HADD2.F32 R160, -RZ, R78.H0_H0 ;  /* 0x2000004effa07230 */ /* 0x000fc40000004100 */
[C---:B------:R-:W-:Y:S01]  /*0f00*/  FADD.FTZ R237, -R190.reuse, R77 ;  /* 0x0000004dbeed7221 */ /* 0x040fe20000010100 */
[----:B------:R-:W-:Y:S01]  /*0f10*/  FADD.FTZ R81, -R190, R86 ;  /* 0x00000056be517221 */ /* 0x000fe20000010100 */
[----:B------:R-:W-:Y:S01]  /*0f20*/  FADD.FTZ R118, R221, R118 ;  /* 0x00000076dd767221 */ /* 0x000fe20000010000 */
[----:B------:R-:W-:Y:S01]  /*0f30*/  FMUL.FTZ R222, R186, R235 ;  /* 0x000000ebbade7220 */ /* 0x000fe20000410000 */
[-C--:B------:R-:W-:Y:S01]  /*0f40*/  FFMA.FTZ R119, R224, R221.reuse, R119 ;  /* 0x000000dde0777223 */ /* 0x080fe20000010077 */
[----:B------:R-:W-:Y:S01]  /*0f50*/  FMUL.FTZ R221, R124, R221 ;  /* 0x000000dd7cdd7220 */ /* 0x000fe20000410000 */
[----:B------:R-:W-:Y:S01]  /*0f60*/  FADD.FTZ R86, RZ, R223 ;  /* 0x000000dfff567221 */ /* 0x000fe20000010000 */
[----:B------:R-:W-:Y:S01]  /*0f70*/  FADD.FTZ R19, R91, R19 ;  /* 0x000000135b137221 */ /* 0x000fe20000010000 */
[-C--:B------:R-:W-:Y:S01]  /*0f80*/  FFMA.FTZ R47, R212, R91.reuse, R47 ;  /* 0x0000005bd42f7223 */ /* 0x080fe2000001002f */
[----:B------:R-:W-:Y:S01]  /*0f90*/  FMUL.FTZ R192, R154, R91 ;  /* 0x0000005b9ac07220 */ /* 0x000fe20000410000 */
[----:B------:R-:W-:Y:S01]  /*0fa0*/  FFMA.FTZ R91, R92, R223, RZ ;  /* 0x000000df5c5b7223 */ /* 0x000fe200000100ff */
[----:B------:R-:W-:-:S02]  /*0fb0*/  HADD2.F32 R161, -RZ, R78.H1_H1 ;  /* 0x3000004effa17230 */ /* 0x000fc40000004100 */
[----:B------:R-:W-:Y:S01]  /*0fc0*/  FADD.FTZ R239, -R190, R160 ;  /* 0x000000a0beef7221 */ /* 0x000fe20000010100 */
[----:B------:R-:W-:Y:S01]  /*0fd0*/  FADD.FTZ R116, R219, R116 ;  /* 0x00000074db747221 */ /* 0x000fe20000010000 */
[----:B------:R-:W-:Y:S01]  /*0fe0*/  FMUL.FTZ R220, R186, R237 ;  /* 0x000000edbadc7220 */ /* 0x000fe20000410000 */
[-C--:B------:R-:W-:Y:S01]  /*0ff0*/  FFMA.FTZ R117, R222, R219.reuse, R117 ;  /* 0x000000dbde757223 */ /* 0x080fe20000010075 */
[----:B------:R-:W-:Y:S01]  /*1000*/  FMUL.FTZ R219, R125, R219 ;  /* 0x000000db7ddb7220 */ /* 0x000fe20000410000 */
[----:B------:R-:W-:Y:S01]  /*1010*/  FADD.FTZ R86, R86, R221 ;  /* 0x000000dd56567221 */ /* 0x000fe20000010000 */
[----:B------:R-:W-:Y:S01]  /*1020*/  FFMA.FTZ R91, R224, R221, R91 ;  /* 0x000000dde05b7223 */ /* 0x000fe2000001005b */
[----:B------:R-:W-:Y:S02]  /*1030*/  HADD2.F32 R170, -RZ, R79.H0_H0 ;  /* 0x2000004fffaa7230 */ /* 0x000fe40000004100 */
[----:B------:R-:W-:Y:S01]  /*1040*/  FADD.FTZ R241, -R190, R161 ;  /* 0x000000a1bef17221 */ /* 0x000fe20000010100 */
[----:B------:R-:W-:-:S02]  /*1050*/  HADD2.F32 R215, -RZ, R82.H0_H0 ;  /* 0x20000052ffd77230 */ /* 0x000fc40000004100 */
[----:B------:R-:W-:Y:S01]  /*1060*/  FADD.FTZ R114, R217, R114 ;  /* 0x00000072d9727221 */ /* 0x000fe20000010000 */
[----:B------:R-:W-:Y:S02]  /*1070*/  HADD2.F32 R225, -RZ, R93.H0_H0 ;  /* 0x2000005dffe17230 */ /* 0x000fe40000004100 */
[----:B------:R-:W-:Y:S01]  /*1080*/  FMUL.FTZ R218, R186, R239 ;  /* 0x000000efbada7220 */ /* 0x000fe20000410000 */
[-C--:B------:R-:W-:Y:S01]  /*1090*/  FFMA.FTZ R115, R220, R217.reuse, R115 ;  /* 0x000000d9dc737223 */ /* 0x080fe20000010073 */
[----:B------:R-:W-:Y:S01]  /*10a0*/  FMUL.FTZ R217, R126, R217 ;  /* 0x000000d97ed97220 */ /* 0x000fe20000410000 */
[----:B------:R-:W-:Y:S01]  /*10b0*/  FADD.FTZ R86, R86, R219 ;  /* 0x000000db56567221 */ /* 0x000fe20000010000 */
[----:B------:R-:W-:Y:S01]  /*10c0*/  FFMA.FTZ R91, R222, R219, R91 ;  /* 0x000000dbde5b7223 */ /* 0x000fe2000001005b */
[----:B------:R-:W-:Y:S02]  /*10d0*/  HADD2.F32 R79, -RZ, R79.H1_H1 ;  /* 0x3000004fff4f7230 */ /* 0x000fe40000004100 */
[----:B------:R-:W-:Y:S01]  /*10e0*/  FADD.FTZ R243, -R190, R170 ;  /* 0x000000aabef37221 */ /* 0x000fe20000010100 */
[----:B------:R-:W-:-:S02]  /*10f0*/  HADD2.F32 R211, -RZ, R82.H1_H1 ;  /* 0x30000052ffd37230 */ /* 0x000fc40000004100 */
[----:B------:R-:W-:Y:S01]  /*1100*/  FADD.FTZ R28, R215, R28 ;  /* 0x0000001cd71c7221 */ /* 0x000fe20000010000 */
[----:B------:R-:W-:Y:S01]  /*1110*/  FMUL.FTZ R216, R186, R241 ;  /* 0x000000f1bad87220 */ /* 0x000fe20000410000 */
[-C--:B------:R-:W-:Y:S01]  /*1120*/  FFMA.FTZ R112, R218, R215.reuse, R112 ;  /* 0x000000d7da707223 */ /* 0x080fe20000010070 */
[----:B------:R-:W-:Y:S02]  /*1130*/  HADD2.F32 R93, -RZ, R93.H1_H1 ;  /* 0x3000005dff5d7230 */ /* 0x000fe40000004100 */
[----:B------:R-:W-:Y:S01]  /*1140*/  FADD.FTZ R225, -R190, R225 ;  /* 0x000000e1bee17221 */ /* 0x000fe20000010100 */
[----:B------:R-:W-:Y:S02]  /*1150*/  HADD2.F32 R191, -RZ, R94.H0_H0 ;  /* 0x2000005effbf7230 */ /* 0x000fe40000004100 */
[----:B------:R-:W-:Y:S01]  /*1160*/  FMUL.FTZ R215, R127, R215 ;  /* 0x000000d77fd77220 */ /* 0x000fe20000410000 */
[----:B------:R-:W-:Y:S01]  /*1170*/  FADD.FTZ R86, R86, R217 ;  /* 0x000000d956567221 */ /* 0x000fe20000010000 */
[----:B------:R-:W-:-:S02]  /*1180*/  HADD2.F32 R204, -RZ, R89.H0_H0 ;  /* 0x20000059ffcc7230 */ /* 0x000fc40000004100 */
[----:B------:R-:W-:Y:S01]  /*1190*/  FFMA.FTZ R91, R220, R217, R91 ;  /* 0x000000d9dc5b7223 */ /* 0x000fe2000001005b */
[----:B------:R-:W-:Y:S02]  /*11a0*/  HADD2.F32 R203, -RZ, R89.H1_H1 ;  /* 0x30000059ffcb7230 */ /* 0x000fe40000004100 */
[----:B------:R-:W-:Y:S02]  /*11b0*/  HADD2.F32 R94, -RZ, R94.H1_H1 ;  /* 0x3000005eff5e7230 */ /* 0x000fe40000004100 */
[----:B------:R-:W-:Y:S01]  /*11c0*/  FADD.FTZ R245, -R190, R79 ;  /* 0x0000004fbef57221 */ /* 0x000fe20000010100 */
[----:B------:R-:W-:Y:S02]  /*11d0*/  HADD2.F32 R89, -RZ, R96.H0_H0 ;  /* 0x20000060ff597230 */ /* 0x000fe40000004100 */
[----:B------:R-:W-:Y:S01]  /*11e0*/  FADD.FTZ R29, R211, R29 ;  /* 0x0000001dd31d7221 */ /* 0x000fe20000010000 */
[--C-:B------:R-:W-:Y:S02]  /*11f0*/  HADD2.F32 R164, -RZ, R105.reuse.H0_H0 ;  /* 0x20000069ffa47230 */ /* 0x100fe40000004100 */
[----:B------:R-:W-:Y:S01]  /*1200*/  FMUL.FTZ R213, R186, R243 ;  /* 0x000000f3bad57220 */ /* 0x000fe20000410000 */
[----:B------:R-:W-:-:S02]  /*1210*/  HADD2.F32 R158, -RZ, R105.H1_H1 ;  /* 0x30000069ff9e7230 */ /* 0x000fc40000004100 */
[----:B------:R-:W-:Y:S01]  /*1220*/  FFMA.FTZ R113, R216, R211, R113 ;  /* 0x000000d3d8717223 */ /* 0x000fe20000010071 */
[----:B------:R-:W-:Y:S01]  /*1230*/  FMUL.FTZ R194, R186, R101 ;  /* 0x00000065bac27220 */ /* 0x000fe20000410000 */
[--C-:B------:R-:W-:Y:S02]  /*1240*/  HADD2.F32 R80, -RZ, R99.reuse.H0_H0 ;  /* 0x20000063ff507230 */ /* 0x100fe40000004100 */
[----:B------:R-:W-:Y:S01]  /*1250*/  FMUL.FTZ R211, R128, R211 ;  /* 0x000000d380d37220 */ /* 0x000fe20000410000 */
[----:B------:R-:W-:Y:S02]  /*1260*/  HADD2.F32 R78, -RZ, R99.H1_H1 ;  /* 0x30000063ff4e7230 */ /* 0x000fe40000004100 */
[----:B------:R-:W-:Y:S01]  /*1270*/  FMUL.FTZ R105, R186, R225 ;  /* 0x000000e1ba697220 */ /* 0x000fe20000410000 */
[----:B------:R-:W-:Y:S01]  /*1280*/  FADD.FTZ R86, R86, R215 ;  /* 0x000000d756567221 */ /* 0x000fe20000010000 */
[----:B------:R-:W-:Y:S01]  /*1290*/  FADD.FTZ R99, -R190, R93 ;  /* 0x0000005dbe637221 */ /* 0x000fe20000010100 */
[----:B------:R-:W-:Y:S01]  /*12a0*/  FFMA.FTZ R91, R218, R215, R91 ;  /* 0x000000d7da5b7223 */ /* 0x000fe2000001005b */
[C---:B------:R-:W-:Y:S01]  /*12b0*/  FADD.FTZ R93, -R190.reuse, R94 ;  /* 0x0000005ebe5d7221 */ /* 0x040fe20000010100 */
[----:B------:R-:W-:Y:S01]  /*12c0*/  FADD.FTZ R207, -R190, R207 ;  /* 0x000000cfbecf7221 */ /* 0x000fe20000010100 */
[----:B------:R-:W-:-:S02]  /*12d0*/  HADD2.F32 R234, -RZ, R106.H0_H0 ;  /* 0x2000006affea7230 */ /* 0x000fc40000004100 */
[----:B------:R-:W-:Y:S01]  /*12e0*/  FADD.FTZ R26, R210, R26 ;  /* 0x0000001ad21a7221 */ /* 0x000fe20000010000 */
[----:B------:R-:W-:Y:S02]  /*12f0*/  HADD2.F32 R94, -RZ, R106.H1_H1 ;  /* 0x3000006aff5e7230 */ /* 0x000fe40000004100 */
[----:B------:R-:W-:Y:S01]  /*1300*/  FMUL.FTZ R214, R186, R245 ;  /* 0x000000f5bad67220 */ /* 0x000fe20000410000 */
[-C--:B------:R-:W-:Y:S01]  /*1310*/  FFMA.FTZ R110, R213, R210.reuse, R110 ;  /* 0x000000d2d56e7223 */ /* 0x080fe2000001006e */
[----:B------:R-:W-:Y:S01]  /*1320*/  FADD.FTZ R16, R89, R16 ;  /* 0x0000001059107221 */ /* 0x000fe20000010000 */
[-C--:B------:R-:W-:Y:S01]  /*1330*/  FFMA.FTZ R44, R194, R89.reuse, R44 ;  /* 0x00000059c22c7223 */ /* 0x080fe2000001002c */
[----:B------:R-:W-:Y:S01]  /*1340*/  FMUL.FTZ R101, R155, R89 ;  /* 0x000000599b657220 */ /* 0x000fe20000410000 */
[----:B------:R-:W-:Y:S01]  /*1350*/  FMUL.FTZ R210, R129, R210 ;  /* 0x000000d281d27220 */ /* 0x000fe20000410000 */
[----:B------:R-:W-:Y:S01]  /*1360*/  FADD.FTZ R14, R84, R14 ;  /* 0x0000000e540e7221 */ /* 0x000fe20000010000 */
[-C--:B------:R-:W-:Y:S01]  /*1370*/  FFMA.FTZ R42, R105, R84.reuse, R42 ;  /* 0x00000054692a7223 */ /* 0x080fe2000001002a */
[----:B------:R-:W-:Y:S01]  /*1380*/  FMUL.FTZ R106, R157, R84 ;  /* 0x000000549d6a7220 */ /* 0x000fe20000410000 */
[----:B------:R-:W-:Y:S01]  /*1390*/  FADD.FTZ R89, R86, R211 ;  /* 0x000000d356597221 */ /* 0x000fe20000010000 */
[----:B------:R-:W-:Y:S01]  /*13a0*/  FFMA.FTZ R84, R216, R211, R91 ;  /* 0x000000d3d8547223 */ /* 0x000fe2000001005b */
[----:B------:R-:W-:-:S02]  /*13b0*/  HADD2.F32 R197, -RZ, R85.H0_H0 ;  /* 0x20000055ffc57230 */ /* 0x000fc40000004100 */
[----:B------:R-:W-:Y:S01]  /*13c0*/  FADD.FTZ R27, R209, R27 ;  /* 0x0000001bd11b7221 */ /* 0x000fe20000010000 */
[--C-:B------:R-:W-:Y:S02]  /*13d0*/  HADD2.F32 R195, -RZ, R88.reuse.H0_H0 ;  /* 0x20000058ffc37230 */ /* 0x100fe40000004100 */
[----:B------:R-:W-:Y:S01]  /*13e0*/  FFMA.FTZ R111, R214, R209, R111 ;  /* 0x000000d1d66f7223 */ /* 0x000fe2000001006f */
[----:B------:R-:W-:Y:S01]  /*13f0*/  FMUL.FTZ R207, R186, R207 ;  /* 0x000000cfbacf7220 */ /* 0x000fe20000410000 */
[----:B------:R-:W-:Y:S01]  /*1400*/  FMUL.FTZ R209, R130, R209 ;  /* 0x000000d182d17220 */ /* 0x000fe20000410000 */
[----:B------:R-:W-:Y:S01]  /*1410*/  FADD.FTZ R86, R89, R210 ;  /* 0x000000d259567221 */ /* 0x000fe20000010000 */
[----:B------:R-:W-:Y:S01]  /*1420*/  FFMA.FTZ R89, R213, R210, R84 ;  /* 0x000000d2d5597223 */ /* 0x000fe20000010054 */
[----:B------:R-:W-:Y:S02]  /*1430*/  HADD2.F32 R231, -RZ, R85.H1_H1 ;  /* 0x30000055ffe77230 */ /* 0x000fe40000004100 */
[----:B------:R-:W-:Y:S01]  /*1440*/  FADD.FTZ R199, -R190, R199 ;  /* 0x000000c7bec77221 */ /* 0x000fe20000010100 */
[----:B------:R-:W-:-:S02]  /*1450*/  HADD2.F32 R88, -RZ, R88.H1_H1 ;  /* 0x30000058ff587230 */ /* 0x000fc40000004100 */
[C---:B------:R-:W-:Y:S01]  /*1460*/  FADD.FTZ R197, -R190.reuse, R197 ;  /* 0x000000c5bec57221 */ /* 0x040fe20000010100 */
[----:B------:R-:W-:Y:S01]  /*1470*/  FADD.FTZ R24, R195, R24 ;  /* 0x00000018c3187221 */ /* 0x000fe20000010000 */
[-C--:B------:R-:W-:Y:S01]  /*1480*/  FFMA.FTZ R108, R207, R195.reuse, R108 ;  /* 0x000000c3cf6c7223 */ /* 0x080fe2000001006c */
[----:B------:R-:W-:Y:S01]  /*1490*/  FADD.FTZ R191, -R190, R191 ;  /* 0x000000bfbebf7221 */ /* 0x000fe20000010100 */
[----:B------:R-:W-:Y:S01]  /*14a0*/  FMUL.FTZ R195, R131, R195 ;  /* 0x000000c383c37220 */ /* 0x000fe20000410000 */
[----:B------:R-:W-:Y:S01]  /*14b0*/  FADD.FTZ R84, R86, R209 ;  /* 0x000000d156547221 */ /* 0x000fe20000010000 */
[----:B-1----:R-:W-:Y:S02]  /*14c0*/  HADD2.F32 R163, -RZ, R102.H0_H0 ;  /* 0x20000066ffa37230 */ /* 0x002fe40000004100 */
[----:B------:R-:W-:Y:S01]  /*14d0*/  FFMA.FTZ R86, R214, R209, R89 ;  /* 0x000000d1d6567223 */ /* 0x000fe20000010059 */
[--C-:B------:R-:W-:Y:S02]  /*14e0*/  HADD2.F32 R165, -RZ, R100.reuse.H0_H0 ;  /* 0x20000064ffa57230 */ /* 0x100fe40000004100 */
[----:B------:R-:W-:Y:S01]  /*14f0*/  FADD.FTZ R231, -R190, R231 ;  /* 0x000000e7bee77221 */ /* 0x000fe20000010100 */
[----:B------:R-:W-:-:S02]  /*1500*/  HADD2.F32 R85, -RZ, R100.H1_H1 ;  /* 0x30000064ff557230 */ /* 0x000fc40000004100 */
[C---:B------:R-:W-:Y:S01]  /*1510*/  FMUL.FTZ R196, R186.reuse, R199 ;  /* 0x000000c7bac47220 */ /* 0x040fe20000410000 */
[----:B------:R-:W-:Y:S02]  /*1520*/  HADD2.F32 R102, -RZ, R102.H1_H1 ;  /* 0x30000066ff667230 */ /* 0x000fe40000004100 */
[----:B------:R-:W-:Y:S01]  /*1530*/  FMUL.FTZ R197, R186, R197 ;  /* 0x000000c5bac57220 */ /* 0x000fe20000410000 */
[----:B------:R-:W-:Y:S02]  /*1540*/  HADD2.F32 R82, -RZ, R98.H0_H0 ;  /* 0x20000062ff527230 */ /* 0x000fe40000004100 */
[----:B------:R-:W-:Y:S01]  /*1550*/  FMUL.FTZ R199, R132, R88 ;  /* 0x0000005884c77220 */ /* 0x000fe20000410000 */
[----:B------:R-:W-:Y:S01]  /*1560*/  FMUL.FTZ R191, R186, R191 ;  /* 0x000000bfbabf7220 */ /* 0x000fe20000410000 */
[----:B------:R-:W-:Y:S01]  /*1570*/  FADD.FTZ R84, R84, R195 ;  /* 0x000000c354547221 */ /* 0x000fe20000010000 */
[----:B------:R-:W-:Y:S01]  /*1580*/  FFMA.FTZ R89, R207, R195, R86 ;  /* 0x000000c3cf597223 */ /* 0x000fe20000010056 */
        /* <DEDUP_REMOVED lines=12> */
[----:B------:R-:W-:Y:S01]  /*1650*/  FADD.FTZ R22, R204, R22 ;  /* 0x00000016cc167221 */ /* 0x000fe20000010000 */
[----:B------:R-:W-:Y:S01]  /*1660*/  FMUL.FTZ R198, R186, R231 ;  /* 0x000000e7bac67220 */ /* 0x000fe20000410000 */
[-C--:B------:R-:W-:Y:S01]  /*1670*/  FFMA.FTZ R50, R197, R204.reuse, R50 ;  /* 0x000000ccc5327223 */ /* 0x080fe20000010032 */
        /* <DEDUP_REMOVED lines=8> */
[----:B------:R-:W-:Y:S01]  /*1700*/  FMUL.FTZ R201, R186, R201 ;  /* 0x000000c9bac97220 */ /* 0x000fe20000410000 */
[-C--:B------:R-:W-:Y:S01]  /*1710*/  FFMA.FTZ R51, R198, R203.reuse, R51 ;  /* 0x000000cbc6337223 */ /* 0x080fe20000010033 */
        /* <DEDUP_REMOVED lines=8> */
[----:B------:R-:W-:Y:S01]  /*17a0*/  FFMA.FTZ R82, R198, R203, R89 ;  /* 0x000000cbc6527223 */ /* 0x000fe20000010059 */
[C---:B------:R-:W-:Y:S01]  /*17b0*/  FMUL.FTZ R205, R186.reuse, R205 ;  /* 0x000000cdbacd7220 */ /* 0x040fe20000410000 */
[----:B------:R-:W-:Y:S01]  /*17c0*/  FMUL.FTZ R193, R186, R193 ;  /* 0x000000c1bac17220 */ /* 0x000fe20000410000 */
[----:B------:R-:W-:Y:S01]  /*17d0*/  FMUL.FTZ R170, R144, R90 ;  /* 0x0000005a90aa7220 */ /* 0x000fe20000410000 */
[----:B------:R-:W-:Y:S01]  /*17e0*/  FADD.FTZ R91, R91, R208 ;  /* 0x000000d05b5b7221 */ /* 0x000fe20000010000 */
[C---:B------:R-:W-:Y:S01]  /*17f0*/  FMUL.FTZ R206, R186.reuse, R229 ;  /* 0x000000e5bace7220 */ /* 0x040fe20000410000 */
[----:B------:R-:W-:Y:S01]  /*1800*/  FFMA.FTZ R89, R201, R208, R82 ;  /* 0x000000d0c9597223 */ /* 0x000fe20000010052 */
[----:B------:R-:W-:Y:S01]  /*1810*/  FMUL.FTZ R166, R186, R99 ;  /* 0x00000063baa67220 */ /* 0x000fe20000410000 */
        /* <DEDUP_REMOVED lines=32> */
[----:B------:R-:W-:Y:S01]  /*1a20*/  FMUL.FTZ R200, R186, R93 ;  /* 0x0000005dbac87220 */ /* 0x000fe20000410000 */
[----:B------:R-:W-:Y:S01]  /*1a30*/  FADD.FTZ R87, R80, R167 ;  /* 0x000000a750577221 */ /* 0x000fe20000010000 */
[----:B------:R-:W-:Y:S01]  /*1a40*/  FFMA.FTZ R78, R166, R167, R85 ;  /* 0x000000a7a64e7223 */ /* 0x000fe20000010055 */
[--C-:B------:R-:W-:Y:S02]  /*1a50*/  HADD2.F32 R159, -RZ, R107.reuse.H0_H0 ;  /* 0x2000006bff9f7230 */ /* 0x100fe40000004100 */
[----:B------:R-:W-:Y:S01]  /*1a60*/  FADD.FTZ R13, R98, R13 ;  /* 0x0000000d620d7221 */ /* 0x000fe20000010000 */
[----:B------:R-:W-:Y:S02]  /*1a70*/  HADD2.F32 R76, -RZ, R107.H1_H1 ;  /* 0x3000006bff4c7230 */ /* 0x000fe40000004100 */
        /* <DEDUP_REMOVED lines=8> */
[C---:B------:R-:W-:Y:S01]  /*1b00*/  FMUL.FTZ R165, R186.reuse, R165 ;  /* 0x000000a5baa57220 */ /* 0x040fe20000410000 */
        /* <DEDUP_REMOVED lines=20> */
[-C--:B------:R-:W-:Y:S01]  /*1c50*/  FFMA.FTZ R35, R160, R158.reuse, R35 ;  /* 0x0000009ea0237223 */ /* 0x080fe20000010023 */
[C---:B------:R-:W-:Y:S01]  /*1c60*/  FMUL.FTZ R163, R186.reuse, R163 ;  /* 0x000000a3baa37220 */ /* 0x040fe20000410000 */
        /* <DEDUP_REMOVED lines=53> */
.L_x_666:
[----:B-1----:R-:W-:Y:S01]  /*1fc0*/  FADD.FTZ R76, R78, R77 ;  /* 0x0000004d4e4c7221 */ /* 0x002fe20000010000 */
[----:B------:R-:W-:Y:S01]  /*1fd0*/  LOP3.LUT P5, RZ, R188, 0xff, RZ, 0xc0, !PT ;  /* 0x000000ffbcff7812 */ /* 0x000fe200078ac0ff */
[----:B--2---:R-:W-:Y:S01]  /*1fe0*/  FADD.FTZ R77, R80, R79 ;  /* 0x0000004f504d7221 */ /* 0x004fe20000010000 */
[----:B------:R-:W-:Y:S11]  /*1ff0*/  @P2 BRA `(.L_x_654) ;  /* 0x0000000000242947 */ /* 0x000ff60003800000 */
[----:B------:R-:W1:Y:S01]  /*2000*/  S2UR UR5, SR_CgaCtaId ;  /* 0x00000000000579c3 */ /* 0x000e620000008800 */
[----:B0-----:R-:W-:Y:S01]  /*2010*/  SHF.R.U32.HI R78, RZ, 0x5, R0 ;  /* 0x00000005ff4e7819 */ /* 0x001fe20000011600 */
[----:B------:R-:W-:-:S03]  /*2020*/  UMOV UR4, 0x400 ;  /* 0x0000040000047882 */ /* 0x000fc60000000000 */
[----:B------:R-:W-:-:S04]  /*2030*/  LOP3.LUT R79, R78, 0x7fffff8, RZ, 0xc0, !PT ;  /* 0x07fffff84e4f7812 */ /* 0x000fc800078ec0ff */
[----:B------:R-:W-:-:S04]  /*2040*/  @!P5 IADD3 R79, R79, 0x8, RZ ;  /* 0x000000084f4fd810 */ /* 0x000fc80007ffe0ff */
[----:B------:R-:W-:Y:S01]  /*2050*/  LOP3.LUT R78, R79, 0x7, R78, 0xf8, !PT ;  /* 0x000000074f4e7812 */ /* 0x000fe200078ef84e */
[----:B-1----:R-:W-:-:S06]  /*2060*/  ULEA UR4, UR5, UR4, 0x18 ;  /* 0x0000000405047291 */ /* 0x002fcc000f8ec03f */
[----:B------:R-:W-:-:S05]  /*2070*/  LEA R78, R78, UR4, 0x3 ;  /* 0x000000044e4e7c11 */ /* 0x000fca000f8e18ff */
[----:B------:R1:W-:Y:S02]  /*2080*/  STS.64 [R78+0x8000], R76 ;  /* 0x0080004c4e007388 */ /* 0x0003e40000000a00 */
.L_x_654:
        /* <DEDUP_REMOVED lines=19> */
[----:B-----5:R-:W-:Y:S02]  /*21c0*/  MOV R78, R146 ;  /* 0x00000092004e7202 */ /* 0x020fe40000000f00 */
[----:B-1----:R-:W-:Y:S01]  /*21d0*/  FADD.FTZ R225, R225, R80 ;  /* 0x00000050e1e17221 */ /* 0x002fe20000010000 */
[----:B------:R-:W-:Y:S01]  /*21e0*/  FADD.FTZ R76, R76, R81 ;  /* 0x000000514c4c7221 */ /* 0x000fe20000010000 */
[----:B------:R-:W-:Y:S01]  /*21f0*/  LOP3.LUT P6, RZ, R78, 0xff, RZ, 0xc0, !PT ;  /* 0x000000ff4eff7812 */ /* 0x000fe200078cc0ff */
[----:B------:R-:W-:Y:S02]  /*2200*/  @P0 HADD2.F32 R78, -RZ, R52.H0_H0 ;  /* 0x20000034ff4e0230 */ /* 0x000fe40000004100 */
[----:B------:R-:W-:Y:S01]  /*2210*/  FADD.FTZ R225, R82, R225 ;  /* 0x000000e152e17221 */ /* 0x000fe20000010000 */
[----:B------:R-:W-:Y:S01]  /*2220*/  FADD.FTZ R76, R83, R76 ;  /* 0x0000004c534c7221 */ /* 0x000fe20000010000 */
[----:B------:R-:W-:Y:S01]  /*2230*/  @P1 MOV R79, R134 ;  /* 0x00000086004f1202 */ /* 0x000fe20000000f00 */
[----:B------:R-:W-:-:S02]  /*2240*/  @P0 HADD2.F32 R83, -RZ, R53.H1_H1 ;  /* 0x30000035ff530230 */ /* 0x000fc40000004100 */
[----:B--2---:R-:W-:Y:S01]  /*2250*/  FADD.FTZ R225, R225, R84 ;  /* 0x00000054e1e17221 */ /* 0x004fe20000010000 */
[----:B------:R-:W-:Y:S01]  /*2260*/  FADD.FTZ R76, R76, R85 ;  /* 0x000000554c4c7221 */ /* 0x000fe20000010000 */
[----:B------:R-:W-:Y:S01]  /*2270*/  @P1 LOP3.LUT P2, RZ, R79, 0xff, RZ, 0xc0, !PT ;  /* 0x000000ff4fff1812 */ /* 0x000fe2000784c0ff */
[----:B------:R-:W-:Y:S02]  /*2280*/  @P0 HADD2.F32 R79, -RZ, R52.H1_H1 ;  /* 0x30000034ff4f0230 */ /* 0x000fe40000004100 */
[----:B------:R-:W-:Y:S01]  /*2290*/  FADD.FTZ R225, R86, R225 ;  /* 0x000000e156e17221 */ /* 0x000fe20000010000 */
[----:B------:R-:W-:Y:S01]  /*22a0*/  FADD.FTZ R76, R87, R76 ;  /* 0x0000004c574c7221 */ /* 0x000fe20000010000 */
[----:B------:R-:W-:Y:S02]  /*22b0*/  @P0 HADD2.F32 R80, -RZ, R54.H0_H0 ;  /* 0x20000036ff500230 */ /* 0x000fe40000004100 */
[----:B---3--:R-:W-:Y:S01]  /*22c0*/  FADD.FTZ R225, R225, R88 ;  /* 0x00000058e1e17221 */ /* 0x008fe20000010000 */
[----:B------:R-:W-:-:S03]  /*22d0*/  FADD.FTZ R76, R76, R89 ;  /* 0x000000594c4c7221 */ /* 0x000fc60000010000 */
[----:B------:R-:W-:Y:S01]  /*22e0*/  FADD.FTZ R90, R90, R225 ;  /* 0x000000e15a5a7221 */ /* 0x000fe20000010000 */
[----:B------:R-:W-:-:S03]  /*22f0*/  FADD.FTZ R76, R91, R76 ;  /* 0x0000004c5b4c7221 */ /* 0x000fc60000010000 */
[----:B------:R-:W-:Y:S01]  /*2300*/  FMUL.FTZ R77, R90, UR9 ;  /* 0x000000095a4d7c20 */ /* 0x000fe20008410000 */
[----:B------:R-:W-:Y:S01]  /*2310*/  FMUL.FTZ R76, R76, UR9 ;  /* 0x000000094c4c7c20 */ /* 0x000fe20008410000 */
[----:B------:R-:W-:-:S03]  /*2320*/  @P1 MOV R90, R136 ;  /* 0x00000088005a1202 */ /* 0x000fc60000000f00 */
[----:B------:R-:W-:-:S05]  /*2330*/  FSEL R77, R77, RZ, !P3 ;  /* 0x000000ff4d4d7208 */ /* 0x000fca0005800000 */
[-CC-:B------:R-:W-:Y:S01]  /*2340*/  FFMA.FTZ R92, R92, R76.reuse, R77.reuse ;  /* 0x0000004c5c5c7223 */ /* 0x180fe2000001004d */
[-CC-:B------:R-:W-:Y:S01]  /*2350*/  FFMA.FTZ R218, R218, R76.reuse, R77.reuse ;  /* 0x0000004cdada7223 */ /* 0x180fe2000001004d */
[-CC-:B------:R-:W-:Y:S01]  /*2360*/  FFMA.FTZ R224, R224, R76.reuse, R77.reuse ;  /* 0x0000004ce0e07223 */ /* 0x180fe2000001004d */
[-CC-:B------:R-:W-:Y:S01]  /*2370*/  FFMA.FTZ R220, R220, R76.reuse, R77.reuse ;  /* 0x0000004cdcdc7223 */ /* 0x180fe2000001004d */
[----:B------:R-:W-:Y:S01]  /*2380*/  FADD.FTZ R223, R223, -R92 ;  /* 0x8000005cdfdf7221 */ /* 0x000fe20000010000 */
[----:B------:R-:W-:Y:S01]  /*2390*/  FADD.FTZ R85, R215, -R218 ;  /* 0x800000dad7557221 */ /* 0x000fe20000010000 */
[-CC-:B------:R-:W-:Y:S01]  /*23a0*/  FFMA.FTZ R216, R216, R76.reuse, R77.reuse ;  /* 0x0000004cd8d87223 */ /* 0x180fe2000001004d */
[----:B------:R-:W-:Y:S01]  /*23b0*/  FADD.FTZ R221, R221, -R224 ;  /* 0x800000e0dddd7221 */ /* 0x000fe20000010000 */
[----:B------:R-:W-:Y:S01]  /*23c0*/  FMUL.FTZ R215, R186, R223 ;  /* 0x000000dfbad77220 */ /* 0x000fe20000410000 */
[----:B------:R-:W-:Y:S01]  /*23d0*/  FFMA.FTZ R222, R222, R76, R77 ;  /* 0x0000004cdede7223 */ /* 0x000fe2000001004d */
[----:B------:R-:W-:Y:S01]  /*23e0*/  FADD.FTZ R81, R217, -R220 ;  /* 0x800000dcd9517221 */ /* 0x000fe20000010000 */
[----:B------:R-:W-:Y:S01]  /*23f0*/  FADD.FTZ R211, R211, -R216 ;  /* 0x800000d8d3d37221 */ /* 0x000fe20000010000 */
[----:B------:R-:W-:Y:S01]  /*2400*/  @P0 FADD.FTZ R215, R215, R78 ;  /* 0x0000004ed7d70221 */ /* 0x000fe20000010000 */
[C---:B------:R-:W-:Y:S01]  /*2410*/  FMUL.FTZ R216, R186.reuse, R221 ;  /* 0x000000ddbad87220 */ /* 0x040fe20000410000 */
[----:B------:R-:W-:Y:S01]  /*2420*/  FADD.FTZ R219, R219, -R222 ;  /* 0x800000dedbdb7221 */ /* 0x000fe20000010000 */
[----:B------:R-:W-:Y:S01]  /*2430*/  FMUL.FTZ R218, R186, R81 ;  /* 0x00000051bada7220 */ /* 0x000fe20000410000 */
[----:B------:R-:W-:Y:S01]  /*2440*/  FMUL.FTZ R81, R215, UR16 ;  /* 0x00000010d7517c20 */ /* 0x000fe20008410000 */
[----:B------:R-:W-:-:S02]  /*2450*/  @P0 HADD2.F32 R78, -RZ, R53.H0_H0 ;  /* 0x20000035ff4e0230 */ /* 0x000fc40000004100 */
[----:B------:R-:W-:Y:S01]  /*2460*/  @P0 FADD.FTZ R216, R216, R79 ;  /* 0x0000004fd8d80221 */ /* 0x000fe20000010000 */
[----:B------:R-:W-:Y:S01]  /*2470*/  FMUL.FTZ R217, R186, R219 ;  /* 0x000000dbbad97220 */ /* 0x000fe20000410000 */
[----:B------:R-:W-:Y:S01]  /*2480*/  @P0 FADD.FTZ R218, R218, R83 ;  /* 0x00000053dada0221 */ /* 0x000fe20000010000 */
[----:B------:R-:W-:Y:S01]  /*2490*/  FSEL R82, R81, RZ, P6 ;  /* 0x000000ff51527208 */ /* 0x000fe20003000000 */
[----:B------:R-:W-:Y:S01]  /*24a0*/  FMUL.FTZ R84, R216, UR16 ;  /* 0x00000010d8547c20 */ /* 0x000fe20008410000 */
[----:B------:R-:W-:Y:S01]  /*24b0*/  @P0 FADD.FTZ R217, R217, R78 ;  /* 0x0000004ed9d90221 */ /* 0x000fe20000010000 */
[----:B------:R-:W-:Y:S01]  /*24c0*/  LOP3.LUT P6, RZ, R146, 0xff00, RZ, 0xc0, !PT ;  /* 0x0000ff0092ff7812 */ /* 0x000fe200078cc0ff */
[-C--:B------:R-:W-:Y:S01]  /*24d0*/  FFMA.FTZ R213, R213, R76.reuse, R77 ;  /* 0x0000004cd5d57223 */ /* 0x080fe2000001004d */
[----:B------:R-:W-:Y:S01]  /*24e0*/  FMUL.FTZ R219, R186, R85 ;  /* 0x00000055badb7220 */ /* 0x000fe20000410000 */
[----:B------:R-:W-:Y:S01]  /*24f0*/  FMUL.FTZ R86, R217, UR16 ;  /* 0x00000010d9567c20 */ /* 0x000fe20008410000 */
[----:B------:R-:W-:Y:S01]  /*2500*/  FSEL R83, R84, RZ, P6 ;  /* 0x000000ff54537208 */ /* 0x000fe20003000000 */
[----:B------:R-:W-:Y:S01]  /*2510*/  FADD.FTZ R213, R210, -R213 ;  /* 0x800000d5d2d57221 */ /* 0x000fe20000010000 */
[----:B------:R-:W-:Y:S01]  /*2520*/  LOP3.LUT P6, RZ, R146, 0xff0000, RZ, 0xc0, !PT ;  /* 0x00ff000092ff7812 */ /* 0x000fe200078cc0ff */
[----:B------:R-:W-:Y:S01]  /*2530*/  FMUL.FTZ R87, R218, UR16 ;  /* 0x00000010da577c20 */ /* 0x000fe20008410000 */
[----:B------:R-:W-:Y:S01]  /*2540*/  @P1 FSEL R79, R81, RZ, P2 ;  /* 0x000000ff514f1208 */ /* 0x000fe20001000000 */
[----:B------:R-:W-:Y:S01]  /*2550*/  @P0 FADD.FTZ R219, R219, R80 ;  /* 0x00000050dbdb0221 */ /* 0x000fe20000010000 */
[----:B------:R-:W-:Y:S01]  /*2560*/  FSEL R210, R86, RZ, P6 ;  /* 0x000000ff56d27208 */ /* 0x000fe20003000000 */
[----:B------:R-:W-:Y:S01]  /*2570*/  @P0 HADD2.F32 R81, -RZ, R54.H1_H1 ;  /* 0x30000036ff510230 */ /* 0x000fe20000004100 */
[----:B------:R-:W-:Y:S01]  /*2580*/  LOP3.LUT P6, RZ, R146, 0xff000000, RZ, 0xc0, !PT ;  /* 0xff00000092ff7812 */ /* 0x000fe200078cc0ff */
[----:B------:R-:W-:Y:S01]  /*2590*/  FMUL.FTZ R220, R186, R211 ;  /* 0x000000d3badc7220 */ /* 0x000fe20000410000 */
[----:B------:R-:W-:Y:S01]  /*25a0*/  FFMA.FTZ R214, R214, R76, R77 ;  /* 0x0000004cd6d67223 */ /* 0x000fe2000001004d */
[----:B------:R-:W-:Y:S01]  /*25b0*/  @P1 LOP3.LUT P2, RZ, R134, 0xff00, RZ, 0xc0, !PT ;  /* 0x0000ff0086ff1812 */ /* 0x000fe2000784c0ff */
[----:B------:R-:W-:-:S02]  /*25c0*/  @P0 HADD2.F32 R78, -RZ, R55.H0_H0 ;  /* 0x20000037ff4e0230 */ /* 0x000fc40000004100 */
[----:B------:R-:W-:Y:S01]  /*25d0*/  FMUL.FTZ R221, R186, R213 ;  /* 0x000000d5badd7220 */ /* 0x000fe20000410000 */
[----:B------:R-:W-:Y:S01]  /*25e0*/  FMUL.FTZ R88, R219, UR16 ;  /* 0x00000010db587c20 */ /* 0x000fe20008410000 */
[----:B------:R-:W-:Y:S01]  /*25f0*/  FSEL R211, R87, RZ, P6 ;  /* 0x000000ff57d37208 */ /* 0x000fe20003000000 */
[----:B------:R-:W-:Y:S01]  /*2600*/  @P0 FADD.FTZ R220, R220, R81 ;  /* 0x00000051dcdc0221 */ /* 0x000fe20000010000 */
[----:B------:R-:W-:Y:S01]  /*2610*/  LOP3.LUT P6, RZ, R147, 0xff, RZ, 0xc0, !PT ;  /* 0x000000ff93ff7812 */ /* 0x000fe200078cc0ff */
[----:B------:R-:W-:Y:S01]  /*2620*/  FADD.FTZ R209, R209, -R214 ;  /* 0x800000d6d1d17221 */ /* 0x000fe20000010000 */
[----:B------:R-:W-:Y:S01]  /*2630*/  @P1 FSEL R84, R84, RZ, P2 ;  /* 0x000000ff54541208 */ /* 0x000fe20001000000 */
[----:B------:R-:W-:Y:S01]  /*2640*/  @P0 FADD.FTZ R221, R221, R78 ;  /* 0x0000004edddd0221 */ /* 0x000fe20000010000 */
[----:B------:R-:W-:Y:S01]  /*2650*/  @P1 LOP3.LUT P2, RZ, R134, 0xff0000, RZ, 0xc0, !PT ;  /* 0x00ff000086ff1812 */ /* 0x000fe2000784c0ff */
[----:B------:R-:W-:Y:S01]  /*2660*/  FMUL.FTZ R89, R220, UR16 ;  /* 0x00000010dc597c20 */ /* 0x000fe20008410000 */
[----:B------:R-:W-:Y:S01]  /*2670*/  FSEL R78, R88, RZ, P6 ;  /* 0x000000ff584e7208 */ /* 0x000fe20003000000 */
[----:B------:R-:W-:Y:S01]  /*2680*/  @P0 HADD2.F32 R81, -RZ, R55.H1_H1 ;  /* 0x30000037ff510230 */ /* 0x000fe20000004100 */
[----:B------:R-:W-:Y:S01]  /*2690*/  LOP3.LUT P6, RZ, R147, 0xff00, RZ, 0xc0, !PT ;  /* 0x0000ff0093ff7812 */ /* 0x000fe200078cc0ff */
[----:B------:R-:W-:Y:S01]  /*26a0*/  FMUL.FTZ R222, R186, R209 ;  /* 0x000000d1bade7220 */ /* 0x000fe20000410000 */
        /* <DEDUP_REMOVED lines=9> */
[----:B------:R-:W-:Y:S01]  /*2740*/  FADD.FTZ R195, R195, -R80 ;  /* 0x80000050c3c37221 */ /* 0x000fe20000010000 */
[----:B------:R-:W-:Y:S01]  /*2750*/  @P1 LOP3.LUT P2, RZ, R135, 0xff, RZ, 0xc0, !PT ;  /* 0x000000ff87ff1812 */ /* 0x000fe2000784c0ff */
[-CC-:B------:R-:W-:Y:S01]  /*2760*/  FFMA.FTZ R196, R196, R76.reuse, R77.reuse ;  /* 0x0000004cc4c47223 */ /* 0x180fe2000001004d */
[----:B------:R-:W-:Y:S01]  /*2770*/  FSEL R214, R223, RZ, P6 ;  /* 0x000000ffdfd67208 */ /* 0x000fe20003000000 */
[--C-:B------:R-:W-:Y:S01]  /*2780*/  FFMA.FTZ R80, R205, R76, R77.reuse ;  /* 0x0000004ccd507223 */ /* 0x100fe2000001004d */
[----:B------:R-:W-:Y:S01]  /*2790*/  LOP3.LUT P6, RZ, R147, 0xff000000, RZ, 0xc0, !PT ;  /* 0xff00000093ff7812 */ /* 0x000fe200078cc0ff */
[----:B------:R-:W-:Y:S01]  /*27a0*/  FMUL.FTZ R226, R186, R195 ;  /* 0x000000c3bae27220 */ /* 0x000fe20000410000 */
[----:B------:R-:W-:Y:S01]  /*27b0*/  MOV R81, R148 ;  /* 0x0000009400517202 */ /* 0x000fe20000000f00 */
[----:B------:R-:W-:Y:S01]  /*27c0*/  FADD.FTZ R199, R199, -R196 ;  /* 0x800000c4c7c77221 */ /* 0x000fe20000010000 */
[----:B------:R-:W-:Y:S01]  /*27d0*/  @P1 FSEL R88, R88, RZ, P2 ;  /* 0x000000ff58581208 */ /* 0x000fe20001000000 */
[-CC-:B------:R-:W-:Y:S01]  /*27e0*/  FFMA.FTZ R197, R197, R76.reuse, R77.reuse ;  /* 0x0000004cc5c57223 */ /* 0x180fe2000001004d */
[----:B------:R-:W-:Y:S01]  /*27f0*/  @P1 LOP3.LUT P2, RZ, R135, 0xff00, RZ, 0xc0, !PT ;  /* 0x0000ff0087ff1812 */ /* 0x000fe2000784c0ff */
[----:B------:R-:W-:Y:S01]  /*2800*/  FADD.FTZ R171, R171, -R80 ;  /* 0x80000050abab7221 */ /* 0x000fe20000010000 */
[----:B------:R-:W-:Y:S01]  /*2810*/  FSEL R225, R224, RZ, P6 ;  /* 0x000000ffe0e17208 */ /* 0x000fe20003000000 */
[--C-:B------:R-:W-:Y:S01]  /*2820*/  @P0 HADD2.F32 R80, -RZ, R56.reuse.H1_H1 ;  /* 0x30000038ff500230 */ /* 0x100fe20000004100 */
[----:B------:R-:W-:Y:S01]  /*2830*/  LOP3.LUT P6, RZ, R81, 0xff, RZ, 0xc0, !PT ;  /* 0x000000ff51ff7812 */ /* 0x000fe200078cc0ff */
[----:B------:R-:W-:Y:S01]  /*2840*/  @P0 HADD2.F32 R81, -RZ, R56.H0_H0 ;  /* 0x20000038ff510230 */ /* 0x000fe20000004100 */
[----:B------:R-:W-:Y:S01]  /*2850*/  @P1 FSEL R89, R89, RZ, P2 ;  /* 0x000000ff59591208 */ /* 0x000fe20001000000 */
[-C--:B------:R-:W-:Y:S01]  /*2860*/  FFMA.FTZ R201, R201, R76.reuse, R77 ;  /* 0x0000004cc9c97223 */ /* 0x080fe2000001004d */
[----:B------:R-:W-:Y:S01]  /*2870*/  @P1 LOP3.LUT P2, RZ, R135, 0xff0000, RZ, 0xc0, !PT ;  /* 0x00ff000087ff1812 */ /* 0x000fe2000784c0ff */
[----:B------:R-:W-:Y:S01]  /*2880*/  FMUL.FTZ R227, R186, R199 ;  /* 0x000000c7bae37220 */ /* 0x000fe20000410000 */
[----:B------:R-:W-:Y:S01]  /*2890*/  @P0 FADD.FTZ R226, R226, R81 ;  /* 0x00000051e2e20221 */ /* 0x000fe20000010000 */
[----:B------:R-:W-:Y:S01]  /*28a0*/  FADD.FTZ R197, R204, -R197 ;  /* 0x800000c5ccc57221 */ /* 0x000fe20000010000 */
[----:B------:R-:W-:Y:S01]  /*28b0*/  @P1 FSEL R223, R223, RZ, P2 ;  /* 0x000000ffdfdf1208 */ /* 0x000fe20001000000 */
[-CC-:B------:R-:W-:Y:S01]  /*28c0*/  FFMA.FTZ R198, R198, R76.reuse, R77.reuse ;  /* 0x0000004cc6c67223 */ /* 0x180fe2000001004d */
[----:B------:R-:W-:Y:S01]  /*28d0*/  @P1 LOP3.LUT P2, RZ, R135, 0xff000000, RZ, 0xc0, !PT ;  /* 0xff00000087ff1812 */ /* 0x000fe2000784c0ff */
[----:B------:R-:W-:Y:S01]  /*28e0*/  FFMA.FTZ R91, R206, R76, R77 ;  /* 0x0000004cce5b7223 */ /* 0x000fe2000001004d */
[----:B------:R-:W-:Y:S01]  /*28f0*/  FMUL.FTZ R196, R226, UR16 ;  /* 0x00000010e2c47c20 */ /* 0x000fe20008410000 */
[----:B------:R-:W-:Y:S01]  /*2900*/  FADD.FTZ R201, R208, -R201 ;  /* 0x800000c9d0c97221 */ /* 0x000fe20000010000 */
[----:B------:R-:W-:-:S02]  /*2910*/  @P0 HADD2.F32 R81, -RZ, R57.H0_H0 ;  /* 0x20000039ff510230 */ /* 0x000fc40000004100 */
[----:B------:R-:W-:Y:S01]  /*2920*/  @P0 FADD.FTZ R227, R227, R80 ;  /* 0x00000050e3e30221 */ /* 0x000fe20000010000 */
[----:B------:R-:W-:Y:S01]  /*2930*/  @P1 FSEL R224, R224, RZ, P2 ;  /* 0x000000ffe0e01208 */ /* 0x000fe20001000000 */
[----:B------:R-:W-:Y:S01]  /*2940*/  FMUL.FTZ R228, R186, R197 ;  /* 0x000000c5bae47220 */ /* 0x000fe20000410000 */
[----:B------:R-:W-:Y:S01]  /*2950*/  @P1 LOP3.LUT P2, RZ, R90, 0xff, RZ, 0xc0, !PT ;  /* 0x000000ff5aff1812 */ /* 0x000fe2000784c0ff */
[----:B------:R-:W-:Y:S01]  /*2960*/  FADD.FTZ R203, R203, -R198 ;  /* 0x800000c6cbcb7221 */ /* 0x000fe20000010000 */
[----:B------:R-:W-:Y:S01]  /*2970*/  FADD.FTZ R231, R170, -R91 ;  /* 0x8000005baae77221 */ /* 0x000fe20000010000 */
[----:B------:R-:W-:Y:S02]  /*2980*/  @P0 HADD2.F32 R91, -RZ, R58.H0_H0 ;  /* 0x2000003aff5b0230 */ /* 0x000fe40000004100 */
[----:B------:R-:W-:Y:S01]  /*2990*/  FMUL.FTZ R230, R186, R201 ;  /* 0x000000c9bae67220 */ /* 0x000fe20000410000 */
[----:B------:R-:W-:Y:S01]  /*29a0*/  FSEL R80, R196, RZ, P6 ;  /* 0x000000ffc4507208 */ /* 0x000fe20003000000 */
[----:B------:R-:W-:Y:S01]  /*29b0*/  FMUL.FTZ R197, R227, UR16 ;  /* 0x00000010e3c57c20 */ /* 0x000fe20008410000 */
[----:B------:R-:W-:-:S02]  /*29c0*/  @P0 HADD2.F32 R90, -RZ, R57.H1_H1 ;  /* 0x30000039ff5a0230 */ /* 0x000fc40000004100 */
[----:B------:R-:W-:Y:S01]  /*29d0*/  @P0 FADD.FTZ R228, R228, R81 ;  /* 0x00000051e4e40221 */ /* 0x000fe20000010000 */
[----:B------:R-:W-:Y:S01]  /*29e0*/  LOP3.LUT P6, RZ, R148, 0xff00, RZ, 0xc0, !PT ;  /* 0x0000ff0094ff7812 */ /* 0x000fe200078cc0ff */
[----:B------:R-:W-:Y:S01]  /*29f0*/  FMUL.FTZ R229, R186, R203 ;  /* 0x000000cbbae57220 */ /* 0x000fe20000410000 */
[----:B------:R-:W-:Y:S01]  /*2a00*/  @P1 FSEL R196, R196, RZ, P2 ;  /* 0x000000ffc4c41208 */ /* 0x000fe20001000000 */
[----:B------:R-:W-:Y:S01]  /*2a10*/  @P0 FADD.FTZ R230, R230, R91 ;  /* 0x0000005be6e60221 */ /* 0x000fe20000010000 */
[----:B------:R-:W-:Y:S01]  /*2a20*/  @P1 LOP3.LUT P2, RZ, R136, 0xff00, RZ, 0xc0, !PT ;  /* 0x0000ff0088ff1812 */ /* 0x000fe2000784c0ff */
[----:B------:R-:W-:Y:S01]  /*2a30*/  FMUL.FTZ R198, R228, UR16 ;  /* 0x00000010e4c67c20 */ /* 0x000fe20008410000 */
[----:B------:R-:W-:Y:S01]  /*2a40*/  FSEL R91, R197, RZ, P6 ;  /* 0x000000ffc55b7208 */ /* 0x000fe20003000000 */
[----:B------:R-:W-:Y:S01]  /*2a50*/  @P0 FADD.FTZ R229, R229, R90 ;  /* 0x0000005ae5e50221 */ /* 0x000fe20000010000 */
[----:B------:R-:W-:Y:S01]  /*2a60*/  LOP3.LUT P6, RZ, R148, 0xff0000, RZ, 0xc0, !PT ;  /* 0x00ff000094ff7812 */ /* 0x000fe200078cc0ff */
[----:B------:R-:W-:Y:S01]  /*2a70*/  @P0 HADD2.F32 R90, -RZ, R58.H1_H1 ;  /* 0x3000003aff5a0230 */ /* 0x000fe20000004100 */
[----:B------:R-:W-:Y:S01]  /*2a80*/  @P1 FSEL R197, R197, RZ, P2 ;  /* 0x000000ffc5c51208 */ /* 0x000fe20001000000 */
[----:B------:R-:W-:Y:S01]  /*2a90*/  FMUL.FTZ R231, R186, R231 ;  /* 0x000000e7bae77220 */ /* 0x000fe20000410000 */
[----:B------:R-:W-:Y:S01]  /*2aa0*/  @P1 LOP3.LUT P2, RZ, R136, 0xff0000, RZ, 0xc0, !PT ;  /* 0x00ff000088ff1812 */ /* 0x000fe2000784c0ff */
[----:B------:R-:W-:Y:S01]  /*2ab0*/  FMUL.FTZ R199, R229, UR16 ;  /* 0x00000010e5c77c20 */ /* 0x000fe20008410000 */
[----:B------:R-:W-:Y:S01]  /*2ac0*/  FSEL R81, R198, RZ, P6 ;  /* 0x000000ffc6517208 */ /* 0x000fe20003000000 */
[-C--:B------:R-:W-:Y:S01]  /*2ad0*/  FFMA.FTZ R147, R212, R76.reuse, R77 ;  /* 0x0000004cd4937223 */ /* 0x080fe2000001004d */
[----:B------:R-:W-:Y:S01]  /*2ae0*/  LOP3.LUT P6, RZ, R148, 0xff000000, RZ, 0xc0, !PT ;  /* 0xff00000094ff7812 */ /* 0x000fe200078cc0ff */
[----:B------:R-:W-:Y:S01]  /*2af0*/  @P0 FADD.FTZ R231, R231, R90 ;  /* 0x0000005ae7e70221 */ /* 0x000fe20000010000 */
[----:B------:R-:W-:Y:S01]  /*2b00*/  @P1 FSEL R198, R198, RZ, P2 ;  /* 0x000000ffc6c61208 */ /* 0x000fe20001000000 */
[----:B------:R-:W-:Y:S01]  /*2b10*/  FADD.FTZ R233, R192, -R147 ;  /* 0x80000093c0e97221 */ /* 0x000fe20000010000 */
[----:B------:R-:W-:Y:S01]  /*2b20*/  @P1 LOP3.LUT P2, RZ, R136, 0xff000000, RZ, 0xc0, !PT ;  /* 0xff00000088ff1812 */ /* 0x000fe2000784c0ff */
[----:B------:R-:W-:Y:S01]  /*2b30*/  FMUL.FTZ R170, R230, UR16 ;  /* 0x00000010e6aa7c20 */ /* 0x000fe20008410000 */
[----:B------:R-:W-:Y:S01]  /*2b40*/  FSEL R90, R199, RZ, P6 ;  /* 0x000000ffc75a7208 */ /* 0x000fe20003000000 */
[--C-:B------:R-:W-:Y:S01]  /*2b50*/  @P0 HADD2.F32 R147, -RZ, R59.reuse.H0_H0 ;  /* 0x2000003bff930230 */ /* 0x100fe20000004100 */
[----:B------:R-:W-:Y:S01]  /*2b60*/  LOP3.LUT P6, RZ, R149, 0xff, RZ, 0xc0, !PT ;  /* 0x000000ff95ff7812 */ /* 0x000fe200078cc0ff */
[----:B------:R-:W-:Y:S01]  /*2b70*/  FMUL.FTZ R232, R186, R171 ;  /* 0x000000abbae87220 */ /* 0x000fe20000410000 */
[----:B------:R-:W-:Y:S01]  /*2b80*/  @P1 FSEL R199, R199, RZ, P2 ;  /* 0x000000ffc7c71208 */ /* 0x000fe20001000000 */
[----:B------:R-:W-:Y:S01]  /*2b90*/  FMUL.FTZ R171, R231, UR16 ;  /* 0x00000010e7ab7c20 */ /* 0x000fe20008410000 */
[----:B------:R-:W-:Y:S01]  /*2ba0*/  @P1 LOP3.LUT P2, RZ, R137, 0xff, RZ, 0xc0, !PT ;  /* 0x000000ff89ff1812 */ /* 0x000fe2000784c0ff */
[----:B------:R-:W-:Y:S01]  /*2bb0*/  @P0 FADD.FTZ R232, R232, R147 ;  /* 0x00000093e8e80221 */ /* 0x000fe20000010000 */
        /* <DEDUP_REMOVED lines=11> */
[-CC-:B------:R-:W-:Y:S01]  /*2c70*/  FFMA.FTZ R102, R102, R76.reuse, R77.reuse ;  /* 0x0000004c66667223 */ /* 0x180fe2000001004d */
[----:B------:R-:W-:Y:S01]  /*2c80*/  @P1 FSEL R171, R171, RZ, P2 ;  /* 0x000000ffabab1208 */ /* 0x000fe20001000000 */
[----:B------:R-:W-:Y:S01]  /*2c90*/  FFMA.FTZ R105, R105, R76, R77 ;  /* 0x0000004c69697223 */ /* 0x000fe2000001004d */
[----:B------:R-:W-:Y:S01]  /*2ca0*/  @P1 LOP3.LUT P2, RZ, R137, 0xff0000, RZ, 0xc0, !PT ;  /* 0x00ff000089ff1812 */ /* 0x000fe2000784c0ff */
[----:B------:R-:W-:Y:S01]  /*2cb0*/  FADD.FTZ R101, R101, -R146 ;  /* 0x8000009265657221 */ /* 0x000fe20000010000 */
[C---:B------:R-:W-:Y:S01]  /*2cc0*/  FSEL R212, R192.reuse, RZ, P6 ;  /* 0x000000ffc0d47208 */ /* 0x040fe20003000000 */
[----:B------:R-:W-:Y:S01]  /*2cd0*/  FADD.FTZ R103, R103, -R102 ;  /* 0x8000006667677221 */ /* 0x000fe20000010000 */
[----:B------:R-:W-:Y:S01]  /*2ce0*/  LOP3.LUT P6, RZ, R149, 0xff000000, RZ, 0xc0, !PT ;  /* 0xff00000095ff7812 */ /* 0x000fe200078cc0ff */
[----:B------:R-:W-:Y:S01]  /*2cf0*/  FMUL.FTZ R149, R233, UR16 ;  /* 0x00000010e9957c20 */ /* 0x000fe20008410000 */
[----:B------:R-:W-:Y:S01]  /*2d00*/  @P1 FSEL R192, R192, RZ, P2 ;  /* 0x000000ffc0c01208 */ /* 0x000fe20001000000 */
[----:B------:R-:W-:Y:S01]  /*2d10*/  FADD.FTZ R105, R106, -R105 ;  /* 0x800000696a697221 */ /* 0x000fe20000010000 */
[----:B------:R-:W-:Y:S01]  /*2d20*/  @P1 LOP3.LUT P2, RZ, R137, 0xff000000, RZ, 0xc0, !PT ;  /* 0xff00000089ff1812 */ /* 0x000fe2000784c0ff */
[--C-:B------:R-:W-:Y:S01]  /*2d30*/  @P0 HADD2.F32 R102, -RZ, R60.reuse.H0_H0 ;  /* 0x2000003cff660230 */ /* 0x100fe20000004100 */
[----:B------:R-:W-:Y:S01]  /*2d40*/  MOV R147, R150 ;  /* 0x0000009600937202 */ /* 0x000fe20000000f00 */
[-CC-:B------:R-:W-:Y:S01]  /*2d50*/  FFMA.FTZ R106, R193, R76.reuse, R77.reuse ;  /* 0x0000004cc16a7223 */ /* 0x180fe2000001004d */
[-CC-:B------:R-:W-:Y:S01]  /*2d60*/  FFMA.FTZ R191, R191, R76.reuse, R77.reuse ;  /* 0x0000004cbfbf7223 */ /* 0x180fe2000001004d */
[----:B------:R-:W-:Y:S01]  /*2d70*/  FMUL.FTZ R201, R186, R101 ;  /* 0x00000065bac97220 */ /* 0x000fe20000410000 */
[----:B------:R-:W-:Y:S01]  /*2d80*/  FSEL R213, R149, RZ, P6 ;  /* 0x000000ff95d57208 */ /* 0x000fe20003000000 */
[----:B------:R-:W-:Y:S01]  /*2d90*/  FADD.FTZ R207, R99, -R106 ;  /* 0x8000006a63cf7221 */ /* 0x000fe20000010000 */
[----:B------:R-:W-:Y:S01]  /*2da0*/  @P1 FSEL R194, R149, RZ, P2 ;  /* 0x000000ff95c21208 */ /* 0x000fe20001000000 */
[-C--:B------:R-:W-:Y:S01]  /*2db0*/  FFMA.FTZ R149, R202, R76.reuse, R77 ;  /* 0x0000004cca957223 */ /* 0x080fe2000001004d */
[----:B------:R-:W-:Y:S01]  /*2dc0*/  LOP3.LUT P6, RZ, R147, 0xff, RZ, 0xc0, !PT ;  /* 0x000000ff93ff7812 */ /* 0x000fe200078cc0ff */
[----:B------:R-:W-:Y:S01]  /*2dd0*/  FADD.FTZ R191, R190, -R191 ;  /* 0x800000bfbebf7221 */ /* 0x000fe20000010000 */
[----:B------:R-:W-:Y:S01]  /*2de0*/  FFMA.FTZ R147, R200, R76, R77 ;  /* 0x0000004cc8937223 */ /* 0x000fe2000001004d */
[----:B------:R-:W-:Y:S01]  /*2df0*/  @P0 FADD.FTZ R201, R201, R102 ;  /* 0x00000066c9c90221 */ /* 0x000fe20000010000 */
[----:B------:R-:W-:-:S02]  /*2e00*/  @P0 HADD2.F32 R99, -RZ, R60.H1_H1 ;  /* 0x3000003cff630230 */ /* 0x000fc40000004100 */
[----:B------:R-:W-:Y:S01]  /*2e10*/  FFMA.FTZ R166, R166, R76, R77 ;  /* 0x0000004ca6a67223 */ /* 0x000fe2000001004d */
[----:B------:R-:W-:Y:S01]  /*2e20*/  FMUL.FTZ R202, R186, R103 ;  /* 0x00000067baca7220 */ /* 0x000fe20000410000 */
[----:B------:R-:W-:Y:S01]  /*2e30*/  FADD.FTZ R149, R100, -R149 ;  /* 0x8000009564957221 */ /* 0x000fe20000010000 */
[----:B------:R-:W-:Y:S01]  /*2e40*/  @P1 MOV R148, R138 ;  /* 0x0000008a00941202 */ /* 0x000fe20000000f00 */
[----:B------:R-:W-:Y:S02]  /*2e50*/  @P0 HADD2.F32 R100, -RZ, R62.H0_H0 ;  /* 0x2000003eff640230 */ /* 0x000fe40000004100 */
[----:B------:R-:W-:Y:S01]  /*2e60*/  FADD.FTZ R147, R98, -R147 ;  /* 0x8000009362937221 */ /* 0x000fe20000010000 */
[----:B------:R-:W-:Y:S01]  /*2e70*/  FMUL.FTZ R205, R186, R191 ;  /* 0x000000bfbacd7220 */ /* 0x000fe20000410000 */
[----:B------:R-:W-:Y:S01]  /*2e80*/  FMUL.FTZ R102, R201, UR16 ;  /* 0x00000010c9667c20 */ /* 0x000fe20008410000 */
[----:B------:R-:W-:Y:S01]  /*2e90*/  FADD.FTZ R167, R167, -R166 ;  /* 0x800000a6a7a77221 */ /* 0x000fe20000010000 */
[----:B------:R-:W-:-:S02]  /*2ea0*/  @P0 HADD2.F32 R98, -RZ, R61.H0_H0 ;  /* 0x2000003dff620230 */ /* 0x000fc40000004100 */
[----:B------:R-:W-:Y:S01]  /*2eb0*/  @P0 FADD.FTZ R202, R202, R99 ;  /* 0x00000063caca0221 */ /* 0x000fe20000010000 */
[----:B------:R-:W-:Y:S01]  /*2ec0*/  FMUL.FTZ R203, R186, R105 ;  /* 0x00000069bacb7220 */ /* 0x000fe20000410000 */
[----:B------:R-:W-:Y:S01]  /*2ed0*/  @P1 LOP3.LUT P2, RZ, R148, 0xff, RZ, 0xc0, !PT ;  /* 0x000000ff94ff1812 */ /* 0x000fe2000784c0ff */
[----:B------:R-:W-:Y:S02]  /*2ee0*/  @P0 HADD2.F32 R101, -RZ, R61.H1_H1 ;  /* 0x3000003dff650230 */ /* 0x000fe40000004100 */
[----:B------:R-:W-:Y:S01]  /*2ef0*/  @P0 FADD.FTZ R205, R205, R100 ;  /* 0x00000064cdcd0221 */ /* 0x000fe20000010000 */
[----:B------:R-:W-:Y:S01]  /*2f00*/  FMUL.FTZ R204, R186, R167 ;  /* 0x000000a7bacc7220 */ /* 0x000fe20000410000 */
[----:B------:R-:W-:Y:S01]  /*2f10*/  FSEL R166, R102, RZ, P6 ;  /* 0x000000ff66a67208 */ /* 0x000fe20003000000 */
[----:B------:R-:W-:Y:S01]  /*2f20*/  FMUL.FTZ R100, R202, UR16 ;  /* 0x00000010ca647c20 */ /* 0x000fe20008410000 */
[----:B------:R-:W-:Y:S01]  /*2f30*/  @P0 FADD.FTZ R203, R203, R98 ;  /* 0x00000062cbcb0221 */ /* 0x000fe20000010000 */
[----:B------:R-:W-:Y:S01]  /*2f40*/  LOP3.LUT P6, RZ, R150, 0xff00, RZ, 0xc0, !PT ;  /* 0x0000ff0096ff7812 */ /* 0x000fe200078cc0ff */
[----:B------:R-:W-:Y:S01]  /*2f50*/  @P0 HADD2.F32 R99, -RZ, R62.H1_H1 ;  /* 0x3000003eff630230 */ /* 0x000fe20000004100 */
[----:B------:R-:W-:Y:S01]  /*2f60*/  @P1 FSEL R98, R102, RZ, P2 ;  /* 0x000000ff66621208 */ /* 0x000fe20001000000 */
[----:B------:R-:W-:Y:S01]  /*2f70*/  FMUL.FTZ R206, R186, R147 ;  /* 0x00000093bace7220 */ /* 0x000fe20000410000 */
[----:B------:R-:W-:Y:S01]  /*2f80*/  @P1 LOP3.LUT P2, RZ, R138, 0xff00, RZ, 0xc0, !PT ;  /* 0x0000ff008aff1812 */ /* 0x000fe2000784c0ff */
[----:B------:R-:W-:Y:S01]  /*2f90*/  @P0 FADD.FTZ R204, R204, R101 ;  /* 0x00000065cccc0221 */ /* 0x000fe20000010000 */
[----:B------:R-:W-:Y:S01]  /*2fa0*/  FMUL.FTZ R101, R203, UR16 ;  /* 0x00000010cb657c20 */ /* 0x000fe20008410000 */
[----:B------:R-:W-:Y:S01]  /*2fb0*/  FSEL R167, R100, RZ, P6 ;  /* 0x000000ff64a77208 */ /* 0x000fe20003000000 */
[----:B------:R-:W-:Y:S01]  /*2fc0*/  @P0 FADD.FTZ R206, R206, R99 ;  /* 0x00000063cece0221 */ /* 0x000fe20000010000 */
[----:B------:R-:W-:Y:S01]  /*2fd0*/  LOP3.LUT P6, RZ, R150, 0xff0000, RZ, 0xc0, !PT ;  /* 0x00ff000096ff7812 */ /* 0x000fe200078cc0ff */
[----:B------:R-:W-:Y:S01]  /*2fe0*/  FMUL.FTZ R103, R204, UR16 ;  /* 0x00000010cc677c20 */ /* 0x000fe20008410000 */
[----:B------:R-:W-:Y:S01]  /*2ff0*/  @P1 FSEL R99, R100, RZ, P2 ;  /* 0x000000ff64631208 */ /* 0x000fe20001000000 */
[----:B------:R-:W-:Y:S01]  /*3000*/  FMUL.FTZ R105, R205, UR16 ;  /* 0x00000010cd697c20 */ /* 0x000fe20008410000 */
[----:B------:R-:W-:Y:S01]  /*3010*/  @P1 LOP3.LUT P2, RZ, R138, 0xff0000, RZ, 0xc0, !PT ;  /* 0x00ff00008aff1812 */ /* 0x000fe2000784c0ff */
[--C-:B------:R-:W-:Y:S01]  /*3020*/  @P0 HADD2.F32 R102, -RZ, R63.reuse.H0_H0 ;  /* 0x2000003fff660230 */ /* 0x100fe20000004100 */
[C---:B------:R-:W-:Y:S01]  /*3030*/  FSEL R188, R101.reuse, RZ, P6 ;  /* 0x000000ff65bc7208 */ /* 0x040fe20003000000 */
[----:B------:R-:W-:Y:S01]  /*3040*/  FMUL.FTZ R207, R186, R207 ;  /* 0x000000cfbacf7220 */ /* 0x000fe20000410000 */
[----:B------:R-:W-:Y:S01]  /*3050*/  LOP3.LUT P6, RZ, R150, 0xff000000, RZ, 0xc0, !PT ;  /* 0xff00000096ff7812 */ /* 0x000fe200078cc0ff */
[----:B------:R-:W-:Y:S01]  /*3060*/  FMUL.FTZ R106, R206, UR16 ;  /* 0x00000010ce6a7c20 */ /* 0x000fe20008410000 */
[----:B------:R-:W-:Y:S01]  /*3070*/  @P1 FSEL R100, R101, RZ, P2 ;  /* 0x000000ff65641208 */ /* 0x000fe20001000000 */
[----:B------:R-:W-:Y:S01]  /*3080*/  @P0 FADD.FTZ R207, R207, R102 ;  /* 0x00000066cfcf0221 */ /* 0x000fe20000010000 */
[----:B------:R-:W-:Y:S01]  /*3090*/  @P1 LOP3.LUT P2, RZ, R138, 0xff000000, RZ, 0xc0, !PT ;  /* 0xff0000008aff1812 */ /* 0x000fe2000784c0ff */
[----:B------:R-:W-:Y:S01]  /*30a0*/  FMUL.FTZ R208, R186, R149 ;  /* 0x00000095bad07220 */ /* 0x000fe20000410000 */
[----:B------:R-:W-:Y:S01]  /*30b0*/  FSEL R191, R103, RZ, P6 ;  /* 0x000000ff67bf7208 */ /* 0x000fe20003000000 */
[-CC-:B------:R-:W-:Y:S01]  /*30c0*/  FFMA.FTZ R146, R165, R76.reuse, R77.reuse ;  /* 0x0000004ca5927223 */ /* 0x180fe2000001004d */
[----:B------:R-:W-:Y:S01]  /*30d0*/  LOP3.LUT P6, RZ, R151, 0xff, RZ, 0xc0, !PT ;  /* 0x000000ff97ff7812 */ /* 0x000fe200078cc0ff */
[-CC-:B------:R-:W-:Y:S01]  /*30e0*/  FFMA.FTZ R96, R96, R76.reuse, R77.reuse ;  /* 0x0000004c60607223 */ /* 0x180fe2000001004d */
[----:B------:R-:W-:Y:S01]  /*30f0*/  @P1 FSEL R101, R103, RZ, P2 ;  /* 0x000000ff67651208 */ /* 0x000fe20001000000 */
[----:B------:R-:W-:Y:S01]  /*3100*/  @P0 HADD2.F32 R103, -RZ, R63.H1_H1 ;  /* 0x3000003fff670230 */ /* 0x000fe20000004100 */
[----:B------:R-:W-:Y:S01]  /*3110*/  @P1 LOP3.LUT P2, RZ, R139, 0xff, RZ, 0xc0, !PT ;  /* 0x000000ff8bff1812 */ /* 0x000fe2000784c0ff */
[-C--:B------:R-:W-:Y:S01]  /*3120*/  FFMA.FTZ R107, R107, R76.reuse, R77 ;  /* 0x0000004c6b6b7223 */ /* 0x080fe2000001004d */
[----:B------:R-:W-:Y:S01]  /*3130*/  FSEL R190, R105, RZ, P6 ;  /* 0x000000ff69be7208 */ /* 0x000fe20003000000 */
[----:B------:R-:W-:Y:S01]  /*3140*/  FADD.FTZ R97, R97, -R146 ;  /* 0x8000009261617221 */ /* 0x000fe20000010000 */
[----:B------:R-:W-:Y:S01]  /*3150*/  LOP3.LUT P6, RZ, R151, 0xff00, RZ, 0xc0, !PT ;  /* 0x0000ff0097ff7812 */ /* 0x000fe200078cc0ff */
[----:B------:R-:W-:Y:S01]  /*3160*/  @P0 FADD.FTZ R208, R208, R103 ;  /* 0x00000067d0d00221 */ /* 0x000fe20000010000 */
[----:B------:R-:W-:Y:S01]  /*3170*/  @P1 FSEL R102, R105, RZ, P2 ;  /* 0x000000ff69661208 */ /* 0x000fe20001000000 */
[----:B------:R-:W-:Y:S01]  /*3180*/  FMUL.FTZ R105, R207, UR16 ;  /* 0x00000010cf697c20 */ /* 0x000fe20008410000 */
[----:B------:R-:W-:Y:S01]  /*3190*/  @P1 LOP3.LUT P2, RZ, R139, 0xff00, RZ, 0xc0, !PT ;  /* 0x0000ff008bff1812 */ /* 0x000fe2000784c0ff */
[----:B------:R-:W-:Y:S01]  /*31a0*/  FMUL.FTZ R148, R208, UR16 ;  /* 0x00000010d0947c20 */ /* 0x000fe20008410000 */
[----:B------:R-:W-:Y:S01]  /*31b0*/  FSEL R193, R106, RZ, P6 ;  /* 0x000000ff6ac17208 */ /* 0x000fe20003000000 */
[-CC-:B------:R-:W-:Y:S01]  /*31c0*/  FFMA.FTZ R149, R160, R76.reuse, R77.reuse ;  /* 0x0000004ca0957223 */ /* 0x180fe2000001004d */
[----:B------:R-:W-:Y:S01]  /*31d0*/  LOP3.LUT P6, RZ, R151, 0xff0000, RZ, 0xc0, !PT ;  /* 0x00ff000097ff7812 */ /* 0x000fe200078cc0ff */
[----:B------:R-:W-:Y:S01]  /*31e0*/  FADD.FTZ R95, R95, -R96 ;  /* 0x800000605f5f7221 */ /* 0x000fe20000010000 */
[----:B------:R-:W-:Y:S01]  /*31f0*/  @P1 FSEL R103, R106, RZ, P2 ;  /* 0x000000ff6a671208 */ /* 0x000fe20001000000 */
[--C-:B------:R-:W-:Y:S01]  /*3200*/  @P0 HADD2.F32 R96, -RZ, R64.reuse.H0_H0 ;  /* 0x20000040ff600230 */ /* 0x100fe20000004100 */
[----:B------:R-:W-:Y:S01]  /*3210*/  @P1 LOP3.LUT P2, RZ, R139, 0xff0000, RZ, 0xc0, !PT ;  /* 0x00ff00008bff1812 */ /* 0x000fe2000784c0ff */
[-CC-:B------:R-:W-:Y:S01]  /*3220*/  FFMA.FTZ R163, R163, R76.reuse, R77.reuse ;  /* 0x0000004ca3a37223 */ /* 0x180fe2000001004d */
[----:B------:R-:W-:Y:S01]  /*3230*/  FSEL R195, R105, RZ, P6 ;  /* 0x000000ff69c37208 */ /* 0x000fe20003000000 */
[----:B------:R-:W-:Y:S01]  /*3240*/  FFMA.FTZ R165, R104, R76, R77 ;  /* 0x0000004c68a57223 */ /* 0x000fe2000001004d */
[----:B------:R-:W-:Y:S01]  /*3250*/  LOP3.LUT P6, RZ, R151, 0xff000000, RZ, 0xc0, !PT ;  /* 0xff00000097ff7812 */ /* 0x000fe200078cc0ff */
[----:B------:R-:W-:Y:S01]  /*3260*/  FADD.FTZ R151, R158, -R149 ;  /* 0x800000959e977221 */ /* 0x000fe20000010000 */
[----:B------:R-:W-:Y:S01]  /*3270*/  @P1 FSEL R105, R105, RZ, P2 ;  /* 0x000000ff69691208 */ /* 0x000fe20001000000 */
[----:B------:R-:W-:Y:S01]  /*3280*/  @P0 HADD2.F32 R149, -RZ, R64.H1_H1 ;  /* 0x30000040ff950230 */ /* 0x000fe20000004100 */
[----:B------:R-:W-:Y:S01]  /*3290*/  MOV R106, R152 ;  /* 0x00000098006a7202 */ /* 0x000fe20000000f00 */
[----:B------:R-:W-:Y:S01]  /*32a0*/  FMUL.FTZ R146, R186, R95 ;  /* 0x0000005fba927220 */ /* 0x000fe20000410000 */
[----:B------:R-:W-:Y:S01]  /*32b0*/  @P1 LOP3.LUT P2, RZ, R139, 0xff000000, RZ, 0xc0, !PT ;  /* 0xff0000008bff1812 */ /* 0x000fe2000784c0ff */
[----:B------:R-:W-:Y:S01]  /*32c0*/  FADD.FTZ R163, R234, -R163 ;  /* 0x800000a3eaa37221 */ /* 0x000fe20000010000 */
[----:B------:R-:W-:Y:S01]  /*32d0*/  @P1 MOV R147, R140 ;  /* 0x0000008c00931202 */ /* 0x000fe20000000f00 */
[----:B------:R-:W-:Y:S01]  /*32e0*/  FADD.FTZ R165, R94, -R165 ;  /* 0x800000a55ea57221 */ /* 0x000fe20000010000 */
[----:B------:R-:W-:Y:S01]  /*32f0*/  FSEL R200, R148, RZ, P6 ;  /* 0x000000ff94c87208 */ /* 0x000fe20003000000 */
[----:B------:R-:W-:Y:S01]  /*3300*/  @P0 FADD.FTZ R146, R146, R149 ;  /* 0x0000009592920221 */ /* 0x000fe20000010000 */
[----:B------:R-:W-:Y:S01]  /*3310*/  LOP3.LUT P6, RZ, R106, 0xff, RZ, 0xc0, !PT ;  /* 0x000000ff6aff7812 */ /* 0x000fe200078cc0ff */
[----:B------:R-:W-:Y:S01]  /*3320*/  @P0 HADD2.F32 R94, -RZ, R66.H0_H0 ;  /* 0x20000042ff5e0230 */ /* 0x000fe20000004100 */
[----:B------:R-:W-:Y:S01]  /*3330*/  @P1 FSEL R106, R148, RZ, P2 ;  /* 0x000000ff946a1208 */ /* 0x000fe20001000000 */
[--C-:B------:R-:W-:Y:S01]  /*3340*/  @P0 HADD2.F32 R148, -RZ, R65.reuse.H0_H0 ;  /* 0x20000041ff940230 */ /* 0x100fe20000004100 */
[----:B------:R-:W-:Y:S01]  /*3350*/  @P1 LOP3.LUT P2, RZ, R147, 0xff, RZ, 0xc0, !PT ;  /* 0x000000ff93ff1812 */ /* 0x000fe2000784c0ff */
[----:B------:R-:W-:Y:S01]  /*3360*/  FADD.FTZ R147, R164, -R107 ;  /* 0x8000006ba4937221 */ /* 0x000fe20000010000 */
[C---:B------:R-:W-:Y:S01]  /*3370*/  FMUL.FTZ R107, R186.reuse, R97 ;  /* 0x00000061ba6b7220 */ /* 0x040fe20000410000 */
[----:B------:R-:W-:Y:S01]  /*3380*/  FMUL.FTZ R149, R186, R163 ;  /* 0x000000a3ba957220 */ /* 0x000fe20000410000 */
[----:B------:R-:W-:-:S02]  /*3390*/  @P0 HADD2.F32 R95, -RZ, R65.H1_H1 ;  /* 0x30000041ff5f0230 */ /* 0x000fc40000004100 */
[C---:B------:R-:W-:Y:S01]  /*33a0*/  FMUL.FTZ R147, R186.reuse, R147 ;  /* 0x00000093ba937220 */ /* 0x040fe20000410000 */
[----:B------:R-:W-:Y:S01]  /*33b0*/  @P0 FADD.FTZ R107, R107, R96 ;  /* 0x000000606b6b0221 */ /* 0x000fe20000010000 */
[----:B------:R-:W-:Y:S02]  /*33c0*/  @P0 HADD2.F32 R97, -RZ, R66.H1_H1 ;  /* 0x30000042ff610230 */ /* 0x000fe40000004100 */
[----:B------:R-:W-:Y:S01]  /*33d0*/  @P0 FADD.FTZ R149, R149, R94 ;  /* 0x0000005e95950221 */ /* 0x000fe20000010000 */
[----:B------:R-:W-:Y:S01]  /*33e0*/  @P0 FADD.FTZ R147, R147, R148 ;  /* 0x0000009493930221 */ /* 0x000fe20000010000 */
[C---:B------:R-:W-:Y:S01]  /*33f0*/  FMUL.FTZ R148, R186.reuse, R151 ;  /* 0x00000097ba947220 */ /* 0x040fe20000410000 */
[----:B------:R-:W-:Y:S01]  /*3400*/  FMUL.FTZ R151, R107, UR16 ;  /* 0x000000106b977c20 */ /* 0x000fe20008410000 */
[----:B------:R-:W-:Y:S01]  /*3410*/  FMUL.FTZ R150, R186, R165 ;  /* 0x000000a5ba967220 */ /* 0x000fe20000410000 */
[----:B------:R-:W-:Y:S01]  /*3420*/  FMUL.FTZ R158, R146, UR16 ;  /* 0x00000010929e7c20 */ /* 0x000fe20008410000 */
        /* <DEDUP_REMOVED lines=9> */
[-CC-:B------:R-:W-:Y:S01]  /*34c0*/  FFMA.FTZ R164, R161, R76.reuse, R77.reuse ;  /* 0x0000004ca1a47223 */ /* 0x180fe2000001004d */
[----:B------:R-:W-:Y:S01]  /*34d0*/  FSEL R95, R158, RZ, P6 ;  /* 0x000000ff9e5f7208 */ /* 0x000fe20003000000 */
[----:B------:R-:W-:Y:S01]  /*34e0*/  FFMA.FTZ R162, R162, R76, R77 ;  /* 0x0000004ca2a27223 */ /* 0x000fe2000001004d */
[----:B------:R-:W-:Y:S01]  /*34f0*/  LOP3.LUT P6, RZ, R152, 0xff0000, RZ, 0xc0, !PT ;  /* 0x00ff000098ff7812 */ /* 0x000fe200078cc0ff */
[----:B------:R-:W-:Y:S01]  /*3500*/  FADD.FTZ R163, R159, -R164 ;  /* 0x800000a49fa37221 */ /* 0x000fe20000010000 */
[----:B------:R-:W-:Y:S01]  /*3510*/  @P1 FSEL R158, R158, RZ, P2 ;  /* 0x000000ff9e9e1208 */ /* 0x000fe20001000000 */
[----:B------:R-:W-:Y:S01]  /*3520*/  FMUL.FTZ R164, R150, UR16 ;  /* 0x0000001096a47c20 */ /* 0x000fe20008410000 */
[----:B------:R-:W-:Y:S01]  /*3530*/  @P1 LOP3.LUT P2, RZ, R140, 0xff0000, RZ, 0xc0, !PT ;  /* 0x00ff00008cff1812 */ /* 0x000fe2000784c0ff */
[--C-:B------:R-:W-:Y:S01]  /*3540*/  @P0 HADD2.F32 R76, -RZ, R67.reuse.H0_H0 ;  /* 0x20000043ff4c0230 */ /* 0x100fe20000004100 */
[----:B------:R-:W-:Y:S01]  /*3550*/  FSEL R96, R97, RZ, P6 ;  /* 0x000000ff61607208 */ /* 0x000fe20003000000 */
[----:B------:R-:W-:Y:S01]  /*3560*/  FMUL.FTZ R163, R186, R163 ;  /* 0x000000a3baa37220 */ /* 0x000fe20000410000 */
[----:B------:R-:W-:Y:S01]  /*3570*/  LOP3.LUT P6, RZ, R152, 0xff000000, RZ, 0xc0, !PT ;  /* 0xff00000098ff7812 */ /* 0x000fe200078cc0ff */
[----:B------:R-:W-:Y:S01]  /*3580*/  FADD.FTZ R93, R93, -R162 ;  /* 0x800000a25d5d7221 */ /* 0x000fe20000010000 */
[----:B------:R-:W-:Y:S01]  /*3590*/  @P1 FSEL R152, R97, RZ, P2 ;  /* 0x000000ff61981208 */ /* 0x000fe20001000000 */
[----:B------:R-:W-:Y:S01]  /*35a0*/  @P0 FADD.FTZ R163, R163, R76 ;  /* 0x0000004ca3a30221 */ /* 0x000fe20000010000 */
[----:B------:R-:W-:Y:S01]  /*35b0*/  FSEL R97, R160, RZ, P6 ;  /* 0x000000ffa0617208 */ /* 0x000fe20003000000 */
[----:B------:R-:W-:Y:S01]  /*35c0*/  FMUL.FTZ R186, R186, R93 ;  /* 0x0000005dbaba7220 */ /* 0x000fe20000410000 */
[----:B------:R-:W-:Y:S01]  /*35d0*/  LOP3.LUT P6, RZ, R153, 0xff, RZ, 0xc0, !PT ;  /* 0x000000ff99ff7812 */ /* 0x000fe200078cc0ff */
[----:B------:R-:W-:Y:S01]  /*35e0*/  @P0 HADD2.F32 R93, -RZ, R67.H1_H1 ;  /* 0x30000043ff5d0230 */ /* 0x000fe20000004100 */
[----:B------:R-:W-:-:S02]  /*35f0*/  @P1 LOP3.LUT P2, RZ, R140, 0xff000000, RZ, 0xc0, !PT ;  /* 0xff0000008cff1812 */ /* 0x000fc4000784c0ff */
[----:B------:R-:W-:Y:S02]  /*3600*/  FSEL R104, R165, RZ, P6 ;  /* 0x000000ffa5687208 */ /* 0x000fe40003000000 */
[----:B------:R-:W-:Y:S01]  /*3610*/  @P1 FSEL R160, R160, RZ, P2 ;  /* 0x000000ffa0a01208 */ /* 0x000fe20001000000 */
[----:B------:R-:W-:Y:S01]  /*3620*/  @P0 FADD.FTZ R186, R186, R93 ;  /* 0x0000005dbaba0221 */ /* 0x000fe20000010000 */
[----:B------:R-:W-:Y:S02]  /*3630*/  @P1 LOP3.LUT P6, RZ, R141, 0xff, RZ, 0xc0, !PT ;  /* 0x000000ff8dff1812 */ /* 0x000fe400078cc0ff */
[----:B------:R-:W-:Y:S02]  /*3640*/  ISETP.NE.U32.AND P2, PT, RZ, UR14, PT ;  /* 0x0000000eff007c0c */ /* 0x000fe4000bf45070 */
[----:B------:R-:W-:Y:S01]  /*3650*/  @P1 FSEL R159, R165, RZ, P6 ;  /* 0x000000ffa59f1208 */ /* 0x000fe20003000000 */
[----:B------:R-:W-:Y:S01]  /*3660*/  FMUL.FTZ R165, R163, UR16 ;  /* 0x00000010a3a57c20 */ /* 0x000fe20008410000 */
[----:B------:R-:W-:-:S02]  /*3670*/  ISETP.NE.AND.EX P2, PT, RZ, UR15, PT, P2 ;  /* 0x0000000fff007c0c */ /* 0x000fc4000bf45320 */
[----:B------:R-:W-:Y:S02]  /*3680*/  LOP3.LUT P6, RZ, R153, 0xff00, RZ, 0xc0, !PT ;  /* 0x0000ff0099ff7812 */ /* 0x000fe400078cc0ff */
[----:B------:R-:W-:Y:S02]  /*3690*/  F2FP.F16.F32.PACK_AB R78, R85, R78 ;  /* 0x0000004e554e723e */ /* 0x000fe400000000ff */
[C---:B------:R-:W-:Y:S02]  /*36a0*/  FSEL R161, R164.reuse, RZ, P6 ;  /* 0x000000ffa4a17208 */ /* 0x040fe40003000000 */
[----:B------:R-:W-:Y:S02]  /*36b0*/  @P1 LOP3.LUT P6, RZ, R141, 0xff00, RZ, 0xc0, !PT ;  /* 0x0000ff008dff1812 */ /* 0x000fe400078cc0ff */
[----:B------:R-:W-:Y:S02]  /*36c0*/  @P1 F2FP.F16.F32.PACK_AB R93, RZ, R79 ;  /* 0x0000004fff5d123e */ /* 0x000fe400000000ff */
[----:B------:R-:W-:Y:S01]  /*36d0*/  @P1 FSEL R162, R164, RZ, P6 ;  /* 0x000000ffa4a21208 */ /* 0x000fe20003000000 */
[----:B------:R-:W0:Y:S01]  /*36e0*/  @P2 LDC.64 R76, c[0x0][0x308] ;  /* 0x0000c200ff4c2b82 */ /* 0x000e220000000a00 */
[----:B------:R-:W-:-:S02]  /*36f0*/  LOP3.LUT P6, RZ, R153, 0xff0000, RZ, 0xc0, !PT ;  /* 0x00ff000099ff7812 */ /* 0x000fc400078cc0ff */
[----:B------:R-:W-:Y:S02]  /*3700*/  @P2 F2FP.F16.F32.PACK_AB R217, RZ, R217 ;  /* 0x000000d9ffd9223e */ /* 0x000fe400000000ff */
[----:B------:R-:W-:Y:S02]  /*3710*/  FSEL R164, R165, RZ, P6 ;  /* 0x000000ffa5a47208 */ /* 0x000fe40003000000 */
[----:B------:R-:W-:Y:S02]  /*3720*/  @P2 F2FP.F16.F32.PACK_AB R215, RZ, R215 ;  /* 0x000000d7ffd7223e */ /* 0x000fe400000000ff */
[----:B------:R-:W-:Y:S02]  /*3730*/  @P1 LOP3.LUT P6, RZ, R141, 0xff0000, RZ, 0xc0, !PT ;  /* 0x00ff00008dff1812 */ /* 0x000fe400078cc0ff */
[----:B------:R-:W-:Y:S02]  /*3740*/  @P2 F2FP.F16.F32.PACK_AB R218, RZ, R218 ;  /* 0x000000daffda223e */ /* 0x000fe400000000ff */
[----:B------:R-:W-:-:S02]  /*3750*/  @P2 PRMT R69, R217, 0x7610, R69 ;  /* 0x00007610d9452816 */ /* 0x000fc40000000045 */
[----:B------:R-:W-:Y:S02]  /*3760*/  @P2 F2FP.F16.F32.PACK_AB R216, RZ, R216 ;  /* 0x000000d8ffd8223e */ /* 0x000fe400000000ff */
[----:B------:R-:W-:Y:S02]  /*3770*/  @P2 PRMT R68, R215, 0x7610, R68 ;  /* 0x00007610d7442816 */ /* 0x000fe40000000044 */
[----:B------:R-:W-:Y:S02]  /*3780*/  @P1 FSEL R165, R165, RZ, P6 ;  /* 0x000000ffa5a51208 */ /* 0x000fe40003000000 */
[----:B------:R-:W-:Y:S02]  /*3790*/  LOP3.LUT P6, RZ, R153, 0xff000000, RZ, 0xc0, !PT ;  /* 0xff00000099ff7812 */ /* 0x000fe400078cc0ff */
[----:B------:R-:W-:Y:S01]  /*37a0*/  @P2 PRMT R69, R69, 0x5410, R218 ;  /* 0x0000541045452816 */ /* 0x000fe200000000da */
[----:B0-----:R-:W-:Y:S01]  /*37b0*/  @P2 IMAD.WIDE.U32 R76, R189, 0x10, R76 ;  /* 0x00000010bd4c2825 */ /* 0x001fe200078e004c */
[----:B------:R-:W-:-:S02]  /*37c0*/  @P1 F2FP.F16.F32.PACK_AB R153, RZ, R84 ;  /* 0x00000054ff99123e */ /* 0x000fc400000000ff */
[----:B------:R-:W-:Y:S01]  /*37d0*/  @P2 PRMT R68, R68, 0x5410, R216 ;  /* 0x0000541044442816 */ /* 0x000fe200000000d8 */
[----:B------:R-:W0:Y:S01]  /*37e0*/  LDC.64 R84, c[0x0][0x2f8] ;  /* 0x0000be00ff547b82 */ /* 0x000e220000000a00 */
[----:B------:R-:W-:Y:S02]  /*37f0*/  @P1 F2FP.F16.F32.PACK_AB R217, RZ, R88 ;  /* 0x00000058ffd9123e */ /* 0x000fe400000000ff */
[----:B------:R-:W-:Y:S02]  /*3800*/  @P1 F2FP.F16.F32.PACK_AB R218, RZ, R89 ;  /* 0x00000059ffda123e */ /* 0x000fe400000000ff */
[----:B------:R-:W-:Y:S02]  /*3810*/  @P1 F2FP.F16.F32.PACK_AB R215, RZ, R86 ;  /* 0x00000056ffd7123e */ /* 0x000fe400000000ff */
[----:B------:R-:W-:Y:S01]  /*3820*/  @P1 F2FP.F16.F32.PACK_AB R216, RZ, R87 ;  /* 0x00000057ffd8123e */ /* 0x000fe200000000ff */
[----:B------:R-:W1:Y:S01]  /*3830*/  @P1 LDC.64 R88, c[0x0][0x300] ;  /* 0x0000c000ff581b82 */ /* 0x000e620000000a00 */
[----:B------:R-:W-:-:S02]  /*3840*/  @P2 F2FP.F16.F32.PACK_AB R219, RZ, R219 ;  /* 0x000000dbffdb223e */ /* 0x000fc400000000ff */
[----:B------:R-:W-:Y:S02]  /*3850*/  @P2 F2FP.F16.F32.PACK_AB R221, RZ, R221 ;  /* 0x000000ddffdd223e */ /* 0x000fe400000000ff */
[----:B------:R-:W-:Y:S02]  /*3860*/  @P2 F2FP.F16.F32.PACK_AB R220, RZ, R220 ;  /* 0x000000dcffdc223e */ /* 0x000fe400000000ff */
[----:B------:R-:W-:Y:S01]  /*3870*/  @P2 F2FP.F16.F32.PACK_AB R222, RZ, R222 ;  /* 0x000000deffde223e */ /* 0x000fe200000000ff */
[----:B------:R-:W2:Y:S01]  /*3880*/  @P2 LDC.64 R86, c[0x0][0x308] ;  /* 0x0000c200ff562b82 */ /* 0x000ea20000000a00 */
[----:B------:R-:W-:Y:S02]  /*3890*/  @P2 PRMT R70, R219, 0x7610, R70 ;  /* 0x00007610db462816 */ /* 0x000fe40000000046 */
[----:B------:R-:W-:Y:S02]  /*38a0*/  @P2 PRMT R71, R221, 0x7610, R71 ;  /* 0x00007610dd472816 */ /* 0x000fe40000000047 */
[----:B------:R-:W-:-:S02]  /*38b0*/  @P2 PRMT R70, R70, 0x5410, R220 ;  /* 0x0000541046462816 */ /* 0x000fc400000000dc */
[----:B------:R-:W-:Y:S02]  /*38c0*/  @P2 PRMT R71, R71, 0x5410, R222 ;  /* 0x0000541047472816 */ /* 0x000fe400000000de */
[----:B------:R-:W-:Y:S02]  /*38d0*/  @P1 F2FP.F16.F32.PACK_AB R223, RZ, R223 ;  /* 0x000000dfffdf123e */ /* 0x000fe400000000ff */
[----:B------:R-:W-:Y:S01]  /*38e0*/  @P2 F2FP.F16.F32.PACK_AB R226, RZ, R226 ;  /* 0x000000e2ffe2223e */ /* 0x000fe200000000ff */
[----:B------:R3:W-:Y:S01]  /*38f0*/  @P2 STG.E.128 desc[UR6][R76.64], R68 ;  /* 0x000000444c002986 */ /* 0x0007e2000c101d06 */
[----:B------:R-:W-:Y:S02]  /*3900*/  @P2 F2FP.F16.F32.PACK_AB R228, RZ, R228 ;  /* 0x000000e4ffe4223e */ /* 0x000fe400000000ff */
[----:B------:R-:W-:Y:S01]  /*3910*/  @P2 F2FP.F16.F32.PACK_AB R230, RZ, R230 ;  /* 0x000000e6ffe6223e */ /* 0x000fe200000000ff */
[----:B-1----:R-:W-:Y:S01]  /*3920*/  @P1 IMAD.WIDE.U32 R88, R189, 0x10, R88 ;  /* 0x00000010bd581825 */ /* 0x002fe200078e0058 */
[----:B------:R-:W-:-:S02]  /*3930*/  @P2 F2FP.F16.F32.PACK_AB R232, RZ, R232 ;  /* 0x000000e8ffe8223e */ /* 0x000fc400000000ff */
[----:B------:R-:W-:Y:S02]  /*3940*/  @P1 F2FP.F16.F32.PACK_AB R224, RZ, R224 ;  /* 0x000000e0ffe0123e */ /* 0x000fe400000000ff */
[----:B------:R-:W-:Y:S02]  /*3950*/  @P1 PRMT R72, R93, 0x7610, R72 ;  /* 0x000076105d481816 */ /* 0x000fe40000000048 */
[----:B------:R-:W-:Y:S02]  /*3960*/  @P1 PRMT R73, R215, 0x7610, R73 ;  /* 0x00007610d7491816 */ /* 0x000fe40000000049 */
[----:B------:R-:W-:Y:S02]  /*3970*/  @P1 PRMT R74, R217, 0x7610, R74 ;  /* 0x00007610d94a1816 */ /* 0x000fe4000000004a */
[----:B------:R-:W-:Y:S02]  /*3980*/  @P1 PRMT R75, R223, 0x7610, R75 ;  /* 0x00007610df4b1816 */ /* 0x000fe4000000004b */
[----:B------:R-:W-:-:S02]  /*3990*/  @P2 F2FP.F16.F32.PACK_AB R227, RZ, R227 ;  /* 0x000000e3ffe3223e */ /* 0x000fc400000000ff */
[----:B------:R-:W-:Y:S02]  /*39a0*/  @P2 F2FP.F16.F32.PACK_AB R229, RZ, R229 ;  /* 0x000000e5ffe5223e */ /* 0x000fe400000000ff */
[----:B------:R-:W-:Y:S02]  /*39b0*/  @P2 F2FP.F16.F32.PACK_AB R231, RZ, R231 ;  /* 0x000000e7ffe7223e */ /* 0x000fe400000000ff */
[----:B------:R-:W-:Y:S02]  /*39c0*/  @P2 F2FP.F16.F32.PACK_AB R233, RZ, R233 ;  /* 0x000000e9ffe9223e */ /* 0x000fe400000000ff */
[----:B---3--:R-:W-:Y:S02]  /*39d0*/  @P2 PRMT R68, R226, 0x7610, R68 ;  /* 0x00007610e2442816 */ /* 0x008fe40000000044 */
[----:B------:R-:W-:Y:S02]  /*39e0*/  @P2 PRMT R69, R228, 0x7610, R69 ;  /* 0x00007610e4452816 */ /* 0x000fe40000000045 */
[----:B------:R-:W-:-:S02]  /*39f0*/  @P2 PRMT R70, R230, 0x7610, R70 ;  /* 0x00007610e6462816 */ /* 0x000fc40000000046 */
[----:B------:R-:W-:Y:S02]  /*3a00*/  @P2 PRMT R71, R232, 0x7610, R71 ;  /* 0x00007610e8472816 */ /* 0x000fe40000000047 */
[----:B------:R-:W-:Y:S02]  /*3a10*/  F2FP.F16.F32.PACK_AB R81, R90, R81 ;  /* 0x000000515a51723e */ /* 0x000fe400000000ff */
[----:B------:R-:W-:Y:S01]  /*3a20*/  F2FP.F16.F32.PACK_AB R80, R91, R80 ;  /* 0x000000505b50723e */ /* 0x000fe200000000ff */
[----:B0-----:R-:W-:Y:S01]  /*3a30*/  IMAD.WIDE.U32 R90, R189, 0x10, R84 ;  /* 0x00000010bd5a7825 */ /* 0x001fe200078e0054 */
[----:B------:R-:W-:Y:S02]  /*3a40*/  F2FP.F16.F32.PACK_AB R79, R225, R214 ;  /* 0x000000d6e14f723e */ /* 0x000fe400000000ff */
[----:B------:R-:W-:Y:S02]  /*3a50*/  F2FP.F16.F32.PACK_AB R77, R211, R210 ;  /* 0x000000d2d34d723e */ /* 0x000fe400000000ff */
[----:B------:R-:W-:-:S02]  /*3a60*/  F2FP.F16.F32.PACK_AB R76, R83, R82 ;  /* 0x00000052534c723e */ /* 0x000fc400000000ff */
[----:B------:R-:W-:Y:S01]  /*3a70*/  F2FP.F16.F32.PACK_AB R82, R209, R92 ;  /* 0x0000005cd152723e */ /* 0x000fe200000000ff */
[----:B--2---:R-:W-:Y:S01]  /*3a80*/  @P2 IMAD.WIDE.U32 R92, R187, 0x10, R86 ;  /* 0x00000010bb5c2825 */ /* 0x004fe200078e0056 */
[----:B------:R-:W-:Y:S01]  /*3a90*/  @P1 PRMT R72, R72, 0x5410, R153 ;  /* 0x0000541048481816 */ /* 0x000fe20000000099 */
[----:B------:R-:W-:Y:S01]  /*3aa0*/  STG.E.128 desc[UR6][R90.64], R76 ;  /* 0x0000004c5a007986 */ /* 0x000fe2000c101d06 */
[----:B------:R-:W-:Y:S01]  /*3ab0*/  @P1 PRMT R73, R73, 0x5410, R216 ;  /* 0x0000541049491816 */ /* 0x000fe200000000d8 */
[----:B------:R-:W-:Y:S01]  /*3ac0*/  IMAD.WIDE.U32 R86, R187, 0x10, R84 ;  /* 0x00000010bb567825 */ /* 0x000fe200078e0054 */
[----:B------:R-:W-:Y:S02]  /*3ad0*/  @P1 PRMT R74, R74, 0x5410, R218 ;  /* 0x000054104a4a1816 */ /* 0x000fe400000000da */
[----:B------:R-:W-:Y:S02]  /*3ae0*/  @P1 PRMT R75, R75, 0x5410, R224 ;  /* 0x000054104b4b1816 */ /* 0x000fe400000000e0 */
[----:B------:R-:W-:-:S02]  /*3af0*/  @P2 PRMT R68, R68, 0x5410, R227 ;  /* 0x0000541044442816 */ /* 0x000fc400000000e3 */
[----:B------:R-:W-:Y:S01]  /*3b00*/  @P2 PRMT R69, R69, 0x5410, R229 ;  /* 0x0000541045452816 */ /* 0x000fe200000000e5 */
[----:B------:R-:W-:Y:S01]  /*3b10*/  @P1 STG.E.128 desc[UR6][R88.64], R72 ;  /* 0x0000004858001986 */ /* 0x000fe2000c101d06 */
[----:B------:R-:W-:Y:S02]  /*3b20*/  @P2 PRMT R70, R70, 0x5410, R231 ;  /* 0x0000541046462816 */ /* 0x000fe400000000e7 */
[----:B------:R-:W-:Y:S02]  /*3b30*/  @P2 PRMT R71, R71, 0x5410, R233 ;  /* 0x0000541047472816 */ /* 0x000fe400000000e9 */
[----:B------:R-:W-:Y:S02]  /*3b40*/  F2FP.F16.F32.PACK_AB R83, R213, R212 ;  /* 0x000000d4d553723e */ /* 0x000fe400000000ff */
[----:B------:R-:W-:Y:S01]  /*3b50*/  @P1 F2FP.F16.F32.PACK_AB R196, RZ, R196 ;  /* 0x000000c4ffc4123e */ /* 0x000fe200000000ff */
[----:B------:R-:W-:Y:S01]  /*3b60*/  @P2 STG.E.128 desc[UR6][R92.64], R68 ;  /* 0x000000445c002986 */ /* 0x000fe2000c101d06 */
[----:B------:R-:W-:-:S02]  /*3b70*/  @P1 F2FP.F16.F32.PACK_AB R198, RZ, R198 ;  /* 0x000000c6ffc6123e */ /* 0x000fc400000000ff */
[----:B------:R-:W-:Y:S01]  /*3b80*/  @P1 F2FP.F16.F32.PACK_AB R170, RZ, R170 ;  /* 0x000000aaffaa123e */ /* 0x000fe200000000ff */
[----:B------:R0:W-:Y:S01]  /*3b90*/  STG.E.128 desc[UR6][R86.64], R80 ;  /* 0x0000005056007986 */ /* 0x0001e2000c101d06 */
[----:B------:R-:W-:Y:S02]  /*3ba0*/  @P1 F2FP.F16.F32.PACK_AB R192, RZ, R192 ;  /* 0x000000c0ffc0123e */ /* 0x000fe400000000ff */
[----:B------:R-:W-:Y:S02]  /*3bb0*/  @P2 F2FP.F16.F32.PACK_AB R201, RZ, R201 ;  /* 0x000000c9ffc9223e */ /* 0x000fe400000000ff */
[----:B------:R-:W-:Y:S02]  /*3bc0*/  @P2 F2FP.F16.F32.PACK_AB R203, RZ, R203 ;  /* 0x000000cbffcb223e */ /* 0x000fe400000000ff */
[----:B------:R-:W-:Y:S02]  /*3bd0*/  @P2 F2FP.F16.F32.PACK_AB R205, RZ, R205 ;  /* 0x000000cdffcd223e */ /* 0x000fe400000000ff */
[----:B------:R-:W-:-:S02]  /*3be0*/  @P2 F2FP.F16.F32.PACK_AB R207, RZ, R207 ;  /* 0x000000cfffcf223e */ /* 0x000fc400000000ff */
[----:B------:R-:W-:Y:S02]  /*3bf0*/  @P1 F2FP.F16.F32.PACK_AB R197, RZ, R197 ;  /* 0x000000c5ffc5123e */ /* 0x000fe400000000ff */
[----:B------:R-:W-:Y:S02]  /*3c00*/  @P1 F2FP.F16.F32.PACK_AB R199, RZ, R199 ;  /* 0x000000c7ffc7123e */ /* 0x000fe400000000ff */
[----:B------:R-:W-:Y:S02]  /*3c10*/  @P1 F2FP.F16.F32.PACK_AB R171, RZ, R171 ;  /* 0x000000abffab123e */ /* 0x000fe400000000ff */
[----:B------:R-:W-:Y:S01]  /*3c20*/  @P1 F2FP.F16.F32.PACK_AB R194, RZ, R194 ;  /* 0x000000c2ffc2123e */ /* 0x000fe200000000ff */
        /* <DEDUP_REMOVED lines=8> */
[----:B------:R-:W-:Y:S02]  /*3cb0*/  @P2 F2FP.F16.F32.PACK_AB R202, RZ, R202 ;  /* 0x000000caffca223e */ /* 0x000fe400000000ff */
[----:B------:R-:W-:Y:S02]  /*3cc0*/  @P2 F2FP.F16.F32.PACK_AB R204, RZ, R204 ;  /* 0x000000ccffcc223e */ /* 0x000fe400000000ff */
[----:B------:R-:W-:Y:S02]  /*3cd0*/  @P2 F2FP.F16.F32.PACK_AB R206, RZ, R206 ;  /* 0x000000ceffce223e */ /* 0x000fe400000000ff */
[----:B------:R-:W-:-:S02]  /*3ce0*/  @P2 F2FP.F16.F32.PACK_AB R208, RZ, R208 ;  /* 0x000000d0ffd0223e */ /* 0x000fc400000000ff */
        /* <DEDUP_REMOVED lines=15> */
[----:B------:R-:W-:Y:S02]  /*3de0*/  F2FP.F16.F32.PACK_AB R79, R200, R195 ;  /* 0x000000c3c84f723e */ /* 0x000fe400000000ff */
        /* <DEDUP_REMOVED lines=15> */
[----:B------:R-:W-:Y:S02]  /*3ee0*/  @P1 PRMT R72, R98, 0x7610, R72 ;  /* 0x0000761062481816 */ /* 0x000fe40000000048 */
[----:B------:R-:W-:-:S02]  /*3ef0*/  @P1 PRMT R73, R100, 0x7610, R73 ;  /* 0x0000761064491816 */ /* 0x000fc40000000049 */
[----:B------:R-:W-:Y:S01]  /*3f00*/  @P1 PRMT R74, R102, 0x7610, R74 ;  /* 0x00007610664a1816 */ /* 0x000fe2000000004a */
[----:B--2---:R-:W2:Y:S01]  /*3f10*/  @P2 LDC.64 R86, c[0x0][0x308] ;  /* 0x0000c200ff562b82 */ /* 0x004ea20000000a00 */
[----:B------:R-:W-:Y:S01]  /*3f20*/  FMUL.FTZ R76, R186, UR16 ;  /* 0x00000010ba4c7c20 */ /* 0x000fe20008410000 */
[----:B------:R-:W-:Y:S02]  /*3f30*/  @P1 PRMT R75, R105, 0x7610, R75 ;  /* 0x00007610694b1816 */ /* 0x000fe4000000004b */
[----:B------:R-:W-:Y:S02]  /*3f40*/  @P2 F2FP.F16.F32.PACK_AB R107, RZ, R107 ;  /* 0x0000006bff6b223e */ /* 0x000fe400000000ff */
[----:B------:R-:W-:Y:S02]  /*3f50*/  FSEL R79, R76, RZ, P6 ;  /* 0x000000ff4c4f7208 */ /* 0x000fe40003000000 */
[----:B------:R-:W-:Y:S01]  /*3f60*/  @P1 LOP3.LUT P6, RZ, R141, 0xff000000, RZ, 0xc0, !PT ;  /* 0xff0000008dff1812 */ /* 0x000fe200078cc0ff */
[----:B0-----:R-:W-:Y:S01]  /*3f70*/  @P1 IMAD.WIDE.U32 R82, R121, 0x10, R82 ;  /* 0x0000001079521825 */ /* 0x001fe200078e0052 */
[----:B------:R-:W-:-:S02]  /*3f80*/  @P2 F2FP.F16.F32.PACK_AB R147, RZ, R147 ;  /* 0x00000093ff93223e */ /* 0x000fc400000000ff */
[----:B------:R-:W-:Y:S02]  /*3f90*/  @P2 F2FP.F16.F32.PACK_AB R149, RZ, R149 ;  /* 0x00000095ff95223e */ /* 0x000fe400000000ff */
[----:B------:R-:W-:Y:S02]  /*3fa0*/  @P2 F2FP.F16.F32.PACK_AB R163, RZ, R163 ;  /* 0x000000a3ffa3223e */ /* 0x000fe400000000ff */
[----:B------:R-:W-:Y:S01]  /*3fb0*/  @P1 PRMT R72, R72, 0x5410, R99 ;  /* 0x0000541048481816 */ /* 0x000fe20000000063 */
[----:B-1----:R-:W-:Y:S01]  /*3fc0*/  @P1 IMAD.WIDE.U32 R80, R122, 0x10, R80 ;  /* 0x000000107a501825 */ /* 0x002fe200078e0050 */
[----:B------:R-:W-:Y:S02]  /*3fd0*/  @P1 PRMT R73, R73, 0x5410, R101 ;  /* 0x0000541049491816 */ /* 0x000fe40000000065 */
[----:B------:R-:W-:Y:S02]  /*3fe0*/  @P1 PRMT R74, R74, 0x5410, R103 ;  /* 0x000054104a4a1816 */ /* 0x000fe40000000067 */
[----:B------:R-:W-:-:S02]  /*3ff0*/  @P1 PRMT R75, R75, 0x5410, R106 ;  /* 0x000054104b4b1816 */ /* 0x000fc4000000006a */
[----:B------:R-:W-:Y:S01]  /*4000*/  @P1 F2FP.F16.F32.PACK_AB R151, RZ, R151 ;  /* 0x00000097ff97123e */ /* 0x000fe200000000ff */
[----:B--2---:R-:W-:Y:S01]  /*4010*/  @P2 IMAD.WIDE.U32 R86, R121, 0x10, R86 ;  /* 0x0000001079562825 */ /* 0x004fe200078e0056 */
[----:B------:R-:W-:Y:S01]  /*4020*/  @P1 F2FP.F16.F32.PACK_AB R152, RZ, R152 ;  /* 0x00000098ff98123e */ /* 0x000fe200000000ff */
[----:B------:R0:W-:Y:S01]  /*4030*/  @P1 STG.E.128 desc[UR6][R80.64], R72 ;  /* 0x0000004850001986 */ /* 0x0001e2000c101d06 */
[----:B------:R-:W-:Y:S02]  /*4040*/  @P1 FSEL R76, R76, RZ, P6 ;  /* 0x000000ff4c4c1208 */ /* 0x000fe40003000000 */
[----:B------:R-:W-:Y:S02]  /*4050*/  @P1 F2FP.F16.F32.PACK_AB R159, RZ, R159 ;  /* 0x0000009fff9f123e */ /* 0x000fe400000000ff */
[----:B------:R-:W-:Y:S02]  /*4060*/  @P1 F2FP.F16.F32.PACK_AB R165, RZ, R165 ;  /* 0x000000a5ffa5123e */ /* 0x000fe400000000ff */
[----:B------:R-:W-:-:S02]  /*4070*/  @P2 F2FP.F16.F32.PACK_AB R146, RZ, R146 ;  /* 0x00000092ff92223e */ /* 0x000fc400000000ff */
[----:B------:R-:W-:Y:S02]  /*4080*/  @P2 F2FP.F16.F32.PACK_AB R148, RZ, R148 ;  /* 0x00000094ff94223e */ /* 0x000fe400000000ff */
[----:B------:R-:W-:Y:S02]  /*4090*/  @P2 F2FP.F16.F32.PACK_AB R150, RZ, R150 ;  /* 0x00000096ff96223e */ /* 0x000fe400000000ff */
[----:B------:R-:W-:Y:S02]  /*40a0*/  @P2 F2FP.F16.F32.PACK_AB R88, RZ, R186 ;  /* 0x000000baff58223e */ /* 0x000fe400000000ff */
        /* <DEDUP_REMOVED lines=69> */
.L_x_652:
[----:B------:R-:W1:Y:S01]  /*4500*/  S2UR UR4, SR_CTAID.X ;  /* 0x00000000000479c3 */ /* 0x000e620000002500 */
[----:B------:R-:W-:-:S07]  /*4510*/  LOP3.LUT R7, R0, 0xff, RZ, 0xc0, !PT ;  /* 0x000000ff00077812 */ /* 0x000fce00078ec0ff */
[----:B------:R-:W2:Y:S08]  /*4520*/  LDC.64 R2, c[0x0][0x2d0] ;  /* 0x0000b400ff027b82 */ /* 0x000eb00000000a00 */
[----:B------:R-:W3:Y:S01]  /*4530*/  LDC.64 R4, c[0x0][0x2d8] ;  /* 0x0000b600ff047b82 */ /* 0x000ee20000000a00 */
[----:B-1----:R-:W-:Y:S01]  /*4540*/  LEA.HI R6, R0, UR4, RZ, 0x18 ;  /* 0x0000000400067c11 */ /* 0x002fe2000f8fc0ff */
[----:B------:R-:W-:-:S04]  /*4550*/  ULDC UR4, c[0x0][0x218] ;  /* 0x0000860000047ab9 */ /* 0x000fc80000000800 */
[----:B------:R-:W-:-:S05]  /*4560*/  IMAD R6, R6, UR4, RZ ;  /* 0x0000000406067c24 */ /* 0x000fca000f8e02ff */
[----:B------:R-:W-:-:S05]  /*4570*/  LEA.HI R7, R6, R7, RZ, 0x1d ;  /* 0x0000000706077211 */ /* 0x000fca00078fe8ff */
[----:B--2---:R-:W-:-:S04]  /*4580*/  IMAD.WIDE.U32 R2, R7, 0x20, R2 ;  /* 0x0000002007027825 */ /* 0x004fc800078e0002 */
[----:B---3--:R-:W-:Y:S01]  /*4590*/  IMAD.WIDE.U32 R4, R7, 0x20, R4 ;  /* 0x0000002007047825 */ /* 0x008fe200078e0004 */
        /* <DEDUP_REMOVED lines=17> */
.L_x_653:
[----:B------:R-:W-:Y:S01]  /*46b0*/  HFMA2.MMA R86, -RZ, RZ, 0, 9.5367431640625e-07 ;  /* 0x00000010ff567435 */ /* 0x000fe200000001ff */
[----:B------:R-:W-:Y:S02]  /*46c0*/  MOV R87, R78 ;  /* 0x0000004e00577202 */ /* 0x000fe40000000f00 */
[----:B------:R-:W-:Y:S02]  /*46d0*/  MOV R89, 0x1f ;  /* 0x0000001f00597802 */ /* 0x000fe40000000f00 */
[----:B------:R-:W-:-:S07]  /*46e0*/  MOV R84, 0xffffffff ;  /* 0xffffffff00547802 */ /* 0x000fce0000000f00 */
[----:B-----5:R-:W-:Y:S05]  /*46f0*/  WARPSYNC.COLLECTIVE R84, `(.L_x_656) ;  /* 0x0000000054087348 */ /* 0x020fea0003c00000 */
[----:B------:R0:W1:Y:S02]  /*4700*/  SHFL.DOWN P3, R85, R87, R86, R89 ;  /* 0x0800005657557389 */ /* 0x0000640000060059 */
[----:B01---5:R-:W-:Y:S01]  /*4710*/  ENDCOLLECTIVE ;  /* 0x000000000000791b */ /* 0x023fe20003800000 */
.L_x_656:
[----:B------:R-:W-:Y:S02]  /*4720*/  MOV R87, R80 ;  /* 0x0000005000577202 */ /* 0x000fe40000000f00 */
[----:B------:R-:W-:-:S07]  /*4730*/  MOV R77, R85 ;  /* 0x00000055004d7202 */ /* 0x000fce0000000f00 */
[----:B------:R-:W-:Y:S05]  /*4740*/  WARPSYNC.COLLECTIVE R84, `(.L_x_657) ;  /* 0x0000000054087348 */ /* 0x000fea0003c00000 */
[----:B------:R0:W1:Y:S02]  /*4750*/  SHFL.DOWN P3, R85, R87, R86, R89 ;  /* 0x0800005657557389 */ /* 0x0000640000060059 */
[----:B01----:R-:W-:Y:S01]  /*4760*/  ENDCOLLECTIVE ;  /* 0x000000000000791b */ /* 0x003fe20003800000 */
.L_x_657:
[----:B------:R-:W-:Y:S01]  /*4770*/  FADD.FTZ R77, R78, R77 ;  /* 0x0000004d4e4d7221 */ /* 0x000fe20000010000 */
[----:B------:R-:W-:-:S04]  /*4780*/  HFMA2.MMA R86, -RZ, RZ, 0, 4.76837158203125e-07 ;  /* 0x00000008ff567435 */ /* 0x000fc800000001ff */
[----:B------:R-:W-:Y:S02]  /*4790*/  MOV R87, R77 ;  /* 0x0000004d00577202 */ /* 0x000fe40000000f00 */
[----:B------:R-:W-:-:S07]  /*47a0*/  MOV R79, R85 ;  /* 0x00000055004f7202 */ /* 0x000fce0000000f00 */
[----:B------:R-:W-:Y:S05]  /*47b0*/  WARPSYNC.COLLECTIVE R84, `(.L_x_658) ;  /* 0x0000000054087348 */ /* 0x000fea0003c00000 */
[----:B------:R0:W1:Y:S02]  /*47c0*/  SHFL.DOWN P3, R85, R87, R86, R89 ;  /* 0x0800005657557389 */ /* 0x0000640000060059 */
[----:B01----:R-:W-:Y:S01]  /*47d0*/  ENDCOLLECTIVE ;  /* 0x000000000000791b */ /* 0x003fe20003800000 */
.L_x_658:
[----:B------:R-:W-:-:S05]  /*47e0*/  FADD.FTZ R79, R80, R79 ;  /* 0x0000004f504f7221 */ /* 0x000fca0000010000 */
[----:B------:R-:W-:Y:S02]  /*47f0*/  MOV R87, R79 ;  /* 0x0000004f00577202 */ /* 0x000fe40000000f00 */
[----:B------:R-:W-:-:S07]  /*4800*/  MOV R76, R85 ;  /* 0x00000055004c7202 */ /* 0x000fce0000000f00 */
[----:B------:R-:W-:Y:S05]  /*4810*/  WARPSYNC.COLLECTIVE R84, `(.L_x_659) ;  /* 0x0000000054087348 */ /* 0x000fea0003c00000 */
[----:B------:R0:W1:Y:S02]  /*4820*/  SHFL.DOWN P3, R85, R87, R86, R89 ;  /* 0x0800005657557389 */ /* 0x0000640000060059 */
[----:B01----:R-:W-:Y:S01]  /*4830*/  ENDCOLLECTIVE ;  /* 0x000000000000791b */ /* 0x003fe20003800000 */
.L_x_659:
[----:B------:R-:W-:Y:S01]  /*4840*/  FADD.FTZ R76, R77, R76 ;  /* 0x0000004c4d4c7221 */ /* 0x000fe20000010000 */
[----:B------:R-:W-:-:S04]  /*4850*/  HFMA2.MMA R86, -RZ, RZ, 0, 2.384185791015625e-07 ;  /* 0x00000004ff567435 */ /* 0x000fc800000001ff */
[----:B------:R-:W-:Y:S02]  /*4860*/  MOV R87, R76 ;  /* 0x0000004c00577202 */ /* 0x000fe40000000f00 */
[----:B------:R-:W-:-:S07]  /*4870*/  MOV R82, R85 ;  /* 0x0000005500527202 */ /* 0x000fce0000000f00 */
[----:B------:R-:W-:Y:S05]  /*4880*/  WARPSYNC.COLLECTIVE R84, `(.L_x_660) ;  /* 0x0000000054087348 */ /* 0x000fea0003c00000 */
[----:B------:R0:W1:Y:S02]  /*4890*/  SHFL.DOWN P3, R85, R87, R86, R89 ;  /* 0x0800005657557389 */ /* 0x0000640000060059 */
[----:B01----:R-:W-:Y:S01]  /*48a0*/  ENDCOLLECTIVE ;  /* 0x000000000000791b */ /* 0x003fe20003800000 */
.L_x_660:
[----:B------:R-:W-:-:S05]  /*48b0*/  FADD.FTZ R82, R79, R82 ;  /* 0x000000524f527221 */ /* 0x000fca0000010000 */
[----:B------:R-:W-:Y:S02]  /*48c0*/  MOV R87, R82 ;  /* 0x0000005200577202 */ /* 0x000fe40000000f00 */
[----:B------:R-:W-:-:S07]  /*48d0*/  MOV R81, R85 ;  /* 0x0000005500517202 */ /* 0x000fce0000000f00 */
[----:B------:R-:W-:Y:S05]  /*48e0*/  WARPSYNC.COLLECTIVE R84, `(.L_x_661) ;  /* 0x0000000054087348 */ /* 0x000fea0003c00000 */
[----:B------:R0:W1:Y:S02]  /*48f0*/  SHFL.DOWN P3, R85, R87, R86, R89 ;  /* 0x0800005657557389 */ /* 0x0000640000060059 */
[----:B01----:R-:W-:Y:S01]  /*4900*/  ENDCOLLECTIVE ;  /* 0x000000000000791b */ /* 0x003fe20003800000 */
.L_x_661:
[----:B------:R-:W-:Y:S01]  /*4910*/  FADD.FTZ R81, R76, R81 ;  /* 0x000000514c517221 */ /* 0x000fe20000010000 */
[----:B------:R-:W-:-:S04]  /*4920*/  HFMA2.MMA R86, -RZ, RZ, 0, 1.1920928955078125e-07 ;  /* 0x00000002ff567435 */ /* 0x000fc800000001ff */
[----:B------:R-:W-:Y:S02]  /*4930*/  MOV R87, R81 ;  /* 0x0000005100577202 */ /* 0x000fe40000000f00 */
[----:B------:R-:W-:-:S07]  /*4940*/  MOV R83, R85 ;  /* 0x0000005500537202 */ /* 0x000fce0000000f00 */
[----:B------:R-:W-:Y:S05]  /*4950*/  WARPSYNC.COLLECTIVE R84, `(.L_x_662) ;  /* 0x0000000054087348 */ /* 0x000fea0003c00000 */
[----:B------:R0:W1:Y:S02]  /*4960*/  SHFL.DOWN P3, R85, R87, R86, R89 ;  /* 0x0800005657557389 */ /* 0x0000640000060059 */
[----:B01----:R-:W-:Y:S01]  /*4970*/  ENDCOLLECTIVE ;  /* 0x000000000000791b */ /* 0x003fe20003800000 */
.L_x_662:
[----:B------:R-:W-:-:S05]  /*4980*/  FADD.FTZ R83, R82, R83 ;  /* 0x0000005352537221 */ /* 0x000fca0000010000 */
[----:B------:R-:W-:Y:S02]  /*4990*/  MOV R87, R83 ;  /* 0x0000005300577202 */ /* 0x000fe40000000f00 */
[----:B------:R-:W-:-:S07]  /*49a0*/  MOV R78, R85 ;  /* 0x00000055004e7202 */ /* 0x000fce0000000f00 */
[----:B------:R-:W-:Y:S05]  /*49b0*/  WARPSYNC.COLLECTIVE R84, `(.L_x_663) ;  /* 0x0000000054087348 */ /* 0x000fea0003c00000 */
[----:B------:R0:W1:Y:S02]  /*49c0*/  SHFL.DOWN P3, R85, R87, R86, R89 ;  /* 0x0800005657557389 */ /* 0x0000640000060059 */
[----:B01----:R-:W-:Y:S01]  /*49d0*/  ENDCOLLECTIVE ;  /* 0x000000000000791b */ /* 0x003fe20003800000 */
.L_x_663:
[----:B------:R-:W-:Y:S01]  /*49e0*/  FADD.FTZ R78, R81, R78 ;  /* 0x0000004e514e7221 */ /* 0x000fe20000010000 */
[----:B------:R-:W-:-:S04]  /*49f0*/  HFMA2.MMA R86, -RZ, RZ, 0, 5.9604644775390625e-08 ;  /* 0x00000001ff567435 */ /* 0x000fc800000001ff */
[----:B------:R-:W-:Y:S02]  /*4a00*/  MOV R87, R78 ;  /* 0x0000004e00577202 */ /* 0x000fe40000000f00 */
[----:B------:R-:W-:-:S07]  /*4a10*/  MOV R80, R85 ;  /* 0x0000005500507202 */ /* 0x000fce0000000f00 */
[----:B------:R-:W-:Y:S05]  /*4a20*/  WARPSYNC.COLLECTIVE R84, `(.L_x_664) ;  /* 0x0000000054087348 */ /* 0x000fea0003c00000 */
[----:B------:R0:W1:Y:S02]  /*4a30*/  SHFL.DOWN P3, R85, R87, R86, R89 ;  /* 0x0800005657557389 */ /* 0x0000640000060059 */
[----:B01----:R-:W-:Y:S01]  /*4a40*/  ENDCOLLECTIVE ;  /* 0x000000000000791b */ /* 0x003fe20003800000 */
.L_x_664:
[----:B------:R-:W-:-:S05]  /*4a50*/  FADD.FTZ R80, R83, R80 ;  /* 0x0000005053507221 */ /* 0x000fca0000010000 */
[----:B------:R-:W-:Y:S02]  /*4a60*/  MOV R87, R80 ;  /* 0x0000005000577202 */ /* 0x000fe40000000f00 */
[----:B------:R-:W-:-:S07]  /*4a70*/  MOV R77, R85 ;  /* 0x00000055004d7202 */ /* 0x000fce0000000f00 */
[----:B------:R-:W-:Y:S05]  /*4a80*/  WARPSYNC.COLLECTIVE R84, `(.L_x_665) ;  /* 0x0000000054087348 */ /* 0x000fea0003c00000 */
[----:B------:R0:W1:Y:S02]  /*4a90*/  SHFL.DOWN P3, R85, R87, R86, R89 ;  /* 0x0800005657557389 */ /* 0x0000640000060059 */
[----:B01----:R-:W-:Y:S01]  /*4aa0*/  ENDCOLLECTIVE ;  /* 0x000000000000791b */ /* 0x003fe20003800000 */
.L_x_665:
[----:B------:R-:W-:Y:S01]  /*4ab0*/  MOV R79, R85 ;  /* 0x00000055004f7202 */ /* 0x000fe20000000f00 */
[----:B------:R-:W-:Y:S06]  /*4ac0*/  BRA `(.L_x_666) ;  /* 0xffffffd4003c7947 */ /* 0x000fec000383ffff */
.L_x_667:
        /* <DEDUP_REMOVED lines=11> */
.L_x_3529:


//--------------------- .text._ZN10layer_norm31ln_parallel_residual_bwd_kernelINS_13Kernel_traitsIf13__nv_bfloat16S2_S2_fjLj8192ELj1ELj1ELj8ELj16ENS_18Kernel_traits_baseILj8192EfS2_S2_S2_fjLj256EEEEELb0ELb0ELb0EEEvNS_9BwdParamsE --------------------------
	.section	.text._ZN10layer_norm31ln_parallel_residual_bwd_kernelINS_13Kernel_traitsIf13__nv_bfloat16S2_S2_fjLj8192ELj1ELj1ELj8ELj16ENS_18Kernel_traits_baseILj8192EfS2_S2_S2_fjLj256EEEEELb0ELb0ELb0EEEvNS_9BwdParamsE,"ax",@progbits
	.align	128
        .global         _ZN10layer_norm31ln_parallel_residual_bwd_kernelINS_13Kernel_traitsIf13__nv_bfloat16S2_S2_fjLj8192ELj1ELj1ELj8ELj16ENS_18Kernel_traits_baseILj8192EfS2_S2_S2_fjLj256EEEEELb0ELb0ELb0EEEvNS_9BwdParamsE
        .type           _ZN10layer_norm31ln_parallel_residual_bwd_kernelINS_13Kernel_traitsIf13__nv_bfloat16S2_S2_fjLj8192ELj1ELj1ELj8ELj16ENS_18Kernel_traits_baseILj8192EfS2_S2_S2_fjLj256EEEEELb0ELb0ELb0EEEvNS_9BwdParamsE,@function
        .size           _ZN10layer_norm31ln_parallel_residual_bwd_kernelINS_13Kernel_traitsIf13__nv_bfloat16S2_S2_fjLj8192ELj1ELj1ELj8ELj16ENS_18Kernel_traits_baseILj8192EfS2_S2_S2_fjLj256EEEEELb0ELb0ELb0EEEvNS_9BwdParamsE,(.L_x_3530 - _ZN10layer_norm31ln_parallel_residual_bwd_kernelINS_13Kernel_traitsIf13__nv_bfloat16S2_S2_fjLj8192ELj1ELj1ELj8ELj16ENS_18Kernel_traits_baseILj8192EfS2_S2_S2_fjLj256EEEEELb0ELb0ELb0EEEvNS_9BwdParamsE)
        .other          _ZN10layer_norm31ln_parallel_residual_bwd_kernelINS_13Kernel_traitsIf13__nv_bfloat16S2_S2_fjLj8192ELj1ELj1ELj8ELj16ENS_18Kernel_traits_baseILj8192EfS2_S2_S2_fjLj256EEEEELb0ELb0ELb0EEEvNS_9BwdParamsE,@"STO_CUDA_ENTRY STV_DEFAULT"
_ZN10layer_norm31ln_parallel_residual_bwd_kernelINS_13Kernel_traitsIf13__nv_bfloat16S2_S2_fjLj8192ELj1ELj1ELj8ELj16ENS_18Kernel_traits_baseILj8192EfS2_S2_S2_fjLj256EEEEELb0ELb0ELb0EEEvNS_9BwdParamsE:
.text._ZN10layer_norm31ln_parallel_residual_bwd_kernelINS_13Kernel_traitsIf13__nv_bfloat16S2_S2_fjLj8192ELj1ELj1ELj8ELj16ENS_18Kernel_traits_baseILj8192EfS2_S2_S2_fjLj256EEEEELb0ELb0ELb0EEEvNS_9BwdParamsE:
[----:B------:R-:W0:Y:S01]  /*0000*/  LDC R1, c[0x0][0x28] ;  /* 0x00000a00ff017b82 */ /* 0x000e220000000800 */
[----:B------:R-:W-:Y:S01]  /*0010*/  ULDC UR4, c[0x0][0x218] ;  /* 0x0000860000047ab9 */ /* 0x000fe20000000800 */
[----:B0-----:R-:W-:Y:S01]  /*0020*/  IADD3 R1, R1, -0xd0, RZ ;  /* 0xffffff3001017810 */ /* 0x001fe20007ffe0ff */
[----:B------:R-:W0:Y:S01]  /*0030*/  S2R R22, SR_TID.X ;  /* 0x0000000000167919 */ /* 0x000e220000002100 */
[----:B------:R-:W-:-:S04]  /*0040*/  MOV R2, UR4 ;  /* 0x0000000400027c02 */ /* 0x000fc80008000f00 */
[----:B------:R-:W1:Y:S01]  /*0050*/  S2UR UR6, SR_CTAID.X ;  /* 0x00000000000679c3 */ /* 0x000e620000002500 */
[----:B------:R-:W-:Y:S01]  /*0060*/  ULDC UR7, c[0x0][0x214] ;  /* 0x0000850000077ab9 */ /* 0x000fe20000000800 */
[----:B------:R-:W-:Y:S01]  /*0070*/  ULDC UR18, c[0x0][0x218] ;  /* 0x0000860000127ab9 */ /* 0x000fe20000000800 */
[----:B------:R-:W-:Y:S01]  /*0080*/  SHF.R.S32.HI R0, RZ, 0x1f, R2 ;  /* 0x0000001fff007819 */ /* 0x000fe20000011402 */
[----:B------:R2:W-:Y:S01]  /*0090*/  STL [R1+0xc0], R2 ;  /* 0x0000c00201007387 */ /* 0x0005e20000100800 */
[----:B------:R-:W-:Y:S01]  /*00a0*/  ULDC UR12, c[0x0][0x290] ;  /* 0x0000a400000c7ab9 */ /* 0x000fe20000000800 */
[----:B------:R-:W-:Y:S01]  /*00b0*/  ULDC.64 UR8, c[0x0][0x2c8] ;  /* 0x0000b20000087ab9 */ /* 0x000fe20000000a00 */
[----:B------:R-:W-:Y:S01]  /*00c0*/  LEA.HI R0, R0, R2, RZ, 0x3 ;  /* 0x0000000200007211 */ /* 0x000fe200078f18ff */
[----:B------:R3:W4:Y:S01]  /*00d0*/  LDL.64 R60, [R1+0xb0] ;  /* 0x0000b000013c7983 */ /* 0x0007220000100a00 */
[----:B------:R-:W-:Y:S01]  /*00e0*/  ULDC.64 UR10, c[0x0][0x238] ;  /* 0x00008e00000a7ab9 */ /* 0x000fe20000000a00 */
[----:B------:R-:W-:Y:S01]  /*00f0*/  ULDC.64 UR14, c[0x0][0x308] ;  /* 0x0000c200000e7ab9 */ /* 0x000fe20000000a00 */
[----:B------:R-:W-:Y:S01]  /*0100*/  ULDC.64 UR16, c[0x0][0x210] ;  /* 0x0000840000107ab9 */ /* 0x000fe20000000a00 */
[----:B------:R3:W4:Y:S04]  /*0110*/  LDL.64 R62, [R1+0xb8] ;  /* 0x0000b800013e7983 */ /* 0x0007280000100a00 */
[----:B------:R3:W3:Y:S04]  /*0120*/  LDL.64 R56, [R1+0x90] ;  /* 0x0000900001387983 */ /* 0x0006e80000100a00 */
[----:B------:R0:W3:Y:S04]  /*0130*/  LDL.64 R58, [R1+0x98] ;  /* 0x00009800013a7983 */ /* 0x0000e80000100a00 */
[----:B------:R1:W3:Y:S04]  /*0140*/  LDL.64 R52, [R1+0xa0] ;  /* 0x0000a00001347983 */ /* 0x0002e80000100a00 */
[----:B------:R1:W3:Y:S01]  /*0150*/  LDL.64 R54, [R1+0xa8] ;  /* 0x0000a80001367983 */ /* 0x0002e20000100a00 */
[----:B0-----:R-:W-:-:S03]  /*0160*/  LOP3.LUT R3, R22, 0xff, RZ, 0xc, !PT ;  /* 0x000000ff16037812 */ /* 0x001fc600078e0cff */
[----:B------:R0:W3:Y:S04]  /*0170*/  LDL.64 R48, [R1+0x80] ;  /* 0x0000800001307983 */ /* 0x0000e80000100a00 */
        /* <DEDUP_REMOVED lines=12> */
[----:B------:R0:W3:Y:S01]  /*0240*/  LDL.64 R26, [R1+0x28] ;  /* 0x00002800011a7983 */ /* 0x0000e20000100a00 */
[----:B------:R-:W-:-:S04]  /*0250*/  LEA.HI.SX32 R0, R0, R3, 0x1d ;  /* 0x0000000300007211 */ /* 0x000fc800078feaff */
[C---:B------:R-:W-:Y:S02]  /*0260*/  LOP3.LUT P0, RZ, R0.reuse, 0xffffff00, RZ, 0xc0, !PT ;  /* 0xffffff0000ff7812 */ /* 0x040fe4000780c0ff */
[C---:B------:R-:W-:Y:S02]  /*0270*/  ISETP.GE.U32.AND P1, PT, R0.reuse, 0x200, PT ;  /* 0x000002000000780c */ /* 0x040fe40003f26070 */
[----:B------:R-:W-:-:S09]  /*0280*/  ISETP.GE.U32.AND P2, PT, R0, 0x300, PT ;  /* 0x000003000000780c */ /* 0x000fd20003f46070 */
[----:B--2---:R-:W2:Y:S08]  /*0290*/  @P0 LDC.64 R2, c[0x0][0x260] ;  /* 0x00009800ff020b82 */ /* 0x004eb00000000a00 */
[----:B------:R-:W1:Y:S01]  /*02a0*/  @P0 LDC.64 R4, c[0x0][0x268] ;  /* 0x00009a00ff040b82 */ /* 0x000e620000000a00 */
[----:B------:R-:W-:-:S07]  /*02b0*/  LOP3.LUT R10, R22, 0xff, RZ, 0xc0, !PT ;  /* 0x000000ff160a7812 */ /* 0x000fce00078ec0ff */
[----:B------:R-:W0:Y:S08]  /*02c0*/  @P1 LDC.64 R6, c[0x0][0x260] ;  /* 0x00009800ff061b82 */ /* 0x000e300000000a00 */
[----:B------:R-:W0:Y:S01]  /*02d0*/  @P1 LDC.64 R8, c[0x0][0x268] ;  /* 0x00009a00ff081b82 */ /* 0x000e220000000a00 */
[----:B------:R-:W-:-:S07]  /*02e0*/  MOV R23, R10 ;  /* 0x0000000a00177202 */ /* 0x000fce0000000f00 */
[----:B------:R-:W0:Y:S01]  /*02f0*/  @P2 LDC.64 R14, c[0x0][0x260] ;  /* 0x00009800ff0e2b82 */ /* 0x000e220000000a00 */
[----:B--2---:R-:W-:-:S07]  /*0300*/  @P0 IMAD.WIDE.U32 R2, R23, 0x20, R2 ;  /* 0x0000002017020825 */ /* 0x004fce00078e0002 */
[----:B------:R-:W2:Y:S01]  /*0310*/  @P2 LDC.64 R16, c[0x0][0x268] ;  /* 0x00009a00ff102b82 */ /* 0x000ea20000000a00 */
[C---:B-1----:R-:W-:Y:S01]  /*0320*/  @P0 IMAD.WIDE.U32 R4, R23.reuse, 0x20, R4 ;  /* 0x0000002017040825 */ /* 0x042fe200078e0004 */
[----:B------:R-:W-:Y:S01]  /*0330*/  @P0 LOP3.LUT R23, R23, 0x100, RZ, 0xfc, !PT ;  /* 0x0000010017170812 */ /* 0x000fe200078efcff */
[----:B------:R-:W-:-:S04]  /*0340*/  ULDC.64 UR4, c[0x0][0x208] ;  /* 0x0000820000047ab9 */ /* 0x000fc80000000a00 */
[----:B0-----:R-:W-:-:S04]  /*0350*/  @P1 IMAD.WIDE.U32 R10, R23, 0x20, R6 ;  /* 0x00000020170a1825 */ /* 0x001fc800078e0006 */
[C---:B------:R-:W-:Y:S01]  /*0360*/  @P1 IMAD.WIDE.U32 R12, R23.reuse, 0x20, R8 ;  /* 0x00000020170c1825 */ /* 0x040fe200078e0008 */
[----:B------:R-:W-:-:S05]  /*0370*/  @P1 IADD3 R23, R23, 0x100, RZ ;  /* 0x0000010017171810 */ /* 0x000fca0007ffe0ff */
[----:B------:R-:W-:-:S05]  /*0380*/  @P2 IMAD.WIDE.U32 R14, R23, 0x20, R14 ;  /* 0x00000020170e2825 */ /* 0x000fca00078e000e */
[----:B------:R0:W5:Y:S01]  /*0390*/  @P2 LDG.E.128 R172, desc[UR4][R14.64+0x10] ;  /* 0x000010040eac2981 */ /* 0x000162000c1e1d00 */
[----:B--2---:R-:W-:-:S05]  /*03a0*/  @P2 IMAD.WIDE.U32 R16, R23, 0x20, R16 ;  /* 0x0000002017102825 */ /* 0x004fca00078e0010 */
[----:B------:R0:W5:Y:S04]  /*03b0*/  @P2 LDG.E.128 R168, desc[UR4][R16.64+0x10] ;  /* 0x0000100410a82981 */ /* 0x000168000c1e1d00 */
[----:B----4-:R-:W2:Y:S04]  /*03c0*/  @P0 LDG.E.128 R60, desc[UR4][R2.64] ;  /* 0x00000004023c0981 */ /* 0x010ea8000c1e1d00 */
[----:B---3--:R-:W3:Y:S04]  /*03d0*/  @P0 LDG.E.128 R56, desc[UR4][R2.64+0x10] ;  /* 0x0000100402380981 */ /* 0x008ee8000c1e1d00 */
[----:B------:R-:W4:Y:S04]  /*03e0*/  @P0 LDG.E.128 R52, desc[UR4][R4.64] ;  /* 0x0000000404340981 */ /* 0x000f28000c1e1d00 */
[----:B------:R-:W4:Y:S04]  /*03f0*/  @P0 LDG.E.128 R48, desc[UR4][R4.64+0x10] ;  /* 0x0000100404300981 */ /* 0x000f28000c1e1d00 */
[----:B------:R-:W4:Y:S04]  /*0400*/  @P1 LDG.E.128 R44, desc[UR4][R10.64] ;  /* 0x000000040a2c1981 */ /* 0x000f28000c1e1d00 */
[----:B------:R-:W4:Y:S04]  /*0410*/  @P1 LDG.E.128 R40, desc[UR4][R10.64+0x10] ;  /* 0x000010040a281981 */ /* 0x000f28000c1e1d00 */
[----:B------:R-:W4:Y:S04]  /*0420*/  @P1 LDG.E.128 R36, desc[UR4][R12.64] ;  /* 0x000000040c241981 */ /* 0x000f28000c1e1d00 */
[----:B------:R-:W4:Y:S04]  /*0430*/  @P1 LDG.E.128 R32, desc[UR4][R12.64+0x10] ;  /* 0x000010040c201981 */ /* 0x000f28000c1e1d00 */
[----:B------:R-:W4:Y:S04]  /*0440*/  @P2 LDG.E.128 R28, desc[UR4][R14.64] ;  /* 0x000000040e1c2981 */ /* 0x000f28000c1e1d00 */
[----:B------:R-:W4:Y:S01]  /*0450*/  @P2 LDG.E.128 R24, desc[UR4][R16.64] ;  /* 0x0000000410182981 */ /* 0x000f22000c1e1d00 */
[----:B------:R-:W-:-:S13]  /*0460*/  ISETP.GE.U32.AND P3, PT, R0, 0x400, PT ;  /* 0x000004000000780c */ /* 0x000fda0003f66070 */
[----:B------:R-:W1:Y:S08]  /*0470*/  @P3 LDC.64 R18, c[0x0][0x260] ;  /* 0x00009800ff123b82 */ /* 0x000e700000000a00 */
[----:B------:R-:W0:Y:S01]  /*0480*/  @P3 LDC.64 R20, c[0x0][0x268] ;  /* 0x00009a00ff143b82 */ /* 0x000e220000000a00 */
[----:B------:R-:W-:Y:S02]  /*0490*/  P2R R0, PR, RZ, 0x8 ;  /* 0x00000008ff007803 */ /* 0x000fe40000000000 */
[----:B------:R-:W-:-:S03]  /*04a0*/  @P2 IADD3 R23, R23, 0x100, RZ ;  /* 0x0000010017172810 */ /* 0x000fc60007ffe0ff */
[----:B------:R1:W-:Y:S02]  /*04b0*/  STL [R1+0xc4], R0 ;  /* 0x0000c40001007387 */ /* 0x0003e40000100800 */
[----:B-1----:R-:W-:Y:S01]  /*04c0*/  @P3 IMAD.WIDE.U32 R6, R23, 0x20, R18 ;  /* 0x0000002017063825 */ /* 0x002fe200078e0012 */
[----:B------:R-:W-:-:S04]  /*04d0*/  LEA.HI R0, R22, UR6, RZ, 0x18 ;  /* 0x0000000616007c11 */ /* 0x000fc8000f8fc0ff */
[----:B------:R1:W5:Y:S01]  /*04e0*/  @P3 LDG.E.128 R164, desc[UR4][R6.64] ;  /* 0x0000000406a43981 */ /* 0x000362000c1e1d00 */
[----:B0-----:R-:W-:-:S03]  /*04f0*/  @P3 IMAD.WIDE.U32 R8, R23, 0x20, R20 ;  /* 0x0000002017083825 */ /* 0x001fc600078e0014 */
[----:B------:R1:W5:Y:S04]  /*0500*/  @P3 LDG.E.128 R160, desc[UR4][R6.64+0x10] ;  /* 0x0000100406a03981 */ /* 0x000368000c1e1d00 */
[----:B------:R1:W5:Y:S04]  /*0510*/  @P3 LDG.E.128 R156, desc[UR4][R8.64] ;  /* 0x00000004089c3981 */ /* 0x000368000c1e1d00 */
[----:B------:R1:W5:Y:S01]  /*0520*/  @P3 LDG.E.128 R152, desc[UR4][R8.64+0x10] ;  /* 0x0000100408983981 */ /* 0x000362000c1e1d00 */
[----:B------:R-:W-:Y:S01]  /*0530*/  ISETP.GE.AND P3, PT, R0, UR7, PT ;  /* 0x0000000700007c0c */ /* 0x000fe2000bf66270 */
[----:B------:R-:W-:Y:S01]  /*0540*/  ULDC.64 UR6, c[0x0][0x300] ;  /* 0x0000c00000067ab9 */ /* 0x000fe20000000a00 */
        /* <DEDUP_REMOVED lines=43> */
[----:B------:R-:W-:Y:S01]  /*0800*/  CS2R R66, SRZ ;  /* 0x0000000000427805 */ /* 0x000fe2000001ff00 */
[----:B--2---:R0:W-:Y:S04]  /*0810*/  @P0 STL.64 [R1+0xb0], R60 ;  /* 0x0000b03c01000387 */ /* 0x0041e80000100a00 */
[----:B------:R2:W-:Y:S04]  /*0820*/  @P0 STL.64 [R1+0xb8], R62 ;  /* 0x0000b83e01000387 */ /* 0x0005e80000100a00 */
[----:B---3--:R3:W-:Y:S04]  /*0830*/  @P0 STL.64 [R1+0x90], R56 ;  /* 0x0000903801000387 */ /* 0x0087e80000100a00 */
[----:B------:R1:W-:Y:S04]  /*0840*/  @P0 STL.64 [R1+0x98], R58 ;  /* 0x0000983a01000387 */ /* 0x0003e80000100a00 */
[----:B----4-:R4:W-:Y:S04]  /*0850*/  @P0 STL.64 [R1+0xa0], R52 ;  /* 0x0000a03401000387 */ /* 0x0109e80000100a00 */
[----:B------:R4:W-:Y:S04]  /*0860*/  @P0 STL.64 [R1+0xa8], R54 ;  /* 0x0000a83601000387 */ /* 0x0009e80000100a00 */
        /* <DEDUP_REMOVED lines=10> */
[----:B------:R4:W-:Y:S01]  /*0910*/  @P2 STL.64 [R1+0x30], R28 ;  /* 0x0000301c01002387 */ /* 0x0009e20000100a00 */
[----:B0-----:R-:W-:-:S03]  /*0920*/  CS2R R60, SRZ ;  /* 0x00000000003c7805 */ /* 0x001fc6000001ff00 */
[----:B------:R0:W-:Y:S01]  /*0930*/  @P2 STL.64 [R1+0x38], R30 ;  /* 0x0000381e01002387 */ /* 0x0001e20000100a00 */
[----:B--2---:R-:W-:Y:S02]  /*0940*/  CS2R R62, SRZ ;  /* 0x00000000003e7805 */ /* 0x004fe4000001ff00 */
[----:B---3--:R-:W-:Y:S01]  /*0950*/  CS2R R56, SRZ ;  /* 0x0000000000387805 */ /* 0x008fe2000001ff00 */
[----:B------:R2:W-:Y:S01]  /*0960*/  @P2 STL.64 [R1+0x20], R24 ;  /* 0x0000201801002387 */ /* 0x0005e20000100a00 */
[----:B-1----:R-:W-:Y:S02]  /*0970*/  CS2R R58, SRZ ;  /* 0x00000000003a7805 */ /* 0x002fe4000001ff00 */
[----:B----4-:R-:W-:Y:S02]  /*0980*/  CS2R R52, SRZ ;  /* 0x0000000000347805 */ /* 0x010fe4000001ff00 */
[----:B------:R-:W-:Y:S01]  /*0990*/  CS2R R54, SRZ ;  /* 0x0000000000367805 */ /* 0x000fe2000001ff00 */
[----:B------:R1:W-:Y:S01]  /*09a0*/  @P2 STL.64 [R1+0x28], R26 ;  /* 0x0000281a01002387 */ /* 0x0003e20000100a00 */
        /* <DEDUP_REMOVED lines=11> */
[----:B0-----:R-:W-:Y:S02]  /*0a60*/  CS2R R30, SRZ ;  /* 0x00000000001e7805 */ /* 0x001fe4000001ff00 */
[----:B--2---:R-:W-:-:S02]  /*0a70*/  CS2R R24, SRZ ;  /* 0x0000000000187805 */ /* 0x004fc4000001ff00 */
[----:B-1----:R-:W-:Y:S01]  /*0a80*/  CS2R R26, SRZ ;  /* 0x00000000001a7805 */ /* 0x002fe2000001ff00 */
[----:B------:R-:W-:Y:S06]  /*0a90*/  @P3 BRA `(.L_x_668) ;  /* 0x00000044003c3947 */ /* 0x000fec0003800000 */
[----:B------:R-:W-:Y:S01]  /*0aa0*/  HFMA2.MMA R2, -RZ, RZ, 0, 5.9604644775390625e-08 ;  /* 0x00000001ff027435 */ /* 0x000fe200000001ff */
[----:B------:R-:W-:-:S06]  /*0ab0*/  MOV R149, RZ ;  /* 0x000000ff00957202 */ /* 0x000fcc0000000f00 */
[----:B------:R0:W-:Y:S04]  /*0ac0*/  STL.S16 [R1+0x1c], R2 ;  /* 0x00001c0201007387 */ /* 0x0001e80000100600 */
.L_x_686:
[----:B0-----:R-:W0:Y:S01]  /*0ad0*/  LDC.64 R2, c[0x0][0x258] ;  /* 0x00009600ff027b82 */ /* 0x001e220000000a00 */
[----:B------:R-:W1:Y:S07]  /*0ae0*/  S2R R198, SR_TID.X ;  /* 0x0000000000c67919 */ /* 0x000e6e0000002100 */
[----:B------:R-:W2:Y:S01]  /*0af0*/  LDC.64 R196, c[0x0][0x250] ;  /* 0x00009400ffc47b82 */ /* 0x000ea20000000a00 */
[----:B------:R-:W-:-:S05]  /*0b00*/  MOV R199, UR18 ;  /* 0x0000001200c77c02 */ /* 0x000fca0008000f00 */
[----:B------:R3:W-:Y:S01]  /*0b10*/  STL [R1+0xc0], R199 ;  /* 0x0000c0c701007387 */ /* 0x0007e20000100800 */
[----:B0-----:R-:W-:-:S06]  /*0b20*/  IMAD.WIDE R2, R0, 0x4, R2 ;  /* 0x0000000400027825 */ /* 0x001fcc00078e0202 */
[----:B-----5:R0:W5:Y:S01]  /*0b30*/  LDG.E R2, desc[UR4][R2.64] ;  /* 0x0000000402027981 */ /* 0x020162000c1e1900 */
[----:B--2---:R-:W-:-:S05]  /*0b40*/  IMAD.WIDE R196, R0, 0x4, R196 ;  /* 0x0000000400c47825 */ /* 0x004fca00078e02c4 */
[----:B------:R2:W5:Y:S01]  /*0b50*/  LDG.E R216, desc[UR4][R196.64] ;  /* 0x00000004c4d87981 */ /* 0x000562000c1e1900 */
[----:B0-----:R-:W-:Y:S01]  /*0b60*/  IMAD R3, R0, R199, RZ ;  /* 0x000000c700037224 */ /* 0x001fe200078e02ff */
[----:B-1----:R-:W-:-:S04]  /*0b70*/  LOP3.LUT R198, R198, 0xff, RZ, 0xc0, !PT ;  /* 0x000000ffc6c67812 */ /* 0x002fc800078ec0ff */
[----:B--2---:R-:W-:-:S04]  /*0b80*/  SHF.R.S32.HI R196, RZ, 0x1f, R3 ;  /* 0x0000001fffc47819 */ /* 0x004fc80000011403 */
[----:B------:R-:W-:Y:S01]  /*0b90*/  LEA.HI R3, R196, R3, RZ, 0x3 ;  /* 0x00000003c4037211 */ /* 0x000fe200078f18ff */
[----:B------:R-:W-:Y:S03]  /*0ba0*/  BSSY B0, `(.L_x_669) ;  /* 0x000009c000007945 */ /* 0x000fe60003800000 */
[----:B------:R-:W-:Y:S02]  /*0bb0*/  LEA.HI.SX32 R3, R3, R198, 0x1d ;  /* 0x000000c603037211 */ /* 0x000fe400078feaff */
[----:B------:R-:W-:Y:S02]  /*0bc0*/  CS2R R222, SRZ ;  /* 0x0000000000de7805 */ /* 0x000fe4000001ff00 */
[----:B------:R-:W-:Y:S01]  /*0bd0*/  MOV R224, R3 ;  /* 0x0000000300e07202 */ /* 0x000fe20000000f00 */
[----:B---3--:R-:W-:Y:S06]  /*0be0*/  @!P0 BRA `(.L_x_670) ;  /* 0x00000008005c8947 */ /* 0x008fec0003800000 */
[----:B------:R-:W0:Y:S01]  /*0bf0*/  LDC.64 R196, c[0x0][0x2c0] ;  /* 0x0000b000ffc47b82 */ /* 0x000e220000000a00 */
[----:B------:R-:W2:Y:S04]  /*0c00*/  LDL R208, [R1+0xa0] ;  /* 0x0000a00001d07983 */ /* 0x000ea80000100800 */
[----:B------:R-:W3:Y:S03]  /*0c10*/  LDL R252, [R1+0xb0] ;  /* 0x0000b00001fc7983 */ /* 0x000ee60000100800 */
[----:B------:R-:W1:Y:S01]  /*0c20*/  LDC.64 R200, c[0x0][0x2b8] ;  /* 0x0000ae00ffc87b82 */ /* 0x000e620000000a00 */
[C---:B------:R-:W-:Y:S01]  /*0c30*/  LEA R198, P3, R3.reuse, UR10, 0x4 ;  /* 0x0000000a03c67c11 */ /* 0x040fe2000f8620ff */
[----:B------:R-:W4:Y:S03]  /*0c40*/  LDL R248, [R1+0xa8] ;  /* 0x0000a80001f87983 */ /* 0x000f260000100800 */
[C---:B------:R-:W-:Y:S01]  /*0c50*/  LEA.HI.X R199, R3.reuse, UR11, RZ, 0x4, P3 ;  /* 0x0000000b03c77c11 */ /* 0x040fe200098f24ff */
[----:B------:R-:W4:Y:S02]  /*0c60*/  LDL R247, [R1+0xb8] ;  /* 0x0000b80001f77983 */ /* 0x000f240000100800 */
[----:B------:R-:W1:Y:S02]  /*0c70*/  LDC.U8 R233, c[0x0][0x2a0] ;  /* 0x0000a800ffe97b82 */ /* 0x000e640000000000 */
[----:B------:R-:W2:Y:S04]  /*0c80*/  LDG.E.128 R204, desc[UR4][R198.64] ;  /* 0x00000004c6cc7981 */ /* 0x000ea8000c1e1d00 */
[----:B------:R-:W4:Y:S01]  /*0c90*/  LDL R209, [R1+0xb4] ;  /* 0x0000b40001d17983 */ /* 0x000f220000100800 */
[----:B0-----:R-:W-:-:S03]  /*0ca0*/  IMAD.WIDE.U32 R196, R3, 0x10, R196 ;  /* 0x0000001003c47825 */ /* 0x001fc600078e00c4 */
[----:B------:R-:W4:Y:S04]  /*0cb0*/  LDL R224, [R1+0xac] ;  /* 0x0000ac0001e07983 */ /* 0x000f280000100800 */
[----:B------:R-:W3:Y:S01]  /*0cc0*/  LDG.E.128 R196, desc[UR4][R196.64] ;  /* 0x00000004c4c47981 */ /* 0x000ee2000c1e1d00 */
[----:B-1----:R-:W-:-:S03]  /*0cd0*/  IMAD.WIDE.U32 R200, R3, 0x10, R200 ;  /* 0x0000001003c87825 */ /* 0x002fc600078e00c8 */
[----:B------:R-:W4:Y:S04]  /*0ce0*/  LDL R223, [R1+0xbc] ;  /* 0x0000bc0001df7983 */ /* 0x000f280000100800 */
[----:B------:R-:W4:Y:S01]  /*0cf0*/  LDG.E.128 R200, desc[UR4][R200.64] ;  /* 0x00000004c8c87981 */ /* 0x000f22000c1e1d00 */
[----:B------:R-:W-:-:S03]  /*0d00*/  ISETP.NE.AND P3, PT, R233, RZ, PT ;  /* 0x000000ffe900720c */ /* 0x000fc60003f65270 */
[----:B------:R-:W4:Y:S01]  /*0d10*/  LDL R233, [R1+0xa4] ;  /* 0x0000a40001e97983 */ /* 0x000f220000100800 */
[----:B-----5:R-:W-:-:S03]  /*0d20*/  FSEL R13, R216, RZ, !P3 ;  /* 0x000000ffd80d7208 */ /* 0x020fc60005800000 */
[----:B------:R-:W4:Y:S04]  /*0d30*/  LDL R240, [R1+0x80] ;  /* 0x0000800001f07983 */ /* 0x000f280000100800 */
[----:B------:R-:W4:Y:S01]  /*0d40*/  LDL R239, [R1+0x90] ;  /* 0x0000900001ef7983 */ /* 0x000f220000100800 */
[----:B--2---:R-:W-:-:S04]  /*0d50*/  IMAD.U32 R14, R204, 0x10000, RZ ;  /* 0x00010000cc0e7824 */ /* 0x004fc800078e00ff */
[----:B------:R-:W-:-:S04]  /*0d60*/  FADD.FTZ R210, R14, -R13 ;  /* 0x8000000d0ed27221 */ /* 0x000fc80000010000 */
[----:B------:R-:W-:Y:S01]  /*0d70*/  FMUL.FTZ R210, R2, R210 ;  /* 0x000000d202d27220 */ /* 0x000fe20000410000 */
[----:B---3--:R-:W-:-:S05]  /*0d80*/  SHF.L.U32 R14, R196, 0x10, RZ ;  /* 0x00000010c40e7819 */ /* 0x008fca00000006ff */
[-C--:B------:R-:W-:Y:S01]  /*0d90*/  FMUL.FTZ R208, R208, R14.reuse ;  /* 0x0000000ed0d07220 */ /* 0x080fe20000410000 */
[----:B------:R-:W-:Y:S01]  /*0da0*/  FADD.FTZ R52, R52, R14 ;  /* 0x0000000e34347221 */ /* 0x000fe20000010000 */
[----:B------:R-:W-:Y:S01]  /*0db0*/  FFMA.FTZ R84, R210, R14, R84 ;  /* 0x0000000ed2547223 */ /* 0x000fe20000010054 */
[----:B----4-:R-:W-:Y:S02]  /*0dc0*/  SHF.L.U32 R16, R200, 0x10, RZ ;  /* 0x00000010c8107819 */ /* 0x010fe400000006ff */
[----:B------:R-:W-:-:S03]  /*0dd0*/  SHF.L.U32 R14, R205, 0x10, RZ ;  /* 0x00000010cd0e7819 */ /* 0x000fc600000006ff */
[-C--:B------:R-:W-:Y:S02]  /*0de0*/  FFMA.FTZ R235, R252, R16.reuse, R208 ;  /* 0x00000010fceb7223 */ /* 0x080fe400000100d0 */
[----:B------:R-:W-:Y:S01]  /*0df0*/  FADD.FTZ R208, -R13, R14 ;  /* 0x0000000e0dd07221 */ /* 0x000fe20000010100 */
[----:B------:R-:W-:Y:S01]  /*0e00*/  SHF.L.U32 R14, R197, 0x10, RZ ;  /* 0x00000010c50e7819 */ /* 0x000fe200000006ff */
[----:B------:R-:W-:Y:S01]  /*0e10*/  FADD.FTZ R116, R116, R16 ;  /* 0x0000001074747221 */ /* 0x000fe20000010000 */
[----:B------:R-:W-:Y:S01]  /*0e20*/  FFMA.FTZ R148, R210, R16, R148 ;  /* 0x00000010d2947223 */ /* 0x000fe20000010094 */
[----:B------:R-:W-:Y:S01]  /*0e30*/  SHF.L.U32 R16, R201, 0x10, RZ ;  /* 0x00000010c9107819 */ /* 0x000fe200000006ff */
[----:B------:R-:W-:Y:S01]  /*0e40*/  FMUL.FTZ R225, R2, R208 ;  /* 0x000000d002e17220 */ /* 0x000fe20000410000 */
[----:B------:R-:W-:-:S03]  /*0e50*/  FMUL.FTZ R208, R248, R14 ;  /* 0x0000000ef8d07220 */ /* 0x000fc60000410000 */
[----:B------:R-:W-:Y:S01]  /*0e60*/  FADD.FTZ R118, R118, R16 ;  /* 0x0000001076767221 */ /* 0x000fe20000010000 */
[-C--:B------:R-:W-:Y:S01]  /*0e70*/  FFMA.FTZ R150, R225, R16.reuse, R150 ;  /* 0x00000010e1967223 */ /* 0x080fe20000010096 */
[----:B------:R-:W-:Y:S01]  /*0e80*/  FFMA.FTZ R222, R247, R16, R208 ;  /* 0x00000010f7de7223 */ /* 0x000fe200000100d0 */
[----:B------:R-:W-:Y:S01]  /*0e90*/  PRMT R16, R204, 0x7632, R16 ;  /* 0x00007632cc107816 */ /* 0x000fe20000000010 */
[----:B------:R-:W-:Y:S01]  /*0ea0*/  FADD.FTZ R54, R54, R14 ;  /* 0x0000000e36367221 */ /* 0x000fe20000010000 */
[----:B------:R-:W-:Y:S01]  /*0eb0*/  FFMA.FTZ R86, R225, R14, R86 ;  /* 0x0000000ee1567223 */ /* 0x000fe20000010056 */
[----:B------:R-:W-:Y:S02]  /*0ec0*/  PRMT R14, R196, 0x7632, R14 ;  /* 0x00007632c40e7816 */ /* 0x000fe4000000000e */
[----:B------:R-:W-:Y:S02]  /*0ed0*/  SHF.L.U32 R16, R16, 0x10, RZ ;  /* 0x0000001010107819 */ /* 0x000fe400000006ff */
[----:B------:R-:W-:-:S02]  /*0ee0*/  PRMT R197, R200, 0x7632, R197 ;  /* 0x00007632c8c57816 */ /* 0x000fc400000000c5 */
[----:B------:R-:W-:Y:S01]  /*0ef0*/  SHF.L.U32 R14, R14, 0x10, RZ ;  /* 0x000000100e0e7819 */ /* 0x000fe200000006ff */
[----:B------:R-:W-:Y:S01]  /*0f00*/  FADD.FTZ R196, -R13, R16 ;  /* 0x000000100dc47221 */ /* 0x000fe20000010100 */
[----:B------:R-:W-:-:S03]  /*0f10*/  SHF.L.U32 R16, R197, 0x10, RZ ;  /* 0x00000010c5107819 */ /* 0x000fc600000006ff */
[----:B------:R-:W-:Y:S01]  /*0f20*/  FMUL.FTZ R213, R2, R196 ;  /* 0x000000c402d57220 */ /* 0x000fe20000410000 */
[----:B------:R-:W-:Y:S01]  /*0f30*/  FMUL.FTZ R196, R233, R14 ;  /* 0x0000000ee9c47220 */ /* 0x000fe20000410000 */
[----:B------:R-:W-:Y:S02]  /*0f40*/  FADD.FTZ R117, R117, R16 ;  /* 0x0000001075757221 */ /* 0x000fe40000010000 */
[-C--:B------:R-:W-:Y:S01]  /*0f50*/  FFMA.FTZ R149, R213, R16.reuse, R149 ;  /* 0x00000010d5957223 */ /* 0x080fe20000010095 */
[----:B------:R-:W-:Y:S01]  /*0f60*/  FFMA.FTZ R252, R209, R16, R196 ;  /* 0x00000010d1fc7223 */ /* 0x000fe200000100c4 */
[----:B------:R-:W-:Y:S02]  /*0f70*/  PRMT R16, R205, 0x7632, R16 ;  /* 0x00007632cd107816 */ /* 0x000fe40000000010 */
[----:B------:R-:W-:Y:S01]  /*0f80*/  PRMT R196, R197, 0x7632, R196 ;  /* 0x00007632c5c47816 */ /* 0x000fe200000000c4 */
[----:B------:R-:W-:Y:S01]  /*0f90*/  FADD.FTZ R53, R53, R14 ;  /* 0x0000000e35357221 */ /* 0x000fe20000010000 */
[----:B------:R-:W-:Y:S01]  /*0fa0*/  FFMA.FTZ R85, R213, R14, R85 ;  /* 0x0000000ed5557223 */ /* 0x000fe20000010055 */
[----:B------:R-:W-:Y:S01]  /*0fb0*/  SHF.L.U32 R14, R16, 0x10, RZ ;  /* 0x00000010100e7819 */ /* 0x000fe200000006ff */
[----:B------:R0:W-:Y:S01]  /*0fc0*/  STL [R1+0x18], R222 ;  /* 0x000018de01007387 */ /* 0x0001e20000100800 */
[----:B------:R-:W-:Y:S01]  /*0fd0*/  PRMT R16, R201, 0x7632, R16 ;  /* 0x00007632c9107816 */ /* 0x000fe20000000010 */
[----:B------:R-:W-:-:S02]  /*0fe0*/  IMAD.U32 R196, R196, 0x10000, RZ ;  /* 0x00010000c4c47824 */ /* 0x000fc400078e00ff */
[----:B------:R-:W2:Y:S01]  /*0ff0*/  LDL R233, [R1+0x84] ;  /* 0x0000840001e97983 */ /* 0x000ea20000100800 */
[----:B------:R-:W-:Y:S01]  /*1000*/  SHF.L.U32 R16, R16, 0x10, RZ ;  /* 0x0000001010107819 */ /* 0x000fe200000006ff */
[----:B------:R-:W-:Y:S02]  /*1010*/  FMUL.FTZ R197, R224, R196 ;  /* 0x000000c4e0c57220 */ /* 0x000fe40000410000 */
[----:B------:R-:W3:Y:S02]  /*1020*/  LDL R224, [R1+0x94] ;  /* 0x0000940001e07983 */ /* 0x000ee40000100800 */
[----:B------:R-:W-:Y:S02]  /*1030*/  FFMA.FTZ R248, R223, R16, R197 ;  /* 0x00000010dff87223 */ /* 0x000fe400000100c5 */
[----:B------:R-:W4:Y:S04]  /*1040*/  LDL R223, [R1+0x88] ;  /* 0x0000880001df7983 */ /* 0x000f280000100800 */
[----:B------:R-:W4:Y:S04]  /*1050*/  LDL R205, [R1+0x98] ;  /* 0x0000980001cd7983 */ /* 0x000f280000100800 */
[----:B------:R-:W4:Y:S04]  /*1060*/  LDL R204, [R1+0x8c] ;  /* 0x00008c0001cc7983 */ /* 0x000f280000100800 */
[----:B------:R-:W4:Y:S01]  /*1070*/  LDL R201, [R1+0x9c] ;  /* 0x00009c0001c97983 */ /* 0x000f220000100800 */
[----:B------:R-:W-:-:S04]  /*1080*/  FADD.FTZ R14, -R13, R14 ;  /* 0x0000000e0d0e7221 */ /* 0x000fc80000010100 */
[----:B------:R-:W-:Y:S01]  /*1090*/  FMUL.FTZ R209, R2, R14 ;  /* 0x0000000e02d17220 */ /* 0x000fe20000410000 */
[----:B------:R-:W-:Y:S01]  /*10a0*/  SHF.L.U32 R14, R206, 0x10, RZ ;  /* 0x00000010ce0e7819 */ /* 0x000fe200000006ff */
[----:B------:R-:W-:Y:S01]  /*10b0*/  FADD.FTZ R119, R119, R16 ;  /* 0x0000001077777221 */ /* 0x000fe20000010000 */
[----:B------:R-:W-:Y:S01]  /*10c0*/  SHF.L.U32 R197, R198, 0x10, RZ ;  /* 0x00000010c6c57819 */ /* 0x000fe200000006ff */
[----:B------:R-:W-:Y:S02]  /*10d0*/  FFMA.FTZ R151, R209, R16, R151 ;  /* 0x00000010d1977223 */ /* 0x000fe40000010097 */
[----:B------:R-:W-:Y:S01]  /*10e0*/  FADD.FTZ R16, -R13, R14 ;  /* 0x0000000e0d107221 */ /* 0x000fe20000010100 */
[----:B------:R-:W-:-:S03]  /*10f0*/  SHF.L.U32 R14, R202, 0x10, RZ ;  /* 0x00000010ca0e7819 */ /* 0x000fc600000006ff */
[----:B------:R-:W-:Y:S01]  /*1100*/  FMUL.FTZ R208, R2, R16 ;  /* 0x0000001002d07220 */ /* 0x000fe20000410000 */
[----:B------:R-:W-:Y:S01]  /*1110*/  FMUL.FTZ R16, R240, R197 ;  /* 0x000000c5f0107220 */ /* 0x000fe20000410000 */
[----:B------:R-:W-:-:S03]  /*1120*/  PRMT R198, R206, 0x7632, R198 ;  /* 0x00007632cec67816 */ /* 0x000fc600000000c6 */
[-CC-:B------:R-:W-:Y:S01]  /*1130*/  FFMA.FTZ R247, R239, R14.reuse, R16.reuse ;  /* 0x0000000eeff77223 */ /* 0x180fe20000010010 */
[C---:B------:R-:W-:Y:S01]  /*1140*/  PRMT R16, R207.reuse, 0x7632, R16 ;  /* 0x00007632cf107816 */ /* 0x040fe20000000010 */
[----:B------:R-:W-:Y:S01]  /*1150*/  FADD.FTZ R112, R112, R14 ;  /* 0x0000000e70707221 */ /* 0x000fe20000010000 */
[----:B------:R-:W-:Y:S01]  /*1160*/  FFMA.FTZ R144, R208, R14, R144 ;  /* 0x0000000ed0907223 */ /* 0x000fe20000010090 */
[----:B------:R-:W-:Y:S02]  /*1170*/  SHF.L.U32 R14, R207, 0x10, RZ ;  /* 0x00000010cf0e7819 */ /* 0x000fe400000006ff */
[----:B------:R-:W-:Y:S02]  /*1180*/  SHF.L.U32 R200, R198, 0x10, RZ ;  /* 0x00000010c6c87819 */ /* 0x000fe400000006ff */
[----:B------:R-:W-:Y:S02]  /*1190*/  SHF.L.U32 R16, R16, 0x10, RZ ;  /* 0x0000001010107819 */ /* 0x000fe400000006ff */
[----:B------:R-:W-:Y:S01]  /*11a0*/  PRMT R198, R198, 0x7632, R198 ;  /* 0x00007632c6c67816 */ /* 0x000fe200000000c6 */
[C---:B------:R-:W-:Y:S01]  /*11b0*/  FADD.FTZ R14, -R13.reuse, R14 ;  /* 0x0000000e0d0e7221 */ /* 0x040fe20000010100 */
[----:B------:R-:W-:Y:S01]  /*11c0*/  ISETP.NE.U32.AND P3, PT, RZ, UR8, PT ;  /* 0x00000008ff007c0c */ /* 0x000fe2000bf65070 */
[C---:B------:R-:W-:Y:S01]  /*11d0*/  FADD.FTZ R200, -R13.reuse, R200 ;  /* 0x000000c80dc87221 */ /* 0x040fe20000010100 */
[----:B------:R-:W-:Y:S01]  /*11e0*/  FADD.FTZ R16, -R13, R16 ;  /* 0x000000100d107221 */ /* 0x000fe20000010100 */
[----:B------:R-:W-:-:S02]  /*11f0*/  PRMT R13, R202, 0x7632, R13 ;  /* 0x00007632ca0d7816 */ /* 0x000fc4000000000d */
[----:B------:R-:W-:Y:S01]  /*1200*/  SHF.L.U32 R198, R198, 0x10, RZ ;  /* 0x00000010c6c67819 */ /* 0x000fe200000006ff */
[----:B------:R-:W-:Y:S01]  /*1210*/  FADD.FTZ R55, R55, R196 ;  /* 0x000000c437377221 */ /* 0x000fe20000010000 */
[----:B------:R-:W-:Y:S01]  /*1220*/  ISETP.NE.AND.EX P3, PT, RZ, UR9, PT, P3 ;  /* 0x00000009ff007c0c */ /* 0x000fe2000bf65330 */
[----:B------:R-:W-:Y:S01]  /*1230*/  FFMA.FTZ R87, R209, R196, R87 ;  /* 0x000000c4d1577223 */ /* 0x000fe20000010057 */
[----:B------:R-:W-:Y:S01]  /*1240*/  FADD.FTZ R48, R48, R197 ;  /* 0x000000c530307221 */ /* 0x000fe20000010000 */
[----:B------:R-:W-:Y:S01]  /*1250*/  FFMA.FTZ R80, R208, R197, R80 ;  /* 0x000000c5d0507223 */ /* 0x000fe20000010050 */
[----:B------:R-:W-:Y:S01]  /*1260*/  SHF.L.U32 R196, R13, 0x10, RZ ;  /* 0x000000100dc47819 */ /* 0x000fe200000006ff */
[C---:B------:R-:W-:Y:S01]  /*1270*/  FMUL.FTZ R13, R2.reuse, R200 ;  /* 0x000000c8020d7220 */ /* 0x040fe20000410000 */
[----:B------:R-:W-:-:S03]  /*1280*/  FMUL.FTZ R14, R2, R14 ;  /* 0x0000000e020e7220 */ /* 0x000fc60000410000 */
[----:B------:R-:W-:Y:S01]  /*1290*/  FADD.FTZ R113, R113, R196 ;  /* 0x000000c471717221 */ /* 0x000fe20000010000 */
[----:B------:R-:W-:Y:S01]  /*12a0*/  FFMA.FTZ R145, R13, R196, R145 ;  /* 0x000000c40d917223 */ /* 0x000fe20000010091 */
[----:B------:R-:W-:Y:S01]  /*12b0*/  FADD.FTZ R49, R49, R198 ;  /* 0x000000c631317221 */ /* 0x000fe20000010000 */
[----:B------:R-:W-:Y:S01]  /*12c0*/  FFMA.FTZ R81, R13, R198, R81 ;  /* 0x000000c60d517223 */ /* 0x000fe20000010051 */
[----:B------:R-:W-:Y:S01]  /*12d0*/  FMUL.FTZ R16, R2, R16 ;  /* 0x0000001002107220 */ /* 0x000fe20000410000 */
[----:B--2---:R-:W-:-:S04]  /*12e0*/  FMUL.FTZ R197, R233, R198 ;  /* 0x000000c6e9c57220 */ /* 0x004fc80000410000 */
[----:B---3--:R-:W-:Y:S01]  /*12f0*/  FFMA.FTZ R240, R224, R196, R197 ;  /* 0x000000c4e0f07223 */ /* 0x008fe200000100c5 */
[----:B------:R-:W-:Y:S01]  /*1300*/  IMAD.U32 R196, R199, 0x10000, RZ ;  /* 0x00010000c7c47824 */ /* 0x000fe200078e00ff */
        /* <DEDUP_REMOVED lines=9> */
[----:B------:R1:W5:Y:S02]  /*13a0*/  @P3 LDG.E.128 R20, desc[UR4][R196.64] ;  /* 0x00000004c4143981 */ /* 0x000364000c1e1d00 */
[----:B-1----:R-:W-:Y:S02]  /*13b0*/  PRMT R196, R199, 0x7632, R196 ;  /* 0x00007632c7c47816 */ /* 0x002fe400000000c4 */
[----:B------:R-:W-:Y:S02]  /*13c0*/  PRMT R197, R203, 0x7632, R197 ;  /* 0x00007632cbc57816 */ /* 0x000fe400000000c5 */
[----:B------:R-:W-:Y:S02]  /*13d0*/  SHF.L.U32 R196, R196, 0x10, RZ ;  /* 0x00000010c4c47819 */ /* 0x000fe400000006ff */
[----:B------:R-:W-:-:S03]  /*13e0*/  SHF.L.U32 R197, R197, 0x10, RZ ;  /* 0x00000010c5c57819 */ /* 0x000fc600000006ff */
[-C--:B------:R-:W-:Y:S01]  /*13f0*/  FMUL.FTZ R198, R204, R196.reuse ;  /* 0x000000c4ccc67220 */ /* 0x080fe20000410000 */
[----:B------:R-:W-:Y:S01]  /*1400*/  FADD.FTZ R51, R51, R196 ;  /* 0x000000c433337221 */ /* 0x000fe20000010000 */
[----:B------:R-:W-:Y:S01]  /*1410*/  FADD.FTZ R115, R115, R197 ;  /* 0x000000c573737221 */ /* 0x000fe20000010000 */
[CC--:B------:R-:W-:Y:S01]  /*1420*/  FFMA.FTZ R147, R16.reuse, R197.reuse, R147 ;  /* 0x000000c510937223 */ /* 0x0c0fe20000010093 */
[----:B------:R-:W-:Y:S01]  /*1430*/  FFMA.FTZ R233, R201, R197, R198 ;  /* 0x000000c5c9e97223 */ /* 0x000fe200000100c6 */
[----:B------:R-:W-:Y:S01]  /*1440*/  FFMA.FTZ R83, R16, R196, R83 ;  /* 0x000000c410537223 */ /* 0x000fe20000010053 */
[----:B------:R-:W-:Y:S01]  /*1450*/  FADD.FTZ R197, RZ, R235 ;  /* 0x000000ebffc57221 */ /* 0x000fe20000010000 */
[----:B------:R-:W-:-:S03]  /*1460*/  FFMA.FTZ R196, R210, R235, RZ ;  /* 0x000000ebd2c47223 */ /* 0x000fc600000100ff */
[----:B------:R-:W-:Y:S01]  /*1470*/  FADD.FTZ R197, R197, R252 ;  /* 0x000000fcc5c57221 */ /* 0x000fe20000010000 */
[----:B------:R-:W-:-:S03]  /*1480*/  FFMA.FTZ R196, R213, R252, R196 ;  /* 0x000000fcd5c47223 */ /* 0x000fc600000100c4 */
        /* <DEDUP_REMOVED lines=9> */
[----:B------:R-:W-:Y:S01]  /*1520*/  FFMA.FTZ R196, R14, R239, R196 ;  /* 0x000000ef0ec47223 */ /* 0x000fe200000100c4 */
[----:B------:R-:W-:Y:S02]  /*1530*/  IADD3 R224, R3, 0x100, RZ ;  /* 0x0000010003e07810 */ /* 0x000fe40007ffe0ff */
[----:B0-----:R-:W-:Y:S01]  /*1540*/  FADD.FTZ R222, R197, R233 ;  /* 0x000000e9c5de7221 */ /* 0x001fe20000010000 */
[----:B------:R-:W-:-:S07]  /*1550*/  FFMA.FTZ R223, R16, R233, R196 ;  /* 0x000000e910df7223 */ /* 0x000fce00000100c4 */
.L_x_670:
[----:B------:R-:W-:Y:S05]  /*1560*/  BSYNC B0 ;  /* 0x0000000000007941 */ /* 0x000fea0003800000 */
.L_x_669:
[----:B------:R-:W-:Y:S04]  /*1570*/  BSSY B0, `(.L_x_671) ;  /* 0x000009e000007945 */ /* 0x000fe80003800000 */
[----:B------:R-:W-:Y:S05]  /*1580*/  @!P1 BRA `(.L_x_672) ;  /* 0x0000000800709947 */ /* 0x000fea0003800000 */
[----:B------:R-:W0:Y:S01]  /*1590*/  LDC.64 R196, c[0x0][0x2c0] ;  /* 0x0000b000ffc47b82 */ /* 0x000e220000000a00 */
[C---:B------:R-:W-:Y:S01]  /*15a0*/  LEA R198, P3, R224.reuse, UR10, 0x4 ;  /* 0x0000000ae0c67c11 */ /* 0x040fe2000f8620ff */
[----:B------:R-:W2:Y:S03]  /*15b0*/  LDL R219, [R1+0x60] ;  /* 0x0000600001db7983 */ /* 0x000ea60000100800 */
[C---:B------:R-:W-:Y:S01]  /*15c0*/  LEA.HI.X R199, R224.reuse, UR11, RZ, 0x4, P3 ;  /* 0x0000000be0c77c11 */ /* 0x040fe200098f24ff */
[----:B------:R1:W-:Y:S02]  /*15d0*/  STL [R1+0xcc], R3 ;  /* 0x0000cc0301007387 */ /* 0x0003e40000100800 */
[----:B------:R-:W3:Y:S02]  /*15e0*/  LDC.64 R18, c[0x0][0x2b8] ;  /* 0x0000ae00ff127b82 */ /* 0x000ee40000000a00 */
[----:B------:R-:W4:Y:S04]  /*15f0*/  LDG.E.128 R204, desc[UR4][R198.64] ;  /* 0x00000004c6cc7981 */ /* 0x000f28000c1e1d00 */
[----:B------:R0:W-:Y:S02]  /*1600*/  STL [R1+0xc8], R0 ;  /* 0x0000c80001007387 */ /* 0x0001e40000100800 */
[----:B------:R-:W3:Y:S02]  /*1610*/  LDC.U8 R230, c[0x0][0x2a0] ;  /* 0x0000a800ffe67b82 */ /* 0x000ee40000000000 */
[----:B-1----:R-:W2:Y:S04]  /*1620*/  LDL R3, [R1+0x70] ;  /* 0x0000700001037983 */ /* 0x002ea80000100800 */
[----:B------:R-:W2:Y:S01]  /*1630*/  LDL R212, [R1+0x68] ;  /* 0x0000680001d47983 */ /* 0x000ea20000100800 */
[----:B0-----:R-:W-:-:S03]  /*1640*/  IMAD.WIDE.U32 R196, R224, 0x10, R196 ;  /* 0x00000010e0c47825 */ /* 0x001fc600078e00c4 */
[----:B------:R-:W2:Y:S04]  /*1650*/  LDL R0, [R1+0x78] ;  /* 0x0000780001007983 */ /* 0x000ea80000100800 */
[----:B------:R-:W2:Y:S01]  /*1660*/  LDG.E.128 R196, desc[UR4][R196.64] ;  /* 0x00000004c4c47981 */ /* 0x000ea2000c1e1d00 */
[----:B---3--:R-:W-:-:S03]  /*1670*/  IMAD.WIDE.U32 R18, R224, 0x10, R18 ;  /* 0x00000010e0127825 */ /* 0x008fc600078e0012 */
[----:B------:R-:W3:Y:S04]  /*1680*/  LDL R251, [R1+0x64] ;  /* 0x0000640001fb7983 */ /* 0x000ee80000100800 */
[----:B------:R0:W3:Y:S04]  /*1690*/  LDG.E.128 R200, desc[UR4][R18.64] ;  /* 0x0000000412c87981 */ /* 0x0000e8000c1e1d00 */
[----:B------:R-:W3:Y:S01]  /*16a0*/  LDL R246, [R1+0x74] ;  /* 0x0000740001f67983 */ /* 0x000ee20000100800 */
[----:B------:R-:W-:-:S03]  /*16b0*/  ISETP.NE.AND P3, PT, R230, RZ, PT ;  /* 0x000000ffe600720c */ /* 0x000fc60003f65270 */
[----:B------:R-:W3:Y:S04]  /*16c0*/  LDL R245, [R1+0x6c] ;  /* 0x00006c0001f57983 */ /* 0x000ee80000100800 */
[----:B------:R-:W3:Y:S04]  /*16d0*/  LDL R230, [R1+0x7c] ;  /* 0x00007c0001e67983 */ /* 0x000ee80000100800 */
[----:B------:R-:W3:Y:S04]  /*16e0*/  LDL R238, [R1+0x40] ;  /* 0x0000400001ee7983 */ /* 0x000ee80000100800 */
[----:B------:R-:W3:Y:S01]  /*16f0*/  LDL R237, [R1+0x50] ;  /* 0x0000500001ed7983 */ /* 0x000ee20000100800 */
[----:B-----5:R-:W-:-:S02]  /*1700*/  FSEL R15, R216, RZ, !P3 ;  /* 0x000000ffd80f7208 */ /* 0x020fc40005800000 */
[----:B----4-:R-:W-:-:S05]  /*1710*/  SHF.L.U32 R4, R204, 0x10, RZ ;  /* 0x00000010cc047819 */ /* 0x010fca00000006ff */
[----:B0-----:R-:W-:-:S04]  /*1720*/  FADD.FTZ R18, -R15, R4 ;  /* 0x000000040f127221 */ /* 0x001fc80000010100 */
[----:B------:R-:W-:Y:S01]  /*1730*/  FMUL.FTZ R220, R2, R18 ;  /* 0x0000001202dc7220 */ /* 0x000fe20000410000 */
[----:B--2---:R-:W-:-:S05]  /*1740*/  SHF.L.U32 R4, R196, 0x10, RZ ;  /* 0x00000010c4047819 */ /* 0x004fca00000006ff */
[-C--:B------:R-:W-:Y:S01]  /*1750*/  FMUL.FTZ R18, R219, R4.reuse ;  /* 0x00000004db127220 */ /* 0x080fe20000410000 */
[----:B------:R-:W-:Y:S01]  /*1760*/  FADD.FTZ R44, R44, R4 ;  /* 0x000000042c2c7221 */ /* 0x000fe20000010000 */
[----:B------:R-:W-:Y:S01]  /*1770*/  FFMA.FTZ R76, R220, R4, R76 ;  /* 0x00000004dc4c7223 */ /* 0x000fe2000001004c */
[----:B---3--:R-:W-:Y:S02]  /*1780*/  SHF.L.U32 R17, R200, 0x10, RZ ;  /* 0x00000010c8117819 */ /* 0x008fe400000006ff */
[----:B------:R-:W-:-:S03]  /*1790*/  SHF.L.U32 R4, R205, 0x10, RZ ;  /* 0x00000010cd047819 */ /* 0x000fc600000006ff */
[-C--:B------:R-:W-:Y:S02]  /*17a0*/  FFMA.FTZ R3, R3, R17.reuse, R18 ;  /* 0x0000001103037223 */ /* 0x080fe40000010012 */
[----:B------:R-:W-:Y:S01]  /*17b0*/  FADD.FTZ R18, -R15, R4 ;  /* 0x000000040f127221 */ /* 0x000fe20000010100 */
[----:B------:R-:W-:Y:S01]  /*17c0*/  SHF.L.U32 R4, R197, 0x10, RZ ;  /* 0x00000010c5047819 */ /* 0x000fe200000006ff */
[----:B------:R-:W-:Y:S01]  /*17d0*/  FADD.FTZ R108, R108, R17 ;  /* 0x000000116c6c7221 */ /* 0x000fe20000010000 */
[----:B------:R-:W-:Y:S01]  /*17e0*/  FFMA.FTZ R140, R220, R17, R140 ;  /* 0x00000011dc8c7223 */ /* 0x000fe2000001008c */
[----:B------:R-:W-:Y:S01]  /*17f0*/  FMUL.FTZ R219, R2, R18 ;  /* 0x0000001202db7220 */ /* 0x000fe20000410000 */
[----:B------:R-:W-:Y:S02]  /*1800*/  IMAD.U32 R17, R201, 0x10000, RZ ;  /* 0x00010000c9117824 */ /* 0x000fe400078e00ff */
[-C--:B------:R-:W-:Y:S02]  /*1810*/  FMUL.FTZ R18, R212, R4.reuse ;  /* 0x00000004d4127220 */ /* 0x080fe40000410000 */
[--C-:B------:R-:W-:Y:S01]  /*1820*/  FADD.FTZ R110, R110, R17.reuse ;  /* 0x000000116e6e7221 */ /* 0x100fe20000010000 */
[CC--:B------:R-:W-:Y:S01]  /*1830*/  FFMA.FTZ R142, R219.reuse, R17.reuse, R142 ;  /* 0x00000011db8e7223 */ /* 0x0c0fe2000001008e */
[----:B------:R-:W-:Y:S01]  /*1840*/  FFMA.FTZ R0, R0, R17, R18 ;  /* 0x0000001100007223 */ /* 0x000fe20000010012 */
[----:B------:R-:W-:Y:S01]  /*1850*/  PRMT R17, R204, 0x7632, R17 ;  /* 0x00007632cc117816 */ /* 0x000fe20000000011 */
[----:B------:R-:W-:Y:S01]  /*1860*/  FADD.FTZ R46, R46, R4 ;  /* 0x000000042e2e7221 */ /* 0x000fe20000010000 */
[----:B------:R-:W-:Y:S01]  /*1870*/  FFMA.FTZ R78, R219, R4, R78 ;  /* 0x00000004db4e7223 */ /* 0x000fe2000001004e */
[----:B------:R-:W-:-:S02]  /*1880*/  PRMT R4, R196, 0x7632, R4 ;  /* 0x00007632c4047816 */ /* 0x000fc40000000004 */
[----:B------:R-:W-:Y:S02]  /*1890*/  SHF.L.U32 R17, R17, 0x10, RZ ;  /* 0x0000001011117819 */ /* 0x000fe400000006ff */
[----:B------:R-:W-:Y:S02]  /*18a0*/  PRMT R19, R200, 0x7632, R19 ;  /* 0x00007632c8137816 */ /* 0x000fe40000000013 */
[----:B------:R-:W-:Y:S01]  /*18b0*/  SHF.L.U32 R4, R4, 0x10, RZ ;  /* 0x0000001004047819 */ /* 0x000fe200000006ff */
[----:B------:R-:W-:Y:S01]  /*18c0*/  FADD.FTZ R18, -R15, R17 ;  /* 0x000000110f127221 */ /* 0x000fe20000010100 */
[----:B------:R-:W-:-:S03]  /*18d0*/  SHF.L.U32 R17, R19, 0x10, RZ ;  /* 0x0000001013117819 */ /* 0x000fc600000006ff */
[----:B------:R-:W-:Y:S01]  /*18e0*/  FMUL.FTZ R212, R2, R18 ;  /* 0x0000001202d47220 */ /* 0x000fe20000410000 */
[-C--:B------:R-:W-:Y:S01]  /*18f0*/  FMUL.FTZ R18, R251, R4.reuse ;  /* 0x00000004fb127220 */ /* 0x080fe20000410000 */
[----:B------:R-:W-:Y:S02]  /*1900*/  FADD.FTZ R109, R109, R17 ;  /* 0x000000116d6d7221 */ /* 0x000fe40000010000 */
[-C--:B------:R-:W-:Y:S01]  /*1910*/  FFMA.FTZ R141, R212, R17.reuse, R141 ;  /* 0x00000011d48d7223 */ /* 0x080fe2000001008d */
[----:B------:R-:W-:Y:S01]  /*1920*/  FFMA.FTZ R251, R246, R17, R18 ;  /* 0x00000011f6fb7223 */ /* 0x000fe20000010012 */
[----:B------:R-:W-:Y:S01]  /*1930*/  PRMT R17, R205, 0x7632, R17 ;  /* 0x00007632cd117816 */ /* 0x000fe20000000011 */
[----:B------:R-:W-:Y:S01]  /*1940*/  FADD.FTZ R45, R45, R4 ;  /* 0x000000042d2d7221 */ /* 0x000fe20000010000 */
[----:B------:R-:W-:Y:S01]  /*1950*/  FFMA.FTZ R77, R212, R4, R77 ;  /* 0x00000004d44d7223 */ /* 0x000fe2000001004d */
[----:B------:R-:W-:Y:S02]  /*1960*/  PRMT R18, R197, 0x7632, R18 ;  /* 0x00007632c5127816 */ /* 0x000fe40000000012 */
[----:B------:R-:W-:-:S02]  /*1970*/  SHF.L.U32 R4, R17, 0x10, RZ ;  /* 0x0000001011047819 */ /* 0x000fc400000006ff */
[----:B------:R-:W-:Y:S02]  /*1980*/  PRMT R17, R201, 0x7632, R17 ;  /* 0x00007632c9117816 */ /* 0x000fe40000000011 */
[----:B------:R-:W-:Y:S01]  /*1990*/  SHF.L.U32 R196, R18, 0x10, RZ ;  /* 0x0000001012c47819 */ /* 0x000fe200000006ff */
[----:B------:R-:W-:Y:S01]  /*19a0*/  FADD.FTZ R4, -R15, R4 ;  /* 0x000000040f047221 */ /* 0x000fe20000010100 */
[----:B------:R-:W-:Y:S02]  /*19b0*/  SHF.L.U32 R17, R17, 0x10, RZ ;  /* 0x0000001011117819 */ /* 0x000fe400000006ff */
[----:B------:R-:W-:Y:S01]  /*19c0*/  SHF.L.U32 R200, R198, 0x10, RZ ;  /* 0x00000010c6c87819 */ /* 0x000fe200000006ff */
[----:B------:R-:W-:Y:S01]  /*19d0*/  FMUL.FTZ R19, R2, R4 ;  /* 0x0000000402137220 */ /* 0x000fe20000410000 */
[----:B------:R-:W-:Y:S01]  /*19e0*/  FMUL.FTZ R18, R245, R196 ;  /* 0x000000c4f5127220 */ /* 0x000fe20000410000 */
[----:B------:R-:W-:Y:S01]  /*19f0*/  FADD.FTZ R111, R111, R17 ;  /* 0x000000116f6f7221 */ /* 0x000fe20000010000 */
[----:B------:R0:W-:Y:S01]  /*1a00*/  STL [R1+0x14], R3 ;  /* 0x0000140301007387 */ /* 0x0001e20000100800 */
[-C--:B------:R-:W-:Y:S01]  /*1a10*/  FFMA.FTZ R143, R19, R17.reuse, R143 ;  /* 0x00000011138f7223 */ /* 0x080fe2000001008f */
[----:B------:R-:W-:Y:S01]  /*1a20*/  FFMA.FTZ R246, R230, R17, R18 ;  /* 0x00000011e6f67223 */ /* 0x000fe20000010012 */
[----:B------:R-:W-:Y:S01]  /*1a30*/  SHF.L.U32 R17, R202, 0x10, RZ ;  /* 0x00000010ca117819 */ /* 0x000fe200000006ff */
[----:B------:R1:W-:Y:S01]  /*1a40*/  STL [R1+0x10], R0 ;  /* 0x0000100001007387 */ /* 0x0003e20000100800 */
[----:B------:R-:W-:-:S03]  /*1a50*/  FMUL.FTZ R18, R238, R200 ;  /* 0x000000c8ee127220 */ /* 0x000fc60000410000 */
[----:B------:R-:W2:Y:S01]  /*1a60*/  LDL R238, [R1+0x44] ;  /* 0x0000440001ee7983 */ /* 0x000ea20000100800 */
[----:B------:R-:W-:-:S03]  /*1a70*/  FFMA.FTZ R245, R237, R17, R18 ;  /* 0x00000011edf57223 */ /* 0x000fc60000010012 */
[----:B------:R-:W3:Y:S04]  /*1a80*/  LDL R237, [R1+0x54] ;  /* 0x0000540001ed7983 */ /* 0x000ee80000100800 */
[----:B------:R-:W4:Y:S04]  /*1a90*/  LDL R230, [R1+0x48] ;  /* 0x0000480001e67983 */ /* 0x000f280000100800 */
[----:B------:R-:W4:Y:S04]  /*1aa0*/  LDL R205, [R1+0x58] ;  /* 0x0000580001cd7983 */ /* 0x000f280000100800 */
[----:B------:R-:W4:Y:S04]  /*1ab0*/  LDL R204, [R1+0x4c] ;  /* 0x00004c0001cc7983 */ /* 0x000f280000100800 */
[----:B------:R-:W4:Y:S01]  /*1ac0*/  LDL R201, [R1+0x5c] ;  /* 0x00005c0001c97983 */ /* 0x000f220000100800 */
[----:B------:R-:W-:-:S05]  /*1ad0*/  SHF.L.U32 R4, R206, 0x10, RZ ;  /* 0x00000010ce047819 */ /* 0x000fca00000006ff */
[----:B------:R-:W-:Y:S01]  /*1ae0*/  FADD.FTZ R4, -R15, R4 ;  /* 0x000000040f047221 */ /* 0x000fe20000010100 */
[----:B------:R-:W-:Y:S02]  /*1af0*/  PRMT R197, R206, 0x7632, R197 ;  /* 0x00007632cec57816 */ /* 0x000fe400000000c5 */
[----:B------:R-:W-:Y:S01]  /*1b00*/  PRMT R18, R207, 0x7632, R18 ;  /* 0x00007632cf127816 */ /* 0x000fe20000000012 */
[----:B------:R-:W-:Y:S01]  /*1b10*/  FMUL.FTZ R4, R2, R4 ;  /* 0x0000000402047220 */ /* 0x000fe20000410000 */
[----:B------:R-:W-:Y:S01]  /*1b20*/  FADD.FTZ R104, R104, R17 ;  /* 0x0000001168687221 */ /* 0x000fe20000010000 */
[----:B------:R-:W-:Y:S02]  /*1b30*/  SHF.L.U32 R197, R197, 0x10, RZ ;  /* 0x00000010c5c57819 */ /* 0x000fe400000006ff */
[----:B------:R-:W-:Y:S01]  /*1b40*/  FFMA.FTZ R136, R4, R17, R136 ;  /* 0x0000001104887223 */ /* 0x000fe20000010088 */
[----:B------:R-:W-:Y:S01]  /*1b50*/  SHF.L.U32 R18, R18, 0x10, RZ ;  /* 0x0000001012127819 */ /* 0x000fe200000006ff */
[----:B------:R-:W-:Y:S01]  /*1b60*/  IMAD.U32 R17, R207, 0x10000, RZ ;  /* 0x00010000cf117824 */ /* 0x000fe200078e00ff */
        /* <DEDUP_REMOVED lines=8> */
[----:B------:R-:W-:Y:S01]  /*1bf0*/  FFMA.FTZ R79, R19, R196, R79 ;  /* 0x000000c4134f7223 */ /* 0x000fe2000001004f */
[----:B------:R-:W-:Y:S01]  /*1c00*/  SHF.L.U32 R196, R15, 0x10, RZ ;  /* 0x000000100fc47819 */ /* 0x000fe200000006ff */
[C---:B------:R-:W-:Y:S01]  /*1c10*/  FMUL.FTZ R15, R2.reuse, R197 ;  /* 0x000000c5020f7220 */ /* 0x040fe20000410000 */
[----:B------:R-:W-:Y:S01]  /*1c20*/  ISETP.NE.AND.EX P3, PT, RZ, UR9, PT, P3 ;  /* 0x00000009ff007c0c */ /* 0x000fe2000bf65330 */
[----:B------:R-:W-:Y:S02]  /*1c30*/  FMUL.FTZ R17, R2, R17 ;  /* 0x0000001102117220 */ /* 0x000fe40000410000 */
[----:B------:R-:W-:Y:S01]  /*1c40*/  FADD.FTZ R105, R105, R196 ;  /* 0x000000c469697221 */ /* 0x000fe20000010000 */
[----:B------:R-:W-:Y:S01]  /*1c50*/  FFMA.FTZ R137, R15, R196, R137 ;  /* 0x000000c40f897223 */ /* 0x000fe20000010089 */
[----:B------:R-:W-:Y:S01]  /*1c60*/  FADD.FTZ R40, R40, R200 ;  /* 0x000000c828287221 */ /* 0x000fe20000010000 */
[----:B------:R-:W-:Y:S01]  /*1c70*/  FFMA.FTZ R72, R4, R200, R72 ;  /* 0x000000c804487223 */ /* 0x000fe20000010048 */
[----:B------:R-:W-:Y:S01]  /*1c80*/  FADD.FTZ R41, R41, R198 ;  /* 0x000000c629297221 */ /* 0x000fe20000010000 */
[----:B------:R-:W-:Y:S01]  /*1c90*/  FFMA.FTZ R73, R15, R198, R73 ;  /* 0x000000c60f497223 */ /* 0x000fe20000010049 */
[----:B------:R-:W-:Y:S01]  /*1ca0*/  FMUL.FTZ R18, R2, R18 ;  /* 0x0000001202127220 */ /* 0x000fe20000410000 */
[----:B--2---:R-:W-:-:S04]  /*1cb0*/  FMUL.FTZ R197, R238, R198 ;  /* 0x000000c6eec57220 */ /* 0x004fc80000410000 */
[----:B---3--:R-:W-:Y:S01]  /*1cc0*/  FFMA.FTZ R238, R237, R196, R197 ;  /* 0x000000c4edee7223 */ /* 0x008fe200000100c5 */
[----:B------:R-:W-:Y:S02]  /*1cd0*/  SHF.L.U32 R196, R199, 0x10, RZ ;  /* 0x00000010c7c47819 */ /* 0x000fe400000006ff */
[----:B------:R-:W-:-:S03]  /*1ce0*/  SHF.L.U32 R197, R203, 0x10, RZ ;  /* 0x00000010cbc57819 */ /* 0x000fc600000006ff */
[-C--:B----4-:R-:W-:Y:S01]  /*1cf0*/  FMUL.FTZ R200, R230, R196.reuse ;  /* 0x000000c4e6c87220 */ /* 0x090fe20000410000 */
[----:B------:R-:W-:Y:S01]  /*1d00*/  FADD.FTZ R42, R42, R196 ;  /* 0x000000c42a2a7221 */ /* 0x000fe20000010000 */
[C---:B------:R-:W-:Y:S01]  /*1d10*/  FFMA.FTZ R74, R17.reuse, R196, R74 ;  /* 0x000000c4114a7223 */ /* 0x040fe2000001004a */
[----:B------:R-:W-:Y:S01]  /*1d20*/  @P3 LEA R196, P4, R224, UR8, 0x4 ;  /* 0x00000008e0c43c11 */ /* 0x000fe2000f8820ff */
[----:B------:R-:W-:Y:S01]  /*1d30*/  FADD.FTZ R106, R106, R197 ;  /* 0x000000c56a6a7221 */ /* 0x000fe20000010000 */
[-C--:B------:R-:W-:Y:S01]  /*1d40*/  FFMA.FTZ R138, R17, R197.reuse, R138 ;  /* 0x000000c5118a7223 */ /* 0x080fe2000001008a */
[----:B------:R-:W-:Y:S01]  /*1d50*/  FFMA.FTZ R237, R205, R197, R200 ;  /* 0x000000c5cded7223 */ /* 0x000fe200000100c8 */
[----:B------:R-:W-:-:S05]  /*1d60*/  @P3 LEA.HI.X R197, R224, UR9, RZ, 0x4, P4 ;  /* 0x00000009e0c53c11 */ /* 0x000fca000a0f24ff */
[----:B------:R2:W5:Y:S02]  /*1d70*/  @P3 LDG.E.128 R176, desc[UR4][R196.64] ;  /* 0x00000004c4b03981 */ /* 0x000564000c1e1d00 */
[----:B--2---:R-:W-:Y:S02]  /*1d80*/  PRMT R196, R199, 0x7632, R196 ;  /* 0x00007632c7c47816 */ /* 0x004fe400000000c4 */
        /* <DEDUP_REMOVED lines=9> */
[----:B------:R-:W-:Y:S01]  /*1e20*/  FADD.FTZ R196, R222, R3 ;  /* 0x00000003dec47221 */ /* 0x000fe20000010000 */
[----:B------:R-:W-:Y:S02]  /*1e30*/  FFMA.FTZ R197, R220, R3, R223 ;  /* 0x00000003dcc57223 */ /* 0x000fe400000100df */
[----:B0-----:R0:W5:Y:S01]  /*1e40*/  LDL.LU R3, [R1+0xcc] ;  /* 0x0000cc0001037983 */ /* 0x0011620000300800 */
[----:B------:R-:W-:Y:S01]  /*1e50*/  FADD.FTZ R196, R196, R251 ;  /* 0x000000fbc4c47221 */ /* 0x000fe20000010000 */
[----:B------:R-:W-:-:S03]  /*1e60*/  FFMA.FTZ R197, R212, R251, R197 ;  /* 0x000000fbd4c57223 */ /* 0x000fc600000100c5 */
[----:B------:R-:W-:Y:S01]  /*1e70*/  FADD.FTZ R196, R196, R0 ;  /* 0x00000000c4c47221 */ /* 0x000fe20000010000 */
[----:B------:R-:W-:Y:S02]  /*1e80*/  FFMA.FTZ R197, R219, R0, R197 ;  /* 0x00000000dbc57223 */ /* 0x000fe400000100c5 */
[----:B-1----:R0:W5:Y:S01]  /*1e90*/  LDL.LU R0, [R1+0xc8] ;  /* 0x0000c80001007983 */ /* 0x0021620000300800 */
        /* <DEDUP_REMOVED lines=9> */
[----:B------:R-:W-:Y:S01]  /*1f30*/  FADD.FTZ R222, R196, R230 ;  /* 0x000000e6c4de7221 */ /* 0x000fe20000010000 */
[----:B0-----:R-:W-:-:S07]  /*1f40*/  FFMA.FTZ R223, R18, R230, R197 ;  /* 0x000000e612df7223 */ /* 0x001fce00000100c5 */
.L_x_672:
[----:B------:R-:W-:Y:S05]  /*1f50*/  BSYNC B0 ;  /* 0x0000000000007941 */ /* 0x000fea0003800000 */
.L_x_671:
[----:B------:R-:W-:Y:S04]  /*1f60*/  BSSY B0, `(.L_x_673) ;  /* 0x0000095000007945 */ /* 0x000fe80003800000 */
[----:B------:R-:W-:Y:S05]  /*1f70*/  @!P2 BRA `(.L_x_674) ;  /* 0x00000008004ca947 */ /* 0x000fea0003800000 */
[----:B------:R-:W0:Y:S01]  /*1f80*/  LDC.64 R196, c[0x0][0x2c0] ;  /* 0x0000b000ffc47b82 */ /* 0x000e220000000a00 */
[----:B------:R-:W2:Y:S04]  /*1f90*/  LDL R217, [R1+0x20] ;  /* 0x0000200001d97983 */ /* 0x000ea80000100800 */
[----:B------:R-:W3:Y:S01]  /*1fa0*/  LDL R250, [R1+0x30] ;  /* 0x0000300001fa7983 */ /* 0x000ee20000100800 */
[C---:B------:R-:W-:Y:S02]  /*1fb0*/  LEA R198, P3, R224.reuse, UR10, 0x4 ;  /* 0x0000000ae0c67c11 */ /* 0x040fe4000f8620ff */
[----:B------:R-:W1:Y:S01]  /*1fc0*/  LDC.64 R8, c[0x0][0x2b8] ;  /* 0x0000ae00ff087b82 */ /* 0x000e620000000a00 */
[----:B-----5:R3:W-:Y:S01]  /*1fd0*/  STL [R1+0xc8], R0 ;  /* 0x0000c80001007387 */ /* 0x0207e20000100800 */
[----:B------:R-:W-:-:S03]  /*1fe0*/  LEA.HI.X R199, R224, UR11, RZ, 0x4, P3 ;  /* 0x0000000be0c77c11 */ /* 0x000fc600098f24ff */
[----:B------:R-:W4:Y:S03]  /*1ff0*/  LDL R211, [R1+0x38] ;  /* 0x0000380001d37983 */ /* 0x000f260000100800 */
[----:B------:R-:W1:Y:S01]  /*2000*/  LDC.U8 R229, c[0x0][0x2a0] ;  /* 0x0000a800ffe57b82 */ /* 0x000e620000000000 */
[----:B------:R-:W2:Y:S04]  /*2010*/  LDG.E.128 R204, desc[UR4][R198.64] ;  /* 0x00000004c6cc7981 */ /* 0x000ea8000c1e1d00 */
[----:B------:R-:W4:Y:S01]  /*2020*/  LDL R244, [R1+0x24] ;  /* 0x0000240001f47983 */ /* 0x000f220000100800 */
[----:B0-----:R-:W-:-:S03]  /*2030*/  IMAD.WIDE.U32 R196, R224, 0x10, R196 ;  /* 0x00000010e0c47825 */ /* 0x001fc600078e00c4 */
[----:B------:R-:W4:Y:S04]  /*2040*/  LDL R243, [R1+0x34] ;  /* 0x0000340001f37983 */ /* 0x000f280000100800 */
[----:B------:R-:W4:Y:S01]  /*2050*/  LDL R236, [R1+0x2c] ;  /* 0x00002c0001ec7983 */ /* 0x000f220000100800 */
[----:B-1----:R-:W-:-:S03]  /*2060*/  IMAD.WIDE.U32 R8, R224, 0x10, R8 ;  /* 0x00000010e0087825 */ /* 0x002fc600078e0008 */
[----:B------:R-:W3:Y:S04]  /*2070*/  LDG.E.128 R196, desc[UR4][R196.64] ;  /* 0x00000004c4c47981 */ /* 0x000ee8000c1e1d00 */
[----:B------:R0:W4:Y:S01]  /*2080*/  LDG.E.128 R200, desc[UR4][R8.64] ;  /* 0x0000000408c87981 */ /* 0x000122000c1e1d00 */
[----:B------:R-:W-:-:S03]  /*2090*/  ISETP.NE.AND P3, PT, R229, RZ, PT ;  /* 0x000000ffe500720c */ /* 0x000fc60003f65270 */
[----:B------:R-:W4:Y:S04]  /*20a0*/  LDL R234, [R1+0x3c] ;  /* 0x00003c0001ea7983 */ /* 0x000f280000100800 */
[----:B------:R-:W4:Y:S01]  /*20b0*/  LDL R229, [R1+0x28] ;  /* 0x0000280001e57983 */ /* 0x000f220000100800 */
[----:B0-----:R-:W-:Y:S02]  /*20c0*/  FSEL R8, R216, RZ, !P3 ;  /* 0x000000ffd8087208 */ /* 0x001fe40005800000 */
[----:B------:R-:W-:-:S04]  /*20d0*/  ISETP.NE.U32.AND P3, PT, RZ, UR8, PT ;  /* 0x00000008ff007c0c */ /* 0x000fc8000bf65070 */
[----:B------:R-:W-:Y:S01]  /*20e0*/  ISETP.NE.AND.EX P3, PT, RZ, UR9, PT, P3 ;  /* 0x00000009ff007c0c */ /* 0x000fe2000bf65330 */
[----:B--2---:R-:W-:-:S04]  /*20f0*/  IMAD.U32 R5, R204, 0x10000, RZ ;  /* 0x00010000cc057824 */ /* 0x004fc800078e00ff */
[----:B------:R-:W-:-:S04]  /*2100*/  FADD.FTZ R9, -R8, R5 ;  /* 0x0000000508097221 */ /* 0x000fc80000010100 */
[----:B------:R-:W-:Y:S01]  /*2110*/  FMUL.FTZ R218, R2, R9 ;  /* 0x0000000902da7220 */ /* 0x000fe20000410000 */
[----:B---3--:R-:W-:Y:S02]  /*2120*/  SHF.L.U32 R5, R196, 0x10, RZ ;  /* 0x00000010c4057819 */ /* 0x008fe400000006ff */
[----:B----4-:R-:W-:-:S03]  /*2130*/  SHF.L.U32 R6, R200, 0x10, RZ ;  /* 0x00000010c8067819 */ /* 0x010fc600000006ff */
[-C--:B------:R-:W-:Y:S01]  /*2140*/  FMUL.FTZ R9, R217, R5.reuse ;  /* 0x00000005d9097220 */ /* 0x080fe20000410000 */
[----:B------:R-:W-:Y:S01]  /*2150*/  FADD.FTZ R36, R36, R5 ;  /* 0x0000000524247221 */ /* 0x000fe20000010000 */
[----:B------:R-:W-:Y:S01]  /*2160*/  FFMA.FTZ R68, R218, R5, R68 ;  /* 0x00000005da447223 */ /* 0x000fe20000010044 */
[----:B------:R-:W-:Y:S01]  /*2170*/  SHF.L.U32 R5, R205, 0x10, RZ ;  /* 0x00000010cd057819 */ /* 0x000fe200000006ff */
[----:B------:R-:W-:-:S04]  /*2180*/  FFMA.FTZ R0, R250, R6, R9 ;  /* 0x00000006fa007223 */ /* 0x000fc80000010009 */
        /* <DEDUP_REMOVED lines=11> */
[--C-:B------:R-:W-:Y:S01]  /*2240*/  FADD.FTZ R38, R38, R5.reuse ;  /* 0x0000000526267221 */ /* 0x100fe20000010000 */
        /* <DEDUP_REMOVED lines=8> */
[-C--:B------:R-:W-:Y:S01]  /*22d0*/  FMUL.FTZ R9, R244, R5.reuse ;  /* 0x00000005f4097220 */ /* 0x080fe20000410000 */
[--C-:B------:R-:W-:Y:S02]  /*22e0*/  FADD.FTZ R101, R101, R6.reuse ;  /* 0x0000000665657221 */ /* 0x100fe40000010000 */
[-C--:B------:R-:W-:Y:S01]  /*22f0*/  FFMA.FTZ R133, R211, R6.reuse, R133 ;  /* 0x00000006d3857223 */ /* 0x080fe20000010085 */
[----:B------:R-:W-:Y:S01]  /*2300*/  FFMA.FTZ R250, R243, R6, R9 ;  /* 0x00000006f3fa7223 */ /* 0x000fe20000010009 */
[----:B------:R-:W-:Y:S01]  /*2310*/  PRMT R6, R205, 0x7632, R6 ;  /* 0x00007632cd067816 */ /* 0x000fe20000000006 */
[----:B------:R-:W-:Y:S01]  /*2320*/  FADD.FTZ R37, R37, R5 ;  /* 0x0000000525257221 */ /* 0x000fe20000010000 */
[----:B------:R-:W-:Y:S01]  /*2330*/  FFMA.FTZ R69, R211, R5, R69 ;  /* 0x00000005d3457223 */ /* 0x000fe20000010045 */
[----:B------:R-:W-:Y:S02]  /*2340*/  PRMT R9, R197, 0x7632, R9 ;  /* 0x00007632c5097816 */ /* 0x000fe40000000009 */
[----:B------:R-:W-:-:S02]  /*2350*/  SHF.L.U32 R5, R6, 0x10, RZ ;  /* 0x0000001006057819 */ /* 0x000fc400000006ff */
[----:B------:R-:W-:Y:S01]  /*2360*/  PRMT R6, R201, 0x7632, R6 ;  /* 0x00007632c9067816 */ /* 0x000fe20000000006 */
[----:B------:R-:W-:Y:S02]  /*2370*/  IMAD.U32 R196, R9, 0x10000, RZ ;  /* 0x0001000009c47824 */ /* 0x000fe400078e00ff */
[----:B------:R-:W-:Y:S01]  /*2380*/  FADD.FTZ R5, -R8, R5 ;  /* 0x0000000508057221 */ /* 0x000fe20000010100 */
[----:B------:R-:W-:Y:S01]  /*2390*/  SHF.L.U32 R9, R6, 0x10, RZ ;  /* 0x0000001006097819 */ /* 0x000fe200000006ff */
[----:B------:R-:W-:Y:S01]  /*23a0*/  FMUL.FTZ R12, R236, R196 ;  /* 0x000000c4ec0c7220 */ /* 0x000fe20000410000 */
[----:B------:R-:W-:Y:S01]  /*23b0*/  SHF.L.U32 R6, R206, 0x10, RZ ;  /* 0x00000010ce067819 */ /* 0x000fe200000006ff */
[----:B------:R-:W-:Y:S01]  /*23c0*/  FMUL.FTZ R5, R2, R5 ;  /* 0x0000000502057220 */ /* 0x000fe20000410000 */
[----:B------:R-:W-:Y:S01]  /*23d0*/  SHF.L.U32 R200, R198, 0x10, RZ ;  /* 0x00000010c6c87819 */ /* 0x000fe200000006ff */
[----:B------:R-:W-:Y:S01]  /*23e0*/  FADD.FTZ R103, R103, R9 ;  /* 0x0000000967677221 */ /* 0x000fe20000010000 */
[-C--:B------:R-:W-:Y:S01]  /*23f0*/  FFMA.FTZ R244, R234, R9.reuse, R12 ;  /* 0x00000009eaf47223 */ /* 0x080fe2000001000c */
[----:B------:R-:W-:Y:S01]  /*2400*/  FFMA.FTZ R135, R5, R9, R135 ;  /* 0x0000000905877223 */ /* 0x000fe20000010087 */
[----:B------:R-:W-:Y:S01]  /*2410*/  SHF.L.U32 R9, R202, 0x10, RZ ;  /* 0x00000010ca097819 */ /* 0x000fe200000006ff */
[----:B------:R-:W-:Y:S01]  /*2420*/  FADD.FTZ R6, -R8, R6 ;  /* 0x0000000608067221 */ /* 0x000fe20000010100 */
[----:B------:R-:W-:Y:S01]  /*2430*/  FMUL.FTZ R12, R168, R200 ;  /* 0x000000c8a80c7220 */ /* 0x000fe20000410000 */
[----:B------:R-:W-:-:S02]  /*2440*/  PRMT R197, R206, 0x7632, R197 ;  /* 0x00007632cec57816 */ /* 0x000fc400000000c5 */
[----:B------:R-:W-:Y:S01]  /*2450*/  FMUL.FTZ R6, R2, R6 ;  /* 0x0000000602067220 */ /* 0x000fe20000410000 */
[-CC-:B------:R-:W-:Y:S01]  /*2460*/  FFMA.FTZ R243, R172, R9.reuse, R12.reuse ;  /* 0x00000009acf37223 */ /* 0x180fe2000001000c */
[C---:B------:R-:W-:Y:S01]  /*2470*/  PRMT R12, R207.reuse, 0x7632, R12 ;  /* 0x00007632cf0c7816 */ /* 0x040fe2000000000c */
[----:B------:R-:W-:Y:S01]  /*2480*/  FADD.FTZ R96, R96, R9 ;  /* 0x0000000960607221 */ /* 0x000fe20000010000 */
[----:B------:R-:W-:Y:S01]  /*2490*/  FFMA.FTZ R128, R6, R9, R128 ;  /* 0x0000000906807223 */ /* 0x000fe20000010080 */
[----:B------:R-:W-:Y:S02]  /*24a0*/  SHF.L.U32 R9, R207, 0x10, RZ ;  /* 0x00000010cf097819 */ /* 0x000fe400000006ff */
[----:B------:R-:W-:Y:S02]  /*24b0*/  SHF.L.U32 R197, R197, 0x10, RZ ;  /* 0x00000010c5c57819 */ /* 0x000fe400000006ff */
[----:B------:R-:W-:Y:S01]  /*24c0*/  SHF.L.U32 R12, R12, 0x10, RZ ;  /* 0x000000100c0c7819 */ /* 0x000fe200000006ff */
[----:B------:R-:W-:Y:S01]  /*24d0*/  FADD.FTZ R9, -R8, R9 ;  /* 0x0000000908097221 */ /* 0x000fe20000010100 */
[----:B------:R-:W-:Y:S01]  /*24e0*/  PRMT R198, R198, 0x7632, R198 ;  /* 0x00007632c6c67816 */ /* 0x000fe200000000c6 */
[----:B------:R-:W-:-:S02]  /*24f0*/  FADD.FTZ R197, -R8, R197 ;  /* 0x000000c508c57221 */ /* 0x000fc40000010100 */
[----:B------:R-:W-:Y:S01]  /*2500*/  FADD.FTZ R12, -R8, R12 ;  /* 0x0000000c080c7221 */ /* 0x000fe20000010100 */
        /* <DEDUP_REMOVED lines=11> */
[----:B------:R-:W-:Y:S01]  /*25c0*/  FMUL.FTZ R9, R2, R9 ;  /* 0x0000000902097220 */ /* 0x000fe20000410000 */
[----:B------:R-:W-:Y:S01]  /*25d0*/  FADD.FTZ R32, R32, R200 ;  /* 0x000000c820207221 */ /* 0x000fe20000010000 */
[----:B------:R-:W-:Y:S01]  /*25e0*/  FFMA.FTZ R64, R6, R200, R64 ;  /* 0x000000c806407223 */ /* 0x000fe20000010040 */
[----:B------:R-:W-:Y:S01]  /*25f0*/  SHF.L.U32 R197, R203, 0x10, RZ ;  /* 0x00000010cbc57819 */ /* 0x000fe200000006ff */
[-C--:B------:R-:W-:Y:S01]  /*2600*/  FMUL.FTZ R200, R170, R196.reuse ;  /* 0x000000c4aac87220 */ /* 0x080fe20000410000 */
[----:B------:R-:W-:Y:S01]  /*2610*/  FADD.FTZ R34, R34, R196 ;  /* 0x000000c422227221 */ /* 0x000fe20000010000 */
[C---:B------:R-:W-:Y:S01]  /*2620*/  FFMA.FTZ R66, R9.reuse, R196, R66 ;  /* 0x000000c409427223 */ /* 0x040fe20000010042 */
[----:B------:R-:W-:Y:S01]  /*2630*/  @P3 LEA R196, P4, R224, UR8, 0x4 ;  /* 0x00000008e0c43c11 */ /* 0x000fe2000f8820ff */
[----:B------:R-:W-:Y:S01]  /*2640*/  FADD.FTZ R98, R98, R197 ;  /* 0x000000c562627221 */ /* 0x000fe20000010000 */
[-C--:B------:R-:W-:Y:S01]  /*2650*/  FFMA.FTZ R130, R9, R197.reuse, R130 ;  /* 0x000000c509827223 */ /* 0x080fe20000010082 */
[----:B------:R-:W-:Y:S01]  /*2660*/  FFMA.FTZ R234, R174, R197, R200 ;  /* 0x000000c5aeea7223 */ /* 0x000fe200000100c8 */
[----:B------:R-:W-:-:S05]  /*2670*/  @P3 LEA.HI.X R197, R224, UR9, RZ, 0x4, P4 ;  /* 0x00000009e0c53c11 */ /* 0x000fca000a0f24ff */
[----:B------:R0:W5:Y:S01]  /*2680*/  @P3 LDG.E.128 R180, desc[UR4][R196.64] ;  /* 0x00000004c4b43981 */ /* 0x000162000c1e1d00 */
[----:B------:R-:W-:Y:S01]  /*2690*/  FADD.FTZ R33, R33, R198 ;  /* 0x000000c621217221 */ /* 0x000fe20000010000 */
[----:B------:R-:W-:Y:S01]  /*26a0*/  FFMA.FTZ R65, R8, R198, R65 ;  /* 0x000000c608417223 */ /* 0x000fe20000010041 */
[----:B0-----:R-:W-:Y:S02]  /*26b0*/  PRMT R196, R199, 0x7632, R196 ;  /* 0x00007632c7c47816 */ /* 0x001fe400000000c4 */
[----:B------:R-:W-:Y:S02]  /*26c0*/  PRMT R197, R203, 0x7632, R197 ;  /* 0x00007632cbc57816 */ /* 0x000fe400000000c5 */
[----:B------:R-:W-:Y:S01]  /*26d0*/  SHF.L.U32 R196, R196, 0x10, RZ ;  /* 0x00000010c4c47819 */ /* 0x000fe200000006ff */
[----:B------:R-:W-:Y:S01]  /*26e0*/  FMUL.FTZ R12, R2, R12 ;  /* 0x0000000c020c7220 */ /* 0x000fe20000410000 */
[----:B------:R-:W-:Y:S01]  /*26f0*/  SHF.L.U32 R197, R197, 0x10, RZ ;  /* 0x00000010c5c57819 */ /* 0x000fe200000006ff */
[----:B------:R-:W-:Y:S02]  /*2700*/  STL [R1+0xc], R0 ;  /* 0x00000c0001007387 */ /* 0x000fe40000100800 */
[-C--:B------:R-:W-:Y:S01]  /*2710*/  FMUL.FTZ R198, R171, R196.reuse ;  /* 0x000000c4abc67220 */ /* 0x080fe20000410000 */
[----:B------:R-:W-:Y:S01]  /*2720*/  MOV R204, R229 ;  /* 0x000000e500cc7202 */ /* 0x000fe20000000f00 */
[----:B------:R0:W-:Y:S01]  /*2730*/  STL [R1+0x8], R229 ;  /* 0x000008e501007387 */ /* 0x0001e20000100800 */
[----:B------:R-:W-:Y:S01]  /*2740*/  FADD.FTZ R99, R99, R197 ;  /* 0x000000c563637221 */ /* 0x000fe20000010000 */
[CC--:B------:R-:W-:Y:S01]  /*2750*/  FFMA.FTZ R131, R12.reuse, R197.reuse, R131 ;  /* 0x000000c50c837223 */ /* 0x0c0fe20000010083 */
[----:B------:R-:W-:Y:S01]  /*2760*/  FADD.FTZ R35, R35, R196 ;  /* 0x000000c423237221 */ /* 0x000fe20000010000 */
[----:B------:R-:W-:Y:S01]  /*2770*/  FFMA.FTZ R67, R12, R196, R67 ;  /* 0x000000c40c437223 */ /* 0x000fe20000010043 */
[----:B------:R-:W-:Y:S01]  /*2780*/  FADD.FTZ R196, R222, R0 ;  /* 0x00000000dec47221 */ /* 0x000fe20000010000 */
[----:B0-----:R-:W-:Y:S01]  /*2790*/  FFMA.FTZ R229, R175, R197, R198 ;  /* 0x000000c5afe57223 */ /* 0x001fe200000100c6 */
[----:B------:R-:W-:-:S02]  /*27a0*/  FFMA.FTZ R197, R218, R0, R223 ;  /* 0x00000000dac57223 */ /* 0x000fc400000100df */
[----:B------:R0:W5:Y:S01]  /*27b0*/  LDL.LU R0, [R1+0xc8] ;  /* 0x0000c80001007983 */ /* 0x0001620000300800 */
        /* <DEDUP_REMOVED lines=15> */
.L_x_674:
[----:B------:R-:W-:Y:S05]  /*28b0*/  BSYNC B0 ;  /* 0x0000000000007941 */ /* 0x000fea0003800000 */
.L_x_673:
[----:B------:R-:W2:Y:S04]  /*28c0*/  LDL R197, [R1+0xc4] ;  /* 0x0000c40001c57983 */ /* 0x000ea80000100800 */
[----:B------:R-:W3:Y:S01]  /*28d0*/  LDL.LU R196, [R1+0x1c] ;  /* 0x00001c0001c47983 */ /* 0x000ee20000300800 */
[----:B------:R-:W-:Y:S01]  /*28e0*/  BSSY B0, `(.L_x_675) ;  /* 0x000008b000007945 */ /* 0x000fe20003800000 */
[----:B--2---:R-:W-:Y:S02]  /*28f0*/  ISETP.NE.AND P4, PT, R197, RZ, PT ;  /* 0x000000ffc500720c */ /* 0x004fe40003f85270 */
[----:B---3--:R-:W-:-:S11]  /*2900*/  LOP3.LUT P3, RZ, R196, 0xff, RZ, 0xc0, !PT ;  /* 0x000000ffc4ff7812 */ /* 0x008fd6000786c0ff */
[----:B------:R-:W-:Y:S05]  /*2910*/  @!P4 BRA `(.L_x_676) ;  /* 0x00000008001cc947 */ /* 0x000fea0003800000 */
[----:B------:R-:W0:Y:S01]  /*2920*/  LDC.64 R196, c[0x0][0x2c0] ;  /* 0x0000b000ffc47b82 */ /* 0x000e220000000a00 */
[----:B------:R-:W-:-:S04]  /*2930*/  LEA R198, P4, R224, UR10, 0x4 ;  /* 0x0000000ae0c67c11 */ /* 0x000fc8000f8820ff */
[----:B------:R-:W-:-:S03]  /*2940*/  LEA.HI.X R199, R224, UR11, RZ, 0x4, P4 ;  /* 0x0000000be0c77c11 */ /* 0x000fc6000a0f24ff */
[----:B------:R-:W1:Y:S02]  /*2950*/  LDC.64 R10, c[0x0][0x2b8] ;  /* 0x0000ae00ff0a7b82 */ /* 0x000e640000000a00 */
[----:B------:R-:W2:Y:S06]  /*2960*/  LDG.E.128 R204, desc[UR4][R198.64] ;  /* 0x00000004c6cc7981 */ /* 0x000eac000c1e1d00 */
[----:B------:R-:W3:Y:S01]  /*2970*/  LDC.U8 R228, c[0x0][0x2a0] ;  /* 0x0000a800ffe47b82 */ /* 0x000ee20000000000 */
[----:B0-----:R-:W-:-:S06]  /*2980*/  IMAD.WIDE.U32 R196, R224, 0x10, R196 ;  /* 0x00000010e0c47825 */ /* 0x001fcc00078e00c4 */
[----:B------:R-:W4:Y:S01]  /*2990*/  LDG.E.128 R196, desc[UR4][R196.64] ;  /* 0x00000004c4c47981 */ /* 0x000f22000c1e1d00 */
[----:B-1----:R-:W-:-:S05]  /*29a0*/  IMAD.WIDE.U32 R10, R224, 0x10, R10 ;  /* 0x00000010e00a7825 */ /* 0x002fca00078e000a */
[----:B------:R0:W4:Y:S01]  /*29b0*/  LDG.E.128 R200, desc[UR4][R10.64] ;  /* 0x000000040ac87981 */ /* 0x000122000c1e1d00 */
[----:B------:R-:W-:-:S04]  /*29c0*/  ISETP.NE.U32.AND P4, PT, RZ, UR8, PT ;  /* 0x00000008ff007c0c */ /* 0x000fc8000bf85070 */
[----:B------:R-:W-:-:S13]  /*29d0*/  ISETP.NE.AND.EX P4, PT, RZ, UR9, PT, P4 ;  /* 0x00000009ff007c0c */ /* 0x000fda000bf85340 */
[----:B0-----:R-:W-:-:S04]  /*29e0*/  @P4 LEA R10, P5, R224, UR8, 0x4 ;  /* 0x00000008e00a4c11 */ /* 0x001fc8000f8a20ff */
[----:B------:R-:W-:-:S05]  /*29f0*/  @P4 LEA.HI.X R11, R224, UR9, RZ, 0x4, P5 ;  /* 0x00000009e00b4c11 */ /* 0x000fca000a8f24ff */
[----:B------:R2:W5:Y:S01]  /*2a00*/  @P4 LDG.E.128 R184, desc[UR4][R10.64] ;  /* 0x000000040ab84981 */ /* 0x000562000c1e1d00 */
[----:B---3--:R-:W-:-:S04]  /*2a10*/  ISETP.NE.AND P4, PT, R228, RZ, PT ;  /* 0x000000ffe400720c */ /* 0x008fc80003f85270 */
[----:B-----5:R-:W-:Y:S02]  /*2a20*/  FSEL R7, R216, RZ, !P4 ;  /* 0x000000ffd8077208 */ /* 0x020fe40006000000 */
[----:B--2---:R-:W-:-:S05]  /*2a30*/  SHF.L.U32 R10, R204, 0x10, RZ ;  /* 0x00000010cc0a7819 */ /* 0x004fca00000006ff */
[----:B------:R-:W-:-:S04]  /*2a40*/  FADD.FTZ R214, -R7, R10 ;  /* 0x0000000a07d67221 */ /* 0x000fc80000010100 */
[----:B------:R-:W-:Y:S01]  /*2a50*/  FMUL.FTZ R227, R2, R214 ;  /* 0x000000d602e37220 */ /* 0x000fe20000410000 */
[----:B----4-:R-:W-:-:S05]  /*2a60*/  SHF.L.U32 R10, R196, 0x10, RZ ;  /* 0x00000010c40a7819 */ /* 0x010fca00000006ff */
[-C--:B------:R-:W-:Y:S01]  /*2a70*/  FMUL.FTZ R214, R156, R10.reuse ;  /* 0x0000000a9cd67220 */ /* 0x080fe20000410000 */
[----:B------:R-:W-:Y:S01]  /*2a80*/  FADD.FTZ R28, R28, R10 ;  /* 0x0000000a1c1c7221 */ /* 0x000fe20000010000 */
[----:B------:R-:W-:Y:S01]  /*2a90*/  SHF.L.U32 R11, R200, 0x10, RZ ;  /* 0x00000010c80b7819 */ /* 0x000fe200000006ff */
[----:B------:R-:W-:Y:S01]  /*2aa0*/  FFMA.FTZ R60, R227, R10, R60 ;  /* 0x0000000ae33c7223 */ /* 0x000fe2000001003c */
[----:B------:R-:W-:-:S03]  /*2ab0*/  SHF.L.U32 R10, R205, 0x10, RZ ;  /* 0x00000010cd0a7819 */ /* 0x000fc600000006ff */
[-C--:B------:R-:W-:Y:S02]  /*2ac0*/  FFMA.FTZ R216, R164, R11.reuse, R214 ;  /* 0x0000000ba4d87223 */ /* 0x080fe400000100d6 */
[----:B------:R-:W-:Y:S01]  /*2ad0*/  FADD.FTZ R214, -R7, R10 ;  /* 0x0000000a07d67221 */ /* 0x000fe20000010100 */
[----:B------:R-:W-:Y:S02]  /*2ae0*/  IMAD.U32 R10, R197, 0x10000, RZ ;  /* 0x00010000c50a7824 */ /* 0x000fe400078e00ff */
[----:B------:R-:W-:Y:S01]  /*2af0*/  FADD.FTZ R92, R92, R11 ;  /* 0x0000000b5c5c7221 */ /* 0x000fe20000010000 */
[----:B------:R-:W-:Y:S01]  /*2b00*/  FFMA.FTZ R124, R227, R11, R124 ;  /* 0x0000000be37c7223 */ /* 0x000fe2000001007c */
[----:B------:R-:W-:Y:S01]  /*2b10*/  SHF.L.U32 R11, R201, 0x10, RZ ;  /* 0x00000010c90b7819 */ /* 0x000fe200000006ff */
[----:B------:R-:W-:Y:S01]  /*2b20*/  FMUL.FTZ R226, R2, R214 ;  /* 0x000000d602e27220 */ /* 0x000fe20000410000 */
[----:B------:R-:W-:-:S03]  /*2b30*/  FMUL.FTZ R214, R158, R10 ;  /* 0x0000000a9ed67220 */ /* 0x000fc60000410000 */
[--C-:B------:R-:W-:Y:S01]  /*2b40*/  FADD.FTZ R94, R94, R11.reuse ;  /* 0x0000000b5e5e7221 */ /* 0x100fe20000010000 */
        /* <DEDUP_REMOVED lines=18> */
[----:B------:R-:W-:Y:S02]  /*2c70*/  FFMA.FTZ R61, R221, R10, R61 ;  /* 0x0000000add3d7223 */ /* 0x000fe4000001003d */
[----:B------:R-:W-:-:S02]  /*2c80*/  SHF.L.U32 R10, R11, 0x10, RZ ;  /* 0x000000100b0a7819 */ /* 0x000fc400000006ff */
[----:B------:R-:W-:Y:S02]  /*2c90*/  PRMT R196, R197, 0x7632, R196 ;  /* 0x00007632c5c47816 */ /* 0x000fe400000000c4 */
[----:B------:R-:W-:Y:S01]  /*2ca0*/  PRMT R11, R201, 0x7632, R11 ;  /* 0x00007632c90b7816 */ /* 0x000fe2000000000b */
[----:B------:R-:W-:Y:S01]  /*2cb0*/  FADD.FTZ R197, -R7, R10 ;  /* 0x0000000a07c57221 */ /* 0x000fe20000010100 */
[----:B------:R-:W-:Y:S02]  /*2cc0*/  SHF.L.U32 R10, R196, 0x10, RZ ;  /* 0x00000010c40a7819 */ /* 0x000fe400000006ff */
[----:B------:R-:W-:Y:S01]  /*2cd0*/  SHF.L.U32 R196, R11, 0x10, RZ ;  /* 0x000000100bc47819 */ /* 0x000fe200000006ff */
[----:B------:R-:W-:Y:S01]  /*2ce0*/  FMUL.FTZ R215, R2, R197 ;  /* 0x000000c502d77220 */ /* 0x000fe20000410000 */
[----:B------:R-:W-:Y:S01]  /*2cf0*/  SHF.L.U32 R11, R206, 0x10, RZ ;  /* 0x00000010ce0b7819 */ /* 0x000fe200000006ff */
[----:B------:R-:W-:Y:S02]  /*2d00*/  FMUL.FTZ R197, R159, R10 ;  /* 0x0000000a9fc57220 */ /* 0x000fe40000410000 */
[----:B------:R-:W-:Y:S01]  /*2d10*/  FADD.FTZ R95, R95, R196 ;  /* 0x000000c45f5f7221 */ /* 0x000fe20000010000 */
[-C--:B------:R-:W-:Y:S01]  /*2d20*/  FFMA.FTZ R127, R215, R196.reuse, R127 ;  /* 0x000000c4d77f7223 */ /* 0x080fe2000001007f */
[----:B------:R-:W-:Y:S01]  /*2d30*/  FFMA.FTZ R242, R167, R196, R197 ;  /* 0x000000c4a7f27223 */ /* 0x000fe200000100c5 */
[----:B------:R-:W-:Y:S01]  /*2d40*/  FADD.FTZ R196, -R7, R11 ;  /* 0x0000000b07c47221 */ /* 0x000fe20000010100 */
[----:B------:R-:W-:Y:S01]  /*2d50*/  SHF.L.U32 R197, R198, 0x10, RZ ;  /* 0x00000010c6c57819 */ /* 0x000fe200000006ff */
[----:B------:R-:W-:-:S02]  /*2d60*/  IMAD.U32 R11, R202, 0x10000, RZ ;  /* 0x00010000ca0b7824 */ /* 0x000fc400078e00ff */
[----:B------:R-:W-:Y:S02]  /*2d70*/  FMUL.FTZ R214, R2, R196 ;  /* 0x000000c402d67220 */ /* 0x000fe40000410000 */
[----:B------:R-:W-:Y:S01]  /*2d80*/  FMUL.FTZ R196, R152, R197 ;  /* 0x000000c598c47220 */ /* 0x000fe20000410000 */
[--C-:B------:R-:W-:Y:S01]  /*2d90*/  FADD.FTZ R88, R88, R11.reuse ;  /* 0x0000000b58587221 */ /* 0x100fe20000010000 */
[-C--:B------:R-:W-:Y:S01]  /*2da0*/  FFMA.FTZ R120, R214, R11.reuse, R120 ;  /* 0x0000000bd6787223 */ /* 0x080fe20000010078 */
[----:B------:R-:W-:Y:S01]  /*2db0*/  PRMT R198, R206, 0x7632, R198 ;  /* 0x00007632cec67816 */ /* 0x000fe200000000c6 */
[----:B------:R-:W-:Y:S01]  /*2dc0*/  FFMA.FTZ R241, R160, R11, R196 ;  /* 0x0000000ba0f17223 */ /* 0x000fe200000100c4 */
[----:B------:R-:W-:Y:S01]  /*2dd0*/  PRMT R11, R207, 0x7632, R11 ;  /* 0x00007632cf0b7816 */ /* 0x000fe2000000000b */
[----:B------:R-:W-:Y:S01]  /*2de0*/  FADD.FTZ R31, R31, R10 ;  /* 0x0000000a1f1f7221 */ /* 0x000fe20000010000 */
[----:B------:R-:W-:Y:S01]  /*2df0*/  SHF.L.U32 R196, R207, 0x10, RZ ;  /* 0x00000010cfc47819 */ /* 0x000fe200000006ff */
[----:B------:R-:W-:Y:S01]  /*2e00*/  FFMA.FTZ R63, R215, R10, R63 ;  /* 0x0000000ad73f7223 */ /* 0x000fe2000001003f */
[----:B------:R-:W-:-:S02]  /*2e10*/  SHF.L.U32 R200, R198, 0x10, RZ ;  /* 0x00000010c6c87819 */ /* 0x000fc400000006ff */
[----:B------:R-:W-:Y:S02]  /*2e20*/  SHF.L.U32 R11, R11, 0x10, RZ ;  /* 0x000000100b0b7819 */ /* 0x000fe400000006ff */
[----:B------:R-:W-:Y:S01]  /*2e30*/  PRMT R10, R198, 0x7632, R10 ;  /* 0x00007632c60a7816 */ /* 0x000fe2000000000a */
[C---:B------:R-:W-:Y:S01]  /*2e40*/  FADD.FTZ R196, -R7.reuse, R196 ;  /* 0x000000c407c47221 */ /* 0x040fe20000010100 */
[C---:B------:R-:W-:Y:S01]  /*2e50*/  FADD.FTZ R200, -R7.reuse, R200 ;  /* 0x000000c807c87221 */ /* 0x040fe20000010100 */
[----:B------:R-:W-:Y:S01]  /*2e60*/  FADD.FTZ R11, -R7, R11 ;  /* 0x0000000b070b7221 */ /* 0x000fe20000010100 */
[----:B------:R-:W-:Y:S01]  /*2e70*/  FADD.FTZ R24, R24, R197 ;  /* 0x000000c518187221 */ /* 0x000fe20000010000 */
[----:B------:R-:W-:Y:S01]  /*2e80*/  FFMA.FTZ R56, R214, R197, R56 ;  /* 0x000000c5d6387223 */ /* 0x000fe20000010038 */
[----:B------:R-:W-:Y:S02]  /*2e90*/  PRMT R7, R202, 0x7632, R7 ;  /* 0x00007632ca077816 */ /* 0x000fe40000000007 */
[----:B------:R-:W-:-:S02]  /*2ea0*/  SHF.L.U32 R197, R10, 0x10, RZ ;  /* 0x000000100ac57819 */ /* 0x000fc400000006ff */
[----:B------:R-:W-:-:S03]  /*2eb0*/  SHF.L.U32 R7, R7, 0x10, RZ ;  /* 0x0000001007077819 */ /* 0x000fc600000006ff */
[----:B------:R-:W-:Y:S01]  /*2ec0*/  FMUL.FTZ R198, R153, R197 ;  /* 0x000000c599c67220 */ /* 0x000fe20000410000 */
[----:B------:R-:W-:-:S03]  /*2ed0*/  FMUL.FTZ R10, R2, R200 ;  /* 0x000000c8020a7220 */ /* 0x000fc60000410000 */
[-C--:B------:R-:W-:Y:S01]  /*2ee0*/  FFMA.FTZ R232, R161, R7.reuse, R198 ;  /* 0x00000007a1e87223 */ /* 0x080fe200000100c6 */
[----:B------:R-:W-:Y:S01]  /*2ef0*/  SHF.L.U32 R198, R199, 0x10, RZ ;  /* 0x00000010c7c67819 */ /* 0x000fe200000006ff */
[----:B------:R-:W-:Y:S01]  /*2f00*/  FADD.FTZ R89, R89, R7 ;  /* 0x0000000759597221 */ /* 0x000fe20000010000 */
[----:B------:R-:W-:Y:S01]  /*2f10*/  FFMA.FTZ R121, R10, R7, R121 ;  /* 0x000000070a797223 */ /* 0x000fe20000010079 */
[----:B------:R-:W-:Y:S01]  /*2f20*/  SHF.L.U32 R200, R203, 0x10, RZ ;  /* 0x00000010cbc87819 */ /* 0x000fe200000006ff */
[----:B------:R-:W-:Y:S01]  /*2f30*/  FMUL.FTZ R7, R2, R196 ;  /* 0x000000c402077220 */ /* 0x000fe20000410000 */
[----:B------:R-:W-:-:S04]  /*2f40*/  FMUL.FTZ R196, R154, R198 ;  /* 0x000000c69ac47220 */ /* 0x000fc80000410000 */
[--C-:B------:R-:W-:Y:S01]  /*2f50*/  FFMA.FTZ R231, R162, R200, R196.reuse ;  /* 0x000000c8a2e77223 */ /* 0x100fe200000100c4 */
[----:B------:R-:W-:Y:S01]  /*2f60*/  PRMT R196, R199, 0x7632, R196 ;  /* 0x00007632c7c47816 */ /* 0x000fe200000000c4 */
[----:B------:R-:W-:Y:S01]  /*2f70*/  FADD.FTZ R25, R25, R197 ;  /* 0x000000c519197221 */ /* 0x000fe20000010000 */
[----:B------:R-:W-:Y:S01]  /*2f80*/  FFMA.FTZ R57, R10, R197, R57 ;  /* 0x000000c50a397223 */ /* 0x000fe20000010039 */
[----:B------:R-:W-:Y:S02]  /*2f90*/  PRMT R197, R203, 0x7632, R197 ;  /* 0x00007632cbc57816 */ /* 0x000fe400000000c5 */
[----:B------:R-:W-:Y:S01]  /*2fa0*/  SHF.L.U32 R196, R196, 0x10, RZ ;  /* 0x00000010c4c47819 */ /* 0x000fe200000006ff */
[----:B------:R-:W-:Y:S01]  /*2fb0*/  FADD.FTZ R26, R26, R198 ;  /* 0x000000c61a1a7221 */ /* 0x000fe20000010000 */
[----:B------:R-:W-:Y:S01]  /*2fc0*/  FFMA.FTZ R58, R7, R198, R58 ;  /* 0x000000c6073a7223 */ /* 0x000fe2000001003a */
[----:B------:R-:W-:Y:S01]  /*2fd0*/  SHF.L.U32 R197, R197, 0x10, RZ ;  /* 0x00000010c5c57819 */ /* 0x000fe200000006ff */
[----:B------:R-:W-:Y:S01]  /*2fe0*/  FMUL.FTZ R11, R2, R11 ;  /* 0x0000000b020b7220 */ /* 0x000fe20000410000 */
[----:B------:R-:W-:Y:S01]  /*2ff0*/  FMUL.FTZ R198, R155, R196 ;  /* 0x000000c49bc67220 */ /* 0x000fe20000410000 */
[----:B------:R-:W-:-:S02]  /*3000*/  FADD.FTZ R27, R27, R196 ;  /* 0x000000c41b1b7221 */ /* 0x000fc40000010000 */
[----:B------:R-:W-:Y:S01]  /*3010*/  FADD.FTZ R91, R91, R197 ;  /* 0x000000c55b5b7221 */ /* 0x000fe20000010000 */
[-C--:B------:R-:W-:Y:S01]  /*3020*/  FFMA.FTZ R123, R11, R197.reuse, R123 ;  /* 0x000000c50b7b7223 */ /* 0x080fe2000001007b */
[----:B------:R-:W-:Y:S01]  /*3030*/  FFMA.FTZ R228, R163, R197, R198 ;  /* 0x000000c5a3e47223 */ /* 0x000fe200000100c6 */
[----:B------:R-:W-:Y:S01]  /*3040*/  FFMA.FTZ R59, R11, R196, R59 ;  /* 0x000000c40b3b7223 */ /* 0x000fe2000001003b */
[----:B------:R-:W-:Y:S01]  /*3050*/  FADD.FTZ R196, R222, R216 ;  /* 0x000000d8dec47221 */ /* 0x000fe20000010000 */
[----:B------:R-:W-:-:S03]  /*3060*/  FFMA.FTZ R197, R227, R216, R223 ;  /* 0x000000d8e3c57223 */ /* 0x000fc600000100df */
[----:B------:R-:W-:Y:S01]  /*3070*/  FADD.FTZ R196, R196, R249 ;  /* 0x000000f9c4c47221 */ /* 0x000fe20000010000 */
[----:B------:R-:W-:Y:S01]  /*3080*/  FFMA.FTZ R197, R221, R249, R197 ;  /* 0x000000f9ddc57223 */ /* 0x000fe200000100c5 */
[----:B------:R0:W-:Y:S02]  /*3090*/  STL [R1+0x4], R216 ;  /* 0x000004d801007387 */ /* 0x0001e40000100800 */
[----:B------:R-:W-:Y:S01]  /*30a0*/  FADD.FTZ R196, R196, R224 ;  /* 0x000000e0c4c47221 */ /* 0x000fe20000010000 */
[----:B------:R-:W-:Y:S01]  /*30b0*/  FFMA.FTZ R197, R226, R224, R197 ;  /* 0x000000e0e2c57223 */ /* 0x000fe200000100c5 */
[----:B------:R0:W-:Y:S02]  /*30c0*/  STL [R1], R224 ;  /* 0x000000e001007387 */ /* 0x0001e40000100800 */
[----:B------:R-:W-:Y:S01]  /*30d0*/  FADD.FTZ R196, R196, R242 ;  /* 0x000000f2c4c47221 */ /* 0x000fe20000010000 */
[----:B------:R-:W-:-:S03]  /*30e0*/  FFMA.FTZ R197, R215, R242, R197 ;  /* 0x000000f2d7c57223 */ /* 0x000fc600000100c5 */
[----:B------:R-:W-:Y:S01]  /*30f0*/  FADD.FTZ R196, R196, R241 ;  /* 0x000000f1c4c47221 */ /* 0x000fe20000010000 */
[----:B------:R-:W-:-:S03]  /*3100*/  FFMA.FTZ R197, R214, R241, R197 ;  /* 0x000000f1d6c57223 */ /* 0x000fc600000100c5 */
[----:B------:R-:W-:Y:S01]  /*3110*/  FADD.FTZ R196, R196, R232 ;  /* 0x000000e8c4c47221 */ /* 0x000fe20000010000 */
[----:B------:R-:W-:-:S03]  /*3120*/  FFMA.FTZ R197, R10, R232, R197 ;  /* 0x000000e80ac57223 */ /* 0x000fc600000100c5 */
[----:B------:R-:W-:Y:S01]  /*3130*/  FADD.FTZ R196, R196, R231 ;  /* 0x000000e7c4c47221 */ /* 0x000fe20000010000 */
[C---:B------:R-:W-:Y:S01]  /*3140*/  FFMA.FTZ R197, R7.reuse, R231, R197 ;  /* 0x000000e707c57223 */ /* 0x040fe200000100c5 */
[----:B------:R-:W-:Y:S01]  /*3150*/  FADD.FTZ R90, R90, R200 ;  /* 0x000000c85a5a7221 */ /* 0x000fe20000010000 */
[----:B------:R-:W-:Y:S01]  /*3160*/  FFMA.FTZ R122, R7, R200, R122 ;  /* 0x000000c8077a7223 */ /* 0x000fe2000001007a */
[----:B------:R-:W-:Y:S01]  /*3170*/  FADD.FTZ R222, R196, R228 ;  /* 0x000000e4c4de7221 */ /* 0x000fe20000010000 */
[----:B0-----:R-:W-:-:S07]  /*3180*/  FFMA.FTZ R223, R11, R228, R197 ;  /* 0x000000e40bdf7223 */ /* 0x001fce00000100c5 */
.L_x_676:
[----:B------:R-:W-:Y:S05]  /*3190*/  BSYNC B0 ;  /* 0x0000000000007941 */ /* 0x000fea0003800000 */
.L_x_675:
[----:B------:R-:W0:Y:S01]  /*31a0*/  S2R R196, SR_TID.X ;  /* 0x0000000000c47919 */ /* 0x000e220000002100 */
[----:B------:R-:W-:Y:S01]  /*31b0*/  UMOV UR13, 0xffffffff ;  /* 0xffffffff000d7882 */ /* 0x000fe20000000000 */
[----:B0-----:R-:W-:Y:S02]  /*31c0*/  SHF.R.U32.HI R205, RZ, 0x5, R196 ;  /* 0x00000005ffcd7819 */ /* 0x001fe400000116c4 */
[----:B------:R-:W-:Y:S02]  /*31d0*/  LOP3.LUT P4, RZ, R196, 0x1f, RZ, 0xc0, !PT ;  /* 0x0000001fc4ff7812 */ /* 0x000fe4000788c0ff */
[----:B------:R-:W-:-:S05]  /*31e0*/  LOP3.LUT R198, R205, 0x7fffff8, RZ, 0xc0, !PT ;  /* 0x07fffff8cdc67812 */ /* 0x000fca00078ec0ff */
        /* <DEDUP_REMOVED lines=18> */
[----:B------:R0:W1:Y:S04]  /*3310*/  SHFL.DOWN PT, R203, R202, 0x1, 0x1f ;  /* 0x08201f00cacb7f89 */ /* 0x00006800000e0000 */
[----:B------:R0:W2:Y:S02]  /*3320*/  SHFL.DOWN PT, R197, R200, 0x1, 0x1f ;  /* 0x08201f00c8c57f89 */ /* 0x0000a400000e0000 */
.L_x_703:
[----:B------:R-:W3:Y:S01]  /*3330*/  S2R R201, SR_CgaCtaId ;  /* 0x0000000000c97919 */ /* 0x000ee20000008800 */
[----:B--2---:R-:W-:Y:S01]  /*3340*/  FADD.FTZ R197, R200, R197 ;  /* 0x000000c5c8c57221 */ /* 0x004fe20000010000 */
[----:B0-----:R-:W-:Y:S01]  /*3350*/  @!P4 LOP3.LUT R200, R205, 0x7, RZ, 0xc0, !PT ;  /* 0x00000007cdc8c812 */ /* 0x001fe200078ec0ff */
[----:B-1----:R-:W-:Y:S01]  /*3360*/  FADD.FTZ R196, R202, R203 ;  /* 0x000000cbcac47221 */ /* 0x002fe20000010000 */
[----:B------:R-:W-:Y:S01]  /*3370*/  MOV R199, 0x400 ;  /* 0x0000040000c77802 */ /* 0x000fe20000000f00 */
[----:B------:R-:W-:Y:S05]  /*3380*/  WARPSYNC.ALL ;  /* 0x0000000000007948 */ /* 0x000fea0003800000 */
[----:B------:R-:W-:Y:S01]  /*3390*/  @!P4 IADD3 R200, R198, R200, RZ ;  /* 0x000000c8c6c8c210 */ /* 0x000fe20007ffe0ff */
[----:B------:R-:W0:Y:S01]  /*33a0*/  LDC.U8 R204, c[0x0][0x2a0] ;  /* 0x0000a800ffcc7b82 */ /* 0x000e220000000000 */
[----:B------:R-:W-:Y:S01]  /*33b0*/  BSSY B0, `(.L_x_678) ;  /* 0x0000082000007945 */ /* 0x000fe20003800000 */
[----:B---3--:R-:W-:-:S04]  /*33c0*/  LEA R199, R201, R199, 0x18 ;  /* 0x000000c7c9c77211 */ /* 0x008fc800078ec0ff */
[----:B------:R-:W-:-:S05]  /*33d0*/  @!P4 LEA R200, R200, R199, 0x3 ;  /* 0x000000c7c8c8c211 */ /* 0x000fca00078e18ff */
[----:B------:R1:W-:Y:S01]  /*33e0*/  @!P4 STS.64 [R200+0x8000], R196 ;  /* 0x008000c4c800c388 */ /* 0x0003e20000000a00 */
[----:B------:R-:W-:Y:S01]  /*33f0*/  BAR.SYNC.DEFER_BLOCKING 0x0 ;  /* 0x0000000000007b1d */ /* 0x000fe20000010000 */
[----:B0-----:R-:W-:Y:S02]  /*3400*/  ISETP.NE.AND P4, PT, R204, RZ, PT ;  /* 0x000000ffcc00720c */ /* 0x001fe40003f85270 */
[----:B-1----:R-:W-:-:S05]  /*3410*/  LEA R200, R198, R199, 0x3 ;  /* 0x000000c7c6c87211 */ /* 0x002fca00078e18ff */
        /* <DEDUP_REMOVED lines=22> */
[----:B------:R-:W-:Y:S01]  /*3580*/  FSEL R203, R196, RZ, !P4 ;  /* 0x000000ffc4cb7208 */ /* 0x000fe20006000000 */
[----:B------:R-:W-:Y:S06]  /*3590*/  @!P0 BRA `(.L_x_679) ;  /* 0x00000004008c8947 */ /* 0x000fec0003800000 */
[----:B------:R-:W2:Y:S01]  /*35a0*/  LDL R204, [R1+0x18] ;  /* 0x0000180001cc7983 */ /* 0x000ea20000100800 */
        /* <DEDUP_REMOVED lines=15> */
[----:B------:R-:W-:-:S02]  /*36a0*/  @P6 F2FP.BF16.F32.PACK_AB R198, RZ, R196 ;  /* 0x000000c4ffc6623e */ /* 0x000fc400000010ff */
[----:B------:R-:W-:Y:S02]  /*36b0*/  @P5 F2FP.BF16.F32.PACK_AB R197, RZ, R196 ;  /* 0x000000c4ffc5523e */ /* 0x000fe400000010ff */
        /* <DEDUP_REMOVED lines=15> */
[----:B--2---:R-:W-:-:S04]  /*37b0*/  FADD.FTZ R197, R204, -R197 ;  /* 0x800000c5ccc57221 */ /* 0x004fc80000010000 */
        /* <DEDUP_REMOVED lines=65> */
.L_x_679:
[----:B------:R-:W-:Y:S05]  /*3bd0*/  BSYNC B0 ;  /* 0x0000000000007941 */ /* 0x000fea0003800000 */
.L_x_678:
[----:B------:R-:W-:Y:S04]  /*3be0*/  BSSY B0, `(.L_x_680) ;  /* 0x0000066000007945 */ /* 0x000fe80003800000 */
[----:B------:R-:W-:Y:S05]  /*3bf0*/  @!P1 BRA `(.L_x_681) ;  /* 0x0000000400909947 */ /* 0x000fea0003800000 */
[----:B0-----:R-:W2:Y:S04]  /*3c00*/  LDL R197, [R1+0x14] ;  /* 0x0000140001c57983 */ /* 0x001ea80000100800 */
[----:B------:R-:W3:Y:S01]  /*3c10*/  LDL R199, [R1+0x10] ;  /* 0x0000100001c77983 */ /* 0x000ee20000100800 */
[----:B------:R-:W-:Y:S01]  /*3c20*/  ISETP.NE.U32.AND P4, PT, RZ, UR8, PT ;  /* 0x00000008ff007c0c */ /* 0x000fe2000bf85070 */
[----:B------:R-:W-:Y:S01]  /*3c30*/  FFMA.FTZ R196, R220, R202, R203 ;  /* 0x000000cadcc47223 */ /* 0x000fe200000100cb */
[----:B------:R-:W-:Y:S02]  /*3c40*/  ISETP.NE.U32.AND P6, PT, RZ, UR6, PT ;  /* 0x00000006ff007c0c */ /* 0x000fe4000bfc5070 */
[----:B------:R-:W-:Y:S02]  /*3c50*/  ISETP.NE.AND.EX P4, PT, RZ, UR9, PT, P4 ;  /* 0x00000009ff007c0c */ /* 0x000fe4000bf85340 */
[----:B------:R-:W-:-:S02]  /*3c60*/  ISETP.NE.U32.AND P5, PT, RZ, UR14, PT ;  /* 0x0000000eff007c0c */ /* 0x000fc4000bfa5070 */
[----:B------:R-:W-:Y:S02]  /*3c70*/  ISETP.NE.AND.EX P6, PT, RZ, UR7, PT, P6 ;  /* 0x00000007ff007c0c */ /* 0x000fe4000bfc5360 */
[----:B------:R-:W-:-:S07]  /*3c80*/  ISETP.NE.AND.EX P5, PT, RZ, UR15, PT, P5 ;  /* 0x0000000fff007c0c */ /* 0x000fce000bfa5350 */
[----:B-----5:R-:W-:Y:S02]  /*3c90*/  @P4 PRMT R200, R178, 0x7632, R200 ;  /* 0x00007632b2c84816 */ /* 0x020fe400000000c8 */
[----:B------:R-:W-:Y:S02]  /*3ca0*/  @P4 PRMT R201, R179, 0x7632, R201 ;  /* 0x00007632b3c94816 */ /* 0x000fe400000000c9 */
[----:B------:R-:W-:-:S03]  /*3cb0*/  @P4 SHF.L.U32 R200, R200, 0x10, RZ ;  /* 0x00000010c8c84819 */ /* 0x000fc600000006ff */
[----:B------:R-:W-:Y:S02]  /*3cc0*/  @P4 IMAD.U32 R201, R201, 0x10000, RZ ;  /* 0x00010000c9c94824 */ /* 0x000fe400078e00ff */
[----:B--2---:R-:W-:Y:S01]  /*3cd0*/  FADD.FTZ R196, R197, -R196 ;  /* 0x800000c4c5c47221 */ /* 0x004fe20000010000 */
[----:B------:R-:W-:-:S03]  /*3ce0*/  @P4 SHF.L.U32 R197, R176, 0x10, RZ ;  /* 0x00000010b0c54819 */ /* 0x000fc600000006ff */
[----:B------:R-:W-:-:S04]  /*3cf0*/  FMUL.FTZ R196, R2, R196 ;  /* 0x000000c402c47220 */ /* 0x000fc80000410000 */
[----:B------:R-:W-:-:S05]  /*3d00*/  @P4 FADD.FTZ R196, R196, R197 ;  /* 0x000000c5c4c44221 */ /* 0x000fca0000010000 */
[-C--:B------:R-:W-:Y:S02]  /*3d10*/  @P6 F2FP.BF16.F32.PACK_AB R198, RZ, R196.reuse ;  /* 0x000000c4ffc6623e */ /* 0x080fe400000010ff */
        /* <DEDUP_REMOVED lines=15> */
[----:B---3--:R-:W-:Y:S01]  /*3e10*/  FADD.FTZ R197, R199, -R197 ;  /* 0x800000c5c7c57221 */ /* 0x008fe20000010000 */
[----:B------:R-:W-:-:S03]  /*3e20*/  @P4 SHF.L.U32 R199, R177, 0x10, RZ ;  /* 0x00000010b1c74819 */ /* 0x000fc600000006ff */
        /* <DEDUP_REMOVED lines=65> */
.L_x_681:
[----:B------:R-:W-:Y:S05]  /*4240*/  BSYNC B0 ;  /* 0x0000000000007941 */ /* 0x000fea0003800000 */
.L_x_680:
[----:B------:R-:W-:Y:S04]  /*4250*/  BSSY B0, `(.L_x_682) ;  /* 0x0000066000007945 */ /* 0x000fe80003800000 */
[----:B------:R-:W-:Y:S05]  /*4260*/  @!P2 BRA `(.L_x_683) ;  /* 0x000000040090a947 */ /* 0x000fea0003800000 */
[----:B01----:R-:W2:Y:S04]  /*4270*/  LDL R197, [R1+0xc] ;  /* 0x00000c0001c57983 */ /* 0x003ea80000100800 */
        /* <DEDUP_REMOVED lines=10> */
[----:B------:R-:W-:Y:S02]  /*4320*/  @P4 SHF.L.U32 R200, R200, 0x10, RZ ;  /* 0x00000010c8c84819 */ /* 0x000fe400000006ff */
[----:B------:R-:W-:Y:S01]  /*4330*/  @P4 SHF.L.U32 R201, R201, 0x10, RZ ;  /* 0x00000010c9c94819 */ /* 0x000fe200000006ff */
        /* <DEDUP_REMOVED lines=87> */
.L_x_683:
[----:B------:R-:W-:Y:S05]  /*48b0*/  BSYNC B0 ;  /* 0x0000000000007941 */ /* 0x000fea0003800000 */
.L_x_682:
[----:B012---:R-:W2:Y:S01]  /*48c0*/  LDL R196, [R1+0xc4] ;  /* 0x0000c40001c47983 */ /* 0x007ea20000100800 */
[----:B------:R-:W-:Y:S01]  /*48d0*/  BSSY B0, `(.L_x_684) ;  /* 0x0000066000007945 */ /* 0x000fe20003800000 */
[----:B--2---:R-:W-:-:S13]  /*48e0*/  ISETP.NE.AND P4, PT, R196, RZ, PT ;  /* 0x000000ffc400720c */ /* 0x004fda0003f85270 */
[----:B------:R-:W-:Y:S05]  /*48f0*/  @!P4 BRA `(.L_x_685) ;  /* 0x00000004008cc947 */ /* 0x000fea0003800000 */
[----:B------:R-:W2:Y:S04]  /*4900*/  LDL R207, [R1+0x4] ;  /* 0x0000040001cf7983 */ /* 0x000ea80000100800 */
[----:B------:R-:W3:Y:S01]  /*4910*/  LDL R206, [R1] ;  /* 0x0000000001ce7983 */ /* 0x000ee20000100800 */
[----:B------:R-:W-:Y:S01]  /*4920*/  ISETP.NE.U32.AND P4, PT, RZ, UR8, PT ;  /* 0x00000008ff007c0c */ /* 0x000fe2000bf85070 */
[-CC-:B------:R-:W-:Y:S01]  /*4930*/  FFMA.FTZ R200, R10, R202.reuse, R203.reuse ;  /* 0x000000ca0ac87223 */ /* 0x180fe200000100cb */
        /* <DEDUP_REMOVED lines=9> */
[----:B------:R-:W-:Y:S01]  /*49d0*/  ISETP.NE.U32.AND P5, PT, RZ, UR14, PT ;  /* 0x0000000eff007c0c */ /* 0x000fe2000bfa5070 */
        /* <DEDUP_REMOVED lines=10> */
[----:B------:R-:W-:Y:S01]  /*4a80*/  FMUL.FTZ R200, R2, R200 ;  /* 0x000000c802c87220 */ /* 0x000fe20000410000 */
[----:B------:R-:W-:-:S04]  /*4a90*/  ISETP.NE.U32.AND P6, PT, RZ, UR6, PT ;  /* 0x00000006ff007c0c */ /* 0x000fc8000bfc5070 */
[----:B------:R-:W-:Y:S01]  /*4aa0*/  ISETP.NE.AND.EX P6, PT, RZ, UR7, PT, P6 ;  /* 0x00000007ff007c0c */ /* 0x000fe2000bfc5360 */
[----:B--2---:R-:W-:Y:S01]  /*4ab0*/  FADD.FTZ R196, R207, -R196 ;  /* 0x800000c4cfc47221 */ /* 0x004fe20000010000 */
[----:B---3--:R-:W-:-:S03]  /*4ac0*/  FADD.FTZ R197, R206, -R197 ;  /* 0x800000c5cec57221 */ /* 0x008fc60000010000 */
[C---:B------:R-:W-:Y:S01]  /*4ad0*/  FMUL.FTZ R196, R2.reuse, R196 ;  /* 0x000000c402c47220 */ /* 0x040fe20000410000 */
[C---:B------:R-:W-:Y:S01]  /*4ae0*/  FMUL.FTZ R197, R2.reuse, R197 ;  /* 0x000000c502c57220 */ /* 0x040fe20000410000 */
[----:B------:R-:W-:Y:S01]  /*4af0*/  FMUL.FTZ R2, R2, R201 ;  /* 0x000000c902027220 */ /* 0x000fe20000410000 */
[----:B------:R-:W-:-:S05]  /*4b00*/  @P4 SHF.L.U32 R201, R184, 0x10, RZ ;  /* 0x00000010b8c94819 */ /* 0x000fca00000006ff */
[----:B------:R-:W-:-:S05]  /*4b10*/  @P4 FADD.FTZ R196, R196, R201 ;  /* 0x000000c9c4c44221 */ /* 0x000fca0000010000 */
[----:B------:R-:W-:-:S04]  /*4b20*/  @P5 F2FP.BF16.F32.PACK_AB R201, RZ, R196 ;  /* 0x000000c4ffc9523e */ /* 0x000fc800000010ff */
[----:B------:R-:W-:Y:S02]  /*4b30*/  @P5 PRMT R188, R201, 0x7610, R188 ;  /* 0x00007610c9bc5816 */ /* 0x000fe400000000bc */
[----:B------:R-:W-:-:S04]  /*4b40*/  @P4 PRMT R201, R184, 0x7632, R201 ;  /* 0x00007632b8c94816 */ /* 0x000fc800000000c9 */
[----:B------:R-:W-:-:S05]  /*4b50*/  @P4 SHF.L.U32 R201, R201, 0x10, RZ ;  /* 0x00000010c9c94819 */ /* 0x000fca00000006ff */
[----:B------:R-:W-:-:S05]  /*4b60*/  @P4 FADD.FTZ R199, R199, R201 ;  /* 0x000000c9c7c74221 */ /* 0x000fca0000010000 */
[----:B------:R-:W-:-:S04]  /*4b70*/  @P5 F2FP.BF16.F32.PACK_AB R201, RZ, R199 ;  /* 0x000000c7ffc9523e */ /* 0x000fc800000010ff */
[----:B------:R-:W-:Y:S02]  /*4b80*/  @P5 PRMT R188, R188, 0x5410, R201 ;  /* 0x00005410bcbc5816 */ /* 0x000fe400000000c9 */
[-C--:B------:R-:W-:Y:S02]  /*4b90*/  @P6 F2FP.BF16.F32.PACK_AB R201, RZ, R196.reuse ;  /* 0x000000c4ffc9623e */ /* 0x080fe400000010ff */
[----:B------:R-:W-:Y:S02]  /*4ba0*/  F2FP.BF16.F32.PACK_AB R196, R199, R196 ;  /* 0x000000c4c7c4723e */ /* 0x000fe400000010ff */
[----:B------:R-:W-:Y:S02]  /*4bb0*/  @P6 PRMT R192, R201, 0x7610, R192 ;  /* 0x00007610c9c06816 */ /* 0x000fe400000000c0 */
[----:B------:R-:W-:Y:S02]  /*4bc0*/  @P6 F2FP.BF16.F32.PACK_AB R201, RZ, R199 ;  /* 0x000000c7ffc9623e */ /* 0x000fe400000010ff */
[----:B------:R-:W-:-:S02]  /*4bd0*/  @P4 SHF.L.U32 R199, R185, 0x10, RZ ;  /* 0x00000010b9c74819 */ /* 0x000fc400000006ff */
[----:B------:R-:W-:-:S03]  /*4be0*/  @P6 PRMT R192, R192, 0x5410, R201 ;  /* 0x00005410c0c06816 */ /* 0x000fc600000000c9 */
        /* <DEDUP_REMOVED lines=15> */
[----:B------:R-:W-:-:S04]  /*4ce0*/  @P4 PRMT R199, R186, 0x7632, R199 ;  /* 0x00007632bac74816 */ /* 0x000fc800000000c7 */
[----:B------:R-:W-:Y:S02]  /*4cf0*/  @P4 SHF.L.U32 R199, R199, 0x10, RZ ;  /* 0x00000010c7c74819 */ /* 0x000fe400000006ff */
[----:B------:R-:W-:-:S03]  /*4d00*/  @P5 F2FP.BF16.F32.PACK_AB R198, RZ, R203 ;  /* 0x000000cbffc6523e */ /* 0x000fc600000010ff */
[----:B------:R-:W-:Y:S01]  /*4d10*/  @P4 FADD.FTZ R202, R202, R199 ;  /* 0x000000c7caca4221 */ /* 0x000fe20000010000 */
[C---:B------:R-:W-:Y:S02]  /*4d20*/  @P4 SHF.L.U32 R199, R187.reuse, 0x10, RZ ;  /* 0x00000010bbc74819 */ /* 0x040fe400000006ff */
[----:B------:R-:W-:Y:S02]  /*4d30*/  @P5 PRMT R190, R198, 0x7610, R190 ;  /* 0x00007610c6be5816 */ /* 0x000fe400000000be */
[----:B------:R-:W-:Y:S01]  /*4d40*/  @P6 F2FP.BF16.F32.PACK_AB R198, RZ, R203 ;  /* 0x000000cbffc6623e */ /* 0x000fe200000010ff */
[--C-:B------:R-:W-:Y:S01]  /*4d50*/  @P4 FADD.FTZ R200, R200, R199.reuse ;  /* 0x000000c7c8c84221 */ /* 0x100fe20000010000 */
[----:B------:R-:W-:Y:S02]  /*4d60*/  @P4 PRMT R199, R187, 0x7632, R199 ;  /* 0x00007632bbc74816 */ /* 0x000fe400000000c7 */
[----:B------:R-:W-:Y:S02]  /*4d70*/  @P6 PRMT R194, R198, 0x7610, R194 ;  /* 0x00007610c6c26816 */ /* 0x000fe400000000c2 */
[----:B------:R-:W-:-:S02]  /*4d80*/  @P4 SHF.L.U32 R199, R199, 0x10, RZ ;  /* 0x00000010c7c74819 */ /* 0x000fc400000006ff */
[-C--:B------:R-:W-:Y:S02]  /*4d90*/  @P5 F2FP.BF16.F32.PACK_AB R198, RZ, R200.reuse ;  /* 0x000000c8ffc6523e */ /* 0x080fe400000010ff */
[----:B------:R-:W-:Y:S01]  /*4da0*/  @P6 F2FP.BF16.F32.PACK_AB R201, RZ, R200 ;  /* 0x000000c8ffc9623e */ /* 0x000fe200000010ff */
[----:B------:R-:W-:Y:S01]  /*4db0*/  @P4 FADD.FTZ R2, R2, R199 ;  /* 0x000000c702024221 */ /* 0x000fe20000010000 */
[----:B------:R-:W-:Y:S02]  /*4dc0*/  ISETP.NE.U32.AND P4, PT, RZ, UR14, PT ;  /* 0x0000000eff007c0c */ /* 0x000fe4000bf85070 */
[----:B------:R-:W-:Y:S02]  /*4dd0*/  @P5 PRMT R191, R198, 0x7610, R191 ;  /* 0x00007610c6bf5816 */ /* 0x000fe400000000bf */
[----:B------:R-:W-:Y:S02]  /*4de0*/  ISETP.NE.AND.EX P4, PT, RZ, UR15, PT, P4 ;  /* 0x0000000fff007c0c */ /* 0x000fe4000bf85340 */
[----:B------:R-:W-:-:S02]  /*4df0*/  @P5 F2FP.BF16.F32.PACK_AB R198, RZ, R202 ;  /* 0x000000caffc6523e */ /* 0x000fc400000010ff */
[----:B------:R-:W-:Y:S02]  /*4e00*/  @P5 F2FP.BF16.F32.PACK_AB R199, RZ, R2 ;  /* 0x00000002ffc7523e */ /* 0x000fe400000010ff */
[----:B------:R-:W-:Y:S02]  /*4e10*/  @P5 PRMT R190, R190, 0x5410, R198 ;  /* 0x00005410bebe5816 */ /* 0x000fe400000000c6 */
[----:B------:R-:W-:Y:S02]  /*4e20*/  @P5 PRMT R191, R191, 0x5410, R199 ;  /* 0x00005410bfbf5816 */ /* 0x000fe400000000c7 */
[----:B------:R-:W-:Y:S02]  /*4e30*/  @P6 PRMT R195, R201, 0x7610, R195 ;  /* 0x00007610c9c36816 */ /* 0x000fe400000000c3 */
[----:B------:R-:W-:Y:S01]  /*4e40*/  @P6 F2FP.BF16.F32.PACK_AB R204, RZ, R202 ;  /* 0x000000caffcc623e */ /* 0x000fe200000010ff */
[----:B------:R-:W0:Y:S03]  /*4e50*/  @P4 LDC.64 R198, c[0x0][0x308] ;  /* 0x0000c200ffc64b82 */ /* 0x000e260000000a00 */
[----:B------:R-:W-:Y:S01]  /*4e60*/  @P6 PRMT R194, R194, 0x5410, R204 ;  /* 0x00005410c2c26816 */ /* 0x000fe200000000cc */
[----:B0-----:R-:W-:-:S05]  /*4e70*/  @P4 IMAD.WIDE.U32 R198, R3, 0x10, R198 ;  /* 0x0000001003c64825 */ /* 0x001fca00078e00c6 */
[----:B------:R0:W-:Y:S02]  /*4e80*/  @P4 STG.E.128 desc[UR4][R198.64], R188 ;  /* 0x000000bcc6004986 */ /* 0x0001e4000c101d04 */
[----:B0-----:R-:W-:Y:S02]  /*4e90*/  F2FP.BF16.F32.PACK_AB R199, R2, R200 ;  /* 0x000000c802c7723e */ /* 0x001fe400000010ff */
[----:B------:R-:W0:Y:S01]  /*4ea0*/  LDC.64 R200, c[0x0][0x2f8] ;  /* 0x0000be00ffc87b82 */ /* 0x000e220000000a00 */
[----:B------:R-:W-:Y:S02]  /*4eb0*/  F2FP.BF16.F32.PACK_AB R198, R202, R203 ;  /* 0x000000cbcac6723e */ /* 0x000fe400000010ff */
[----:B------:R-:W-:Y:S02]  /*4ec0*/  @P6 F2FP.BF16.F32.PACK_AB R202, RZ, R2 ;  /* 0x00000002ffca623e */ /* 0x000fe400000010ff */
[----:B------:R-:W-:Y:S02]  /*4ed0*/  @P6 LEA R2, P4, R3, UR6, 0x4 ;  /* 0x0000000603026c11 */ /* 0x000fe4000f8820ff */
[----:B------:R-:W-:Y:S01]  /*4ee0*/  @P6 PRMT R195, R195, 0x5410, R202 ;  /* 0x00005410c3c36816 */ /* 0x000fe200000000ca */
[C---:B0-----:R-:W-:Y:S01]  /*4ef0*/  IMAD.WIDE.U32 R200, R3.reuse, 0x10, R200 ;  /* 0x0000001003c87825 */ /* 0x041fe200078e00c8 */
[----:B------:R-:W-:-:S04]  /*4f00*/  @P6 LEA.HI.X R3, R3, UR7, RZ, 0x4, P4 ;  /* 0x0000000703036c11 */ /* 0x000fc8000a0f24ff */
[----:B------:R0:W-:Y:S04]  /*4f10*/  STG.E.128 desc[UR4][R200.64], R196 ;  /* 0x000000c4c8007986 */ /* 0x0001e8000c101d04 */
[----:B------:R0:W-:Y:S02]  /*4f20*/  @P6 STG.E.128 desc[UR4][R2.64], R192 ;  /* 0x000000c002006986 */ /* 0x0001e4000c101d04 */
.L_x_685:
[----:B------:R-:W-:Y:S05]  /*4f30*/  BSYNC B0 ;  /* 0x0000000000007941 */ /* 0x000fea0003800000 */
.L_x_684:
[----:B0----5:R-:W-:Y:S02]  /*4f40*/  SEL R2, RZ, 0x1, P3 ;  /* 0x00000001ff027807 */ /* 0x021fe40001800000 */
[----:B------:R-:W-:-:S03]  /*4f50*/  IADD3 R0, R0, UR16, RZ ;  /* 0x0000001000007c10 */ /* 0x000fc6000fffe0ff */
[----:B------:R1:W-:Y:S01]  /*4f60*/  STL.S16 [R1+0x1c], R2 ;  /* 0x00001c0201007387 */ /* 0x0003e20000100600 */
[----:B------:R-:W-:-:S13]  /*4f70*/  ISETP.GE.AND P4, PT, R0, UR17, PT ;  /* 0x0000001100007c0c */ /* 0x000fda000bf86270 */
[----:B-1----:R-:W-:Y:S05]  /*4f80*/  @!P4 BRA `(.L_x_686) ;  /* 0xffffffb800d0c947 */ /* 0x002fea000383ffff */
.L_x_668:
[----:B------:R-:W2:Y:S01]  /*4f90*/  LDL.LU R3, [R1+0xc0] ;  /* 0x0000c00001037983 */ /* 0x000ea20000300800 */
[----:B------:R-:W0:Y:S01]  /*4fa0*/  S2UR UR13, SR_CTAID.X ;  /* 0x00000000000d79c3 */ /* 0x000e220000002500 */
[----:B------:R-:W-:Y:S01]  /*4fb0*/  BSSY B0, `(.L_x_687) ;  /* 0x0000018000007945 */ /* 0x000fe20003800000 */
[----:B------:R-:W0:Y:S02]  /*4fc0*/  S2R R2, SR_TID.X ;  /* 0x0000000000027919 */ /* 0x000e240000002100 */
[C---:B0-----:R-:W-:Y:S02]  /*4fd0*/  LEA.HI R0, R2.reuse, UR13, RZ, 0x18 ;  /* 0x0000000d02007c11 */ /* 0x041fe4000f8fc0ff */
[----:B------:R-:W-:-:S03]  /*4fe0*/  LOP3.LUT R11, R2, 0xff, RZ, 0xc0, !PT ;  /* 0x000000ff020b7812 */ /* 0x000fc600078ec0ff */
[----:B--2---:R-:W-:-:S05]  /*4ff0*/  IMAD R0, R0, R3, RZ ;  /* 0x0000000300007224 */ /* 0x004fca00078e02ff */
[----:B------:R-:W-:Y:S01]  /*5000*/  LEA.HI R11, R0, R11, RZ, 0x1d ;  /* 0x0000000b000b7211 */ /* 0x000fe200078fe8ff */
[----:B------:R-:W-:Y:S06]  /*5010*/  @!P0 BRA `(.L_x_688) ;  /* 0x0000000000448947 */ /* 0x000fec0003800000 */
        /* <DEDUP_REMOVED lines=17> */
.L_x_688:
[----:B------:R-:W-:Y:S05]  /*5130*/  BSYNC B0 ;  /* 0x0000000000007941 */ /* 0x000fea0003800000 */
.L_x_687:
        /* <DEDUP_REMOVED lines=19> */
.L_x_690:
[----:B------:R-:W-:Y:S05]  /*5270*/  BSYNC B0 ;  /* 0x0000000000007941 */ /* 0x000fea0003800000 */
.L_x_689:
        /* <DEDUP_REMOVED lines=19> */
.L_x_692:
[----:B------:R-:W-:Y:S05]  /*53b0*/  BSYNC B0 ;  /* 0x0000000000007941 */ /* 0x000fea0003800000 */
.L_x_691:
        /* <DEDUP_REMOVED lines=20> */
.L_x_677:
[----:B------:R-:W-:Y:S01]  /*5500*/  HFMA2.MMA R196, -RZ, RZ, 0, 9.5367431640625e-07 ;  /* 0x00000010ffc47435 */ /* 0x000fe200000001ff */
[----:B------:R-:W-:Y:S02]  /*5510*/  MOV R201, R222 ;  /* 0x000000de00c97202 */ /* 0x000fe40000000f00 */
[----:B------:R-:W-:Y:S02]  /*5520*/  MOV R197, 0x1f ;  /* 0x0000001f00c57802 */ /* 0x000fe40000000f00 */
[----:B------:R-:W-:-:S07]  /*5530*/  MOV R199, 0xffffffff ;  /* 0xffffffff00c77802 */ /* 0x000fce0000000f00 */
[----:B-----5:R-:W-:Y:S05]  /*5540*/  WARPSYNC.COLLECTIVE R199, `(.L_x_693) ;  /* 0x00000000c7087348 */ /* 0x020fea0003c00000 */
[----:B------:R0:W1:Y:S02]  /*5550*/  SHFL.DOWN P5, R204, R201, R196, R197 ;  /* 0x080000c4c9cc7389 */ /* 0x00006400000a00c5 */
[----:B01---5:R-:W-:Y:S01]  /*5560*/  ENDCOLLECTIVE ;  /* 0x000000000000791b */ /* 0x023fe20003800000 */
.L_x_693:
[----:B------:R-:W-:Y:S02]  /*5570*/  MOV R201, R223 ;  /* 0x000000df00c97202 */ /* 0x000fe40000000f00 */
[----:B------:R-:W-:-:S05]  /*5580*/  MOV R196, R204 ;  /* 0x000000cc00c47202 */ /* 0x000fca0000000f00 */
[----:B------:R-:W-:Y:S01]  /*5590*/  FADD.FTZ R200, R196, R222 ;  /* 0x000000dec4c87221 */ /* 0x000fe20000010000 */
[----:B------:R-:W-:-:S11]  /*55a0*/  HFMA2.MMA R196, -RZ, RZ, 0, 9.5367431640625e-07 ;  /* 0x00000010ffc47435 */ /* 0x000fd600000001ff */
[----:B------:R-:W-:Y:S05]  /*55b0*/  WARPSYNC.COLLECTIVE R199, `(.L_x_694) ;  /* 0x00000000c7087348 */ /* 0x000fea0003c00000 */
[----:B------:R0:W1:Y:S02]  /*55c0*/  SHFL.DOWN P5, R204, R201, R196, R197 ;  /* 0x080000c4c9cc7389 */ /* 0x00006400000a00c5 */
[----:B01----:R-:W-:Y:S01]  /*55d0*/  ENDCOLLECTIVE ;  /* 0x000000000000791b */ /* 0x003fe20003800000 */
.L_x_694:
[----:B------:R-:W-:Y:S02]  /*55e0*/  MOV R201, R200 ;  /* 0x000000c800c97202 */ /* 0x000fe40000000f00 */
[----:B------:R-:W-:-:S05]  /*55f0*/  MOV R196, R204 ;  /* 0x000000cc00c47202 */ /* 0x000fca0000000f00 */
[----:B------:R-:W-:Y:S01]  /*5600*/  FADD.FTZ R202, R196, R223 ;  /* 0x000000dfc4ca7221 */ /* 0x000fe20000010000 */
[----:B------:R-:W-:-:S07]  /*5610*/  IMAD.MOV.U32 R196, RZ, RZ, 0x8 ;  /* 0x00000008ffc47424 */ /* 0x000fce00078e00ff */
[----:B------:R-:W-:Y:S05]  /*5620*/  WARPSYNC.COLLECTIVE R199, `(.L_x_695) ;  /* 0x00000000c7087348 */ /* 0x000fea0003c00000 */
[----:B------:R0:W1:Y:S02]  /*5630*/  SHFL.DOWN P5, R204, R201, R196, R197 ;  /* 0x080000c4c9cc7389 */ /* 0x00006400000a00c5 */
[----:B01----:R-:W-:Y:S01]  /*5640*/  ENDCOLLECTIVE ;  /* 0x000000000000791b */ /* 0x003fe20003800000 */
.L_x_695:
[----:B------:R-:W-:Y:S02]  /*5650*/  MOV R201, R202 ;  /* 0x000000ca00c97202 */ /* 0x000fe40000000f00 */
[----:B------:R-:W-:-:S05]  /*5660*/  MOV R196, R204 ;  /* 0x000000cc00c47202 */ /* 0x000fca0000000f00 */
[----:B------:R-:W-:Y:S01]  /*5670*/  FADD.FTZ R200, R200, R196 ;  /* 0x000000c4c8c87221 */ /* 0x000fe20000010000 */
[----:B------:R-:W-:-:S11]  /*5680*/  HFMA2.MMA R196, -RZ, RZ, 0, 4.76837158203125e-07 ;  /* 0x00000008ffc47435 */ /* 0x000fd600000001ff */
[----:B------:R-:W-:Y:S05]  /*5690*/  WARPSYNC.COLLECTIVE R199, `(.L_x_696) ;  /* 0x00000000c7087348 */ /* 0x000fea0003c00000 */
[----:B------:R0:W1:Y:S02]  /*56a0*/  SHFL.DOWN P5, R204, R201, R196, R197 ;  /* 0x080000c4c9cc7389 */ /* 0x00006400000a00c5 */
[----:B01----:R-:W-:Y:S01]  /*56b0*/  ENDCOLLECTIVE ;  /* 0x000000000000791b */ /* 0x003fe20003800000 */
.L_x_696:
[----:B------:R-:W-:Y:S02]  /*56c0*/  MOV R201, R200 ;  /* 0x000000c800c97202 */ /* 0x000fe40000000f00 */
[----:B------:R-:W-:-:S05]  /*56d0*/  MOV R196, R204 ;  /* 0x000000cc00c47202 */ /* 0x000fca0000000f00 */
[----:B------:R-:W-:Y:S01]  /*56e0*/  FADD.FTZ R202, R202, R196 ;  /* 0x000000c4caca7221 */ /* 0x000fe20000010000 */
[----:B------:R-:W-:-:S11]  /*56f0*/  HFMA2.MMA R196, -RZ, RZ, 0, 2.384185791015625e-07 ;  /* 0x00000004ffc47435 */ /* 0x000fd600000001ff */
[----:B------:R-:W-:Y:S05]  /*5700*/  WARPSYNC.COLLECTIVE R199, `(.L_x_697) ;  /* 0x00000000c7087348 */ /* 0x000fea0003c00000 */
[----:B------:R0:W1:Y:S02]  /*5710*/  SHFL.DOWN P5, R204, R201, R196, R197 ;  /* 0x080000c4c9cc7389 */ /* 0x00006400000a00c5 */
[----:B01----:R-:W-:Y:S01]  /*5720*/  ENDCOLLECTIVE ;  /* 0x000000000000791b */ /* 0x003fe20003800000 */
.L_x_697:
[----:B------:R-:W-:Y:S02]  /*5730*/  MOV R201, R202 ;  /* 0x000000ca00c97202 */ /* 0x000fe40000000f00 */
[----:B------:R-:W-:-:S05]  /*5740*/  MOV R196, R204 ;  /* 0x000000cc00c47202 */ /* 0x000fca0000000f00 */
[----:B------:R-:W-:Y:S01]  /*5750*/  FADD.FTZ R200, R200, R196 ;  /* 0x000000c4c8c87221 */ /* 0x000fe20000010000 */
[----:B------:R-:W-:-:S11]  /*5760*/  HFMA2.MMA R196, -RZ, RZ, 0, 2.384185791015625e-07 ;  /* 0x00000004ffc47435 */ /* 0x000fd600000001ff */
[----:B------:R-:W-:Y:S05]  /*5770*/  WARPSYNC.COLLECTIVE R199, `(.L_x_698) ;  /* 0x00000000c7087348 */ /* 0x000fea0003c00000 */
[----:B------:R0:W1:Y:S02]  /*5780*/  SHFL.DOWN P5, R204, R201, R196, R197 ;  /* 0x080000c4c9cc7389 */ /* 0x00006400000a00c5 */
[----:B01----:R-:W-:Y:S01]  /*5790*/  ENDCOLLECTIVE ;  /* 0x000000000000791b */ /* 0x003fe20003800000 */
.L_x_698:
[----:B------:R-:W-:Y:S01]  /*57a0*/  IMAD.MOV.U32 R201, RZ, RZ, R200 ;  /* 0x000000ffffc97224 */ /* 0x000fe200078e00c8 */
[----:B------:R-:W-:-:S05]  /*57b0*/  MOV R196, R204 ;  /* 0x000000cc00c47202 */ /* 0x000fca0000000f00 */
[----:B------:R-:W-:Y:S01]  /*57c0*/  FADD.FTZ R203, R202, R196 ;  /* 0x000000c4cacb7221 */ /* 0x000fe20000010000 */
[----:B------:R-:W-:-:S11]  /*57d0*/  HFMA2.MMA R196, -RZ, RZ, 0, 1.1920928955078125e-07 ;  /* 0x00000002ffc47435 */ /* 0x000fd600000001ff */
[----:B------:R-:W-:Y:S05]  /*57e0*/  WARPSYNC.COLLECTIVE R199, `(.L_x_699) ;  /* 0x00000000c7087348 */ /* 0x000fea0003c00000 */
[----:B------:R0:W1:Y:S02]  /*57f0*/  SHFL.DOWN P5, R204, R201, R196, R197 ;  /* 0x080000c4c9cc7389 */ /* 0x00006400000a00c5 */
[----:B01----:R-:W-:Y:S01]  /*5800*/  ENDCOLLECTIVE ;  /* 0x000000000000791b */ /* 0x003fe20003800000 */
.L_x_699:
[----:B------:R-:W-:Y:S02]  /*5810*/  MOV R201, R203 ;  /* 0x000000cb00c97202 */ /* 0x000fe40000000f00 */
[----:B------:R-:W-:-:S05]  /*5820*/  MOV R196, R204 ;  /* 0x000000cc00c47202 */ /* 0x000fca0000000f00 */
[----:B------:R-:W-:Y:S01]  /*5830*/  FADD.FTZ R202, R200, R196 ;  /* 0x000000c4c8ca7221 */ /* 0x000fe20000010000 */
[----:B------:R-:W-:-:S11]  /*5840*/  HFMA2.MMA R196, -RZ, RZ, 0, 1.1920928955078125e-07 ;  /* 0x00000002ffc47435 */ /* 0x000fd600000001ff */
[----:B------:R-:W-:Y:S05]  /*5850*/  WARPSYNC.COLLECTIVE R199, `(.L_x_700) ;  /* 0x00000000c7087348 */ /* 0x000fea0003c00000 */
[----:B------:R0:W1:Y:S02]  /*5860*/  SHFL.DOWN P5, R204, R201, R196, R197 ;  /* 0x080000c4c9cc7389 */ /* 0x00006400000a00c5 */
[----:B01----:R-:W-:Y:S01]  /*5870*/  ENDCOLLECTIVE ;  /* 0x000000000000791b */ /* 0x003fe20003800000 */
.L_x_700:
[----:B------:R-:W-:Y:S02]  /*5880*/  MOV R201, R202 ;  /* 0x000000ca00c97202 */ /* 0x000fe40000000f00 */
[----:B------:R-:W-:-:S05]  /*5890*/  MOV R196, R204 ;  /* 0x000000cc00c47202 */ /* 0x000fca0000000f00 */
[----:B------:R-:W-:Y:S01]  /*58a0*/  FADD.FTZ R200, R203, R196 ;  /* 0x000000c4cbc87221 */ /* 0x000fe20000010000 */
[----:B------:R-:W-:-:S11]  /*58b0*/  HFMA2.MMA R196, -RZ, RZ, 0, 5.9604644775390625e-08 ;  /* 0x00000001ffc47435 */ /* 0x000fd600000001ff */
[----:B------:R-:W-:Y:S05]  /*58c0*/  WARPSYNC.COLLECTIVE R199, `(.L_x_701) ;  /* 0x00000000c7087348 */ /* 0x000fea0003c00000 */
[----:B------:R0:W1:Y:S02]  /*58d0*/  SHFL.DOWN P5, R204, R201, R196, R197 ;  /* 0x080000c4c9cc7389 */ /* 0x00006400000a00c5 */
[----:B01----:R-:W-:Y:S01]  /*58e0*/  ENDCOLLECTIVE ;  /* 0x000000000000791b */ /* 0x003fe20003800000 */
.L_x_701:
[----:B------:R-:W-:Y:S02]  /*58f0*/  MOV R201, R200 ;  /* 0x000000c800c97202 */ /* 0x000fe40000000f00 */
[----:B------:R-:W-:-:S07]  /*5900*/  MOV R203, R204 ;  /* 0x000000cc00cb7202 */ /* 0x000fce0000000f00 */
[----:B------:R-:W-:Y:S05]  /*5910*/  WARPSYNC.COLLECTIVE R199, `(.L_x_702) ;  /* 0x00000000c7087348 */ /* 0x000fea0003c00000 */
[----:B------:R0:W1:Y:S02]  /*5920*/  SHFL.DOWN P5, R204, R201, R196, R197 ;  /* 0x080000c4c9cc7389 */ /* 0x00006400000a00c5 */
[----:B01----:R-:W-:Y:S01]  /*5930*/  ENDCOLLECTIVE ;  /* 0x000000000000791b */ /* 0x003fe20003800000 */
.L_x_702:
[----:B------:R-:W-:Y:S01]  /*5940*/  MOV R197, R204 ;  /* 0x000000cc00c57202 */ /* 0x000fe20000000f00 */
[----:B------:R-:W-:Y:S06]  /*5950*/  BRA `(.L_x_703) ;  /* 0xffffffd800747947 */ /* 0x000fec000383ffff */
.L_x_704:
        /* <DEDUP_REMOVED lines=10> */
.L_x_3530:


//--------------------- .text._ZN10layer_norm31ln_parallel_residual_bwd_kernelINS_13Kernel_traitsIf13__nv_bfloat16S2_S2_fjLj8192ELj1ELj1ELj8ELj16ENS_18Kernel_traits_baseILj8192EfS2_S2_S2_fjLj256EEEEELb0ELb0ELb1EEEvNS_9BwdParamsE --------------------------
	.section	.text._ZN10layer_norm31ln_parallel_residual_bwd_kernelINS_13Kernel_traitsIf13__nv_bfloat16S2_S2_fjLj8192ELj1ELj1ELj8ELj16ENS_18Kernel_traits_baseILj8192EfS2_S2_S2_fjLj256EEEEELb0ELb0ELb1EEEvNS_9BwdParamsE,"ax",@progbits
	.align	128
        .global         _ZN10layer_norm31ln_parallel_residual_bwd_kernelINS_13Kernel_traitsIf13__nv_bfloat16S2_S2_fjLj8192ELj1ELj1ELj8ELj16ENS_18Kernel_traits_baseILj8192EfS2_S2_S2_fjLj256EEEEELb0ELb0ELb1EEEvNS_9BwdParamsE
        .type           _ZN10layer_norm31ln_parallel_residual_bwd_kernelINS_13Kernel_traitsIf13__nv_bfloat16S2_S2_fjLj8192ELj1ELj1ELj8ELj16ENS_18Kernel_traits_baseILj8192EfS2_S2_S2_fjLj256EEEEELb0ELb0ELb1EEEvNS_9BwdParamsE,@function
        .size           _ZN10layer_norm31ln_parallel_residual_bwd_kernelINS_13Kernel_traitsIf13__nv_bfloat16S2_S2_fjLj8192ELj1ELj1ELj8ELj16ENS_18Kernel_traits_baseILj8192EfS2_S2_S2_fjLj256EEEEELb0ELb0ELb1EEEvNS_9BwdParamsE,(.L_x_3531 - _ZN10layer_norm31ln_parallel_residual_bwd_kernelINS_13Kernel_traitsIf13__nv_bfloat16S2_S2_fjLj8192ELj1ELj1ELj8ELj16ENS_18Kernel_traits_baseILj8192EfS2_S2_S2_fjLj256EEEEELb0ELb0ELb1EEEvNS_9BwdParamsE)
        .other          _ZN10layer_norm31ln_parallel_residual_bwd_kernelINS_13Kernel_traitsIf13__nv_bfloat16S2_S2_fjLj8192ELj1ELj1ELj8ELj16ENS_18Kernel_traits_baseILj8192EfS2_S2_S2_fjLj256EEEEELb0ELb0ELb1EEEvNS_9BwdParamsE,@"STO_CUDA_ENTRY STV_DEFAULT"
_ZN10layer_norm31ln_parallel_residual_bwd_kernelINS_13Kernel_traitsIf13__nv_bfloat16S2_S2_fjLj8192ELj1ELj1ELj8ELj16ENS_18Kernel_traits_baseILj8192EfS2_S2_S2_fjLj256EEEEELb0ELb0ELb1EEEvNS_9BwdParamsE:
.text._ZN10layer_norm31ln_parallel_residual_bwd_kernelINS_13Kernel_traitsIf13__nv_bfloat16S2_S2_fjLj8192ELj1ELj1ELj8ELj16ENS_18Kernel_traits_baseILj8192EfS2_S2_S2_fjLj256EEEEELb0ELb0ELb1EEEvNS_9BwdParamsE:
        /* <DEDUP_REMOVED lines=80> */
.L_x_705:
[----:B------:R0:W-:Y:S01]  /*0500*/  STL [R1+0x98], RZ ;  /* 0x000098ff01007387 */ /* 0x0001e20000100800 */
[----:B------:R-:W-:Y:S01]  /*0510*/  SHF.L.U32 R2, R2, 0x5, RZ ;  /* 0x0000000502027819 */ /* 0x000fe200000006ff */
[----:B------:R-:W-:Y:S01]  /*0520*/  ULDC.64 UR4, c[0x0][0x260] ;  /* 0x0000980000047ab9 */ /* 0x000fe20000000a00 */
[----:B------:R-:W-:Y:S01]  /*0530*/  ULDC.64 UR8, c[0x0][0x268] ;  /* 0x00009a0000087ab9 */ /* 0x000fe20000000a00 */
[----:B------:R0:W-:Y:S01]  /*0540*/  STL [R1+0xa8], RZ ;  /* 0x0000a8ff01007387 */ /* 0x0001e20000100800 */
[----:B------:R-:W-:-:S03]  /*0550*/  LOP3.LUT R4, R2, 0x1fe0, RZ, 0xc0, !PT ;  /* 0x00001fe002047812 */ /* 0x000fc600078ec0ff */
[----:B------:R0:W-:Y:S01]  /*0560*/  STL [R1+0x90], RZ ;  /* 0x000090ff01007387 */ /* 0x0001e20000100800 */
[C---:B------:R-:W-:Y:S02]  /*0570*/  IADD3 R2, P0, R4.reuse, UR4, RZ ;  /* 0x0000000404027c10 */ /* 0x040fe4000ff1e0ff */
[----:B------:R-:W-:Y:S01]  /*0580*/  IADD3 R4, P1, R4, UR8, RZ ;  /* 0x0000000804047c10 */ /* 0x000fe2000ff3e0ff */
[----:B------:R0:W-:Y:S01]  /*0590*/  STL [R1+0x8c], RZ ;  /* 0x00008cff01007387 */ /* 0x0001e20000100800 */
[----:B------:R-:W-:Y:S01]  /*05a0*/  IADD3.X R3, RZ, UR5, RZ, P0, !PT ;  /* 0x00000005ff037c10 */ /* 0x000fe200087fe4ff */
[----:B------:R-:W-:Y:S01]  /*05b0*/  ULDC.64 UR4, c[0x0][0x2c8] ;  /* 0x0000b20000047ab9 */ /* 0x000fe20000000a00 */
[----:B------:R-:W-:Y:S01]  /*05c0*/  IADD3.X R5, RZ, UR9, RZ, P1, !PT ;  /* 0x00000009ff057c10 */ /* 0x000fe20008ffe4ff */
[----:B------:R0:W-:Y:S04]  /*05d0*/  STL [R1+0x60], RZ ;  /* 0x000060ff01007387 */ /* 0x0001e80000100800 */
        /* <DEDUP_REMOVED lines=10> */
[----:B------:R0:W-:Y:S04]  /*0680*/  STL [R1], RZ ;  /* 0x000000ff01007387 */ /* 0x0001e80000100800 */
        /* <DEDUP_REMOVED lines=26> */
[----:B------:R0:W-:Y:S01]  /*0830*/  STL [R1+0x34], RZ ;  /* 0x000034ff01007387 */ /* 0x0001e20000100800 */
[----:B------:R-:W-:Y:S01]  /*0840*/  ISETP.NE.U32.AND P0, PT, RZ, UR4, PT ;  /* 0x00000004ff007c0c */ /* 0x000fe2000bf05070 */
[----:B------:R-:W-:-:S02]  /*0850*/  HFMA2.MMA R207, -RZ, RZ, 0, 5.9604644775390625e-08 ;  /* 0x00000001ffcf7435 */ /* 0x000fc400000001ff */
[----:B------:R-:W-:Y:S01]  /*0860*/  HFMA2.MMA R252, -RZ, RZ, 0, 0 ;  /* 0x00000000fffc7435 */ /* 0x000fe200000001ff */
[----:B------:R-:W5:Y:S01]  /*0870*/  LDG.E.128 R36, desc[UR6][R2.64] ;  /* 0x0000000602247981 */ /* 0x000f62000c1e1d00 */
[----:B------:R-:W-:Y:S01]  /*0880*/  HFMA2.MMA R158, -RZ, RZ, 0, 0 ;  /* 0x00000000ff9e7435 */ /* 0x000fe200000001ff */
[----:B------:R-:W-:Y:S02]  /*0890*/  ISETP.NE.AND.EX P0, PT, RZ, UR5, PT, P0 ;  /* 0x00000005ff007c0c */ /* 0x000fe4000bf05300 */
[----:B------:R-:W-:Y:S01]  /*08a0*/  CS2R R176, SRZ ;  /* 0x0000000000b07805 */ /* 0x000fe2000001ff00 */
[----:B------:R-:W5:Y:S01]  /*08b0*/  LDG.E.128 R40, desc[UR6][R2.64+0x10] ;  /* 0x0000100602287981 */ /* 0x000f62000c1e1d00 */
[----:B------:R-:W-:Y:S02]  /*08c0*/  CS2R R164, SRZ ;  /* 0x0000000000a47805 */ /* 0x000fe4000001ff00 */
[----:B------:R-:W-:Y:S02]  /*08d0*/  CS2R R172, SRZ ;  /* 0x0000000000ac7805 */ /* 0x000fe4000001ff00 */
[----:B------:R-:W-:Y:S01]  /*08e0*/  CS2R R184, SRZ ;  /* 0x0000000000b87805 */ /* 0x000fe2000001ff00 */
[----:B------:R-:W5:Y:S01]  /*08f0*/  LDG.E.128 R44, desc[UR6][R2.64+0x2000] ;  /* 0x00200006022c7981 */ /* 0x000f62000c1e1d00 */
[----:B------:R-:W-:-:S02]  /*0900*/  CS2R R168, SRZ ;  /* 0x0000000000a87805 */ /* 0x000fc4000001ff00 */
[----:B------:R-:W-:Y:S02]  /*0910*/  CS2R R186, SRZ ;  /* 0x0000000000ba7805 */ /* 0x000fe4000001ff00 */
[----:B------:R-:W-:Y:S01]  /*0920*/  CS2R R162, SRZ ;  /* 0x0000000000a27805 */ /* 0x000fe2000001ff00 */
[----:B------:R-:W5:Y:S01]  /*0930*/  LDG.E.128 R48, desc[UR6][R2.64+0x2010] ;  /* 0x0020100602307981 */ /* 0x000f62000c1e1d00 */
[----:B------:R-:W-:Y:S02]  /*0940*/  CS2R R180, SRZ ;  /* 0x0000000000b47805 */ /* 0x000fe4000001ff00 */
[----:B------:R-:W-:Y:S02]  /*0950*/  CS2R R244, SRZ ;  /* 0x0000000000f47805 */ /* 0x000fe4000001ff00 */
[----:B------:R-:W-:Y:S01]  /*0960*/  CS2R R242, SRZ ;  /* 0x0000000000f27805 */ /* 0x000fe2000001ff00 */
[----:B------:R-:W5:Y:S01]  /*0970*/  LDG.E.128 R52, desc[UR6][R2.64+0x4000] ;  /* 0x0040000602347981 */ /* 0x000f62000c1e1d00 */
[----:B------:R-:W-:-:S02]  /*0980*/  MOV R241, RZ ;  /* 0x000000ff00f17202 */ /* 0x000fc40000000f00 */
[----:B------:R-:W-:Y:S01]  /*0990*/  CS2R R238, SRZ ;  /* 0x0000000000ee7805 */ /* 0x000fe2000001ff00 */
[----:B------:R-:W-:Y:S01]  /*09a0*/  IMAD.MOV.U32 R237, RZ, RZ, RZ ;  /* 0x000000ffffed7224 */ /* 0x000fe200078e00ff */
[----:B------:R-:W5:Y:S01]  /*09b0*/  LDG.E.128 R56, desc[UR6][R2.64+0x4010] ;  /* 0x0040100602387981 */ /* 0x000f62000c1e1d00 */
[----:B------:R-:W-:Y:S02]  /*09c0*/  CS2R R178, SRZ ;  /* 0x0000000000b27805 */ /* 0x000fe4000001ff00 */
[----:B------:R-:W-:Y:S02]  /*09d0*/  CS2R R174, SRZ ;  /* 0x0000000000ae7805 */ /* 0x000fe4000001ff00 */
[----:B------:R-:W-:Y:S01]  /*09e0*/  CS2R R170, SRZ ;  /* 0x0000000000aa7805 */ /* 0x000fe2000001ff00 */
[----:B------:R-:W5:Y:S01]  /*09f0*/  LDG.E.128 R60, desc[UR6][R2.64+0x6000] ;  /* 0x00600006023c7981 */ /* 0x000f62000c1e1d00 */
[----:B------:R-:W-:Y:S02]  /*0a00*/  CS2R R188, SRZ ;  /* 0x0000000000bc7805 */ /* 0x000fe4000001ff00 */
[----:B------:R-:W-:-:S02]  /*0a10*/  CS2R R182, SRZ ;  /* 0x0000000000b67805 */ /* 0x000fc4000001ff00 */
[----:B------:R-:W-:Y:S01]  /*0a20*/  CS2R R250, SRZ ;  /* 0x0000000000fa7805 */ /* 0x000fe2000001ff00 */
[----:B------:R1:W5:Y:S01]  /*0a30*/  LDG.E.128 R64, desc[UR6][R2.64+0x6010] ;  /* 0x0060100602407981 */ /* 0x000362000c1e1d00 */
[----:B------:R-:W-:Y:S02]  /*0a40*/  CS2R R248, SRZ ;  /* 0x0000000000f87805 */ /* 0x000fe4000001ff00 */
[----:B------:R-:W-:Y:S02]  /*0a50*/  CS2R R232, SRZ ;  /* 0x0000000000e87805 */ /* 0x000fe4000001ff00 */
[----:B------:R-:W-:Y:S01]  /*0a60*/  CS2R R230, SRZ ;  /* 0x0000000000e67805 */ /* 0x000fe2000001ff00 */
[----:B------:R-:W5:Y:S01]  /*0a70*/  LDG.E.128 R68, desc[UR6][R4.64] ;  /* 0x0000000604447981 */ /* 0x000f62000c1e1d00 */
[----:B------:R-:W-:Y:S02]  /*0a80*/  MOV R192, RZ ;  /* 0x000000ff00c07202 */ /* 0x000fe40000000f00 */
[----:B------:R-:W-:-:S02]  /*0a90*/  CS2R R190, SRZ ;  /* 0x0000000000be7805 */ /* 0x000fc4000001ff00 */
[----:B------:R-:W-:Y:S01]  /*0aa0*/  CS2R R166, SRZ ;  /* 0x0000000000a67805 */ /* 0x000fe2000001ff00 */
[----:B------:R-:W5:Y:S01]  /*0ab0*/  LDG.E.128 R72, desc[UR6][R4.64+0x10] ;  /* 0x0000100604487981 */ /* 0x000f62000c1e1d00 */
[----:B------:R-:W-:Y:S02]  /*0ac0*/  CS2R R160, SRZ ;  /* 0x0000000000a07805 */ /* 0x000fe4000001ff00 */
[----:B-1----:R-:W-:Y:S02]  /*0ad0*/  CS2R R2, SRZ ;  /* 0x0000000000027805 */ /* 0x002fe4000001ff00 */
[----:B------:R-:W-:Y:S01]  /*0ae0*/  CS2R R246, SRZ ;  /* 0x0000000000f67805 */ /* 0x000fe2000001ff00 */
[----:B------:R-:W5:Y:S01]  /*0af0*/  LDG.E.128 R76, desc[UR6][R4.64+0x2000] ;  /* 0x00200006044c7981 */ /* 0x000f62000c1e1d00 */
[----:B------:R-:W-:Y:S02]  /*0b00*/  CS2R R22, SRZ ;  /* 0x0000000000167805 */ /* 0x000fe4000001ff00 */
[----:B------:R-:W-:-:S02]  /*0b10*/  CS2R R24, SRZ ;  /* 0x0000000000187805 */ /* 0x000fc4000001ff00 */
[----:B------:R-:W-:Y:S01]  /*0b20*/  CS2R R12, SRZ ;  /* 0x00000000000c7805 */ /* 0x000fe2000001ff00 */
        /* <DEDUP_REMOVED lines=14> */
[----:B------:R-:W-:Y:S01]  /*0c10*/  CS2R R156, SRZ ;  /* 0x00000000009c7805 */ /* 0x000fe2000001ff00 */
[----:B------:R1:W5:Y:S02]  /*0c20*/  LDG.E.128 R96, desc[UR6][R4.64+0x6010] ;  /* 0x0060100604607981 */ /* 0x000364000c1e1d00 */
[----:B01----:R-:W-:-:S07]  /*0c30*/  CS2R R4, SRZ ;  /* 0x0000000000047805 */ /* 0x003fce000001ff00 */
.L_x_709:
[----:B0-----:R-:W0:Y:S01]  /*0c40*/  S2R R236, SR_TID.X ;  /* 0x0000000000ec7919 */ /* 0x001e220000002100 */
[----:B------:R-:W1:Y:S01]  /*0c50*/  LDC.64 R218, c[0x0][0x238] ;  /* 0x00008e00ffda7b82 */ /* 0x000e620000000a00 */
[----:B------:R-:W-:Y:S01]  /*0c60*/  IMAD R102, R0, UR10, RZ ;  /* 0x0000000a00667c24 */ /* 0x000fe2000f8e02ff */
[----:B------:R-:W2:Y:S06]  /*0c70*/  LDL.LU R217, [R1+0x4] ;  /* 0x0000040001d97983 */ /* 0x000eac0000300800 */
[----:B------:R-:W3:Y:S01]  /*0c80*/  LDC.64 R100, c[0x0][0x250] ;  /* 0x00009400ff647b82 */ /* 0x000ee20000000a00 */
[----:B------:R-:W-:Y:S01]  /*0c90*/  SHF.R.S32.HI R103, RZ, 0x1f, R102 ;  /* 0x0000001fff677819 */ /* 0x000fe20000011466 */
[----:B------:R-:W4:Y:S03]  /*0ca0*/  LDL.LU R226, [R1+0xc] ;  /* 0x00000c0001e27983 */ /* 0x000f260000300800 */
[----:B------:R-:W-:Y:S01]  /*0cb0*/  LEA.HI R103, R103, R102, RZ, 0x3 ;  /* 0x0000006667677211 */ /* 0x000fe200078f18ff */
[----:B------:R0:W-:Y:S02]  /*0cc0*/  STL [R1+0xac], R128 ;  /* 0x0000ac8001007387 */ /* 0x0001e40000100800 */
[----:B------:R-:W1:Y:S02]  /*0cd0*/  LDC.64 R220, c[0x0][0x2c0] ;  /* 0x0000b000ffdc7b82 */ /* 0x000e640000000a00 */
[----:B------:R-:W4:Y:S04]  /*0ce0*/  LDL.LU R229, [R1+0x28] ;  /* 0x0000280001e57983 */ /* 0x000f280000300800 */
[----:B------:R-:W4:Y:S02]  /*0cf0*/  LDL.LU R224, [R1+0x18] ;  /* 0x0000180001e07983 */ /* 0x000f240000300800 */
[----:B------:R-:W1:Y:S02]  /*0d00*/  LDC.64 R222, c[0x0][0x2b8] ;  /* 0x0000ae00ffde7b82 */ /* 0x000e640000000a00 */
[----:B0-----:R-:W4:Y:S01]  /*0d10*/  LDL.LU R128, [R1+0x10] ;  /* 0x0000100001807983 */ /* 0x001f220000300800 */
[----:B------:R-:W-:-:S05]  /*0d20*/  LOP3.LUT R194, R236, 0xff, RZ, 0xc0, !PT ;  /* 0x000000ffecc27812 */ /* 0x000fca00078ec0ff */
[----:B------:R-:W0:Y:S01]  /*0d30*/  LDC.64 R196, c[0x0][0x258] ;  /* 0x00009600ffc47b82 */ /* 0x000e220000000a00 */
[----:B---3--:R-:W-:Y:S01]  /*0d40*/  IMAD.WIDE R100, R0, 0x4, R100 ;  /* 0x0000000400647825 */ /* 0x008fe200078e0264 */
[----:B------:R-:W-:-:S04]  /*0d50*/  LEA.HI.SX32 R194, R103, R194, 0x1d ;  /* 0x000000c267c27211 */ /* 0x000fc800078feaff */
[----:B------:R3:W2:Y:S01]  /*0d60*/  LDG.E R214, desc[UR6][R100.64] ;  /* 0x0000000664d67981 */ /* 0x0006a2000c1e1900 */
[----:B-1----:R-:W-:-:S04]  /*0d70*/  IMAD.WIDE.U32 R144, R194, 0x10, R218 ;  /* 0x00000010c2907825 */ /* 0x002fc800078e00da */
[C---:B------:R-:W-:Y:S02]  /*0d80*/  IMAD.WIDE.U32 R148, R194.reuse, 0x10, R220 ;  /* 0x00000010c2947825 */ /* 0x040fe400078e00dc */
[----:B------:R-:W4:Y:S02]  /*0d90*/  LDG.E.128 R144, desc[UR6][R144.64] ;  /* 0x0000000690907981 */ /* 0x000f24000c1e1d00 */
[----:B------:R-:W-:Y:S02]  /*0da0*/  IMAD.WIDE.U32 R152, R194, 0x10, R222 ;  /* 0x00000010c2987825 */ /* 0x000fe400078e00de */
[----:B------:R-:W4:Y:S04]  /*0db0*/  LDG.E.128 R148, desc[UR6][R148.64] ;  /* 0x0000000694947981 */ /* 0x000f28000c1e1d00 */
[----:B------:R-:W4:Y:S01]  /*0dc0*/  LDG.E.128 R152, desc[UR6][R152.64] ;  /* 0x0000000698987981 */ /* 0x000f22000c1e1d00 */
[----:B0-----:R-:W-:-:S06]  /*0dd0*/  IMAD.WIDE R196, R0, 0x4, R196 ;  /* 0x0000000400c47825 */ /* 0x001fcc00078e02c4 */
[----:B------:R0:W4:Y:S01]  /*0de0*/  LDG.E R196, desc[UR6][R196.64] ;  /* 0x00000006c4c47981 */ /* 0x000122000c1e1900 */
[----:B------:R-:W-:-:S05]  /*0df0*/  IADD3 R193, R194, 0x100, RZ ;  /* 0x00000100c2c17810 */ /* 0x000fca0007ffe0ff */
[----:B------:R-:W-:-:S04]  /*0e00*/  IMAD.WIDE.U32 R104, R193, 0x10, R218 ;  /* 0x00000010c1687825 */ /* 0x000fc800078e00da */
[C---:B------:R-:W-:Y:S02]  /*0e10*/  IMAD.WIDE.U32 R124, R193.reuse, 0x10, R220 ;  /* 0x00000010c17c7825 */ /* 0x040fe400078e00dc */
[----:B------:R-:W4:Y:S02]  /*0e20*/  LDG.E.128 R104, desc[UR6][R104.64] ;  /* 0x0000000668687981 */ /* 0x000f24000c1e1d00 */
[----:B------:R-:W-:Y:S02]  /*0e30*/  IMAD.WIDE.U32 R120, R193, 0x10, R222 ;  /* 0x00000010c1787825 */ /* 0x000fe400078e00de */
[----:B------:R-:W4:Y:S04]  /*0e40*/  LDG.E.128 R124, desc[UR6][R124.64] ;  /* 0x000000067c7c7981 */ /* 0x000f28000c1e1d00 */
[----:B------:R-:W4:Y:S01]  /*0e50*/  LDG.E.128 R120, desc[UR6][R120.64] ;  /* 0x0000000678787981 */ /* 0x000f22000c1e1d00 */
[----:B------:R-:W-:-:S02]  /*0e60*/  ISETP.NE.AND P2, PT, RZ, UR11, PT ;  /* 0x0000000bff007c0c */ /* 0x000fc4000bf45270 */
[----:B------:R-:W-:-:S05]  /*0e70*/  IADD3 R159, R194, 0x200, RZ ;  /* 0x00000200c29f7810 */ /* 0x000fca0007ffe0ff */
[----:B------:R-:W-:-:S04]  /*0e80*/  IMAD.WIDE.U32 R132, R159, 0x10, R222 ;  /* 0x000000109f847825 */ /* 0x000fc800078e00de */
[C---:B---3--:R-:W-:Y:S02]  /*0e90*/  IMAD.WIDE.U32 R100, R159.reuse, 0x10, R218 ;  /* 0x000000109f647825 */ /* 0x048fe400078e00da */
[----:B------:R-:W3:Y:S02]  /*0ea0*/  LDG.E.128 R132, desc[UR6][R132.64] ;  /* 0x0000000684847981 */ /* 0x000ee4000c1e1d00 */
[----:B------:R-:W-:Y:S02]  /*0eb0*/  IMAD.WIDE.U32 R136, R159, 0x10, R220 ;  /* 0x000000109f887825 */ /* 0x000fe400078e00dc */
[----:B------:R-:W3:Y:S04]  /*0ec0*/  LDG.E.128 R100, desc[UR6][R100.64] ;  /* 0x0000000664647981 */ /* 0x000ee8000c1e1d00 */
[----:B------:R-:W3:Y:S01]  /*0ed0*/  LDG.E.128 R136, desc[UR6][R136.64] ;  /* 0x0000000688887981 */ /* 0x000ee2000c1e1d00 */
[----:B--2---:R-:W-:-:S02]  /*0ee0*/  FSEL R214, R214, RZ, !P2 ;  /* 0x000000ffd6d67208 */ /* 0x004fc40005000000 */
[----:B----4-:R-:W-:Y:S02]  /*0ef0*/  SHF.L.U32 R195, R144, 0x10, RZ ;  /* 0x0000001090c37819 */ /* 0x010fe400000006ff */
[C---:B------:R-:W-:Y:S01]  /*0f00*/  PRMT R208, R145.reuse, 0x7632, R208 ;  /* 0x0000763291d07816 */ /* 0x040fe200000000d0 */
[----:B------:R-:W-:Y:S01]  /*0f10*/  IMAD.U32 R145, R145, 0x10000, RZ ;  /* 0x0001000091917824 */ /* 0x000fe200078e00ff */
[----:B------:R-:W-:Y:S01]  /*0f20*/  SHF.L.U32 R203, R148, 0x10, RZ ;  /* 0x0000001094cb7819 */ /* 0x000fe200000006ff */
[----:B------:R-:W-:Y:S01]  /*0f30*/  FADD.FTZ R195, R195, -R214 ;  /* 0x800000d6c3c37221 */ /* 0x000fe20000010000 */
[----:B------:R-:W-:Y:S02]  /*0f40*/  SHF.L.U32 R199, R146, 0x10, RZ ;  /* 0x0000001092c77819 */ /* 0x000fe400000006ff */
[----:B------:R-:W-:Y:S02]  /*0f50*/  PRMT R204, R144, 0x7632, R204 ;  /* 0x0000763290cc7816 */ /* 0x000fe400000000cc */
[----:B0-----:R-:W-:Y:S01]  /*0f60*/  SHF.L.U32 R197, R152, 0x10, RZ ;  /* 0x0000001098c57819 */ /* 0x001fe200000006ff */
[----:B------:R-:W-:Y:S01]  /*0f70*/  FADD.FTZ R198, -R214, R145 ;  /* 0x00000091d6c67221 */ /* 0x000fe20000010100 */
[----:B------:R-:W-:Y:S01]  /*0f80*/  PRMT R144, R146, 0x7632, R144 ;  /* 0x0000763292907816 */ /* 0x000fe20000000090 */
[----:B-----5:R-:W-:Y:S01]  /*0f90*/  FMUL.FTZ R146, R68, R203 ;  /* 0x000000cb44927220 */ /* 0x020fe20000410000 */
[----:B------:R-:W-:Y:S01]  /*0fa0*/  SHF.L.U32 R145, R150, 0x10, RZ ;  /* 0x0000001096917819 */ /* 0x000fe200000006ff */
[----:B------:R-:W-:Y:S01]  /*0fb0*/  FMUL.FTZ R195, R196, R195 ;  /* 0x000000c3c4c37220 */ /* 0x000fe20000410000 */
[----:B------:R-:W-:Y:S01]  /*0fc0*/  FADD.FTZ R199, -R214, R199 ;  /* 0x000000c7d6c77221 */ /* 0x000fe20000010100 */
[----:B------:R-:W-:Y:S01]  /*0fd0*/  FADD.FTZ R21, R197, R21 ;  /* 0x00000015c5157221 */ /* 0x000fe20000010000 */
[----:B------:R-:W-:Y:S01]  /*0fe0*/  SHF.L.U32 R201, R154, 0x10, RZ ;  /* 0x000000109ac97819 */ /* 0x000fe200000006ff */
[-C--:B------:R-:W-:Y:S01]  /*0ff0*/  FFMA.FTZ R157, R195, R197.reuse, R157 ;  /* 0x000000c5c39d7223 */ /* 0x080fe2000001009d */
[----:B------:R-:W-:Y:S01]  /*1000*/  FFMA.FTZ R197, R36, R197, R146 ;  /* 0x000000c524c57223 */ /* 0x000fe20000010092 */
[----:B------:R-:W-:Y:S01]  /*1010*/  PRMT R152, R147, 0x7632, R152 ;  /* 0x0000763293987816 */ /* 0x000fe20000000098 */
[----:B------:R-:W-:-:S02]  /*1020*/  IMAD.U32 R146, R149, 0x10000, RZ ;  /* 0x0001000095927824 */ /* 0x000fc400078e00ff */
[----:B------:R-:W-:Y:S01]  /*1030*/  FMUL.FTZ R199, R196, R199 ;  /* 0x000000c7c4c77220 */ /* 0x000fe20000410000 */
[----:B------:R-:W-:Y:S01]  /*1040*/  SHF.L.U32 R147, R147, 0x10, RZ ;  /* 0x0000001093937819 */ /* 0x000fe200000006ff */
[----:B------:R-:W-:Y:S01]  /*1050*/  FMUL.FTZ R202, R72, R145 ;  /* 0x0000009148ca7220 */ /* 0x000fe20000410000 */
[----:B------:R-:W-:Y:S01]  /*1060*/  SHF.L.U32 R200, R153, 0x10, RZ ;  /* 0x0000001099c87819 */ /* 0x000fe200000006ff */
[----:B------:R-:W-:Y:S01]  /*1070*/  FMUL.FTZ R198, R196, R198 ;  /* 0x000000c6c4c67220 */ /* 0x000fe20000410000 */
[----:B------:R-:W-:Y:S01]  /*1080*/  FMUL.FTZ R205, R70, R146 ;  /* 0x0000009246cd7220 */ /* 0x000fe20000410000 */
[----:B------:R-:W-:Y:S01]  /*1090*/  FADD.FTZ R17, R201, R17 ;  /* 0x00000011c9117221 */ /* 0x000fe20000010000 */
[-C--:B------:R-:W-:Y:S01]  /*10a0*/  FFMA.FTZ R29, R199, R201.reuse, R29 ;  /* 0x000000c9c71d7223 */ /* 0x080fe2000001001d */
[----:B------:R-:W-:Y:S01]  /*10b0*/  PRMT R148, R152, 0x7632, R148 ;  /* 0x0000763298947816 */ /* 0x000fe20000000094 */
[----:B------:R-:W-:Y:S01]  /*10c0*/  FFMA.FTZ R201, R40, R201, R202 ;  /* 0x000000c928c97223 */ /* 0x000fe200000100ca */
[----:B------:R-:W-:Y:S01]  /*10d0*/  SHF.L.U32 R202, R151, 0x10, RZ ;  /* 0x0000001097ca7819 */ /* 0x000fe200000006ff */
[----:B------:R-:W-:Y:S01]  /*10e0*/  FADD.FTZ R147, -R214, R147 ;  /* 0x00000093d6937221 */ /* 0x000fe20000010100 */
[----:B------:R-:W-:Y:S01]  /*10f0*/  FADD.FTZ R19, R200, R19 ;  /* 0x00000013c8137221 */ /* 0x000fe20000010000 */
[-C--:B------:R-:W-:Y:S01]  /*1100*/  FFMA.FTZ R31, R198, R200.reuse, R31 ;  /* 0x000000c8c61f7223 */ /* 0x080fe2000001001f */
[----:B------:R-:W-:Y:S01]  /*1110*/  FFMA.FTZ R200, R38, R200, R205 ;  /* 0x000000c826c87223 */ /* 0x000fe200000100cd */
[----:B------:R-:W-:Y:S01]  /*1120*/  PRMT R212, R148, 0x7632, R212 ;  /* 0x0000763294d47816 */ /* 0x000fe200000000d4 */
[----:B------:R-:W-:Y:S01]  /*1130*/  FMUL.FTZ R206, R196, R147 ;  /* 0x00000093c4ce7220 */ /* 0x000fe20000410000 */
[----:B------:R-:W-:Y:S01]  /*1140*/  SHF.L.U32 R205, R155, 0x10, RZ ;  /* 0x000000109bcd7819 */ /* 0x000fe200000006ff */
[----:B------:R-:W-:Y:S01]  /*1150*/  FMUL.FTZ R147, R74, R202 ;  /* 0x000000ca4a937220 */ /* 0x000fe20000410000 */
[----:B------:R-:W-:-:S03]  /*1160*/  SHF.L.U32 R212, R212, 0x10, RZ ;  /* 0x00000010d4d47819 */ /* 0x000fc600000006ff */
[----:B------:R-:W-:Y:S01]  /*1170*/  FADD.FTZ R15, R205, R15 ;  /* 0x0000000fcd0f7221 */ /* 0x000fe20000010000 */
[-C--:B------:R-:W-:Y:S01]  /*1180*/  FFMA.FTZ R27, R206, R205.reuse, R27 ;  /* 0x000000cdce1b7223 */ /* 0x080fe2000001001b */
[----:B------:R-:W-:Y:S01]  /*1190*/  FFMA.FTZ R205, R42, R205, R147 ;  /* 0x000000cd2acd7223 */ /* 0x000fe20000010093 */
[----:B------:R-:W-:Y:S01]  /*11a0*/  SHF.L.U32 R147, R148, 0x10, RZ ;  /* 0x0000001094937819 */ /* 0x000fe200000006ff */
[----:B------:R-:W-:Y:S01]  /*11b0*/  FMUL.FTZ R148, R69, R212 ;  /* 0x000000d445947220 */ /* 0x000fe20000410000 */
[----:B------:R-:W-:Y:S01]  /*11c0*/  FADD.FTZ R238, R203, R238 ;  /* 0x000000eecbee7221 */ /* 0x000fe20000010000 */
[----:B------:R-:W-:Y:S01]  /*11d0*/  FFMA.FTZ R3, R195, R203, R3 ;  /* 0x000000cbc3037223 */ /* 0x000fe20000010003 */
[----:B------:R-:W-:Y:S02]  /*11e0*/  IMAD.U32 R208, R208, 0x10000, RZ ;  /* 0x00010000d0d07824 */ /* 0x000fe400078e00ff */
[--C-:B------:R-:W-:Y:S01]  /*11f0*/  FFMA.FTZ R203, R37, R147, R148.reuse ;  /* 0x0000009325cb7223 */ /* 0x100fe20000010094 */
[----:B------:R-:W-:-:S02]  /*1200*/  PRMT R148, R149, 0x7632, R148 ;  /* 0x0000763295947816 */ /* 0x000fc40000000094 */
[----:B------:R-:W-:Y:S02]  /*1210*/  SHF.L.U32 R144, R144, 0x10, RZ ;  /* 0x0000001090907819 */ /* 0x000fe400000006ff */
[----:B------:R-:W-:Y:S01]  /*1220*/  PRMT R149, R150, 0x7632, R149 ;  /* 0x0000763296957816 */ /* 0x000fe20000000095 */
[--C-:B------:R-:W-:Y:S01]  /*1230*/  FADD.FTZ R211, -R214, R208.reuse ;  /* 0x000000d0d6d37221 */ /* 0x100fe20000010100 */
[----:B------:R-:W-:Y:S01]  /*1240*/  PRMT R208, R154, 0x7632, R208 ;  /* 0x000076329ad07816 */ /* 0x000fe200000000d0 */
[----:B------:R-:W-:Y:S01]  /*1250*/  FADD.FTZ R209, -R214, R144 ;  /* 0x00000090d6d17221 */ /* 0x000fe20000010100 */
[----:B------:R-:W-:Y:S02]  /*1260*/  SHF.L.U32 R149, R149, 0x10, RZ ;  /* 0x0000001095957819 */ /* 0x000fe400000006ff */
[----:B------:R-:W-:Y:S01]  /*1270*/  SHF.L.U32 R208, R208, 0x10, RZ ;  /* 0x00000010d0d07819 */ /* 0x000fe200000006ff */
[----:B------:R-:W-:Y:S02]  /*1280*/  FMUL.FTZ R209, R196, R209 ;  /* 0x000000d1c4d17220 */ /* 0x000fe40000410000 */
[----:B------:R-:W-:Y:S01]  /*1290*/  FMUL.FTZ R150, R73, R149 ;  /* 0x0000009549967220 */ /* 0x000fe20000410000 */
[----:B------:R-:W-:Y:S01]  /*12a0*/  FADD.FTZ R243, R145, R243 ;  /* 0x000000f391f37221 */ /* 0x000fe20000010000 */
[----:B------:R-:W-:Y:S01]  /*12b0*/  FADD.FTZ R18, R208, R18 ;  /* 0x00000012d0127221 */ /* 0x000fe20000010000 */
[-C--:B------:R-:W-:Y:S01]  /*12c0*/  FFMA.FTZ R30, R209, R208.reuse, R30 ;  /* 0x000000d0d11e7223 */ /* 0x080fe2000001001e */
[----:B------:R-:W-:Y:S01]  /*12d0*/  FFMA.FTZ R231, R199, R145, R231 ;  /* 0x00000091c7e77223 */ /* 0x000fe200000100e7 */
[----:B------:R-:W-:Y:S01]  /*12e0*/  FFMA.FTZ R208, R41, R208, R150 ;  /* 0x000000d029d07223 */ /* 0x000fe20000010096 */
[----:B------:R-:W-:Y:S01]  /*12f0*/  SHF.L.U32 R204, R204, 0x10, RZ ;  /* 0x00000010cccc7819 */ /* 0x000fe200000006ff */
[----:B------:R-:W0:Y:S01]  /*1300*/  @P0 LDC.64 R144, c[0x0][0x2c8] ;  /* 0x0000b200ff900b82 */ /* 0x000e220000000a00 */
[----:B------:R-:W-:-:S02]  /*1310*/  SHF.L.U32 R150, R152, 0x10, RZ ;  /* 0x0000001098967819 */ /* 0x000fc400000006ff */
[----:B------:R-:W-:Y:S02]  /*1320*/  PRMT R210, R153, 0x7632, R210 ;  /* 0x0000763299d27816 */ /* 0x000fe400000000d2 */
[----:B------:R-:W-:Y:S01]  /*1330*/  SHF.L.U32 R148, R148, 0x10, RZ ;  /* 0x0000001094947819 */ /* 0x000fe200000006ff */
[C---:B------:R-:W-:Y:S01]  /*1340*/  FADD.FTZ R204, -R214.reuse, R204 ;  /* 0x000000ccd6cc7221 */ /* 0x040fe20000010100 */
[----:B------:R-:W-:Y:S01]  /*1350*/  PRMT R151, R151, 0x7632, R151 ;  /* 0x0000763297977816 */ /* 0x000fe20000000097 */
[----:B------:R-:W-:Y:S01]  /*1360*/  FADD.FTZ R150, -R214, R150 ;  /* 0x00000096d6967221 */ /* 0x000fe20000010100 */
[----:B------:R-:W-:Y:S01]  /*1370*/  FADD.FTZ R241, R146, R241 ;  /* 0x000000f192f17221 */ /* 0x000fe20000010000 */
[----:B------:R-:W-:Y:S01]  /*1380*/  FFMA.FTZ R192, R198, R146, R192 ;  /* 0x00000092c6c07223 */ /* 0x000fe200000100c0 */
[----:B------:R-:W-:Y:S01]  /*1390*/  SHF.L.U32 R210, R210, 0x10, RZ ;  /* 0x00000010d2d27819 */ /* 0x000fe200000006ff */
[C---:B------:R-:W-:Y:S01]  /*13a0*/  FMUL.FTZ R211, R196.reuse, R211 ;  /* 0x000000d3c4d37220 */ /* 0x040fe20000410000 */
[----:B------:R-:W-:Y:S01]  /*13b0*/  FMUL.FTZ R146, R71, R148 ;  /* 0x0000009447927220 */ /* 0x000fe20000410000 */
[----:B------:R-:W-:Y:S01]  /*13c0*/  FMUL.FTZ R204, R196, R204 ;  /* 0x000000ccc4cc7220 */ /* 0x000fe20000410000 */
[----:B------:R-:W-:-:S02]  /*13d0*/  IMAD.U32 R152, R151, 0x10000, RZ ;  /* 0x0001000097987824 */ /* 0x000fc400078e00ff */
[----:B------:R-:W-:Y:S01]  /*13e0*/  FMUL.FTZ R213, R196, R150 ;  /* 0x00000096c4d57220 */ /* 0x000fe20000410000 */
[----:B------:R-:W-:Y:S01]  /*13f0*/  FADD.FTZ R20, R210, R20 ;  /* 0x00000014d2147221 */ /* 0x000fe20000010000 */
[----:B------:R-:W1:Y:S01]  /*1400*/  @P0 LDC.64 R150, c[0x0][0x2c8] ;  /* 0x0000b200ff960b82 */ /* 0x000e620000000a00 */
[-C--:B------:R-:W-:Y:S01]  /*1410*/  FFMA.FTZ R156, R211, R210.reuse, R156 ;  /* 0x000000d2d39c7223 */ /* 0x080fe2000001009c */
[----:B------:R-:W-:Y:S01]  /*1420*/  FADD.FTZ R22, R147, R22 ;  /* 0x0000001693167221 */ /* 0x000fe20000010000 */
[----:B------:R-:W-:Y:S01]  /*1430*/  FFMA.FTZ R158, R204, R147, R158 ;  /* 0x00000093cc9e7223 */ /* 0x000fe2000001009e */
[----:B------:R-:W-:-:S04]  /*1440*/  FFMA.FTZ R210, R39, R210, R146 ;  /* 0x000000d227d27223 */ /* 0x000fc80000010092 */
[----:B------:R-:W2:Y:S01]  /*1450*/  @P0 LDC.64 R146, c[0x0][0x2c8] ;  /* 0x0000b200ff920b82 */ /* 0x000ea20000000a00 */
[----:B------:R-:W-:Y:S01]  /*1460*/  FADD.FTZ R239, R148, R239 ;  /* 0x000000ef94ef7221 */ /* 0x000fe20000010000 */
[----:B------:R-:W-:Y:S01]  /*1470*/  FFMA.FTZ R2, R211, R148, R2 ;  /* 0x00000094d3027223 */ /* 0x000fe20000010002 */
[----:B------:R-:W-:Y:S01]  /*1480*/  SHF.L.U32 R148, R104, 0x10, RZ ;  /* 0x0000001068947819 */ /* 0x000fe200000006ff */
[----:B------:R-:W-:Y:S01]  /*1490*/  FADD.FTZ R237, R212, R237 ;  /* 0x000000edd4ed7221 */ /* 0x000fe20000010000 */
[----:B------:R-:W-:Y:S01]  /*14a0*/  FFMA.FTZ R4, R204, R212, R4 ;  /* 0x000000d4cc047223 */ /* 0x000fe20000010004 */
[----:B------:R-:W-:Y:S01]  /*14b0*/  FMUL.FTZ R212, R75, R152 ;  /* 0x000000984bd47220 */ /* 0x000fe20000410000 */
[----:B0-----:R-:W-:-:S04]  /*14c0*/  @P0 IMAD.WIDE.U32 R144, R194, 0x10, R144 ;  /* 0x00000010c2900825 */ /* 0x001fc800078e0090 */
[----:B------:R-:W-:Y:S01]  /*14d0*/  FADD.FTZ R244, R152, R244 ;  /* 0x000000f498f47221 */ /* 0x000fe20000010000 */
[----:B------:R-:W-:Y:S01]  /*14e0*/  FFMA.FTZ R232, R213, R152, R232 ;  /* 0x00000098d5e87223 */ /* 0x000fe200000100e8 */
[----:B------:R-:W-:Y:S01]  /*14f0*/  SHF.L.U32 R152, R124, 0x10, RZ ;  /* 0x000000107c987819 */ /* 0x000fe200000006ff */
[----:B------:R-:W-:Y:S01]  /*1500*/  FADD.FTZ R216, -R214, R148 ;  /* 0x00000094d6d87221 */ /* 0x000fe20000010100 */
[----:B------:R-:W-:Y:S01]  /*1510*/  PRMT R153, R155, 0x7632, R153 ;  /* 0x000076329b997816 */ /* 0x000fe20000000099 */
[----:B------:R0:W5:Y:S01]  /*1520*/  @P0 LDG.E.128 R108, desc[UR6][R144.64] ;  /* 0x00000006906c0981 */ /* 0x000162000c1e1d00 */
[----:B------:R-:W-:Y:S01]  /*1530*/  SHF.L.U32 R215, R120, 0x10, RZ ;  /* 0x0000001078d77819 */ /* 0x000fe200000006ff */
[----:B------:R-:W-:Y:S01]  /*1540*/  FMUL.FTZ R216, R196, R216 ;  /* 0x000000d8c4d87220 */ /* 0x000fe20000410000 */
[----:B------:R-:W-:Y:S01]  /*1550*/  FADD.FTZ R245, R202, R245 ;  /* 0x000000f5caf57221 */ /* 0x000fe20000010000 */
[----:B------:R-:W-:Y:S01]  /*1560*/  FFMA.FTZ R233, R206, R202, R233 ;  /* 0x000000cacee97223 */ /* 0x000fe200000100e9 */
[----:B------:R-:W-:Y:S01]  /*1570*/  SHF.L.U32 R153, R153, 0x10, RZ ;  /* 0x0000001099997819 */ /* 0x000fe200000006ff */
[----:B------:R-:W-:Y:S01]  /*1580*/  FADD.FTZ R13, R215, R13 ;  /* 0x0000000dd70d7221 */ /* 0x000fe20000010000 */
[----:B------:R-:W-:Y:S01]  /*1590*/  IADD3 R202, R194, 0x300, RZ ;  /* 0x00000300c2ca7810 */ /* 0x000fe20007ffe0ff */
[----:B0-----:R-:W-:Y:S01]  /*15a0*/  FMUL.FTZ R144, R76, R152 ;  /* 0x000000984c907220 */ /* 0x001fe20000410000 */
[----:B------:R-:W-:-:S03]  /*15b0*/  FFMA.FTZ R25, R216, R215, R25 ;  /* 0x000000d7d8197223 */ /* 0x000fc60000010019 */
[----:B------:R-:W-:Y:S01]  /*15c0*/  FFMA.FTZ R215, R44, R215, R144 ;  /* 0x000000d72cd77223 */ /* 0x000fe20000010090 */
[----:B-1----:R-:W-:Y:S01]  /*15d0*/  @P0 IMAD.WIDE.U32 R144, R159, 0x10, R150 ;  /* 0x000000109f900825 */ /* 0x002fe200078e0096 */
[----:B------:R-:W-:-:S03]  /*15e0*/  SHF.L.U32 R150, R105, 0x10, RZ ;  /* 0x0000001069967819 */ /* 0x000fc600000006ff */
[----:B------:R-:W-:Y:S01]  /*15f0*/  FADD.FTZ R16, R153, R16 ;  /* 0x0000001099107221 */ /* 0x000fe20000010000 */
[-C--:B------:R-:W-:Y:S01]  /*1600*/  FFMA.FTZ R28, R213, R153.reuse, R28 ;  /* 0x00000099d51c7223 */ /* 0x080fe2000001001c */
[----:B------:R-:W-:Y:S02]  /*1610*/  IMAD.U32 R151, R125, 0x10000, RZ ;  /* 0x000100007d977824 */ /* 0x000fe400078e00ff */
[----:B------:R-:W-:Y:S01]  /*1620*/  FFMA.FTZ R212, R43, R153, R212 ;  /* 0x000000992bd47223 */ /* 0x000fe200000100d4 */
[----:B------:R-:W-:Y:S01]  /*1630*/  FADD.FTZ R217, R152, R217 ;  /* 0x000000d998d97221 */ /* 0x000fe20000010000 */
[----:B------:R-:W-:Y:S01]  /*1640*/  FFMA.FTZ R250, R216, R152, R250 ;  /* 0x00000098d8fa7223 */ /* 0x000fe200000100fa */
[----:B--2---:R-:W-:-:S04]  /*1650*/  @P0 IMAD.WIDE.U32 R146, R193, 0x10, R146 ;  /* 0x00000010c1920825 */ /* 0x004fc800078e0092 */
[----:B------:R-:W-:Y:S01]  /*1660*/  FADD.FTZ R226, R151, R226 ;  /* 0x000000e297e27221 */ /* 0x000fe20000010000 */
[----:B------:R-:W-:Y:S02]  /*1670*/  PRMT R104, R104, 0x7632, R104 ;  /* 0x0000763268687816 */ /* 0x000fe40000000068 */
[----:B------:R-:W-:Y:S01]  /*1680*/  PRMT R225, R123, 0x7632, R225 ;  /* 0x000076327be17816 */ /* 0x000fe200000000e1 */
[----:B------:R-:W-:Y:S01]  /*1690*/  IMAD.WIDE.U32 R152, R202, 0x10, R222 ;  /* 0x00000010ca987825 */ /* 0x000fe200078e00de */
[----:B------:R-:W-:-:S03]  /*16a0*/  SHF.L.U32 R222, R106, 0x10, RZ ;  /* 0x000000106ade7819 */ /* 0x000fc600000006ff */
[C---:B------:R-:W-:Y:S01]  /*16b0*/  FADD.FTZ R150, -R214.reuse, R150 ;  /* 0x00000096d6967221 */ /* 0x040fe20000010100 */
[----:B------:R0:W-:Y:S01]  /*16c0*/  STL [R1+0x4], R217 ;  /* 0x000004d901007387 */ /* 0x0001e20000100800 */
[----:B------:R-:W-:-:S03]  /*16d0*/  FADD.FTZ R222, -R214, R222 ;  /* 0x000000ded6de7221 */ /* 0x000fc60000010100 */
[----:B------:R1:W5:Y:S04]  /*16e0*/  @P0 LDG.E.128 R112, desc[UR6][R146.64] ;  /* 0x0000000692700981 */ /* 0x000368000c1e1d00 */
[----:B------:R-:W2:Y:S01]  /*16f0*/  LDL.LU R228, [R1+0x30] ;  /* 0x0000300001e47983 */ /* 0x000ea20000300800 */
[----:B0-----:R-:W-:-:S03]  /*1700*/  SHF.L.U32 R217, R121, 0x10, RZ ;  /* 0x0000001079d97819 */ /* 0x001fc600000006ff */
[----:B------:R-:W4:Y:S01]  /*1710*/  LDL.LU R227, [R1+0x20] ;  /* 0x0000200001e37983 */ /* 0x000f220000300800 */
[----:B-1----:R-:W-:-:S04]  /*1720*/  IMAD.WIDE.U32 R146, R202, 0x10, R218 ;  /* 0x00000010ca927825 */ /* 0x002fc800078e00da */
[----:B------:R-:W-:Y:S01]  /*1730*/  FMUL.FTZ R218, R196, R150 ;  /* 0x00000096c4da7220 */ /* 0x000fe20000410000 */
[----:B------:R0:W-:Y:S01]  /*1740*/  STL [R1+0xc], R226 ;  /* 0x00000ce201007387 */ /* 0x0001e20000100800 */
[----:B------:R-:W-:Y:S01]  /*1750*/  FMUL.FTZ R150, R78, R151 ;  /* 0x000000974e967220 */ /* 0x000fe20000410000 */
[----:B------:R-:W-:Y:S01]  /*1760*/  SHF.L.U32 R219, R126, 0x10, RZ ;  /* 0x000000107edb7819 */ /* 0x000fe200000006ff */
[----:B------:R-:W-:Y:S01]  /*1770*/  FMUL.FTZ R222, R196, R222 ;  /* 0x000000dec4de7220 */ /* 0x000fe20000410000 */
[----:B------:R-:W-:Y:S01]  /*1780*/  FADD.FTZ R23, R217, R23 ;  /* 0x00000017d9177221 */ /* 0x000fe20000010000 */
[-C--:B------:R-:W-:Y:S01]  /*1790*/  FFMA.FTZ R11, R218, R217.reuse, R11 ;  /* 0x000000d9da0b7223 */ /* 0x080fe2000001000b */
[----:B------:R-:W-:Y:S01]  /*17a0*/  FFMA.FTZ R217, R46, R217, R150 ;  /* 0x000000d92ed97223 */ /* 0x000fe20000010096 */
[----:B------:R-:W-:Y:S01]  /*17b0*/  PRMT R124, R124, 0x7632, R124 ;  /* 0x000076327c7c7816 */ /* 0x000fe2000000007c */
[----:B------:R-:W-:Y:S01]  /*17c0*/  FADD.FTZ R242, R149, R242 ;  /* 0x000000f295f27221 */ /* 0x000fe20000010000 */
[----:B------:R-:W-:Y:S01]  /*17d0*/  SHF.L.U32 R223, R127, 0x10, RZ ;  /* 0x000000107fdf7819 */ /* 0x000fe200000006ff */
[----:B0-----:R-:W3:Y:S01]  /*17e0*/  LDL.LU R226, [R1] ;  /* 0x0000000001e27983 */ /* 0x001ee20000300800 */
[----:B------:R-:W-:Y:S01]  /*17f0*/  FFMA.FTZ R252, R218, R151, R252 ;  /* 0x00000097dafc7223 */ /* 0x000fe200000100fc */
[----:B------:R-:W-:-:S04]  /*1800*/  IMAD.WIDE.U32 R150, R202, 0x10, R220 ;  /* 0x00000010ca967825 */ /* 0x000fc800078e00dc */
[-C--:B------:R-:W-:Y:S01]  /*1810*/  FMUL.FTZ R220, R80, R219.reuse ;  /* 0x000000db50dc7220 */ /* 0x080fe20000410000 */
[----:B------:R-:W-:Y:S01]  /*1820*/  FADD.FTZ R229, R219, R229 ;  /* 0x000000e5dbe57221 */ /* 0x000fe20000010000 */
[----:B------:R-:W-:Y:S01]  /*1830*/  FFMA.FTZ R224, R222, R219, R224 ;  /* 0x000000dbdee07223 */ /* 0x000fe200000100e0 */
[----:B------:R-:W-:Y:S01]  /*1840*/  IMAD.U32 R219, R123, 0x10000, RZ ;  /* 0x000100007bdb7824 */ /* 0x000fe200078e00ff */
[----:B------:R-:W-:Y:S01]  /*1850*/  SHF.L.U32 R104, R104, 0x10, RZ ;  /* 0x0000001068687819 */ /* 0x000fe200000006ff */
[----:B------:R-:W-:Y:S01]  /*1860*/  FFMA.FTZ R230, R209, R149, R230 ;  /* 0x00000095d1e67223 */ /* 0x000fe200000100e6 */
[----:B------:R-:W-:Y:S01]  /*1870*/  PRMT R105, R120, 0x7632, R105 ;  /* 0x0000763278697816 */ /* 0x000fe20000000069 */
[----:B------:R-:W-:Y:S01]  /*1880*/  FADD.FTZ R128, R219, R128 ;  /* 0x00000080db807221 */ /* 0x000fe20000010000 */
[----:B------:R-:W-:Y:S01]  /*1890*/  STL [R1+0x28], R229 ;  /* 0x000028e501007387 */ /* 0x000fe20000100800 */
[----:B------:R-:W-:Y:S01]  /*18a0*/  SHF.L.U32 R221, R122, 0x10, RZ ;  /* 0x000000107add7819 */ /* 0x000fe200000006ff */
[----:B------:R-:W0:Y:S02]  /*18b0*/  @P0 LDC.64 R148, c[0x0][0x2c8] ;  /* 0x0000b200ff940b82 */ /* 0x000e240000000a00 */
[----:B------:R-:W-:Y:S04]  /*18c0*/  STL [R1+0x18], R224 ;  /* 0x000018e001007387 */ /* 0x000fe80000100800 */
[----:B------:R1:W-:Y:S01]  /*18d0*/  STL [R1+0x10], R128 ;  /* 0x0000108001007387 */ /* 0x0003e20000100800 */
[----:B------:R-:W-:-:S03]  /*18e0*/  SHF.L.U32 R225, R225, 0x10, RZ ;  /* 0x00000010e1e17819 */ /* 0x000fc600000006ff */
[----:B------:R3:W5:Y:S04]  /*18f0*/  @P0 LDG.E.128 R116, desc[UR6][R144.64] ;  /* 0x0000000690740981 */ /* 0x000768000c1e1d00 */
[----:B------:R-:W3:Y:S04]  /*1900*/  LDG.E.128 R152, desc[UR6][R152.64] ;  /* 0x0000000698987981 */ /* 0x000ee8000c1e1d00 */
[----:B-1----:R-:W3:Y:S01]  /*1910*/  LDL.LU R128, [R1+0x8] ;  /* 0x0000080001807983 */ /* 0x002ee20000300800 */
[----:B------:R-:W-:Y:S01]  /*1920*/  FADD.FTZ R247, R221, R247 ;  /* 0x000000f7ddf77221 */ /* 0x000fe20000010000 */
[-C--:B------:R-:W-:Y:S01]  /*1930*/  FFMA.FTZ R9, R222, R221.reuse, R9 ;  /* 0x000000ddde097223 */ /* 0x080fe20000010009 */
[----:B------:R-:W-:Y:S01]  /*1940*/  FFMA.FTZ R221, R48, R221, R220 ;  /* 0x000000dd30dd7223 */ /* 0x000fe200000100dc */
[----:B------:R-:W-:-:S02]  /*1950*/  SHF.L.U32 R220, R107, 0x10, RZ ;  /* 0x000000106bdc7819 */ /* 0x000fc400000006ff */
[----:B------:R-:W-:Y:S01]  /*1960*/  SHF.L.U32 R124, R124, 0x10, RZ ;  /* 0x000000107c7c7819 */ /* 0x000fe200000006ff */
[----:B------:R-:W-:Y:S01]  /*1970*/  FADD.FTZ R120, -R214, R104 ;  /* 0x00000068d6787221 */ /* 0x000fe20000010100 */
[-C--:B------:R-:W-:Y:S01]  /*1980*/  FMUL.FTZ R224, R82, R223.reuse ;  /* 0x000000df52e07220 */ /* 0x080fe20000410000 */
[----:B------:R-:W-:Y:S01]  /*1990*/  FADD.FTZ R220, -R214, R220 ;  /* 0x000000dcd6dc7221 */ /* 0x000fe20000010100 */
[----:B------:R-:W-:Y:S01]  /*19a0*/  PRMT R106, R121, 0x7632, R106 ;  /* 0x00007632796a7816 */ /* 0x000fe2000000006a */
[----:B--2---:R-:W-:Y:S02]  /*19b0*/  FADD.FTZ R228, R223, R228 ;  /* 0x000000e4dfe47221 */ /* 0x004fe40000010000 */
[----:B------:R-:W-:Y:S01]  /*19c0*/  FMUL.FTZ R220, R196, R220 ;  /* 0x000000dcc4dc7220 */ /* 0x000fe20000410000 */
[----:B------:R-:W-:Y:S01]  /*19d0*/  FADD.FTZ R248, R225, R248 ;  /* 0x000000f8e1f87221 */ /* 0x000fe20000010000 */
[----:B0-----:R-:W-:Y:S01]  /*19e0*/  @P0 IMAD.WIDE.U32 R148, R202, 0x10, R148 ;  /* 0x00000010ca940825 */ /* 0x001fe200078e0094 */
[----:B------:R-:W2:Y:S03]  /*19f0*/  LDG.E.128 R144, desc[UR6][R146.64] ;  /* 0x0000000692907981 */ /* 0x000ea6000c1e1d00 */
[----:B----4-:R-:W-:Y:S01]  /*1a00*/  FFMA.FTZ R227, R220, R223, R227 ;  /* 0x000000dfdce37223 */ /* 0x010fe200000100e3 */
[----:B------:R-:W-:Y:S01]  /*1a10*/  FMUL.FTZ R120, R196, R120 ;  /* 0x00000078c4787220 */ /* 0x000fe20000410000 */
[----:B------:R-:W-:Y:S01]  /*1a20*/  STL [R1+0x30], R228 ;  /* 0x000030e401007387 */ /* 0x000fe20000100800 */
[-C--:B------:R-:W-:Y:S01]  /*1a30*/  FFMA.FTZ R7, R220, R219.reuse, R7 ;  /* 0x000000dbdc077223 */ /* 0x080fe20000010007 */
[----:B------:R-:W-:-:S02]  /*1a40*/  FFMA.FTZ R219, R50, R219, R224 ;  /* 0x000000db32db7223 */ /* 0x000fc400000100e0 */
[----:B------:R-:W-:Y:S01]  /*1a50*/  STL [R1+0x20], R227 ;  /* 0x000020e301007387 */ /* 0x000fe20000100800 */
[----:B---3--:R-:W-:Y:S01]  /*1a60*/  FADD.FTZ R226, R124, R226 ;  /* 0x000000e27ce27221 */ /* 0x008fe20000010000 */
[-C--:B------:R-:W-:Y:S01]  /*1a70*/  FMUL.FTZ R223, R77, R124.reuse ;  /* 0x0000007c4ddf7220 */ /* 0x080fe20000410000 */
[----:B------:R-:W-:Y:S01]  /*1a80*/  FFMA.FTZ R249, R120, R124, R249 ;  /* 0x0000007c78f97223 */ /* 0x000fe200000100f9 */
[----:B------:R-:W-:Y:S01]  /*1a90*/  SHF.L.U32 R104, R105, 0x10, RZ ;  /* 0x0000001069687819 */ /* 0x000fe200000006ff */
[----:B------:R0:W5:Y:S01]  /*1aa0*/  @P0 LDG.E.128 R32, desc[UR6][R148.64] ;  /* 0x0000000694200981 */ /* 0x000162000c1e1d00 */
[----:B------:R-:W-:-:S03]  /*1ab0*/  PRMT R124, R125, 0x7632, R124 ;  /* 0x000076327d7c7816 */ /* 0x000fc6000000007c */
[----:B------:R1:W-:Y:S01]  /*1ac0*/  STL [R1], R226 ;  /* 0x000000e201007387 */ /* 0x0003e20000100800 */
[----:B------:R-:W-:Y:S02]  /*1ad0*/  SHF.L.U32 R124, R124, 0x10, RZ ;  /* 0x000000107c7c7819 */ /* 0x000fe400000006ff */
[----:B------:R-:W-:Y:S01]  /*1ae0*/  PRMT R105, R105, 0x7632, R105 ;  /* 0x0000763269697816 */ /* 0x000fe20000000069 */
[----:B------:R-:W-:Y:S01]  /*1af0*/  FADD.FTZ R26, R104, R26 ;  /* 0x0000001a681a7221 */ /* 0x000fe20000010000 */
[-C--:B------:R-:W-:Y:S01]  /*1b00*/  FFMA.FTZ R14, R120, R104.reuse, R14 ;  /* 0x00000068780e7223 */ /* 0x080fe2000001000e */
[----:B------:R-:W-:Y:S01]  /*1b10*/  PRMT R107, R122, 0x7632, R107 ;  /* 0x000076327a6b7816 */ /* 0x000fe2000000006b */
[----:B------:R-:W3:Y:S04]  /*1b20*/  LDG.E.128 R148, desc[UR6][R150.64] ;  /* 0x0000000696947981 */ /* 0x000ee8000c1e1d00 */
[----:B-1----:R-:W4:Y:S04]  /*1b30*/  LDL.LU R226, [R1+0x24] ;  /* 0x0000240001e27983 */ /* 0x002f280000300800 */
[----:B------:R-:W2:Y:S01]  /*1b40*/  LDL.LU R224, [R1+0x14] ;  /* 0x0000140001e07983 */ /* 0x000ea20000300800 */
[----:B------:R-:W-:Y:S01]  /*1b50*/  SHF.L.U32 R105, R105, 0x10, RZ ;  /* 0x0000001069697819 */ /* 0x000fe200000006ff */
[----:B------:R-:W-:Y:S01]  /*1b60*/  FADD.FTZ R128, R124, R128 ;  /* 0x000000807c807221 */ /* 0x000fe20000010000 */
[----:B------:R-:W-:-:S04]  /*1b70*/  FFMA.FTZ R104, R45, R104, R223 ;  /* 0x000000682d687223 */ /* 0x000fc800000100df */
[----:B------:R1:W-:Y:S01]  /*1b80*/  STL [R1+0x8], R128 ;  /* 0x0000088001007387 */ /* 0x0003e20000100800 */
[----:B------:R-:W-:-:S03]  /*1b90*/  FADD.FTZ R121, -R214, R105 ;  /* 0x00000069d6797221 */ /* 0x000fc60000010100 */
[----:B-1----:R-:W3:Y:S04]  /*1ba0*/  LDL.LU R128, [R1+0x2c] ;  /* 0x00002c0001807983 */ /* 0x002ee80000300800 */
[----:B------:R-:W3:Y:S01]  /*1bb0*/  LDL.LU R223, [R1+0x1c] ;  /* 0x00001c0001df7983 */ /* 0x000ee20000300800 */
[----:B------:R-:W-:Y:S01]  /*1bc0*/  FMUL.FTZ R121, R196, R121 ;  /* 0x00000079c4797220 */ /* 0x000fe20000410000 */
[-C--:B------:R-:W-:Y:S02]  /*1bd0*/  FMUL.FTZ R125, R79, R124.reuse ;  /* 0x0000007c4f7d7220 */ /* 0x080fe40000410000 */
[----:B------:R-:W3:Y:S01]  /*1be0*/  LDL.LU R229, [R1+0x40] ;  /* 0x0000400001e57983 */ /* 0x000ee20000300800 */
[----:B------:R-:W-:Y:S01]  /*1bf0*/  FFMA.FTZ R251, R121, R124, R251 ;  /* 0x0000007c79fb7223 */ /* 0x000fe200000100fb */
[----:B------:R-:W-:-:S02]  /*1c00*/  PRMT R124, R126, 0x7632, R124 ;  /* 0x000076327e7c7816 */ /* 0x000fc4000000007c */
[----:B------:R-:W3:Y:S04]  /*1c10*/  LDL.LU R228, [R1+0x5c] ;  /* 0x00005c0001e47983 */ /* 0x000ee80000300800 */
[----:B------:R-:W3:Y:S01]  /*1c20*/  LDL.LU R126, [R1+0x50] ;  /* 0x00005000017e7983 */ /* 0x000ee20000300800 */
[C---:B------:R-:W-:Y:S02]  /*1c30*/  SHF.L.U32 R105, R106.reuse, 0x10, RZ ;  /* 0x000000106a697819 */ /* 0x040fe400000006ff */
[----:B------:R-:W-:-:S05]  /*1c40*/  PRMT R106, R106, 0x7632, R106 ;  /* 0x000076326a6a7816 */ /* 0x000fca000000006a */
[----:B------:R-:W-:Y:S01]  /*1c50*/  IMAD.U32 R106, R106, 0x10000, RZ ;  /* 0x000100006a6a7824 */ /* 0x000fe200078e00ff */
[----:B------:R-:W-:-:S03]  /*1c60*/  SHF.L.U32 R124, R124, 0x10, RZ ;  /* 0x000000107c7c7819 */ /* 0x000fc600000006ff */
[----:B------:R-:W-:Y:S01]  /*1c70*/  FADD.FTZ R122, -R214, R106 ;  /* 0x0000006ad67a7221 */ /* 0x000fe20000010100 */
[----:B------:R-:W-:Y:S01]  /*1c80*/  FADD.FTZ R24, R105, R24 ;  /* 0x0000001869187221 */ /* 0x000fe20000010000 */
[-C--:B------:R-:W-:Y:S02]  /*1c90*/  FFMA.FTZ R12, R121, R105.reuse, R12 ;  /* 0x00000069790c7223 */ /* 0x080fe4000001000c */
[----:B------:R-:W-:Y:S01]  /*1ca0*/  FMUL.FTZ R122, R196, R122 ;  /* 0x0000007ac47a7220 */ /* 0x000fe20000410000 */
[----:B------:R-:W-:Y:S01]  /*1cb0*/  FFMA.FTZ R105, R47, R105, R125 ;  /* 0x000000692f697223 */ /* 0x000fe2000001007d */
[----:B------:R-:W-:Y:S01]  /*1cc0*/  FMUL.FTZ R125, R81, R124 ;  /* 0x0000007c517d7220 */ /* 0x000fe20000410000 */
[----:B------:R-:W-:-:S05]  /*1cd0*/  SHF.L.U32 R106, R107, 0x10, RZ ;  /* 0x000000106b6a7819 */ /* 0x000fca00000006ff */
[----:B------:R-:W-:Y:S01]  /*1ce0*/  FADD.FTZ R246, R106, R246 ;  /* 0x000000f66af67221 */ /* 0x000fe20000010000 */
[-C--:B------:R-:W-:Y:S01]  /*1cf0*/  FFMA.FTZ R10, R122, R106.reuse, R10 ;  /* 0x0000006a7a0a7223 */ /* 0x080fe2000001000a */
[----:B------:R-:W-:Y:S01]  /*1d00*/  FFMA.FTZ R106, R49, R106, R125 ;  /* 0x0000006a316a7223 */ /* 0x000fe2000001007d */
[----:B----4-:R-:W-:Y:S01]  /*1d10*/  FADD.FTZ R226, R124, R226 ;  /* 0x000000e27ce27221 */ /* 0x010fe20000010000 */
[----:B--2---:R-:W-:Y:S01]  /*1d20*/  FFMA.FTZ R224, R122, R124, R224 ;  /* 0x0000007c7ae07223 */ /* 0x004fe200000100e0 */
[----:B------:R-:W-:Y:S02]  /*1d30*/  PRMT R124, R107, 0x7632, R124 ;  /* 0x000076326b7c7816 */ /* 0x000fe4000000007c */
[----:B------:R-:W-:Y:S02]  /*1d40*/  PRMT R107, R127, 0x7632, R107 ;  /* 0x000076327f6b7816 */ /* 0x000fe4000000006b */
[----:B------:R-:W-:Y:S02]  /*1d50*/  SHF.L.U32 R124, R124, 0x10, RZ ;  /* 0x000000107c7c7819 */ /* 0x000fe400000006ff */
[----:B------:R-:W-:-:S03]  /*1d60*/  SHF.L.U32 R107, R107, 0x10, RZ ;  /* 0x000000106b6b7819 */ /* 0x000fc600000006ff */
[----:B------:R-:W-:Y:S01]  /*1d70*/  FADD.FTZ R124, -R214, R124 ;  /* 0x0000007cd67c7221 */ /* 0x000fe20000010100 */
[----:B------:R1:W-:Y:S04]  /*1d80*/  STL [R1+0x24], R226 ;  /* 0x000024e201007387 */ /* 0x0003e80000100800 */
[----:B------:R-:W2:Y:S01]  /*1d90*/  LDL.LU R227, [R1+0x48] ;  /* 0x0000480001e37983 */ /* 0x000ea20000300800 */
[----:B-1----:R-:W-:-:S03]  /*1da0*/  FMUL.FTZ R226, R196, R124 ;  /* 0x0000007cc4e27220 */ /* 0x002fc60000410000 */
[----:B------:R1:W-:Y:S01]  /*1db0*/  STL [R1+0x14], R224 ;  /* 0x000014e001007387 */ /* 0x0003e20000100800 */
[----:B---3--:R-:W-:Y:S01]  /*1dc0*/  FADD.FTZ R128, R107, R128 ;  /* 0x000000806b807221 */ /* 0x008fe20000010000 */
[----:B------:R-:W-:-:S04]  /*1dd0*/  FFMA.FTZ R223, R226, R107, R223 ;  /* 0x0000006be2df7223 */ /* 0x000fc800000100df */
[----:B------:R3:W-:Y:S01]  /*1de0*/  STL [R1+0x2c], R128 ;  /* 0x00002c8001007387 */ /* 0x0007e20000100800 */
[----:B-1----:R-:W-:Y:S01]  /*1df0*/  SHF.L.U32 R224, R100, 0x10, RZ ;  /* 0x0000001064e07819 */ /* 0x002fe200000006ff */
[----:B------:R-:W-:Y:S01]  /*1e00*/  FMUL.FTZ R123, R83, R107 ;  /* 0x0000006b537b7220 */ /* 0x000fe20000410000 */
[----:B------:R-:W-:-:S03]  /*1e10*/  IMAD.U32 R107, R136, 0x10000, RZ ;  /* 0x00010000886b7824 */ /* 0x000fc600078e00ff */
[----:B------:R-:W-:Y:S01]  /*1e20*/  FADD.FTZ R224, -R214, R224 ;  /* 0x000000e0d6e07221 */ /* 0x000fe20000010100 */
[----:B---3--:R-:W3:Y:S04]  /*1e30*/  LDL.LU R128, [R1+0x38] ;  /* 0x0000380001807983 */ /* 0x008ee80000300800 */
[----:B------:R1:W-:Y:S01]  /*1e40*/  STL [R1+0x1c], R223 ;  /* 0x00001cdf01007387 */ /* 0x0003e20000100800 */
[----:B------:R-:W-:-:S03]  /*1e50*/  FMUL.FTZ R224, R196, R224 ;  /* 0x000000e0c4e07220 */ /* 0x000fc60000410000 */
[----:B------:R-:W4:Y:S01]  /*1e60*/  LDL.LU R125, [R1+0x60] ;  /* 0x00006000017d7983 */ /* 0x000f220000300800 */
[----:B------:R-:W-:-:S03]  /*1e70*/  FADD.FTZ R228, R107, R228 ;  /* 0x000000e46be47221 */ /* 0x000fc60000010000 */
[----:B------:R-:W4:Y:S01]  /*1e80*/  LDL.LU R124, [R1+0x54] ;  /* 0x00005400017c7983 */ /* 0x000f220000300800 */
[----:B-1----:R-:W-:Y:S01]  /*1e90*/  SHF.L.U32 R223, R132, 0x10, RZ ;  /* 0x0000001084df7819 */ /* 0x002fe200000006ff */
[----:B------:R-:W-:-:S04]  /*1ea0*/  FFMA.FTZ R126, R224, R107, R126 ;  /* 0x0000006be07e7223 */ /* 0x000fc8000001007e */
[----:B------:R-:W-:-:S05]  /*1eb0*/  FADD.FTZ R229, R223, R229 ;  /* 0x000000e5dfe57221 */ /* 0x000fca0000010000 */
[----:B------:R-:W-:Y:S04]  /*1ec0*/  STL [R1+0x40], R229 ;  /* 0x000040e501007387 */ /* 0x000fe80000100800 */
[----:B------:R-:W-:Y:S04]  /*1ed0*/  STL [R1+0x5c], R228 ;  /* 0x00005ce401007387 */ /* 0x000fe80000100800 */
[----:B------:R1:W-:Y:S04]  /*1ee0*/  STL [R1+0x50], R126 ;  /* 0x0000507e01007387 */ /* 0x0003e80000100800 */
[----:B------:R-:W4:Y:S01]  /*1ef0*/  LDL.LU R235, [R1+0x7c] ;  /* 0x00007c0001eb7983 */ /* 0x000f220000300800 */
[----:B------:R-:W-:Y:S01]  /*1f00*/  SHF.L.U32 R127, R101, 0x10, RZ ;  /* 0x00000010657f7819 */ /* 0x000fe200000006ff */
[----:B------:R-:W-:-:S02]  /*1f10*/  FFMA.FTZ R8, R226, R225, R8 ;  /* 0x000000e1e2087223 */ /* 0x000fc40000010008 */
[----:B------:R-:W4:Y:S02]  /*1f20*/  LDL.LU R234, [R1+0x70] ;  /* 0x0000700001ea7983 */ /* 0x000f240000300800 */
[----:B------:R-:W-:Y:S01]  /*1f30*/  FADD.FTZ R127, -R214, R127 ;  /* 0x0000007fd67f7221 */ /* 0x000fe20000010100 */
[----:B-1----:R-:W-:Y:S01]  /*1f40*/  SHF.L.U32 R126, R133, 0x10, RZ ;  /* 0x00000010857e7819 */ /* 0x002fe200000006ff */
[----:B------:R-:W-:Y:S01]  /*1f50*/  FFMA.FTZ R225, R51, R225, R123 ;  /* 0x000000e133e17223 */ /* 0x000fe2000001007b */
[----:B------:R-:W-:Y:S01]  /*1f60*/  FMUL.FTZ R123, R84, R107 ;  /* 0x0000006b547b7220 */ /* 0x000fe20000410000 */
[----:B------:R-:W-:Y:S01]  /*1f70*/  FMUL.FTZ R127, R196, R127 ;  /* 0x0000007fc47f7220 */ /* 0x000fe20000410000 */
[----:B------:R-:W-:Y:S01]  /*1f80*/  SHF.L.U32 R107, R137, 0x10, RZ ;  /* 0x00000010896b7819 */ /* 0x000fe200000006ff */
[----:B--2---:R-:W-:-:S05]  /*1f90*/  FADD.FTZ R227, R126, R227 ;  /* 0x000000e37ee37221 */ /* 0x004fca0000010000 */
[----:B------:R1:W-:Y:S04]  /*1fa0*/  STL [R1+0x48], R227 ;  /* 0x000048e301007387 */ /* 0x0003e80000100800 */
[----:B------:R-:W2:Y:S04]  /*1fb0*/  LDL.LU R228, [R1+0x90] ;  /* 0x0000900001e47983 */ /* 0x000ea80000300800 */
[----:B-1----:R-:W2:Y:S01]  /*1fc0*/  LDL.LU R227, [R1+0x88] ;  /* 0x0000880001e37983 */ /* 0x002ea20000300800 */
[----:B---3--:R-:W-:-:S05]  /*1fd0*/  FFMA.FTZ R128, R127, R126, R128 ;  /* 0x0000007e7f807223 */ /* 0x008fca0000010080 */
[----:B------:R1:W-:Y:S01]  /*1fe0*/  STL [R1+0x38], R128 ;  /* 0x0000388001007387 */ /* 0x0003e20000100800 */
[----:B----4-:R-:W-:Y:S01]  /*1ff0*/  FADD.FTZ R125, R107, R125 ;  /* 0x0000007d6b7d7221 */ /* 0x010fe20000010000 */
[----:B------:R-:W-:Y:S02]  /*2000*/  FFMA.FTZ R124, R127, R107, R124 ;  /* 0x0000006b7f7c7223 */ /* 0x000fe4000001007c */
[----:B-1----:R-:W3:Y:S04]  /*2010*/  LDL.LU R128, [R1+0x80] ;  /* 0x0000800001807983 */ /* 0x002ee80000300800 */
[----:B------:R-:W4:Y:S04]  /*2020*/  LDL.LU R240, [R1+0x74] ;  /* 0x0000740001f07983 */ /* 0x000f280000300800 */
[----:B------:R-:W-:Y:S04]  /*2030*/  STL [R1+0x60], R125 ;  /* 0x0000607d01007387 */ /* 0x000fe80000100800 */
[----:B------:R-:W4:Y:S04]  /*2040*/  LDL.LU R229, [R1+0x98] ;  /* 0x0000980001e57983 */ /* 0x000f280000300800 */
[----:B------:R1:W-:Y:S02]  /*2050*/  STL [R1+0x54], R124 ;  /* 0x0000547c01007387 */ /* 0x0003e40000100800 */
[----:B-1----:R-:W-:-:S04]  /*2060*/  IMAD.U32 R124, R134, 0x10000, RZ ;  /* 0x00010000867c7824 */ /* 0x002fc800078e00ff */
[----:B------:R-:W-:-:S05]  /*2070*/  FADD.FTZ R235, R124, R235 ;  /* 0x000000eb7ceb7221 */ /* 0x000fca0000010000 */
[----:B------:R1:W-:Y:S04]  /*2080*/  STL [R1+0x7c], R235 ;  /* 0x00007ceb01007387 */ /* 0x0003e80000100800 */
[----:B-1----:R-:W4:Y:S01]  /*2090*/  LDL.LU R235, [R1+0x94] ;  /* 0x0000940001eb7983 */ /* 0x002f220000300800 */
[----:B------:R-:W-:Y:S01]  /*20a0*/  SHF.L.U32 R125, R102, 0x10, RZ ;  /* 0x00000010667d7819 */ /* 0x000fe200000006ff */
[-C--:B------:R-:W-:Y:S01]  /*20b0*/  FFMA.FTZ R5, R224, R223.reuse, R5 ;  /* 0x000000dfe0057223 */ /* 0x080fe20000010005 */
[----:B------:R-:W-:Y:S01]  /*20c0*/  FFMA.FTZ R223, R52, R223, R123 ;  /* 0x000000df34df7223 */ /* 0x000fe2000001007b */
[----:B------:R-:W-:Y:S01]  /*20d0*/  FMUL.FTZ R123, R86, R107 ;  /* 0x0000006b567b7220 */ /* 0x000fe20000410000 */
[----:B------:R-:W-:Y:S01]  /*20e0*/  SHF.L.U32 R107, R138, 0x10, RZ ;  /* 0x000000108a6b7819 */ /* 0x000fe200000006ff */
[----:B------:R-:W-:-:S02]  /*20f0*/  FADD.FTZ R125, -R214, R125 ;  /* 0x0000007dd67d7221 */ /* 0x000fc40000010100 */
[----:B------:R-:W-:Y:S02]  /*2100*/  FFMA.FTZ R126, R54, R126, R123 ;  /* 0x0000007e367e7223 */ /* 0x000fe4000001007b */
[----:B------:R-:W-:Y:S01]  /*2110*/  FMUL.FTZ R125, R196, R125 ;  /* 0x0000007dc47d7220 */ /* 0x000fe20000410000 */
[----:B------:R-:W-:-:S03]  /*2120*/  FMUL.FTZ R123, R88, R107 ;  /* 0x0000006b587b7220 */ /* 0x000fc60000410000 */
[-C--:B------:R-:W-:Y:S01]  /*2130*/  FFMA.FTZ R234, R125, R124.reuse, R234 ;  /* 0x0000007c7dea7223 */ /* 0x080fe200000100ea */
[----:B------:R-:W-:Y:S01]  /*2140*/  FFMA.FTZ R124, R56, R124, R123 ;  /* 0x0000007c387c7223 */ /* 0x000fe2000001007b */
[----:B------:R-:W-:-:S03]  /*2150*/  SHF.L.U32 R123, R103, 0x10, RZ ;  /* 0x00000010677b7819 */ /* 0x000fc600000006ff */
[----:B------:R1:W-:Y:S02]  /*2160*/  STL [R1+0x70], R234 ;  /* 0x000070ea01007387 */ /* 0x0003e40000100800 */
[----:B------:R-:W-:Y:S02]  /*2170*/  FADD.FTZ R123, -R214, R123 ;  /* 0x0000007bd67b7221 */ /* 0x000fe40000010100 */
[----:B-1----:R-:W4:Y:S02]  /*2180*/  LDL.LU R234, [R1+0x3c] ;  /* 0x00003c0001ea7983 */ /* 0x002f240000300800 */
[----:B------:R-:W-:Y:S01]  /*2190*/  FMUL.FTZ R123, R196, R123 ;  /* 0x0000007bc47b7220 */ /* 0x000fe20000410000 */
[----:B--2---:R-:W-:Y:S01]  /*21a0*/  FADD.FTZ R228, R107, R228 ;  /* 0x000000e46be47221 */ /* 0x004fe20000010000 */
[----:B------:R-:W-:-:S04]  /*21b0*/  FFMA.FTZ R227, R125, R107, R227 ;  /* 0x0000006b7de37223 */ /* 0x000fc800000100e3 */
[----:B------:R-:W-:Y:S01]  /*21c0*/  STL [R1+0x90], R228 ;  /* 0x000090e401007387 */ /* 0x000fe20000100800 */
[----:B------:R-:W-:-:S03]  /*21d0*/  SHF.L.U32 R107, R135, 0x10, RZ ;  /* 0x00000010876b7819 */ /* 0x000fc600000006ff */
[----:B------:R1:W-:Y:S02]  /*21e0*/  STL [R1+0x88], R227 ;  /* 0x000088e301007387 */ /* 0x0003e40000100800 */
[----:B-1----:R-:W-:Y:S01]  /*21f0*/  SHF.L.U32 R227, R139, 0x10, RZ ;  /* 0x000000108be37819 */ /* 0x002fe200000006ff */
[----:B---3--:R-:W-:-:S04]  /*2200*/  FADD.FTZ R128, R107, R128 ;  /* 0x000000806b807221 */ /* 0x008fc80000010000 */
[----:B------:R-:W-:Y:S01]  /*2210*/  FMUL.FTZ R228, R90, R227 ;  /* 0x000000e35ae47220 */ /* 0x000fe20000410000 */
[----:B----4-:R-:W-:Y:S01]  /*2220*/  FFMA.FTZ R240, R123, R107, R240 ;  /* 0x0000006b7bf07223 */ /* 0x010fe200000100f0 */
[----:B------:R1:W-:Y:S01]  /*2230*/  STL [R1+0x80], R128 ;  /* 0x0000808001007387 */ /* 0x0003e20000100800 */
[----:B------:R-:W-:-:S03]  /*2240*/  FADD.FTZ R229, R227, R229 ;  /* 0x000000e5e3e57221 */ /* 0x000fc60000010000 */
[----:B-1----:R1:W5:Y:S04]  /*2250*/  LDL.LU R128, [R1+0xac] ;  /* 0x0000ac0001807983 */ /* 0x0023680000300800 */
[----:B------:R2:W-:Y:S01]  /*2260*/  STL [R1+0x98], R229 ;  /* 0x000098e501007387 */ /* 0x0005e20000100800 */
[----:B------:R-:W-:-:S03]  /*2270*/  FFMA.FTZ R107, R58, R107, R228 ;  /* 0x0000006b3a6b7223 */ /* 0x000fc600000100e4 */
[----:B------:R3:W-:Y:S04]  /*2280*/  STL [R1+0x74], R240 ;  /* 0x000074f001007387 */ /* 0x0007e80000100800 */
[----:B--2---:R-:W2:Y:S04]  /*2290*/  LDL.LU R229, [R1+0x58] ;  /* 0x0000580001e57983 */ /* 0x004ea80000300800 */
[----:B---3--:R-:W3:Y:S01]  /*22a0*/  LDL.LU R240, [R1+0x4c] ;  /* 0x00004c0001f07983 */ /* 0x008ee20000300800 */
[----:B------:R-:W-:-:S05]  /*22b0*/  FFMA.FTZ R235, R123, R227, R235 ;  /* 0x000000e37beb7223 */ /* 0x000fca00000100eb */
[----:B------:R4:W-:Y:S04]  /*22c0*/  STL [R1+0x94], R235 ;  /* 0x000094eb01007387 */ /* 0x0009e80000100800 */
[----:B------:R-:W3:Y:S01]  /*22d0*/  LDL.LU R228, [R1+0x44] ;  /* 0x0000440001e47983 */ /* 0x000ee20000300800 */
[----:B------:R-:W-:Y:S02]  /*22e0*/  PRMT R136, R100, 0x7632, R136 ;  /* 0x0000763264887816 */ /* 0x000fe40000000088 */
[----:B------:R-:W-:Y:S02]  /*22f0*/  PRMT R132, R132, 0x7632, R132 ;  /* 0x0000763284847816 */ /* 0x000fe40000000084 */
[C---:B------:R-:W-:Y:S01]  /*2300*/  PRMT R100, R136.reuse, 0x7632, R100 ;  /* 0x0000763288647816 */ /* 0x040fe20000000064 */
[----:B----4-:R-:W4:Y:S01]  /*2310*/  LDL.LU R235, [R1+0x34] ;  /* 0x0000340001eb7983 */ /* 0x010f220000300800 */
[----:B------:R-:W-:-:S02]  /*2320*/  SHF.L.U32 R136, R136, 0x10, RZ ;  /* 0x0000001088887819 */ /* 0x000fc400000006ff */
[----:B------:R-:W-:Y:S02]  /*2330*/  SHF.L.U32 R132, R132, 0x10, RZ ;  /* 0x0000001084847819 */ /* 0x000fe400000006ff */
[----:B------:R-:W-:Y:S01]  /*2340*/  PRMT R133, R133, 0x7632, R133 ;  /* 0x0000763285857816 */ /* 0x000fe20000000085 */
[----:B------:R-:W-:Y:S01]  /*2350*/  FADD.FTZ R136, -R214, R136 ;  /* 0x00000088d6887221 */ /* 0x000fe20000010100 */
[----:B------:R-:W-:Y:S02]  /*2360*/  SHF.L.U32 R100, R100, 0x10, RZ ;  /* 0x0000001064647819 */ /* 0x000fe400000006ff */
[----:B------:R-:W-:Y:S01]  /*2370*/  SHF.L.U32 R133, R133, 0x10, RZ ;  /* 0x0000001085857819 */ /* 0x000fe200000006ff */
[----:B------:R-:W-:Y:S01]  /*2380*/  FMUL.FTZ R136, R196, R136 ;  /* 0x00000088c4887220 */ /* 0x000fe20000410000 */
[----:B------:R-:W-:-:S05]  /*2390*/  FADD.FTZ R234, R132, R234 ;  /* 0x000000ea84ea7221 */ /* 0x000fca0000010000 */
[----:B------:R0:W-:Y:S01]  /*23a0*/  STL [R1+0x3c], R234 ;  /* 0x00003cea01007387 */ /* 0x0001e20000100800 */
[----:B------:R-:W-:Y:S01]  /*23b0*/  FMUL.FTZ R227, R85, R100 ;  /* 0x0000006455e37220 */ /* 0x000fe20000410000 */
[-C--:B------:R-:W-:Y:S02]  /*23c0*/  FFMA.FTZ R6, R136, R132.reuse, R6 ;  /* 0x0000008488067223 */ /* 0x080fe40000010006 */
[----:B0-----:R-:W4:Y:S01]  /*23d0*/  LDL.LU R234, [R1+0x68] ;  /* 0x0000680001ea7983 */ /* 0x001f220000300800 */
[----:B------:R-:W-:Y:S01]  /*23e0*/  FFMA.FTZ R132, R53, R132, R227 ;  /* 0x0000008435847223 */ /* 0x000fe200000100e3 */
[----:B--2---:R-:W-:Y:S01]  /*23f0*/  FADD.FTZ R229, R100, R229 ;  /* 0x000000e564e57221 */ /* 0x004fe20000010000 */
[----:B---3--:R-:W-:-:S04]  /*2400*/  FFMA.FTZ R240, R136, R100, R240 ;  /* 0x0000006488f07223 */ /* 0x008fc800000100f0 */
[----:B------:R0:W-:Y:S04]  /*2410*/  STL [R1+0x58], R229 ;  /* 0x000058e501007387 */ /* 0x0001e80000100800 */
[----:B0-----:R-:W2:Y:S04]  /*2420*/  LDL.LU R229, [R1+0x64] ;  /* 0x0000640001e57983 */ /* 0x001ea80000300800 */
[----:B------:R-:W-:Y:S01]  /*2430*/  STL [R1+0x4c], R240 ;  /* 0x00004cf001007387 */ /* 0x000fe20000100800 */
[----:B------:R-:W-:-:S05]  /*2440*/  FADD.FTZ R228, R133, R228 ;  /* 0x000000e485e47221 */ /* 0x000fca0000010000 */
[----:B------:R0:W-:Y:S04]  /*2450*/  STL [R1+0x44], R228 ;  /* 0x000044e401007387 */ /* 0x0001e80000100800 */
[----:B0-----:R-:W3:Y:S04]  /*2460*/  LDL.LU R228, [R1+0x78] ;  /* 0x0000780001e47983 */ /* 0x001ee80000300800 */
[----:B------:R-:W3:Y:S01]  /*2470*/  LDL.LU R227, [R1+0x6c] ;  /* 0x00006c0001e37983 */ /* 0x000ee20000300800 */
[----:B------:R-:W-:Y:S02]  /*2480*/  PRMT R101, R101, 0x7632, R101 ;  /* 0x0000763265657816 */ /* 0x000fe40000000065 */
[----:B------:R-:W-:-:S03]  /*2490*/  PRMT R100, R137, 0x7632, R100 ;  /* 0x0000763289647816 */ /* 0x000fc60000000064 */
[----:B------:R-:W-:Y:S01]  /*24a0*/  IMAD.U32 R101, R101, 0x10000, RZ ;  /* 0x0001000065657824 */ /* 0x000fe200078e00ff */
[----:B------:R-:W-:-:S03]  /*24b0*/  SHF.L.U32 R100, R100, 0x10, RZ ;  /* 0x0000001064647819 */ /* 0x000fc600000006ff */
[----:B------:R-:W-:-:S04]  /*24c0*/  FADD.FTZ R101, -R214, R101 ;  /* 0x00000065d6657221 */ /* 0x000fc80000010100 */
[----:B------:R-:W-:Y:S01]  /*24d0*/  FMUL.FTZ R137, R196, R101 ;  /* 0x00000065c4897220 */ /* 0x000fe20000410000 */
[----:B------:R-:W-:-:S03]  /*24e0*/  FMUL.FTZ R101, R87, R100 ;  /* 0x0000006457657220 */ /* 0x000fc60000410000 */
[-C--:B----4-:R-:W-:Y:S01]  /*24f0*/  FFMA.FTZ R235, R137, R133.reuse, R235 ;  /* 0x0000008589eb7223 */ /* 0x090fe200000100eb */
[--C-:B------:R-:W-:Y:S01]  /*2500*/  FFMA.FTZ R133, R55, R133, R101.reuse ;  /* 0x0000008537857223 */ /* 0x100fe20000010065 */
[----:B------:R-:W-:Y:S02]  /*2510*/  PRMT R101, R102, 0x7632, R101 ;  /* 0x0000763266657816 */ /* 0x000fe40000000065 */
[----:B------:R-:W-:Y:S02]  /*2520*/  PRMT R134, R134, 0x7632, R134 ;  /* 0x0000763286867816 */ /* 0x000fe40000000086 */
[----:B------:R-:W-:Y:S01]  /*2530*/  SHF.L.U32 R101, R101, 0x10, RZ ;  /* 0x0000001065657819 */ /* 0x000fe200000006ff */
[----:B------:R0:W-:Y:S01]  /*2540*/  STL [R1+0x34], R235 ;  /* 0x000034eb01007387 */ /* 0x0001e20000100800 */
[----:B------:R-:W-:Y:S01]  /*2550*/  SHF.L.U32 R134, R134, 0x10, RZ ;  /* 0x0000001086867819 */ /* 0x000fe200000006ff */
[----:B------:R-:W-:Y:S02]  /*2560*/  FADD.FTZ R234, R100, R234 ;  /* 0x000000ea64ea7221 */ /* 0x000fe40000010000 */
[----:B------:R-:W4:Y:S01]  /*2570*/  LDL.LU R240, [R1+0x8c] ;  /* 0x00008c0001f07983 */ /* 0x000f220000300800 */
[----:B------:R-:W-:-:S03]  /*2580*/  FADD.FTZ R101, -R214, R101 ;  /* 0x00000065d6657221 */ /* 0x000fc60000010100 */
[----:B0-----:R-:W4:Y:S04]  /*2590*/  LDL.LU R235, [R1+0x84] ;  /* 0x0000840001eb7983 */ /* 0x001f280000300800 */
[----:B------:R0:W-:Y:S01]  /*25a0*/  STL [R1+0x68], R234 ;  /* 0x000068ea01007387 */ /* 0x0001e20000100800 */
[----:B--2---:R-:W-:Y:S01]  /*25b0*/  FFMA.FTZ R229, R137, R100, R229 ;  /* 0x0000006489e57223 */ /* 0x004fe200000100e5 */
[----:B------:R-:W-:Y:S01]  /*25c0*/  PRMT R100, R138, 0x7632, R100 ;  /* 0x000076328a647816 */ /* 0x000fe20000000064 */
[----:B------:R-:W-:-:S03]  /*25d0*/  FMUL.FTZ R138, R196, R101 ;  /* 0x00000065c48a7220 */ /* 0x000fc60000410000 */
[----:B------:R2:W-:Y:S04]  /*25e0*/  STL [R1+0x64], R229 ;  /* 0x000064e501007387 */ /* 0x0005e80000100800 */
[----:B0-----:R-:W4:Y:S04]  /*25f0*/  LDL.LU R234, [R1+0xa0] ;  /* 0x0000a00001ea7983 */ /* 0x001f280000300800 */
[----:B--2---:R-:W2:Y:S01]  /*2600*/  LDL.LU R229, [R1+0x9c] ;  /* 0x00009c0001e57983 */ /* 0x004ea20000300800 */
[----:B---3--:R-:W-:Y:S01]  /*2610*/  FADD.FTZ R228, R134, R228 ;  /* 0x000000e486e47221 */ /* 0x008fe20000010000 */
[----:B------:R-:W-:-:S04]  /*2620*/  FFMA.FTZ R227, R138, R134, R227 ;  /* 0x000000868ae37223 */ /* 0x000fc800000100e3 */
[----:B------:R0:W-:Y:S04]  /*2630*/  STL [R1+0x78], R228 ;  /* 0x000078e401007387 */ /* 0x0001e80000100800 */
[----:B0-----:R-:W3:Y:S04]  /*2640*/  LDL.LU R228, [R1+0xa8] ;  /* 0x0000a80001e47983 */ /* 0x001ee80000300800 */
[----:B------:R0:W-:Y:S04]  /*2650*/  STL [R1+0x6c], R227 ;  /* 0x00006ce301007387 */ /* 0x0001e80000100800 */
[----:B0-----:R-:W3:Y:S01]  /*2660*/  LDL.LU R227, [R1+0xa4] ;  /* 0x0000a40001e37983 */ /* 0x001ee20000300800 */
[----:B------:R-:W-:-:S05]  /*2670*/  SHF.L.U32 R100, R100, 0x10, RZ ;  /* 0x0000001064647819 */ /* 0x000fca00000006ff */
[----:B------:R-:W-:-:S04]  /*2680*/  FMUL.FTZ R101, R89, R100 ;  /* 0x0000006459657220 */ /* 0x000fc80000410000 */
[--C-:B------:R-:W-:Y:S01]  /*2690*/  FFMA.FTZ R134, R57, R134, R101.reuse ;  /* 0x0000008639867223 */ /* 0x100fe20000010065 */
[----:B------:R-:W-:-:S04]  /*26a0*/  PRMT R101, R103, 0x7632, R101 ;  /* 0x0000763267657816 */ /* 0x000fc80000000065 */
[----:B------:R-:W-:Y:S01]  /*26b0*/  SHF.L.U32 R101, R101, 0x10, RZ ;  /* 0x0000001065657819 */ /* 0x000fe200000006ff */
[----:B----4-:R-:W-:Y:S01]  /*26c0*/  FADD.FTZ R240, R100, R240 ;  /* 0x000000f064f07221 */ /* 0x010fe20000010000 */
[----:B------:R-:W-:Y:S01]  /*26d0*/  PRMT R135, R135, 0x7632, R135 ;  /* 0x0000763287877816 */ /* 0x000fe20000000087 */
[----:B------:R-:W-:Y:S01]  /*26e0*/  FFMA.FTZ R235, R138, R100, R235 ;  /* 0x000000648aeb7223 */ /* 0x000fe200000100eb */
[----:B------:R-:W-:Y:S01]  /*26f0*/  PRMT R100, R139, 0x7632, R100 ;  /* 0x000076328b647816 */ /* 0x000fe20000000064 */
[----:B------:R-:W-:Y:S01]  /*2700*/  FADD.FTZ R101, -R214, R101 ;  /* 0x00000065d6657221 */ /* 0x000fe20000010100 */
[----:B------:R-:W-:-:S03]  /*2710*/  SHF.L.U32 R135, R135, 0x10, RZ ;  /* 0x0000001087877819 */ /* 0x000fc600000006ff */
[----:B------:R-:W-:Y:S01]  /*2720*/  FMUL.FTZ R139, R196, R101 ;  /* 0x00000065c48b7220 */ /* 0x000fe20000410000 */
[----:B------:R-:W-:Y:S01]  /*2730*/  IMAD.U32 R100, R100, 0x10000, RZ ;  /* 0x0001000064647824 */ /* 0x000fe200078e00ff */
[----:B------:R-:W-:Y:S03]  /*2740*/  STL [R1+0x8c], R240 ;  /* 0x00008cf001007387 */ /* 0x000fe60000100800 */
[----:B------:R-:W-:Y:S01]  /*2750*/  FMUL.FTZ R101, R91, R100 ;  /* 0x000000645b657220 */ /* 0x000fe20000410000 */
[----:B------:R-:W-:Y:S01]  /*2760*/  STL [R1+0x84], R235 ;  /* 0x000084eb01007387 */ /* 0x000fe20000100800 */
[----:B------:R-:W-:Y:S02]  /*2770*/  PRMT R103, R144, 0x7632, R103 ;  /* 0x0000763290677816 */ /* 0x000fe40000000067 */
[----:B------:R-:W-:Y:S02]  /*2780*/  PRMT R102, R147, 0x7632, R102 ;  /* 0x0000763293667816 */ /* 0x000fe40000000066 */
[----:B------:R-:W-:-:S02]  /*2790*/  SHF.L.U32 R103, R103, 0x10, RZ ;  /* 0x0000001067677819 */ /* 0x000fc400000006ff */
[----:B------:R-:W-:-:S03]  /*27a0*/  SHF.L.U32 R102, R102, 0x10, RZ ;  /* 0x0000001066667819 */ /* 0x000fc600000006ff */
[C---:B------:R-:W-:Y:S02]  /*27b0*/  FADD.FTZ R103, -R214.reuse, R103 ;  /* 0x00000067d6677221 */ /* 0x040fe40000010100 */
[----:B------:R-:W-:Y:S01]  /*27c0*/  FADD.FTZ R102, -R214, R102 ;  /* 0x00000066d6667221 */ /* 0x000fe20000010100 */
[----:B------:R-:W-:Y:S01]  /*27d0*/  FADD.FTZ R234, R135, R234 ;  /* 0x000000ea87ea7221 */ /* 0x000fe20000010000 */
[----:B--2---:R-:W-:-:S04]  /*27e0*/  FFMA.FTZ R229, R139, R135, R229 ;  /* 0x000000878be57223 */ /* 0x004fc800000100e5 */
[----:B------:R-:W-:Y:S01]  /*27f0*/  STL [R1+0xa0], R234 ;  /* 0x0000a0ea01007387 */ /* 0x000fe20000100800 */
[--C-:B------:R-:W-:Y:S01]  /*2800*/  FFMA.FTZ R135, R59, R135, R101.reuse ;  /* 0x000000873b877223 */ /* 0x100fe20000010065 */
[C---:B------:R-:W-:Y:S02]  /*2810*/  PRMT R101, R145.reuse, 0x7632, R101 ;  /* 0x0000763291657816 */ /* 0x040fe40000000065 */
[----:B------:R-:W-:Y:S01]  /*2820*/  STL [R1+0x9c], R229 ;  /* 0x00009ce501007387 */ /* 0x000fe20000100800 */
[----:B------:R-:W-:Y:S02]  /*2830*/  SHF.L.U32 R145, R145, 0x10, RZ ;  /* 0x0000001091917819 */ /* 0x000fe400000006ff */
[----:B------:R-:W-:Y:S02]  /*2840*/  IMAD.U32 R101, R101, 0x10000, RZ ;  /* 0x0001000065657824 */ /* 0x000fe400078e00ff */
[----:B---3--:R-:W-:-:S05]  /*2850*/  FADD.FTZ R228, R100, R228 ;  /* 0x000000e464e47221 */ /* 0x008fca0000010000 */
[----:B------:R0:W-:Y:S01]  /*2860*/  STL [R1+0xa8], R228 ;  /* 0x0000a8e401007387 */ /* 0x0001e20000100800 */
[----:B------:R-:W-:Y:S01]  /*2870*/  FFMA.FTZ R227, R139, R100, R227 ;  /* 0x000000648be37223 */ /* 0x000fe200000100e3 */
[----:B0-----:R-:W-:Y:S02]  /*2880*/  SHF.L.U32 R228, R144, 0x10, RZ ;  /* 0x0000001090e47819 */ /* 0x001fe400000006ff */
[C---:B------:R-:W-:Y:S02]  /*2890*/  PRMT R100, R146.reuse, 0x7632, R100 ;  /* 0x0000763292647816 */ /* 0x040fe40000000064 */
[----:B------:R-:W-:Y:S01]  /*28a0*/  SHF.L.U32 R146, R146, 0x10, RZ ;  /* 0x0000001092927819 */ /* 0x000fe200000006ff */
[----:B------:R-:W-:Y:S01]  /*28b0*/  FADD.FTZ R228, -R214, R228 ;  /* 0x000000e4d6e47221 */ /* 0x000fe20000010100 */
[----:B------:R-:W-:Y:S02]  /*28c0*/  SHF.L.U32 R144, R147, 0x10, RZ ;  /* 0x0000001093907819 */ /* 0x000fe400000006ff */
[----:B------:R-:W-:-:S02]  /*28d0*/  SHF.L.U32 R100, R100, 0x10, RZ ;  /* 0x0000001064647819 */ /* 0x000fc400000006ff */
[----:B------:R-:W-:Y:S01]  /*28e0*/  SHF.L.U32 R147, R148, 0x10, RZ ;  /* 0x0000001094937819 */ /* 0x000fe200000006ff */
[----:B------:R0:W-:Y:S01]  /*28f0*/  STL [R1+0xa4], R227 ;  /* 0x0000a4e301007387 */ /* 0x0001e20000100800 */
[C---:B------:R-:W-:Y:S01]  /*2900*/  FADD.FTZ R145, -R214.reuse, R145 ;  /* 0x00000091d6917221 */ /* 0x040fe20000010100 */
[C---:B------:R-:W-:Y:S01]  /*2910*/  FADD.FTZ R146, -R214.reuse, R146 ;  /* 0x00000092d6927221 */ /* 0x040fe20000010100 */
[C---:B------:R-:W-:Y:S01]  /*2920*/  FADD.FTZ R144, -R214.reuse, R144 ;  /* 0x00000090d6907221 */ /* 0x040fe20000010100 */
[C---:B------:R-:W-:Y:S01]  /*2930*/  FADD.FTZ R101, -R214.reuse, R101 ;  /* 0x00000065d6657221 */ /* 0x040fe20000010100 */
[----:B------:R-:W-:Y:S01]  /*2940*/  FADD.FTZ R100, -R214, R100 ;  /* 0x00000064d6647221 */ /* 0x000fe20000010100 */
[----:B------:R-:W-:Y:S01]  /*2950*/  FMUL.FTZ R228, R196, R228 ;  /* 0x000000e4c4e47220 */ /* 0x000fe20000410000 */
[-C--:B------:R-:W-:Y:S01]  /*2960*/  FMUL.FTZ R214, R92, R147.reuse ;  /* 0x000000935cd67220 */ /* 0x080fe20000410000 */
[----:B0-----:R-:W-:Y:S02]  /*2970*/  SHF.L.U32 R227, R152, 0x10, RZ ;  /* 0x0000001098e37819 */ /* 0x001fe400000006ff */
[----:B------:R-:W-:Y:S01]  /*2980*/  SHF.L.U32 R229, R149, 0x10, RZ ;  /* 0x0000001095e57819 */ /* 0x000fe200000006ff */
[----:B------:R-:W-:Y:S01]  /*2990*/  FADD.FTZ R162, R147, R162 ;  /* 0x000000a293a27221 */ /* 0x000fe20000010000 */
[C---:B------:R-:W-:Y:S01]  /*29a0*/  FFMA.FTZ R163, R228.reuse, R147, R163 ;  /* 0x00000093e4a37223 */ /* 0x040fe200000100a3 */
[----:B------:R-:W-:Y:S01]  /*29b0*/  FADD.FTZ R161, R227, R161 ;  /* 0x000000a1e3a17221 */ /* 0x000fe20000010000 */
[-C--:B------:R-:W-:Y:S01]  /*29c0*/  FFMA.FTZ R160, R228, R227.reuse, R160 ;  /* 0x000000e3e4a07223 */ /* 0x080fe200000100a0 */
[----:B------:R-:W-:Y:S01]  /*29d0*/  FFMA.FTZ R227, R60, R227, R214 ;  /* 0x000000e33ce37223 */ /* 0x000fe200000100d6 */
        /* <DEDUP_REMOVED lines=29> */
[----:B------:R-:W-:Y:S02]  /*2bb0*/  PRMT R103, R149, 0x7632, R103 ;  /* 0x0000763295677816 */ /* 0x000fe40000000067 */
[----:B------:R-:W-:Y:S02]  /*2bc0*/  PRMT R153, R153, 0x7632, R153 ;  /* 0x0000763299997816 */ /* 0x000fe40000000099 */
[----:B------:R-:W-:Y:S01]  /*2bd0*/  SHF.L.U32 R103, R103, 0x10, RZ ;  /* 0x0000001067677819 */ /* 0x000fe200000006ff */
[----:B------:R-:W-:-:S02]  /*2be0*/  FMUL.FTZ R149, R196, R101 ;  /* 0x00000065c4957220 */ /* 0x000fc40000410000 */
[----:B------:R-:W-:Y:S02]  /*2bf0*/  IMAD.U32 R153, R153, 0x10000, RZ ;  /* 0x0001000099997824 */ /* 0x000fe400078e00ff */
[----:B------:R-:W-:Y:S02]  /*2c00*/  FMUL.FTZ R101, R95, R103 ;  /* 0x000000675f657220 */ /* 0x000fe40000410000 */
[----:B------:R-:W-:Y:S01]  /*2c10*/  FADD.FTZ R186, R153, R186 ;  /* 0x000000ba99ba7221 */ /* 0x000fe20000010000 */
[-C--:B------:R-:W-:Y:S01]  /*2c20*/  FFMA.FTZ R185, R149, R153.reuse, R185 ;  /* 0x0000009995b97223 */ /* 0x080fe200000100b9 */
[--C-:B------:R-:W-:Y:S01]  /*2c30*/  FFMA.FTZ R153, R63, R153, R101.reuse ;  /* 0x000000993f997223 */ /* 0x100fe20000010065 */
        /* <DEDUP_REMOVED lines=13> */
[----:B------:R-:W-:-:S02]  /*2d10*/  PRMT R155, R155, 0x7632, R155 ;  /* 0x000076329b9b7816 */ /* 0x000fc4000000009b */
[----:B------:R-:W-:Y:S01]  /*2d20*/  SHF.L.U32 R100, R100, 0x10, RZ ;  /* 0x0000001064647819 */ /* 0x000fe200000006ff */
[----:B------:R-:W-:Y:S01]  /*2d30*/  FADD.FTZ R184, R101, R184 ;  /* 0x000000b865b87221 */ /* 0x000fe20000010000 */
[----:B------:R-:W-:Y:S01]  /*2d40*/  SHF.L.U32 R155, R155, 0x10, RZ ;  /* 0x000000109b9b7819 */ /* 0x000fe200000006ff */
        /* <DEDUP_REMOVED lines=83> */
[----:B-1----:R-:W-:Y:S11]  /*3280*/  BRA.DIV UR4, `(.L_x_707) ;  /* 0x00000026044c7947 */ /* 0x002ff6000b800000 */
        /* <DEDUP_REMOVED lines=18> */
.L_x_720:
        /* <DEDUP_REMOVED lines=14> */
.L_x_708:
[----:B------:R-:W-:Y:S05]  /*3490*/  WARPSYNC.ALL ;  /* 0x0000000000007948 */ /* 0x000fea0003800000 */
[----:B------:R-:W1:Y:S08]  /*34a0*/  S2UR UR5, SR_CgaCtaId ;  /* 0x00000000000579c3 */ /* 0x000e700000008800 */
[----:B------:R-:W-:Y:S01]  /*34b0*/  BAR.SYNC.DEFER_BLOCKING 0x0 ;  /* 0x0000000000007b1d */ /* 0x000fe20000010000 */
[----:B--2---:R-:W-:-:S02]  /*34c0*/  SHF.R.U32.HI R207, RZ, 0x5, R234 ;  /* 0x00000005ffcf7819 */ /* 0x004fc400000116ea */
[----:B------:R-:W-:Y:S02]  /*34d0*/  ISETP.NE.U32.AND P1, PT, RZ, UR16, PT ;  /* 0x00000010ff007c0c */ /* 0x000fe4000bf25070 */
[----:B------:R-:W-:Y:S01]  /*34e0*/  LOP3.LUT R207, R207, 0x7fffff8, RZ, 0xc0, !PT ;  /* 0x07fffff8cfcf7812 */ /* 0x000fe200078ec0ff */
[----:B------:R-:W-:Y:S01]  /*34f0*/  UMOV UR4, 0x400 ;  /* 0x0000040000047882 */ /* 0x000fe20000000000 */
[----:B------:R-:W-:-:S03]  /*3500*/  ISETP.NE.AND.EX P1, PT, RZ, UR17, PT, P1 ;  /* 0x00000011ff007c0c */ /* 0x000fc6000bf25310 */
[----:B------:R-:W-:Y:S01]  /*3510*/  @!P4 VIADD R207, R207, 0x8 ;  /* 0x00000008cfcfc836 */ /* 0x000fe20000000000 */
        /* <DEDUP_REMOVED lines=22> */
[----:B------:R-:W-:-:S05]  /*3680*/  FMUL.FTZ R100, R100, UR14 ;  /* 0x0000000e64647c20 */ /* 0x000fca0008410000 */
[----:B------:R-:W-:Y:S01]  /*3690*/  FSEL R103, R100, RZ, !P2 ;  /* 0x000000ff64677208 */ /* 0x000fe20005000000 */
[----:B------:R-:W-:Y:S01]  /*36a0*/  FMUL.FTZ R100, R101, UR14 ;  /* 0x0000000e65647c20 */ /* 0x000fe20008410000 */
[----:B-----5:R-:W-:Y:S02]  /*36b0*/  @P0 PRMT R101, R111, 0x7632, R101 ;  /* 0x000076326f650816 */ /* 0x020fe40000000065 */
[----:B------:R-:W-:Y:S01]  /*36c0*/  ISETP.NE.U32.AND P2, PT, RZ, UR18, PT ;  /* 0x00000012ff007c0c */ /* 0x000fe2000bf45070 */
        /* <DEDUP_REMOVED lines=34> */
[----:B------:R-:W-:Y:S01]  /*38f0*/  @P0 SHF.L.U32 R101, R101, 0x10, RZ ;  /* 0x0000001065650819 */ /* 0x000fe200000006ff */
[----:B------:R-:W-:Y:S01]  /*3900*/  FADD.FTZ R155, R155, -R100 ;  /* 0x800000649b9b7221 */ /* 0x000fe20000010000 */
[----:B------:R-:W-:Y:S01]  /*3910*/  @P0 SHF.L.U32 R100, R111, 0x10, RZ ;  /* 0x000000106f640819 */ /* 0x000fe200000006ff */
[C---:B------:R-:W-:Y:S01]  /*3920*/  FMUL.FTZ R103, R196.reuse, R206 ;  /* 0x000000cec4677220 */ /* 0x040fe20000410000 */
[----:B------:R-:W-:Y:S01]  /*3930*/  FMUL.FTZ R213, R196, R213 ;  /* 0x000000d5c4d57220 */ /* 0x000fe20000410000 */
[----:B------:R-:W-:Y:S01]  /*3940*/  FADD.FTZ R199, R201, -R199 ;  /* 0x800000c7c9c77221 */ /* 0x000fe20000010000 */
[----:B------:R-:W-:Y:S01]  /*3950*/  FADD.FTZ R198, R200, -R198 ;  /* 0x800000c6c8c67221 */ /* 0x000fe20000010000 */
[----:B------:R-:W-:Y:S01]  /*3960*/  FADD.FTZ R121, R105, -R121 ;  /* 0x8000007969797221 */ /* 0x000fe20000010000 */
[----:B------:R-:W-:Y:S01]  /*3970*/  @P0 FADD.FTZ R103, R103, R100 ;  /* 0x0000006467670221 */ /* 0x000fe20000010000 */
[----:B------:R-:W-:Y:S01]  /*3980*/  @P0 PRMT R105, R109, 0x7632, R105 ;  /* 0x000076326d690816 */ /* 0x000fe20000000069 */
[----:B------:R-:W-:Y:S01]  /*3990*/  FADD.FTZ R211, R210, -R211 ;  /* 0x800000d3d2d37221 */ /* 0x000fe20000010000 */
[----:B------:R-:W-:Y:S01]  /*39a0*/  @P0 SHF.L.U32 R100, R110, 0x10, RZ ;  /* 0x000000106e640819 */ /* 0x000fe200000006ff */
[----:B------:R-:W-:Y:S01]  /*39b0*/  @P0 FADD.FTZ R213, R213, R101 ;  /* 0x00000065d5d50221 */ /* 0x000fe20000010000 */
[C---:B------:R-:W-:Y:S01]  /*39c0*/  FMUL.FTZ R102, R196.reuse, R199 ;  /* 0x000000c7c4667220 */ /* 0x040fe20000410000 */
[----:B------:R-:W-:Y:S01]  /*39d0*/  @P0 SHF.L.U32 R101, R109, 0x10, RZ ;  /* 0x000000106d650819 */ /* 0x000fe200000006ff */
[----:B------:R-:W-:Y:S01]  /*39e0*/  FADD.FTZ R195, R197, -R195 ;  /* 0x800000c3c5c37221 */ /* 0x000fe20000010000 */
[----:B------:R-:W-:Y:S01]  /*39f0*/  FMUL.FTZ R198, R196, R198 ;  /* 0x000000c6c4c67220 */ /* 0x000fe20000410000 */
[----:B------:R-:W-:Y:S01]  /*3a00*/  FADD.FTZ R120, R104, -R120 ;  /* 0x8000007868787221 */ /* 0x000fe20000010000 */
[----:B------:R-:W-:Y:S01]  /*3a10*/  @P0 SHF.L.U32 R105, R105, 0x10, RZ ;  /* 0x0000001069690819 */ /* 0x000fe200000006ff */
[----:B------:R-:W-:Y:S01]  /*3a20*/  FMUL.FTZ R211, R196, R211 ;  /* 0x000000d3c4d37220 */ /* 0x000fe20000410000 */
[----:B------:R-:W-:Y:S01]  /*3a30*/  @P0 PRMT R104, R110, 0x7632, R104 ;  /* 0x000076326e680816 */ /* 0x000fe20000000068 */
[----:B------:R-:W-:Y:S01]  /*3a40*/  FADD.FTZ R209, R208, -R209 ;  /* 0x800000d1d0d17221 */ /* 0x000fe20000010000 */
[----:B------:R-:W-:Y:S01]  /*3a50*/  @P0 FADD.FTZ R102, R102, R100 ;  /* 0x0000006466660221 */ /* 0x000fe20000010000 */
[----:B------:R-:W-:Y:S01]  /*3a60*/  FADD.FTZ R222, R221, -R222 ;  /* 0x800000deddde7221 */ /* 0x000fe20000010000 */
[----:B------:R-:W-:Y:S01]  /*3a70*/  FMUL.FTZ R195, R196, R195 ;  /* 0x000000c3c4c37220 */ /* 0x000fe20000410000 */
[----:B------:R-:W-:-:S02]  /*3a80*/  @P0 IMAD.U32 R100, R108, 0x10000, RZ ;  /* 0x000100006c640824 */ /* 0x000fc400078e00ff */
[--C-:B------:R-:W-:Y:S01]  /*3a90*/  @P0 FADD.FTZ R198, R198, R101.reuse ;  /* 0x00000065c6c60221 */ /* 0x100fe20000010000 */
[----:B------:R-:W-:Y:S01]  /*3aa0*/  @P0 PRMT R101, R108, 0x7632, R101 ;  /* 0x000076326c650816 */ /* 0x000fe20000000065 */
[----:B------:R-:W-:Y:S01]  /*3ab0*/  FADD.FTZ R204, R203, -R204 ;  /* 0x800000cccbcc7221 */ /* 0x000fe20000010000 */
[----:B------:R-:W-:Y:S01]  /*3ac0*/  @P0 SHF.L.U32 R104, R104, 0x10, RZ ;  /* 0x0000001068680819 */ /* 0x000fe200000006ff */
[----:B------:R-:W-:Y:S01]  /*3ad0*/  @P0 FADD.FTZ R211, R211, R105 ;  /* 0x00000069d3d30221 */ /* 0x000fe20000010000 */
[----:B------:R-:W-:Y:S01]  /*3ae0*/  FMUL.FTZ R209, R196, R209 ;  /* 0x000000d1c4d17220 */ /* 0x000fe20000410000 */
[----:B------:R-:W-:Y:S01]  /*3af0*/  @P0 SHF.L.U32 R105, R114, 0x10, RZ ;  /* 0x0000001072690819 */ /* 0x000fe200000006ff */
[C---:B------:R-:W-:Y:S01]  /*3b00*/  FMUL.FTZ R222, R196.reuse, R222 ;  /* 0x000000dec4de7220 */ /* 0x040fe20000410000 */
[----:B------:R-:W-:Y:S01]  /*3b10*/  @P0 FADD.FTZ R195, R195, R100 ;  /* 0x00000064c3c30221 */ /* 0x000fe20000010000 */
[----:B------:R-:W-:Y:S01]  /*3b20*/  @P0 SHF.L.U32 R100, R101, 0x10, RZ ;  /* 0x0000001065640819 */ /* 0x000fe200000006ff */
[----:B------:R-:W-:Y:S01]  /*3b30*/  FMUL.FTZ R204, R196, R204 ;  /* 0x000000ccc4cc7220 */ /* 0x000fe20000410000 */
[----:B------:R-:W-:Y:S01]  /*3b40*/  FADD.FTZ R220, R219, -R220 ;  /* 0x800000dcdbdc7221 */ /* 0x000fe20000010000 */
[--C-:B------:R-:W-:Y:S01]  /*3b50*/  @P0 FADD.FTZ R209, R209, R104.reuse ;  /* 0x00000068d1d10221 */ /* 0x100fe20000010000 */
[----:B------:R-:W-:Y:S01]  /*3b60*/  @P0 PRMT R104, R115, 0x7632, R104 ;  /* 0x0000763273680816 */ /* 0x000fe20000000068 */
[--C-:B------:R-:W-:Y:S01]  /*3b70*/  @P0 FADD.FTZ R222, R222, R105.reuse ;  /* 0x00000069dede0221 */ /* 0x100fe20000010000 */
[----:B------:R-:W-:Y:S01]  /*3b80*/  FADD.FTZ R226, R225, -R226 ;  /* 0x800000e2e1e27221 */ /* 0x000fe20000010000 */
[----:B------:R-:W-:Y:S01]  /*3b90*/  @P0 PRMT R105, R112, 0x7632, R105 ;  /* 0x0000763270690816 */ /* 0x000fe20000000069 */
[--C-:B------:R-:W-:Y:S01]  /*3ba0*/  @P0 FADD.FTZ R204, R204, R100.reuse ;  /* 0x00000064cccc0221 */ /* 0x100fe20000010000 */
[----:B------:R-:W-:Y:S01]  /*3bb0*/  @P0 SHF.L.U32 R101, R115, 0x10, RZ ;  /* 0x0000001073650819 */ /* 0x000fe200000006ff */
[----:B------:R-:W-:Y:S01]  /*3bc0*/  FMUL.FTZ R220, R196, R220 ;  /* 0x000000dcc4dc7220 */ /* 0x000fe20000410000 */
[----:B------:R-:W-:Y:S01]  /*3bd0*/  @P0 PRMT R100, R113, 0x7632, R100 ;  /* 0x0000763271640816 */ /* 0x000fe20000000064 */
[----:B------:R-:W-:Y:S01]  /*3be0*/  FADD.FTZ R216, R215, -R216 ;  /* 0x800000d8d7d87221 */ /* 0x000fe20000010000 */
[----:B------:R-:W-:Y:S01]  /*3bf0*/  @P0 SHF.L.U32 R104, R104, 0x10, RZ ;  /* 0x0000001068680819 */ /* 0x000fe200000006ff */
[----:B------:R-:W-:Y:S01]  /*3c00*/  FADD.FTZ R127, R126, -R127 ;  /* 0x8000007f7e7f7221 */ /* 0x000fe20000010000 */
[C---:B------:R-:W-:Y:S01]  /*3c10*/  FMUL.FTZ R226, R196.reuse, R226 ;  /* 0x000000e2c4e27220 */ /* 0x040fe20000410000 */
[----:B------:R-:W-:Y:S01]  /*3c20*/  @P0 SHF.L.U32 R105, R105, 0x10, RZ ;  /* 0x0000001069690819 */ /* 0x000fe200000006ff */
[----:B------:R-:W-:Y:S01]  /*3c30*/  FMUL.FTZ R126, R196, R120 ;  /* 0x00000078c47e7220 */ /* 0x000fe20000410000 */
[----:B------:R-:W-:Y:S01]  /*3c40*/  FADD.FTZ R218, R217, -R218 ;  /* 0x800000dad9da7221 */ /* 0x000fe20000010000 */
[----:B------:R-:W-:Y:S01]  /*3c50*/  FADD.FTZ R137, R133, -R137 ;  /* 0x8000008985897221 */ /* 0x000fe20000010000 */
[----:B------:R-:W-:Y:S01]  /*3c60*/  @P0 FADD.FTZ R220, R220, R101 ;  /* 0x00000065dcdc0221 */ /* 0x000fe20000010000 */
[----:B------:R-:W-:Y:S01]  /*3c70*/  FMUL.FTZ R133, R196, R121 ;  /* 0x00000079c4857220 */ /* 0x000fe20000410000 */
[----:B------:R-:W-:Y:S01]  /*3c80*/  @P0 IMAD.U32 R100, R100, 0x10000, RZ ;  /* 0x0001000064640824 */ /* 0x000fe200078e00ff */
[----:B------:R-:W-:Y:S01]  /*3c90*/  @P0 SHF.L.U32 R101, R112, 0x10, RZ ;  /* 0x0000001070650819 */ /* 0x000fe200000006ff */
[----:B------:R-:W-:Y:S01]  /*3ca0*/  FMUL.FTZ R216, R196, R216 ;  /* 0x000000d8c4d87220 */ /* 0x000fe20000410000 */
[----:B------:R-:W-:Y:S01]  /*3cb0*/  @P0 FADD.FTZ R226, R226, R104 ;  /* 0x00000068e2e20221 */ /* 0x000fe20000010000 */
[----:B------:R-:W-:Y:S01]  /*3cc0*/  @P0 SHF.L.U32 R104, R113, 0x10, RZ ;  /* 0x0000001071680819 */ /* 0x000fe200000006ff */
[--C-:B------:R-:W-:Y:S01]  /*3cd0*/  @P0 FADD.FTZ R126, R126, R105.reuse ;  /* 0x000000697e7e0221 */ /* 0x100fe20000010000 */
[----:B------:R-:W-:Y:S01]  /*3ce0*/  FMUL.FTZ R218, R196, R218 ;  /* 0x000000dac4da7220 */ /* 0x000fe20000410000 */
[----:B------:R-:W-:Y:S01]  /*3cf0*/  @P0 PRMT R105, R119, 0x7632, R105 ;  /* 0x0000763277690816 */ /* 0x000fe20000000069 */
[----:B------:R-:W-:Y:S01]  /*3d00*/  FADD.FTZ R139, R135, -R139 ;  /* 0x8000008b878b7221 */ /* 0x000fe20000010000 */
[----:B------:R-:W-:Y:S01]  /*3d10*/  @P0 FADD.FTZ R133, R133, R100 ;  /* 0x0000006485850221 */ /* 0x000fe20000010000 */
[----:B------:R-:W-:Y:S01]  /*3d20*/  FADD.FTZ R122, R106, -R122 ;  /* 0x8000007a6a7a7221 */ /* 0x000fe20000010000 */
[----:B------:R-:W-:Y:S01]  /*3d30*/  FADD.FTZ R123, R107, -R123 ;  /* 0x8000007b6b7b7221 */ /* 0x000fe20000010000 */
[----:B------:R-:W-:Y:S01]  /*3d40*/  FMUL.FTZ R127, R196, R127 ;  /* 0x0000007fc47f7220 */ /* 0x000fe20000410000 */
[--C-:B------:R-:W-:Y:S01]  /*3d50*/  @P0 FADD.FTZ R216, R216, R101.reuse ;  /* 0x00000065d8d80221 */ /* 0x100fe20000010000 */
[----:B------:R-:W-:Y:S01]  /*3d60*/  @P0 IMAD.U32 R100, R117, 0x10000, RZ ;  /* 0x0001000075640824 */ /* 0x000fe200078e00ff */
[----:B------:R-:W-:Y:S01]  /*3d70*/  @P0 PRMT R106, R114, 0x7632, R106 ;  /* 0x00007632726a0816 */ /* 0x000fe2000000006a */
[----:B------:R-:W-:Y:S01]  /*3d80*/  FADD.FTZ R138, R134, -R138 ;  /* 0x8000008a868a7221 */ /* 0x000fe20000010000 */
[----:B------:R-:W-:Y:S01]  /*3d90*/  @P0 PRMT R101, R118, 0x7632, R101 ;  /* 0x0000763276650816 */ /* 0x000fe20000000065 */
[----:B------:R-:W-:Y:S01]  /*3da0*/  @P0 FADD.FTZ R218, R218, R104 ;  /* 0x00000068dada0221 */ /* 0x000fe20000010000 */
[----:B------:R-:W-:Y:S01]  /*3db0*/  @P0 SHF.L.U32 R105, R105, 0x10, RZ ;  /* 0x0000001069690819 */ /* 0x000fe200000006ff */
[C---:B------:R-:W-:Y:S01]  /*3dc0*/  FMUL.FTZ R139, R196.reuse, R139 ;  /* 0x0000008bc48b7220 */ /* 0x040fe20000410000 */
[----:B------:R-:W-:Y:S01]  /*3dd0*/  @P0 SHF.L.U32 R104, R119, 0x10, RZ ;  /* 0x0000001077680819 */ /* 0x000fe200000006ff */
[----:B------:R-:W-:Y:S01]  /*3de0*/  FMUL.FTZ R134, R196, R123 ;  /* 0x0000007bc4867220 */ /* 0x000fe20000410000 */
[----:B------:R-:W-:Y:S01]  /*3df0*/  @P0 FADD.FTZ R127, R127, R100 ;  /* 0x000000647f7f0221 */ /* 0x000fe20000010000 */
[----:B------:R-:W-:Y:S01]  /*3e00*/  FADD.FTZ R224, R223, -R224 ;  /* 0x800000e0dfe07221 */ /* 0x000fe20000010000 */
[----:B------:R-:W-:Y:S01]  /*3e10*/  @P0 SHF.L.U32 R106, R106, 0x10, RZ ;  /* 0x000000106a6a0819 */ /* 0x000fe200000006ff */
[----:B------:R-:W-:Y:S01]  /*3e20*/  FADD.FTZ R125, R124, -R125 ;  /* 0x8000007d7c7d7221 */ /* 0x000fe20000010000 */
[----:B------:R-:W-:Y:S01]  /*3e30*/  @P0 SHF.L.U32 R101, R101, 0x10, RZ ;  /* 0x0000001065650819 */ /* 0x000fe200000006ff */
[C---:B------:R-:W-:Y:S01]  /*3e40*/  FMUL.FTZ R135, R196.reuse, R122 ;  /* 0x0000007ac4877220 */ /* 0x040fe20000410000 */
[----:B------:R-:W-:Y:S01]  /*3e50*/  @P0 PRMT R100, R35, 0x7632, R100 ;  /* 0x0000763223640816 */ /* 0x000fe20000000064 */
[----:B------:R-:W-:Y:S01]  /*3e60*/  FMUL.FTZ R138, R196, R138 ;  /* 0x0000008ac48a7220 */ /* 0x000fe20000410000 */
[----:B------:R-:W-:Y:S01]  /*3e70*/  ISETP.NE.AND.EX P2, PT, RZ, UR19, PT, P2 ;  /* 0x00000013ff007c0c */ /* 0x000fe2000bf45320 */
[----:B------:R-:W-:Y:S01]  /*3e80*/  @P0 FADD.FTZ R139, R139, R105 ;  /* 0x000000698b8b0221 */ /* 0x000fe20000010000 */
[----:B------:R-:W-:Y:S01]  /*3e90*/  FADD.FTZ R144, R229, -R144 ;  /* 0x80000090e5907221 */ /* 0x000fe20000010000 */
[----:B------:R-:W-:Y:S01]  /*3ea0*/  @P0 FADD.FTZ R134, R134, R104 ;  /* 0x0000006886860221 */ /* 0x000fe20000010000 */
[----:B------:R-:W-:Y:S01]  /*3eb0*/  @P0 SHF.L.U32 R105, R116, 0x10, RZ ;  /* 0x0000001074690819 */ /* 0x000fe200000006ff */
[----:B------:R-:W-:Y:S01]  /*3ec0*/  FADD.FTZ R136, R132, -R136 ;  /* 0x8000008884887221 */ /* 0x000fe20000010000 */
[----:B------:R-:W-:Y:S01]  /*3ed0*/  FMUL.FTZ R224, R196, R224 ;  /* 0x000000e0c4e07220 */ /* 0x000fe20000410000 */
[----:B------:R-:W-:Y:S01]  /*3ee0*/  @P0 SHF.L.U32 R104, R118, 0x10, RZ ;  /* 0x0000001076680819 */ /* 0x000fe200000006ff */
[----:B------:R-:W-:Y:S01]  /*3ef0*/  FMUL.FTZ R132, R196, R125 ;  /* 0x0000007dc4847220 */ /* 0x000fe20000410000 */
[----:B------:R-:W-:Y:S01]  /*3f00*/  @P0 SHF.L.U32 R100, R100, 0x10, RZ ;  /* 0x0000001064640819 */ /* 0x000fe200000006ff */
[----:B------:R-:W-:Y:S01]  /*3f10*/  FMUL.FTZ R155, R196, R155 ;  /* 0x0000009bc49b7220 */ /* 0x000fe20000410000 */
[----:B------:R-:W-:Y:S01]  /*3f20*/  @P0 FADD.FTZ R135, R135, R106 ;  /* 0x0000006a87870221 */ /* 0x000fe20000010000 */
[----:B------:R-:W-:Y:S01]  /*3f30*/  @P0 FADD.FTZ R138, R138, R101 ;  /* 0x000000658a8a0221 */ /* 0x000fe20000010000 */
[----:B------:R-:W-:Y:S01]  /*3f40*/  FADD.FTZ R146, R145, -R146 ;  /* 0x8000009291927221 */ /* 0x000fe20000010000 */
[----:B------:R-:W-:Y:S01]  /*3f50*/  @P0 PRMT R106, R117, 0x7632, R106 ;  /* 0x00007632756a0816 */ /* 0x000fe2000000006a */
[----:B------:R-:W0:Y:S01]  /*3f60*/  @P1 LDC.64 R122, c[0x0][0x308] ;  /* 0x0000c200ff7a1b82 */ /* 0x000e220000000a00 */
[----:B------:R-:W-:Y:S01]  /*3f70*/  @P0 SHF.L.U32 R101, R35, 0x10, RZ ;  /* 0x0000001023650819 */ /* 0x000fe200000006ff */
[----:B------:R-:W-:Y:S01]  /*3f80*/  FMUL.FTZ R144, R196, R144 ;  /* 0x00000090c4907220 */ /* 0x000fe20000410000 */
[----:B------:R-:W-:Y:S01]  /*3f90*/  @P0 FADD.FTZ R224, R224, R105 ;  /* 0x00000069e0e00221 */ /* 0x000fe20000010000 */
[----:B------:R-:W-:Y:S01]  /*3fa0*/  @P0 FADD.FTZ R132, R132, R104 ;  /* 0x0000006884840221 */ /* 0x000fe20000010000 */
[----:B------:R-:W-:Y:S01]  /*3fb0*/  @P0 SHF.L.U32 R105, R34, 0x10, RZ ;  /* 0x0000001022690819 */ /* 0x000fe200000006ff */
[----:B------:R-:W-:Y:S01]  /*3fc0*/  @P0 FADD.FTZ R155, R155, R100 ;  /* 0x000000649b9b0221 */ /* 0x000fe20000010000 */
[----:B------:R-:W-:Y:S01]  /*3fd0*/  FADD.FTZ R228, R227, -R228 ;  /* 0x800000e4e3e47221 */ /* 0x000fe20000010000 */
[----:B------:R-:W-:Y:S01]  /*3fe0*/  FADD.FTZ R148, R152, -R148 ;  /* 0x8000009498947221 */ /* 0x000fe20000010000 */
[----:B------:R-:W-:Y:S01]  /*3ff0*/  FADD.FTZ R214, R147, -R214 ;  /* 0x800000d693d67221 */ /* 0x000fe20000010000 */
[----:B------:R-:W-:Y:S01]  /*4000*/  FADD.FTZ R149, R153, -R149 ;  /* 0x8000009599957221 */ /* 0x000fe20000010000 */
[----:B------:R-:W-:Y:S01]  /*4010*/  FADD.FTZ R150, R154, -R150 ;  /* 0x800000969a967221 */ /* 0x000fe20000010000 */
[----:B------:R-:W-:Y:S01]  /*4020*/  FMUL.FTZ R146, R196, R146 ;  /* 0x00000092c4927220 */ /* 0x000fe20000410000 */
[----:B------:R-:W-:Y:S01]  /*4030*/  @P0 SHF.L.U32 R106, R106, 0x10, RZ ;  /* 0x000000106a6a0819 */ /* 0x000fe200000006ff */
        /* <DEDUP_REMOVED lines=11> */
[----:B------:R-:W-:Y:S01]  /*40f0*/  @P0 SHF.L.U32 R104, R104, 0x10, RZ ;  /* 0x0000001068680819 */ /* 0x000fe200000006ff */
[----:B------:R-:W-:Y:S01]  /*4100*/  @P0 FADD.FTZ R146, R146, R105 ;  /* 0x0000006992920221 */ /* 0x000fe20000010000 */
[----:B------:R-:W1:Y:S01]  /*4110*/  @P2 LDC.64 R200, c[0x0][0x300] ;  /* 0x0000c000ffc82b82 */ /* 0x000e620000000a00 */
[--C-:B------:R-:W-:Y:S01]  /*4120*/  @P0 FADD.FTZ R137, R137, R106.reuse ;  /* 0x0000006a89890221 */ /* 0x100fe20000010000 */
[----:B------:R-:W-:Y:S01]  /*4130*/  @P0 IMAD.U32 R105, R100, 0x10000, RZ ;  /* 0x0001000064690824 */ /* 0x000fe200078e00ff */
[----:B------:R-:W-:Y:S01]  /*4140*/  @P0 PRMT R106, R32, 0x7632, R106 ;  /* 0x00007632206a0816 */ /* 0x000fe2000000006a */
[----:B------:R-:W-:Y:S01]  /*4150*/  @P0 FADD.FTZ R136, R136, R104 ;  /* 0x0000006888880221 */ /* 0x000fe20000010000 */
[----:B------:R-:W-:Y:S01]  /*4160*/  @P0 SHF.L.U32 R101, R101, 0x10, RZ ;  /* 0x0000001065650819 */ /* 0x000fe200000006ff */
[----:B------:R-:W-:Y:S01]  /*4170*/  @P0 FADD.FTZ R150, R150, R105 ;  /* 0x0000006996960221 */ /* 0x000fe20000010000 */
[----:B------:R-:W-:Y:S01]  /*4180*/  @P0 SHF.L.U32 R100, R32, 0x10, RZ ;  /* 0x0000001020640819 */ /* 0x000fe200000006ff */
[----:B------:R-:W2:Y:S01]  /*4190*/  LDC.64 R196, c[0x0][0x2f8] ;  /* 0x0000be00ffc47b82 */ /* 0x000ea20000000a00 */
[----:B------:R-:W-:Y:S01]  /*41a0*/  @P0 SHF.L.U32 R104, R33, 0x10, RZ ;  /* 0x0000001021680819 */ /* 0x000fe200000006ff */
[----:B------:R-:W-:Y:S01]  /*41b0*/  @P0 FADD.FTZ R149, R149, R101 ;  /* 0x0000006595950221 */ /* 0x000fe20000010000 */
[----:B------:R-:W-:Y:S01]  /*41c0*/  @P0 SHF.L.U32 R106, R106, 0x10, RZ ;  /* 0x000000106a6a0819 */ /* 0x000fe200000006ff */
[----:B------:R-:W-:Y:S01]  /*41d0*/  @P0 FADD.FTZ R228, R228, R100 ;  /* 0x00000064e4e40221 */ /* 0x000fe20000010000 */
[----:B------:R-:W-:Y:S01]  /*41e0*/  @P1 F2FP.BF16.F32.PACK_AB R100, RZ, R103 ;  /* 0x00000067ff64123e */ /* 0x000fe200000010ff */
[----:B------:R-:W-:Y:S01]  /*41f0*/  @P0 FADD.FTZ R214, R214, R104 ;  /* 0x00000068d6d60221 */ /* 0x000fe20000010000 */
[----:B------:R-:W-:Y:S01]  /*4200*/  @P1 F2FP.BF16.F32.PACK_AB R101, RZ, R102 ;  /* 0x00000066ff65123e */ /* 0x000fe200000010ff */
[----:B------:R-:W3:Y:S01]  /*4210*/  @P1 LDC.64 R206, c[0x0][0x308] ;  /* 0x0000c200ffce1b82 */ /* 0x000ee20000000a00 */
[----:B------:R-:W-:Y:S01]  /*4220*/  @P1 F2FP.BF16.F32.PACK_AB R120, RZ, R198 ;  /* 0x000000c6ff78123e */ /* 0x000fe200000010ff */
[----:B------:R-:W-:Y:S01]  /*4230*/  @P0 FADD.FTZ R148, R148, R106 ;  /* 0x0000006a94940221 */ /* 0x000fe20000010000 */
[----:B------:R-:W-:-:S02]  /*4240*/  @P1 F2FP.BF16.F32.PACK_AB R121, RZ, R195 ;  /* 0x000000c3ff79123e */ /* 0x000fc400000010ff */
[----:B------:R-:W-:Y:S02]  /*4250*/  @P1 F2FP.BF16.F32.PACK_AB R104, RZ, R213 ;  /* 0x000000d5ff68123e */ /* 0x000fe400000010ff */
        /* <DEDUP_REMOVED lines=8> */
[----:B------:R-:W-:Y:S02]  /*42e0*/  @P2 F2FP.BF16.F32.PACK_AB R120, RZ, R198 ;  /* 0x000000c6ff78223e */ /* 0x000fe400000010ff */
[----:B------:R-:W-:Y:S02]  /*42f0*/  @P1 PRMT R143, R143, 0x5410, R104 ;  /* 0x000054108f8f1816 */ /* 0x000fe40000000068 */
[----:B------:R-:W-:Y:S02]  /*4300*/  @P1 PRMT R142, R142, 0x5410, R105 ;  /* 0x000054108e8e1816 */ /* 0x000fe40000000069 */
[----:B------:R-:W-:Y:S02]  /*4310*/  @P1 PRMT R141, R141, 0x5410, R106 ;  /* 0x000054108d8d1816 */ /* 0x000fe4000000006a */
[----:B------:R-:W-:-:S02]  /*4320*/  @P1 PRMT R140, R140, 0x5410, R107 ;  /* 0x000054108c8c1816 */ /* 0x000fc4000000006b */
[----:B------:R-:W-:Y:S02]  /*4330*/  @P2 F2FP.BF16.F32.PACK_AB R104, RZ, R103 ;  /* 0x00000067ff68223e */ /* 0x000fe400000010ff */
[----:B------:R-:W-:Y:S01]  /*4340*/  @P2 F2FP.BF16.F32.PACK_AB R106, RZ, R102 ;  /* 0x00000066ff6a223e */ /* 0x000fe200000010ff */
[----:B------:R0:W-:Y:S01]  /*4350*/  @P1 STG.E.128 desc[UR6][R100.64], R140 ;  /* 0x0000008c64001986 */ /* 0x0001e2000c101d06 */
        /* <DEDUP_REMOVED lines=8> */
[----:B------:R-:W-:Y:S02]  /*43e0*/  @P2 F2FP.BF16.F32.PACK_AB R107, RZ, R209 ;  /* 0x000000d1ff6b223e */ /* 0x000fe400000010ff */
[----:B------:R-:W-:-:S02]  /*43f0*/  @P2 F2FP.BF16.F32.PACK_AB R123, RZ, R204 ;  /* 0x000000ccff7b223e */ /* 0x000fc400000010ff */
[----:B------:R-:W-:Y:S02]  /*4400*/  @P1 F2FP.BF16.F32.PACK_AB R125, RZ, R226 ;  /* 0x000000e2ff7d123e */ /* 0x000fe400000010ff */
[----:B------:R-:W-:Y:S02]  /*4410*/  @P2 PRMT R131, R104, 0x7610, R131 ;  /* 0x0000761068832816 */ /* 0x000fe40000000083 */
[----:B------:R-:W-:Y:S02]  /*4420*/  @P2 PRMT R130, R106, 0x7610, R130 ;  /* 0x000076106a822816 */ /* 0x000fe40000000082 */
[----:B------:R-:W-:Y:S02]  /*4430*/  @P2 PRMT R128, R122, 0x7610, R128 ;  /* 0x000076107a802816 */ /* 0x000fe40000000080 */
[----:B0-----:R-:W-:Y:S02]  /*4440*/  @P1 PRMT R143, R124, 0x7610, R143 ;  /* 0x000076107c8f1816 */ /* 0x001fe4000000008f */
        /* <DEDUP_REMOVED lines=8> */
[----:B------:R-:W-:Y:S01]  /*44d0*/  F2FP.BF16.F32.PACK_AB R100, R204, R195 ;  /* 0x000000c3cc64723e */ /* 0x000fe200000010ff */
[----:B--2---:R-:W-:Y:S01]  /*44e0*/  IMAD.WIDE.U32 R194, R194, 0x10, R196 ;  /* 0x00000010c2c27825 */ /* 0x004fe200078e00c4 */
[----:B------:R-:W-:Y:S02]  /*44f0*/  F2FP.BF16.F32.PACK_AB R103, R213, R103 ;  /* 0x00000067d567723e */ /* 0x000fe400000010ff */
[----:B------:R-:W-:Y:S02]  /*4500*/  F2FP.BF16.F32.PACK_AB R102, R209, R102 ;  /* 0x00000066d166723e */ /* 0x000fe400000010ff */
[----:B------:R-:W-:Y:S02]  /*4510*/  F2FP.BF16.F32.PACK_AB R101, R211, R198 ;  /* 0x000000c6d365723e */ /* 0x000fe400000010ff */
[----:B------:R-:W-:Y:S02]  /*4520*/  @P2 PRMT R131, R131, 0x5410, R105 ;  /* 0x0000541083832816 */ /* 0x000fe40000000069 */
[----:B------:R-:W-:Y:S01]  /*4530*/  @P2 PRMT R130, R130, 0x5410, R107 ;  /* 0x0000541082822816 */ /* 0x000fe2000000006b */
[----:B------:R0:W-:Y:S01]  /*4540*/  STG.E.128 desc[UR6][R194.64], R100 ;  /* 0x00000064c2007986 */ /* 0x0001e2000c101d06 */
        /* <DEDUP_REMOVED lines=9> */
[----:B------:R-:W-:Y:S02]  /*45e0*/  F2FP.BF16.F32.PACK_AB R107, R226, R220 ;  /* 0x000000dce26b723e */ /* 0x000fe400000010ff */
[----:B------:R-:W-:Y:S01]  /*45f0*/  F2FP.BF16.F32.PACK_AB R106, R135, R222 ;  /* 0x000000de876a723e */ /* 0x000fe200000010ff */
[----:B------:R-:W-:Y:S01]  /*4600*/  @P1 STG.E.128 desc[UR6][R124.64], R140 ;  /* 0x0000008c7c001986 */ /* 0x000fe2000c101d06 */
[----:B------:R-:W-:-:S02]  /*4610*/  F2FP.BF16.F32.PACK_AB R105, R133, R218 ;  /* 0x000000da8569723e */ /* 0x000fc400000010ff */
[----:B------:R-:W-:Y:S01]  /*4620*/  F2FP.BF16.F32.PACK_AB R104, R126, R216 ;  /* 0x000000d87e68723e */ /* 0x000fe200000010ff */
[----:B0-----:R-:W0:Y:S01]  /*4630*/  @P2 LDC.64 R194, c[0x0][0x300] ;  /* 0x0000c000ffc22b82 */ /* 0x001e220000000a00 */
[----:B------:R-:W-:Y:S02]  /*4640*/  @P2 F2FP.BF16.F32.PACK_AB R220, RZ, R220 ;  /* 0x000000dcffdc223e */ /* 0x000fe400000010ff */
[----:B------:R-:W-:Y:S01]  /*4650*/  @P2 F2FP.BF16.F32.PACK_AB R222, RZ, R222 ;  /* 0x000000deffde223e */ /* 0x000fe200000010ff */
[----:B------:R3:W-:Y:S01]  /*4660*/  STG.E.128 desc[UR6][R122.64], R104 ;  /* 0x000000687a007986 */ /* 0x0007e2000c101d06 */
[----:B------:R-:W-:Y:S02]  /*4670*/  @P2 F2FP.BF16.F32.PACK_AB R218, RZ, R218 ;  /* 0x000000daffda223e */ /* 0x000fe400000010ff */
[----:B------:R-:W-:Y:S01]  /*4680*/  @P2 F2FP.BF16.F32.PACK_AB R216, RZ, R216 ;  /* 0x000000d8ffd8223e */ /* 0x000fe200000010ff */
[----:B-1----:R-:W1:Y:S01]  /*4690*/  @P1 LDC.64 R120, c[0x0][0x308] ;  /* 0x0000c200ff781b82 */ /* 0x002e620000000a00 */
[----:B------:R-:W-:-:S02]  /*46a0*/  @P1 F2FP.BF16.F32.PACK_AB R100, RZ, R134 ;  /* 0x00000086ff64123e */ /* 0x000fc400000010ff */
[----:B------:R-:W-:Y:S02]  /*46b0*/  @P1 F2FP.BF16.F32.PACK_AB R102, RZ, R132 ;  /* 0x00000084ff66123e */ /* 0x000fe400000010ff */
[----:B------:R-:W-:Y:S02]  /*46c0*/  @P2 F2FP.BF16.F32.PACK_AB R226, RZ, R226 ;  /* 0x000000e2ffe2223e */ /* 0x000fe400000010ff */
[----:B------:R-:W-:Y:S02]  /*46d0*/  @P2 F2FP.BF16.F32.PACK_AB R135, RZ, R135 ;  /* 0x00000087ff87223e */ /* 0x000fe400000010ff */
[----:B------:R-:W-:Y:S02]  /*46e0*/  @P2 F2FP.BF16.F32.PACK_AB R133, RZ, R133 ;  /* 0x00000085ff85223e */ /* 0x000fe400000010ff */
[----:B------:R-:W-:Y:S02]  /*46f0*/  @P2 F2FP.BF16.F32.PACK_AB R126, RZ, R126 ;  /* 0x0000007eff7e223e */ /* 0x000fe400000010ff */
[----:B------:R-:W-:Y:S01]  /*4700*/  @P2 PRMT R131, R220, 0x7610, R131 ;  /* 0x00007610dc832816 */ /* 0x000fe20000000083 */
[----:B---3--:R-:W3:Y:S01]  /*4710*/  @P2 LDC.64 R106, c[0x0][0x300] ;  /* 0x0000c000ff6a2b82 */ /* 0x008ee20000000a00 */
[----:B------:R-:W-:-:S02]  /*4720*/  @P1 F2FP.BF16.F32.PACK_AB R104, RZ, R127 ;  /* 0x0000007fff68123e */ /* 0x000fc400000010ff */
[----:B------:R-:W-:Y:S02]  /*4730*/  @P1 F2FP.BF16.F32.PACK_AB R105, RZ, R224 ;  /* 0x000000e0ff69123e */ /* 0x000fe400000010ff */
[----:B------:R-:W-:Y:S02]  /*4740*/  @P2 PRMT R130, R222, 0x7610, R130 ;  /* 0x00007610de822816 */ /* 0x000fe40000000082 */
[----:B------:R-:W-:Y:S02]  /*4750*/  @P2 PRMT R129, R218, 0x7610, R129 ;  /* 0x00007610da812816 */ /* 0x000fe40000000081 */
[----:B------:R-:W-:Y:S01]  /*4760*/  @P2 PRMT R128, R216, 0x7610, R128 ;  /* 0x00007610d8802816 */ /* 0x000fe20000000080 */
[----:B-1----:R-:W-:Y:S01]  /*4770*/  @P1 IMAD.WIDE.U32 R120, R159, 0x10, R120 ;  /* 0x000000109f781825 */ /* 0x002fe200078e0078 */
        /* <DEDUP_REMOVED lines=8> */
[----:B---3--:R-:W-:Y:S01]  /*4800*/  @P2 IMAD.WIDE.U32 R104, R193, 0x10, R106 ;  /* 0x00000010c1682825 */ /* 0x008fe200078e006a */
        /* <DEDUP_REMOVED lines=16> */
[----:B------:R-:W-:Y:S01]  /*4910*/  @P2 F2FP.BF16.F32.PACK_AB R224, RZ, R224 ;  /* 0x000000e0ffe0223e */ /* 0x000fe200000010ff */
[----:B------:R4:W-:Y:S01]  /*4920*/  STG.E.128 desc[UR6][R106.64], R100 ;  /* 0x000000646a007986 */ /* 0x0009e2000c101d06 */
[----:B------:R-:W-:Y:S02]  /*4930*/  @P2 F2FP.BF16.F32.PACK_AB R134, RZ, R134 ;  /* 0x00000086ff86223e */ /* 0x000fe400000010ff */
[----:B-1----:R-:W-:Y:S02]  /*4940*/  @P2 F2FP.BF16.F32.PACK_AB R104, RZ, R136 ;  /* 0x00000088ff68223e */ /* 0x002fe400000010ff */
[----:B------:R-:W-:Y:S02]  /*4950*/  @P1 F2FP.BF16.F32.PACK_AB R136, RZ, R148 ;  /* 0x00000094ff88123e */ /* 0x000fe400000010ff */
[----:B------:R-:W-:Y:S02]  /*4960*/  @P2 F2FP.BF16.F32.PACK_AB R132, RZ, R132 ;  /* 0x00000084ff84223e */ /* 0x000fe400000010ff */
[----:B------:R-:W-:-:S02]  /*4970*/  @P2 F2FP.BF16.F32.PACK_AB R127, RZ, R127 ;  /* 0x0000007fff7f223e */ /* 0x000fc400000010ff */
[----:B---3--:R-:W-:Y:S02]  /*4980*/  @P2 F2FP.BF16.F32.PACK_AB R120, RZ, R149 ;  /* 0x00000095ff78223e */ /* 0x008fe400000010ff */
[----:B------:R-:W-:Y:S02]  /*4990*/  @P2 F2FP.BF16.F32.PACK_AB R121, RZ, R148 ;  /* 0x00000094ff79223e */ /* 0x000fe400000010ff */
[----:B------:R-:W-:Y:S02]  /*49a0*/  @P1 F2FP.BF16.F32.PACK_AB R105, RZ, R144 ;  /* 0x00000090ff69123e */ /* 0x000fe400000010ff */
[----:B------:R-:W-:Y:S02]  /*49b0*/  @P2 PRMT R128, R224, 0x7610, R128 ;  /* 0x00007610e0802816 */ /* 0x000fe40000000080 */
[----:B----4-:R-:W-:Y:S02]  /*49c0*/  F2FP.BF16.F32.PACK_AB R101, R149, R214 ;  /* 0x000000d69565723e */ /* 0x010fe400000010ff */
[----:B------:R-:W-:-:S02]  /*49d0*/  F2FP.BF16.F32.PACK_AB R100, R148, R228 ;  /* 0x000000e49464723e */ /* 0x000fc400000010ff */
[----:B------:R-:W1:Y:S01]  /*49e0*/  @P1 LDC.64 R148, c[0x0][0x308] ;  /* 0x0000c200ff941b82 */ /* 0x000e620000000a00 */
[----:B------:R-:W-:Y:S02]  /*49f0*/  @P2 F2FP.BF16.F32.PACK_AB R139, RZ, R139 ;  /* 0x0000008bff8b223e */ /* 0x000fe400000010ff */
[----:B------:R-:W-:Y:S02]  /*4a00*/  @P2 F2FP.BF16.F32.PACK_AB R138, RZ, R138 ;  /* 0x0000008aff8a223e */ /* 0x000fe400000010ff */
[----:B------:R-:W-:Y:S02]  /*4a10*/  @P2 F2FP.BF16.F32.PACK_AB R137, RZ, R137 ;  /* 0x00000089ff89223e */ /* 0x000fe400000010ff */
[----:B------:R-:W-:Y:S02]  /*4a20*/  @P2 PRMT R131, R134, 0x7610, R131 ;  /* 0x0000761086832816 */ /* 0x000fe40000000083 */
[----:B------:R-:W-:Y:S02]  /*4a30*/  @P2 PRMT R130, R132, 0x7610, R130 ;  /* 0x0000761084822816 */ /* 0x000fe40000000082 */
[----:B------:R-:W-:-:S02]  /*4a40*/  @P2 PRMT R129, R127, 0x7610, R129 ;  /* 0x000076107f812816 */ /* 0x000fc40000000081 */
[----:B------:R-:W-:Y:S02]  /*4a50*/  @P2 PRMT R128, R128, 0x5410, R104 ;  /* 0x0000541080802816 */ /* 0x000fe40000000068 */
[----:B------:R-:W-:Y:S01]  /*4a60*/  @P1 PRMT R143, R105, 0x7610, R143 ;  /* 0x00007610698f1816 */ /* 0x000fe2000000008f */
[----:B0-----:R-:W-:Y:S01]  /*4a70*/  @P2 IMAD.WIDE.U32 R104, R159, 0x10, R194 ;  /* 0x000000109f682825 */ /* 0x001fe200078e00c2 */
[----:B------:R-:W-:Y:S02]  /*4a80*/  @P2 PRMT R131, R131, 0x5410, R139 ;  /* 0x0000541083832816 */ /* 0x000fe4000000008b */
[----:B------:R-:W-:Y:S02]  /*4a90*/  @P2 PRMT R130, R130, 0x5410, R138 ;  /* 0x0000541082822816 */ /* 0x000fe4000000008a */
[----:B------:R-:W-:Y:S02]  /*4aa0*/  @P2 PRMT R129, R129, 0x5410, R137 ;  /* 0x0000541081812816 */ /* 0x000fe40000000089 */
[----:B------:R-:W-:-:S02]  /*4ab0*/  @P2 F2FP.BF16.F32.PACK_AB R123, RZ, R144 ;  /* 0x00000090ff7b223e */ /* 0x000fc400000010ff */
[-C--:B------:R-:W-:Y:S01]  /*4ac0*/  @P2 F2FP.BF16.F32.PACK_AB R122, RZ, R146.reuse ;  /* 0x00000092ff7a223e */ /* 0x080fe200000010ff */
[----:B------:R0:W-:Y:S01]  /*4ad0*/  @P2 STG.E.128 desc[UR6][R104.64], R128 ;  /* 0x0000008068002986 */ /* 0x0001e2000c101d06 */
[----:B------:R-:W-:Y:S02]  /*4ae0*/  @P1 F2FP.BF16.F32.PACK_AB R145, RZ, R146 ;  /* 0x00000092ff91123e */ /* 0x000fe400000010ff */
[----:B------:R-:W-:Y:S02]  /*4af0*/  @P1 F2FP.BF16.F32.PACK_AB R147, RZ, R214 ;  /* 0x000000d6ff93123e */ /* 0x000fe400000010ff */
[----:B------:R-:W-:Y:S02]  /*4b00*/  @P1 F2FP.BF16.F32.PACK_AB R151, RZ, R228 ;  /* 0x000000e4ff97123e */ /* 0x000fe400000010ff */
[----:B------:R-:W-:Y:S02]  /*4b10*/  @P2 F2FP.BF16.F32.PACK_AB R126, RZ, R214 ;  /* 0x000000d6ff7e223e */ /* 0x000fe400000010ff */
[----:B------:R-:W-:-:S02]  /*4b20*/  @P2 F2FP.BF16.F32.PACK_AB R135, RZ, R228 ;  /* 0x000000e4ff87223e */ /* 0x000fc400000010ff */
[-C--:B------:R-:W-:Y:S02]  /*4b30*/  @P2 F2FP.BF16.F32.PACK_AB R107, RZ, R155.reuse ;  /* 0x0000009bff6b223e */ /* 0x080fe400000010ff */
[-C--:B------:R-:W-:Y:S02]  /*4b40*/  @P2 F2FP.BF16.F32.PACK_AB R106, RZ, R150.reuse ;  /* 0x00000096ff6a223e */ /* 0x080fe400000010ff */
[----:B------:R-:W-:Y:S02]  /*4b50*/  @P1 F2FP.BF16.F32.PACK_AB R124, RZ, R155 ;  /* 0x0000009bff7c123e */ /* 0x000fe400000010ff */
[----:B------:R-:W-:Y:S01]  /*4b60*/  @P1 F2FP.BF16.F32.PACK_AB R125, RZ, R150 ;  /* 0x00000096ff7d123e */ /* 0x000fe200000010ff */
[----:B0-----:R-:W-:Y:S01]  /*4b70*/  IMAD.WIDE.U32 R104, R202, 0x10, R196 ;  /* 0x00000010ca687825 */ /* 0x001fe200078e00c4 */
        /* <DEDUP_REMOVED lines=9> */
[----:B-1----:R-:W-:Y:S01]  /*4c10*/  @P1 IMAD.WIDE.U32 R106, R202, 0x10, R148 ;  /* 0x00000010ca6a1825 */ /* 0x002fe200078e0094 */
[----:B------:R-:W-:Y:S02]  /*4c20*/  @P1 PRMT R143, R143, 0x5410, R124 ;  /* 0x000054108f8f1816 */ /* 0x000fe4000000007c */
[----:B------:R-:W-:Y:S01]  /*4c30*/  @P1 PRMT R142, R142, 0x5410, R125 ;  /* 0x000054108e8e1816 */ /* 0x000fe2000000007d */
[----:B--2---:R-:W-:Y:S01]  /*4c40*/  @P2 IMAD.WIDE.U32 R202, R202, 0x10, R152 ;  /* 0x00000010caca2825 */ /* 0x004fe200078e0098 */
[----:B------:R-:W-:Y:S02]  /*4c50*/  @P1 PRMT R141, R141, 0x5410, R133 ;  /* 0x000054108d8d1816 */ /* 0x000fe40000000085 */
[----:B------:R-:W-:Y:S02]  /*4c60*/  @P1 PRMT R140, R140, 0x5410, R136 ;  /* 0x000054108c8c1816 */ /* 0x000fe40000000088 */
[----:B------:R-:W-:-:S02]  /*4c70*/  F2FP.BF16.F32.PACK_AB R103, R155, R144 ;  /* 0x000000909b67723e */ /* 0x000fc400000010ff */
[----:B------:R-:W-:Y:S01]  /*4c80*/  F2FP.BF16.F32.PACK_AB R102, R150, R146 ;  /* 0x000000929666723e */ /* 0x000fe200000010ff */
[----:B------:R0:W-:Y:S01]  /*4c90*/  @P1 STG.E.128 desc[UR6][R106.64], R140 ;  /* 0x0000008c6a001986 */ /* 0x0001e2000c101d06 */
[----:B------:R-:W-:Y:S02]  /*4ca0*/  @P2 PRMT R129, R129, 0x5410, R120 ;  /* 0x0000541081812816 */ /* 0x000fe40000000078 */
[----:B------:R-:W-:Y:S01]  /*4cb0*/  @P2 PRMT R128, R128, 0x5410, R121 ;  /* 0x0000541080802816 */ /* 0x000fe20000000079 */
[----:B------:R0:W-:Y:S01]  /*4cc0*/  STG.E.128 desc[UR6][R104.64], R100 ;  /* 0x0000006468007986 */ /* 0x0001e2000c101d06 */
[----:B------:R-:W-:-:S03]  /*4cd0*/  SEL R207, RZ, 0x1, P4 ;  /* 0x00000001ffcf7807 */ /* 0x000fc60002000000 */
[----:B------:R0:W-:Y:S01]  /*4ce0*/  @P2 STG.E.128 desc[UR6][R202.64], R128 ;  /* 0x00000080ca002986 */ /* 0x0001e2000c101d06 */
[----:B------:R-:W-:Y:S05]  /*4cf0*/  @!P3 BRA `(.L_x_709) ;  /* 0xffffffbc00d0b947 */ /* 0x000fea000383ffff */
[----:B------:R1:W5:Y:S01]  /*4d00*/  LDL.LU R48, [R1+0x4] ;  /* 0x0000040001307983 */ /* 0x0003620000300800 */
[----:B------:R-:W-:Y:S01]  /*4d10*/  MOV R56, R21 ;  /* 0x0000001500387202 */ /* 0x000fe20000000f00 */
[----:B------:R-:W-:Y:S01]  /*4d20*/  IMAD.MOV.U32 R38, RZ, RZ, R15 ;  /* 0x000000ffff267224 */ /* 0x000fe200078e000f */
[----:B------:R-:W-:Y:S01]  /*4d30*/  MOV R58, R19 ;  /* 0x00000013003a7202 */ /* 0x000fe20000000f00 */
[----:B------:R1:W5:Y:S01]  /*4d40*/  LDL.LU R49, [R1] ;  /* 0x0000000001317983 */ /* 0x0003620000300800 */
[----:B------:R-:W-:Y:S01]  /*4d50*/  MOV R53, R4 ;  /* 0x0000000400357202 */ /* 0x000fe20000000f00 */
[----:B------:R-:W-:Y:S01]  /*4d60*/  IMAD.MOV.U32 R52, RZ, RZ, R3 ;  /* 0x000000ffff347224 */ /* 0x000fe200078e0003 */
[----:B------:R-:W-:Y:S01]  /*4d70*/  MOV R59, R20 ;  /* 0x00000014003b7202 */ /* 0x000fe20000000f00 */
[----:B------:R1:W5:Y:S01]  /*4d80*/  LDL.LU R50, [R1+0xc] ;  /* 0x00000c0001327983 */ /* 0x0003620000300800 */
        /* <DEDUP_REMOVED lines=8> */
[----:B------:R-:W-:-:S02]  /*4e10*/  MOV R20, R13 ;  /* 0x0000000d00147202 */ /* 0x000fc40000000f00 */
[----:B------:R-:W-:Y:S01]  /*4e20*/  MOV R36, R17 ;  /* 0x0000001100247202 */ /* 0x000fe20000000f00 */
[----:B------:R1:W5:Y:S01]  /*4e30*/  LDL.LU R68, [R1+0x28] ;  /* 0x0000280001447983 */ /* 0x0003620000300800 */
[----:B------:R-:W-:Y:S02]  /*4e40*/  MOV R37, R18 ;  /* 0x0000001200257202 */ /* 0x000fe40000000f00 */
[----:B------:R-:W-:Y:S01]  /*4e50*/  MOV R57, R22 ;  /* 0x0000001600397202 */ /* 0x000fe20000000f00 */
[----:B------:R1:W5:Y:S01]  /*4e60*/  LDL.LU R65, [R1+0x14] ;  /* 0x0000140001417983 */ /* 0x0003620000300800 */
[----:B------:R-:W-:Y:S02]  /*4e70*/  MOV R39, R16 ;  /* 0x0000001000277202 */ /* 0x000fe40000000f00 */
        /* <DEDUP_REMOVED lines=9> */
[----:B------:R-:W-:Y:S01]  /*4f10*/  IMAD.MOV.U32 R22, RZ, RZ, R23 ;  /* 0x000000ffff167224 */ /* 0x000fe200078e0017 */
[----:B------:R-:W-:Y:S01]  /*4f20*/  MOV R62, R31 ;  /* 0x0000001f003e7202 */ /* 0x000fe20000000f00 */
[----:B------:R-:W-:Y:S01]  /*4f30*/  IMAD.MOV.U32 R16, RZ, RZ, R25 ;  /* 0x000000ffff107224 */ /* 0x000fe200078e0019 */
[----:B------:R1:W5:Y:S01]  /*4f40*/  LDL.LU R70, [R1+0x30] ;  /* 0x0000300001467983 */ /* 0x0003620000300800 */
[----:B------:R-:W-:Y:S01]  /*4f50*/  MOV R32, R29 ;  /* 0x0000001d00207202 */ /* 0x000fe20000000f00 */
[----:B------:R-:W-:Y:S01]  /*4f60*/  IMAD.MOV.U32 R96, RZ, RZ, R161 ;  /* 0x000000ffff607224 */ /* 0x000fe200078e00a1 */
[----:B------:R-:W-:Y:S01]  /*4f70*/  MOV R33, R30 ;  /* 0x0000001e00217202 */ /* 0x000fe20000000f00 */
[----:B------:R1:W5:Y:S01]  /*4f80*/  LDL.LU R67, [R1+0x1c] ;  /* 0x00001c0001437983 */ /* 0x0003620000300800 */
[----:B------:R-:W-:Y:S01]  /*4f90*/  MOV R34, R27 ;  /* 0x0000001b00227202 */ /* 0x000fe20000000f00 */
[----:B0-----:R-:W-:Y:S01]  /*4fa0*/  IMAD.MOV.U32 R107, RZ, RZ, R187 ;  /* 0x000000ffff6b7224 */ /* 0x001fe200078e00bb */
        /* <DEDUP_REMOVED lines=33> */
[----:B------:R1:W5:Y:S04]  /*51c0*/  LDL.LU R78, [R1+0x60] ;  /* 0x00006000014e7983 */ /* 0x0003680000300800 */
        /* <DEDUP_REMOVED lines=19> */
[----:B------:R1:W5:Y:S01]  /*5300*/  LDL.LU R95, [R1+0xa8] ;  /* 0x0000a800015f7983 */ /* 0x0003620000300800 */
        /* <DEDUP_REMOVED lines=26> */
[----:B-1----:R-:W-:-:S07]  /*54b0*/  MOV R127, R165 ;  /* 0x000000a5007f7202 */ /* 0x002fce0000000f00 */
.L_x_706:
        /* <DEDUP_REMOVED lines=24> */
[----:B-----5:R-:W-:Y:S04]  /*5640*/  STG.E.128 desc[UR6][R2.64+0x2010], R24 ;  /* 0x0020101802007986 */ /* 0x020fe8000c101d06 */
        /* <DEDUP_REMOVED lines=23> */
.L_x_707:
[----:B------:R-:W-:Y:S01]  /*57c0*/  HFMA2.MMA R103, -RZ, RZ, 0, 9.5367431640625e-07 ;  /* 0x00000010ff677435 */ /* 0x000fe200000001ff */
[----:B------:R-:W-:Y:S02]  /*57d0*/  MOV R102, R100 ;  /* 0x0000006400667202 */ /* 0x000fe40000000f00 */
[----:B------:R-:W-:Y:S02]  /*57e0*/  MOV R234, 0x1f ;  /* 0x0000001f00ea7802 */ /* 0x000fe40000000f00 */
[----:B------:R-:W-:-:S07]  /*57f0*/  MOV R235, 0xffffffff ;  /* 0xffffffff00eb7802 */ /* 0x000fce0000000f00 */
[----:B-----5:R-:W-:Y:S05]  /*5800*/  WARPSYNC.COLLECTIVE R235, `(.L_x_710) ;  /* 0x00000000eb087348 */ /* 0x020fea0003c00000 */
[----:B------:R0:W1:Y:S02]  /*5810*/  SHFL.DOWN P4, R240, R102, R103, R234 ;  /* 0x0800006766f07389 */ /* 0x00006400000800ea */
[----:B01---5:R-:W-:Y:S01]  /*5820*/  ENDCOLLECTIVE ;  /* 0x000000000000791b */ /* 0x023fe20003800000 */
.L_x_710:
[----:B------:R-:W-:Y:S01]  /*5830*/  MOV R102, R101 ;  /* 0x0000006500667202 */ /* 0x000fe20000000f00 */
[----:B------:R-:W-:-:S07]  /*5840*/  FADD.FTZ R100, R100, R240 ;  /* 0x000000f064647221 */ /* 0x000fce0000010000 */
[----:B------:R-:W-:Y:S05]  /*5850*/  WARPSYNC.COLLECTIVE R235, `(.L_x_711) ;  /* 0x00000000eb087348 */ /* 0x000fea0003c00000 */
[----:B------:R0:W1:Y:S02]  /*5860*/  SHFL.DOWN P4, R240, R102, R103, R234 ;  /* 0x0800006766f07389 */ /* 0x00006400000800ea */
[----:B01----:R-:W-:Y:S01]  /*5870*/  ENDCOLLECTIVE ;  /* 0x000000000000791b */ /* 0x003fe20003800000 */
.L_x_711:
[----:B------:R-:W-:Y:S01]  /*5880*/  HFMA2.MMA R103, -RZ, RZ, 0, 4.76837158203125e-07 ;  /* 0x00000008ff677435 */ /* 0x000fe200000001ff */
[----:B------:R-:W-:Y:S02]  /*5890*/  IMAD.MOV.U32 R102, RZ, RZ, R100 ;  /* 0x000000ffff667224 */ /* 0x000fe400078e0064 */
[----:B------:R-:W-:-:S08]  /*58a0*/  FADD.FTZ R101, R101, R240 ;  /* 0x000000f065657221 */ /* 0x000fd00000010000 */
[----:B------:R-:W-:Y:S05]  /*58b0*/  WARPSYNC.COLLECTIVE R235, `(.L_x_712) ;  /* 0x00000000eb087348 */ /* 0x000fea0003c00000 */
[----:B------:R0:W1:Y:S02]  /*58c0*/  SHFL.DOWN P4, R240, R102, R103, R234 ;  /* 0x0800006766f07389 */ /* 0x00006400000800ea */
[----:B01----:R-:W-:Y:S01]  /*58d0*/  ENDCOLLECTIVE ;  /* 0x000000000000791b */ /* 0x003fe20003800000 */
.L_x_712:
[----:B------:R-:W-:Y:S01]  /*58e0*/  MOV R102, R101 ;  /* 0x0000006500667202 */ /* 0x000fe20000000f00 */
[----:B------:R-:W-:-:S07]  /*58f0*/  FADD.FTZ R100, R100, R240 ;  /* 0x000000f064647221 */ /* 0x000fce0000010000 */
[----:B------:R-:W-:Y:S05]  /*5900*/  WARPSYNC.COLLECTIVE R235, `(.L_x_713) ;  /* 0x00000000eb087348 */ /* 0x000fea0003c00000 */
[----:B------:R0:W1:Y:S02]  /*5910*/  SHFL.DOWN P4, R240, R102, R103, R234 ;  /* 0x0800006766f07389 */ /* 0x00006400000800ea */
[----:B01----:R-:W-:Y:S01]  /*5920*/  ENDCOLLECTIVE ;  /* 0x000000000000791b */ /* 0x003fe20003800000 */
.L_x_713:
[----:B------:R-:W-:Y:S01]  /*5930*/  HFMA2.MMA R103, -RZ, RZ, 0, 2.384185791015625e-07 ;  /* 0x00000004ff677435 */ /* 0x000fe200000001ff */
[----:B------:R-:W-:Y:S01]  /*5940*/  MOV R102, R100 ;  /* 0x0000006400667202 */ /* 0x000fe20000000f00 */
[----:B------:R-:W-:-:S09]  /*5950*/  FADD.FTZ R101, R101, R240 ;  /* 0x000000f065657221 */ /* 0x000fd20000010000 */
[----:B------:R-:W-:Y:S05]  /*5960*/  WARPSYNC.COLLECTIVE R235, `(.L_x_714) ;  /* 0x00000000eb087348 */ /* 0x000fea0003c00000 */
[----:B------:R0:W1:Y:S02]  /*5970*/  SHFL.DOWN P4, R240, R102, R103, R234 ;  /* 0x0800006766f07389 */ /* 0x00006400000800ea */
[----:B01----:R-:W-:Y:S01]  /*5980*/  ENDCOLLECTIVE ;  /* 0x000000000000791b */ /* 0x003fe20003800000 */
.L_x_714:
[----:B------:R-:W-:Y:S01]  /*5990*/  MOV R102, R101 ;  /* 0x0000006500667202 */ /* 0x000fe20000000f00 */
[----:B------:R-:W-:-:S07]  /*59a0*/  FADD.FTZ R100, R100, R240 ;  /* 0x000000f064647221 */ /* 0x000fce0000010000 */
[----:B------:R-:W-:Y:S05]  /*59b0*/  WARPSYNC.COLLECTIVE R235, `(.L_x_715) ;  /* 0x00000000eb087348 */ /* 0x000fea0003c00000 */
[----:B------:R0:W1:Y:S02]  /*59c0*/  SHFL.DOWN P4, R240, R102, R103, R234 ;  /* 0x0800006766f07389 */ /* 0x00006400000800ea */
[----:B01----:R-:W-:Y:S01]  /*59d0*/  ENDCOLLECTIVE ;  /* 0x000000000000791b */ /* 0x003fe20003800000 */
.L_x_715:
[----:B------:R-:W-:Y:S01]  /*59e0*/  MOV R102, R100 ;  /* 0x0000006400667202 */ /* 0x000fe20000000f00 */
[----:B------:R-:W-:Y:S02]  /*59f0*/  IMAD.MOV.U32 R103, RZ, RZ, 0x2 ;  /* 0x00000002ff677424 */ /* 0x000fe400078e00ff */
[----:B------:R-:W-:-:S07]  /*5a00*/  FADD.FTZ R101, R101, R240 ;  /* 0x000000f065657221 */ /* 0x000fce0000010000 */
[----:B------:R-:W-:Y:S05]  /*5a10*/  WARPSYNC.COLLECTIVE R235, `(.L_x_716) ;  /* 0x00000000eb087348 */ /* 0x000fea0003c00000 */
[----:B------:R0:W1:Y:S02]  /*5a20*/  SHFL.DOWN P4, R240, R102, R103, R234 ;  /* 0x0800006766f07389 */ /* 0x00006400000800ea */
[----:B01----:R-:W-:Y:S01]  /*5a30*/  ENDCOLLECTIVE ;  /* 0x000000000000791b */ /* 0x003fe20003800000 */
.L_x_716:
[----:B------:R-:W-:Y:S01]  /*5a40*/  MOV R102, R101 ;  /* 0x0000006500667202 */ /* 0x000fe20000000f00 */
[----:B------:R-:W-:-:S07]  /*5a50*/  FADD.FTZ R100, R100, R240 ;  /* 0x000000f064647221 */ /* 0x000fce0000010000 */
[----:B------:R-:W-:Y:S05]  /*5a60*/  WARPSYNC.COLLECTIVE R235, `(.L_x_717) ;  /* 0x00000000eb087348 */ /* 0x000fea0003c00000 */
[----:B------:R0:W1:Y:S02]  /*5a70*/  SHFL.DOWN P4, R240, R102, R103, R234 ;  /* 0x0800006766f07389 */ /* 0x00006400000800ea */
[----:B01----:R-:W-:Y:S01]  /*5a80*/  ENDCOLLECTIVE ;  /* 0x000000000000791b */ /* 0x003fe20003800000 */
.L_x_717:
[----:B------:R-:W-:Y:S01]  /*5a90*/  HFMA2.MMA R103, -RZ, RZ, 0, 5.9604644775390625e-08 ;  /* 0x00000001ff677435 */ /* 0x000fe200000001ff */
[----:B------:R-:W-:Y:S01]  /*5aa0*/  MOV R102, R100 ;  /* 0x0000006400667202 */ /* 0x000fe20000000f00 */
[----:B------:R-:W-:-:S09]  /*5ab0*/  FADD.FTZ R101, R101, R240 ;  /* 0x000000f065657221 */ /* 0x000fd20000010000 */
[----:B------:R-:W-:Y:S05]  /*5ac0*/  WARPSYNC.COLLECTIVE R235, `(.L_x_718) ;  /* 0x00000000eb087348 */ /* 0x000fea0003c00000 */
[----:B------:R0:W1:Y:S02]  /*5ad0*/  SHFL.DOWN P4, R240, R102, R103, R234 ;  /* 0x0800006766f07389 */ /* 0x00006400000800ea */
[----:B01----:R-:W-:Y:S01]  /*5ae0*/  ENDCOLLECTIVE ;  /* 0x000000000000791b */ /* 0x003fe20003800000 */
.L_x_718:
[----:B------:R-:W-:Y:S02]  /*5af0*/  MOV R102, R101 ;  /* 0x0000006500667202 */ /* 0x000fe40000000f00 */
[----:B------:R-:W-:-:S07]  /*5b00*/  MOV R236, R240 ;  /* 0x000000f000ec7202 */ /* 0x000fce0000000f00 */
[----:B------:R-:W-:Y:S05]  /*5b10*/  WARPSYNC.COLLECTIVE R235, `(.L_x_719) ;  /* 0x00000000eb087348 */ /* 0x000fea0003c00000 */
[----:B------:R0:W1:Y:S02]  /*5b20*/  SHFL.DOWN P4, R240, R102, R103, R234 ;  /* 0x0800006766f07389 */ /* 0x00006400000800ea */
[----:B01----:R-:W-:Y:S01]  /*5b30*/  ENDCOLLECTIVE ;  /* 0x000000000000791b */ /* 0x003fe20003800000 */
.L_x_719:
[----:B------:R-:W-:Y:S01]  /*5b40*/  MOV R102, R240 ;  /* 0x000000f000667202 */ /* 0x000fe20000000f00 */
[----:B------:R-:W-:Y:S06]  /*5b50*/  BRA `(.L_x_720) ;  /* 0xffffffd800147947 */ /* 0x000fec000383ffff */
.L_x_721:
        /* <DEDUP_REMOVED lines=10> */
.L_x_3531:


//--------------------- .text._ZN10layer_norm31ln_parallel_residual_bwd_kernelINS_13Kernel_traitsIf13__nv_bfloat16S2_S2_fjLj8192ELj1ELj1ELj8ELj16ENS_18Kernel_traits_baseILj8192EfS2_S2_S2_fjLj256EEEEELb0ELb1ELb0EEEvNS_9BwdParamsE --------------------------
	.section	.text._ZN10layer_norm31ln_parallel_residual_bwd_kernelINS_13Kernel_traitsIf13__nv_bfloat16S2_S2_fjLj8192ELj1ELj1ELj8ELj16ENS_18Kernel_traits_baseILj8192EfS2_S2_S2_fjLj256EEEEELb0ELb1ELb0EEEvNS_9BwdParamsE,"ax",@progbits
	.align	128
        .global         _ZN10layer_norm31ln_parallel_residual_bwd_kernelINS_13Kernel_traitsIf13__nv_bfloat16S2_S2_fjLj8192ELj1ELj1ELj8ELj16ENS_18Kernel_traits_baseILj8192EfS2_S2_S2_fjLj256EEEEELb0ELb1ELb0EEEvNS_9BwdParamsE
        .type           _ZN10layer_norm31ln_parallel_residual_bwd_kernelINS_13Kernel_traitsIf13__nv_bfloat16S2_S2_fjLj8192ELj1ELj1ELj8ELj16ENS_18Kernel_traits_baseILj8192EfS2_S2_S2_fjLj256EEEEELb0ELb1ELb0EEEvNS_9BwdParamsE,@function
        .size           _ZN10layer_norm31ln_parallel_residual_bwd_kernelINS_13Kernel_traitsIf13__nv_bfloat16S2_S2_fjLj8192ELj1ELj1ELj8ELj16ENS_18Kernel_traits_baseILj8192EfS2_S2_S2_fjLj256EEEEELb0ELb1ELb0EEEvNS_9BwdParamsE,(.L_x_3532 - _ZN10layer_norm31ln_parallel_residual_bwd_kernelINS_13Kernel_traitsIf13__nv_bfloat16S2_S2_fjLj8192ELj1ELj1ELj8ELj16ENS_18Kernel_traits_baseILj8192EfS2_S2_S2_fjLj256EEEEELb0ELb1ELb0EEEvNS_9BwdParamsE)
        .other          _ZN10layer_norm31ln_parallel_residual_bwd_kernelINS_13Kernel_traitsIf13__nv_bfloat16S2_S2_fjLj8192ELj1ELj1ELj8ELj16ENS_18Kernel_traits_baseILj8192EfS2_S2_S2_fjLj256EEEEELb0ELb1ELb0EEEvNS_9BwdParamsE,@"STO_CUDA_ENTRY STV_DEFAULT"
_ZN10layer_norm31ln_parallel_residual_bwd_kernelINS_13Kernel_traitsIf13__nv_bfloat16S2_S2_fjLj8192ELj1ELj1ELj8ELj16ENS_18Kernel_traits_baseILj8192EfS2_S2_S2_fjLj256EEEEELb0ELb1ELb0EEEvNS_9BwdParamsE:
.text._ZN10layer_norm31ln_parallel_residual_bwd_kernelINS_13Kernel_traitsIf13__nv_bfloat16S2_S2_fjLj8192ELj1ELj1ELj8ELj16ENS_18Kernel_traits_baseILj8192EfS2_S2_S2_fjLj256EEEEELb0ELb1ELb0EEEvNS_9BwdParamsE:
        /* <DEDUP_REMOVED lines=32> */
[----:B------:R-:W5:Y:S01]  /*0200*/  @P0 LDG.E.128 R132, desc[UR4][R2.64] ;  /* 0x0000000402840981 */ /* 0x000f62000c1e1d00 */
[C---:B--2---:R-:W-:Y:S01]  /*0210*/  @P1 IMAD.WIDE.U32 R10, R7.reuse, 0x20, R8 ;  /* 0x00000020070a1825 */ /* 0x044fe200078e0008 */
[----:B------:R-:W-:Y:S02]  /*0220*/  @P1 IADD3 R7, R7, 0x100, RZ ;  /* 0x0000010007071810 */ /* 0x000fe40007ffe0ff */
[----:B------:R1:W5:Y:S04]  /*0230*/  @P0 LDG.E.128 R128, desc[UR4][R2.64+0x10] ;  /* 0x0000100402800981 */ /* 0x000368000c1e1d00 */
[----:B------:R2:W5:Y:S01]  /*0240*/  @P1 LDG.E.128 R124, desc[UR4][R10.64] ;  /* 0x000000040a7c1981 */ /* 0x000562000c1e1d00 */
[C---:B---3--:R-:W-:Y:S01]  /*0250*/  @P2 IMAD.WIDE.U32 R12, R7.reuse, 0x20, R12 ;  /* 0x00000020070c2825 */ /* 0x048fe200078e000c */
[----:B------:R-:W-:-:S02]  /*0260*/  @P2 IADD3 R7, R7, 0x100, RZ ;  /* 0x0000010007072810 */ /* 0x000fc40007ffe0ff */
[----:B------:R2:W5:Y:S04]  /*0270*/  @P1 LDG.E.128 R120, desc[UR4][R10.64+0x10] ;  /* 0x000010040a781981 */ /* 0x000568000c1e1d00 */
[----:B------:R2:W5:Y:S04]  /*0280*/  @P2 LDG.E.128 R116, desc[UR4][R12.64] ;  /* 0x000000040c742981 */ /* 0x000568000c1e1d00 */
[----:B------:R2:W5:Y:S01]  /*0290*/  @P2 LDG.E.128 R112, desc[UR4][R12.64+0x10] ;  /* 0x000010040c702981 */ /* 0x000562000c1e1d00 */
[----:B0-----:R-:W-:Y:S01]  /*02a0*/  @P3 IMAD.WIDE.U32 R8, R7, 0x20, R14 ;  /* 0x0000002007083825 */ /* 0x001fe200078e000e */
[----:B-1----:R-:W-:-:S04]  /*02b0*/  LEA.HI R2, R6, UR6, RZ, 0x18 ;  /* 0x0000000606027c11 */ /* 0x002fc8000f8fc0ff */
[----:B------:R2:W5:Y:S04]  /*02c0*/  @P3 LDG.E.128 R108, desc[UR4][R8.64] ;  /* 0x00000004086c3981 */ /* 0x000568000c1e1d00 */
[----:B------:R2:W5:Y:S01]  /*02d0*/  @P3 LDG.E.128 R104, desc[UR4][R8.64+0x10] ;  /* 0x0000100408683981 */ /* 0x000562000c1e1d00 */
[----:B------:R-:W-:Y:S02]  /*02e0*/  ISETP.GE.AND P3, PT, R2, UR7, PT ;  /* 0x0000000702007c0c */ /* 0x000fe4000bf66270 */
        /* <DEDUP_REMOVED lines=31> */
[----:B------:R-:W-:Y:S01]  /*04e0*/  CS2R R42, SRZ ;  /* 0x00000000002a7805 */ /* 0x000fe2000001ff00 */
[----:B--2---:R-:W-:Y:S06]  /*04f0*/  @P3 BRA `(.L_x_722) ;  /* 0x0000003400983947 */ /* 0x004fec0003800000 */
[----:B------:R-:W-:Y:S01]  /*0500*/  ULDC.U8 UR6, c[0x0][0x2a0] ;  /* 0x0000a80000067ab9 */ /* 0x000fe20000000000 */
[----:B------:R-:W-:Y:S01]  /*0510*/  HFMA2.MMA R101, -RZ, RZ, 0, 0 ;  /* 0x00000000ff657435 */ /* 0x000fe200000001ff */
[----:B------:R-:W-:Y:S01]  /*0520*/  UISETP.NE.AND UP0, UPT, UR6, URZ, UPT ;  /* 0x0000003f0600728c */ /* 0x000fe2000bf05270 */
[----:B------:R-:W-:-:S05]  /*0530*/  IMAD.MOV.U32 R156, RZ, RZ, 0x1 ;  /* 0x00000001ff9c7424 */ /* 0x000fca00078e00ff */
[----:B------:R-:W-:-:S13]  /*0540*/  PLOP3.LUT P3, PT, PT, PT, UP0, 0x80, 0x0 ;  /* 0x000000000000781c */ /* 0x000fda0003f6f008 */
.L_x_740:
[----:B------:R-:W0:Y:S02]  /*0550*/  LDC.64 R152, c[0x0][0x250] ;  /* 0x00009400ff987b82 */ /* 0x000e240000000a00 */
        /* <DEDUP_REMOVED lines=29> */
[----:B------:R-:W-:Y:S02]  /*0730*/  IADD3 R162, R173, 0x100, RZ ;  /* 0x00000100ada27810 */ /* 0x000fe40007ffe0ff */
[C---:B--2---:R-:W-:Y:S02]  /*0740*/  PRMT R18, R8.reuse, 0x7632, R18 ;  /* 0x0000763208127816 */ /* 0x044fe40000000012 */
[----:B------:R-:W-:Y:S02]  /*0750*/  SHF.L.U32 R20, R8, 0x10, RZ ;  /* 0x0000001008147819 */ /* 0x000fe400000006ff */
[----:B------:R-:W-:Y:S02]  /*0760*/  SHF.L.U32 R8, R9, 0x10, RZ ;  /* 0x0000001009087819 */ /* 0x000fe400000006ff */
[----:B------:R-:W-:Y:S01]  /*0770*/  SHF.L.U32 R18, R18, 0x10, RZ ;  /* 0x0000001012127819 */ /* 0x000fe200000006ff */
[----:B------:R-:W-:Y:S01]  /*0780*/  FADD.FTZ R20, -R161, R20 ;  /* 0x00000014a1147221 */ /* 0x000fe20000010100 */
[----:B------:R-:W-:-:S02]  /*0790*/  SHF.L.U32 R158, R11, 0x10, RZ ;  /* 0x000000100b9e7819 */ /* 0x000fc400000006ff */
[C---:B------:R-:W-:Y:S01]  /*07a0*/  PRMT R152, R10.reuse, 0x7632, R152 ;  /* 0x000076320a987816 */ /* 0x040fe20000000098 */
[C---:B0-----:R-:W-:Y:S01]  /*07b0*/  FADD.FTZ R16, -R161.reuse, R18 ;  /* 0x00000012a1107221 */ /* 0x041fe20000010100 */
[----:B------:R-:W-:Y:S01]  /*07c0*/  SHF.L.U32 R154, R10, 0x10, RZ ;  /* 0x000000100a9a7819 */ /* 0x000fe200000006ff */
[----:B------:R-:W-:Y:S01]  /*07d0*/  FADD.FTZ R10, -R161, R8 ;  /* 0x00000008a10a7221 */ /* 0x000fe20000010100 */
[----:B------:R-:W-:Y:S01]  /*07e0*/  PRMT R153, R11, 0x7632, R153 ;  /* 0x000076320b997816 */ /* 0x000fe20000000099 */
[----:B-----5:R-:W-:Y:S01]  /*07f0*/  FMUL.FTZ R3, R175, R20 ;  /* 0x00000014af037220 */ /* 0x020fe20000410000 */
[----:B------:R-:W-:Y:S01]  /*0800*/  PRMT R19, R9, 0x7632, R19 ;  /* 0x0000763209137816 */ /* 0x000fe20000000013 */
[C---:B------:R-:W-:Y:S01]  /*0810*/  FADD.FTZ R158, -R161.reuse, R158 ;  /* 0x0000009ea19e7221 */ /* 0x040fe20000010100 */
[----:B------:R-:W-:Y:S01]  /*0820*/  FADD.FTZ R154, -R161, R154 ;  /* 0x0000009aa19a7221 */ /* 0x000fe20000010100 */
[C---:B---3--:R-:W-:Y:S01]  /*0830*/  PRMT R7, R12.reuse, 0x7632, R7 ;  /* 0x000076320c077816 */ /* 0x048fe20000000007 */
[----:B------:R-:W-:Y:S01]  /*0840*/  IMAD.U32 R9, R12, 0x10000, RZ ;  /* 0x000100000c097824 */ /* 0x000fe200078e00ff */
[----:B------:R-:W-:Y:S01]  /*0850*/  PRMT R11, R13, 0x7632, R11 ;  /* 0x000076320d0b7816 */ /* 0x000fe2000000000b */
[----:B------:R-:W-:Y:S01]  /*0860*/  FMUL.FTZ R16, R175, R16 ;  /* 0x00000010af107220 */ /* 0x000fe20000410000 */
[----:B------:R-:W-:Y:S01]  /*0870*/  SHF.L.U32 R13, R13, 0x10, RZ ;  /* 0x000000100d0d7819 */ /* 0x000fe200000006ff */
[-C--:B------:R-:W-:Y:S01]  /*0880*/  FMUL.FTZ R8, R132, R9.reuse ;  /* 0x0000000984087220 */ /* 0x080fe20000410000 */
[C---:B------:R-:W-:Y:S01]  /*0890*/  PRMT R12, R14.reuse, 0x7632, R12 ;  /* 0x000076320e0c7816 */ /* 0x040fe2000000000c */
[----:B------:R-:W-:Y:S01]  /*08a0*/  IMAD.U32 R22, R11, 0x10000, RZ ;  /* 0x000100000b167824 */ /* 0x000fe200078e00ff */
[----:B------:R-:W-:Y:S01]  /*08b0*/  SHF.L.U32 R17, R14, 0x10, RZ ;  /* 0x000000100e117819 */ /* 0x000fe200000006ff */
[----:B------:R-:W-:Y:S01]  /*08c0*/  FMUL.FTZ R11, R175, R158 ;  /* 0x0000009eaf0b7220 */ /* 0x000fe20000410000 */
[----:B------:R-:W-:Y:S01]  /*08d0*/  SHF.L.U32 R20, R7, 0x10, RZ ;  /* 0x0000001007147819 */ /* 0x000fe200000006ff */
[----:B------:R-:W-:Y:S01]  /*08e0*/  FMUL.FTZ R7, R175, R10 ;  /* 0x0000000aaf077220 */ /* 0x000fe20000410000 */
[----:B------:R-:W-:Y:S01]  /*08f0*/  PRMT R14, R15, 0x7632, R14 ;  /* 0x000076320f0e7816 */ /* 0x000fe2000000000e */
[----:B------:R-:W-:Y:S01]  /*0900*/  FADD.FTZ R68, R68, R9 ;  /* 0x0000000944447221 */ /* 0x000fe20000010000 */
[----:B------:R-:W-:Y:S01]  /*0910*/  SHF.L.U32 R18, R19, 0x10, RZ ;  /* 0x0000001013127819 */ /* 0x000fe200000006ff */
[----:B------:R-:W-:Y:S01]  /*0920*/  FFMA.FTZ R100, R3, R9, R100 ;  /* 0x0000000903647223 */ /* 0x000fe20000010064 */
[----:B------:R-:W-:Y:S01]  /*0930*/  SHF.L.U32 R15, R15, 0x10, RZ ;  /* 0x000000100f0f7819 */ /* 0x000fe200000006ff */
[----:B------:R-:W-:Y:S01]  /*0940*/  FADD.FTZ R70, R70, R13 ;  /* 0x0000000d46467221 */ /* 0x000fe20000010000 */
[-C--:B------:R-:W-:Y:S01]  /*0950*/  FFMA.FTZ R102, R7, R13.reuse, R102 ;  /* 0x0000000d07667223 */ /* 0x080fe20000010066 */
[----:B------:R-:W-:Y:S01]  /*0960*/  FMUL.FTZ R10, R134, R13 ;  /* 0x0000000d860a7220 */ /* 0x000fe20000410000 */
[----:B------:R-:W-:Y:S01]  /*0970*/  FMUL.FTZ R9, R175, R154 ;  /* 0x0000009aaf097220 */ /* 0x000fe20000410000 */
[----:B------:R-:W-:Y:S01]  /*0980*/  SHF.L.U32 R158, R14, 0x10, RZ ;  /* 0x000000100e9e7819 */ /* 0x000fe200000006ff */
[----:B------:R-:W-:Y:S01]  /*0990*/  FADD.FTZ R69, R69, R20 ;  /* 0x0000001445457221 */ /* 0x000fe20000010000 */
[-C--:B------:R-:W-:Y:S01]  /*09a0*/  FFMA.FTZ R101, R16, R20.reuse, R101 ;  /* 0x0000001410657223 */ /* 0x080fe20000010065 */
[----:B------:R-:W-:Y:S01]  /*09b0*/  FMUL.FTZ R13, R133, R20 ;  /* 0x00000014850d7220 */ /* 0x000fe20000410000 */
[----:B------:R-:W-:Y:S01]  /*09c0*/  FADD.FTZ R18, -R161, R18 ;  /* 0x00000012a1127221 */ /* 0x000fe20000010100 */
[----:B------:R-:W-:Y:S01]  /*09d0*/  FADD.FTZ R66, R66, R15 ;  /* 0x0000000f42427221 */ /* 0x000fe20000010000 */
[-C--:B------:R-:W-:Y:S01]  /*09e0*/  FFMA.FTZ R98, R11, R15.reuse, R98 ;  /* 0x0000000f0b627223 */ /* 0x080fe20000010062 */
[----:B------:R-:W-:Y:S01]  /*09f0*/  FMUL.FTZ R14, R130, R15 ;  /* 0x0000000f820e7220 */ /* 0x000fe20000410000 */
[----:B------:R-:W-:Y:S01]  /*0a00*/  FADD.FTZ R20, RZ, R8 ;  /* 0x00000008ff147221 */ /* 0x000fe20000010000 */
[----:B------:R-:W-:Y:S01]  /*0a10*/  FFMA.FTZ R15, R3, R8, RZ ;  /* 0x00000008030f7223 */ /* 0x000fe200000100ff */
[----:B------:R-:W-:Y:S01]  /*0a20*/  SHF.L.U32 R156, R12, 0x10, RZ ;  /* 0x000000100c9c7819 */ /* 0x000fe200000006ff */
[----:B------:R-:W-:Y:S01]  /*0a30*/  FADD.FTZ R64, R64, R17 ;  /* 0x0000001140407221 */ /* 0x000fe20000010000 */
[-C--:B------:R-:W-:Y:S01]  /*0a40*/  FFMA.FTZ R96, R9, R17.reuse, R96 ;  /* 0x0000001109607223 */ /* 0x080fe20000010060 */
[----:B------:R-:W-:Y:S01]  /*0a50*/  FMUL.FTZ R12, R128, R17 ;  /* 0x00000011800c7220 */ /* 0x000fe20000410000 */
[----:B------:R-:W-:Y:S01]  /*0a60*/  FMUL.FTZ R18, R175, R18 ;  /* 0x00000012af127220 */ /* 0x000fe20000410000 */
[----:B------:R-:W-:Y:S01]  /*0a70*/  FADD.FTZ R17, R20, R13 ;  /* 0x0000000d14117221 */ /* 0x000fe20000010000 */
[----:B------:R-:W-:Y:S01]  /*0a80*/  FFMA.FTZ R20, R16, R13, R15 ;  /* 0x0000000d10147223 */ /* 0x000fe2000001000f */
[----:B------:R-:W-:-:S02]  /*0a90*/  IMAD.U32 R152, R152, 0x10000, RZ ;  /* 0x0001000098987824 */ /* 0x000fc400078e00ff */
[----:B------:R-:W-:Y:S01]  /*0aa0*/  FADD.FTZ R71, R71, R22 ;  /* 0x0000001647477221 */ /* 0x000fe20000010000 */
[-C--:B------:R-:W-:Y:S01]  /*0ab0*/  FFMA.FTZ R103, R18, R22.reuse, R103 ;  /* 0x0000001612677223 */ /* 0x080fe20000010067 */
[----:B------:R-:W-:Y:S01]  /*0ac0*/  FMUL.FTZ R15, R135, R22 ;  /* 0x00000016870f7220 */ /* 0x000fe20000410000 */
[----:B------:R-:W-:Y:S01]  /*0ad0*/  FADD.FTZ R22, R17, R10 ;  /* 0x0000000a11167221 */ /* 0x000fe20000010000 */
[----:B------:R-:W-:Y:S01]  /*0ae0*/  FFMA.FTZ R17, R7, R10, R20 ;  /* 0x0000000a07117223 */ /* 0x000fe20000010014 */
[----:B------:R-:W-:Y:S01]  /*0af0*/  FADD.FTZ R152, -R161, R152 ;  /* 0x00000098a1987221 */ /* 0x000fe20000010100 */
[----:B------:R-:W-:Y:S01]  /*0b00*/  SHF.L.U32 R154, R153, 0x10, RZ ;  /* 0x00000010999a7819 */ /* 0x000fe200000006ff */
[----:B------:R-:W-:Y:S01]  /*0b10*/  FADD.FTZ R19, R22, R15 ;  /* 0x0000000f16137221 */ /* 0x000fe20000010000 */
[----:B------:R-:W-:Y:S01]  /*0b20*/  FFMA.FTZ R22, R18, R15, R17 ;  /* 0x0000000f12167223 */ /* 0x000fe20000010011 */
[----:B------:R-:W-:Y:S01]  /*0b30*/  FMUL.FTZ R20, R175, R152 ;  /* 0x00000098af147220 */ /* 0x000fe20000410000 */
[----:B------:R-:W-:Y:S01]  /*0b40*/  FMUL.FTZ R17, R129, R156 ;  /* 0x0000009c81117220 */ /* 0x000fe20000410000 */
[----:B------:R-:W-:Y:S01]  /*0b50*/  FADD.FTZ R152, R19, R12 ;  /* 0x0000000c13987221 */ /* 0x000fe20000010000 */
[----:B------:R-:W-:Y:S01]  /*0b60*/  FFMA.FTZ R153, R9, R12, R22 ;  /* 0x0000000c09997223 */ /* 0x000fe20000010016 */
[----:B------:R-:W-:Y:S01]  /*0b70*/  FADD.FTZ R22, -R161, R154 ;  /* 0x0000009aa1167221 */ /* 0x000fe20000010100 */
[----:B------:R-:W-:Y:S01]  /*0b80*/  FMUL.FTZ R19, R131, R158 ;  /* 0x0000009e83137220 */ /* 0x000fe20000410000 */
[----:B------:R-:W-:Y:S01]  /*0b90*/  FADD.FTZ R155, R152, R17 ;  /* 0x00000011989b7221 */ /* 0x000fe20000010000 */
[C---:B------:R-:W-:Y:S01]  /*0ba0*/  FFMA.FTZ R152, R20.reuse, R17, R153 ;  /* 0x0000001114987223 */ /* 0x040fe20000010099 */
        /* <DEDUP_REMOVED lines=9> */
.L_x_724:
[----:B------:R-:W-:Y:S05]  /*0c40*/  BSYNC B0 ;  /* 0x0000000000007941 */ /* 0x000fea0003800000 */
.L_x_723:
        /* <DEDUP_REMOVED lines=14> */
[----:B--2---:R-:W-:Y:S01]  /*0d30*/  SHF.L.U32 R156, R24, 0x10, RZ ;  /* 0x00000010189c7819 */ /* 0x004fe200000006ff */
[----:B------:R-:W-:Y:S01]  /*0d40*/  IMAD.U32 R158, R26, 0x10000, RZ ;  /* 0x000100001a9e7824 */ /* 0x000fe200078e00ff */
[----:B------:R-:W-:Y:S02]  /*0d50*/  PRMT R154, R24, 0x7632, R154 ;  /* 0x00007632189a7816 */ /* 0x000fe4000000009a */
[----:B------:R-:W-:Y:S01]  /*0d60*/  SHF.L.U32 R24, R25, 0x10, RZ ;  /* 0x0000001019187819 */ /* 0x000fe200000006ff */
[----:B------:R-:W-:Y:S01]  /*0d70*/  FADD.FTZ R156, -R161, R156 ;  /* 0x0000009ca19c7221 */ /* 0x000fe20000010100 */
[----:B------:R-:W-:Y:S01]  /*0d80*/  SHF.L.U32 R168, R27, 0x10, RZ ;  /* 0x000000101ba87819 */ /* 0x000fe200000006ff */
[----:B------:R-:W-:Y:S01]  /*0d90*/  FADD.FTZ R158, -R161, R158 ;  /* 0x0000009ea19e7221 */ /* 0x000fe20000010100 */
[----:B------:R-:W-:Y:S01]  /*0da0*/  PRMT R155, R25, 0x7632, R155 ;  /* 0x00007632199b7816 */ /* 0x000fe2000000009b */
[----:B-----5:R-:W-:Y:S01]  /*0db0*/  FMUL.FTZ R21, R175, R156 ;  /* 0x0000009caf157220 */ /* 0x020fe20000410000 */
[----:B------:R-:W-:Y:S01]  /*0dc0*/  PRMT R157, R26, 0x7632, R157 ;  /* 0x000076321a9d7816 */ /* 0x000fe2000000009d */
[----:B------:R-:W-:Y:S01]  /*0dd0*/  FADD.FTZ R26, -R161, R24 ;  /* 0x00000018a11a7221 */ /* 0x000fe20000010100 */
[----:B------:R-:W-:Y:S01]  /*0de0*/  PRMT R159, R27, 0x7632, R159 ;  /* 0x000076321b9f7816 */ /* 0x000fe2000000009f */
[----:B------:R-:W-:Y:S01]  /*0df0*/  FADD.FTZ R168, -R161, R168 ;  /* 0x000000a8a1a87221 */ /* 0x000fe20000010100 */
[----:B------:R-:W-:-:S02]  /*0e00*/  SHF.L.U32 R154, R154, 0x10, RZ ;  /* 0x000000109a9a7819 */ /* 0x000fc400000006ff */
[----:B------:R-:W-:Y:S02]  /*0e10*/  SHF.L.U32 R172, R157, 0x10, RZ ;  /* 0x000000109dac7819 */ /* 0x000fe400000006ff */
[----:B------:R-:W-:Y:S01]  /*0e20*/  SHF.L.U32 R204, R159, 0x10, RZ ;  /* 0x000000109fcc7819 */ /* 0x000fe200000006ff */
[C---:B------:R-:W-:Y:S01]  /*0e30*/  FADD.FTZ R154, -R161.reuse, R154 ;  /* 0x0000009aa19a7221 */ /* 0x040fe20000010100 */
[C---:B---3--:R-:W-:Y:S01]  /*0e40*/  PRMT R23, R28.reuse, 0x7632, R23 ;  /* 0x000076321c177816 */ /* 0x048fe20000000017 */
[----:B------:R-:W-:Y:S01]  /*0e50*/  FADD.FTZ R172, -R161, R172 ;  /* 0x000000aca1ac7221 */ /* 0x000fe20000010100 */
[----:B------:R-:W-:Y:S02]  /*0e60*/  SHF.L.U32 R25, R28, 0x10, RZ ;  /* 0x000000101c197819 */ /* 0x000fe400000006ff */
[----:B------:R-:W-:Y:S01]  /*0e70*/  PRMT R27, R29, 0x7632, R27 ;  /* 0x000076321d1b7816 */ /* 0x000fe2000000001b */
[----:B------:R-:W-:Y:S01]  /*0e80*/  FMUL.FTZ R172, R175, R172 ;  /* 0x000000acafac7220 */ /* 0x000fe20000410000 */
[----:B------:R-:W-:Y:S01]  /*0e90*/  PRMT R28, R30, 0x7632, R28 ;  /* 0x000076321e1c7816 */ /* 0x000fe2000000001c */
[-C--:B------:R-:W-:Y:S01]  /*0ea0*/  FMUL.FTZ R24, R124, R25.reuse ;  /* 0x000000197c187220 */ /* 0x080fe20000410000 */
[----:B0-----:R-:W-:Y:S01]  /*0eb0*/  SHF.L.U32 R153, R30, 0x10, RZ ;  /* 0x000000101e997819 */ /* 0x001fe200000006ff */
[----:B------:R-:W-:Y:S01]  /*0ec0*/  FADD.FTZ R60, R60, R25 ;  /* 0x000000193c3c7221 */ /* 0x000fe20000010000 */
[----:B------:R-:W-:Y:S01]  /*0ed0*/  SHF.L.U32 R29, R29, 0x10, RZ ;  /* 0x000000101d1d7819 */ /* 0x000fe200000006ff */
[----:B------:R-:W-:Y:S01]  /*0ee0*/  FFMA.FTZ R92, R21, R25, R92 ;  /* 0x00000019155c7223 */ /* 0x000fe2000001005c */
[C---:B------:R-:W-:Y:S01]  /*0ef0*/  PRMT R30, R31.reuse, 0x7632, R30 ;  /* 0x000076321f1e7816 */ /* 0x040fe2000000001e */
[----:B------:R-:W-:Y:S01]  /*0f00*/  IMAD.U32 R31, R31, 0x10000, RZ ;  /* 0x000100001f1f7824 */ /* 0x000fe200078e00ff */
[----:B------:R-:W-:Y:S01]  /*0f10*/  SHF.L.U32 R156, R23, 0x10, RZ ;  /* 0x00000010179c7819 */ /* 0x000fe200000006ff */
[----:B------:R-:W-:Y:S01]  /*0f20*/  FMUL.FTZ R23, R175, R26 ;  /* 0x0000001aaf177220 */ /* 0x000fe20000410000 */
[----:B------:R-:W-:Y:S01]  /*0f30*/  SHF.L.U32 R166, R27, 0x10, RZ ;  /* 0x000000101ba67819 */ /* 0x000fe200000006ff */
[----:B------:R-:W-:Y:S01]  /*0f40*/  FMUL.FTZ R27, R175, R168 ;  /* 0x000000a8af1b7220 */ /* 0x000fe20000410000 */
[----:B------:R-:W-:Y:S01]  /*0f50*/  FADD.FTZ R62, R62, R29 ;  /* 0x0000001d3e3e7221 */ /* 0x000fe20000010000 */
[-C--:B------:R-:W-:Y:S01]  /*0f60*/  FFMA.FTZ R94, R23, R29.reuse, R94 ;  /* 0x0000001d175e7223 */ /* 0x080fe2000001005e */
[----:B------:R-:W-:Y:S01]  /*0f70*/  FMUL.FTZ R26, R126, R29 ;  /* 0x0000001d7e1a7220 */ /* 0x000fe20000410000 */
[----:B------:R-:W-:Y:S01]  /*0f80*/  FMUL.FTZ R25, R175, R158 ;  /* 0x0000009eaf197220 */ /* 0x000fe20000410000 */
[----:B------:R-:W-:-:S02]  /*0f90*/  IMAD.U32 R212, R30, 0x10000, RZ ;  /* 0x000100001ed47824 */ /* 0x000fc400078e00ff */
[----:B------:R-:W-:Y:S01]  /*0fa0*/  FADD.FTZ R58, R58, R31 ;  /* 0x0000001f3a3a7221 */ /* 0x000fe20000010000 */
[-C--:B------:R-:W-:Y:S01]  /*0fb0*/  FFMA.FTZ R90, R27, R31.reuse, R90 ;  /* 0x0000001f1b5a7223 */ /* 0x080fe2000001005a */
[----:B------:R-:W-:Y:S01]  /*0fc0*/  FMUL.FTZ R30, R122, R31 ;  /* 0x0000001f7a1e7220 */ /* 0x000fe20000410000 */
[----:B------:R-:W-:Y:S01]  /*0fd0*/  SHF.L.U32 R158, R155, 0x10, RZ ;  /* 0x000000109b9e7819 */ /* 0x000fe200000006ff */
[----:B------:R-:W-:Y:S01]  /*0fe0*/  FADD.FTZ R152, R163, R24 ;  /* 0x00000018a3987221 */ /* 0x000fe20000010000 */
[----:B------:R-:W-:Y:S01]  /*0ff0*/  FMUL.FTZ R29, R125, R156 ;  /* 0x0000009c7d1d7220 */ /* 0x000fe20000410000 */
[----:B------:R-:W-:Y:S01]  /*1000*/  FMUL.FTZ R168, R175, R154 ;  /* 0x0000009aafa87220 */ /* 0x000fe20000410000 */
[----:B------:R-:W-:Y:S01]  /*1010*/  FFMA.FTZ R31, R21, R24, R164 ;  /* 0x00000018151f7223 */ /* 0x000fe200000100a4 */
[----:B------:R-:W-:Y:S01]  /*1020*/  SHF.L.U32 R174, R28, 0x10, RZ ;  /* 0x000000101cae7819 */ /* 0x000fe200000006ff */
[----:B------:R-:W-:Y:S01]  /*1030*/  FADD.FTZ R56, R56, R153 ;  /* 0x0000009938387221 */ /* 0x000fe20000010000 */
[-C--:B------:R-:W-:Y:S01]  /*1040*/  FFMA.FTZ R88, R25, R153.reuse, R88 ;  /* 0x0000009919587223 */ /* 0x080fe20000010058 */
[----:B------:R-:W-:Y:S01]  /*1050*/  FMUL.FTZ R28, R120, R153 ;  /* 0x00000099781c7220 */ /* 0x000fe20000410000 */
[----:B------:R-:W-:Y:S01]  /*1060*/  FADD.FTZ R153, R152, R29 ;  /* 0x0000001d98997221 */ /* 0x000fe20000010000 */
[----:B------:R-:W-:Y:S01]  /*1070*/  FADD.FTZ R158, -R161, R158 ;  /* 0x0000009ea19e7221 */ /* 0x000fe20000010100 */
[----:B------:R-:W-:Y:S01]  /*1080*/  FFMA.FTZ R152, R168, R29, R31 ;  /* 0x0000001da8987223 */ /* 0x000fe2000001001f */
[----:B------:R-:W-:Y:S01]  /*1090*/  FMUL.FTZ R31, R127, R166 ;  /* 0x000000a67f1f7220 */ /* 0x000fe20000410000 */
[----:B------:R-:W-:Y:S01]  /*10a0*/  FADD.FTZ R154, R153, R26 ;  /* 0x0000001a999a7221 */ /* 0x000fe20000010000 */
[----:B------:R-:W-:Y:S01]  /*10b0*/  FMUL.FTZ R170, R175, R158 ;  /* 0x0000009eafaa7220 */ /* 0x000fe20000410000 */
[----:B------:R-:W-:Y:S01]  /*10c0*/  FFMA.FTZ R153, R23, R26, R152 ;  /* 0x0000001a17997223 */ /* 0x000fe20000010098 */
[-C--:B------:R-:W-:Y:S01]  /*10d0*/  FMUL.FTZ R169, R121, R174.reuse ;  /* 0x000000ae79a97220 */ /* 0x080fe20000410000 */
[----:B------:R-:W-:Y:S01]  /*10e0*/  FADD.FTZ R155, R154, R31 ;  /* 0x0000001f9a9b7221 */ /* 0x000fe20000010000 */
[----:B------:R-:W-:Y:S01]  /*10f0*/  FADD.FTZ R57, R57, R174 ;  /* 0x000000ae39397221 */ /* 0x000fe20000010000 */
[----:B------:R-:W-:Y:S01]  /*1100*/  FFMA.FTZ R152, R170, R31, R153 ;  /* 0x0000001faa987223 */ /* 0x000fe20000010099 */
[----:B------:R-:W-:Y:S01]  /*1110*/  FFMA.FTZ R89, R172, R174, R89 ;  /* 0x000000aeac597223 */ /* 0x000fe20000010059 */
[----:B------:R-:W-:Y:S01]  /*1120*/  FADD.FTZ R154, R155, R28 ;  /* 0x0000001c9b9a7221 */ /* 0x000fe20000010000 */
[----:B------:R-:W-:Y:S01]  /*1130*/  FADD.FTZ R174, -R161, R204 ;  /* 0x000000cca1ae7221 */ /* 0x000fe20000010100 */
[----:B------:R-:W-:Y:S01]  /*1140*/  FFMA.FTZ R153, R25, R28, R152 ;  /* 0x0000001c19997223 */ /* 0x000fe20000010098 */
[----:B------:R-:W-:Y:S01]  /*1150*/  FMUL.FTZ R171, R123, R212 ;  /* 0x000000d47bab7220 */ /* 0x000fe20000410000 */
[----:B------:R-:W-:Y:S01]  /*1160*/  FADD.FTZ R155, R154, R169 ;  /* 0x000000a99a9b7221 */ /* 0x000fe20000010000 */
[----:B------:R-:W-:Y:S01]  /*1170*/  FMUL.FTZ R174, R175, R174 ;  /* 0x000000aeafae7220 */ /* 0x000fe20000410000 */
        /* <DEDUP_REMOVED lines=9> */
[----:B------:R-:W-:Y:S01]  /*1210*/  FADD.FTZ R163, R154, R171 ;  /* 0x000000ab9aa37221 */ /* 0x000fe20000010000 */
[----:B------:R-:W-:-:S07]  /*1220*/  FFMA.FTZ R164, R174, R171, R152 ;  /* 0x000000abaea47223 */ /* 0x000fce0000010098 */
.L_x_726:
[----:B------:R-:W-:Y:S05]  /*1230*/  BSYNC B0 ;  /* 0x0000000000007941 */ /* 0x000fea0003800000 */
.L_x_725:
        /* <DEDUP_REMOVED lines=14> */
[C---:B--2---:R-:W-:Y:S01]  /*1320*/  PRMT R165, R152.reuse, 0x7632, R165 ;  /* 0x0000763298a57816 */ /* 0x044fe200000000a5 */
[----:B------:R-:W-:Y:S01]  /*1330*/  IMAD.U32 R176, R152, 0x10000, RZ ;  /* 0x0001000098b07824 */ /* 0x000fe200078e00ff */
[C---:B------:R-:W-:Y:S02]  /*1340*/  PRMT R186, R154.reuse, 0x7632, R186 ;  /* 0x000076329aba7816 */ /* 0x040fe400000000ba */
[----:B------:R-:W-:Y:S01]  /*1350*/  SHF.L.U32 R180, R154, 0x10, RZ ;  /* 0x000000109ab47819 */ /* 0x000fe200000006ff */
[----:B------:R-:W-:Y:S01]  /*1360*/  FADD.FTZ R176, -R161, R176 ;  /* 0x000000b0a1b07221 */ /* 0x000fe20000010100 */
[C---:B------:R-:W-:Y:S02]  /*1370*/  PRMT R184, R153.reuse, 0x7632, R184 ;  /* 0x0000763299b87816 */ /* 0x040fe400000000b8 */
[----:B------:R-:W-:Y:S01]  /*1380*/  SHF.L.U32 R178, R153, 0x10, RZ ;  /* 0x0000001099b27819 */ /* 0x000fe200000006ff */
[----:B-----5:R-:W-:Y:S01]  /*1390*/  FMUL.FTZ R179, R175, R176 ;  /* 0x000000b0afb37220 */ /* 0x020fe20000410000 */
[----:B------:R-:W-:Y:S01]  /*13a0*/  PRMT R187, R155, 0x7632, R187 ;  /* 0x000076329bbb7816 */ /* 0x000fe200000000bb */
[----:B------:R-:W-:Y:S01]  /*13b0*/  FADD.FTZ R180, -R161, R180 ;  /* 0x000000b4a1b47221 */ /* 0x000fe20000010100 */
[----:B------:R-:W-:Y:S01]  /*13c0*/  SHF.L.U32 R182, R155, 0x10, RZ ;  /* 0x000000109bb67819 */ /* 0x000fe200000006ff */
[----:B------:R-:W-:-:S02]  /*13d0*/  FADD.FTZ R178, -R161, R178 ;  /* 0x000000b2a1b27221 */ /* 0x000fc40000010100 */
[----:B------:R-:W-:Y:S02]  /*13e0*/  IMAD.U32 R192, R187, 0x10000, RZ ;  /* 0x00010000bbc07824 */ /* 0x000fe400078e00ff */
[C---:B------:R-:W-:Y:S01]  /*13f0*/  FMUL.FTZ R183, R175.reuse, R180 ;  /* 0x000000b4afb77220 */ /* 0x040fe20000410000 */
[----:B------:R-:W-:Y:S01]  /*1400*/  FMUL.FTZ R181, R175, R178 ;  /* 0x000000b2afb57220 */ /* 0x000fe20000410000 */
[C---:B------:R-:W-:Y:S01]  /*1410*/  FADD.FTZ R182, -R161.reuse, R182 ;  /* 0x000000b6a1b67221 */ /* 0x040fe20000010100 */
[C---:B---3--:R-:W-:Y:S01]  /*1420*/  PRMT R152, R156.reuse, 0x7632, R152 ;  /* 0x000076329c987816 */ /* 0x048fe20000000098 */
[----:B------:R-:W-:Y:S01]  /*1430*/  FADD.FTZ R192, -R161, R192 ;  /* 0x000000c0a1c07221 */ /* 0x000fe20000010100 */
[----:B------:R-:W-:Y:S01]  /*1440*/  SHF.L.U32 R153, R156, 0x10, RZ ;  /* 0x000000109c997819 */ /* 0x000fe200000006ff */
[C---:B------:R-:W-:Y:S01]  /*1450*/  FMUL.FTZ R185, R175.reuse, R182 ;  /* 0x000000b6afb97220 */ /* 0x040fe20000410000 */
[----:B------:R-:W-:Y:S01]  /*1460*/  SHF.L.U32 R154, R152, 0x10, RZ ;  /* 0x00000010989a7819 */ /* 0x000fe200000006ff */
[----:B------:R-:W-:Y:S01]  /*1470*/  FMUL.FTZ R192, R175, R192 ;  /* 0x000000c0afc07220 */ /* 0x000fe20000410000 */
[----:B------:R-:W-:Y:S01]  /*1480*/  SHF.L.U32 R152, R165, 0x10, RZ ;  /* 0x00000010a5987819 */ /* 0x000fe200000006ff */
[-C--:B------:R-:W-:Y:S01]  /*1490*/  FMUL.FTZ R176, R116, R153.reuse ;  /* 0x0000009974b07220 */ /* 0x080fe20000410000 */
[----:B------:R-:W-:Y:S01]  /*14a0*/  PRMT R156, R158, 0x7632, R156 ;  /* 0x000076329e9c7816 */ /* 0x000fe2000000009c */
[----:B------:R-:W-:Y:S01]  /*14b0*/  FADD.FTZ R52, R52, R153 ;  /* 0x0000009934347221 */ /* 0x000fe20000010000 */
[----:B------:R-:W-:Y:S01]  /*14c0*/  PRMT R155, R157, 0x7632, R155 ;  /* 0x000076329d9b7816 */ /* 0x000fe2000000009b */
[----:B------:R-:W-:Y:S01]  /*14d0*/  FADD.FTZ R152, -R161, R152 ;  /* 0x00000098a1987221 */ /* 0x000fe20000010100 */
[----:B------:R-:W-:Y:S01]  /*14e0*/  FFMA.FTZ R84, R179, R153, R84 ;  /* 0x00000099b3547223 */ /* 0x000fe20000010054 */
[----:B------:R-:W-:Y:S01]  /*14f0*/  IMAD.U32 R190, R156, 0x10000, RZ ;  /* 0x000100009cbe7824 */ /* 0x000fe200078e00ff */
[----:B------:R-:W-:Y:S01]  /*1500*/  SHF.L.U32 R156, R184, 0x10, RZ ;  /* 0x00000010b89c7819 */ /* 0x000fe200000006ff */
[----:B------:R-:W-:Y:S01]  /*1510*/  FMUL.FTZ R184, R175, R152 ;  /* 0x00000098afb87220 */ /* 0x000fe20000410000 */
[----:B------:R-:W-:Y:S01]  /*1520*/  FADD.FTZ R152, R163, R176 ;  /* 0x000000b0a3987221 */ /* 0x000fe20000010000 */
[----:B------:R-:W-:Y:S01]  /*1530*/  FMUL.FTZ R187, R117, R154 ;  /* 0x0000009a75bb7220 */ /* 0x000fe20000410000 */
[----:B------:R-:W-:-:S02]  /*1540*/  IMAD.U32 R157, R157, 0x10000, RZ ;  /* 0x000100009d9d7824 */ /* 0x000fc400078e00ff */
[----:B------:R-:W-:Y:S01]  /*1550*/  FFMA.FTZ R153, R179, R176, R164 ;  /* 0x000000b0b3997223 */ /* 0x000fe200000100a4 */
[----:B0-----:R-:W-:Y:S01]  /*1560*/  SHF.L.U32 R167, R158, 0x10, RZ ;  /* 0x000000109ea77819 */ /* 0x001fe200000006ff */
[----:B------:R-:W-:Y:S01]  /*1570*/  FADD.FTZ R156, -R161, R156 ;  /* 0x0000009ca19c7221 */ /* 0x000fe20000010100 */
[----:B------:R-:W-:Y:S01]  /*1580*/  PRMT R166, R159, 0x7632, R166 ;  /* 0x000076329fa67816 */ /* 0x000fe200000000a6 */
[----:B------:R-:W-:Y:S01]  /*1590*/  FMUL.FTZ R178, R118, R157 ;  /* 0x0000009d76b27220 */ /* 0x000fe20000410000 */
[----:B------:R-:W-:Y:S01]  /*15a0*/  SHF.L.U32 R158, R155, 0x10, RZ ;  /* 0x000000109b9e7819 */ /* 0x000fe200000006ff */
[----:B------:R-:W-:Y:S01]  /*15b0*/  FADD.FTZ R155, R152, R187 ;  /* 0x000000bb989b7221 */ /* 0x000fe20000010000 */
[----:B------:R-:W-:Y:S01]  /*15c0*/  FFMA.FTZ R152, R184, R187, R153 ;  /* 0x000000bbb8987223 */ /* 0x000fe20000010099 */
[----:B------:R-:W-:Y:S01]  /*15d0*/  SHF.L.U32 R204, R166, 0x10, RZ ;  /* 0x00000010a6cc7819 */ /* 0x000fe200000006ff */
[----:B------:R-:W-:Y:S01]  /*15e0*/  FADD.FTZ R53, R53, R154 ;  /* 0x0000009a35357221 */ /* 0x000fe20000010000 */
[----:B------:R-:W-:Y:S01]  /*15f0*/  SHF.L.U32 R166, R186, 0x10, RZ ;  /* 0x00000010baa67819 */ /* 0x000fe200000006ff */
[----:B------:R-:W-:Y:S01]  /*1600*/  FFMA.FTZ R85, R184, R154, R85 ;  /* 0x0000009ab8557223 */ /* 0x000fe20000010055 */
        /* <DEDUP_REMOVED lines=33> */
.L_x_728:
[----:B------:R-:W-:Y:S05]  /*1820*/  BSYNC B0 ;  /* 0x0000000000007941 */ /* 0x000fea0003800000 */
.L_x_727:
        /* <DEDUP_REMOVED lines=14> */
[C---:B--2---:R-:W-:Y:S01]  /*1910*/  PRMT R162, R152.reuse, 0x7632, R162 ;  /* 0x0000763298a27816 */ /* 0x044fe200000000a2 */
[----:B------:R-:W-:Y:S01]  /*1920*/  IMAD.U32 R198, R155, 0x10000, RZ ;  /* 0x000100009bc67824 */ /* 0x000fe200078e00ff */
[----:B------:R-:W-:Y:S02]  /*1930*/  SHF.L.U32 R194, R152, 0x10, RZ ;  /* 0x0000001098c27819 */ /* 0x000fe400000006ff */
[----:B------:R-:W-:Y:S01]  /*1940*/  SHF.L.U32 R152, R153, 0x10, RZ ;  /* 0x0000001099987819 */ /* 0x000fe200000006ff */
[----:B------:R-:W-:Y:S01]  /*1950*/  FADD.FTZ R204, -R161, R198 ;  /* 0x000000c6a1cc7221 */ /* 0x000fe20000010100 */
[----:B------:R-:W-:Y:S01]  /*1960*/  PRMT R165, R153, 0x7632, R165 ;  /* 0x0000763299a57816 */ /* 0x000fe200000000a5 */
[C---:B------:R-:W-:Y:S01]  /*1970*/  FADD.FTZ R194, -R161.reuse, R194 ;  /* 0x000000c2a1c27221 */ /* 0x040fe20000010100 */
[C---:B------:R-:W-:Y:S01]  /*1980*/  PRMT R153, R154.reuse, 0x7632, R153 ;  /* 0x000076329a997816 */ /* 0x040fe20000000099 */
[----:B0-----:R-:W-:Y:S01]  /*1990*/  FADD.FTZ R166, -R161, R152 ;  /* 0x00000098a1a67221 */ /* 0x001fe20000010100 */
[----:B------:R-:W-:Y:S01]  /*19a0*/  SHF.L.U32 R154, R154, 0x10, RZ ;  /* 0x000000109a9a7819 */ /* 0x000fe200000006ff */
[----:B-----5:R-:W-:Y:S01]  /*19b0*/  FMUL.FTZ R201, R175, R204 ;  /* 0x000000ccafc97220 */ /* 0x020fe20000410000 */
[----:B------:R-:W-:Y:S01]  /*19c0*/  SHF.L.U32 R152, R165, 0x10, RZ ;  /* 0x00000010a5987819 */ /* 0x000fe200000006ff */
[----:B------:R-:W-:Y:S01]  /*19d0*/  FMUL.FTZ R193, R175, R166 ;  /* 0x000000a6afc17220 */ /* 0x000fe20000410000 */
[----:B------:R-:W-:Y:S01]  /*19e0*/  PRMT R177, R155, 0x7632, R177 ;  /* 0x000076329bb17816 */ /* 0x000fe200000000b1 */
[----:B------:R-:W-:Y:S01]  /*19f0*/  FADD.FTZ R196, -R161, R154 ;  /* 0x0000009aa1c47221 */ /* 0x000fe20000010100 */
[----:B------:R-:W-:Y:S01]  /*1a00*/  SHF.L.U32 R154, R153, 0x10, RZ ;  /* 0x00000010999a7819 */ /* 0x000fe200000006ff */
[C-C-:B------:R-:W-:Y:S01]  /*1a10*/  FADD.FTZ R202, -R161.reuse, R152.reuse ;  /* 0x00000098a1ca7221 */ /* 0x140fe20000010100 */
[----:B------:R-:W-:Y:S01]  /*1a20*/  SHF.L.U32 R162, R162, 0x10, RZ ;  /* 0x00000010a2a27819 */ /* 0x000fe200000006ff */
[C---:B---3--:R-:W-:Y:S01]  /*1a30*/  IMAD.U32 R153, R156.reuse, 0x10000, RZ ;  /* 0x000100009c997824 */ /* 0x048fe200078e00ff */
[----:B------:R-:W-:Y:S01]  /*1a40*/  PRMT R152, R156, 0x7632, R152 ;  /* 0x000076329c987816 */ /* 0x000fe20000000098 */
[----:B------:R-:W-:Y:S01]  /*1a50*/  FADD.FTZ R206, -R161, R154 ;  /* 0x0000009aa1ce7221 */ /* 0x000fe20000010100 */
[----:B------:R-:W-:Y:S01]  /*1a60*/  SHF.L.U32 R200, R177, 0x10, RZ ;  /* 0x00000010b1c87819 */ /* 0x000fe200000006ff */
[----:B------:R-:W-:Y:S01]  /*1a70*/  FMUL.FTZ R177, R175, R194 ;  /* 0x000000c2afb17220 */ /* 0x000fe20000410000 */
[----:B------:R-:W-:Y:S01]  /*1a80*/  SHF.L.U32 R154, R152, 0x10, RZ ;  /* 0x00000010989a7819 */ /* 0x000fe200000006ff */
[-C--:B------:R-:W-:Y:S01]  /*1a90*/  FMUL.FTZ R194, R108, R153.reuse ;  /* 0x000000996cc27220 */ /* 0x080fe20000410000 */
[----:B------:R-:W-:Y:S01]  /*1aa0*/  FADD.FTZ R162, -R161, R162 ;  /* 0x000000a2a1a27221 */ /* 0x000fe20000010100 */
[----:B------:R-:W-:Y:S01]  /*1ab0*/  PRMT R155, R157, 0x7632, R155 ;  /* 0x000076329d9b7816 */ /* 0x000fe2000000009b */
[----:B------:R-:W-:Y:S01]  /*1ac0*/  FADD.FTZ R210, -R161, R200 ;  /* 0x000000c8a1d27221 */ /* 0x000fe20000010100 */
[----:B------:R-:W-:Y:S01]  /*1ad0*/  SHF.L.U32 R157, R157, 0x10, RZ ;  /* 0x000000109d9d7819 */ /* 0x000fe200000006ff */
[----:B------:R-:W-:Y:S01]  /*1ae0*/  FADD.FTZ R44, R44, R153 ;  /* 0x000000992c2c7221 */ /* 0x000fe20000010000 */
[----:B------:R-:W-:Y:S01]  /*1af0*/  FFMA.FTZ R76, R177, R153, R76 ;  /* 0x00000099b14c7223 */ /* 0x000fe2000001004c */
[----:B------:R-:W-:Y:S01]  /*1b00*/  FADD.FTZ R152, R163, R194 ;  /* 0x000000c2a3987221 */ /* 0x000fe20000010000 */
[----:B------:R-:W-:Y:S01]  /*1b10*/  FMUL.FTZ R197, R109, R154 ;  /* 0x0000009a6dc57220 */ /* 0x000fe20000410000 */
[----:B------:R-:W-:Y:S01]  /*1b20*/  FMUL.FTZ R200, R175, R162 ;  /* 0x000000a2afc87220 */ /* 0x000fe20000410000 */
[----:B------:R-:W-:Y:S01]  /*1b30*/  FFMA.FTZ R153, R177, R194, R164 ;  /* 0x000000c2b1997223 */ /* 0x000fe200000100a4 */
[----:B------:R-:W-:-:S02]  /*1b40*/  IMAD.U32 R156, R155, 0x10000, RZ ;  /* 0x000100009b9c7824 */ /* 0x000fc400078e00ff */
[----:B------:R-:W-:Y:S01]  /*1b50*/  FMUL.FTZ R195, R175, R196 ;  /* 0x000000c4afc37220 */ /* 0x000fe20000410000 */
[----:B------:R-:W-:Y:S01]  /*1b60*/  FADD.FTZ R155, R152, R197 ;  /* 0x000000c5989b7221 */ /* 0x000fe20000010000 */
[----:B------:R-:W-:Y:S01]  /*1b70*/  FMUL.FTZ R196, R110, R157 ;  /* 0x0000009d6ec47220 */ /* 0x000fe20000410000 */
[----:B------:R-:W-:Y:S01]  /*1b80*/  FFMA.FTZ R152, R200, R197, R153 ;  /* 0x000000c5c8987223 */ /* 0x000fe20000010099 */
        /* <DEDUP_REMOVED lines=8> */
[----:B------:R-:W-:Y:S01]  /*1c10*/  SHF.L.U32 R158, R161, 0x10, RZ ;  /* 0x00000010a19e7819 */ /* 0x000fe200000006ff */
[----:B------:R-:W-:Y:S01]  /*1c20*/  FMUL.FTZ R198, R104, R165 ;  /* 0x000000a568c67220 */ /* 0x000fe20000410000 */
        /* <DEDUP_REMOVED lines=30> */
.L_x_730:
[----:B------:R-:W-:Y:S05]  /*1e10*/  BSYNC B0 ;  /* 0x0000000000007941 */ /* 0x000fea0003800000 */
.L_x_729:
        /* <DEDUP_REMOVED lines=23> */
.L_x_757:
        /* <DEDUP_REMOVED lines=11> */
[----:B------:R-:W-:Y:S01]  /*2040*/  @!P5 LEA R209, R153, R154, 0x3 ;  /* 0x0000009a99d1d211 */ /* 0x000fe200078e18ff */
[----:B------:R-:W-:-:S04]  /*2050*/  IMAD R211, R152, 0x8, R154 ;  /* 0x0000000898d37824 */ /* 0x000fc800078e029a */
        /* <DEDUP_REMOVED lines=32> */
[----:B------:R-:W-:Y:S01]  /*2260*/  FFMA.FTZ R159, R11, R160, R161 ;  /* 0x000000a00b9f7223 */ /* 0x000fe200000100a1 */
[----:B------:R-:W-:Y:S01]  /*2270*/  FADD.FTZ R156, R12, -R157 ;  /* 0x8000009d0c9c7221 */ /* 0x000fe20000010000 */
[----:B------:R-:W-:Y:S01]  /*2280*/  FADD.FTZ R154, R10, -R155 ;  /* 0x8000009b0a9a7221 */ /* 0x000fe20000010000 */
[C---:B-----5:R-:W-:Y:S01]  /*2290*/  FMUL.FTZ R162, R175.reuse, R152 ;  /* 0x00000098afa27220 */ /* 0x060fe20000410000 */
[----:B------:R-:W-:Y:S01]  /*22a0*/  FFMA.FTZ R152, R16, R160, R161 ;  /* 0x000000a010987223 */ /* 0x000fe200000100a1 */
[----:B------:R-:W-:Y:S01]  /*22b0*/  FADD.FTZ R158, R14, -R159 ;  /* 0x8000009f0e9e7221 */ /* 0x000fe20000010000 */
[C---:B------:R-:W-:Y:S01]  /*22c0*/  FMUL.FTZ R166, R175.reuse, R156 ;  /* 0x0000009cafa67220 */ /* 0x040fe20000410000 */
[----:B------:R-:W-:Y:S01]  /*22d0*/  FMUL.FTZ R164, R175, R154 ;  /* 0x0000009aafa47220 */ /* 0x000fe20000410000 */
[--C-:B------:R-:W-:Y:S01]  /*22e0*/  FFMA.FTZ R156, R20, R160, R161.reuse ;  /* 0x000000a0149c7223 */ /* 0x100fe200000100a1 */
[----:B------:R-:W-:Y:S01]  /*22f0*/  FADD.FTZ R152, R13, -R152 ;  /* 0x800000980d987221 */ /* 0x000fe20000010000 */
[----:B------:R-:W-:Y:S01]  /*2300*/  FMUL.FTZ R204, R175, R158 ;  /* 0x0000009eafcc7220 */ /* 0x000fe20000410000 */
[----:B------:R-:W-:Y:S01]  /*2310*/  @P5 SHF.L.U32 R153, R36, 0x10, RZ ;  /* 0x0000001024995819 */ /* 0x000fe200000006ff */
[-CC-:B------:R-:W-:Y:S01]  /*2320*/  FFMA.FTZ R154, R18, R160.reuse, R161.reuse ;  /* 0x000000a0129a7223 */ /* 0x180fe200000100a1 */
[----:B------:R-:W-:Y:S01]  /*2330*/  @P5 SHF.L.U32 R155, R37, 0x10, RZ ;  /* 0x00000010259b5819 */ /* 0x000fe200000006ff */
[----:B------:R-:W-:Y:S01]  /*2340*/  FFMA.FTZ R158, R22, R160, R161 ;  /* 0x000000a0169e7223 */ /* 0x000fe200000100a1 */
[----:B------:R-:W-:Y:S01]  /*2350*/  @P5 SHF.L.U32 R157, R38, 0x10, RZ ;  /* 0x00000010269d5819 */ /* 0x000fe200000006ff */
[----:B------:R-:W-:Y:S01]  /*2360*/  @P5 FADD.FTZ R162, R162, R153 ;  /* 0x00000099a2a25221 */ /* 0x000fe20000010000 */
[----:B------:R-:W-:Y:S01]  /*2370*/  FADD.FTZ R156, R17, -R156 ;  /* 0x8000009c119c7221 */ /* 0x000fe20000010000 */
[----:B------:R-:W-:Y:S01]  /*2380*/  @P5 FADD.FTZ R164, R164, R155 ;  /* 0x0000009ba4a45221 */ /* 0x000fe20000010000 */
[----:B------:R-:W-:Y:S01]  /*2390*/  FMUL.FTZ R163, R175, R152 ;  /* 0x00000098afa37220 */ /* 0x000fe20000410000 */
[----:B------:R-:W-:Y:S01]  /*23a0*/  @P5 FADD.FTZ R166, R166, R157 ;  /* 0x0000009da6a65221 */ /* 0x000fe20000010000 */
[----:B------:R-:W-:Y:S01]  /*23b0*/  FADD.FTZ R154, R15, -R154 ;  /* 0x8000009a0f9a7221 */ /* 0x000fe20000010000 */
[----:B------:R-:W-:Y:S01]  /*23c0*/  @P5 PRMT R152, R36, 0x7632, R152 ;  /* 0x0000763224985816 */ /* 0x000fe20000000098 */
[----:B------:R-:W-:Y:S01]  /*23d0*/  FADD.FTZ R158, R19, -R158 ;  /* 0x8000009e139e7221 */ /* 0x000fe20000010000 */
[----:B------:R-:W-:Y:S01]  /*23e0*/  @P5 PRMT R153, R37, 0x7632, R153 ;  /* 0x0000763225995816 */ /* 0x000fe20000000099 */
[C---:B------:R-:W-:Y:S01]  /*23f0*/  FMUL.FTZ R167, R175.reuse, R156 ;  /* 0x0000009cafa77220 */ /* 0x040fe20000410000 */
[----:B------:R-:W-:Y:S01]  /*2400*/  @P5 PRMT R155, R38, 0x7632, R155 ;  /* 0x00007632269b5816 */ /* 0x000fe2000000009b */
[----:B------:R-:W-:Y:S01]  /*2410*/  FMUL.FTZ R165, R175, R154 ;  /* 0x0000009aafa57220 */ /* 0x000fe20000410000 */
[----:B------:R-:W-:Y:S01]  /*2420*/  @P5 PRMT R157, R39, 0x7632, R157 ;  /* 0x00007632279d5816 */ /* 0x000fe2000000009d */
[----:B------:R-:W-:Y:S01]  /*2430*/  @P5 IMAD.U32 R154, R153, 0x10000, RZ ;  /* 0x00010000999a5824 */ /* 0x000fe200078e00ff */
[----:B------:R-:W-:Y:S01]  /*2440*/  @P5 SHF.L.U32 R159, R39, 0x10, RZ ;  /* 0x00000010279f5819 */ /* 0x000fe200000006ff */
[----:B------:R-:W-:Y:S01]  /*2450*/  FMUL.FTZ R205, R175, R158 ;  /* 0x0000009eafcd7220 */ /* 0x000fe20000410000 */
[----:B------:R-:W-:Y:S01]  /*2460*/  @P5 SHF.L.U32 R152, R152, 0x10, RZ ;  /* 0x0000001098985819 */ /* 0x000fe200000006ff */
[----:B------:R-:W-:Y:S01]  /*2470*/  @P5 FADD.FTZ R165, R165, R154 ;  /* 0x0000009aa5a55221 */ /* 0x000fe20000010000 */
[----:B------:R-:W-:Y:S01]  /*2480*/  @P5 SHF.L.U32 R156, R155, 0x10, RZ ;  /* 0x000000109b9c5819 */ /* 0x000fe200000006ff */
[----:B------:R-:W-:Y:S01]  /*2490*/  @P5 FADD.FTZ R204, R204, R159 ;  /* 0x0000009fcccc5221 */ /* 0x000fe20000010000 */
[----:B------:R-:W-:Y:S01]  /*24a0*/  @P5 SHF.L.U32 R212, R157, 0x10, RZ ;  /* 0x000000109dd45819 */ /* 0x000fe200000006ff */
[----:B------:R-:W-:-:S02]  /*24b0*/  @P5 FADD.FTZ R163, R163, R152 ;  /* 0x00000098a3a35221 */ /* 0x000fc40000010000 */
        /* <DEDUP_REMOVED lines=54> */
.L_x_733:
[----:B------:R-:W-:Y:S05]  /*2820*/  BSYNC B0 ;  /* 0x0000000000007941 */ /* 0x000fea0003800000 */
.L_x_732:
[----:B------:R-:W-:Y:S04]  /*2830*/  BSSY B0, `(.L_x_734) ;  /* 0x0000064000007945 */ /* 0x000fe80003800000 */
[----:B------:R-:W-:Y:S05]  /*2840*/  @!P1 BRA `(.L_x_735) ;  /* 0x0000000400889947 */ /* 0x000fea0003800000 */
[----:B------:R-:W-:Y:S01]  /*2850*/  ISETP.NE.U32.AND P5, PT, RZ, UR8, PT ;  /* 0x00000008ff007c0c */ /* 0x000fe2000bfa5070 */
[-CC-:B0-----:R-:W-:Y:S01]  /*2860*/  FFMA.FTZ R155, R23, R160.reuse, R161.reuse ;  /* 0x000000a0179b7223 */ /* 0x181fe200000100a1 */
[-CC-:B------:R-:W-:Y:S01]  /*2870*/  FFMA.FTZ R157, R25, R160.reuse, R161.reuse ;  /* 0x000000a0199d7223 */ /* 0x180fe200000100a1 */
[-CC-:B------:R-:W-:Y:S01]  /*2880*/  FFMA.FTZ R159, R27, R160.reuse, R161.reuse ;  /* 0x000000a01b9f7223 */ /* 0x180fe200000100a1 */
[----:B------:R-:W-:Y:S01]  /*2890*/  ISETP.NE.AND.EX P5, PT, RZ, UR9, PT, P5 ;  /* 0x00000009ff007c0c */ /* 0x000fe2000bfa5350 */
[----:B------:R-:W-:Y:S01]  /*28a0*/  FFMA.FTZ R153, R21, R160, R161 ;  /* 0x000000a015997223 */ /* 0x000fe200000100a1 */
[----:B------:R-:W-:Y:S01]  /*28b0*/  FADD.FTZ R154, R26, -R155 ;  /* 0x8000009b1a9a7221 */ /* 0x000fe20000010000 */
[----:B------:R-:W-:Y:S01]  /*28c0*/  FADD.FTZ R156, R28, -R157 ;  /* 0x8000009d1c9c7221 */ /* 0x000fe20000010000 */
[----:B------:R-:W-:Y:S01]  /*28d0*/  FADD.FTZ R158, R30, -R159 ;  /* 0x8000009f1e9e7221 */ /* 0x000fe20000010000 */
[----:B------:R-:W-:Y:S01]  /*28e0*/  FADD.FTZ R152, R24, -R153 ;  /* 0x8000009918987221 */ /* 0x000fe20000010000 */
[C---:B-----5:R-:W-:Y:S01]  /*28f0*/  FMUL.FTZ R162, R175.reuse, R154 ;  /* 0x0000009aafa27220 */ /* 0x060fe20000410000 */
[C---:B------:R-:W-:Y:S01]  /*2900*/  FMUL.FTZ R164, R175.reuse, R156 ;  /* 0x0000009cafa47220 */ /* 0x040fe20000410000 */
[C---:B------:R-:W-:Y:S01]  /*2910*/  FMUL.FTZ R166, R175.reuse, R158 ;  /* 0x0000009eafa67220 */ /* 0x040fe20000410000 */
[----:B------:R-:W-:Y:S01]  /*2920*/  FMUL.FTZ R152, R175, R152 ;  /* 0x00000098af987220 */ /* 0x000fe20000410000 */
[-CC-:B------:R-:W-:Y:S01]  /*2930*/  FFMA.FTZ R154, R168, R160.reuse, R161.reuse ;  /* 0x000000a0a89a7223 */ /* 0x180fe200000100a1 */
[-CC-:B------:R-:W-:Y:S01]  /*2940*/  FFMA.FTZ R156, R170, R160.reuse, R161.reuse ;  /* 0x000000a0aa9c7223 */ /* 0x180fe200000100a1 */
[-CC-:B------:R-:W-:Y:S01]  /*2950*/  FFMA.FTZ R158, R172, R160.reuse, R161.reuse ;  /* 0x000000a0ac9e7223 */ /* 0x180fe200000100a1 */
        /* <DEDUP_REMOVED lines=9> */
[----:B------:R-:W-:Y:S01]  /*29f0*/  @P5 FADD.FTZ R166, R166, R159 ;  /* 0x0000009fa6a65221 */ /* 0x000fe20000010000 */
[----:B------:R-:W-:Y:S01]  /*2a00*/  FADD.FTZ R156, R31, -R156 ;  /* 0x8000009c1f9c7221 */ /* 0x000fe20000010000 */
        /* <DEDUP_REMOVED lines=8> */
[----:B------:R-:W-:Y:S01]  /*2a90*/  FMUL.FTZ R167, R175, R158 ;  /* 0x0000009eafa77220 */ /* 0x000fe20000410000 */
[----:B------:R-:W-:Y:S01]  /*2aa0*/  @P5 SHF.L.U32 R154, R153, 0x10, RZ ;  /* 0x00000010999a5819 */ /* 0x000fe200000006ff */
[----:B------:R-:W-:Y:S01]  /*2ab0*/  FMUL.FTZ R205, R175, R204 ;  /* 0x000000ccafcd7220 */ /* 0x000fe20000410000 */
[----:B------:R-:W-:-:S02]  /*2ac0*/  @P5 SHF.L.U32 R156, R155, 0x10, RZ ;  /* 0x000000109b9c5819 */ /* 0x000fc400000006ff */
[----:B------:R-:W-:Y:S01]  /*2ad0*/  @P5 SHF.L.U32 R158, R157, 0x10, RZ ;  /* 0x000000109d9e5819 */ /* 0x000fe200000006ff */
[----:B------:R-:W-:Y:S01]  /*2ae0*/  @P5 FADD.FTZ R163, R163, R154 ;  /* 0x0000009aa3a35221 */ /* 0x000fe20000010000 */
[----:B------:R-:W-:Y:S01]  /*2af0*/  @P5 SHF.L.U32 R212, R159, 0x10, RZ ;  /* 0x000000109fd45819 */ /* 0x000fe200000006ff */
[----:B------:R-:W-:Y:S02]  /*2b00*/  @P5 FADD.FTZ R165, R165, R156 ;  /* 0x0000009ca5a55221 */ /* 0x000fe40000010000 */
        /* <DEDUP_REMOVED lines=54> */
.L_x_735:
[----:B------:R-:W-:Y:S05]  /*2e70*/  BSYNC B0 ;  /* 0x0000000000007941 */ /* 0x000fea0003800000 */
.L_x_734:
        /* <DEDUP_REMOVED lines=12> */
[----:B------:R-:W-:Y:S01]  /*2f40*/  FADD.FTZ R156, R180, -R157 ;  /* 0x8000009db49c7221 */ /* 0x000fe20000010000 */
[C---:B------:R-:W-:Y:S01]  /*2f50*/  FMUL.FTZ R162, R175.reuse, R154 ;  /* 0x0000009aafa27220 */ /* 0x040fe20000410000 */
[C---:B------:R-:W-:Y:S01]  /*2f60*/  FMUL.FTZ R166, R175.reuse, R158 ;  /* 0x0000009eafa67220 */ /* 0x040fe20000410000 */
[--C-:B------:R-:W-:Y:S01]  /*2f70*/  FFMA.FTZ R154, R184, R160, R161.reuse ;  /* 0x000000a0b89a7223 */ /* 0x100fe200000100a1 */
[----:B------:R-:W-:Y:S01]  /*2f80*/  FMUL.FTZ R164, R175, R156 ;  /* 0x0000009cafa47220 */ /* 0x000fe20000410000 */
[-CC-:B------:R-:W-:Y:S01]  /*2f90*/  FFMA.FTZ R158, R188, R160.reuse, R161.reuse ;  /* 0x000000a0bc9e7223 */ /* 0x180fe200000100a1 */
[-C--:B------:R-:W-:Y:S01]  /*2fa0*/  FFMA.FTZ R156, R186, R160.reuse, R161 ;  /* 0x000000a0ba9c7223 */ /* 0x080fe200000100a1 */
[----:B------:R-:W-:Y:S01]  /*2fb0*/  @P5 SHF.L.U32 R153, R136, 0x10, RZ ;  /* 0x0000001088995819 */ /* 0x000fe200000006ff */
[----:B------:R-:W-:Y:S01]  /*2fc0*/  FADD.FTZ R154, R187, -R154 ;  /* 0x8000009abb9a7221 */ /* 0x000fe20000010000 */
[----:B------:R-:W-:Y:S01]  /*2fd0*/  @P5 SHF.L.U32 R155, R137, 0x10, RZ ;  /* 0x00000010899b5819 */ /* 0x000fe200000006ff */
[----:B------:R-:W-:Y:S01]  /*2fe0*/  FADD.FTZ R158, R191, -R158 ;  /* 0x8000009ebf9e7221 */ /* 0x000fe20000010000 */
[----:B------:R-:W-:Y:S01]  /*2ff0*/  @P5 SHF.L.U32 R157, R138, 0x10, RZ ;  /* 0x000000108a9d5819 */ /* 0x000fe200000006ff */
[----:B------:R-:W-:Y:S01]  /*3000*/  @P5 FADD.FTZ R152, R152, R153 ;  /* 0x0000009998985221 */ /* 0x000fe20000010000 */
[----:B------:R-:W-:Y:S01]  /*3010*/  @P5 SHF.L.U32 R159, R139, 0x10, RZ ;  /* 0x000000108b9f5819 */ /* 0x000fe200000006ff */
[----:B------:R-:W-:Y:S01]  /*3020*/  FFMA.FTZ R153, R192, R160, R161 ;  /* 0x000000a0c0997223 */ /* 0x000fe200000100a1 */
[----:B------:R-:W-:Y:S01]  /*3030*/  @P5 FADD.FTZ R162, R162, R155 ;  /* 0x0000009ba2a25221 */ /* 0x000fe20000010000 */
[----:B------:R-:W-:Y:S01]  /*3040*/  @P5 FADD.FTZ R164, R164, R157 ;  /* 0x0000009da4a45221 */ /* 0x000fe20000010000 */
[----:B------:R-:W-:Y:S01]  /*3050*/  FADD.FTZ R156, R189, -R156 ;  /* 0x8000009cbd9c7221 */ /* 0x000fe20000010000 */
[----:B------:R-:W-:Y:S01]  /*3060*/  @P5 FADD.FTZ R166, R166, R159 ;  /* 0x0000009fa6a65221 */ /* 0x000fe20000010000 */
[--C-:B------:R-:W-:Y:S01]  /*3070*/  FADD.FTZ R204, R190, -R153.reuse ;  /* 0x80000099becc7221 */ /* 0x100fe20000010000 */
[----:B------:R-:W-:Y:S01]  /*3080*/  @P5 PRMT R153, R136, 0x7632, R153 ;  /* 0x0000763288995816 */ /* 0x000fe20000000099 */
[----:B------:R-:W-:Y:S01]  /*3090*/  FMUL.FTZ R163, R175, R154 ;  /* 0x0000009aafa37220 */ /* 0x000fe20000410000 */
        /* <DEDUP_REMOVED lines=66> */
.L_x_737:
[----:B------:R-:W-:Y:S05]  /*34c0*/  BSYNC B0 ;  /* 0x0000000000007941 */ /* 0x000fea0003800000 */
.L_x_736:
        /* <DEDUP_REMOVED lines=18> */
[----:B------:R-:W-:Y:S01]  /*35f0*/  FADD.FTZ R162, R199, -R162 ;  /* 0x800000a2c7a27221 */ /* 0x000fe20000010000 */
[C---:B-----5:R-:W-:Y:S01]  /*3600*/  FMUL.FTZ R154, R175.reuse, R152 ;  /* 0x00000098af9a7220 */ /* 0x060fe20000410000 */
[----:B------:R-:W-:Y:S01]  /*3610*/  @P5 SHF.L.U32 R153, R140, 0x10, RZ ;  /* 0x000000108c995819 */ /* 0x000fe200000006ff */
[----:B------:R-:W-:Y:S01]  /*3620*/  FMUL.FTZ R160, R175, R158 ;  /* 0x0000009eafa07220 */ /* 0x000fe20000410000 */
[----:B------:R-:W-:Y:S01]  /*3630*/  @P5 SHF.L.U32 R157, R141, 0x10, RZ ;  /* 0x000000108d9d5819 */ /* 0x000fe200000006ff */
[----:B------:R-:W-:Y:S01]  /*3640*/  FADD.FTZ R204, R208, -R159 ;  /* 0x8000009fd0cc7221 */ /* 0x000fe20000010000 */
[C---:B------:R-:W-:Y:S01]  /*3650*/  FMUL.FTZ R161, R175.reuse, R162 ;  /* 0x000000a2afa17220 */ /* 0x040fe20000410000 */
[----:B------:R-:W-:Y:S01]  /*3660*/  FMUL.FTZ R164, R175, R164 ;  /* 0x000000a4afa47220 */ /* 0x000fe20000410000 */
[----:B------:R-:W-:-:S02]  /*3670*/  @P5 IMAD.U32 R159, R142, 0x10000, RZ ;  /* 0x000100008e9f5824 */ /* 0x000fc400078e00ff */
[----:B------:R-:W-:Y:S01]  /*3680*/  @P5 FADD.FTZ R154, R154, R153 ;  /* 0x000000999a9a5221 */ /* 0x000fe20000010000 */
[----:B------:R-:W-:Y:S01]  /*3690*/  @P5 FADD.FTZ R160, R160, R157 ;  /* 0x0000009da0a05221 */ /* 0x000fe20000010000 */
[----:B------:R-:W-:Y:S01]  /*36a0*/  FADD.FTZ R166, R203, -R166 ;  /* 0x800000a6cba67221 */ /* 0x000fe20000010000 */
[----:B------:R-:W-:Y:S01]  /*36b0*/  @P5 PRMT R152, R140, 0x7632, R152 ;  /* 0x000076328c985816 */ /* 0x000fe20000000098 */
[----:B------:R-:W-:Y:S01]  /*36c0*/  FMUL.FTZ R155, R175, R156 ;  /* 0x0000009caf9b7220 */ /* 0x000fe20000410000 */
[----:B------:R-:W-:Y:S01]  /*36d0*/  @P5 PRMT R153, R141, 0x7632, R153 ;  /* 0x000076328d995816 */ /* 0x000fe20000000099 */
[----:B------:R-:W-:Y:S01]  /*36e0*/  @P5 FADD.FTZ R164, R164, R159 ;  /* 0x0000009fa4a45221 */ /* 0x000fe20000010000 */
        /* <DEDUP_REMOVED lines=66> */
.L_x_739:
[----:B------:R-:W-:Y:S05]  /*3b10*/  BSYNC B0 ;  /* 0x0000000000007941 */ /* 0x000fea0003800000 */
.L_x_738:
[----:B------:R-:W-:Y:S01]  /*3b20*/  VIADD R2, R2, UR18 ;  /* 0x0000001202027c36 */ /* 0x000fe20008000000 */
[----:B0123--:R-:W-:-:S04]  /*3b30*/  SEL R156, RZ, 0x1, P4 ;  /* 0x00000001ff9c7807 */ /* 0x00ffc80002000000 */
[----:B------:R-:W-:-:S13]  /*3b40*/  ISETP.GE.AND P5, PT, R2, UR19, PT ;  /* 0x0000001302007c0c */ /* 0x000fda000bfa6270 */
[----:B------:R-:W-:Y:S05]  /*3b50*/  @!P5 BRA `(.L_x_740) ;  /* 0xffffffc8007cd947 */ /* 0x000fea000383ffff */
.L_x_722:
[----:B------:R-:W0:Y:S01]  /*3b60*/  S2R R2, SR_TID.X ;  /* 0x0000000000027919 */ /* 0x000e220000002100 */
        /* <DEDUP_REMOVED lines=16> */
.L_x_742:
[----:B------:R-:W-:Y:S05]  /*3c70*/  BSYNC B0 ;  /* 0x0000000000007941 */ /* 0x000fea0003800000 */
.L_x_741:
        /* <DEDUP_REMOVED lines=11> */
.L_x_744:
[----:B------:R-:W-:Y:S05]  /*3d30*/  BSYNC B0 ;  /* 0x0000000000007941 */ /* 0x000fea0003800000 */
.L_x_743:
        /* <DEDUP_REMOVED lines=11> */
.L_x_746:
[----:B------:R-:W-:Y:S05]  /*3df0*/  BSYNC B0 ;  /* 0x0000000000007941 */ /* 0x000fea0003800000 */
.L_x_745:
        /* <DEDUP_REMOVED lines=11> */
.L_x_731:
[----:B------:R-:W-:Y:S01]  /*3eb0*/  HFMA2.MMA R165, -RZ, RZ, 0, 9.5367431640625e-07 ;  /* 0x00000010ffa57435 */ /* 0x000fe200000001ff */
[----:B------:R-:W-:Y:S01]  /*3ec0*/  MOV R166, R163 ;  /* 0x000000a300a67202 */ /* 0x000fe20000000f00 */
[----:B------:R-:W-:Y:S01]  /*3ed0*/  IMAD.MOV.U32 R212, RZ, RZ, 0x1f ;  /* 0x0000001fffd47424 */ /* 0x000fe200078e00ff */
[----:B------:R-:W-:-:S08]  /*3ee0*/  MOV R161, 0xffffffff ;  /* 0xffffffff00a17802 */ /* 0x000fd00000000f00 */
[----:B-----5:R-:W-:Y:S05]  /*3ef0*/  WARPSYNC.COLLECTIVE R161, `(.L_x_747) ;  /* 0x00000000a1087348 */ /* 0x020fea0003c00000 */
[----:B------:R0:W1:Y:S02]  /*3f00*/  SHFL.DOWN P3, R205, R166, R165, R212 ;  /* 0x080000a5a6cd7389 */ /* 0x00006400000600d4 */
[----:B01---5:R-:W-:Y:S01]  /*3f10*/  ENDCOLLECTIVE ;  /* 0x000000000000791b */ /* 0x023fe20003800000 */
.L_x_747:
[----:B------:R-:W-:Y:S02]  /*3f20*/  MOV R166, R164 ;  /* 0x000000a400a67202 */ /* 0x000fe40000000f00 */
[----:B------:R-:W-:-:S07]  /*3f30*/  MOV R154, R205 ;  /* 0x000000cd009a7202 */ /* 0x000fce0000000f00 */
[----:B------:R-:W-:Y:S05]  /*3f40*/  WARPSYNC.COLLECTIVE R161, `(.L_x_748) ;  /* 0x00000000a1087348 */ /* 0x000fea0003c00000 */
[----:B------:R0:W1:Y:S02]  /*3f50*/  SHFL.DOWN P3, R205, R166, R165, R212 ;  /* 0x080000a5a6cd7389 */ /* 0x00006400000600d4 */
[----:B01----:R-:W-:Y:S01]  /*3f60*/  ENDCOLLECTIVE ;  /* 0x000000000000791b */ /* 0x003fe20003800000 */
.L_x_748:
[----:B------:R-:W-:-:S05]  /*3f70*/  FADD.FTZ R154, R154, R163 ;  /* 0x000000a39a9a7221 */ /* 0x000fca0000010000 */
[----:B------:R-:W-:Y:S01]  /*3f80*/  MOV R166, R154 ;  /* 0x0000009a00a67202 */ /* 0x000fe20000000f00 */
[----:B------:R-:W-:Y:S01]  /*3f90*/  IMAD.MOV.U32 R165, RZ, RZ, 0x8 ;  /* 0x00000008ffa57424 */ /* 0x000fe200078e00ff */
[----:B------:R-:W-:-:S07]  /*3fa0*/  MOV R153, R205 ;  /* 0x000000cd00997202 */ /* 0x000fce0000000f00 */
[----:B------:R-:W-:Y:S05]  /*3fb0*/  WARPSYNC.COLLECTIVE R161, `(.L_x_749) ;  /* 0x00000000a1087348 */ /* 0x000fea0003c00000 */
[----:B------:R0:W1:Y:S02]  /*3fc0*/  SHFL.DOWN P3, R205, R166, R165, R212 ;  /* 0x080000a5a6cd7389 */ /* 0x00006400000600d4 */
[----:B01----:R-:W-:Y:S01]  /*3fd0*/  ENDCOLLECTIVE ;  /* 0x000000000000791b */ /* 0x003fe20003800000 */
.L_x_749:
[----:B------:R-:W-:-:S05]  /*3fe0*/  FADD.FTZ R153, R153, R164 ;  /* 0x000000a499997221 */ /* 0x000fca0000010000 */
[----:B------:R-:W-:Y:S02]  /*3ff0*/  MOV R166, R153 ;  /* 0x0000009900a67202 */ /* 0x000fe40000000f00 */
[----:B------:R-:W-:-:S07]  /*4000*/  MOV R155, R205 ;  /* 0x000000cd009b7202 */ /* 0x000fce0000000f00 */
[----:B------:R-:W-:Y:S05]  /*4010*/  WARPSYNC.COLLECTIVE R161, `(.L_x_750) ;  /* 0x00000000a1087348 */ /* 0x000fea0003c00000 */
[----:B------:R0:W1:Y:S02]  /*4020*/  SHFL.DOWN P3, R205, R166, R165, R212 ;  /* 0x080000a5a6cd7389 */ /* 0x00006400000600d4 */
[----:B01----:R-:W-:Y:S01]  /*4030*/  ENDCOLLECTIVE ;  /* 0x000000000000791b */ /* 0x003fe20003800000 */
.L_x_750:
[----:B------:R-:W-:Y:S01]  /*4040*/  FADD.FTZ R155, R154, R155 ;  /* 0x0000009b9a9b7221 */ /* 0x000fe20000010000 */
[----:B------:R-:W-:-:S04]  /*4050*/  HFMA2.MMA R165, -RZ, RZ, 0, 2.384185791015625e-07 ;  /* 0x00000004ffa57435 */ /* 0x000fc800000001ff */
[----:B------:R-:W-:Y:S02]  /*4060*/  MOV R166, R155 ;  /* 0x0000009b00a67202 */ /* 0x000fe40000000f00 */
[----:B------:R-:W-:-:S07]  /*4070*/  MOV R156, R205 ;  /* 0x000000cd009c7202 */ /* 0x000fce0000000f00 */
[----:B------:R-:W-:Y:S05]  /*4080*/  WARPSYNC.COLLECTIVE R161, `(.L_x_751) ;  /* 0x00000000a1087348 */ /* 0x000fea0003c00000 */
[----:B------:R0:W1:Y:S02]  /*4090*/  SHFL.DOWN P3, R205, R166, R165, R212 ;  /* 0x080000a5a6cd7389 */ /* 0x00006400000600d4 */
[----:B01----:R-:W-:Y:S01]  /*40a0*/  ENDCOLLECTIVE ;  /* 0x000000000000791b */ /* 0x003fe20003800000 */
.L_x_751:
[----:B------:R-:W-:-:S05]  /*40b0*/  FADD.FTZ R156, R153, R156 ;  /* 0x0000009c999c7221 */ /* 0x000fca0000010000 */
[----:B------:R-:W-:Y:S01]  /*40c0*/  MOV R166, R156 ;  /* 0x0000009c00a67202 */ /* 0x000fe20000000f00 */
[----:B------:R-:W-:-:S07]  /*40d0*/  IMAD.MOV.U32 R158, RZ, RZ, R205 ;  /* 0x000000ffff9e7224 */ /* 0x000fce00078e00cd */
[----:B------:R-:W-:Y:S05]  /*40e0*/  WARPSYNC.COLLECTIVE R161, `(.L_x_752) ;  /* 0x00000000a1087348 */ /* 0x000fea0003c00000 */
[----:B------:R0:W1:Y:S02]  /*40f0*/  SHFL.DOWN P3, R205, R166, R165, R212 ;  /* 0x080000a5a6cd7389 */ /* 0x00006400000600d4 */
[----:B01----:R-:W-:Y:S01]  /*4100*/  ENDCOLLECTIVE ;  /* 0x000000000000791b */ /* 0x003fe20003800000 */
.L_x_752:
[----:B------:R-:W-:Y:S01]  /*4110*/  FADD.FTZ R158, R155, R158 ;  /* 0x0000009e9b9e7221 */ /* 0x000fe20000010000 */
[----:B------:R-:W-:-:S04]  /*4120*/  HFMA2.MMA R165, -RZ, RZ, 0, 1.1920928955078125e-07 ;  /* 0x00000002ffa57435 */ /* 0x000fc800000001ff */
[----:B------:R-:W-:Y:S02]  /*4130*/  MOV R166, R158 ;  /* 0x0000009e00a67202 */ /* 0x000fe40000000f00 */
[----:B------:R-:W-:-:S07]  /*4140*/  MOV R157, R205 ;  /* 0x000000cd009d7202 */ /* 0x000fce0000000f00 */
[----:B------:R-:W-:Y:S05]  /*4150*/  WARPSYNC.COLLECTIVE R161, `(.L_x_753) ;  /* 0x00000000a1087348 */ /* 0x000fea0003c00000 */
[----:B------:R0:W1:Y:S02]  /*4160*/  SHFL.DOWN P3, R205, R166, R165, R212 ;  /* 0x080000a5a6cd7389 */ /* 0x00006400000600d4 */
[----:B01----:R-:W-:Y:S01]  /*4170*/  ENDCOLLECTIVE ;  /* 0x000000000000791b */ /* 0x003fe20003800000 */
.L_x_753:
[----:B------:R-:W-:-:S04]  /*4180*/  FADD.FTZ R157, R156, R157 ;  /* 0x0000009d9c9d7221 */ /* 0x000fc80000010000 */
[----:B------:R-:W-:Y:S01]  /*4190*/  IMAD.MOV.U32 R166, RZ, RZ, R157 ;  /* 0x000000ffffa67224 */ /* 0x000fe200078e009d */
[----:B------:R-:W-:-:S07]  /*41a0*/  MOV R159, R205 ;  /* 0x000000cd009f7202 */ /* 0x000fce0000000f00 */
[----:B------:R-:W-:Y:S05]  /*41b0*/  WARPSYNC.COLLECTIVE R161, `(.L_x_754) ;  /* 0x00000000a1087348 */ /* 0x000fea0003c00000 */
[----:B------:R0:W1:Y:S02]  /*41c0*/  SHFL.DOWN P3, R205, R166, R165, R212 ;  /* 0x080000a5a6cd7389 */ /* 0x00006400000600d4 */
[----:B01----:R-:W-:Y:S01]  /*41d0*/  ENDCOLLECTIVE ;  /* 0x000000000000791b */ /* 0x003fe20003800000 */
.L_x_754:
[----:B------:R-:W-:Y:S01]  /*41e0*/  FADD.FTZ R159, R158, R159 ;  /* 0x0000009f9e9f7221 */ /* 0x000fe20000010000 */
[----:B------:R-:W-:-:S04]  /*41f0*/  HFMA2.MMA R165, -RZ, RZ, 0, 5.9604644775390625e-08 ;  /* 0x00000001ffa57435 */ /* 0x000fc800000001ff */
[----:B------:R-:W-:Y:S02]  /*4200*/  MOV R166, R159 ;  /* 0x0000009f00a67202 */ /* 0x000fe40000000f00 */
[----:B------:R-:W-:-:S07]  /*4210*/  MOV R162, R205 ;  /* 0x000000cd00a27202 */ /* 0x000fce0000000f00 */
[----:B------:R-:W-:Y:S05]  /*4220*/  WARPSYNC.COLLECTIVE R161, `(.L_x_755) ;  /* 0x00000000a1087348 */ /* 0x000fea0003c00000 */
[----:B------:R0:W1:Y:S02]  /*4230*/  SHFL.DOWN P3, R205, R166, R165, R212 ;  /* 0x080000a5a6cd7389 */ /* 0x00006400000600d4 */
[----:B01----:R-:W-:Y:S01]  /*4240*/  ENDCOLLECTIVE ;  /* 0x000000000000791b */ /* 0x003fe20003800000 */
.L_x_755:
[----:B------:R-:W-:-:S05]  /*4250*/  FADD.FTZ R162, R157, R162 ;  /* 0x000000a29da27221 */ /* 0x000fca0000010000 */
[----:B------:R-:W-:Y:S02]  /*4260*/  MOV R166, R162 ;  /* 0x000000a200a67202 */ /* 0x000fe40000000f00 */
[----:B------:R-:W-:-:S07]  /*4270*/  MOV R204, R205 ;  /* 0x000000cd00cc7202 */ /* 0x000fce0000000f00 */
[----:B------:R-:W-:Y:S05]  /*4280*/  WARPSYNC.COLLECTIVE R161, `(.L_x_756) ;  /* 0x00000000a1087348 */ /* 0x000fea0003c00000 */
[----:B------:R0:W1:Y:S02]  /*4290*/  SHFL.DOWN P3, R205, R166, R165, R212 ;  /* 0x080000a5a6cd7389 */ /* 0x00006400000600d4 */
[----:B01----:R-:W-:Y:S01]  /*42a0*/  ENDCOLLECTIVE ;  /* 0x000000000000791b */ /* 0x003fe20003800000 */
.L_x_756:
[----:B------:R-:W-:Y:S05]  /*42b0*/  BRA `(.L_x_757) ;  /* 0xffffffdc00347947 */ /* 0x000fea000383ffff */
.L_x_758:
        /* <DEDUP_REMOVED lines=12> */
.L_x_3532:


//--------------------- .text._ZN10layer_norm31ln_parallel_residual_bwd_kernelINS_13Kernel_traitsIf13__nv_bfloat16S2_S2_fjLj8192ELj1ELj1ELj8ELj16ENS_18Kernel_traits_baseILj8192EfS2_S2_S2_fjLj256EEEEELb0ELb1ELb1EEEvNS_9BwdParamsE --------------------------
	.section	.text._ZN10layer_norm31ln_parallel_residual_bwd_kernelINS_13Kernel_traitsIf13__nv_bfloat16S2_S2_fjLj8192ELj1ELj1ELj8ELj16ENS_18Kernel_traits_baseILj8192EfS2_S2_S2_fjLj256EEEEELb0ELb1ELb1EEEvNS_9BwdParamsE,"ax",@progbits
	.align	128
        .global         _ZN10layer_norm31ln_parallel_residual_bwd_kernelINS_13Kernel_traitsIf13__nv_bfloat16S2_S2_fjLj8192ELj1ELj1ELj8ELj16ENS_18Kernel_traits_baseILj8192EfS2_S2_S2_fjLj256EEEEELb0ELb1ELb1EEEvNS_9BwdParamsE
        .type           _ZN10layer_norm31ln_parallel_residual_bwd_kernelINS_13Kernel_traitsIf13__nv_bfloat16S2_S2_fjLj8192ELj1ELj1ELj8ELj16ENS_18Kernel_traits_baseILj8192EfS2_S2_S2_fjLj256EEEEELb0ELb1ELb1EEEvNS_9BwdParamsE,@function
        .size           _ZN10layer_norm31ln_parallel_residual_bwd_kernelINS_13Kernel_traitsIf13__nv_bfloat16S2_S2_fjLj8192ELj1ELj1ELj8ELj16ENS_18Kernel_traits_baseILj8192EfS2_S2_S2_fjLj256EEEEELb0ELb1ELb1EEEvNS_9BwdParamsE,(.L_x_3533 - _ZN10layer_norm31ln_parallel_residual_bwd_kernelINS_13Kernel_traitsIf13__nv_bfloat16S2_S2_fjLj8192ELj1ELj1ELj8ELj16ENS_18Kernel_traits_baseILj8192EfS2_S2_S2_fjLj256EEEEELb0ELb1ELb1EEEvNS_9BwdParamsE)
        .other          _ZN10layer_norm31ln_parallel_residual_bwd_kernelINS_13Kernel_traitsIf13__nv_bfloat16S2_S2_fjLj8192ELj1ELj1ELj8ELj16ENS_18Kernel_traits_baseILj8192EfS2_S2_S2_fjLj256EEEEELb0ELb1ELb1EEEvNS_9BwdParamsE,@"STO_CUDA_ENTRY STV_DEFAULT"
_ZN10layer_norm31ln_parallel_residual_bwd_kernelINS_13Kernel_traitsIf13__nv_bfloat16S2_S2_fjLj8192ELj1ELj1ELj8ELj16ENS_18Kernel_traits_baseILj8192EfS2_S2_S2_fjLj256EEEEELb0ELb1ELb1EEEvNS_9BwdParamsE:
.text._ZN10layer_norm31ln_parallel_residual_bwd_kernelINS_13Kernel_traitsIf13__nv_bfloat16S2_S2_fjLj8192ELj1ELj1ELj8ELj16ENS_18Kernel_traits_baseILj8192EfS2_S2_S2_fjLj256EEEEELb0ELb1ELb1EEEvNS_9BwdParamsE:
        /* <DEDUP_REMOVED lines=47> */
.L_x_759:
[----:B------:R-:W-:Y:S01]  /*02f0*/  SHF.L.U32 R0, R148, 0x5, RZ ;  /* 0x0000000594007819 */ /* 0x000fe200000006ff */
[----:B------:R-:W-:-:S03]  /*0300*/  ULDC.64 UR4, c[0x0][0x260] ;  /* 0x0000980000047ab9 */ /* 0x000fc60000000a00 */
[----:B------:R-:W-:-:S04]  /*0310*/  LOP3.LUT R0, R0, 0x1fe0, RZ, 0xc0, !PT ;  /* 0x00001fe000007812 */ /* 0x000fc800078ec0ff */
[----:B------:R-:W-:-:S04]  /*0320*/  IADD3 R2, P0, R0, UR4, RZ ;  /* 0x0000000400027c10 */ /* 0x000fc8000ff1e0ff */
[----:B------:R-:W-:Y:S01]  /*0330*/  IADD3.X R3, RZ, UR5, RZ, P0, !PT ;  /* 0x00000005ff037c10 */ /* 0x000fe200087fe4ff */
[----:B------:R-:W-:-:S04]  /*0340*/  ULDC.64 UR4, c[0x0][0x2c8] ;  /* 0x0000b20000047ab9 */ /* 0x000fc80000000a00 */
[----:B------:R0:W5:Y:S04]  /*0350*/  LDG.E.128 R32, desc[UR6][R2.64] ;  /* 0x0000000602207981 */ /* 0x000168000c1e1d00 */
[----:B------:R0:W5:Y:S04]  /*0360*/  LDG.E.128 R28, desc[UR6][R2.64+0x10] ;  /* 0x00001006021c7981 */ /* 0x000168000c1e1d00 */
[----:B------:R0:W5:Y:S04]  /*0370*/  LDG.E.128 R24, desc[UR6][R2.64+0x2000] ;  /* 0x0020000602187981 */ /* 0x000168000c1e1d00 */
[----:B------:R0:W5:Y:S04]  /*0380*/  LDG.E.128 R20, desc[UR6][R2.64+0x2010] ;  /* 0x0020100602147981 */ /* 0x000168000c1e1d00 */
[----:B------:R0:W5:Y:S04]  /*0390*/  LDG.E.128 R16, desc[UR6][R2.64+0x4000] ;  /* 0x0040000602107981 */ /* 0x000168000c1e1d00 */
[----:B------:R0:W5:Y:S04]  /*03a0*/  LDG.E.128 R12, desc[UR6][R2.64+0x4010] ;  /* 0x00401006020c7981 */ /* 0x000168000c1e1d00 */
[----:B------:R0:W5:Y:S04]  /*03b0*/  LDG.E.128 R8, desc[UR6][R2.64+0x6000] ;  /* 0x0060000602087981 */ /* 0x000168000c1e1d00 */
        /* <DEDUP_REMOVED lines=40> */
[----:B0-----:R-:W-:-:S11]  /*0640*/  LOP3.LUT R158, R148, 0xff, RZ, 0xc0, !PT ;  /* 0x000000ff949e7812 */ /* 0x001fd600078ec0ff */
.L_x_763:
        /* <DEDUP_REMOVED lines=12> */
[C---:B-1----:R-:W-:Y:S01]  /*0710*/  IMAD.WIDE.U32 R68, R161.reuse, 0x10, R2 ;  /* 0x00000010a1447825 */ /* 0x042fe200078e0002 */
[----:B------:R-:W0:Y:S01]  /*0720*/  @P0 LDC.64 R166, c[0x0][0x2c8] ;  /* 0x0000b200ffa60b82 */ /* 0x000e220000000a00 */
[----:B------:R-:W4:Y:S02]  /*0730*/  LDG.E.128 R56, desc[UR6][R56.64] ;  /* 0x0000000638387981 */ /* 0x000f24000c1e1d00 */
[----:B------:R-:W-:Y:S02]  /*0740*/  IMAD.WIDE.U32 R72, R160, 0x10, R80 ;  /* 0x00000010a0487825 */ /* 0x000fe400078e0050 */
[----:B------:R-:W4:Y:S02]  /*0750*/  LDG.E.128 R68, desc[UR6][R68.64] ;  /* 0x0000000644447981 */ /* 0x000f24000c1e1d00 */
[----:B------:R-:W-:Y:S01]  /*0760*/  IMAD.WIDE.U32 R60, R162, 0x10, R2 ;  /* 0x00000010a23c7825 */ /* 0x000fe200078e0002 */
[----:B------:R-:W1:Y:S01]  /*0770*/  @P0 LDC.64 R168, c[0x0][0x2c8] ;  /* 0x0000b200ffa80b82 */ /* 0x000e620000000a00 */
[----:B------:R-:W4:Y:S02]  /*0780*/  LDG.E.128 R72, desc[UR6][R72.64] ;  /* 0x0000000648487981 */ /* 0x000f24000c1e1d00 */
[----:B------:R-:W-:-:S02]  /*0790*/  IMAD.WIDE.U32 R64, R161, 0x10, R80 ;  /* 0x00000010a1407825 */ /* 0x000fc400078e0050 */
[----:B------:R-:W4:Y:S02]  /*07a0*/  LDG.E.128 R60, desc[UR6][R60.64] ;  /* 0x000000063c3c7981 */ /* 0x000f24000c1e1d00 */
[----:B--2---:R-:W-:Y:S01]  /*07b0*/  IMAD.WIDE R172, R155, 0x4, R172 ;  /* 0x000000049bac7825 */ /* 0x004fe200078e02ac */
[----:B------:R-:W2:Y:S01]  /*07c0*/  @P0 LDC.64 R164, c[0x0][0x2c8] ;  /* 0x0000b200ffa40b82 */ /* 0x000ea20000000a00 */
[----:B------:R-:W4:Y:S02]  /*07d0*/  LDG.E.128 R64, desc[UR6][R64.64] ;  /* 0x0000000640407981 */ /* 0x000f24000c1e1d00 */
[----:B------:R-:W-:Y:S02]  /*07e0*/  IMAD.WIDE.U32 R76, R160, 0x10, R2 ;  /* 0x00000010a04c7825 */ /* 0x000fe400078e0002 */
[----:B------:R-:W4:Y:S02]  /*07f0*/  LDG.E R0, desc[UR6][R172.64] ;  /* 0x00000006ac007981 */ /* 0x000f24000c1e1900 */
[----:B------:R-:W-:-:S02]  /*0800*/  IMAD.WIDE.U32 R80, R159, 0x10, R80 ;  /* 0x000000109f507825 */ /* 0x000fc400078e0050 */
[----:B------:R-:W4:Y:S02]  /*0810*/  LDG.E.128 R76, desc[UR6][R76.64] ;  /* 0x000000064c4c7981 */ /* 0x000f24000c1e1d00 */
[----:B---3--:R-:W-:Y:S02]  /*0820*/  IMAD.WIDE R174, R155, 0x4, R174 ;  /* 0x000000049bae7825 */ /* 0x008fe400078e02ae */
[----:B------:R-:W3:Y:S02]  /*0830*/  LDG.E.128 R80, desc[UR6][R80.64] ;  /* 0x0000000650507981 */ /* 0x000ee4000c1e1d00 */
[----:B------:R-:W-:Y:S02]  /*0840*/  IMAD.WIDE.U32 R84, R159, 0x10, R2 ;  /* 0x000000109f547825 */ /* 0x000fe400078e0002 */
[----:B------:R-:W3:Y:S01]  /*0850*/  LDG.E R163, desc[UR6][R174.64] ;  /* 0x00000006aea37981 */ /* 0x000ee2000c1e1900 */
[----:B------:R-:W2:Y:S03]  /*0860*/  @P0 LDC.64 R2, c[0x0][0x2c8] ;  /* 0x0000b200ff020b82 */ /* 0x000ea60000000a00 */
[----:B------:R-:W3:Y:S01]  /*0870*/  LDG.E.128 R84, desc[UR6][R84.64] ;  /* 0x0000000654547981 */ /* 0x000ee2000c1e1d00 */
[----:B0-----:R-:W-:-:S05]  /*0880*/  @P0 IMAD.WIDE.U32 R166, R161, 0x10, R166 ;  /* 0x00000010a1a60825 */ /* 0x001fca00078e00a6 */
[----:B-----5:R-:W5:Y:S01]  /*0890*/  @P0 LDG.E.128 R36, desc[UR6][R166.64] ;  /* 0x00000006a6240981 */ /* 0x020f62000c1e1d00 */
[----:B-1----:R-:W-:-:S04]  /*08a0*/  @P0 IMAD.WIDE.U32 R168, R162, 0x10, R168 ;  /* 0x00000010a2a80825 */ /* 0x002fc800078e00a8 */
[----:B--2---:R-:W-:Y:S01]  /*08b0*/  @P0 IMAD.WIDE.U32 R164, R160, 0x10, R164 ;  /* 0x00000010a0a40825 */ /* 0x004fe200078e00a4 */
[----:B------:R-:W5:Y:S04]  /*08c0*/  @P0 LDG.E.128 R120, desc[UR6][R168.64] ;  /* 0x00000006a8780981 */ /* 0x000f68000c1e1d00 */
[----:B------:R-:W5:Y:S01]  /*08d0*/  @P0 LDG.E.128 R40, desc[UR6][R164.64] ;  /* 0x00000006a4280981 */ /* 0x000f62000c1e1d00 */
[----:B------:R-:W-:-:S05]  /*08e0*/  @P0 IMAD.WIDE.U32 R2, R159, 0x10, R2 ;  /* 0x000000109f020825 */ /* 0x000fca00078e0002 */
[----:B------:R0:W5:Y:S01]  /*08f0*/  @P0 LDG.E.128 R44, desc[UR6][R2.64] ;  /* 0x00000006022c0981 */ /* 0x000162000c1e1d00 */
[----:B------:R-:W-:Y:S01]  /*0900*/  UMOV UR4, 0xffffffff ;  /* 0xffffffff00047882 */ /* 0x000fe20000000000 */
[----:B------:R-:W-:Y:S02]  /*0910*/  IADD3 R155, R155, UR10, RZ ;  /* 0x0000000a9b9b7c10 */ /* 0x000fe4000fffe0ff */
[----:B------:R-:W-:Y:S02]  /*0920*/  LOP3.LUT P1, RZ, R148, 0x1f, RZ, 0xc0, !PT ;  /* 0x0000001f94ff7812 */ /* 0x000fe4000782c0ff */
[----:B------:R-:W-:Y:S02]  /*0930*/  ISETP.GE.AND P4, PT, R155, UR11, PT ;  /* 0x0000000b9b007c0c */ /* 0x000fe4000bf86270 */
[C---:B----4-:R-:W-:Y:S02]  /*0940*/  PRMT R178, R56.reuse, 0x7632, R178 ;  /* 0x0000763238b27816 */ /* 0x050fe400000000b2 */
[----:B------:R-:W-:-:S02]  /*0950*/  SHF.L.U32 R56, R56, 0x10, RZ ;  /* 0x0000001038387819 */ /* 0x000fc400000006ff */
[----:B------:R-:W-:Y:S01]  /*0960*/  PRMT R182, R57, 0x7632, R182 ;  /* 0x0000763239b67816 */ /* 0x000fe200000000b6 */
[C---:B------:R-:W-:Y:S01]  /*0970*/  IMAD.U32 R189, R68.reuse, 0x10000, RZ ;  /* 0x0001000044bd7824 */ /* 0x040fe200078e00ff */
[----:B------:R-:W-:Y:S02]  /*0980*/  PRMT R191, R68, 0x7632, R191 ;  /* 0x0000763244bf7816 */ /* 0x000fe400000000bf */
[C---:B0-----:R-:W-:Y:S01]  /*0990*/  PRMT R2, R73.reuse, 0x7632, R2 ;  /* 0x0000763249027816 */ /* 0x041fe20000000002 */
[----:B------:R-:W-:Y:S01]  /*09a0*/  IMAD.U32 R202, R73, 0x10000, RZ ;  /* 0x0001000049ca7824 */ /* 0x000fe200078e00ff */
[C---:B------:R-:W-:Y:S02]  /*09b0*/  PRMT R190, R59.reuse, 0x7632, R190 ;  /* 0x000076323bbe7816 */ /* 0x040fe400000000be */
[----:B------:R-:W-:Y:S02]  /*09c0*/  SHF.L.U32 R192, R59, 0x10, RZ ;  /* 0x000000103bc07819 */ /* 0x000fe400000006ff */
[----:B------:R-:W-:-:S02]  /*09d0*/  PRMT R176, R60, 0x7632, R176 ;  /* 0x000076323cb07816 */ /* 0x000fc400000000b0 */
[----:B------:R-:W-:Y:S02]  /*09e0*/  SHF.L.U32 R183, R60, 0x10, RZ ;  /* 0x000000103cb77819 */ /* 0x000fe400000006ff */
[----:B------:R-:W-:Y:S02]  /*09f0*/  PRMT R194, R66, 0x7632, R194 ;  /* 0x0000763242c27816 */ /* 0x000fe400000000c2 */
[----:B------:R-:W-:Y:S02]  /*0a00*/  FSEL R167, R0, RZ, !P3 ;  /* 0x000000ff00a77208 */ /* 0x000fe40005800000 */
[----:B------:R-:W-:Y:S02]  /*0a10*/  SHF.L.U32 R206, R66, 0x10, RZ ;  /* 0x0000001042ce7819 */ /* 0x000fe400000006ff */
[----:B------:R-:W-:Y:S02]  /*0a20*/  PRMT R68, R72, 0x7632, R68 ;  /* 0x0000763248447816 */ /* 0x000fe40000000044 */
[----:B------:R-:W-:-:S02]  /*0a30*/  PRMT R73, R75, 0x7632, R73 ;  /* 0x000076324b497816 */ /* 0x000fc40000000049 */
[----:B------:R-:W-:Y:S02]  /*0a40*/  SHF.L.U32 R200, R75, 0x10, RZ ;  /* 0x000000104bc87819 */ /* 0x000fe400000006ff */
[----:B------:R-:W-:Y:S02]  /*0a50*/  PRMT R60, R64, 0x7632, R60 ;  /* 0x00007632403c7816 */ /* 0x000fe4000000003c */
[----:B------:R-:W-:Y:S02]  /*0a60*/  PRMT R66, R67, 0x7632, R66 ;  /* 0x0000763243427816 */ /* 0x000fe40000000042 */
[----:B------:R-:W-:Y:S02]  /*0a70*/  PRMT R3, R74, 0x7632, R3 ;  /* 0x000076324a037816 */ /* 0x000fe40000000003 */
[C---:B------:R-:W-:Y:S02]  /*0a80*/  PRMT R59, R79.reuse, 0x7632, R59 ;  /* 0x000076324f3b7816 */ /* 0x040fe4000000003b */
[----:B------:R-:W-:-:S02]  /*0a90*/  SHF.L.U32 R181, R79, 0x10, RZ ;  /* 0x000000104fb57819 */ /* 0x000fc400000006ff */
[C---:B---3--:R-:W-:Y:S02]  /*0aa0*/  PRMT R75, R80.reuse, 0x7632, R75 ;  /* 0x00007632504b7816 */ /* 0x048fe4000000004b */
[----:B------:R-:W-:Y:S02]  /*0ab0*/  SHF.L.U32 R198, R80, 0x10, RZ ;  /* 0x0000001050c67819 */ /* 0x000fe400000006ff */
[----:B------:R-:W-:Y:S01]  /*0ac0*/  PRMT R79, R82, 0x7632, R79 ;  /* 0x00007632524f7816 */ /* 0x000fe2000000004f */
[----:B------:R-:W-:Y:S01]  /*0ad0*/  FADD.FTZ R0, -R167, R56 ;  /* 0x00000038a7007221 */ /* 0x000fe20000010100 */
[----:B------:R-:W-:Y:S01]  /*0ae0*/  SHF.L.U32 R182, R182, 0x10, RZ ;  /* 0x00000010b6b67819 */ /* 0x000fe200000006ff */
[----:B------:R-:W-:Y:S01]  /*0af0*/  IMAD.U32 R178, R178, 0x10000, RZ ;  /* 0x00010000b2b27824 */ /* 0x000fe200078e00ff */
[----:B------:R-:W-:Y:S02]  /*0b00*/  SHF.L.U32 R184, R57, 0x10, RZ ;  /* 0x0000001039b87819 */ /* 0x000fe400000006ff */
[----:B------:R-:W-:-:S02]  /*0b10*/  SHF.L.U32 R193, R65, 0x10, RZ ;  /* 0x0000001041c17819 */ /* 0x000fc400000006ff */
[----:B------:R-:W-:Y:S02]  /*0b20*/  SHF.L.U32 R195, R67, 0x10, RZ ;  /* 0x0000001043c37819 */ /* 0x000fe400000006ff */
[C---:B------:R-:W-:Y:S02]  /*0b30*/  PRMT R187, R69.reuse, 0x7632, R187 ;  /* 0x0000763245bb7816 */ /* 0x040fe400000000bb */
[----:B------:R-:W-:Y:S02]  /*0b40*/  SHF.L.U32 R186, R69, 0x10, RZ ;  /* 0x0000001045ba7819 */ /* 0x000fe400000006ff */
[----:B------:R-:W-:Y:S02]  /*0b50*/  SHF.L.U32 R190, R190, 0x10, RZ ;  /* 0x00000010bebe7819 */ /* 0x000fe400000006ff */
[----:B------:R-:W-:Y:S01]  /*0b60*/  SHF.L.U32 R68, R68, 0x10, RZ ;  /* 0x0000001044447819 */ /* 0x000fe200000006ff */
[----:B------:R-:W-:Y:S01]  /*0b70*/  IMAD.U32 R56, R75, 0x10000, RZ ;  /* 0x000100004b387824 */ /* 0x000fe200078e00ff */
[C---:B------:R-:W-:Y:S01]  /*0b80*/  PRMT R188, R58.reuse, 0x7632, R188 ;  /* 0x000076323abc7816 */ /* 0x040fe200000000bc */
[----:B------:R-:W-:Y:S01]  /*0b90*/  IMAD.U32 R58, R58, 0x10000, RZ ;  /* 0x000100003a3a7824 */ /* 0x000fe200078e00ff */
[----:B------:R-:W-:-:S02]  /*0ba0*/  PRMT R69, R77, 0x7632, R69 ;  /* 0x000076324d457816 */ /* 0x000fc40000000045 */
[----:B------:R-:W-:Y:S02]  /*0bb0*/  SHF.L.U32 R177, R77, 0x10, RZ ;  /* 0x000000104db17819 */ /* 0x000fe400000006ff */
[----:B------:R-:W-:Y:S02]  /*0bc0*/  SHF.L.U32 R60, R60, 0x10, RZ ;  /* 0x000000103c3c7819 */ /* 0x000fe400000006ff */
[----:B------:R-:W-:Y:S02]  /*0bd0*/  SHF.L.U32 R66, R66, 0x10, RZ ;  /* 0x0000001042427819 */ /* 0x000fe400000006ff */
[----:B------:R-:W-:Y:S01]  /*0be0*/  SHF.L.U32 R3, R3, 0x10, RZ ;  /* 0x0000001003037819 */ /* 0x000fe200000006ff */
[----:B------:R-:W-:Y:S01]  /*0bf0*/  FADD.FTZ R198, -R167, R198 ;  /* 0x000000c6a7c67221 */ /* 0x000fe20000010100 */
[----:B------:R-:W-:Y:S01]  /*0c00*/  SHF.L.U32 R64, R64, 0x10, RZ ;  /* 0x0000001040407819 */ /* 0x000fe200000006ff */
[----:B------:R-:W-:Y:S01]  /*0c10*/  FMUL.FTZ R75, R32, R183 ;  /* 0x000000b7204b7220 */ /* 0x000fe20000410000 */
[----:B------:R-:W-:-:S02]  /*0c20*/  PRMT R180, R70, 0x7632, R180 ;  /* 0x0000763246b47816 */ /* 0x000fc400000000b4 */
[C---:B------:R-:W-:Y:S02]  /*0c30*/  PRMT R77, R81.reuse, 0x7632, R77 ;  /* 0x00007632514d7816 */ /* 0x040fe4000000004d */
[----:B------:R-:W-:Y:S02]  /*0c40*/  SHF.L.U32 R196, R81, 0x10, RZ ;  /* 0x0000001051c47819 */ /* 0x000fe400000006ff */
[----:B------:R-:W-:Y:S02]  /*0c50*/  SHF.L.U32 R79, R79, 0x10, RZ ;  /* 0x000000104f4f7819 */ /* 0x000fe400000006ff */
[----:B------:R-:W-:Y:S01]  /*0c60*/  SHF.L.U32 R176, R176, 0x10, RZ ;  /* 0x00000010b0b07819 */ /* 0x000fe200000006ff */
[----:B------:R-:W-:Y:S01]  /*0c70*/  FADD.FTZ R80, -R167, R178 ;  /* 0x000000b2a7507221 */ /* 0x000fe20000010100 */
[----:B------:R-:W-:Y:S01]  /*0c80*/  PRMT R173, R61, 0x7632, R173 ;  /* 0x000076323dad7816 */ /* 0x000fe200000000ad */
[----:B------:R-:W-:Y:S01]  /*0c90*/  FMUL.FTZ R0, R163, R0 ;  /* 0x00000000a3007220 */ /* 0x000fe20000410000 */
[----:B------:R-:W-:-:S02]  /*0ca0*/  SHF.L.U32 R172, R61, 0x10, RZ ;  /* 0x000000103dac7819 */ /* 0x000fc400000006ff */
[----:B------:R-:W-:Y:S01]  /*0cb0*/  SHF.L.U32 R81, R82, 0x10, RZ ;  /* 0x0000001052517819 */ /* 0x000fe200000006ff */
[C---:B------:R-:W-:Y:S01]  /*0cc0*/  FADD.FTZ R82, -R167.reuse, R182 ;  /* 0x000000b6a7527221 */ /* 0x040fe20000010100 */
[C---:B------:R-:W-:Y:S01]  /*0cd0*/  PRMT R171, R62.reuse, 0x7632, R171 ;  /* 0x000076323eab7816 */ /* 0x040fe200000000ab */
[C---:B------:R-:W-:Y:S01]  /*0ce0*/  FADD.FTZ R210, -R167.reuse, R190 ;  /* 0x000000bea7d27221 */ /* 0x040fe20000010100 */
[----:B------:R-:W-:Y:S01]  /*0cf0*/  SHF.L.U32 R61, R62, 0x10, RZ ;  /* 0x000000103e3d7819 */ /* 0x000fe200000006ff */
[C---:B------:R-:W-:Y:S01]  /*0d00*/  FADD.FTZ R164, -R167.reuse, R193 ;  /* 0x000000c1a7a47221 */ /* 0x040fe20000010100 */
[----:B------:R-:W-:Y:S01]  /*0d10*/  SHF.L.U32 R168, R72, 0x10, RZ ;  /* 0x0000001048a87819 */ /* 0x000fe200000006ff */
[C---:B------:R-:W-:Y:S01]  /*0d20*/  FADD.FTZ R72, -R167.reuse, R184 ;  /* 0x000000b8a7487221 */ /* 0x040fe20000010100 */
[C---:B------:R-:W-:Y:S01]  /*0d30*/  PRMT R185, R76.reuse, 0x7632, R185 ;  /* 0x000076324cb97816 */ /* 0x040fe200000000b9 */
[C---:B------:R-:W-:Y:S01]  /*0d40*/  FADD.FTZ R166, -R167.reuse, R195 ;  /* 0x000000c3a7a67221 */ /* 0x040fe20000010100 */
[----:B------:R-:W-:Y:S01]  /*0d50*/  SHF.L.U32 R175, R76, 0x10, RZ ;  /* 0x000000104caf7819 */ /* 0x000fe200000006ff */
[----:B------:R-:W-:Y:S01]  /*0d60*/  FADD.FTZ R76, -R167, R192 ;  /* 0x000000c0a74c7221 */ /* 0x000fe20000010100 */
[----:B------:R-:W-:Y:S01]  /*0d70*/  PRMT R62, R65, 0x7632, R62 ;  /* 0x00007632413e7816 */ /* 0x000fe2000000003e */
[C---:B------:R-:W-:Y:S01]  /*0d80*/  FADD.FTZ R178, -R167.reuse, R68 ;  /* 0x00000044a7b27221 */ /* 0x040fe20000010100 */
[----:B------:R-:W-:Y:S01]  /*0d90*/  SHF.L.U32 R204, R74, 0x10, RZ ;  /* 0x000000104acc7819 */ /* 0x000fe200000006ff */
[C---:B------:R-:W-:Y:S01]  /*0da0*/  IMAD.U32 R179, R78.reuse, 0x10000, RZ ;  /* 0x000100004eb37824 */ /* 0x040fe200078e00ff */
[----:B------:R-:W-:Y:S01]  /*0db0*/  PRMT R65, R78, 0x7632, R65 ;  /* 0x000076324e417816 */ /* 0x000fe20000000041 */
[C---:B------:R-:W-:Y:S01]  /*0dc0*/  FADD.FTZ R74, -R167.reuse, R58 ;  /* 0x0000003aa74a7221 */ /* 0x040fe20000010100 */
[C---:B------:R-:W-:Y:S01]  /*0dd0*/  FADD.FTZ R190, -R167.reuse, R60 ;  /* 0x0000003ca7be7221 */ /* 0x040fe20000010100 */
[C---:B------:R-:W-:Y:S01]  /*0de0*/  FADD.FTZ R182, -R167.reuse, R66 ;  /* 0x00000042a7b67221 */ /* 0x040fe20000010100 */
[C---:B------:R-:W-:Y:S01]  /*0df0*/  FADD.FTZ R68, -R167.reuse, R3 ;  /* 0x00000003a7447221 */ /* 0x040fe20000010100 */
[C---:B------:R-:W-:Y:S01]  /*0e00*/  PRMT R205, R84.reuse, 0x7632, R205 ;  /* 0x0000763254cd7816 */ /* 0x040fe200000000cd */
[C---:B------:R-:W-:Y:S01]  /*0e10*/  FADD.FTZ R78, -R167.reuse, R64 ;  /* 0x00000040a74e7221 */ /* 0x040fe20000010100 */
[----:B------:R-:W-:Y:S01]  /*0e20*/  SHF.L.U32 R207, R84, 0x10, RZ ;  /* 0x0000001054cf7819 */ /* 0x000fe200000006ff */
[----:B------:R-:W-:Y:S01]  /*0e30*/  FADD.FTZ R60, -R167, R79 ;  /* 0x0000004fa73c7221 */ /* 0x000fe20000010100 */
[C---:B------:R-:W-:Y:S01]  /*0e40*/  PRMT R193, R86.reuse, 0x7632, R193 ;  /* 0x0000763256c17816 */ /* 0x040fe200000000c1 */
[----:B------:R-:W-:Y:S01]  /*0e50*/  FMUL.FTZ R84, R33, R176 ;  /* 0x000000b021547220 */ /* 0x000fe20000410000 */
[----:B------:R-:W-:Y:S01]  /*0e60*/  SHF.L.U32 R192, R86, 0x10, RZ ;  /* 0x0000001056c07819 */ /* 0x000fe200000006ff */
[----:B------:R-:W-:Y:S01]  /*0e70*/  FADD.FTZ R199, RZ, R75 ;  /* 0x0000004bffc77221 */ /* 0x000fe20000010000 */
[----:B------:R-:W-:Y:S01]  /*0e80*/  SHF.L.U32 R195, R180, 0x10, RZ ;  /* 0x00000010b4c37819 */ /* 0x000fe200000006ff */
[----:B------:R-:W-:Y:S01]  /*0e90*/  FMUL.FTZ R180, R163, R198 ;  /* 0x000000c6a3b47220 */ /* 0x000fe20000410000 */
[----:B------:R-:W-:Y:S01]  /*0ea0*/  PRMT R3, R87, 0x7632, R3 ;  /* 0x0000763257037816 */ /* 0x000fe20000000003 */
[----:B------:R-:W-:Y:S01]  /*0eb0*/  FMUL.FTZ R79, R163, R80 ;  /* 0x00000050a34f7220 */ /* 0x000fe20000410000 */
[----:B------:R-:W-:Y:S01]  /*0ec0*/  SHF.L.U32 R66, R87, 0x10, RZ ;  /* 0x0000001057427819 */ /* 0x000fe200000006ff */
[----:B------:R-:W-:Y:S01]  /*0ed0*/  FMUL.FTZ R87, R163, R82 ;  /* 0x00000052a3577220 */ /* 0x000fe20000410000 */
[----:B------:R-:W-:Y:S01]  /*0ee0*/  SHF.L.U32 R86, R173, 0x10, RZ ;  /* 0x00000010ad567819 */ /* 0x000fe200000006ff */
[----:B------:R-:W-:Y:S01]  /*0ef0*/  FFMA.FTZ R198, R0, R75, RZ ;  /* 0x0000004b00c67223 */ /* 0x000fe200000100ff */
[----:B------:R-:W-:Y:S01]  /*0f00*/  SHF.L.U32 R64, R73, 0x10, RZ ;  /* 0x0000001049407819 */ /* 0x000fe200000006ff */
        /* <DEDUP_REMOVED lines=8> */
[----:B------:R-:W-:Y:S01]  /*0f90*/  PRMT R67, R71, 0x7632, R67 ;  /* 0x0000763247437816 */ /* 0x000fe20000000043 */
[----:B------:R-:W-:Y:S01]  /*0fa0*/  FMUL.FTZ R86, R163, R164 ;  /* 0x000000a4a3567220 */ /* 0x000fe20000410000 */
[----:B------:R-:W-:Y:S01]  /*0fb0*/  SHF.L.U32 R71, R71, 0x10, RZ ;  /* 0x0000001047477819 */ /* 0x000fe200000006ff */
[----:B------:R-:W-:Y:S01]  /*0fc0*/  FADD.FTZ R196, -R167, R196 ;  /* 0x000000c4a7c47221 */ /* 0x000fe20000010100 */
[----:B------:R-:W-:Y:S01]  /*0fd0*/  SHF.L.U32 R188, R188, 0x10, RZ ;  /* 0x00000010bcbc7819 */ /* 0x000fe200000006ff */
[----:B------:R-:W-:Y:S01]  /*0fe0*/  FMUL.FTZ R166, R163, R166 ;  /* 0x000000a6a3a67220 */ /* 0x000fe20000410000 */
[----:B------:R-:W-:Y:S01]  /*0ff0*/  FADD.FTZ R199, R199, R74 ;  /* 0x0000004ac7c77221 */ /* 0x000fe20000010000 */
[----:B------:R-:W-:Y:S01]  /*1000*/  FFMA.FTZ R198, R73, R74, R198 ;  /* 0x0000004a49c67223 */ /* 0x000fe200000100c6 */
[----:B------:R-:W-:Y:S01]  /*1010*/  PRMT R165, R83, 0x7632, R165 ;  /* 0x0000763253a57816 */ /* 0x000fe200000000a5 */
[----:B------:R-:W-:Y:S01]  /*1020*/  FADD.FTZ R127, R186, R127 ;  /* 0x0000007fba7f7221 */ /* 0x000fe20000010000 */
[-C--:B------:R-:W-:Y:S01]  /*1030*/  FFMA.FTZ R95, R86, R186.reuse, R95 ;  /* 0x000000ba565f7223 */ /* 0x080fe2000001005f */
[----:B------:R-:W-:Y:S01]  /*1040*/  FMUL.FTZ R169, R26, R186 ;  /* 0x000000ba1aa97220 */ /* 0x000fe20000410000 */
[----:B------:R-:W-:Y:S01]  /*1050*/  SHF.L.U32 R58, R77, 0x10, RZ ;  /* 0x000000104d3a7819 */ /* 0x000fe200000006ff */
[----:B------:R-:W-:Y:S01]  /*1060*/  FMUL.FTZ R186, R163, R196 ;  /* 0x000000c4a3ba7220 */ /* 0x000fe20000410000 */
[----:B------:R-:W-:Y:S01]  /*1070*/  SHF.L.U32 R171, R171, 0x10, RZ ;  /* 0x00000010abab7819 */ /* 0x000fe200000006ff */
[----:B------:R-:W-:Y:S01]  /*1080*/  FMUL.FTZ R77, R28, R61 ;  /* 0x0000003d1c4d7220 */ /* 0x000fe20000410000 */
[----:B------:R-:W-:Y:S01]  /*1090*/  FADD.FTZ R131, R71, R131 ;  /* 0x0000008347837221 */ /* 0x000fe20000010000 */
[-C--:B------:R-:W-:Y:S01]  /*10a0*/  FFMA.FTZ R99, R166, R71.reuse, R99 ;  /* 0x00000047a6637223 */ /* 0x080fe20000010063 */
[----:B------:R-:W-:Y:S01]  /*10b0*/  FMUL.FTZ R173, R22, R71 ;  /* 0x0000004716ad7220 */ /* 0x000fe20000410000 */
[----:B------:R-:W-:Y:S01]  /*10c0*/  FADD.FTZ R196, R199, R82 ;  /* 0x00000052c7c47221 */ /* 0x000fe20000010000 */
[----:B------:R-:W-:Y:S01]  /*10d0*/  FADD.FTZ R208, -R167, R188 ;  /* 0x000000bca7d07221 */ /* 0x000fe20000010100 */
[----:B------:R-:W-:Y:S01]  /*10e0*/  SHF.L.U32 R62, R62, 0x10, RZ ;  /* 0x000000103e3e7819 */ /* 0x000fe200000006ff */
[----:B------:R-:W-:Y:S01]  /*10f0*/  FFMA.FTZ R71, R87, R82, R198 ;  /* 0x0000005257477223 */ /* 0x000fe200000100c6 */
[----:B------:R-:W-:Y:S01]  /*1100*/  IMAD.U32 R184, R194, 0x10000, RZ ;  /* 0x00010000c2b87824 */ /* 0x000fe200078e00ff */
[----:B------:R-:W-:Y:S01]  /*1110*/  SHF.L.U32 R165, R165, 0x10, RZ ;  /* 0x00000010a5a57819 */ /* 0x000fe200000006ff */
[----:B------:R-:W-:Y:S01]  /*1120*/  FADD.FTZ R194, -R167, R81 ;  /* 0x00000051a7c27221 */ /* 0x000fe20000010100 */
[C---:B------:R-:W-:Y:S01]  /*1130*/  PRMT R57, R63.reuse, 0x7632, R57 ;  /* 0x000076323f397816 */ /* 0x040fe20000000039 */
[----:B------:R-:W-:Y:S01]  /*1140*/  IMAD.U32 R63, R63, 0x10000, RZ ;  /* 0x000100003f3f7824 */ /* 0x000fe200078e00ff */
[----:B------:R-:W-:Y:S01]  /*1150*/  SHF.L.U32 R174, R70, 0x10, RZ ;  /* 0x0000001046ae7819 */ /* 0x000fe200000006ff */
[C---:B------:R-:W-:Y:S01]  /*1160*/  IMAD.U32 R211, R85.reuse, 0x10000, RZ ;  /* 0x0001000055d37824 */ /* 0x040fe200078e00ff */
[----:B------:R-:W-:Y:S01]  /*1170*/  PRMT R209, R85, 0x7632, R209 ;  /* 0x0000763255d17816 */ /* 0x000fe200000000d1 */
[----:B------:R-:W-:Y:S01]  /*1180*/  FMUL.FTZ R81, R29, R171 ;  /* 0x000000ab1d517220 */ /* 0x000fe20000410000 */
[----:B------:R-:W-:Y:S01]  /*1190*/  FADD.FTZ R196, R196, R77 ;  /* 0x0000004dc4c47221 */ /* 0x000fe20000010000 */
[----:B------:R-:W-:Y:S01]  /*11a0*/  SHF.L.U32 R83, R83, 0x10, RZ ;  /* 0x0000001053537819 */ /* 0x000fe200000006ff */
[----:B------:R-:W-:Y:S01]  /*11b0*/  FMUL.FTZ R85, R163, R208 ;  /* 0x000000d0a3557220 */ /* 0x000fe20000410000 */
[----:B------:R-:W-:Y:S01]  /*11c0*/  SHF.L.U32 R70, R2, 0x10, RZ ;  /* 0x0000001002467819 */ /* 0x000fe200000006ff */
[----:B------:R-:W-:Y:S01]  /*11d0*/  FFMA.FTZ R198, R72, R77, R71 ;  /* 0x0000004d48c67223 */ /* 0x000fe20000010047 */
[C---:B------:R-:W-:Y:S01]  /*11e0*/  FADD.FTZ R188, -R167.reuse, R62 ;  /* 0x0000003ea7bc7221 */ /* 0x040fe20000010100 */
[----:B------:R-:W-:Y:S01]  /*11f0*/  FADD.FTZ R62, -R167, R165 ;  /* 0x000000a5a73e7221 */ /* 0x000fe20000010100 */
[----:B------:R-:W-:Y:S01]  /*1200*/  FMUL.FTZ R78, R163, R78 ;  /* 0x0000004ea34e7220 */ /* 0x000fe20000410000 */
[----:B------:R-:W-:-:S02]  /*1210*/  IMAD.U32 R57, R57, 0x10000, RZ ;  /* 0x0001000039397824 */ /* 0x000fc400078e00ff */
[----:B------:R-:W-:Y:S01]  /*1220*/  FMUL.FTZ R165, R30, R63 ;  /* 0x0000003f1ea57220 */ /* 0x000fe20000410000 */
[----:B------:R-:W-:Y:S01]  /*1230*/  FADD.FTZ R196, R196, R81 ;  /* 0x00000051c4c47221 */ /* 0x000fe20000010000 */
[----:B------:R-:W-:Y:S01]  /*1240*/  FMUL.FTZ R76, R163, R76 ;  /* 0x0000004ca34c7220 */ /* 0x000fe20000410000 */
        /* <DEDUP_REMOVED lines=12> */
[----:B------:R-:W-:Y:S01]  /*1310*/  SHF.L.U32 R201, R191, 0x10, RZ ;  /* 0x00000010bfc97819 */ /* 0x000fe200000006ff */
[----:B------:R-:W-:Y:S01]  /*1320*/  FADD.FTZ R125, R189, R125 ;  /* 0x0000007dbd7d7221 */ /* 0x000fe20000010000 */
[-C--:B------:R-:W-:Y:S01]  /*1330*/  FFMA.FTZ R93, R78, R189.reuse, R93 ;  /* 0x000000bd4e5d7223 */ /* 0x080fe2000001005d */
[----:B------:R-:W-:Y:S01]  /*1340*/  FMUL.FTZ R167, R24, R189 ;  /* 0x000000bd18a77220 */ /* 0x000fe20000410000 */
[----:B------:R-:W-:Y:S01]  /*1350*/  FMUL.FTZ R194, R163, R194 ;  /* 0x000000c2a3c27220 */ /* 0x000fe20000410000 */
[----:B------:R-:W-:Y:S01]  /*1360*/  FMUL.FTZ R80, R31, R57 ;  /* 0x000000391f507220 */ /* 0x000fe20000410000 */
[C---:B------:R-:W-:Y:S01]  /*1370*/  FMUL.FTZ R189, R163.reuse, R190 ;  /* 0x000000bea3bd7220 */ /* 0x040fe20000410000 */
[----:B------:R-:W-:Y:S01]  /*1380*/  FADD.FTZ R191, R196, R165 ;  /* 0x000000a5c4bf7221 */ /* 0x000fe20000010000 */
[----:B------:R-:W-:Y:S01]  /*1390*/  FMUL.FTZ R83, R163, R210 ;  /* 0x000000d2a3537220 */ /* 0x000fe20000410000 */
[----:B------:R-:W-:Y:S01]  /*13a0*/  FFMA.FTZ R190, R76, R165, R71 ;  /* 0x000000a54cbe7223 */ /* 0x000fe20000010047 */
[----:B------:R-:W-:Y:S01]  /*13b0*/  SHF.L.U32 R203, R187, 0x10, RZ ;  /* 0x00000010bbcb7819 */ /* 0x000fe200000006ff */
[----:B------:R-:W-:Y:S01]  /*13c0*/  FADD.FTZ R145, R192, R145 ;  /* 0x00000091c0917221 */ /* 0x000fe20000010000 */
[----:B------:R-:W-:Y:S01]  /*13d0*/  SHF.L.U32 R197, R67, 0x10, RZ ;  /* 0x0000001043c57819 */ /* 0x000fe200000006ff */
[-C--:B------:R-:W-:Y:S01]  /*13e0*/  FFMA.FTZ R113, R194, R192.reuse, R113 ;  /* 0x000000c0c2717223 */ /* 0x080fe20000010071 */
        /* <DEDUP_REMOVED lines=34> */
[----:B------:R-:W-:Y:S01]  /*1610*/  FADD.FTZ R118, R57, R118 ;  /* 0x0000007639767221 */ /* 0x000fe20000010000 */
[----:B------:R-:W-:Y:S01]  /*1620*/  FFMA.FTZ R90, R83, R57, R90 ;  /* 0x00000039535a7223 */ /* 0x000fe2000001005a */
        /* <DEDUP_REMOVED lines=76> */
[----:B------:R-:W-:Y:S01]  /*1af0*/  SHF.L.U32 R61, R209, 0x10, RZ ;  /* 0x00000010d13d7819 */ /* 0x000fe200000006ff */
[----:B------:R-:W-:Y:S01]  /*1b00*/  FADD.FTZ R56, R57, R202 ;  /* 0x000000ca39387221 */ /* 0x000fe20000010000 */
[----:B------:R-:W-:Y:S01]  /*1b10*/  FMUL.FTZ R185, R10, R211 ;  /* 0x000000d30ab97220 */ /* 0x000fe20000410000 */
[----:B------:R-:W-:Y:S01]  /*1b20*/  FFMA.FTZ R57, R205, R202, R2 ;  /* 0x000000cacd397223 */ /* 0x000fe20000010002 */
[----:B------:R-:W-:Y:S01]  /*1b30*/  FADD.FTZ R141, R207, R141 ;  /* 0x0000008dcf8d7221 */ /* 0x000fe20000010000 */
[----:B------:R-:W-:Y:S01]  /*1b40*/  FFMA.FTZ R109, R180, R207, R109 ;  /* 0x000000cfb46d7223 */ /* 0x000fe2000001006d */
        /* <DEDUP_REMOVED lines=14> */
[----:B------:R-:W-:Y:S02]  /*1c30*/  IMAD.U32 R3, R3, 0x10000, RZ ;  /* 0x0001000003037824 */ /* 0x000fe400078e00ff */
        /* <DEDUP_REMOVED lines=36> */
.L_x_774:
[----:B------:R-:W-:Y:S01]  /*1e80*/  LOP3.LUT P5, RZ, R170, 0xff, RZ, 0xc0, !PT ;  /* 0x000000ffaaff7812 */ /* 0x000fe200078ac0ff */
[----:B-1----:R-:W-:Y:S01]  /*1e90*/  FADD.FTZ R2, R57, R2 ;  /* 0x0000000239027221 */ /* 0x002fe20000010000 */
[----:B--2---:R-:W-:Y:S01]  /*1ea0*/  FADD.FTZ R3, R59, R56 ;  /* 0x000000383b037221 */ /* 0x004fe20000010000 */
[----:B------:R-:W-:Y:S10]  /*1eb0*/  @P1 BRA `(.L_x_762) ;  /* 0x0000000000241947 */ /* 0x000ff40003800000 */
[----:B------:R-:W1:Y:S01]  /*1ec0*/  S2UR UR5, SR_CgaCtaId ;  /* 0x00000000000579c3 */ /* 0x000e620000008800 */
[----:B------:R-:W-:Y:S01]  /*1ed0*/  SHF.R.U32.HI R56, RZ, 0x5, R148 ;  /* 0x00000005ff387819 */ /* 0x000fe20000011694 */
[----:B------:R-:W-:-:S03]  /*1ee0*/  UMOV UR4, 0x400 ;  /* 0x0000040000047882 */ /* 0x000fc60000000000 */
[----:B0-----:R-:W-:-:S04]  /*1ef0*/  LOP3.LUT R57, R56, 0x7fffff8, RZ, 0xc0, !PT ;  /* 0x07fffff838397812 */ /* 0x001fc800078ec0ff */
[----:B------:R-:W-:-:S04]  /*1f00*/  @!P5 IADD3 R57, R57, 0x8, RZ ;  /* 0x000000083939d810 */ /* 0x000fc80007ffe0ff */
[----:B------:R-:W-:Y:S01]  /*1f10*/  LOP3.LUT R56, R57, 0x7, R56, 0xf8, !PT ;  /* 0x0000000739387812 */ /* 0x000fe200078ef838 */
[----:B-1----:R-:W-:-:S06]  /*1f20*/  ULEA UR4, UR5, UR4, 0x18 ;  /* 0x0000000405047291 */ /* 0x002fcc000f8ec03f */
[----:B------:R-:W-:-:S05]  /*1f30*/  LEA R56, R56, UR4, 0x3 ;  /* 0x0000000438387c11 */ /* 0x000fca000f8e18ff */
[----:B------:R1:W-:Y:S02]  /*1f40*/  STS.64 [R56+0x8000], R2 ;  /* 0x0080000238007388 */ /* 0x0003e40000000a00 */
.L_x_762:
[----:B------:R-:W-:Y:S01]  /*1f50*/  UISETP.NE.AND UP0, UPT, UR16, URZ, UPT ;  /* 0x0000003f1000728c */ /* 0x000fe2000bf05270 */
[----:B-1----:R-:W-:Y:S02]  /*1f60*/  SHF.R.U32.HI R2, RZ, 0x5, R148 ;  /* 0x00000005ff027819 */ /* 0x002fe40000011694 */
[----:B------:R-:W-:Y:S02]  /*1f70*/  ISETP.NE.U32.AND P1, PT, RZ, UR12, PT ;  /* 0x0000000cff007c0c */ /* 0x000fe4000bf25070 */
[----:B------:R-:W-:Y:S02]  /*1f80*/  LOP3.LUT R2, R2, 0x7fffff8, RZ, 0xc0, !PT ;  /* 0x07fffff802027812 */ /* 0x000fe400078ec0ff */
[----:B------:R-:W-:Y:S01]  /*1f90*/  PLOP3.LUT P3, PT, PT, PT, UP0, 0x80, 0x0 ;  /* 0x000000000000781c */ /* 0x000fe20003f6f008 */
[----:B------:R-:W-:Y:S05]  /*1fa0*/  WARPSYNC.ALL ;  /* 0x0000000000007948 */ /* 0x000fea0003800000 */
[----:B------:R-:W1:Y:S08]  /*1fb0*/  S2UR UR5, SR_CgaCtaId ;  /* 0x00000000000579c3 */ /* 0x000e700000008800 */
[----:B------:R-:W-:Y:S01]  /*1fc0*/  BAR.SYNC.DEFER_BLOCKING 0x0 ;  /* 0x0000000000007b1d */ /* 0x000fe20000010000 */
[----:B------:R-:W-:-:S02]  /*1fd0*/  @!P5 IADD3 R2, R2, 0x8, RZ ;  /* 0x000000080202d810 */ /* 0x000fc40007ffe0ff */
[----:B------:R-:W-:Y:S02]  /*1fe0*/  ISETP.NE.AND.EX P1, PT, RZ, UR13, PT, P1 ;  /* 0x0000000dff007c0c */ /* 0x000fe4000bf25310 */
[----:B------:R-:W-:Y:S01]  /*1ff0*/  ISETP.NE.U32.AND P2, PT, RZ, UR14, PT ;  /* 0x0000000eff007c0c */ /* 0x000fe2000bf45070 */
[----:B------:R-:W-:-:S03]  /*2000*/  UMOV UR4, 0x400 ;  /* 0x0000040000047882 */ /* 0x000fc60000000000 */
[----:B------:R-:W-:Y:S01]  /*2010*/  ISETP.NE.AND.EX P2, PT, RZ, UR15, PT, P2 ;  /* 0x0000000fff007c0c */ /* 0x000fe2000bf45320 */
        /* <DEDUP_REMOVED lines=33> */
[----:B------:R-:W-:Y:S01]  /*2230*/  FADD.FTZ R74, R74, -R73 ;  /* 0x800000494a4a7221 */ /* 0x000fe20000010000 */
[--C-:B------:R-:W-:Y:S01]  /*2240*/  FFMA.FTZ R0, R0, R56, R3.reuse ;  /* 0x0000003800007223 */ /* 0x100fe20000010003 */
[C---:B------:R-:W-:Y:S01]  /*2250*/  FMUL.FTZ R67, R163.reuse, R2 ;  /* 0x00000002a3437220 */ /* 0x040fe20000410000 */
[----:B------:R-:W-:Y:S01]  /*2260*/  FMUL.FTZ R59, R163, R76 ;  /* 0x0000004ca33b7220 */ /* 0x000fe20000410000 */
[----:B------:R-:W-:Y:S01]  /*2270*/  @P0 PRMT R2, R122, 0x7632, R2 ;  /* 0x000076327a020816 */ /* 0x000fe20000000002 */
[-CC-:B------:R-:W-:Y:S01]  /*2280*/  FFMA.FTZ R79, R79, R56.reuse, R3.reuse ;  /* 0x000000384f4f7223 */ /* 0x180fe20000010003 */
[-CC-:B------:R-:W-:Y:S01]  /*2290*/  FFMA.FTZ R87, R87, R56.reuse, R3.reuse ;  /* 0x0000003857577223 */ /* 0x180fe20000010003 */
[----:B------:R-:W-:Y:S01]  /*22a0*/  @P0 FADD.FTZ R59, R59, R60 ;  /* 0x0000003c3b3b0221 */ /* 0x000fe20000010000 */
[-CC-:B------:R-:W-:Y:S01]  /*22b0*/  FFMA.FTZ R83, R83, R56.reuse, R3.reuse ;  /* 0x0000003853537223 */ /* 0x180fe20000010003 */
[----:B------:R-:W-:Y:S01]  /*22c0*/  @P0 IMAD.U32 R60, R2, 0x10000, RZ ;  /* 0x00010000023c0824 */ /* 0x000fe200078e00ff */
[----:B------:R-:W-:Y:S01]  /*22d0*/  @P0 SHF.L.U32 R2, R121, 0x10, RZ ;  /* 0x0000001079020819 */ /* 0x000fe200000006ff */
        /* <DEDUP_REMOVED lines=24> */
[----:B------:R-:W-:Y:S01]  /*2460*/  FMUL.FTZ R57, R163, R74 ;  /* 0x0000004aa3397220 */ /* 0x000fe20000410000 */
[----:B------:R-:W-:Y:S01]  /*2470*/  FADD.FTZ R72, R77, -R72 ;  /* 0x800000484d487221 */ /* 0x000fe20000010000 */
[----:B------:R-:W-:Y:S01]  /*2480*/  @P0 PRMT R3, R123, 0x7632, R3 ;  /* 0x000076327b030816 */ /* 0x000fe20000000003 */
[----:B------:R-:W-:Y:S01]  /*2490*/  FADD.FTZ R84, R84, -R79 ;  /* 0x8000004f54547221 */ /* 0x000fe20000010000 */
[----:B------:R-:W-:Y:S01]  /*24a0*/  @P0 FADD.FTZ R57, R57, R2 ;  /* 0x0000000239390221 */ /* 0x000fe20000010000 */
[----:B------:R-:W-:Y:S01]  /*24b0*/  FMUL.FTZ R58, R163, R72 ;  /* 0x00000048a33a7220 */ /* 0x000fe20000410000 */
[----:B------:R-:W-:Y:S01]  /*24c0*/  @P0 SHF.L.U32 R65, R3, 0x10, RZ ;  /* 0x0000001003410819 */ /* 0x000fe200000006ff */
[----:B------:R-:W-:Y:S01]  /*24d0*/  FADD.FTZ R0, R75, -R0 ;  /* 0x800000004b007221 */ /* 0x000fe20000010000 */
[----:B------:R-:W-:Y:S01]  /*24e0*/  @P0 PRMT R2, R120, 0x7632, R2 ;  /* 0x0000763278020816 */ /* 0x000fe20000000002 */
[----:B------:R-:W-:Y:S01]  /*24f0*/  @P0 FADD.FTZ R58, R58, R61 ;  /* 0x0000003d3a3a0221 */ /* 0x000fe20000010000 */
[----:B------:R-:W-:Y:S01]  /*2500*/  @P0 PRMT R3, R121, 0x7632, R3 ;  /* 0x0000763279030816 */ /* 0x000fe20000000003 */
[----:B------:R-:W-:Y:S01]  /*2510*/  FMUL.FTZ R63, R163, R84 ;  /* 0x00000054a33f7220 */ /* 0x000fe20000410000 */
[----:B------:R-:W-:Y:S01]  /*2520*/  @P0 SHF.L.U32 R2, R2, 0x10, RZ ;  /* 0x0000001002020819 */ /* 0x000fe200000006ff */
[----:B------:R-:W-:Y:S01]  /*2530*/  @P0 FADD.FTZ R67, R67, R60 ;  /* 0x0000003c43430221 */ /* 0x000fe20000010000 */
[----:B------:R-:W-:Y:S01]  /*2540*/  @P0 SHF.L.U32 R61, R3, 0x10, RZ ;  /* 0x00000010033d0819 */ /* 0x000fe200000006ff */
[----:B------:R-:W-:Y:S01]  /*2550*/  FMUL.FTZ R56, R163, R0 ;  /* 0x00000000a3387220 */ /* 0x000fe20000410000 */
[----:B------:R-:W-:Y:S01]  /*2560*/  @P0 SHF.L.U32 R3, R120, 0x10, RZ ;  /* 0x0000001078030819 */ /* 0x000fe200000006ff */
[----:B------:R-:W-:Y:S01]  /*2570*/  FADD.FTZ R164, R171, -R164 ;  /* 0x800000a4aba47221 */ /* 0x000fe20000010000 */
[----:B------:R-:W-:Y:S01]  /*2580*/  @P0 PRMT R60, R39, 0x7632, R60 ;  /* 0x00007632273c0816 */ /* 0x000fe2000000003c */
[--C-:B------:R-:W-:Y:S01]  /*2590*/  @P0 FADD.FTZ R63, R63, R2.reuse ;  /* 0x000000023f3f0221 */ /* 0x100fe20000010000 */
[----:B------:R-:W-:Y:S01]  /*25a0*/  @P0 PRMT R2, R36, 0x7632, R2 ;  /* 0x0000763224020816 */ /* 0x000fe20000000002 */
[----:B------:R-:W-:Y:S01]  /*25b0*/  FADD.FTZ R190, R190, -R189 ;  /* 0x800000bdbebe7221 */ /* 0x000fe20000010000 */
[----:B------:R-:W-:Y:S01]  /*25c0*/  @P0 FADD.FTZ R56, R56, R3 ;  /* 0x0000000338380221 */ /* 0x000fe20000010000 */
[----:B------:R-:W-:Y:S01]  /*25d0*/  @P0 IMAD.U32 R64, R60, 0x10000, RZ ;  /* 0x000100003c400824 */ /* 0x000fe200078e00ff */
[----:B------:R-:W-:Y:S01]  /*25e0*/  @P0 SHF.L.U32 R3, R38, 0x10, RZ ;  /* 0x0000001026030819 */ /* 0x000fe200000006ff */
[----:B------:R-:W-:Y:S01]  /*25f0*/  FADD.FTZ R184, R184, -R193 ;  /* 0x800000c1b8b87221 */ /* 0x000fe20000010000 */
[----:B------:R-:W-:Y:S01]  /*2600*/  @P0 PRMT R60, R38, 0x7632, R60 ;  /* 0x00007632263c0816 */ /* 0x000fe2000000003c */
[C---:B------:R-:W-:Y:S01]  /*2610*/  FMUL.FTZ R164, R163.reuse, R164 ;  /* 0x000000a4a3a47220 */ /* 0x040fe20000410000 */
[----:B------:R-:W-:Y:S01]  /*2620*/  FADD.FTZ R62, R82, -R87 ;  /* 0x80000057523e7221 */ /* 0x000fe20000010000 */
[----:B------:R-:W-:Y:S01]  /*2630*/  FMUL.FTZ R87, R163, R190 ;  /* 0x000000bea3577220 */ /* 0x000fe20000410000 */
[----:B------:R-:W-:-:S02]  /*2640*/  @P0 IMAD.U32 R2, R2, 0x10000, RZ ;  /* 0x0001000002020824 */ /* 0x000fc400078e00ff */
[----:B------:R-:W-:Y:S01]  /*2650*/  FADD.FTZ R78, R167, -R78 ;  /* 0x8000004ea74e7221 */ /* 0x000fe20000010000 */
[----:B------:R-:W-:Y:S01]  /*2660*/  @P0 SHF.L.U32 R60, R60, 0x10, RZ ;  /* 0x000000103c3c0819 */ /* 0x000fe200000006ff */
[----:B------:R-:W-:Y:S01]  /*2670*/  FMUL.FTZ R167, R163, R184 ;  /* 0x000000b8a3a77220 */ /* 0x000fe20000410000 */
[--C-:B------:R-:W-:Y:S01]  /*2680*/  @P0 FADD.FTZ R164, R164, R3.reuse ;  /* 0x00000003a4a40221 */ /* 0x100fe20000010000 */
[----:B------:R-:W-:Y:S01]  /*2690*/  @P0 PRMT R3, R37, 0x7632, R3 ;  /* 0x0000763225030816 */ /* 0x000fe20000000003 */
[----:B------:R-:W-:Y:S01]  /*26a0*/  FADD.FTZ R188, R188, -R191 ;  /* 0x800000bfbcbc7221 */ /* 0x000fe20000010000 */
[--C-:B------:R-:W-:Y:S01]  /*26b0*/  @P0 FADD.FTZ R87, R87, R2.reuse ;  /* 0x0000000257570221 */ /* 0x100fe20000010000 */
[----:B------:R-:W-:Y:S01]  /*26c0*/  @P0 PRMT R2, R41, 0x7632, R2 ;  /* 0x0000763229020816 */ /* 0x000fe20000000002 */
[----:B------:R-:W-:Y:S01]  /*26d0*/  FADD.FTZ R192, R192, -R199 ;  /* 0x800000c7c0c07221 */ /* 0x000fe20000010000 */
[----:B------:R-:W-:Y:S01]  /*26e0*/  @P0 FADD.FTZ R167, R167, R60 ;  /* 0x0000003ca7a70221 */ /* 0x000fe20000010000 */
[----:B------:R-:W-:Y:S01]  /*26f0*/  @P0 SHF.L.U32 R60, R3, 0x10, RZ ;  /* 0x00000010033c0819 */ /* 0x000fe200000006ff */
[----:B------:R-:W-:Y:S01]  /*2700*/  FADD.FTZ R66, R80, -R83 ;  /* 0x8000005350427221 */ /* 0x000fe20000010000 */
[C---:B------:R-:W-:Y:S01]  /*2710*/  FMUL.FTZ R165, R163.reuse, R188 ;  /* 0x000000bca3a57220 */ /* 0x040fe20000410000 */
[----:B------:R-:W-:Y:S01]  /*2720*/  @P0 SHF.L.U32 R3, R36, 0x10, RZ ;  /* 0x0000001024030819 */ /* 0x000fe200000006ff */
[C---:B------:R-:W-:Y:S01]  /*2730*/  FMUL.FTZ R84, R163.reuse, R78 ;  /* 0x0000004ea3547220 */ /* 0x040fe20000410000 */
[----:B------:R-:W-:Y:S01]  /*2740*/  FMUL.FTZ R81, R163, R192 ;  /* 0x000000c0a3517220 */ /* 0x000fe20000410000 */
[----:B------:R-:W-:-:S02]  /*2750*/  @P0 IMAD.U32 R2, R2, 0x10000, RZ ;  /* 0x0001000002020824 */ /* 0x000fc400078e00ff */
[C---:B------:R-:W-:Y:S01]  /*2760*/  FMUL.FTZ R62, R163.reuse, R62 ;  /* 0x0000003ea33e7220 */ /* 0x040fe20000410000 */
[----:B------:R-:W-:Y:S01]  /*2770*/  FMUL.FTZ R66, R163, R66 ;  /* 0x00000042a3427220 */ /* 0x000fe20000410000 */
[----:B------:R-:W-:Y:S01]  /*2780*/  @P0 FADD.FTZ R165, R165, R60 ;  /* 0x0000003ca5a50221 */ /* 0x000fe20000010000 */
[----:B------:R-:W-:Y:S01]  /*2790*/  FADD.FTZ R166, R173, -R166 ;  /* 0x800000a6ada67221 */ /* 0x000fe20000010000 */
        /* <DEDUP_REMOVED lines=9> */
[----:B------:R-:W-:Y:S01]  /*2830*/  @P0 FADD.FTZ R66, R66, R65 ;  /* 0x0000004142420221 */ /* 0x000fe20000010000 */
[----:B------:R-:W-:Y:S01]  /*2840*/  @P0 SHF.L.U32 R61, R39, 0x10, RZ ;  /* 0x00000010273d0819 */ /* 0x000fe200000006ff */
[----:B------:R-:W-:Y:S01]  /*2850*/  FADD.FTZ R196, R196, -R201 ;  /* 0x800000c9c4c47221 */ /* 0x000fe20000010000 */
[----:B------:R-:W-:Y:S01]  /*2860*/  FMUL.FTZ R166, R163, R166 ;  /* 0x000000a6a3a67220 */ /* 0x000fe20000410000 */
[----:B------:R-:W-:Y:S01]  /*2870*/  @P0 SHF.L.U32 R65, R60, 0x10, RZ ;  /* 0x000000103c410819 */ /* 0x000fe200000006ff */
[----:B------:R-:W-:Y:S01]  /*2880*/  FADD.FTZ R86, R169, -R86 ;  /* 0x80000056a9567221 */ /* 0x000fe20000010000 */
[----:B------:R-:W-:Y:S01]  /*2890*/  @P0 SHF.L.U32 R60, R3, 0x10, RZ ;  /* 0x00000010033c0819 */ /* 0x000fe200000006ff */
[----:B------:R-:W-:Y:S01]  /*28a0*/  FMUL.FTZ R169, R163, R182 ;  /* 0x000000b6a3a97220 */ /* 0x000fe20000410000 */
[----:B------:R-:W-:Y:S01]  /*28b0*/  @P0 SHF.L.U32 R3, R41, 0x10, RZ ;  /* 0x0000001029030819 */ /* 0x000fe200000006ff */
[C---:B------:R-:W-:Y:S01]  /*28c0*/  FMUL.FTZ R77, R163.reuse, R178 ;  /* 0x000000b2a34d7220 */ /* 0x040fe20000410000 */
[----:B------:R-:W-:Y:S01]  /*28d0*/  @P0 SHF.L.U32 R2, R2, 0x10, RZ ;  /* 0x0000001002020819 */ /* 0x000fe200000006ff */
[----:B------:R-:W-:Y:S01]  /*28e0*/  FMUL.FTZ R76, R163, R172 ;  /* 0x000000aca34c7220 */ /* 0x000fe20000410000 */
[----:B------:R-:W-:Y:S01]  /*28f0*/  FADD.FTZ R176, R181, -R176 ;  /* 0x800000b0b5b07221 */ /* 0x000fe20000010000 */
[----:B------:R-:W-:Y:S01]  /*2900*/  FMUL.FTZ R83, R163, R196 ;  /* 0x000000c4a3537220 */ /* 0x000fe20000410000 */
[----:B------:R-:W-:Y:S01]  /*2910*/  @P0 FADD.FTZ R166, R166, R61 ;  /* 0x0000003da6a60221 */ /* 0x000fe20000010000 */
[----:B------:R-:W-:Y:S01]  /*2920*/  FADD.FTZ R168, R175, -R168 ;  /* 0x800000a8afa87221 */ /* 0x000fe20000010000 */
[----:B------:R-:W-:Y:S01]  /*2930*/  @P0 SHF.L.U32 R61, R37, 0x10, RZ ;  /* 0x00000010253d0819 */ /* 0x000fe200000006ff */
[----:B------:R-:W-:Y:S01]  /*2940*/  FMUL.FTZ R86, R163, R86 ;  /* 0x00000056a3567220 */ /* 0x000fe20000410000 */
        /* <DEDUP_REMOVED lines=40> */
[----:B------:R-:W-:Y:S01]  /*2bd0*/  @P0 SHF.L.U32 R60, R60, 0x10, RZ ;  /* 0x000000103c3c0819 */ /* 0x000fe200000006ff */
[----:B------:R-:W-:Y:S01]  /*2be0*/  FADD.FTZ R206, R206, -R209 ;  /* 0x800000d1cece7221 */ /* 0x000fe20000010000 */
[C---:B------:R-:W-:Y:S01]  /*2bf0*/  FMUL.FTZ R71, R163.reuse, R202 ;  /* 0x000000caa3477220 */ /* 0x040fe20000410000 */
[----:B------:R-:W-:Y:S01]  /*2c00*/  FMUL.FTZ R73, R163, R186 ;  /* 0x000000baa3497220 */ /* 0x000fe20000410000 */
[----:B------:R-:W-:Y:S01]  /*2c10*/  @P0 FADD.FTZ R82, R82, R65 ;  /* 0x0000004152520221 */ /* 0x000fe20000010000 */
[----:B------:R-:W-:Y:S01]  /*2c20*/  @P0 SHF.L.U32 R65, R61, 0x10, RZ ;  /* 0x000000103d410819 */ /* 0x000fe200000006ff */
[C---:B------:R-:W-:Y:S01]  /*2c30*/  FMUL.FTZ R0, R163.reuse, R180 ;  /* 0x000000b4a3007220 */ /* 0x040fe20000410000 */
        /* <DEDUP_REMOVED lines=40> */
[----:B------:R-:W-:Y:S01]  /*2ec0*/  @P1 PRMT R49, R69, 0x7610, R49 ;  /* 0x0000761045311816 */ /* 0x000fe20000000031 */
[----:B0-----:R-:W-:Y:S01]  /*2ed0*/  @P2 IMAD.WIDE.U32 R64, R162, 0x10, R64 ;  /* 0x00000010a2402825 */ /* 0x001fe200078e0040 */
[----:B------:R-:W-:-:S02]  /*2ee0*/  @P1 F2FP.BF16.F32.PACK_AB R170, RZ, R164 ;  /* 0x000000a4ffaa123e */ /* 0x000fc400000010ff */
[----:B------:R-:W-:Y:S02]  /*2ef0*/  @P1 PRMT R49, R49, 0x5410, R163 ;  /* 0x0000541031311816 */ /* 0x000fe400000000a3 */
        /* <DEDUP_REMOVED lines=9> */
[--C-:B-1----:R-:W-:Y:S01]  /*2f90*/  IMAD.WIDE.U32 R162, R162, 0x10, R2.reuse ;  /* 0x00000010a2a27825 */ /* 0x102fe200078e0002 */
[----:B------:R-:W-:Y:S02]  /*2fa0*/  @P1 F2FP.BF16.F32.PACK_AB R173, RZ, R169 ;  /* 0x000000a9ffad123e */ /* 0x000fe400000010ff */
[----:B------:R-:W-:Y:S01]  /*2fb0*/  @P1 F2FP.BF16.F32.PACK_AB R171, RZ, R167 ;  /* 0x000000a7ffab123e */ /* 0x000fe200000010ff */
[----:B------:R-:W-:Y:S01]  /*2fc0*/  IMAD.WIDE.U32 R66, R161, 0x10, R2 ;  /* 0x00000010a1427825 */ /* 0x000fe200078e0002 */
[----:B------:R0:W-:Y:S01]  /*2fd0*/  STG.E.128 desc[UR6][R162.64], R56 ;  /* 0x00000038a2007986 */ /* 0x0001e2000c101d06 */
[----:B------:R-:W-:-:S02]  /*2fe0*/  @P1 F2FP.BF16.F32.PACK_AB R168, RZ, R87 ;  /* 0x00000057ffa8123e */ /* 0x000fc400000010ff */
[----:B------:R-:W-:Y:S02]  /*2ff0*/  @P1 PRMT R51, R172, 0x7610, R51 ;  /* 0x00007610ac331816 */ /* 0x000fe40000000033 */
[----:B------:R-:W-:Y:S02]  /*3000*/  @P1 PRMT R50, R170, 0x7610, R50 ;  /* 0x00007610aa321816 */ /* 0x000fe40000000032 */
[----:B------:R-:W-:Y:S01]  /*3010*/  @P1 PRMT R48, R68, 0x7610, R48 ;  /* 0x0000761044301816 */ /* 0x000fe20000000030 */
[----:B--2---:R-:W-:Y:S01]  /*3020*/  @P1 IMAD.WIDE.U32 R68, R161, 0x10, R60 ;  /* 0x00000010a1441825 */ /* 0x004fe200078e003c */
[----:B------:R-:W-:Y:S02]  /*3030*/  @P2 PRMT R55, R55, 0x5410, R181 ;  /* 0x0000541037372816 */ /* 0x000fe400000000b5 */
[----:B------:R-:W-:Y:S02]  /*3040*/  @P2 PRMT R54, R54, 0x5410, R179 ;  /* 0x0000541036362816 */ /* 0x000fe400000000b3 */
[----:B------:R-:W-:-:S02]  /*3050*/  @P2 PRMT R53, R53, 0x5410, R177 ;  /* 0x0000541035352816 */ /* 0x000fc400000000b1 */
[----:B------:R-:W-:Y:S02]  /*3060*/  @P2 PRMT R52, R52, 0x5410, R175 ;  /* 0x0000541034342816 */ /* 0x000fe400000000af */
[----:B------:R-:W-:Y:S01]  /*3070*/  @P1 PRMT R51, R51, 0x5410, R173 ;  /* 0x0000541033331816 */ /* 0x000fe200000000ad */
[----:B0-----:R-:W0:Y:S01]  /*3080*/  @P2 LDC.64 R58, c[0x0][0x300] ;  /* 0x0000c000ff3a2b82 */ /* 0x001e220000000a00 */
[----:B------:R-:W-:Y:S01]  /*3090*/  @P1 PRMT R50, R50, 0x5410, R171 ;  /* 0x0000541032321816 */ /* 0x000fe200000000ab */
[----:B------:R1:W-:Y:S01]  /*30a0*/  @P2 STG.E.128 desc[UR6][R64.64], R52 ;  /* 0x0000003440002986 */ /* 0x0003e2000c101d06 */
[----:B------:R-:W-:Y:S02]  /*30b0*/  @P1 PRMT R48, R48, 0x5410, R168 ;  /* 0x0000541030301816 */ /* 0x000fe400000000a8 */
[----:B------:R-:W-:Y:S02]  /*30c0*/  F2FP.BF16.F32.PACK_AB R63, R169, R166 ;  /* 0x000000a6a93f723e */ /* 0x000fe400000010ff */
[----:B------:R-:W-:Y:S01]  /*30d0*/  F2FP.BF16.F32.PACK_AB R62, R167, R164 ;  /* 0x000000a4a73e723e */ /* 0x000fe200000010ff */
[----:B------:R-:W2:Y:S01]  /*30e0*/  @P1 LDC.64 R56, c[0x0][0x308] ;  /* 0x0000c200ff381b82 */ /* 0x000ea20000000a00 */
[----:B------:R-:W-:Y:S01]  /*30f0*/  F2FP.BF16.F32.PACK_AB R61, R165, R86 ;  /* 0x00000056a53d723e */ /* 0x000fe200000010ff */
[----:B------:R-:W-:Y:S01]  /*3100*/  @P1 STG.E.128 desc[UR6][R68.64], R48 ;  /* 0x0000003044001986 */ /* 0x000fe2000c101d06 */
[----:B------:R-:W-:-:S02]  /*3110*/  F2FP.BF16.F32.PACK_AB R60, R87, R84 ;  /* 0x00000054573c723e */ /* 0x000fc400000010ff */
[----:B------:R-:W-:Y:S02]  /*3120*/  @P2 F2FP.BF16.F32.PACK_AB R166, RZ, R166 ;  /* 0x000000a6ffa6223e */ /* 0x000fe400000010ff */
[----:B------:R-:W-:Y:S01]  /*3130*/  @P2 F2FP.BF16.F32.PACK_AB R164, RZ, R164 ;  /* 0x000000a4ffa4223e */ /* 0x000fe200000010ff */
[----:B------:R3:W-:Y:S01]  /*3140*/  STG.E.128 desc[UR6][R66.64], R60 ;  /* 0x0000003c42007986 */ /* 0x0007e2000c101d06 */
[----:B------:R-:W-:Y:S02]  /*3150*/  @P2 F2FP.BF16.F32.PACK_AB R86, RZ, R86 ;  /* 0x00000056ff56223e */ /* 0x000fe400000010ff */
[----:B------:R-:W-:Y:S02]  /*3160*/  @P2 F2FP.BF16.F32.PACK_AB R84, RZ, R84 ;  /* 0x00000054ff54223e */ /* 0x000fe400000010ff */
[----:B-1----:R-:W-:Y:S02]  /*3170*/  @P1 F2FP.BF16.F32.PACK_AB R64, RZ, R85 ;  /* 0x00000055ff40123e */ /* 0x002fe400000010ff */
[----:B------:R-:W-:-:S02]  /*3180*/  @P2 F2FP.BF16.F32.PACK_AB R169, RZ, R169 ;  /* 0x000000a9ffa9223e */ /* 0x000fc400000010ff */
[----:B------:R-:W-:Y:S02]  /*3190*/  @P2 F2FP.BF16.F32.PACK_AB R167, RZ, R167 ;  /* 0x000000a7ffa7223e */ /* 0x000fe400000010ff */
[----:B------:R-:W-:Y:S02]  /*31a0*/  @P2 F2FP.BF16.F32.PACK_AB R165, RZ, R165 ;  /* 0x000000a5ffa5223e */ /* 0x000fe400000010ff */
[----:B------:R-:W-:Y:S02]  /*31b0*/  @P2 F2FP.BF16.F32.PACK_AB R87, RZ, R87 ;  /* 0x00000057ff57223e */ /* 0x000fe400000010ff */
[----:B------:R-:W-:Y:S02]  /*31c0*/  @P2 PRMT R55, R166, 0x7610, R55 ;  /* 0x00007610a6372816 */ /* 0x000fe40000000037 */
[----:B------:R-:W-:Y:S02]  /*31d0*/  @P2 PRMT R54, R164, 0x7610, R54 ;  /* 0x00007610a4362816 */ /* 0x000fe40000000036 */
[----:B---3--:R-:W-:-:S02]  /*31e0*/  @P1 F2FP.BF16.F32.PACK_AB R62, RZ, R80 ;  /* 0x00000050ff3e123e */ /* 0x008fc400000010ff */
[----:B------:R-:W-:Y:S02]  /*31f0*/  @P1 F2FP.BF16.F32.PACK_AB R61, RZ, R76 ;  /* 0x0000004cff3d123e */ /* 0x000fe400000010ff */
[----:B------:R-:W-:Y:S02]  /*3200*/  @P1 F2FP.BF16.F32.PACK_AB R60, RZ, R74 ;  /* 0x0000004aff3c123e */ /* 0x000fe400000010ff */
[----:B------:R-:W-:Y:S02]  /*3210*/  @P1 F2FP.BF16.F32.PACK_AB R63, RZ, R83 ;  /* 0x00000053ff3f123e */ /* 0x000fe400000010ff */
[----:B------:R-:W-:Y:S02]  /*3220*/  @P2 PRMT R53, R86, 0x7610, R53 ;  /* 0x0000761056352816 */ /* 0x000fe40000000035 */
[----:B------:R-:W-:Y:S02]  /*3230*/  @P2 PRMT R52, R84, 0x7610, R52 ;  /* 0x0000761054342816 */ /* 0x000fe40000000034 */
[----:B------:R-:W-:-:S02]  /*3240*/  @P1 PRMT R50, R62, 0x7610, R50 ;  /* 0x000076103e321816 */ /* 0x000fc40000000032 */
[----:B------:R-:W-:Y:S02]  /*3250*/  @P1 F2FP.BF16.F32.PACK_AB R65, RZ, R82 ;  /* 0x00000052ff41123e */ /* 0x000fe400000010ff */
[----:B------:R-:W-:Y:S02]  /*3260*/  @P1 F2FP.BF16.F32.PACK_AB R67, RZ, R81 ;  /* 0x00000051ff43123e */ /* 0x000fe400000010ff */
[----:B------:R-:W-:Y:S02]  /*3270*/  @P1 F2FP.BF16.F32.PACK_AB R66, RZ, R77 ;  /* 0x0000004dff42123e */ /* 0x000fe400000010ff */
        /* <DEDUP_REMOVED lines=9> */
[C---:B--2---:R-:W-:Y:S01]  /*3310*/  @P1 IMAD.WIDE.U32 R62, R160.reuse, 0x10, R56 ;  /* 0x00000010a03e1825 */ /* 0x044fe200078e0038 */
[----:B------:R-:W-:Y:S01]  /*3320*/  @P1 PRMT R51, R51, 0x5410, R65 ;  /* 0x0000541033331816 */ /* 0x000fe20000000041 */
[----:B------:R0:W-:Y:S01]  /*3330*/  @P2 STG.E.128 desc[UR6][R60.64], R52 ;  /* 0x000000343c002986 */ /* 0x0001e2000c101d06 */
[----:B------:R-:W-:Y:S01]  /*3340*/  @P1 PRMT R49, R49, 0x5410, R67 ;  /* 0x0000541031311816 */ /* 0x000fe20000000043 */
[----:B------:R-:W-:Y:S01]  /*3350*/  IMAD.WIDE.U32 R64, R160, 0x10, R2 ;  /* 0x00000010a0407825 */ /* 0x000fe200078e0002 */
[----:B------:R-:W-:-:S02]  /*3360*/  @P1 PRMT R48, R48, 0x5410, R66 ;  /* 0x0000541030301816 */ /* 0x000fc40000000042 */
[----:B------:R-:W-:Y:S01]  /*3370*/  F2FP.BF16.F32.PACK_AB R59, R82, R85 ;  /* 0x00000055523b723e */ /* 0x000fe200000010ff */
[----:B------:R-:W-:Y:S01]  /*3380*/  IMAD.WIDE.U32 R2, R159, 0x10, R2 ;  /* 0x000000109f027825 */ /* 0x000fe200078e0002 */
[----:B------:R-:W-:Y:S01]  /*3390*/  F2FP.BF16.F32.PACK_AB R58, R83, R80 ;  /* 0x00000050533a723e */ /* 0x000fe200000010ff */
[----:B------:R1:W-:Y:S01]  /*33a0*/  @P1 STG.E.128 desc[UR6][R62.64], R48 ;  /* 0x000000303e001986 */ /* 0x0003e2000c101d06 */
[----:B------:R-:W-:Y:S02]  /*33b0*/  F2FP.BF16.F32.PACK_AB R57, R81, R76 ;  /* 0x0000004c5139723e */ /* 0x000fe400000010ff */
[-C--:B------:R-:W-:Y:S02]  /*33c0*/  F2FP.BF16.F32.PACK_AB R56, R77, R74.reuse ;  /* 0x0000004a4d38723e */ /* 0x080fe400000010ff */
        /* <DEDUP_REMOVED lines=8> */
[----:B------:R-:W-:Y:S02]  /*3450*/  @P2 PRMT R55, R85, 0x7610, R55 ;  /* 0x0000761055372816 */ /* 0x000fe40000000037 */
[----:B-1----:R-:W-:Y:S02]  /*3460*/  @P2 F2FP.BF16.F32.PACK_AB R63, RZ, R76 ;  /* 0x0000004cff3f223e */ /* 0x002fe400000010ff */
[----:B------:R-:W-:Y:S02]  /*3470*/  @P2 PRMT R52, R81, 0x7610, R52 ;  /* 0x0000761051342816 */ /* 0x000fe40000000034 */
[----:B------:R-:W-:-:S02]  /*3480*/  @P2 PRMT R53, R63, 0x7610, R53 ;  /* 0x000076103f352816 */ /* 0x000fc40000000035 */
[----:B------:R-:W1:Y:S01]  /*3490*/  @P2 LDC.64 R62, c[0x0][0x300] ;  /* 0x0000c000ff3e2b82 */ /* 0x000e620000000a00 */
[----:B--2---:R-:W-:Y:S02]  /*34a0*/  @P2 F2FP.BF16.F32.PACK_AB R65, RZ, R80 ;  /* 0x00000050ff41223e */ /* 0x004fe400000010ff */
[----:B------:R-:W-:Y:S02]  /*34b0*/  @P1 F2FP.BF16.F32.PACK_AB R77, RZ, R78 ;  /* 0x0000004eff4d123e */ /* 0x000fe400000010ff */
[----:B------:R-:W-:Y:S02]  /*34c0*/  @P2 PRMT R54, R65, 0x7610, R54 ;  /* 0x0000761041362816 */ /* 0x000fe40000000036 */
[----:B------:R-:W-:Y:S01]  /*34d0*/  @P1 F2FP.BF16.F32.PACK_AB R74, RZ, R75 ;  /* 0x0000004bff4a123e */ /* 0x000fe200000010ff */
[----:B------:R-:W2:Y:S01]  /*34e0*/  @P1 LDC.64 R64, c[0x0][0x308] ;  /* 0x0000c200ff401b82 */ /* 0x000ea20000000a00 */
[----:B------:R-:W-:Y:S01]  /*34f0*/  @P1 F2FP.BF16.F32.PACK_AB R68, RZ, R73 ;  /* 0x00000049ff44123e */ /* 0x000fe200000010ff */
[----:B0-----:R-:W-:Y:S01]  /*3500*/  @P2 IMAD.WIDE.U32 R60, R160, 0x10, R60 ;  /* 0x00000010a03c2825 */ /* 0x001fe200078e003c */
[----:B------:R-:W-:-:S02]  /*3510*/  @P1 F2FP.BF16.F32.PACK_AB R66, RZ, R0 ;  /* 0x00000000ff42123e */ /* 0x000fc400000010ff */
[----:B------:R-:W-:Y:S02]  /*3520*/  @P2 PRMT R55, R55, 0x5410, R86 ;  /* 0x0000541037372816 */ /* 0x000fe40000000056 */
        /* <DEDUP_REMOVED lines=106> */
[----:B------:R-:W-:-:S07]  /*3bd0*/  MOV R71, R146 ;  /* 0x0000009200477202 */ /* 0x000fce0000000f00 */
.L_x_760:
        /* <DEDUP_REMOVED lines=27> */
.L_x_761:
[----:B------:R-:W-:Y:S01]  /*3d90*/  HFMA2.MMA R64, -RZ, RZ, 0, 9.5367431640625e-07 ;  /* 0x00000010ff407435 */ /* 0x000fe200000001ff */
[----:B------:R-:W-:Y:S01]  /*3da0*/  MOV R65, R59 ;  /* 0x0000003b00417202 */ /* 0x000fe20000000f00 */
[----:B------:R-:W-:Y:S01]  /*3db0*/  IMAD.MOV.U32 R62, RZ, RZ, -0x1 ;  /* 0xffffffffff3e7424 */ /* 0x000fe200078e00ff */
[----:B------:R-:W-:-:S08]  /*3dc0*/  MOV R67, 0x1f ;  /* 0x0000001f00437802 */ /* 0x000fd00000000f00 */
[----:B-----5:R-:W-:Y:S05]  /*3dd0*/  WARPSYNC.COLLECTIVE R62, `(.L_x_764) ;  /* 0x000000003e087348 */ /* 0x020fea0003c00000 */
[----:B------:R0:W1:Y:S02]  /*3de0*/  SHFL.DOWN P2, R63, R65, R64, R67 ;  /* 0x08000040413f7389 */ /* 0x0000640000040043 */
[----:B01---5:R-:W-:Y:S01]  /*3df0*/  ENDCOLLECTIVE ;  /* 0x000000000000791b */ /* 0x023fe20003800000 */
.L_x_764:
[----:B------:R-:W-:Y:S02]  /*3e00*/  MOV R65, R57 ;  /* 0x0000003900417202 */ /* 0x000fe40000000f00 */
[----:B------:R-:W-:-:S07]  /*3e10*/  MOV R2, R63 ;  /* 0x0000003f00027202 */ /* 0x000fce0000000f00 */
[----:B------:R-:W-:Y:S05]  /*3e20*/  WARPSYNC.COLLECTIVE R62, `(.L_x_765) ;  /* 0x000000003e087348 */ /* 0x000fea0003c00000 */
[----:B------:R0:W1:Y:S02]  /*3e30*/  SHFL.DOWN P2, R63, R65, R64, R67 ;  /* 0x08000040413f7389 */ /* 0x0000640000040043 */
[----:B01----:R-:W-:Y:S01]  /*3e40*/  ENDCOLLECTIVE ;  /* 0x000000000000791b */ /* 0x003fe20003800000 */
.L_x_765:
[----:B------:R-:W-:Y:S01]  /*3e50*/  FADD.FTZ R2, R59, R2 ;  /* 0x000000023b027221 */ /* 0x000fe20000010000 */
[----:B------:R-:W-:-:S04]  /*3e60*/  HFMA2.MMA R64, -RZ, RZ, 0, 4.76837158203125e-07 ;  /* 0x00000008ff407435 */ /* 0x000fc800000001ff */
[----:B------:R-:W-:Y:S02]  /*3e70*/  MOV R65, R2 ;  /* 0x0000000200417202 */ /* 0x000fe40000000f00 */
[----:B------:R-:W-:-:S07]  /*3e80*/  MOV R56, R63 ;  /* 0x0000003f00387202 */ /* 0x000fce0000000f00 */
[----:B------:R-:W-:Y:S05]  /*3e90*/  WARPSYNC.COLLECTIVE R62, `(.L_x_766) ;  /* 0x000000003e087348 */ /* 0x000fea0003c00000 */
[----:B------:R0:W1:Y:S02]  /*3ea0*/  SHFL.DOWN P2, R63, R65, R64, R67 ;  /* 0x08000040413f7389 */ /* 0x0000640000040043 */
[----:B01----:R-:W-:Y:S01]  /*3eb0*/  ENDCOLLECTIVE ;  /* 0x000000000000791b */ /* 0x003fe20003800000 */
.L_x_766:
[----:B------:R-:W-:-:S05]  /*3ec0*/  FADD.FTZ R56, R57, R56 ;  /* 0x0000003839387221 */ /* 0x000fca0000010000 */
[----:B------:R-:W-:Y:S01]  /*3ed0*/  MOV R65, R56 ;  /* 0x0000003800417202 */ /* 0x000fe20000000f00 */
[----:B------:R-:W-:-:S07]  /*3ee0*/  IMAD.MOV.U32 R3, RZ, RZ, R63 ;  /* 0x000000ffff037224 */ /* 0x000fce00078e003f */
[----:B------:R-:W-:Y:S05]  /*3ef0*/  WARPSYNC.COLLECTIVE R62, `(.L_x_767) ;  /* 0x000000003e087348 */ /* 0x000fea0003c00000 */
[----:B------:R0:W1:Y:S02]  /*3f00*/  SHFL.DOWN P2, R63, R65, R64, R67 ;  /* 0x08000040413f7389 */ /* 0x0000640000040043 */
[----:B01----:R-:W-:Y:S01]  /*3f10*/  ENDCOLLECTIVE ;  /* 0x000000000000791b */ /* 0x003fe20003800000 */
.L_x_767:
[----:B------:R-:W-:Y:S01]  /*3f20*/  FADD.FTZ R3, R2, R3 ;  /* 0x0000000302037221 */ /* 0x000fe20000010000 */
[----:B------:R-:W-:-:S04]  /*3f30*/  HFMA2.MMA R64, -RZ, RZ, 0, 2.384185791015625e-07 ;  /* 0x00000004ff407435 */ /* 0x000fc800000001ff */
[----:B------:R-:W-:Y:S02]  /*3f40*/  MOV R65, R3 ;  /* 0x0000000300417202 */ /* 0x000fe40000000f00 */
[----:B------:R-:W-:-:S07]  /*3f50*/  MOV R61, R63 ;  /* 0x0000003f003d7202 */ /* 0x000fce0000000f00 */
[----:B------:R-:W-:Y:S05]  /*3f60*/  WARPSYNC.COLLECTIVE R62, `(.L_x_768) ;  /* 0x000000003e087348 */ /* 0x000fea0003c00000 */
[----:B------:R0:W1:Y:S02]  /*3f70*/  SHFL.DOWN P2, R63, R65, R64, R67 ;  /* 0x08000040413f7389 */ /* 0x0000640000040043 */
[----:B01----:R-:W-:Y:S01]  /*3f80*/  ENDCOLLECTIVE ;  /* 0x000000000000791b */ /* 0x003fe20003800000 */
.L_x_768:
[----:B------:R-:W-:-:S04]  /*3f90*/  FADD.FTZ R61, R56, R61 ;  /* 0x0000003d383d7221 */ /* 0x000fc80000010000 */
[----:B------:R-:W-:Y:S01]  /*3fa0*/  IMAD.MOV.U32 R65, RZ, RZ, R61 ;  /* 0x000000ffff417224 */ /* 0x000fe200078e003d */
[----:B------:R-:W-:-:S07]  /*3fb0*/  MOV R58, R63 ;  /* 0x0000003f003a7202 */ /* 0x000fce0000000f00 */
[----:B------:R-:W-:Y:S05]  /*3fc0*/  WARPSYNC.COLLECTIVE R62, `(.L_x_769) ;  /* 0x000000003e087348 */ /* 0x000fea0003c00000 */
[----:B------:R0:W1:Y:S02]  /*3fd0*/  SHFL.DOWN P2, R63, R65, R64, R67 ;  /* 0x08000040413f7389 */ /* 0x0000640000040043 */
[----:B01----:R-:W-:Y:S01]  /*3fe0*/  ENDCOLLECTIVE ;  /* 0x000000000000791b */ /* 0x003fe20003800000 */
.L_x_769:
[----:B------:R-:W-:Y:S01]  /*3ff0*/  FADD.FTZ R58, R3, R58 ;  /* 0x0000003a033a7221 */ /* 0x000fe20000010000 */
[----:B------:R-:W-:-:S04]  /*4000*/  HFMA2.MMA R64, -RZ, RZ, 0, 1.1920928955078125e-07 ;  /* 0x00000002ff407435 */ /* 0x000fc800000001ff */
[----:B------:R-:W-:Y:S02]  /*4010*/  MOV R65, R58 ;  /* 0x0000003a00417202 */ /* 0x000fe40000000f00 */
[----:B------:R-:W-:-:S07]  /*4020*/  MOV R60, R63 ;  /* 0x0000003f003c7202 */ /* 0x000fce0000000f00 */
[----:B------:R-:W-:Y:S05]  /*4030*/  WARPSYNC.COLLECTIVE R62, `(.L_x_770) ;  /* 0x000000003e087348 */ /* 0x000fea0003c00000 */
[----:B------:R0:W1:Y:S02]  /*4040*/  SHFL.DOWN P2, R63, R65, R64, R67 ;  /* 0x08000040413f7389 */ /* 0x0000640000040043 */
[----:B01----:R-:W-:Y:S01]  /*4050*/  ENDCOLLECTIVE ;  /* 0x000000000000791b */ /* 0x003fe20003800000 */
.L_x_770:
[----:B------:R-:W-:-:S05]  /*4060*/  FADD.FTZ R60, R61, R60 ;  /* 0x0000003c3d3c7221 */ /* 0x000fca0000010000 */
[----:B------:R-:W-:Y:S02]  /*4070*/  MOV R65, R60 ;  /* 0x0000003c00417202 */ /* 0x000fe40000000f00 */
[----:B------:R-:W-:-:S07]  /*4080*/  MOV R57, R63 ;  /* 0x0000003f00397202 */ /* 0x000fce0000000f00 */
[----:B------:R-:W-:Y:S05]  /*4090*/  WARPSYNC.COLLECTIVE R62, `(.L_x_771) ;  /* 0x000000003e087348 */ /* 0x000fea0003c00000 */
[----:B------:R0:W1:Y:S02]  /*40a0*/  SHFL.DOWN P2, R63, R65, R64, R67 ;  /* 0x08000040413f7389 */ /* 0x0000640000040043 */
[----:B01----:R-:W-:Y:S01]  /*40b0*/  ENDCOLLECTIVE ;  /* 0x000000000000791b */ /* 0x003fe20003800000 */
.L_x_771:
[----:B------:R-:W-:Y:S01]  /*40c0*/  FADD.FTZ R57, R58, R57 ;  /* 0x000000393a397221 */ /* 0x000fe20000010000 */
[----:B------:R-:W-:-:S04]  /*40d0*/  HFMA2.MMA R64, -RZ, RZ, 0, 5.9604644775390625e-08 ;  /* 0x00000001ff407435 */ /* 0x000fc800000001ff */
[----:B------:R-:W-:Y:S01]  /*40e0*/  MOV R65, R57 ;  /* 0x0000003900417202 */ /* 0x000fe20000000f00 */
[----:B------:R-:W-:-:S07]  /*40f0*/  IMAD.MOV.U32 R59, RZ, RZ, R63 ;  /* 0x000000ffff3b7224 */ /* 0x000fce00078e003f */
[----:B------:R-:W-:Y:S05]  /*4100*/  WARPSYNC.COLLECTIVE R62, `(.L_x_772) ;  /* 0x000000003e087348 */ /* 0x000fea0003c00000 */
[----:B------:R0:W1:Y:S02]  /*4110*/  SHFL.DOWN P2, R63, R65, R64, R67 ;  /* 0x08000040413f7389 */ /* 0x0000640000040043 */
[----:B01----:R-:W-:Y:S01]  /*4120*/  ENDCOLLECTIVE ;  /* 0x000000000000791b */ /* 0x003fe20003800000 */
.L_x_772:
[----:B------:R-:W-:-:S05]  /*4130*/  FADD.FTZ R59, R60, R59 ;  /* 0x0000003b3c3b7221 */ /* 0x000fca0000010000 */
[----:B------:R-:W-:Y:S02]  /*4140*/  MOV R65, R59 ;  /* 0x0000003b00417202 */ /* 0x000fe40000000f00 */
[----:B------:R-:W-:-:S07]  /*4150*/  MOV R2, R63 ;  /* 0x0000003f00027202 */ /* 0x000fce0000000f00 */
[----:B------:R-:W-:Y:S05]  /*4160*/  WARPSYNC.COLLECTIVE R62, `(.L_x_773) ;  /* 0x000000003e087348 */ /* 0x000fea0003c00000 */
[----:B------:R0:W1:Y:S02]  /*4170*/  SHFL.DOWN P2, R63, R65, R64, R67 ;  /* 0x08000040413f7389 */ /* 0x0000640000040043 */
[----:B01----:R-:W-:Y:S01]  /*4180*/  ENDCOLLECTIVE ;  /* 0x000000000000791b */ /* 0x003fe20003800000 */
.L_x_773:
[----:B------:R-:W-:Y:S01]  /*4190*/  MOV R56, R63 ;  /* 0x0000003f00387202 */ /* 0x000fe20000000f00 */
[----:B------:R-:W-:Y:S06]  /*41a0*/  BRA `(.L_x_774) ;  /* 0xffffffdc00347947 */ /* 0x000fec000383ffff */
.L_x_775:
        /* <DEDUP_REMOVED lines=13> */
.L_x_3533:


//--------------------- .text._ZN10layer_norm31ln_parallel_residual_bwd_kernelINS_13Kernel_traitsIf13__nv_bfloat16S2_S2_fjLj8192ELj1ELj1ELj8ELj16ENS_18Kernel_traits_baseILj8192EfS2_S2_S2_fjLj256EEEEELb1ELb0ELb0EEEvNS_9BwdParamsE --------------------------
	.section	.text._ZN10layer_norm31ln_parallel_residual_bwd_kernelINS_13Kernel_traitsIf13__nv_bfloat16S2_S2_fjLj8192ELj1ELj1ELj8ELj16ENS_18Kernel_traits_baseILj8192EfS2_S2_S2_fjLj256EEEEELb1ELb0ELb0EEEvNS_9BwdParamsE,"ax",@progbits
	.align	128
        .global         _ZN10layer_norm31ln_parallel_residual_bwd_kernelINS_13Kernel_traitsIf13__nv_bfloat16S2_S2_fjLj8192ELj1ELj1ELj8ELj16ENS_18Kernel_traits_baseILj8192EfS2_S2_S2_fjLj256EEEEELb1ELb0ELb0EEEvNS_9BwdParamsE
        .type           _ZN10layer_norm31ln_parallel_residual_bwd_kernelINS_13Kernel_traitsIf13__nv_bfloat16S2_S2_fjLj8192ELj1ELj1ELj8ELj16ENS_18Kernel_traits_baseILj8192EfS2_S2_S2_fjLj256EEEEELb1ELb0ELb0EEEvNS_9BwdParamsE,@function
        .size           _ZN10layer_norm31ln_parallel_residual_bwd_kernelINS_13Kernel_traitsIf13__nv_bfloat16S2_S2_fjLj8192ELj1ELj1ELj8ELj16ENS_18Kernel_traits_baseILj8192EfS2_S2_S2_fjLj256EEEEELb1ELb0ELb0EEEvNS_9BwdParamsE,(.L_x_3534 - _ZN10layer_norm31ln_parallel_residual_bwd_kernelINS_13Kernel_traitsIf13__nv_bfloat16S2_S2_fjLj8192ELj1ELj1ELj8ELj16ENS_18Kernel_traits_baseILj8192EfS2_S2_S2_fjLj256EEEEELb1ELb0ELb0EEEvNS_9BwdParamsE)
        .other          _ZN10layer_norm31ln_parallel_residual_bwd_kernelINS_13Kernel_traitsIf13__nv_bfloat16S2_S2_fjLj8192ELj1ELj1ELj8ELj16ENS_18Kernel_traits_baseILj8192EfS2_S2_S2_fjLj256EEEEELb1ELb0ELb0EEEvNS_9BwdParamsE,@"STO_CUDA_ENTRY STV_DEFAULT"
_ZN10layer_norm31ln_parallel_residual_bwd_kernelINS_13Kernel_traitsIf13__nv_bfloat16S2_S2_fjLj8192ELj1ELj1ELj8ELj16ENS_18Kernel_traits_baseILj8192EfS2_S2_S2_fjLj256EEEEELb1ELb0ELb0EEEvNS_9BwdParamsE:
.text._ZN10layer_norm31ln_parallel_residual_bwd_kernelINS_13Kernel_traitsIf13__nv_bfloat16S2_S2_fjLj8192ELj1ELj1ELj8ELj16ENS_18Kernel_traits_baseILj8192EfS2_S2_S2_fjLj256EEEEELb1ELb0ELb0EEEvNS_9BwdParamsE:
[----:B------:R-:W0:Y:S01]  /*0000*/  LDC R1, c[0x0][0x28] ;  /* 0x00000a00ff017b82 */ /* 0x000e220000000800 */
[----:B------:R-:W1:Y:S01]  /*0010*/  S2R R22, SR_TID.X ;  /* 0x0000000000167919 */ /* 0x000e620000002100 */
[----:B------:R-:W-:Y:S01]  /*0020*/  ULDC UR4, c[0x0][0x218] ;  /* 0x0000860000047ab9 */ /* 0x000fe20000000800 */
[----:B0-----:R-:W-:Y:S01]  /*0030*/  IADD3 R1, R1, -0x110, RZ ;  /* 0xfffffef001017810 */ /* 0x001fe20007ffe0ff */
[----:B------:R-:W-:-:S04]  /*0040*/  IMAD.U32 R2, RZ, RZ, UR4 ;  /* 0x00000004ff027e24 */ /* 0x000fc8000f8e00ff */
[----:B------:R-:W0:Y:S01]  /*0050*/  S2UR UR6, SR_CTAID.X ;  /* 0x00000000000679c3 */ /* 0x000e220000002500 */
[----:B------:R-:W-:Y:S01]  /*0060*/  ULDC UR7, c[0x0][0x214] ;  /* 0x0000850000077ab9 */ /* 0x000fe20000000800 */
[----:B------:R-:W-:Y:S01]  /*0070*/  ULDC UR17, c[0x0][0x298] ;  /* 0x0000a60000117ab9 */ /* 0x000fe20000000800 */
[----:B------:R-:W-:Y:S01]  /*0080*/  ULDC UR21, c[0x0][0x218] ;  /* 0x0000860000157ab9 */ /* 0x000fe20000000800 */
[----:B------:R-:W-:Y:S01]  /*0090*/  SHF.R.S32.HI R0, RZ, 0x1f, R2 ;  /* 0x0000001fff007819 */ /* 0x000fe20000011402 */
[----:B------:R2:W-:Y:S01]  /*00a0*/  STL [R1+0xc], R2 ;  /* 0x00000c0201007387 */ /* 0x0005e20000100800 */
        /* <DEDUP_REMOVED lines=9> */
[----:B------:R-:W-:-:S04]  /*0140*/  LEA.HI.SX32 R0, R0, R3, 0x1d ;  /* 0x0000000300007211 */ /* 0x000fc800078feaff */
[C---:B------:R-:W-:Y:S02]  /*0150*/  LOP3.LUT P3, RZ, R0.reuse, 0xffffff00, RZ, 0xc0, !PT ;  /* 0xffffff0000ff7812 */ /* 0x040fe4000786c0ff */
[C---:B------:R-:W-:Y:S02]  /*0160*/  ISETP.GE.U32.AND P2, PT, R0.reuse, 0x200, PT ;  /* 0x000002000000780c */ /* 0x040fe40003f46070 */
[C---:B------:R-:W-:Y:S02]  /*0170*/  ISETP.GE.U32.AND P1, PT, R0.reuse, 0x400, PT ;  /* 0x000004000000780c */ /* 0x040fe40003f26070 */
[----:B------:R-:W-:Y:S02]  /*0180*/  P2R R6, PR, RZ, 0x8 ;  /* 0x00000008ff067803 */ /* 0x000fe40000000000 */
[----:B------:R-:W-:Y:S02]  /*0190*/  P2R R8, PR, RZ, 0x4 ;  /* 0x00000004ff087803 */ /* 0x000fe40000000000 */
[----:B------:R-:W-:Y:S01]  /*01a0*/  ISETP.GE.U32.AND P0, PT, R0, 0x300, PT ;  /* 0x000003000000780c */ /* 0x000fe20003f06070 */
[----:B------:R1:W-:Y:S01]  /*01b0*/  STL [R1+0x108], R6 ;  /* 0x0001080601007387 */ /* 0x0003e20000100800 */
[----:B------:R-:W-:Y:S01]  /*01c0*/  P2R R0, PR, RZ, 0x2 ;  /* 0x00000002ff007803 */ /* 0x000fe20000000000 */
[----:B------:R-:W3:Y:S02]  /*01d0*/  @P3 LDC.64 R4, c[0x0][0x268] ;  /* 0x00009a00ff043b82 */ /* 0x000ee40000000a00 */
[----:B------:R4:W-:Y:S04]  /*01e0*/  STL [R1+0x104], R8 ;  /* 0x0001040801007387 */ /* 0x0009e80000100800 */
[----:B------:R0:W3:Y:S02]  /*01f0*/  LDL.64 R84, [R1+0xf0] ;  /* 0x0000f00001547983 */ /* 0x0000e40000100a00 */
[----:B--2---:R-:W2:Y:S02]  /*0200*/  @P3 LDC.64 R2, c[0x0][0x260] ;  /* 0x00009800ff023b82 */ /* 0x004ea40000000a00 */
[----:B------:R0:W2:Y:S04]  /*0210*/  LDL.64 R86, [R1+0xf8] ;  /* 0x0000f80001567983 */ /* 0x0000a80000100a00 */
[----:B------:R0:W-:Y:S02]  /*0220*/  STL [R1+0x100], R0 ;  /* 0x0001000001007387 */ /* 0x0001e40000100800 */
[----:B-1----:R-:W1:Y:S02]  /*0230*/  @P2 LDC.64 R6, c[0x0][0x260] ;  /* 0x00009800ff062b82 */ /* 0x002e640000000a00 */
[----:B------:R0:W2:Y:S04]  /*0240*/  LDL.64 R72, [R1+0xc0] ;  /* 0x0000c00001487983 */ /* 0x0000a80000100a00 */
[----:B------:R0:W2:Y:S02]  /*0250*/  LDL.64 R74, [R1+0xc8] ;  /* 0x0000c800014a7983 */ /* 0x0000a40000100a00 */
[----:B----4-:R-:W4:Y:S02]  /*0260*/  @P2 LDC.64 R8, c[0x0][0x268] ;  /* 0x00009a00ff082b82 */ /* 0x010f240000000a00 */
[----:B------:R0:W4:Y:S04]  /*0270*/  LDL.64 R76, [R1+0xe0] ;  /* 0x0000e000014c7983 */ /* 0x0001280000100a00 */
[----:B------:R0:W4:Y:S02]  /*0280*/  LDL.64 R78, [R1+0xe8] ;  /* 0x0000e800014e7983 */ /* 0x0001240000100a00 */
[----:B------:R-:W0:Y:S02]  /*0290*/  @P0 LDC.64 R14, c[0x0][0x260] ;  /* 0x00009800ff0e0b82 */ /* 0x000e240000000a00 */
[----:B------:R0:W4:Y:S04]  /*02a0*/  LDL.64 R80, [R1+0xd0] ;  /* 0x0000d00001507983 */ /* 0x0001280000100a00 */
[----:B------:R0:W4:Y:S01]  /*02b0*/  LDL.64 R82, [R1+0xd8] ;  /* 0x0000d80001527983 */ /* 0x0001220000100a00 */
[----:B------:R-:W-:Y:S01]  /*02c0*/  MOV R23, R10 ;  /* 0x0000000a00177202 */ /* 0x000fe20000000f00 */
[----:B------:R-:W0:Y:S02]  /*02d0*/  @P0 LDC.64 R16, c[0x0][0x268] ;  /* 0x00009a00ff100b82 */ /* 0x000e240000000a00 */
[----:B------:R0:W4:Y:S04]  /*02e0*/  LDL.64 R64, [R1+0xb0] ;  /* 0x0000b00001407983 */ /* 0x0001280000100a00 */
[----:B------:R0:W4:Y:S02]  /*02f0*/  LDL.64 R66, [R1+0xb8] ;  /* 0x0000b80001427983 */ /* 0x0001240000100a00 */
[----:B------:R-:W0:Y:S02]  /*0300*/  @P1 LDC.64 R18, c[0x0][0x260] ;  /* 0x00009800ff121b82 */ /* 0x000e240000000a00 */
[----:B------:R0:W4:Y:S04]  /*0310*/  LDL.64 R60, [R1+0x90] ;  /* 0x00009000013c7983 */ /* 0x0001280000100a00 */
[----:B------:R0:W4:Y:S01]  /*0320*/  LDL.64 R62, [R1+0x98] ;  /* 0x00009800013e7983 */ /* 0x0001220000100a00 */
[----:B------:R-:W-:Y:S01]  /*0330*/  ULDC.64 UR4, c[0x0][0x208] ;  /* 0x0000820000047ab9 */ /* 0x000fe20000000a00 */
[----:B------:R-:W0:Y:S02]  /*0340*/  @P1 LDC.64 R20, c[0x0][0x268] ;  /* 0x00009a00ff141b82 */ /* 0x000e240000000a00 */
[----:B------:R0:W4:Y:S04]  /*0350*/  LDL.64 R56, [R1+0xa0] ;  /* 0x0000a00001387983 */ /* 0x0001280000100a00 */
        /* <DEDUP_REMOVED lines=16> */
[----:B------:R0:W4:Y:S01]  /*0460*/  LDL.64 R26, [R1+0x28] ;  /* 0x00002800011a7983 */ /* 0x0001220000100a00 */
[----:B---3--:R-:W-:-:S04]  /*0470*/  @P3 IMAD.WIDE.U32 R4, R23, 0x20, R4 ;  /* 0x0000002017043825 */ /* 0x008fc800078e0004 */
[C---:B--2---:R-:W-:Y:S01]  /*0480*/  @P3 IMAD.WIDE.U32 R2, R23.reuse, 0x20, R2 ;  /* 0x0000002017023825 */ /* 0x044fe200078e0002 */
[----:B------:R-:W-:-:S05]  /*0490*/  @P3 LOP3.LUT R23, R23, 0x100, RZ, 0xfc, !PT ;  /* 0x0000010017173812 */ /* 0x000fca00078efcff */
[----:B-1----:R-:W-:-:S04]  /*04a0*/  @P2 IMAD.WIDE.U32 R10, R23, 0x20, R6 ;  /* 0x00000020170a2825 */ /* 0x002fc800078e0006 */
[----:B----4-:R-:W-:-:S04]  /*04b0*/  @P2 IMAD.WIDE.U32 R12, R23, 0x20, R8 ;  /* 0x00000020170c2825 */ /* 0x010fc800078e0008 */
[----:B------:R-:W-:-:S04]  /*04c0*/  @P2 VIADD R23, R23, 0x100 ;  /* 0x0000010017172836 */ /* 0x000fc80000000000 */
[----:B0-----:R-:W-:-:S04]  /*04d0*/  @P0 IMAD.WIDE.U32 R14, R23, 0x20, R14 ;  /* 0x00000020170e0825 */ /* 0x001fc800078e000e */
[C---:B------:R-:W-:Y:S01]  /*04e0*/  @P0 IMAD.WIDE.U32 R16, R23.reuse, 0x20, R16 ;  /* 0x0000002017100825 */ /* 0x040fe200078e0010 */
[----:B------:R-:W-:-:S05]  /*04f0*/  @P0 IADD3 R23, R23, 0x100, RZ ;  /* 0x0000010017170810 */ /* 0x000fca0007ffe0ff */
[----:B------:R-:W-:-:S04]  /*0500*/  @P1 IMAD.WIDE.U32 R6, R23, 0x20, R18 ;  /* 0x0000002017061825 */ /* 0x000fc800078e0012 */
[----:B------:R-:W-:Y:S01]  /*0510*/  @P1 IMAD.WIDE.U32 R8, R23, 0x20, R20 ;  /* 0x0000002017081825 */ /* 0x000fe200078e0014 */
[----:B------:R-:W-:-:S04]  /*0520*/  LEA.HI R0, R22, UR6, RZ, 0x18 ;  /* 0x0000000616007c11 */ /* 0x000fc8000f8fc0ff */
[----:B------:R0:W5:Y:S04]  /*0530*/  @P1 LDG.E.128 R68, desc[UR4][R8.64+0x10] ;  /* 0x0000100408441981 */ /* 0x000168000c1e1d00 */
[----:B------:R-:W2:Y:S04]  /*0540*/  @P3 LDG.E.128 R84, desc[UR4][R2.64] ;  /* 0x0000000402543981 */ /* 0x000ea8000c1e1d00 */
[----:B------:R-:W3:Y:S04]  /*0550*/  @P3 LDG.E.128 R72, desc[UR4][R4.64+0x10] ;  /* 0x0000100404483981 */ /* 0x000ee8000c1e1d00 */
[----:B------:R-:W4:Y:S04]  /*0560*/  @P3 LDG.E.128 R76, desc[UR4][R4.64] ;  /* 0x00000004044c3981 */ /* 0x000f28000c1e1d00 */
        /* <DEDUP_REMOVED lines=52> */
[----:B---3--:R1:W-:Y:S04]  /*08b0*/  @P3 STL.64 [R1+0xc0], R72 ;  /* 0x0000c04801003387 */ /* 0x0083e80000100a00 */
[----:B------:R3:W-:Y:S04]  /*08c0*/  @P3 STL.64 [R1+0xc8], R74 ;  /* 0x0000c84a01003387 */ /* 0x0007e80000100a00 */
[----:B--2---:R-:W-:Y:S04]  /*08d0*/  @P3 STL.64 [R1+0xf0], R84 ;  /* 0x0000f05401003387 */ /* 0x004fe80000100a00 */
[----:B------:R-:W-:Y:S04]  /*08e0*/  @P3 STL.64 [R1+0xf8], R86 ;  /* 0x0000f85601003387 */ /* 0x000fe80000100a00 */
[----:B----4-:R2:W-:Y:S04]  /*08f0*/  @P3 STL.64 [R1+0xe0], R76 ;  /* 0x0000e04c01003387 */ /* 0x0105e80000100a00 */
[----:B------:R4:W-:Y:S04]  /*0900*/  @P3 STL.64 [R1+0xe8], R78 ;  /* 0x0000e84e01003387 */ /* 0x0009e80000100a00 */
[----:B------:R0:W-:Y:S04]  /*0910*/  @P3 STL.64 [R1+0xd0], R80 ;  /* 0x0000d05001003387 */ /* 0x0001e80000100a00 */
[----:B------:R0:W-:Y:S04]  /*0920*/  @P3 STL.64 [R1+0xd8], R82 ;  /* 0x0000d85201003387 */ /* 0x0001e80000100a00 */
[----:B------:R-:W-:Y:S04]  /*0930*/  @P2 STL.64 [R1+0xb0], R64 ;  /* 0x0000b04001002387 */ /* 0x000fe80000100a00 */
[----:B------:R-:W-:Y:S04]  /*0940*/  @P2 STL.64 [R1+0xb8], R66 ;  /* 0x0000b84201002387 */ /* 0x000fe80000100a00 */
[----:B------:R-:W-:Y:S04]  /*0950*/  @P2 STL.64 [R1+0x90], R60 ;  /* 0x0000903c01002387 */ /* 0x000fe80000100a00 */
[----:B------:R-:W-:Y:S04]  /*0960*/  @P2 STL.64 [R1+0x98], R62 ;  /* 0x0000983e01002387 */ /* 0x000fe80000100a00 */
[----:B------:R0:W-:Y:S04]  /*0970*/  @P2 STL.64 [R1+0xa0], R56 ;  /* 0x0000a03801002387 */ /* 0x0001e80000100a00 */
[----:B------:R0:W-:Y:S04]  /*0980*/  @P2 STL.64 [R1+0xa8], R58 ;  /* 0x0000a83a01002387 */ /* 0x0001e80000100a00 */
[----:B------:R-:W-:Y:S04]  /*0990*/  @P2 STL.64 [R1+0x80], R52 ;  /* 0x0000803401002387 */ /* 0x000fe80000100a00 */
[----:B------:R-:W-:Y:S04]  /*09a0*/  @P2 STL.64 [R1+0x88], R54 ;  /* 0x0000883601002387 */ /* 0x000fe80000100a00 */
        /* <DEDUP_REMOVED lines=8> */
[----:B------:R0:W-:Y:S04]  /*0a30*/  @P1 STL.64 [R1+0x30], R32 ;  /* 0x0000302001001387 */ /* 0x0001e80000100a00 */
[----:B------:R0:W-:Y:S04]  /*0a40*/  @P1 STL.64 [R1+0x38], R34 ;  /* 0x0000382201001387 */ /* 0x0001e80000100a00 */
[----:B------:R0:W-:Y:S04]  /*0a50*/  @P1 STL.64 [R1+0x10], R28 ;  /* 0x0000101c01001387 */ /* 0x0001e80000100a00 */
[----:B------:R0:W-:Y:S04]  /*0a60*/  @P1 STL.64 [R1+0x18], R30 ;  /* 0x0000181e01001387 */ /* 0x0001e80000100a00 */
[----:B------:R0:W-:Y:S04]  /*0a70*/  @P1 STL.64 [R1+0x20], R24 ;  /* 0x0000201801001387 */ /* 0x0001e80000100a00 */
[----:B------:R0:W-:Y:S01]  /*0a80*/  @P1 STL.64 [R1+0x28], R26 ;  /* 0x0000281a01001387 */ /* 0x0001e20000100a00 */
[----:B------:R-:W-:Y:S01]  /*0a90*/  ISETP.GE.AND P1, PT, R0, UR7, PT ;  /* 0x0000000700007c0c */ /* 0x000fe2000bf26270 */
[----:B------:R-:W-:Y:S01]  /*0aa0*/  ULDC.64 UR6, c[0x0][0x308] ;  /* 0x0000c20000067ab9 */ /* 0x000fe20000000a00 */
[----:B-1----:R-:W-:-:S02]  /*0ab0*/  CS2R R72, SRZ ;  /* 0x0000000000487805 */ /* 0x002fc4000001ff00 */
[----:B---3--:R-:W-:Y:S02]  /*0ac0*/  CS2R R74, SRZ ;  /* 0x00000000004a7805 */ /* 0x008fe4000001ff00 */
[----:B--2---:R-:W-:Y:S02]  /*0ad0*/  CS2R R76, SRZ ;  /* 0x00000000004c7805 */ /* 0x004fe4000001ff00 */
[----:B----4-:R-:W-:Y:S02]  /*0ae0*/  CS2R R78, SRZ ;  /* 0x00000000004e7805 */ /* 0x010fe4000001ff00 */
        /* <DEDUP_REMOVED lines=20> */
[----:B------:R-:W-:Y:S06]  /*0c30*/  @P1 BRA `(.L_x_776) ;  /* 0x0000005000d41947 */ /* 0x000fec0003800000 */
[----:B------:R-:W-:Y:S01]  /*0c40*/  HFMA2.MMA R73, -RZ, RZ, 0, 0 ;  /* 0x00000000ff497435 */ /* 0x000fe200000001ff */
[----:B------:R-:W-:-:S10]  /*0c50*/  IMAD.MOV.U32 R2, RZ, RZ, 0x1 ;  /* 0x00000001ff027424 */ /* 0x000fd400078e00ff */
.L_x_794:
[----:B0-----:R-:W0:Y:S01]  /*0c60*/  LDC.64 R190, c[0x0][0x250] ;  /* 0x00009400ffbe7b82 */ /* 0x001e220000000a00 */
[----:B------:R-:W2:Y:S07]  /*0c70*/  LDL R4, [R1+0x108] ;  /* 0x0001080001047983 */ /* 0x000eae0000100800 */
[----:B------:R-:W1:Y:S01]  /*0c80*/  LDC.64 R188, c[0x0][0x258] ;  /* 0x00009600ffbc7b82 */ /* 0x000e620000000a00 */
[----:B0-----:R-:W-:-:S05]  /*0c90*/  IMAD.WIDE R190, R0, 0x4, R190 ;  /* 0x0000000400be7825 */ /* 0x001fca00078e02be */
[----:B-----5:R-:W5:Y:S01]  /*0ca0*/  LDG.E R216, desc[UR4][R190.64] ;  /* 0x00000004bed87981 */ /* 0x020f62000c1e1900 */
[----:B------:R-:W0:Y:S01]  /*0cb0*/  S2R R192, SR_TID.X ;  /* 0x0000000000c07919 */ /* 0x000e220000002100 */
[----:B------:R-:W-:Y:S02]  /*0cc0*/  IMAD.U32 R193, RZ, RZ, UR21 ;  /* 0x00000015ffc17e24 */ /* 0x000fe4000f8e00ff */
[----:B-1----:R-:W-:-:S03]  /*0cd0*/  IMAD.WIDE R188, R0, 0x4, R188 ;  /* 0x0000000400bc7825 */ /* 0x002fc600078e02bc */
[----:B------:R1:W-:Y:S01]  /*0ce0*/  STL [R1+0xc], R193 ;  /* 0x00000cc101007387 */ /* 0x0003e20000100800 */
[----:B------:R-:W-:Y:S01]  /*0cf0*/  LOP3.LUT P1, RZ, R2, 0xff, RZ, 0xc0, !PT ;  /* 0x000000ff02ff7812 */ /* 0x000fe2000782c0ff */
[----:B------:R-:W-:Y:S01]  /*0d00*/  BSSY B0, `(.L_x_777) ;  /* 0x00000ae000007945 */ /* 0x000fe20003800000 */
[----:B------:R-:W-:Y:S02]  /*0d10*/  CS2R R222, SRZ ;  /* 0x0000000000de7805 */ /* 0x000fe4000001ff00 */
[----:B0-----:R-:W-:Y:S02]  /*0d20*/  LOP3.LUT R192, R192, 0xff, RZ, 0xc0, !PT ;  /* 0x000000ffc0c07812 */ /* 0x001fe400078ec0ff */
[----:B--2---:R-:W-:Y:S02]  /*0d30*/  ISETP.NE.AND P2, PT, R4, RZ, PT ;  /* 0x000000ff0400720c */ /* 0x004fe40003f45270 */
[----:B------:R0:W5:Y:S02]  /*0d40*/  LDG.E R4, desc[UR4][R188.64] ;  /* 0x00000004bc047981 */ /* 0x000164000c1e1900 */
[----:B0-----:R-:W-:-:S05]  /*0d50*/  IMAD R188, R0, R193, RZ ;  /* 0x000000c100bc7224 */ /* 0x001fca00078e02ff */
[----:B------:R-:W-:-:S04]  /*0d60*/  SHF.R.S32.HI R189, RZ, 0x1f, R188 ;  /* 0x0000001fffbd7819 */ /* 0x000fc800000114bc */
[----:B------:R-:W-:-:S04]  /*0d70*/  LEA.HI R189, R189, R188, RZ, 0x3 ;  /* 0x000000bcbdbd7211 */ /* 0x000fc800078f18ff */
[----:B------:R-:W-:-:S04]  /*0d80*/  LEA.HI.SX32 R2, R189, R192, 0x1d ;  /* 0x000000c0bd027211 */ /* 0x000fc800078feaff */
[----:B------:R-:W-:Y:S01]  /*0d90*/  MOV R224, R2 ;  /* 0x0000000200e07202 */ /* 0x000fe20000000f00 */
[----:B-1----:R-:W-:Y:S06]  /*0da0*/  @!P2 BRA `(.L_x_778) ;  /* 0x00000008008ca947 */ /* 0x002fec0003800000 */
[----:B------:R-:W0:Y:S01]  /*0db0*/  LDC.64 R18, c[0x0][0x2c0] ;  /* 0x0000b000ff127b82 */ /* 0x000e220000000a00 */
[C---:B------:R-:W-:Y:S01]  /*0dc0*/  LEA R8, P2, R2.reuse, UR10, 0x4 ;  /* 0x0000000a02087c11 */ /* 0x040fe2000f8420ff */
[----:B------:R-:W2:Y:S03]  /*0dd0*/  LDL R246, [R1+0xe0] ;  /* 0x0000e00001f67983 */ /* 0x000ea60000100800 */
[C---:B------:R-:W-:Y:S01]  /*0de0*/  LEA.HI.X R9, R2.reuse, UR11, RZ, 0x4, P2 ;  /* 0x0000000b02097c11 */ /* 0x040fe200090f24ff */
[----:B------:R-:W3:Y:S02]  /*0df0*/  LDL R231, [R1+0xf0] ;  /* 0x0000f00001e77983 */ /* 0x000ee40000100800 */
[----:B------:R-:W1:Y:S02]  /*0e00*/  LDC.64 R188, c[0x0][0x2b8] ;  /* 0x0000ae00ffbc7b82 */ /* 0x000e640000000a00 */
[----:B------:R1:W4:Y:S04]  /*0e10*/  LDG.E.128 R200, desc[UR4][R8.64] ;  /* 0x0000000408c87981 */ /* 0x000328000c1e1d00 */
[----:B------:R-:W3:Y:S02]  /*0e20*/  LDL R238, [R1+0xe8] ;  /* 0x0000e80001ee7983 */ /* 0x000ee40000100800 */
[----:B------:R-:W1:Y:S02]  /*0e30*/  LDC.U8 R230, c[0x0][0x2a0] ;  /* 0x0000a800ffe67b82 */ /* 0x000e640000000000 */
[----:B------:R-:W3:Y:S04]  /*0e40*/  LDL R223, [R1+0xf8] ;  /* 0x0000f80001df7983 */ /* 0x000ee80000100800 */
[----:B------:R-:W3:Y:S01]  /*0e50*/  LDL R235, [R1+0xc0] ;  /* 0x0000c00001eb7983 */ /* 0x000ee20000100800 */
[C---:B0-----:R-:W-:Y:S01]  /*0e60*/  IMAD.WIDE.U32 R18, R2.reuse, 0x10, R18 ;  /* 0x0000001002127825 */ /* 0x041fe200078e0012 */
[----:B------:R-:W-:-:S02]  /*0e70*/  SHF.L.U64.HI R5, R2, 0x3, RZ ;  /* 0x0000000302057819 */ /* 0x000fc400000102ff */
[----:B------:R-:W3:Y:S04]  /*0e80*/  LDL R247, [R1+0xe4] ;  /* 0x0000e40001f77983 */ /* 0x000ee80000100800 */
[----:B------:R-:W3:Y:S01]  /*0e90*/  LDL R222, [R1+0xd0] ;  /* 0x0000d00001de7983 */ /* 0x000ee20000100800 */
[----:B-1----:R-:W-:-:S03]  /*0ea0*/  IMAD.WIDE.U32 R8, R2, 0x10, R188 ;  /* 0x0000001002087825 */ /* 0x002fc600078e00bc */
[----:B------:R0:W2:Y:S04]  /*0eb0*/  LDG.E.128 R188, desc[UR4][R18.64] ;  /* 0x0000000412bc7981 */ /* 0x0000a8000c1e1d00 */
[----:B------:R1:W3:Y:S01]  /*0ec0*/  LDG.E.128 R192, desc[UR4][R8.64] ;  /* 0x0000000408c07981 */ /* 0x0002e2000c1e1d00 */
[----:B------:R-:W-:-:S03]  /*0ed0*/  ISETP.NE.U32.AND P2, PT, RZ, UR14, PT ;  /* 0x0000000eff007c0c */ /* 0x000fc6000bf45070 */
[----:B------:R-:W3:Y:S01]  /*0ee0*/  LDL R224, [R1+0xdc] ;  /* 0x0000dc0001e07983 */ /* 0x000ee20000100800 */
[----:B------:R-:W-:Y:S01]  /*0ef0*/  ISETP.NE.AND.EX P2, PT, RZ, UR15, PT, P2 ;  /* 0x0000000fff007c0c */ /* 0x000fe2000bf45320 */
[----:B0-----:R-:W-:-:S12]  /*0f00*/  IMAD.SHL.U32 R18, R2, 0x8, RZ ;  /* 0x0000000802127824 */ /* 0x001fd800078e00ff */
[----:B-1----:R-:W0:Y:S02]  /*0f10*/  @P2 LDC.64 R8, c[0x0][0x248] ;  /* 0x00009200ff082b82 */ /* 0x002e240000000a00 */
[----:B0-----:R-:W-:-:S04]  /*0f20*/  @P2 IADD3 R8, P3, R18, R8, RZ ;  /* 0x0000000812082210 */ /* 0x001fc80007f7e0ff */
[----:B------:R-:W-:-:S05]  /*0f30*/  @P2 IADD3.X R9, R5, R9, RZ, P3, !PT ;  /* 0x0000000905092210 */ /* 0x000fca0001ffe4ff */
[----:B------:R0:W5:Y:S01]  /*0f40*/  @P2 LDG.E.64 R16, desc[UR4][R8.64] ;  /* 0x0000000408102981 */ /* 0x000162000c1e1b00 */
[----:B------:R-:W-:-:S03]  /*0f50*/  ISETP.NE.AND P2, PT, R230, RZ, PT ;  /* 0x000000ffe600720c */ /* 0x000fc60003f45270 */
[----:B------:R-:W3:Y:S01]  /*0f60*/  LDL R230, [R1+0xcc] ;  /* 0x0000cc0001e67983 */ /* 0x000ee20000100800 */
[C---:B----4-:R-:W-:Y:S01]  /*0f70*/  PRMT R19, R200.reuse, 0x7632, R19 ;  /* 0x00007632c8137816 */ /* 0x050fe20000000013 */
[----:B------:R-:W-:Y:S01]  /*0f80*/  IMAD.U32 R210, R200, 0x10000, RZ ;  /* 0x00010000c8d27824 */ /* 0x000fe200078e00ff */
[----:B-----5:R-:W-:Y:S02]  /*0f90*/  FSEL R200, R216, RZ, !P2 ;  /* 0x000000ffd8c87208 */ /* 0x020fe40005000000 */
[C---:B0-----:R-:W-:Y:S02]  /*0fa0*/  PRMT R9, R201.reuse, 0x7632, R9 ;  /* 0x00007632c9097816 */ /* 0x041fe40000000009 */
[----:B------:R-:W-:Y:S01]  /*0fb0*/  SHF.L.U32 R219, R201, 0x10, RZ ;  /* 0x00000010c9db7819 */ /* 0x000fe200000006ff */
[----:B------:R-:W-:Y:S01]  /*0fc0*/  IMAD.U32 R209, R202, 0x10000, RZ ;  /* 0x00010000cad17824 */ /* 0x000fe200078e00ff */
[C---:B------:R-:W-:Y:S02]  /*0fd0*/  PRMT R201, R203.reuse, 0x7632, R201 ;  /* 0x00007632cbc97816 */ /* 0x040fe400000000c9 */
[----:B------:R-:W-:Y:S01]  /*0fe0*/  SHF.L.U32 R204, R203, 0x10, RZ ;  /* 0x00000010cbcc7819 */ /* 0x000fe200000006ff */
[----:B------:R-:W-:Y:S01]  /*0ff0*/  FADD.FTZ R203, R210, -R200 ;  /* 0x800000c8d2cb7221 */ /* 0x000fe20000010000 */
[----:B------:R-:W-:Y:S01]  /*1000*/  PRMT R8, R202, 0x7632, R8 ;  /* 0x00007632ca087816 */ /* 0x000fe20000000008 */
[----:B------:R-:W-:Y:S01]  /*1010*/  IMAD.U32 R202, R19, 0x10000, RZ ;  /* 0x0001000013ca7824 */ /* 0x000fe200078e00ff */
[----:B------:R-:W-:Y:S01]  /*1020*/  SHF.L.U32 R210, R9, 0x10, RZ ;  /* 0x0000001009d27819 */ /* 0x000fe200000006ff */
[----:B------:R-:W-:-:S02]  /*1030*/  FADD.FTZ R19, -R200, R219 ;  /* 0x000000dbc8137221 */ /* 0x000fc40000010100 */
[----:B------:R-:W-:Y:S02]  /*1040*/  IMAD.U32 R219, R8, 0x10000, RZ ;  /* 0x0001000008db7824 */ /* 0x000fe400078e00ff */
[C---:B------:R-:W-:Y:S01]  /*1050*/  FADD.FTZ R9, -R200.reuse, R202 ;  /* 0x000000cac8097221 */ /* 0x040fe20000010100 */
[C---:B------:R-:W-:Y:S01]  /*1060*/  FADD.FTZ R202, -R200.reuse, R210 ;  /* 0x000000d2c8ca7221 */ /* 0x040fe20000010100 */
[----:B------:R-:W-:Y:S01]  /*1070*/  SHF.L.U32 R220, R201, 0x10, RZ ;  /* 0x00000010c9dc7819 */ /* 0x000fe200000006ff */
[C---:B------:R-:W-:Y:S01]  /*1080*/  FADD.FTZ R8, -R200.reuse, R204 ;  /* 0x000000ccc8087221 */ /* 0x040fe20000010100 */
[----:B------:R-:W-:Y:S01]  /*1090*/  FADD.FTZ R201, -R200, R219 ;  /* 0x000000dbc8c97221 */ /* 0x000fe20000010100 */
[----:B--2---:R-:W-:Y:S02]  /*10a0*/  IMAD.U32 R210, R188, 0x10000, RZ ;  /* 0x00010000bcd27824 */ /* 0x004fe400078e00ff */
[----:B------:R-:W-:Y:S01]  /*10b0*/  FMUL.FTZ R204, R4, R203 ;  /* 0x000000cb04cc7220 */ /* 0x000fe20000410000 */
[----:B---3--:R-:W-:Y:S01]  /*10c0*/  SHF.L.U32 R219, R192, 0x10, RZ ;  /* 0x00000010c0db7819 */ /* 0x008fe200000006ff */
[----:B------:R-:W-:Y:S01]  /*10d0*/  FMUL.FTZ R203, R246, R210 ;  /* 0x000000d2f6cb7220 */ /* 0x000fe20000410000 */
[----:B------:R-:W-:-:S03]  /*10e0*/  FADD.FTZ R209, -R200, R209 ;  /* 0x000000d1c8d17221 */ /* 0x000fc60000010100 */
[----:B------:R-:W-:Y:S01]  /*10f0*/  FFMA.FTZ R231, R231, R219, R203 ;  /* 0x000000dbe7e77223 */ /* 0x000fe200000100cb */
[----:B------:R-:W-:Y:S02]  /*1100*/  IMAD.U32 R203, R189, 0x10000, RZ ;  /* 0x00010000bdcb7824 */ /* 0x000fe400078e00ff */
[----:B------:R-:W-:Y:S01]  /*1110*/  FADD.FTZ R200, -R200, R220 ;  /* 0x000000dcc8c87221 */ /* 0x000fe20000010100 */
[----:B------:R-:W-:Y:S01]  /*1120*/  FADD.FTZ R144, R144, R210 ;  /* 0x000000d290907221 */ /* 0x000fe20000010000 */
[----:B------:R-:W-:Y:S01]  /*1130*/  FFMA.FTZ R120, R204, R210, R120 ;  /* 0x000000d2cc787223 */ /* 0x000fe20000010078 */
[----:B------:R-:W-:Y:S01]  /*1140*/  SHF.L.U32 R210, R193, 0x10, RZ ;  /* 0x00000010c1d27819 */ /* 0x000fe200000006ff */
[----:B------:R-:W-:Y:S01]  /*1150*/  FMUL.FTZ R220, R4, R19 ;  /* 0x0000001304dc7220 */ /* 0x000fe20000410000 */
[----:B------:R-:W-:-:S04]  /*1160*/  FMUL.FTZ R19, R238, R203 ;  /* 0x000000cbee137220 */ /* 0x000fc80000410000 */
[----:B------:R-:W-:-:S05]  /*1170*/  FFMA.FTZ R223, R223, R210, R19 ;  /* 0x000000d2dfdf7223 */ /* 0x000fca0000010013 */
[----:B------:R-:W-:Y:S04]  /*1180*/  STL [R1+0x8], R223 ;  /* 0x000008df01007387 */ /* 0x000fe80000100800 */
[----:B------:R-:W2:Y:S01]  /*1190*/  LDL R246, [R1+0xf4] ;  /* 0x0000f40001f67983 */ /* 0x000ea20000100800 */
[----:B------:R-:W-:Y:S02]  /*11a0*/  IMAD.U32 R19, R190, 0x10000, RZ ;  /* 0x00010000be137824 */ /* 0x000fe400078e00ff */
[----:B------:R-:W-:Y:S01]  /*11b0*/  FADD.FTZ R96, R96, R219 ;  /* 0x000000db60607221 */ /* 0x000fe20000010000 */
[----:B------:R-:W-:Y:S01]  /*11c0*/  FFMA.FTZ R72, R204, R219, R72 ;  /* 0x000000dbcc487223 */ /* 0x000fe20000010048 */
[----:B------:R-:W3:Y:S01]  /*11d0*/  LDL R238, [R1+0xc8] ;  /* 0x0000c80001ee7983 */ /* 0x000ee20000100800 */
[----:B------:R-:W-:Y:S01]  /*11e0*/  FMUL.FTZ R219, R4, R209 ;  /* 0x000000d104db7220 */ /* 0x000fe20000410000 */
[----:B------:R-:W-:-:S02]  /*11f0*/  FMUL.FTZ R209, R235, R19 ;  /* 0x00000013ebd17220 */ /* 0x000fc40000410000 */
[----:B------:R-:W4:Y:S01]  /*1200*/  LDL R235, [R1+0xd8] ;  /* 0x0000d80001eb7983 */ /* 0x000f220000100800 */
[----:B------:R-:W-:Y:S01]  /*1210*/  PRMT R188, R188, 0x7632, R188 ;  /* 0x00007632bcbc7816 */ /* 0x000fe200000000bc */
[--C-:B------:R-:W-:Y:S01]  /*1220*/  FADD.FTZ R148, R148, R19.reuse ;  /* 0x0000001394947221 */ /* 0x100fe20000010000 */
[----:B------:R-:W-:Y:S01]  /*1230*/  FFMA.FTZ R124, R219, R19, R124 ;  /* 0x00000013db7c7223 */ /* 0x000fe2000001007c */
[----:B------:R-:W-:Y:S02]  /*1240*/  PRMT R19, R192, 0x7632, R19 ;  /* 0x00007632c0137816 */ /* 0x000fe40000000013 */
[----:B------:R-:W-:Y:S02]  /*1250*/  IMAD.U32 R188, R188, 0x10000, RZ ;  /* 0x00010000bcbc7824 */ /* 0x000fe400078e00ff */
[----:B------:R-:W-:Y:S01]  /*1260*/  FADD.FTZ R98, R98, R210 ;  /* 0x000000d262627221 */ /* 0x000fe20000010000 */
[----:B------:R-:W-:Y:S01]  /*1270*/  FFMA.FTZ R74, R220, R210, R74 ;  /* 0x000000d2dc4a7223 */ /* 0x000fe2000001004a */
[----:B------:R-:W-:Y:S01]  /*1280*/  FADD.FTZ R146, R146, R203 ;  /* 0x000000cb92927221 */ /* 0x000fe20000010000 */
[----:B------:R-:W-:Y:S01]  /*1290*/  FFMA.FTZ R122, R220, R203, R122 ;  /* 0x000000cbdc7a7223 */ /* 0x000fe2000001007a */
[----:B------:R-:W-:Y:S01]  /*12a0*/  SHF.L.U32 R203, R194, 0x10, RZ ;  /* 0x00000010c2cb7819 */ /* 0x000fe200000006ff */
[----:B------:R-:W-:Y:S01]  /*12b0*/  FMUL.FTZ R210, R4, R9 ;  /* 0x0000000904d27220 */ /* 0x000fe20000410000 */
[----:B------:R-:W-:Y:S01]  /*12c0*/  SHF.L.U32 R19, R19, 0x10, RZ ;  /* 0x0000001013137819 */ /* 0x000fe200000006ff */
[----:B------:R-:W-:-:S02]  /*12d0*/  FMUL.FTZ R9, R247, R188 ;  /* 0x000000bcf7097220 */ /* 0x000fc40000410000 */
[----:B------:R-:W-:Y:S01]  /*12e0*/  FFMA.FTZ R222, R222, R203, R209 ;  /* 0x000000cbdede7223 */ /* 0x000fe200000100d1 */
[----:B------:R-:W-:Y:S01]  /*12f0*/  FMUL.FTZ R209, R4, R8 ;  /* 0x0000000804d17220 */ /* 0x000fe20000410000 */
[----:B------:R-:W-:Y:S01]  /*1300*/  FADD.FTZ R97, R97, R19 ;  /* 0x0000001361617221 */ /* 0x000fe20000010000 */
[----:B------:R-:W-:Y:S02]  /*1310*/  FFMA.FTZ R73, R210, R19, R73 ;  /* 0x00000013d2497223 */ /* 0x000fe40000010049 */
[----:B------:R0:W-:Y:S01]  /*1320*/  STL [R1+0x4], R222 ;  /* 0x000004de01007387 */ /* 0x0001e20000100800 */
[----:B------:R-:W-:Y:S01]  /*1330*/  FADD.FTZ R100, R100, R203 ;  /* 0x000000cb64647221 */ /* 0x000fe20000010000 */
[----:B------:R-:W-:Y:S02]  /*1340*/  FFMA.FTZ R76, R219, R203, R76 ;  /* 0x000000cbdb4c7223 */ /* 0x000fe4000001004c */
[----:B------:R-:W4:Y:S04]  /*1350*/  LDL R203, [R1+0xc4] ;  /* 0x0000c40001cb7983 */ /* 0x000f280000100800 */
[----:B------:R-:W4:Y:S01]  /*1360*/  LDL R192, [R1+0xd4] ;  /* 0x0000d40001c07983 */ /* 0x000f220000100800 */
[----:B------:R-:W-:Y:S01]  /*1370*/  ISETP.NE.U32.AND P2, PT, RZ, UR8, PT ;  /* 0x00000008ff007c0c */ /* 0x000fe2000bf45070 */
[----:B--2---:R-:W-:Y:S01]  /*1380*/  FFMA.FTZ R247, R246, R19, R9 ;  /* 0x00000013f6f77223 */ /* 0x004fe20000010009 */
[----:B------:R-:W-:Y:S01]  /*1390*/  IMAD.U32 R9, R191, 0x10000, RZ ;  /* 0x00010000bf097824 */ /* 0x000fe200078e00ff */
[----:B------:R-:W-:-:S03]  /*13a0*/  SHF.L.U32 R19, R195, 0x10, RZ ;  /* 0x00000010c3137819 */ /* 0x000fc600000006ff */
[----:B---3--:R-:W-:Y:S02]  /*13b0*/  FMUL.FTZ R8, R238, R9 ;  /* 0x00000009ee087220 */ /* 0x008fe40000410000 */
[----:B------:R-:W2:Y:S02]  /*13c0*/  LDL R238, [R1+0xec] ;  /* 0x0000ec0001ee7983 */ /* 0x000ea40000100800 */
[----:B----4-:R-:W-:Y:S02]  /*13d0*/  FFMA.FTZ R246, R235, R19, R8 ;  /* 0x00000013ebf67223 */ /* 0x010fe40000010008 */
[----:B------:R-:W3:Y:S01]  /*13e0*/  LDL R235, [R1+0xfc] ;  /* 0x0000fc0001eb7983 */ /* 0x000ee20000100800 */
[----:B------:R-:W-:Y:S01]  /*13f0*/  ISETP.NE.AND.EX P2, PT, RZ, UR9, PT, P2 ;  /* 0x00000009ff007c0c */ /* 0x000fe2000bf45320 */
[----:B------:R-:W-:Y:S01]  /*1400*/  FADD.FTZ R150, R150, R9 ;  /* 0x0000000996967221 */ /* 0x000fe20000010000 */
[----:B------:R-:W-:-:S11]  /*1410*/  FFMA.FTZ R126, R209, R9, R126 ;  /* 0x00000009d17e7223 */ /* 0x000fd6000001007e */
[----:B------:R-:W-:-:S04]  /*1420*/  @P2 LEA R8, P3, R2, UR8, 0x4 ;  /* 0x0000000802082c11 */ /* 0x000fc8000f8620ff */
[----:B------:R-:W-:-:S05]  /*1430*/  @P2 LEA.HI.X R9, R2, UR9, RZ, 0x4, P3 ;  /* 0x0000000902092c11 */ /* 0x000fca00098f24ff */
[----:B------:R1:W5:Y:S01]  /*1440*/  @P2 LDG.E.128 R168, desc[UR4][R8.64] ;  /* 0x0000000408a82981 */ /* 0x000362000c1e1d00 */
[----:B------:R-:W-:Y:S01]  /*1450*/  FADD.FTZ R102, R102, R19 ;  /* 0x0000001366667221 */ /* 0x000fe20000010000 */
[----:B------:R-:W-:Y:S01]  /*1460*/  FFMA.FTZ R78, R209, R19, R78 ;  /* 0x00000013d14e7223 */ /* 0x000fe2000001004e */
[----:B-1----:R-:W-:-:S04]  /*1470*/  IADD3 R8, P2, R18, UR12, RZ ;  /* 0x0000000c12087c10 */ /* 0x002fc8000ff5e0ff */
[----:B------:R-:W-:-:S05]  /*1480*/  IADD3.X R9, R5, UR13, RZ, P2, !PT ;  /* 0x0000000d05097c10 */ /* 0x000fca00097fe4ff */
[----:B------:R1:W5:Y:S01]  /*1490*/  LDG.E.64 R18, desc[UR4][R8.64] ;  /* 0x0000000408127981 */ /* 0x000362000c1e1b00 */
[----:B------:R-:W-:Y:S01]  /*14a0*/  PRMT R5, R193, 0x7632, R5 ;  /* 0x00007632c1057816 */ /* 0x000fe20000000005 */
[----:B------:R-:W-:Y:S01]  /*14b0*/  FADD.FTZ R145, R145, R188 ;  /* 0x000000bc91917221 */ /* 0x000fe20000010000 */
[----:B-1----:R-:W-:Y:S01]  /*14c0*/  PRMT R8, R189, 0x7632, R8 ;  /* 0x00007632bd087816 */ /* 0x002fe20000000008 */
[----:B------:R-:W-:Y:S01]  /*14d0*/  FFMA.FTZ R121, R210, R188, R121 ;  /* 0x000000bcd2797223 */ /* 0x000fe20000010079 */
[----:B------:R-:W-:-:S03]  /*14e0*/  SHF.L.U32 R9, R5, 0x10, RZ ;  /* 0x0000001005097819 */ /* 0x000fc600000006ff */
[----:B------:R-:W-:Y:S02]  /*14f0*/  IMAD.U32 R8, R8, 0x10000, RZ ;  /* 0x0001000008087824 */ /* 0x000fe400078e00ff */
[----:B------:R-:W-:Y:S01]  /*1500*/  FMUL.FTZ R5, R4, R202 ;  /* 0x000000ca04057220 */ /* 0x000fe20000410000 */
[----:B------:R-:W-:-:S03]  /*1510*/  FADD.FTZ R99, R99, R9 ;  /* 0x0000000963637221 */ /* 0x000fc60000010000 */
[----:B------:R-:W-:Y:S01]  /*1520*/  FFMA.FTZ R75, R5, R9, R75 ;  /* 0x00000009054b7223 */ /* 0x000fe2000001004b */
[----:B------:R-:W-:Y:S01]  /*1530*/  FADD.FTZ R147, R147, R8 ;  /* 0x0000000893937221 */ /* 0x000fe20000010000 */
[-C--:B------:R-:W-:Y:S01]  /*1540*/  FFMA.FTZ R123, R5, R8.reuse, R123 ;  /* 0x00000008057b7223 */ /* 0x080fe2000001007b */
[----:B--2---:R-:W-:-:S04]  /*1550*/  FMUL.FTZ R188, R238, R8 ;  /* 0x00000008eebc7220 */ /* 0x004fc80000410000 */
[----:B---3--:R-:W-:Y:S01]  /*1560*/  FFMA.FTZ R238, R235, R9, R188 ;  /* 0x00000009ebee7223 */ /* 0x008fe200000100bc */
[----:B------:R-:W-:Y:S02]  /*1570*/  PRMT R9, R190, 0x7632, R9 ;  /* 0x00007632be097816 */ /* 0x000fe40000000009 */
[----:B------:R-:W-:-:S03]  /*1580*/  PRMT R8, R194, 0x7632, R8 ;  /* 0x00007632c2087816 */ /* 0x000fc60000000008 */
[----:B------:R-:W-:Y:S01]  /*1590*/  IMAD.U32 R9, R9, 0x10000, RZ ;  /* 0x0001000009097824 */ /* 0x000fe200078e00ff */
[----:B------:R-:W-:Y:S01]  /*15a0*/  SHF.L.U32 R188, R8, 0x10, RZ ;  /* 0x0000001008bc7819 */ /* 0x000fe200000006ff */
[----:B------:R-:W-:Y:S02]  /*15b0*/  FMUL.FTZ R8, R4, R201 ;  /* 0x000000c904087220 */ /* 0x000fe40000410000 */
[-C--:B------:R-:W-:Y:S02]  /*15c0*/  FMUL.FTZ R189, R203, R9.reuse ;  /* 0x00000009cbbd7220 */ /* 0x080fe40000410000 */
[--C-:B------:R-:W-:Y:S01]  /*15d0*/  FADD.FTZ R101, R101, R188.reuse ;  /* 0x000000bc65657221 */ /* 0x100fe20000010000 */
[-C--:B------:R-:W-:Y:S01]  /*15e0*/  FFMA.FTZ R77, R8, R188.reuse, R77 ;  /* 0x000000bc084d7223 */ /* 0x080fe2000001004d */
[----:B------:R-:W-:Y:S01]  /*15f0*/  FFMA.FTZ R235, R192, R188, R189 ;  /* 0x000000bcc0eb7223 */ /* 0x000fe200000100bd */
[----:B------:R-:W-:Y:S01]  /*1600*/  PRMT R188, R191, 0x7632, R188 ;  /* 0x00007632bfbc7816 */ /* 0x000fe200000000bc */
[----:B------:R-:W-:Y:S01]  /*1610*/  FADD.FTZ R149, R149, R9 ;  /* 0x0000000995957221 */ /* 0x000fe20000010000 */
[----:B------:R-:W-:Y:S01]  /*1620*/  FFMA.FTZ R125, R8, R9, R125 ;  /* 0x00000009087d7223 */ /* 0x000fe2000001007d */
[----:B------:R-:W-:-:S02]  /*1630*/  PRMT R9, R195, 0x7632, R9 ;  /* 0x00007632c3097816 */ /* 0x000fc40000000009 */
[----:B------:R-:W-:Y:S02]  /*1640*/  IMAD.U32 R188, R188, 0x10000, RZ ;  /* 0x00010000bcbc7824 */ /* 0x000fe400078e00ff */
[----:B------:R-:W-:Y:S01]  /*1650*/  SHF.L.U32 R189, R9, 0x10, RZ ;  /* 0x0000001009bd7819 */ /* 0x000fe200000006ff */
[----:B------:R-:W-:Y:S01]  /*1660*/  FMUL.FTZ R9, R4, R200 ;  /* 0x000000c804097220 */ /* 0x000fe20000410000 */
[-C--:B------:R-:W-:Y:S01]  /*1670*/  FMUL.FTZ R190, R230, R188.reuse ;  /* 0x000000bce6be7220 */ /* 0x080fe20000410000 */
[----:B------:R-:W-:Y:S02]  /*1680*/  FADD.FTZ R151, R151, R188 ;  /* 0x000000bc97977221 */ /* 0x000fe40000010000 */
        /* <DEDUP_REMOVED lines=18> */
[----:B------:R-:W-:Y:S02]  /*17b0*/  VIADD R224, R2, 0x100 ;  /* 0x0000010002e07836 */ /* 0x000fe40000000000 */
[----:B0-----:R-:W-:Y:S01]  /*17c0*/  FADD.FTZ R222, R189, R230 ;  /* 0x000000e6bdde7221 */ /* 0x001fe20000010000 */
[----:B------:R-:W-:-:S07]  /*17d0*/  FFMA.FTZ R223, R9, R230, R188 ;  /* 0x000000e609df7223 */ /* 0x000fce00000100bc */
.L_x_778:
[----:B------:R-:W-:Y:S05]  /*17e0*/  BSYNC B0 ;  /* 0x0000000000007941 */ /* 0x000fea0003800000 */
.L_x_777:
[----:B------:R-:W2:Y:S01]  /*17f0*/  LDL R188, [R1+0x104] ;  /* 0x0001040001bc7983 */ /* 0x000ea20000100800 */
[----:B------:R-:W-:Y:S01]  /*1800*/  BSSY B0, `(.L_x_779) ;  /* 0x00000a7000007945 */ /* 0x000fe20003800000 */
[----:B--2---:R-:W-:-:S13]  /*1810*/  ISETP.NE.AND P2, PT, R188, RZ, PT ;  /* 0x000000ffbc00720c */ /* 0x004fda0003f45270 */
[----:B------:R-:W-:Y:S05]  /*1820*/  @!P2 BRA `(.L_x_780) ;  /* 0x000000080090a947 */ /* 0x000fea0003800000 */
[----:B------:R-:W0:Y:S01]  /*1830*/  LDC.64 R188, c[0x0][0x2c0] ;  /* 0x0000b000ffbc7b82 */ /* 0x000e220000000a00 */
[C---:B------:R-:W-:Y:S01]  /*1840*/  LEA R22, P2, R224.reuse, UR10, 0x4 ;  /* 0x0000000ae0167c11 */ /* 0x040fe2000f8420ff */
[----:B------:R1:W-:Y:S03]  /*1850*/  STL [R1+0x10c], R0 ;  /* 0x00010c0001007387 */ /* 0x0003e60000100800 */
[C---:B------:R-:W-:Y:S01]  /*1860*/  LEA.HI.X R23, R224.reuse, UR11, RZ, 0x4, P2 ;  /* 0x0000000be0177c11 */ /* 0x040fe200090f24ff */
[----:B------:R-:W2:Y:S02]  /*1870*/  LDL R251, [R1+0xa0] ;  /* 0x0000a00001fb7983 */ /* 0x000ea40000100800 */
[----:B------:R-:W3:Y:S02]  /*1880*/  LDC.64 R190, c[0x0][0x2b8] ;  /* 0x0000ae00ffbe7b82 */ /* 0x000ee40000000a00 */
[----:B------:R3:W4:Y:S04]  /*1890*/  LDG.E.128 R200, desc[UR4][R22.64] ;  /* 0x0000000416c87981 */ /* 0x000728000c1e1d00 */
[----:B-1----:R-:W2:Y:S02]  /*18a0*/  LDL R0, [R1+0xb0] ;  /* 0x0000b00001007983 */ /* 0x002ea40000100800 */
[----:B------:R-:W1:Y:S02]  /*18b0*/  LDC.U8 R225, c[0x0][0x2a0] ;  /* 0x0000a800ffe17b82 */ /* 0x000e640000000000 */
[----:B------:R-:W2:Y:S04]  /*18c0*/  LDL R245, [R1+0xa8] ;  /* 0x0000a80001f57983 */ /* 0x000ea80000100800 */
[----:B------:R-:W2:Y:S01]  /*18d0*/  LDL R244, [R1+0xb8] ;  /* 0x0000b80001f47983 */ /* 0x000ea20000100800 */
[----:B0-----:R-:W-:-:S03]  /*18e0*/  IMAD.WIDE.U32 R188, R224, 0x10, R188 ;  /* 0x00000010e0bc7825 */ /* 0x001fc600078e00bc */
[----:B------:R-:W2:Y:S04]  /*18f0*/  LDL R234, [R1+0x80] ;  /* 0x0000800001ea7983 */ /* 0x000ea80000100800 */
[----:B------:R-:W2:Y:S01]  /*1900*/  LDL R229, [R1+0x90] ;  /* 0x0000900001e57983 */ /* 0x000ea20000100800 */
[----:B---3--:R-:W-:-:S03]  /*1910*/  IMAD.WIDE.U32 R22, R224, 0x10, R190 ;  /* 0x00000010e0167825 */ /* 0x008fc600078e00be */
[----:B------:R-:W3:Y:S04]  /*1920*/  LDG.E.128 R188, desc[UR4][R188.64] ;  /* 0x00000004bcbc7981 */ /* 0x000ee8000c1e1d00 */
[----:B------:R0:W2:Y:S01]  /*1930*/  LDG.E.128 R192, desc[UR4][R22.64] ;  /* 0x0000000416c07981 */ /* 0x0000a2000c1e1d00 */
[----:B------:R-:W-:Y:S02]  /*1940*/  ISETP.NE.U32.AND P2, PT, RZ, UR14, PT ;  /* 0x0000000eff007c0c */ /* 0x000fe4000bf45070 */
[C---:B------:R-:W-:Y:S02]  /*1950*/  SHF.L.U32 R12, R224.reuse, 0x3, RZ ;  /* 0x00000003e00c7819 */ /* 0x040fe400000006ff */
[----:B------:R-:W-:Y:S02]  /*1960*/  ISETP.NE.AND.EX P2, PT, RZ, UR15, PT, P2 ;  /* 0x0000000fff007c0c */ /* 0x000fe4000bf45320 */
[----:B------:R-:W-:-:S11]  /*1970*/  SHF.L.U64.HI R10, R224, 0x3, RZ ;  /* 0x00000003e00a7819 */ /* 0x000fd600000102ff */
[----:B0-----:R-:W0:Y:S02]  /*1980*/  @P2 LDC.64 R22, c[0x0][0x248] ;  /* 0x00009200ff162b82 */ /* 0x001e240000000a00 */
[----:B0-----:R-:W-:-:S05]  /*1990*/  @P2 IADD3 R22, P3, R12, R22, RZ ;  /* 0x000000160c162210 */ /* 0x001fca0007f7e0ff */
[----:B------:R-:W-:-:S05]  /*19a0*/  @P2 IMAD.X R23, R10, 0x1, R23, P3 ;  /* 0x000000010a172824 */ /* 0x000fca00018e0617 */
[----:B------:R0:W5:Y:S01]  /*19b0*/  @P2 LDG.E.64 R20, desc[UR4][R22.64] ;  /* 0x0000000416142981 */ /* 0x000162000c1e1b00 */
[----:B-1----:R-:W-:-:S03]  /*19c0*/  ISETP.NE.AND P2, PT, R225, RZ, PT ;  /* 0x000000ffe100720c */ /* 0x002fc60003f45270 */
[----:B------:R-:W2:Y:S01]  /*19d0*/  LDL R225, [R1+0x9c] ;  /* 0x00009c0001e17983 */ /* 0x000ea20000100800 */
[C---:B----4-:R-:W-:Y:S01]  /*19e0*/  PRMT R14, R201.reuse, 0x7632, R14 ;  /* 0x00007632c90e7816 */ /* 0x050fe2000000000e */
[----:B------:R-:W-:Y:S01]  /*19f0*/  IMAD.U32 R217, R201, 0x10000, RZ ;  /* 0x00010000c9d97824 */ /* 0x000fe200078e00ff */
[----:B------:R-:W-:Y:S02]  /*1a00*/  SHF.L.U32 R207, R200, 0x10, RZ ;  /* 0x00000010c8cf7819 */ /* 0x000fe400000006ff */
[----:B-----5:R-:W-:Y:S02]  /*1a10*/  FSEL R201, R216, RZ, !P2 ;  /* 0x000000ffd8c97208 */ /* 0x020fe40005000000 */
[----:B------:R-:W-:Y:S01]  /*1a20*/  SHF.L.U32 R215, R202, 0x10, RZ ;  /* 0x00000010cad77819 */ /* 0x000fe200000006ff */
[----:B------:R-:W-:Y:S01]  /*1a30*/  IMAD.U32 R208, R203, 0x10000, RZ ;  /* 0x00010000cbd07824 */ /* 0x000fe200078e00ff */
[----:B------:R-:W-:Y:S02]  /*1a40*/  PRMT R200, R200, 0x7632, R200 ;  /* 0x00007632c8c87816 */ /* 0x000fe400000000c8 */
[----:B0-----:R-:W-:-:S02]  /*1a50*/  PRMT R22, R202, 0x7632, R22 ;  /* 0x00007632ca167816 */ /* 0x001fc40000000016 */
[----:B------:R-:W-:Y:S01]  /*1a60*/  PRMT R23, R203, 0x7632, R23 ;  /* 0x00007632cb177816 */ /* 0x000fe20000000017 */
[C---:B------:R-:W-:Y:S01]  /*1a70*/  FADD.FTZ R203, -R201.reuse, R207 ;  /* 0x000000cfc9cb7221 */ /* 0x040fe20000010100 */
[C---:B------:R-:W-:Y:S01]  /*1a80*/  FADD.FTZ R207, -R201.reuse, R215 ;  /* 0x000000d7c9cf7221 */ /* 0x040fe20000010100 */
[----:B------:R-:W-:Y:S02]  /*1a90*/  SHF.L.U32 R200, R200, 0x10, RZ ;  /* 0x00000010c8c87819 */ /* 0x000fe400000006ff */
[----:B------:R-:W-:Y:S01]  /*1aa0*/  SHF.L.U32 R215, R22, 0x10, RZ ;  /* 0x0000001016d77819 */ /* 0x000fe200000006ff */
[C---:B------:R-:W-:Y:S01]  /*1ab0*/  FADD.FTZ R22, -R201.reuse, R208 ;  /* 0x000000d0c9167221 */ /* 0x040fe20000010100 */
[----:B------:R-:W-:Y:S01]  /*1ac0*/  FADD.FTZ R202, -R201, R217 ;  /* 0x000000d9c9ca7221 */ /* 0x000fe20000010100 */
[----:B------:R-:W-:Y:S02]  /*1ad0*/  IMAD.U32 R217, R23, 0x10000, RZ ;  /* 0x0001000017d97824 */ /* 0x000fe400078e00ff */
[C---:B------:R-:W-:Y:S01]  /*1ae0*/  FADD.FTZ R23, -R201.reuse, R200 ;  /* 0x000000c8c9177221 */ /* 0x040fe20000010100 */
[----:B---3--:R-:W-:Y:S01]  /*1af0*/  SHF.L.U32 R208, R188, 0x10, RZ ;  /* 0x00000010bcd07819 */ /* 0x008fe200000006ff */
[----:B------:R-:W-:Y:S01]  /*1b00*/  FADD.FTZ R200, -R201, R215 ;  /* 0x000000d7c9c87221 */ /* 0x000fe20000010100 */
[----:B------:R-:W-:Y:S01]  /*1b10*/  FMUL.FTZ R218, R4, R203 ;  /* 0x000000cb04da7220 */ /* 0x000fe20000410000 */
[----:B--2---:R-:W-:-:S02]  /*1b20*/  IMAD.U32 R215, R192, 0x10000, RZ ;  /* 0x00010000c0d77824 */ /* 0x004fc400078e00ff */
[----:B------:R-:W-:Y:S01]  /*1b30*/  FMUL.FTZ R203, R251, R208 ;  /* 0x000000d0fbcb7220 */ /* 0x000fe20000410000 */
[----:B------:R-:W-:-:S03]  /*1b40*/  IMAD.U32 R14, R14, 0x10000, RZ ;  /* 0x000100000e0e7824 */ /* 0x000fc600078e00ff */
[----:B------:R-:W-:Y:S01]  /*1b50*/  FFMA.FTZ R0, R0, R215, R203 ;  /* 0x000000d700007223 */ /* 0x000fe200000100cb */
[----:B------:R-:W-:Y:S01]  /*1b60*/  SHF.L.U32 R203, R189, 0x10, RZ ;  /* 0x00000010bdcb7819 */ /* 0x000fe200000006ff */
[C---:B------:R-:W-:Y:S01]  /*1b70*/  FADD.FTZ R14, -R201.reuse, R14 ;  /* 0x0000000ec90e7221 */ /* 0x040fe20000010100 */
[----:B------:R-:W-:Y:S01]  /*1b80*/  FADD.FTZ R201, -R201, R217 ;  /* 0x000000d9c9c97221 */ /* 0x000fe20000010100 */
[----:B------:R-:W-:Y:S01]  /*1b90*/  FADD.FTZ R152, R152, R208 ;  /* 0x000000d098987221 */ /* 0x000fe20000010000 */
[----:B------:R-:W-:Y:S01]  /*1ba0*/  FFMA.FTZ R128, R218, R208, R128 ;  /* 0x000000d0da807223 */ /* 0x000fe20000010080 */
[----:B------:R-:W-:Y:S01]  /*1bb0*/  FMUL.FTZ R217, R4, R202 ;  /* 0x000000ca04d97220 */ /* 0x000fe20000410000 */
[----:B------:R0:W-:Y:S01]  /*1bc0*/  STL [R1], R0 ;  /* 0x0000000001007387 */ /* 0x0001e20000100800 */
[----:B------:R-:W-:Y:S02]  /*1bd0*/  IMAD.U32 R208, R193, 0x10000, RZ ;  /* 0x00010000c1d07824 */ /* 0x000fe400078e00ff */
[----:B------:R-:W-:-:S02]  /*1be0*/  FMUL.FTZ R202, R245, R203 ;  /* 0x000000cbf5ca7220 */ /* 0x000fc40000410000 */
[----:B------:R-:W2:Y:S02]  /*1bf0*/  LDL R245, [R1+0xa4] ;  /* 0x0000a40001f57983 */ /* 0x000ea40000100800 */
[----:B------:R-:W-:Y:S01]  /*1c00*/  FFMA.FTZ R252, R244, R208, R202 ;  /* 0x000000d0f4fc7223 */ /* 0x000fe200000100ca */
[----:B------:R-:W-:Y:S01]  /*1c10*/  SHF.L.U32 R202, R190, 0x10, RZ ;  /* 0x00000010beca7819 */ /* 0x000fe200000006ff */
[----:B------:R-:W3:Y:S01]  /*1c20*/  LDL R244, [R1+0xb4] ;  /* 0x0000b40001f47983 */ /* 0x000ee20000100800 */
[----:B------:R-:W-:Y:S01]  /*1c30*/  FADD.FTZ R104, R104, R215 ;  /* 0x000000d768687221 */ /* 0x000fe20000010000 */
[----:B------:R-:W-:Y:S01]  /*1c40*/  FFMA.FTZ R80, R218, R215, R80 ;  /* 0x000000d7da507223 */ /* 0x000fe20000010050 */
[----:B------:R-:W-:Y:S01]  /*1c50*/  FADD.FTZ R154, R154, R203 ;  /* 0x000000cb9a9a7221 */ /* 0x000fe20000010000 */
[----:B------:R-:W-:Y:S01]  /*1c60*/  FFMA.FTZ R130, R217, R203, R130 ;  /* 0x000000cbd9827223 */ /* 0x000fe20000010082 */
[----:B------:R-:W-:Y:S01]  /*1c70*/  FMUL.FTZ R215, R4, R207 ;  /* 0x000000cf04d77220 */ /* 0x000fe20000410000 */
[----:B------:R-:W-:-:S02]  /*1c80*/  IMAD.U32 R203, R194, 0x10000, RZ ;  /* 0x00010000c2cb7824 */ /* 0x000fc400078e00ff */
[----:B------:R-:W-:Y:S02]  /*1c90*/  FMUL.FTZ R207, R234, R202 ;  /* 0x000000caeacf7220 */ /* 0x000fe40000410000 */
[----:B------:R-:W4:Y:S02]  /*1ca0*/  LDL R234, [R1+0x88] ;  /* 0x0000880001ea7983 */ /* 0x000f240000100800 */
[----:B------:R-:W-:Y:S02]  /*1cb0*/  FFMA.FTZ R251, R229, R203, R207 ;  /* 0x000000cbe5fb7223 */ /* 0x000fe400000100cf */
[----:B------:R-:W4:Y:S01]  /*1cc0*/  LDL R229, [R1+0x98] ;  /* 0x0000980001e57983 */ /* 0x000f220000100800 */
[----:B------:R-:W-:Y:S02]  /*1cd0*/  PRMT R188, R188, 0x7632, R188 ;  /* 0x00007632bcbc7816 */ /* 0x000fe400000000bc */
[----:B------:R-:W-:Y:S02]  /*1ce0*/  PRMT R189, R192, 0x7632, R189 ;  /* 0x00007632c0bd7816 */ /* 0x000fe400000000bd */
[----:B------:R-:W-:Y:S01]  /*1cf0*/  SHF.L.U32 R188, R188, 0x10, RZ ;  /* 0x00000010bcbc7819 */ /* 0x000fe200000006ff */
[----:B------:R-:W-:Y:S01]  /*1d00*/  FADD.FTZ R106, R106, R208 ;  /* 0x000000d06a6a7221 */ /* 0x000fe20000010000 */
[----:B------:R-:W-:Y:S01]  /*1d10*/  FFMA.FTZ R82, R217, R208, R82 ;  /* 0x000000d0d9527223 */ /* 0x000fe20000010052 */
[----:B------:R-:W-:Y:S01]  /*1d20*/  FMUL.FTZ R208, R4, R23 ;  /* 0x0000001704d07220 */ /* 0x000fe20000410000 */
[----:B------:R-:W-:-:S04]  /*1d30*/  IMAD.U32 R192, R189, 0x10000, RZ ;  /* 0x00010000bdc07824 */ /* 0x000fc800078e00ff */
[----:B------:R-:W-:Y:S01]  /*1d40*/  FADD.FTZ R105, R105, R192 ;  /* 0x000000c069697221 */ /* 0x000fe20000010000 */
[----:B------:R-:W-:Y:S01]  /*1d50*/  FFMA.FTZ R81, R208, R192, R81 ;  /* 0x000000c0d0517223 */ /* 0x000fe20000010051 */
[----:B------:R-:W-:Y:S01]  /*1d60*/  FMUL.FTZ R207, R4, R22 ;  /* 0x0000001604cf7220 */ /* 0x000fe20000410000 */
[----:B------:R-:W-:Y:S01]  /*1d70*/  FADD.FTZ R108, R108, R203 ;  /* 0x000000cb6c6c7221 */ /* 0x000fe20000010000 */
[C---:B------:R-:W-:Y:S02]  /*1d80*/  FFMA.FTZ R84, R215.reuse, R203, R84 ;  /* 0x000000cbd7547223 */ /* 0x040fe40000010054 */
[----:B------:R-:W4:Y:S01]  /*1d90*/  LDL R203, [R1+0x84] ;  /* 0x0000840001cb7983 */ /* 0x000f220000100800 */
[----:B------:R-:W-:Y:S01]  /*1da0*/  FADD.FTZ R156, R156, R202 ;  /* 0x000000ca9c9c7221 */ /* 0x000fe20000010000 */
[----:B------:R-:W-:Y:S02]  /*1db0*/  FFMA.FTZ R132, R215, R202, R132 ;  /* 0x000000cad7847223 */ /* 0x000fe40000010084 */
[----:B------:R-:W4:Y:S01]  /*1dc0*/  LDL R202, [R1+0x94] ;  /* 0x0000940001ca7983 */ /* 0x000f220000100800 */
[----:B--2---:R-:W-:-:S04]  /*1dd0*/  FMUL.FTZ R23, R245, R188 ;  /* 0x000000bcf5177220 */ /* 0x004fc80000410000 */
[----:B---3--:R-:W-:Y:S01]  /*1de0*/  FFMA.FTZ R245, R244, R192, R23 ;  /* 0x000000c0f4f57223 */ /* 0x008fe20000010017 */
[----:B------:R-:W-:Y:S01]  /*1df0*/  SHF.L.U32 R192, R191, 0x10, RZ ;  /* 0x00000010bfc07819 */ /* 0x000fe200000006ff */
[----:B------:R-:W-:-:S04]  /*1e00*/  IMAD.U32 R23, R195, 0x10000, RZ ;  /* 0x00010000c3177824 */ /* 0x000fc800078e00ff */
[-C--:B----4-:R-:W-:Y:S02]  /*1e10*/  FMUL.FTZ R22, R234, R192.reuse ;  /* 0x000000c0ea167220 */ /* 0x090fe40000410000 */
[----:B------:R-:W2:Y:S02]  /*1e20*/  LDL R234, [R1+0xac] ;  /* 0x0000ac0001ea7983 */ /* 0x000ea40000100800 */
[----:B------:R-:W-:Y:S02]  /*1e30*/  FFMA.FTZ R244, R229, R23, R22 ;  /* 0x00000017e5f47223 */ /* 0x000fe40000010016 */
[----:B------:R-:W3:Y:S01]  /*1e40*/  LDL R229, [R1+0xbc] ;  /* 0x0000bc0001e57983 */ /* 0x000ee20000100800 */
[----:B------:R-:W-:Y:S01]  /*1e50*/  FADD.FTZ R158, R158, R192 ;  /* 0x000000c09e9e7221 */ /* 0x000fe20000010000 */
[----:B------:R-:W-:Y:S02]  /*1e60*/  FFMA.FTZ R134, R207, R192, R134 ;  /* 0x000000c0cf867223 */ /* 0x000fe40000010086 */
[----:B------:R-:W4:Y:S01]  /*1e70*/  LDL R192, [R1+0x8c] ;  /* 0x00008c0001c07983 */ /* 0x000f220000100800 */
[----:B------:R-:W-:-:S04]  /*1e80*/  ISETP.NE.U32.AND P2, PT, RZ, UR8, PT ;  /* 0x00000008ff007c0c */ /* 0x000fc8000bf45070 */
[----:B------:R-:W-:Y:S01]  /*1e90*/  ISETP.NE.AND.EX P2, PT, RZ, UR9, PT, P2 ;  /* 0x00000009ff007c0c */ /* 0x000fe2000bf45320 */
[----:B------:R-:W-:Y:S01]  /*1ea0*/  FADD.FTZ R110, R110, R23 ;  /* 0x000000176e6e7221 */ /* 0x000fe20000010000 */
[----:B------:R-:W-:-:S11]  /*1eb0*/  FFMA.FTZ R86, R207, R23, R86 ;  /* 0x00000017cf567223 */ /* 0x000fd60000010056 */
[----:B------:R-:W-:-:S04]  /*1ec0*/  @P2 LEA R22, P3, R224, UR8, 0x4 ;  /* 0x00000008e0162c11 */ /* 0x000fc8000f8620ff */
[----:B------:R-:W-:-:S05]  /*1ed0*/  @P2 LEA.HI.X R23, R224, UR9, RZ, 0x4, P3 ;  /* 0x00000009e0172c11 */ /* 0x000fca00098f24ff */
[----:B------:R1:W5:Y:S01]  /*1ee0*/  @P2 LDG.E.128 R172, desc[UR4][R22.64] ;  /* 0x0000000416ac2981 */ /* 0x000362000c1e1d00 */
[----:B------:R-:W-:Y:S01]  /*1ef0*/  FADD.FTZ R153, R153, R188 ;  /* 0x000000bc99997221 */ /* 0x000fe20000010000 */
[----:B-1----:R-:W-:Y:S02]  /*1f00*/  IADD3 R22, P2, R12, UR12, RZ ;  /* 0x0000000c0c167c10 */ /* 0x002fe4000ff5e0ff */
[----:B------:R-:W-:Y:S02]  /*1f10*/  PRMT R12, R189, 0x7632, R12 ;  /* 0x00007632bd0c7816 */ /* 0x000fe4000000000c */
[----:B------:R-:W-:Y:S02]  /*1f20*/  IADD3.X R23, R10, UR13, RZ, P2, !PT ;  /* 0x0000000d0a177c10 */ /* 0x000fe400097fe4ff */
[----:B------:R-:W-:Y:S02]  /*1f30*/  PRMT R10, R193, 0x7632, R10 ;  /* 0x00007632c10a7816 */ /* 0x000fe4000000000a */
[----:B------:R-:W-:Y:S01]  /*1f40*/  SHF.L.U32 R12, R12, 0x10, RZ ;  /* 0x000000100c0c7819 */ /* 0x000fe200000006ff */
[----:B------:R-:W-:Y:S01]  /*1f50*/  FFMA.FTZ R129, R208, R188, R129 ;  /* 0x000000bcd0817223 */ /* 0x000fe20000010081 */
[----:B------:R-:W5:Y:S01]  /*1f60*/  LDG.E.64 R22, desc[UR4][R22.64] ;  /* 0x0000000416167981 */ /* 0x000f62000c1e1b00 */
[----:B------:R-:W-:-:S02]  /*1f70*/  IMAD.U32 R188, R10, 0x10000, RZ ;  /* 0x000100000abc7824 */ /* 0x000fc400078e00ff */
[----:B------:R-:W-:Y:S01]  /*1f80*/  FMUL.FTZ R10, R4, R14 ;  /* 0x0000000e040a7220 */ /* 0x000fe20000410000 */
[----:B------:R-:W-:-:S03]  /*1f90*/  FADD.FTZ R155, R155, R12 ;  /* 0x0000000c9b9b7221 */ /* 0x000fc60000010000 */
[C---:B------:R-:W-:Y:S01]  /*1fa0*/  FFMA.FTZ R131, R10.reuse, R12, R131 ;  /* 0x0000000c0a837223 */ /* 0x040fe20000010083 */
[----:B------:R-:W-:Y:S01]  /*1fb0*/  FADD.FTZ R107, R107, R188 ;  /* 0x000000bc6b6b7221 */ /* 0x000fe20000010000 */
[----:B------:R-:W-:Y:S01]  /*1fc0*/  FFMA.FTZ R83, R10, R188, R83 ;  /* 0x000000bc0a537223 */ /* 0x000fe20000010053 */
[----:B--2---:R-:W-:-:S04]  /*1fd0*/  FMUL.FTZ R14, R234, R12 ;  /* 0x0000000cea0e7220 */ /* 0x004fc80000410000 */
[--C-:B---3--:R-:W-:Y:S01]  /*1fe0*/  FFMA.FTZ R234, R229, R188, R14.reuse ;  /* 0x000000bce5ea7223 */ /* 0x108fe2000001000e */
[----:B------:R-:W-:Y:S02]  /*1ff0*/  PRMT R14, R190, 0x7632, R14 ;  /* 0x00007632be0e7816 */ /* 0x000fe4000000000e */
[----:B------:R-:W-:Y:S02]  /*2000*/  PRMT R12, R194, 0x7632, R12 ;  /* 0x00007632c20c7816 */ /* 0x000fe4000000000c */
[----:B------:R-:W-:-:S03]  /*2010*/  SHF.L.U32 R14, R14, 0x10, RZ ;  /* 0x000000100e0e7819 */ /* 0x000fc600000006ff */
[----:B------:R-:W-:Y:S02]  /*2020*/  IMAD.U32 R188, R12, 0x10000, RZ ;  /* 0x000100000cbc7824 */ /* 0x000fe400078e00ff */
[----:B------:R-:W-:Y:S01]  /*2030*/  FMUL.FTZ R12, R4, R200 ;  /* 0x000000c8040c7220 */ /* 0x000fe20000410000 */
[----:B------:R-:W-:Y:S01]  /*2040*/  FMUL.FTZ R189, R203, R14 ;  /* 0x0000000ecbbd7220 */ /* 0x000fe20000410000 */
[--C-:B------:R-:W-:Y:S02]  /*2050*/  FADD.FTZ R109, R109, R188.reuse ;  /* 0x000000bc6d6d7221 */ /* 0x100fe40000010000 */
[-C--:B------:R-:W-:Y:S01]  /*2060*/  FFMA.FTZ R85, R12, R188.reuse, R85 ;  /* 0x000000bc0c557223 */ /* 0x080fe20000010055 */
[----:B------:R-:W-:Y:S01]  /*2070*/  FFMA.FTZ R229, R202, R188, R189 ;  /* 0x000000bccae57223 */ /* 0x000fe200000100bd */
[----:B------:R-:W-:Y:S01]  /*2080*/  PRMT R188, R191, 0x7632, R188 ;  /* 0x00007632bfbc7816 */ /* 0x000fe200000000bc */
[--C-:B------:R-:W-:Y:S01]  /*2090*/  FADD.FTZ R157, R157, R14.reuse ;  /* 0x0000000e9d9d7221 */ /* 0x100fe20000010000 */
[----:B------:R-:W-:Y:S01]  /*20a0*/  FFMA.FTZ R133, R12, R14, R133 ;  /* 0x0000000e0c857223 */ /* 0x000fe20000010085 */
[----:B------:R-:W-:-:S02]  /*20b0*/  PRMT R14, R195, 0x7632, R14 ;  /* 0x00007632c30e7816 */ /* 0x000fc4000000000e */
[----:B------:R-:W-:-:S03]  /*20c0*/  SHF.L.U32 R188, R188, 0x10, RZ ;  /* 0x00000010bcbc7819 */ /* 0x000fc600000006ff */
[----:B------:R-:W-:Y:S02]  /*20d0*/  IMAD.U32 R189, R14, 0x10000, RZ ;  /* 0x000100000ebd7824 */ /* 0x000fe400078e00ff */
[----:B------:R-:W-:Y:S01]  /*20e0*/  FMUL.FTZ R14, R4, R201 ;  /* 0x000000c9040e7220 */ /* 0x000fe20000410000 */
[-C--:B----4-:R-:W-:Y:S01]  /*20f0*/  FMUL.FTZ R190, R192, R188.reuse ;  /* 0x000000bcc0be7220 */ /* 0x090fe20000410000 */
[----:B------:R-:W-:Y:S01]  /*2100*/  FADD.FTZ R159, R159, R188 ;  /* 0x000000bc9f9f7221 */ /* 0x000fe20000010000 */
[----:B------:R-:W-:Y:S01]  /*2110*/  FADD.FTZ R111, R111, R189 ;  /* 0x000000bd6f6f7221 */ /* 0x000fe20000010000 */
[CC--:B------:R-:W-:Y:S01]  /*2120*/  FFMA.FTZ R87, R14.reuse, R189.reuse, R87 ;  /* 0x000000bd0e577223 */ /* 0x0c0fe20000010057 */
[----:B------:R-:W-:Y:S01]  /*2130*/  FFMA.FTZ R225, R225, R189, R190 ;  /* 0x000000bde1e17223 */ /* 0x000fe200000100be */
[----:B------:R-:W-:Y:S01]  /*2140*/  FFMA.FTZ R135, R14, R188, R135 ;  /* 0x000000bc0e877223 */ /* 0x000fe20000010087 */
[----:B------:R-:W-:Y:S01]  /*2150*/  FADD.FTZ R188, R222, R0 ;  /* 0x00000000debc7221 */ /* 0x000fe20000010000 */
[----:B------:R-:W-:-:S02]  /*2160*/  FFMA.FTZ R189, R218, R0, R223 ;  /* 0x00000000dabd7223 */ /* 0x000fc400000100df */
[----:B0-----:R0:W5:Y:S01]  /*2170*/  LDL.LU R0, [R1+0x10c] ;  /* 0x00010c0001007983 */ /* 0x0011620000300800 */
        /* <DEDUP_REMOVED lines=15> */
.L_x_780:
[----:B------:R-:W-:Y:S05]  /*2270*/  BSYNC B0 ;  /* 0x0000000000007941 */ /* 0x000fea0003800000 */
.L_x_779:
[----:B------:R-:W-:Y:S04]  /*2280*/  BSSY B0, `(.L_x_781) ;  /* 0x00000a3000007945 */ /* 0x000fe80003800000 */
[----:B------:R-:W-:Y:S05]  /*2290*/  @!P0 BRA `(.L_x_782) ;  /* 0x0000000800848947 */ /* 0x000fea0003800000 */
        /* <DEDUP_REMOVED lines=11> */
[----:B0-----:R-:W-:-:S03]  /*2350*/  IMAD.WIDE.U32 R188, R224, 0x10, R188 ;  /* 0x00000010e0bc7825 */ /* 0x001fc600078e00bc */
[----:B------:R-:W3:Y:S01]  /*2360*/  LDL R226, [R1+0x50] ;  /* 0x0000500001e27983 */ /* 0x000ee20000100800 */
[----:B-1----:R-:W-:-:S03]  /*2370*/  IMAD.WIDE.U32 R26, R224, 0x10, R190 ;  /* 0x00000010e01a7825 */ /* 0x002fc600078e00be */
[----:B------:R-:W2:Y:S04]  /*2380*/  LDG.E.128 R188, desc[UR4][R188.64] ;  /* 0x00000004bcbc7981 */ /* 0x000ea8000c1e1d00 */
[----:B------:R0:W3:Y:S01]  /*2390*/  LDG.E.128 R192, desc[UR4][R26.64] ;  /* 0x000000041ac07981 */ /* 0x0000e2000c1e1d00 */
[----:B------:R-:W-:Y:S01]  /*23a0*/  ISETP.NE.U32.AND P2, PT, RZ, UR14, PT ;  /* 0x0000000eff007c0c */ /* 0x000fe2000bf45070 */
[C---:B------:R-:W-:Y:S01]  /*23b0*/  IMAD.SHL.U32 R13, R224.reuse, 0x8, RZ ;  /* 0x00000008e00d7824 */ /* 0x040fe200078e00ff */
[----:B------:R-:W-:Y:S02]  /*23c0*/  SHF.L.U64.HI R11, R224, 0x3, RZ ;  /* 0x00000003e00b7819 */ /* 0x000fe400000102ff */
[----:B------:R-:W-:-:S13]  /*23d0*/  ISETP.NE.AND.EX P2, PT, RZ, UR15, PT, P2 ;  /* 0x0000000fff007c0c */ /* 0x000fda000bf45320 */
[----:B0-----:R-:W0:Y:S02]  /*23e0*/  @P2 LDC.64 R26, c[0x0][0x248] ;  /* 0x00009200ff1a2b82 */ /* 0x001e240000000a00 */
[----:B0-----:R-:W-:-:S04]  /*23f0*/  @P2 IADD3 R26, P3, R13, R26, RZ ;  /* 0x0000001a0d1a2210 */ /* 0x001fc80007f7e0ff */
[----:B------:R-:W-:-:S05]  /*2400*/  @P2 IADD3.X R27, R11, R27, RZ, P3, !PT ;  /* 0x0000001b0b1b2210 */ /* 0x000fca0001ffe4ff */
[----:B------:R0:W5:Y:S01]  /*2410*/  @P2 LDG.E.64 R24, desc[UR4][R26.64] ;  /* 0x000000041a182981 */ /* 0x000162000c1e1b00 */
[----:B------:R-:W-:-:S03]  /*2420*/  ISETP.NE.AND P2, PT, R221, RZ, PT ;  /* 0x000000ffdd00720c */ /* 0x000fc60003f45270 */
[----:B------:R-:W3:Y:S01]  /*2430*/  LDL R221, [R1+0x5c] ;  /* 0x00005c0001dd7983 */ /* 0x000ee20000100800 */
[C---:B----4-:R-:W-:Y:S01]  /*2440*/  PRMT R15, R201.reuse, 0x7632, R15 ;  /* 0x00007632c90f7816 */ /* 0x050fe2000000000f */
[----:B------:R-:W-:Y:S01]  /*2450*/  IMAD.U32 R205, R200, 0x10000, RZ ;  /* 0x00010000c8cd7824 */ /* 0x000fe200078e00ff */
[----:B------:R-:W-:Y:S02]  /*2460*/  SHF.L.U32 R213, R201, 0x10, RZ ;  /* 0x00000010c9d57819 */ /* 0x000fe400000006ff */
[----:B-----5:R-:W-:Y:S01]  /*2470*/  FSEL R201, R216, RZ, !P2 ;  /* 0x000000ffd8c97208 */ /* 0x020fe20005000000 */
[----:B------:R-:W-:Y:S01]  /*2480*/  IMAD.U32 R212, R202, 0x10000, RZ ;  /* 0x00010000cad47824 */ /* 0x000fe200078e00ff */
[----:B------:R-:W-:Y:S02]  /*2490*/  PRMT R200, R200, 0x7632, R200 ;  /* 0x00007632c8c87816 */ /* 0x000fe400000000c8 */
[----:B0-----:R-:W-:Y:S02]  /*24a0*/  PRMT R26, R202, 0x7632, R26 ;  /* 0x00007632ca1a7816 */ /* 0x001fe4000000001a */
[----:B------:R-:W-:-:S02]  /*24b0*/  SHF.L.U32 R206, R203, 0x10, RZ ;  /* 0x00000010cbce7819 */ /* 0x000fc400000006ff */
[----:B------:R-:W-:Y:S01]  /*24c0*/  PRMT R27, R203, 0x7632, R27 ;  /* 0x00007632cb1b7816 */ /* 0x000fe2000000001b */
[C---:B------:R-:W-:Y:S01]  /*24d0*/  FADD.FTZ R203, -R201.reuse, R205 ;  /* 0x000000cdc9cb7221 */ /* 0x040fe20000010100 */
[----:B------:R-:W-:Y:S02]  /*24e0*/  IMAD.U32 R200, R200, 0x10000, RZ ;  /* 0x00010000c8c87824 */ /* 0x000fe400078e00ff */
[C---:B------:R-:W-:Y:S01]  /*24f0*/  FADD.FTZ R205, -R201.reuse, R212 ;  /* 0x000000d4c9cd7221 */ /* 0x040fe20000010100 */
[----:B------:R-:W-:Y:S02]  /*2500*/  IMAD.U32 R212, R26, 0x10000, RZ ;  /* 0x000100001ad47824 */ /* 0x000fe400078e00ff */
[C---:B------:R-:W-:Y:S01]  /*2510*/  FADD.FTZ R202, -R201.reuse, R213 ;  /* 0x000000d5c9ca7221 */ /* 0x040fe20000010100 */
[----:B------:R-:W-:Y:S01]  /*2520*/  FADD.FTZ R26, -R201, R206 ;  /* 0x000000cec91a7221 */ /* 0x000fe20000010100 */
[----:B------:R-:W-:Y:S01]  /*2530*/  SHF.L.U32 R213, R27, 0x10, RZ ;  /* 0x000000101bd57819 */ /* 0x000fe200000006ff */
[C---:B------:R-:W-:Y:S01]  /*2540*/  FADD.FTZ R27, -R201.reuse, R200 ;  /* 0x000000c8c91b7221 */ /* 0x040fe20000010100 */
[----:B------:R-:W-:Y:S01]  /*2550*/  FADD.FTZ R200, -R201, R212 ;  /* 0x000000d4c9c87221 */ /* 0x000fe20000010100 */
[----:B--2---:R-:W-:-:S02]  /*2560*/  IMAD.U32 R206, R188, 0x10000, RZ ;  /* 0x00010000bcce7824 */ /* 0x004fc400078e00ff */
[----:B------:R-:W-:Y:S01]  /*2570*/  FMUL.FTZ R214, R4, R203 ;  /* 0x000000cb04d67220 */ /* 0x000fe20000410000 */
[----:B------:R-:W-:Y:S02]  /*2580*/  SHF.L.U32 R15, R15, 0x10, RZ ;  /* 0x000000100f0f7819 */ /* 0x000fe400000006ff */
[----:B---3--:R-:W-:Y:S01]  /*2590*/  SHF.L.U32 R212, R192, 0x10, RZ ;  /* 0x00000010c0d47819 */ /* 0x008fe200000006ff */
[----:B------:R-:W-:Y:S01]  /*25a0*/  FMUL.FTZ R203, R249, R206 ;  /* 0x000000cef9cb7220 */ /* 0x000fe20000410000 */
[----:B------:R-:W-:Y:S01]  /*25b0*/  FADD.FTZ R160, R160, R206 ;  /* 0x000000cea0a07221 */ /* 0x000fe20000010000 */
[----:B------:R-:W-:Y:S02]  /*25c0*/  FADD.FTZ R15, -R201, R15 ;  /* 0x0000000fc90f7221 */ /* 0x000fe40000010100 */
[----:B------:R-:W-:Y:S01]  /*25d0*/  FFMA.FTZ R250, R248, R212, R203 ;  /* 0x000000d4f8fa7223 */ /* 0x000fe200000100cb */
[----:B------:R-:W-:Y:S02]  /*25e0*/  IMAD.U32 R203, R189, 0x10000, RZ ;  /* 0x00010000bdcb7824 */ /* 0x000fe400078e00ff */
[----:B------:R-:W-:Y:S01]  /*25f0*/  FADD.FTZ R201, -R201, R213 ;  /* 0x000000d5c9c97221 */ /* 0x000fe20000010100 */
[----:B------:R-:W-:Y:S01]  /*2600*/  FFMA.FTZ R136, R214, R206, R136 ;  /* 0x000000ced6887223 */ /* 0x000fe20000010088 */
[----:B------:R-:W-:Y:S01]  /*2610*/  SHF.L.U32 R206, R193, 0x10, RZ ;  /* 0x00000010c1ce7819 */ /* 0x000fe200000006ff */
[----:B------:R-:W-:Y:S01]  /*2620*/  FMUL.FTZ R213, R4, R202 ;  /* 0x000000ca04d57220 */ /* 0x000fe20000410000 */
[----:B------:R-:W-:-:S02]  /*2630*/  FMUL.FTZ R202, R243, R203 ;  /* 0x000000cbf3ca7220 */ /* 0x000fc40000410000 */
[----:B------:R-:W2:Y:S02]  /*2640*/  LDL R243, [R1+0x64] ;  /* 0x0000640001f37983 */ /* 0x000ea40000100800 */
[----:B------:R-:W-:Y:S01]  /*2650*/  FFMA.FTZ R249, R242, R206, R202 ;  /* 0x000000cef2f97223 */ /* 0x000fe200000100ca */
[----:B------:R-:W-:Y:S01]  /*2660*/  IMAD.U32 R202, R190, 0x10000, RZ ;  /* 0x00010000beca7824 */ /* 0x000fe200078e00ff */
[----:B------:R-:W3:Y:S01]  /*2670*/  LDL R242, [R1+0x74] ;  /* 0x0000740001f27983 */ /* 0x000ee20000100800 */
[----:B------:R-:W-:Y:S01]  /*2680*/  FADD.FTZ R112, R112, R212 ;  /* 0x000000d470707221 */ /* 0x000fe20000010000 */
[----:B------:R-:W-:Y:S01]  /*2690*/  FFMA.FTZ R88, R214, R212, R88 ;  /* 0x000000d4d6587223 */ /* 0x000fe20000010058 */
[----:B------:R-:W-:Y:S01]  /*26a0*/  FADD.FTZ R162, R162, R203 ;  /* 0x000000cba2a27221 */ /* 0x000fe20000010000 */
[----:B------:R-:W-:Y:S01]  /*26b0*/  FFMA.FTZ R138, R213, R203, R138 ;  /* 0x000000cbd58a7223 */ /* 0x000fe2000001008a */
[----:B------:R-:W-:Y:S01]  /*26c0*/  SHF.L.U32 R203, R194, 0x10, RZ ;  /* 0x00000010c2cb7819 */ /* 0x000fe200000006ff */
[----:B------:R-:W-:Y:S01]  /*26d0*/  FMUL.FTZ R212, R4, R205 ;  /* 0x000000cd04d47220 */ /* 0x000fe20000410000 */
[----:B------:R-:W-:-:S02]  /*26e0*/  FMUL.FTZ R205, R233, R202 ;  /* 0x000000cae9cd7220 */ /* 0x000fc40000410000 */
[----:B------:R-:W4:Y:S02]  /*26f0*/  LDL R233, [R1+0x48] ;  /* 0x0000480001e97983 */ /* 0x000f240000100800 */
[----:B------:R-:W-:Y:S02]  /*2700*/  FFMA.FTZ R248, R226, R203, R205 ;  /* 0x000000cbe2f87223 */ /* 0x000fe400000100cd */
[----:B------:R-:W4:Y:S01]  /*2710*/  LDL R226, [R1+0x58] ;  /* 0x0000580001e27983 */ /* 0x000f220000100800 */
[----:B------:R-:W-:Y:S02]  /*2720*/  PRMT R188, R188, 0x7632, R188 ;  /* 0x00007632bcbc7816 */ /* 0x000fe400000000bc */
[----:B------:R-:W-:Y:S01]  /*2730*/  PRMT R189, R192, 0x7632, R189 ;  /* 0x00007632c0bd7816 */ /* 0x000fe200000000bd */
[----:B------:R-:W-:Y:S02]  /*2740*/  FADD.FTZ R114, R114, R206 ;  /* 0x000000ce72727221 */ /* 0x000fe40000010000 */
[----:B------:R-:W-:-:S02]  /*2750*/  IMAD.U32 R188, R188, 0x10000, RZ ;  /* 0x00010000bcbc7824 */ /* 0x000fc400078e00ff */
[----:B------:R-:W-:Y:S01]  /*2760*/  FFMA.FTZ R90, R213, R206, R90 ;  /* 0x000000ced55a7223 */ /* 0x000fe2000001005a */
[----:B------:R-:W-:Y:S01]  /*2770*/  SHF.L.U32 R192, R189, 0x10, RZ ;  /* 0x00000010bdc07819 */ /* 0x000fe200000006ff */
[----:B------:R-:W-:-:S04]  /*2780*/  FMUL.FTZ R206, R4, R27 ;  /* 0x0000001b04ce7220 */ /* 0x000fc80000410000 */
[----:B------:R-:W-:Y:S01]  /*2790*/  FADD.FTZ R113, R113, R192 ;  /* 0x000000c071717221 */ /* 0x000fe20000010000 */
[----:B------:R-:W-:Y:S01]  /*27a0*/  FFMA.FTZ R89, R206, R192, R89 ;  /* 0x000000c0ce597223 */ /* 0x000fe20000010059 */
[----:B------:R-:W-:Y:S01]  /*27b0*/  FMUL.FTZ R205, R4, R26 ;  /* 0x0000001a04cd7220 */ /* 0x000fe20000410000 */
[----:B------:R-:W-:Y:S01]  /*27c0*/  FADD.FTZ R116, R116, R203 ;  /* 0x000000cb74747221 */ /* 0x000fe20000010000 */
[----:B------:R-:W-:Y:S02]  /*27d0*/  FFMA.FTZ R92, R212, R203, R92 ;  /* 0x000000cbd45c7223 */ /* 0x000fe4000001005c */
[----:B------:R-:W4:Y:S01]  /*27e0*/  LDL R203, [R1+0x44] ;  /* 0x0000440001cb7983 */ /* 0x000f220000100800 */
[----:B------:R-:W-:Y:S01]  /*27f0*/  FADD.FTZ R164, R164, R202 ;  /* 0x000000caa4a47221 */ /* 0x000fe20000010000 */
[----:B------:R-:W-:Y:S02]  /*2800*/  FFMA.FTZ R140, R212, R202, R140 ;  /* 0x000000cad48c7223 */ /* 0x000fe4000001008c */
[----:B------:R-:W4:Y:S01]  /*2810*/  LDL R202, [R1+0x54] ;  /* 0x0000540001ca7983 */ /* 0x000f220000100800 */
[----:B------:R-:W-:-:S04]  /*2820*/  ISETP.NE.U32.AND P2, PT, RZ, UR8, PT ;  /* 0x00000008ff007c0c */ /* 0x000fc8000bf45070 */
[----:B------:R-:W-:Y:S01]  /*2830*/  ISETP.NE.AND.EX P2, PT, RZ, UR9, PT, P2 ;  /* 0x00000009ff007c0c */ /* 0x000fe2000bf45320 */
[----:B--2---:R-:W-:-:S04]  /*2840*/  FMUL.FTZ R27, R243, R188 ;  /* 0x000000bcf31b7220 */ /* 0x004fc80000410000 */
[----:B---3--:R-:W-:Y:S01]  /*2850*/  FFMA.FTZ R243, R242, R192, R27 ;  /* 0x000000c0f2f37223 */ /* 0x008fe2000001001b */
[----:B------:R-:W-:Y:S01]  /*2860*/  IMAD.U32 R192, R191, 0x10000, RZ ;  /* 0x00010000bfc07824 */ /* 0x000fe200078e00ff */
[----:B------:R-:W-:-:S03]  /*2870*/  SHF.L.U32 R27, R195, 0x10, RZ ;  /* 0x00000010c31b7819 */ /* 0x000fc600000006ff */
[-C--:B----4-:R-:W-:Y:S02]  /*2880*/  FMUL.FTZ R26, R233, R192.reuse ;  /* 0x000000c0e91a7220 */ /* 0x090fe40000410000 */
[----:B------:R-:W2:Y:S02]  /*2890*/  LDL R233, [R1+0x6c] ;  /* 0x00006c0001e97983 */ /* 0x000ea40000100800 */
[-C--:B------:R-:W-:Y:S02]  /*28a0*/  FFMA.FTZ R242, R226, R27.reuse, R26 ;  /* 0x0000001be2f27223 */ /* 0x080fe4000001001a */
[----:B------:R-:W3:Y:S01]  /*28b0*/  LDL R226, [R1+0x7c] ;  /* 0x00007c0001e27983 */ /* 0x000ee20000100800 */
[----:B------:R-:W-:Y:S01]  /*28c0*/  FADD.FTZ R166, R166, R192 ;  /* 0x000000c0a6a67221 */ /* 0x000fe20000010000 */
[C---:B------:R-:W-:Y:S02]  /*28d0*/  FFMA.FTZ R142, R205.reuse, R192, R142 ;  /* 0x000000c0cd8e7223 */ /* 0x040fe4000001008e */
[----:B------:R-:W4:Y:S01]  /*28e0*/  LDL R192, [R1+0x4c] ;  /* 0x00004c0001c07983 */ /* 0x000f220000100800 */
[----:B------:R-:W-:Y:S01]  /*28f0*/  @P2 LEA R26, P3, R224, UR8, 0x4 ;  /* 0x00000008e01a2c11 */ /* 0x000fe2000f8620ff */
[----:B------:R-:W-:Y:S01]  /*2900*/  FADD.FTZ R118, R118, R27 ;  /* 0x0000001b76767221 */ /* 0x000fe20000010000 */
[----:B------:R-:W-:-:S02]  /*2910*/  FFMA.FTZ R94, R205, R27, R94 ;  /* 0x0000001bcd5e7223 */ /* 0x000fc4000001005e */
[----:B------:R-:W-:-:S05]  /*2920*/  @P2 LEA.HI.X R27, R224, UR9, RZ, 0x4, P3 ;  /* 0x00000009e01b2c11 */ /* 0x000fca00098f24ff */
[----:B------:R0:W5:Y:S02]  /*2930*/  @P2 LDG.E.128 R176, desc[UR4][R26.64] ;  /* 0x000000041ab02981 */ /* 0x000164000c1e1d00 */
[----:B0-----:R-:W-:-:S04]  /*2940*/  IADD3 R26, P2, R13, UR12, RZ ;  /* 0x0000000c0d1a7c10 */ /* 0x001fc8000ff5e0ff */
[----:B------:R-:W-:-:S06]  /*2950*/  IADD3.X R27, R11, UR13, RZ, P2, !PT ;  /* 0x0000000d0b1b7c10 */ /* 0x000fcc00097fe4ff */
[----:B------:R-:W5:Y:S01]  /*2960*/  LDG.E.64 R26, desc[UR4][R26.64] ;  /* 0x000000041a1a7981 */ /* 0x000f62000c1e1b00 */
[----:B------:R-:W-:Y:S02]  /*2970*/  PRMT R13, R189, 0x7632, R13 ;  /* 0x00007632bd0d7816 */ /* 0x000fe4000000000d */
[----:B------:R-:W-:Y:S01]  /*2980*/  PRMT R11, R193, 0x7632, R11 ;  /* 0x00007632c10b7816 */ /* 0x000fe2000000000b */
[----:B------:R-:W-:Y:S01]  /*2990*/  FADD.FTZ R161, R161, R188 ;  /* 0x000000bca1a17221 */ /* 0x000fe20000010000 */
[----:B------:R-:W-:Y:S01]  /*29a0*/  FFMA.FTZ R137, R206, R188, R137 ;  /* 0x000000bcce897223 */ /* 0x000fe20000010089 */
[----:B------:R-:W-:Y:S01]  /*29b0*/  IMAD.U32 R13, R13, 0x10000, RZ ;  /* 0x000100000d0d7824 */ /* 0x000fe200078e00ff */
[----:B------:R-:W-:Y:S01]  /*29c0*/  SHF.L.U32 R188, R11, 0x10, RZ ;  /* 0x000000100bbc7819 */ /* 0x000fe200000006ff */
[----:B------:R-:W-:Y:S02]  /*29d0*/  FMUL.FTZ R11, R4, R15 ;  /* 0x0000000f040b7220 */ /* 0x000fe40000410000 */
[----:B------:R-:W-:-:S02]  /*29e0*/  FADD.FTZ R163, R163, R13 ;  /* 0x0000000da3a37221 */ /* 0x000fc40000010000 */
[-C--:B------:R-:W-:Y:S01]  /*29f0*/  FFMA.FTZ R139, R11, R13.reuse, R139 ;  /* 0x0000000d0b8b7223 */ /* 0x080fe2000001008b */
[----:B------:R-:W-:Y:S01]  /*2a00*/  FADD.FTZ R115, R115, R188 ;  /* 0x000000bc73737221 */ /* 0x000fe20000010000 */
[----:B------:R-:W-:Y:S01]  /*2a10*/  FFMA.FTZ R91, R11, R188, R91 ;  /* 0x000000bc0b5b7223 */ /* 0x000fe2000001005b */
[----:B------:R-:W-:Y:S02]  /*2a20*/  VIADD R224, R224, 0x100 ;  /* 0x00000100e0e07836 */ /* 0x000fe40000000000 */
[----:B--2---:R-:W-:-:S04]  /*2a30*/  FMUL.FTZ R15, R233, R13 ;  /* 0x0000000de90f7220 */ /* 0x004fc80000410000 */
[--C-:B---3--:R-:W-:Y:S01]  /*2a40*/  FFMA.FTZ R233, R226, R188, R15.reuse ;  /* 0x000000bce2e97223 */ /* 0x108fe2000001000f */
        /* <DEDUP_REMOVED lines=16> */
[-C--:B----4-:R-:W-:Y:S01]  /*2b50*/  FMUL.FTZ R190, R192, R188.reuse ;  /* 0x000000bcc0be7220 */ /* 0x090fe20000410000 */
[----:B------:R-:W-:Y:S02]  /*2b60*/  FADD.FTZ R167, R167, R188 ;  /* 0x000000bca7a77221 */ /* 0x000fe40000010000 */
[----:B------:R-:W-:Y:S01]  /*2b70*/  FADD.FTZ R119, R119, R189 ;  /* 0x000000bd77777221 */ /* 0x000fe20000010000 */
[-C--:B------:R-:W-:Y:S01]  /*2b80*/  FFMA.FTZ R95, R15, R189.reuse, R95 ;  /* 0x000000bd0f5f7223 */ /* 0x080fe2000001005f */
[----:B------:R-:W-:Y:S01]  /*2b90*/  FFMA.FTZ R221, R221, R189, R190 ;  /* 0x000000bddddd7223 */ /* 0x000fe200000100be */
[----:B------:R-:W-:Y:S01]  /*2ba0*/  FFMA.FTZ R143, R15, R188, R143 ;  /* 0x000000bc0f8f7223 */ /* 0x000fe2000001008f */
        /* <DEDUP_REMOVED lines=15> */
[----:B------:R-:W-:-:S07]  /*2ca0*/  FFMA.FTZ R223, R15, R221, R189 ;  /* 0x000000dd0fdf7223 */ /* 0x000fce00000100bd */
.L_x_782:
[----:B------:R-:W-:Y:S05]  /*2cb0*/  BSYNC B0 ;  /* 0x0000000000007941 */ /* 0x000fea0003800000 */
.L_x_781:
[----:B------:R-:W2:Y:S01]  /*2cc0*/  LDL R188, [R1+0x100] ;  /* 0x0001000001bc7983 */ /* 0x000ea20000100800 */
[----:B------:R-:W-:Y:S01]  /*2cd0*/  BSSY B0, `(.L_x_783) ;  /* 0x000009f000007945 */ /* 0x000fe20003800000 */
[----:B--2---:R-:W-:-:S13]  /*2ce0*/  ISETP.NE.AND P2, PT, R188, RZ, PT ;  /* 0x000000ffbc00720c */ /* 0x004fda0003f45270 */
[----:B------:R-:W-:Y:S05]  /*2cf0*/  @!P2 BRA `(.L_x_784) ;  /* 0x000000080070a947 */ /* 0x000fea0003800000 */
[----:B------:R-:W0:Y:S01]  /*2d00*/  LDC.64 R190, c[0x0][0x2c0] ;  /* 0x0000b000ffbe7b82 */ /* 0x000e220000000a00 */
[C---:B------:R-:W-:Y:S01]  /*2d10*/  LEA R188, P3, R224.reuse, UR10, 0x4 ;  /* 0x0000000ae0bc7c11 */ /* 0x040fe2000f8620ff */
[----:B------:R-:W2:Y:S01]  /*2d20*/  LDL R241, [R1+0x20] ;  /* 0x0000200001f17983 */ /* 0x000ea20000100800 */
[----:B------:R-:W-:Y:S02]  /*2d30*/  ISETP.NE.U32.AND P2, PT, RZ, UR14, PT ;  /* 0x0000000eff007c0c */ /* 0x000fe4000bf45070 */
[C---:B------:R-:W-:Y:S01]  /*2d40*/  LEA.HI.X R189, R224.reuse, UR11, RZ, 0x4, P3 ;  /* 0x0000000be0bd7c11 */ /* 0x040fe200098f24ff */
[----:B------:R-:W3:Y:S01]  /*2d50*/  LDL R240, [R1+0x30] ;  /* 0x0000300001f07983 */ /* 0x000ee20000100800 */
[----:B------:R-:W-:Y:S01]  /*2d60*/  ISETP.NE.AND.EX P2, PT, RZ, UR15, PT, P2 ;  /* 0x0000000fff007c0c */ /* 0x000fe2000bf45320 */
[----:B------:R-:W1:Y:S01]  /*2d70*/  LDC.64 R192, c[0x0][0x2b8] ;  /* 0x0000ae00ffc07b82 */ /* 0x000e620000000a00 */
[----:B------:R-:W-:Y:S01]  /*2d80*/  SHF.L.U32 R200, R224, 0x3, RZ ;  /* 0x00000003e0c87819 */ /* 0x000fe200000006ff */
[----:B------:R0:W4:Y:S01]  /*2d90*/  LDG.E.128 R196, desc[UR4][R188.64] ;  /* 0x00000004bcc47981 */ /* 0x000122000c1e1d00 */
[----:B------:R-:W-:-:S03]  /*2da0*/  SHF.R.U32.HI R3, RZ, 0x1d, R224 ;  /* 0x0000001dff037819 */ /* 0x000fc600000116e0 */
[----:B------:R-:W3:Y:S02]  /*2db0*/  LDL R239, [R1+0x28] ;  /* 0x0000280001ef7983 */ /* 0x000ee40000100800 */
[----:B------:R-:W1:Y:S02]  /*2dc0*/  LDC.U8 R201, c[0x0][0x2a0] ;  /* 0x0000a800ffc97b82 */ /* 0x000e640000000000 */
[----:B------:R-:W3:Y:S04]  /*2dd0*/  LDL R236, [R1+0x38] ;  /* 0x0000380001ec7983 */ /* 0x000ee80000100800 */
[----:B------:R-:W3:Y:S01]  /*2de0*/  LDL R237, [R1+0x10] ;  /* 0x0000100001ed7983 */ /* 0x000ee20000100800 */
[C---:B0-----:R-:W-:Y:S01]  /*2df0*/  IMAD.WIDE.U32 R188, R224.reuse, 0x10, R190 ;  /* 0x00000010e0bc7825 */ /* 0x041fe200078e00be */
[----:B------:R-:W0:Y:S02]  /*2e00*/  @P2 LDC.64 R6, c[0x0][0x248] ;  /* 0x00009200ff062b82 */ /* 0x000e240000000a00 */
[----:B------:R-:W3:Y:S04]  /*2e10*/  LDL R232, [R1+0x2c] ;  /* 0x00002c0001e87983 */ /* 0x000ee80000100800 */
[----:B------:R-:W2:Y:S01]  /*2e20*/  LDG.E.128 R188, desc[UR4][R188.64] ;  /* 0x00000004bcbc7981 */ /* 0x000ea2000c1e1d00 */
[----:B-1----:R-:W-:-:S03]  /*2e30*/  IMAD.WIDE.U32 R192, R224, 0x10, R192 ;  /* 0x00000010e0c07825 */ /* 0x002fc600078e00c0 */
[----:B------:R-:W3:Y:S04]  /*2e40*/  LDL R228, [R1+0x3c] ;  /* 0x00003c0001e47983 */ /* 0x000ee80000100800 */
[----:B------:R-:W3:Y:S04]  /*2e50*/  LDG.E.128 R192, desc[UR4][R192.64] ;  /* 0x00000004c0c07981 */ /* 0x000ee8000c1e1d00 */
[----:B------:R-:W3:Y:S01]  /*2e60*/  LDL R227, [R1+0x14] ;  /* 0x0000140001e37983 */ /* 0x000ee20000100800 */
[----:B0-----:R-:W-:-:S05]  /*2e70*/  @P2 IADD3 R6, P3, R200, R6, RZ ;  /* 0x00000006c8062210 */ /* 0x001fca0007f7e0ff */
[----:B------:R-:W-:Y:S01]  /*2e80*/  @P2 IMAD.X R7, R3, 0x1, R7, P3 ;  /* 0x0000000103072824 */ /* 0x000fe200018e0607 */
[----:B------:R-:W-:-:S04]  /*2e90*/  ISETP.NE.U32.AND P3, PT, RZ, UR8, PT ;  /* 0x00000008ff007c0c */ /* 0x000fc8000bf65070 */
[----:B------:R-:W-:Y:S01]  /*2ea0*/  ISETP.NE.AND.EX P3, PT, RZ, UR9, PT, P3 ;  /* 0x00000009ff007c0c */ /* 0x000fe2000bf65330 */
[----:B------:R0:W5:Y:S02]  /*2eb0*/  @P2 LDG.E.64 R28, desc[UR4][R6.64] ;  /* 0x00000004061c2981 */ /* 0x000164000c1e1b00 */
[----:B0-----:R-:W-:-:S10]  /*2ec0*/  IADD3 R6, P2, R200, UR12, RZ ;  /* 0x0000000cc8067c10 */ /* 0x001fd4000ff5e0ff */
[C---:B------:R-:W-:Y:S02]  /*2ed0*/  @P3 LEA R30, P4, R224.reuse, UR8, 0x4 ;  /* 0x00000008e01e3c11 */ /* 0x040fe4000f8820ff */
[----:B------:R-:W-:Y:S02]  /*2ee0*/  IADD3.X R7, R3, UR13, RZ, P2, !PT ;  /* 0x0000000d03077c10 */ /* 0x000fe400097fe4ff */
[----:B------:R-:W-:Y:S02]  /*2ef0*/  @P3 LEA.HI.X R31, R224, UR9, RZ, 0x4, P4 ;  /* 0x00000009e01f3c11 */ /* 0x000fe4000a0f24ff */
[----:B------:R-:W-:Y:S01]  /*2f00*/  ISETP.NE.AND P2, PT, R201, RZ, PT ;  /* 0x000000ffc900720c */ /* 0x000fe20003f45270 */
[----:B------:R-:W3:Y:S04]  /*2f10*/  LDL R224, [R1+0x1c] ;  /* 0x00001c0001e07983 */ /* 0x000ee80000100800 */
[----:B------:R-:W5:Y:S02]  /*2f20*/  @P3 LDG.E.128 R64, desc[UR4][R30.64] ;  /* 0x000000041e403981 */ /* 0x000f64000c1e1d00 */
[----:B-----5:R-:W-:-:S02]  /*2f30*/  FSEL R200, R216, RZ, !P2 ;  /* 0x000000ffd8c87208 */ /* 0x020fc40005000000 */
[----:B------:R-:W3:Y:S04]  /*2f40*/  LDL R216, [R1+0x34] ;  /* 0x0000340001d87983 */ /* 0x000ee80000100800 */
[----:B------:R4:W5:Y:S02]  /*2f50*/  LDG.E.64 R30, desc[UR4][R6.64] ;  /* 0x00000004061e7981 */ /* 0x000964000c1e1b00 */
[C---:B----4-:R-:W-:Y:S02]  /*2f60*/  PRMT R7, R196.reuse, 0x7632, R7 ;  /* 0x00007632c4077816 */ /* 0x050fe40000000007 */
[----:B------:R-:W-:Y:S02]  /*2f70*/  SHF.L.U32 R201, R196, 0x10, RZ ;  /* 0x00000010c4c97819 */ /* 0x000fe400000006ff */
[----:B------:R-:W-:-:S02]  /*2f80*/  PRMT R6, R197, 0x7632, R6 ;  /* 0x00007632c5067816 */ /* 0x000fc40000000006 */
        /* <DEDUP_REMOVED lines=8> */
[----:B------:R-:W-:Y:S02]  /*3010*/  IMAD.U32 R196, R196, 0x10000, RZ ;  /* 0x00010000c4c47824 */ /* 0x000fe400078e00ff */
        /* <DEDUP_REMOVED lines=8> */
[----:B--2---:R-:W-:Y:S01]  /*30a0*/  SHF.L.U32 R200, R188, 0x10, RZ ;  /* 0x00000010bcc87819 */ /* 0x004fe200000006ff */
[----:B------:R-:W-:Y:S01]  /*30b0*/  FMUL.FTZ R211, R4, R201 ;  /* 0x000000c904d37220 */ /* 0x000fe20000410000 */
[----:B------:R-:W2:Y:S01]  /*30c0*/  LDL R203, [R1+0x18] ;  /* 0x0000180001cb7983 */ /* 0x000ea20000100800 */
[----:B---3--:R-:W-:-:S02]  /*30d0*/  IMAD.U32 R202, R192, 0x10000, RZ ;  /* 0x00010000c0ca7824 */ /* 0x008fc400078e00ff */
[-C--:B------:R-:W-:Y:S01]  /*30e0*/  FMUL.FTZ R201, R241, R200.reuse ;  /* 0x000000c8f1c97220 */ /* 0x080fe20000410000 */
[----:B------:R-:W-:Y:S01]  /*30f0*/  FADD.FTZ R52, R52, R200 ;  /* 0x000000c834347221 */ /* 0x000fe20000010000 */
[----:B------:R-:W-:Y:S01]  /*3100*/  FFMA.FTZ R48, R211, R200, R48 ;  /* 0x000000c8d3307223 */ /* 0x000fe20000010030 */
[----:B------:R-:W-:Y:S01]  /*3110*/  SHF.L.U32 R200, R189, 0x10, RZ ;  /* 0x00000010bdc87819 */ /* 0x000fe200000006ff */
[----:B------:R-:W-:Y:S01]  /*3120*/  FADD.FTZ R60, R60, R202 ;  /* 0x000000ca3c3c7221 */ /* 0x000fe20000010000 */
[-C--:B------:R-:W-:Y:S01]  /*3130*/  FFMA.FTZ R56, R211, R202.reuse, R56 ;  /* 0x000000cad3387223 */ /* 0x080fe20000010038 */
[----:B------:R-:W-:Y:S01]  /*3140*/  FFMA.FTZ R241, R240, R202, R201 ;  /* 0x000000caf0f17223 */ /* 0x000fe200000100c9 */
[----:B------:R-:W-:Y:S02]  /*3150*/  IMAD.U32 R201, R193, 0x10000, RZ ;  /* 0x00010000c1c97824 */ /* 0x000fe400078e00ff */
[----:B------:R-:W-:-:S04]  /*3160*/  FMUL.FTZ R202, R239, R200 ;  /* 0x000000c8efca7220 */ /* 0x000fc80000410000 */
[----:B------:R-:W-:Y:S02]  /*3170*/  FFMA.FTZ R240, R236, R201, R202 ;  /* 0x000000c9ecf07223 */ /* 0x000fe400000100ca */
[----:B------:R-:W3:Y:S01]  /*3180*/  LDL R236, [R1+0x24] ;  /* 0x0000240001ec7983 */ /* 0x000ee20000100800 */
[----:B------:R-:W-:Y:S01]  /*3190*/  FMUL.FTZ R199, R4, R199 ;  /* 0x000000c704c77220 */ /* 0x000fe20000410000 */
[----:B------:R-:W-:Y:S01]  /*31a0*/  PRMT R188, R188, 0x7632, R188 ;  /* 0x00007632bcbc7816 */ /* 0x000fe200000000bc */
[----:B------:R-:W-:Y:S02]  /*31b0*/  FADD.FTZ R54, R54, R200 ;  /* 0x000000c836367221 */ /* 0x000fe40000010000 */
[----:B------:R-:W-:Y:S01]  /*31c0*/  FFMA.FTZ R50, R199, R200, R50 ;  /* 0x000000c8c7327223 */ /* 0x000fe20000010032 */
[----:B------:R-:W-:Y:S01]  /*31d0*/  SHF.L.U32 R200, R190, 0x10, RZ ;  /* 0x00000010bec87819 */ /* 0x000fe200000006ff */
[----:B------:R-:W-:Y:S01]  /*31e0*/  FMUL.FTZ R198, R4, R198 ;  /* 0x000000c604c67220 */ /* 0x000fe20000410000 */
[----:B------:R-:W-:-:S02]  /*31f0*/  PRMT R189, R192, 0x7632, R189 ;  /* 0x00007632c0bd7816 */ /* 0x000fc400000000bd */
[----:B------:R-:W-:Y:S01]  /*3200*/  SHF.L.U32 R188, R188, 0x10, RZ ;  /* 0x00000010bcbc7819 */ /* 0x000fe200000006ff */
[----:B------:R-:W-:Y:S01]  /*3210*/  FMUL.FTZ R197, R4, R197 ;  /* 0x000000c504c57220 */ /* 0x000fe20000410000 */
[----:B------:R-:W-:Y:S01]  /*3220*/  FADD.FTZ R62, R62, R201 ;  /* 0x000000c93e3e7221 */ /* 0x000fe20000010000 */
[----:B------:R-:W-:Y:S01]  /*3230*/  FFMA.FTZ R58, R199, R201, R58 ;  /* 0x000000c9c73a7223 */ /* 0x000fe2000001003a */
[----:B------:R-:W-:Y:S02]  /*3240*/  IMAD.U32 R201, R194, 0x10000, RZ ;  /* 0x00010000c2c97824 */ /* 0x000fe400078e00ff */
[-C--:B------:R-:W-:Y:S01]  /*3250*/  FMUL.FTZ R202, R68, R200.reuse ;  /* 0x000000c844ca7220 */ /* 0x080fe20000410000 */
[----:B------:R-:W-:Y:S01]  /*3260*/  FADD.FTZ R36, R36, R200 ;  /* 0x000000c824247221 */ /* 0x000fe20000010000 */
[----:B------:R-:W-:Y:S01]  /*3270*/  FFMA.FTZ R32, R198, R200, R32 ;  /* 0x000000c8c6207223 */ /* 0x000fe20000010020 */
[----:B------:R-:W-:Y:S02]  /*3280*/  IMAD.U32 R192, R189, 0x10000, RZ ;  /* 0x00010000bdc07824 */ /* 0x000fe400078e00ff */
[----:B------:R-:W-:Y:S01]  /*3290*/  FADD.FTZ R53, R53, R188 ;  /* 0x000000bc35357221 */ /* 0x000fe20000010000 */
[----:B------:R-:W-:Y:S01]  /*32a0*/  FFMA.FTZ R49, R197, R188, R49 ;  /* 0x000000bcc5317223 */ /* 0x000fe20000010031 */
[----:B------:R-:W-:Y:S01]  /*32b0*/  FFMA.FTZ R239, R237, R201, R202 ;  /* 0x000000c9edef7223 */ /* 0x000fe200000100ca */
[----:B------:R-:W-:Y:S01]  /*32c0*/  FADD.FTZ R61, R61, R192 ;  /* 0x000000c03d3d7221 */ /* 0x000fe20000010000 */
[----:B------:R-:W-:Y:S01]  /*32d0*/  FFMA.FTZ R57, R197, R192, R57 ;  /* 0x000000c0c5397223 */ /* 0x000fe20000010039 */
[C---:B------:R-:W-:Y:S01]  /*32e0*/  FMUL.FTZ R3, R4.reuse, R3 ;  /* 0x0000000304037220 */ /* 0x040fe20000410000 */
[----:B------:R-:W-:Y:S01]  /*32f0*/  FMUL.FTZ R6, R4, R6 ;  /* 0x0000000604067220 */ /* 0x000fe20000410000 */
[----:B------:R-:W-:Y:S01]  /*3300*/  FADD.FTZ R44, R44, R201 ;  /* 0x000000c92c2c7221 */ /* 0x000fe20000010000 */
[----:B------:R-:W-:Y:S01]  /*3310*/  FFMA.FTZ R40, R198, R201, R40 ;  /* 0x000000c9c6287223 */ /* 0x000fe20000010028 */
[C---:B------:R-:W-:Y:S01]  /*3320*/  FMUL.FTZ R7, R4.reuse, R7 ;  /* 0x0000000704077220 */ /* 0x040fe20000410000 */
[----:B------:R-:W-:Y:S01]  /*3330*/  FMUL.FTZ R196, R4, R196 ;  /* 0x000000c404c47220 */ /* 0x000fe20000410000 */
[----:B---3--:R-:W-:Y:S01]  /*3340*/  FMUL.FTZ R200, R236, R188 ;  /* 0x000000bcecc87220 */ /* 0x008fe20000410000 */
[----:B------:R-:W-:-:S03]  /*3350*/  PRMT R188, R189, 0x7632, R188 ;  /* 0x00007632bdbc7816 */ /* 0x000fc600000000bc */
[----:B------:R-:W-:Y:S01]  /*3360*/  FFMA.FTZ R237, R216, R192, R200 ;  /* 0x000000c0d8ed7223 */ /* 0x000fe200000100c8 */
[----:B------:R-:W-:Y:S02]  /*3370*/  SHF.L.U32 R192, R191, 0x10, RZ ;  /* 0x00000010bfc07819 */ /* 0x000fe400000006ff */
[----:B------:R-:W-:Y:S02]  /*3380*/  PRMT R189, R193, 0x7632, R189 ;  /* 0x00007632c1bd7816 */ /* 0x000fe400000000bd */
[----:B------:R-:W-:Y:S01]  /*3390*/  SHF.L.U32 R188, R188, 0x10, RZ ;  /* 0x00000010bcbc7819 */ /* 0x000fe200000006ff */
[-C--:B------:R-:W-:Y:S01]  /*33a0*/  FMUL.FTZ R201, R70, R192.reuse ;  /* 0x000000c046c97220 */ /* 0x080fe20000410000 */
[----:B------:R-:W-:Y:S01]  /*33b0*/  FADD.FTZ R38, R38, R192 ;  /* 0x000000c026267221 */ /* 0x000fe20000010000 */
[----:B------:R-:W-:Y:S01]  /*33c0*/  FFMA.FTZ R34, R3, R192, R34 ;  /* 0x000000c003227223 */ /* 0x000fe20000010022 */
[----:B------:R-:W-:Y:S02]  /*33d0*/  IMAD.U32 R189, R189, 0x10000, RZ ;  /* 0x00010000bdbd7824 */ /* 0x000fe400078e00ff */
[-C--:B------:R-:W-:Y:S01]  /*33e0*/  FMUL.FTZ R192, R232, R188.reuse ;  /* 0x000000bce8c07220 */ /* 0x080fe20000410000 */
[--C-:B------:R-:W-:Y:S01]  /*33f0*/  FADD.FTZ R55, R55, R188.reuse ;  /* 0x000000bc37377221 */ /* 0x100fe20000010000 */
[----:B------:R-:W-:Y:S01]  /*3400*/  FFMA.FTZ R51, R6, R188, R51 ;  /* 0x000000bc06337223 */ /* 0x000fe20000010033 */
[----:B------:R-:W-:Y:S01]  /*3410*/  PRMT R188, R190, 0x7632, R188 ;  /* 0x00007632bebc7816 */ /* 0x000fe200000000bc */
[----:B------:R-:W-:Y:S01]  /*3420*/  FADD.FTZ R63, R63, R189 ;  /* 0x000000bd3f3f7221 */ /* 0x000fe20000010000 */
[-C--:B------:R-:W-:Y:S01]  /*3430*/  FFMA.FTZ R59, R6, R189.reuse, R59 ;  /* 0x000000bd063b7223 */ /* 0x080fe2000001003b */
[----:B------:R-:W-:Y:S01]  /*3440*/  FFMA.FTZ R232, R228, R189, R192 ;  /* 0x000000bde4e87223 */ /* 0x000fe200000100c0 */
[----:B------:R-:W-:-:S02]  /*3450*/  PRMT R189, R194, 0x7632, R189 ;  /* 0x00007632c2bd7816 */ /* 0x000fc400000000bd */
[----:B------:R-:W-:-:S03]  /*3460*/  SHF.L.U32 R188, R188, 0x10, RZ ;  /* 0x00000010bcbc7819 */ /* 0x000fc600000006ff */
        /* <DEDUP_REMOVED lines=8> */
[----:B------:R-:W-:Y:S02]  /*34f0*/  PRMT R189, R195, 0x7632, R189 ;  /* 0x00007632c3bd7816 */ /* 0x000fe400000000bd */
[----:B------:R-:W-:-:S03]  /*3500*/  SHF.L.U32 R188, R188, 0x10, RZ ;  /* 0x00000010bcbc7819 */ /* 0x000fc600000006ff */
[----:B------:R-:W-:Y:S02]  /*3510*/  IMAD.U32 R189, R189, 0x10000, RZ ;  /* 0x00010000bdbd7824 */ /* 0x000fe400078e00ff */
[-C--:B------:R-:W-:Y:S01]  /*3520*/  FMUL.FTZ R190, R71, R188.reuse ;  /* 0x000000bc47be7220 */ /* 0x080fe20000410000 */
[----:B------:R-:W-:Y:S01]  /*3530*/  FADD.FTZ R39, R39, R188 ;  /* 0x000000bc27277221 */ /* 0x000fe20000010000 */
        /* <DEDUP_REMOVED lines=12> */
[----:B------:R-:W-:Y:S02]  /*3600*/  IMAD.U32 R200, R195, 0x10000, RZ ;  /* 0x00010000c3c87824 */ /* 0x000fe400078e00ff */
[----:B------:R-:W-:Y:S01]  /*3610*/  FADD.FTZ R188, R188, R239 ;  /* 0x000000efbcbc7221 */ /* 0x000fe20000010000 */
[----:B------:R-:W-:Y:S01]  /*3620*/  FFMA.FTZ R189, R198, R239, R189 ;  /* 0x000000efc6bd7223 */ /* 0x000fe200000100bd */
[----:B--2---:R-:W-:Y:S02]  /*3630*/  FFMA.FTZ R236, R203, R200, R201 ;  /* 0x000000c8cbec7223 */ /* 0x004fe400000100c9 */
[----:B------:R-:W-:Y:S01]  /*3640*/  FADD.FTZ R188, R188, R228 ;  /* 0x000000e4bcbc7221 */ /* 0x000fe20000010000 */
[----:B------:R-:W-:-:S03]  /*3650*/  FFMA.FTZ R189, R7, R228, R189 ;  /* 0x000000e407bd7223 */ /* 0x000fc600000100bd */
[----:B------:R-:W-:Y:S01]  /*3660*/  FADD.FTZ R188, R188, R236 ;  /* 0x000000ecbcbc7221 */ /* 0x000fe20000010000 */
[C---:B------:R-:W-:Y:S01]  /*3670*/  FFMA.FTZ R189, R3.reuse, R236, R189 ;  /* 0x000000ec03bd7223 */ /* 0x040fe200000100bd */
[----:B------:R-:W-:Y:S01]  /*3680*/  FADD.FTZ R46, R46, R200 ;  /* 0x000000c82e2e7221 */ /* 0x000fe20000010000 */
[----:B------:R-:W-:Y:S01]  /*3690*/  FFMA.FTZ R42, R3, R200, R42 ;  /* 0x000000c8032a7223 */ /* 0x000fe2000001002a */
[----:B------:R-:W-:Y:S01]  /*36a0*/  FADD.FTZ R222, R188, R227 ;  /* 0x000000e3bcde7221 */ /* 0x000fe20000010000 */
[----:B------:R-:W-:-:S07]  /*36b0*/  FFMA.FTZ R223, R196, R227, R189 ;  /* 0x000000e3c4df7223 */ /* 0x000fce00000100bd */
.L_x_784:
[----:B------:R-:W-:Y:S05]  /*36c0*/  BSYNC B0 ;  /* 0x0000000000007941 */ /* 0x000fea0003800000 */
.L_x_783:
        /* <DEDUP_REMOVED lines=25> */
.L_x_811:
[----:B------:R-:W3:Y:S01]  /*3860*/  LDL R188, [R1+0x108] ;  /* 0x0001080001bc7983 */ /* 0x000ee20000100800 */
[----:B--2---:R-:W-:Y:S01]  /*3870*/  FADD.FTZ R189, R192, R189 ;  /* 0x000000bdc0bd7221 */ /* 0x004fe20000010000 */
[----:B0-----:R-:W-:Y:S01]  /*3880*/  @!P2 LOP3.LUT R192, R201, 0x7, RZ, 0xc0, !PT ;  /* 0x00000007c9c0a812 */ /* 0x001fe200078ec0ff */
[----:B------:R-:W-:Y:S05]  /*3890*/  WARPSYNC.ALL ;  /* 0x0000000000007948 */ /* 0x000fea0003800000 */
[----:B------:R-:W0:Y:S01]  /*38a0*/  S2R R193, SR_CgaCtaId ;  /* 0x0000000000c17919 */ /* 0x000e220000008800 */
[----:B------:R-:W-:Y:S01]  /*38b0*/  MOV R191, 0x400 ;  /* 0x0000040000bf7802 */ /* 0x000fe20000000f00 */
[----:B------:R-:W-:Y:S01]  /*38c0*/  @!P2 IMAD.IADD R192, R190, 0x1, R192 ;  /* 0x00000001bec0a824 */ /* 0x000fe200078e02c0 */
[----:B------:R-:W2:Y:S01]  /*38d0*/  LDC.U8 R203, c[0x0][0x2a0] ;  /* 0x0000a800ffcb7b82 */ /* 0x000ea20000000000 */
[----:B------:R-:W-:Y:S01]  /*38e0*/  BSSY B0, `(.L_x_786) ;  /* 0x00000af000007945 */ /* 0x000fe20003800000 */
[----:B0-----:R-:W-:-:S04]  /*38f0*/  LEA R191, R193, R191, 0x18 ;  /* 0x000000bfc1bf7211 */ /* 0x001fc800078ec0ff */
[----:B------:R-:W-:Y:S02]  /*3900*/  @!P2 LEA R192, R192, R191, 0x3 ;  /* 0x000000bfc0c0a211 */ /* 0x000fe400078e18ff */
[----:B---3--:R-:W-:Y:S01]  /*3910*/  ISETP.NE.AND P3, PT, R188, RZ, PT ;  /* 0x000000ffbc00720c */ /* 0x008fe20003f65270 */
[----:B-1----:R-:W-:-:S05]  /*3920*/  FADD.FTZ R188, R194, R195 ;  /* 0x000000c3c2bc7221 */ /* 0x002fca0000010000 */
[----:B------:R0:W-:Y:S02]  /*3930*/  @!P2 STS.64 [R192+0x8000], R188 ;  /* 0x008000bcc000a388 */ /* 0x0001e40000000a00 */
[----:B0-----:R-:W-:Y:S01]  /*3940*/  IMAD R192, R190, 0x8, R191 ;  /* 0x00000008bec07824 */ /* 0x001fe200078e02bf */
        /* <DEDUP_REMOVED lines=24> */
[----:B------:R-:W2:Y:S01]  /*3ad0*/  LDL R202, [R1+0x8] ;  /* 0x0000080001ca7983 */ /* 0x000ea20000100800 */
        /* <DEDUP_REMOVED lines=9> */
[C---:B------:R-:W-:Y:S02]  /*3b70*/  @P5 SHF.L.U32 R188, R168.reuse, 0x10, RZ ;  /* 0x00000010a8bc5819 */ /* 0x040fe400000006ff */
[----:B------:R-:W-:-:S03]  /*3b80*/  @P5 PRMT R191, R168, 0x7632, R191 ;  /* 0x00007632a8bf5816 */ /* 0x000fc600000000bf */
[----:B------:R-:W-:Y:S01]  /*3b90*/  @P5 FADD.FTZ R189, R189, R188 ;  /* 0x000000bcbdbd5221 */ /* 0x000fe20000010000 */
[----:B------:R-:W-:Y:S01]  /*3ba0*/  @P2 IMAD.MOV.U32 R188, RZ, RZ, R16 ;  /* 0x000000ffffbc2224 */ /* 0x000fe200078e0010 */
[----:B------:R-:W-:Y:S02]  /*3bb0*/  @P5 SHF.L.U32 R191, R191, 0x10, RZ ;  /* 0x00000010bfbf5819 */ /* 0x000fe400000006ff */
[----:B------:R-:W-:Y:S01]  /*3bc0*/  FMUL.FTZ R201, R189, UR17 ;  /* 0x00000011bdc97c20 */ /* 0x000fe20008410000 */
[----:B------:R-:W-:Y:S02]  /*3bd0*/  @P2 LOP3.LUT P4, RZ, R16, 0xff00, RZ, 0xc0, !PT ;  /* 0x0000ff0010ff2812 */ /* 0x000fe4000788c0ff */
[----:B------:R-:W-:Y:S01]  /*3be0*/  @P2 LOP3.LUT P3, RZ, R188, 0xff, RZ, 0xc0, !PT ;  /* 0x000000ffbcff2812 */ /* 0x000fe2000786c0ff */
[----:B------:R-:W-:-:S03]  /*3bf0*/  FFMA.FTZ R188, R210, R195, R192 ;  /* 0x000000c3d2bc7223 */ /* 0x000fc600000100c0 */
[----:B------:R-:W-:Y:S01]  /*3c00*/  @P2 FSEL R190, R201, RZ, P3 ;  /* 0x000000ffc9be2208 */ /* 0x000fe20001800000 */
[----:B------:R-:W-:Y:S01]  /*3c10*/  FADD.FTZ R188, R247, -R188 ;  /* 0x800000bcf7bc7221 */ /* 0x000fe20000010000 */
[----:B------:R-:W-:-:S03]  /*3c20*/  ISETP.NE.U32.AND P3, PT, RZ, UR6, PT ;  /* 0x00000006ff007c0c */ /* 0x000fc6000bf65070 */
[----:B------:R-:W-:Y:S01]  /*3c30*/  FMUL.FTZ R188, R4, R188 ;  /* 0x000000bc04bc7220 */ /* 0x000fe20000410000 */
[----:B------:R-:W-:-:S03]  /*3c40*/  ISETP.NE.AND.EX P3, PT, RZ, UR7, PT, P3 ;  /* 0x00000007ff007c0c */ /* 0x000fc6000bf65330 */
[----:B------:R-:W-:-:S10]  /*3c50*/  @P5 FADD.FTZ R188, R188, R191 ;  /* 0x000000bfbcbc5221 */ /* 0x000fd40000010000 */
[----:B------:R-:W-:Y:S02]  /*3c60*/  @P3 F2FP.BF16.F32.PACK_AB R189, RZ, R189 ;  /* 0x000000bdffbd323e */ /* 0x000fe400000010ff */
[----:B------:R-:W-:Y:S01]  /*3c70*/  @P3 F2FP.BF16.F32.PACK_AB R193, RZ, R188 ;  /* 0x000000bcffc1323e */ /* 0x000fe200000010ff */
[----:B------:R-:W-:Y:S01]  /*3c80*/  FMUL.FTZ R188, R188, UR17 ;  /* 0x00000011bcbc7c20 */ /* 0x000fe20008410000 */
[----:B------:R-:W-:Y:S01]  /*3c90*/  @P3 PRMT R180, R189, 0x7610, R180 ;  /* 0x00007610bdb43816 */ /* 0x000fe200000000b4 */
[----:B------:R-:W-:-:S03]  /*3ca0*/  FFMA.FTZ R189, R220, R195, R192 ;  /* 0x000000c3dcbd7223 */ /* 0x000fc600000100c0 */
[----:B------:R-:W-:Y:S02]  /*3cb0*/  @P3 PRMT R180, R180, 0x5410, R193 ;  /* 0x00005410b4b43816 */ /* 0x000fe400000000c1 */
[----:B------:R-:W-:Y:S01]  /*3cc0*/  @P2 FSEL R191, R188, RZ, P4 ;  /* 0x000000ffbcbf2208 */ /* 0x000fe20002000000 */
[----:B--2---:R-:W-:Y:S02]  /*3cd0*/  FADD.FTZ R189, R202, -R189 ;  /* 0x800000bdcabd7221 */ /* 0x004fe40000010000 */
[----:B------:R-:W2:Y:S01]  /*3ce0*/  LDL R202, [R1+0x4] ;  /* 0x0000040001ca7983 */ /* 0x000ea20000100800 */
[----:B------:R-:W-:Y:S01]  /*3cf0*/  @P2 F2FP.BF16.F32.PACK_AB R190, RZ, R190 ;  /* 0x000000beffbe223e */ /* 0x000fe200000010ff */
[----:B------:R-:W-:Y:S01]  /*3d00*/  FMUL.FTZ R193, R4, R189 ;  /* 0x000000bd04c17220 */ /* 0x000fe20000410000 */
[----:B------:R-:W-:Y:S01]  /*3d10*/  @P5 IMAD.U32 R189, R169, 0x10000, RZ ;  /* 0x00010000a9bd5824 */ /* 0x000fe200078e00ff */
[----:B------:R-:W-:Y:S02]  /*3d20*/  @P2 F2FP.BF16.F32.PACK_AB R191, RZ, R191 ;  /* 0x000000bfffbf223e */ /* 0x000fe400000010ff */
[----:B------:R-:W-:Y:S01]  /*3d30*/  @P2 PRMT R184, R190, 0x7610, R184 ;  /* 0x00007610beb82816 */ /* 0x000fe200000000b8 */
[----:B------:R-:W-:Y:S01]  /*3d40*/  @P5 FADD.FTZ R193, R193, R189 ;  /* 0x000000bdc1c15221 */ /* 0x000fe20000010000 */
[----:B------:R-:W-:Y:S01]  /*3d50*/  FFMA.FTZ R190, R5, R195, R192 ;  /* 0x000000c305be7223 */ /* 0x000fe200000100c0 */
[----:B------:R-:W-:-:S02]  /*3d60*/  @P2 LOP3.LUT P4, RZ, R16, 0xff0000, RZ, 0xc0, !PT ;  /* 0x00ff000010ff2812 */ /* 0x000fc4000788c0ff */
[--C-:B------:R-:W-:Y:S01]  /*3d70*/  @P2 PRMT R184, R184, 0x5410, R191.reuse ;  /* 0x00005410b8b82816 */ /* 0x100fe200000000bf */
[----:B------:R-:W-:Y:S01]  /*3d80*/  FADD.FTZ R190, R238, -R190 ;  /* 0x800000beeebe7221 */ /* 0x000fe20000010000 */
[----:B------:R-:W-:Y:S02]  /*3d90*/  @P3 F2FP.BF16.F32.PACK_AB R189, RZ, R193 ;  /* 0x000000c1ffbd323e */ /* 0x000fe400000010ff */
[----:B------:R-:W-:Y:S01]  /*3da0*/  @P5 PRMT R191, R169, 0x7632, R191 ;  /* 0x00007632a9bf5816 */ /* 0x000fe200000000bf */
[----:B------:R-:W-:Y:S01]  /*3db0*/  FMUL.FTZ R190, R4, R190 ;  /* 0x000000be04be7220 */ /* 0x000fe20000410000 */
[----:B------:R-:W-:Y:S01]  /*3dc0*/  @P3 PRMT R181, R189, 0x7610, R181 ;  /* 0x00007610bdb53816 */ /* 0x000fe200000000b5 */
[----:B------:R-:W-:Y:S01]  /*3dd0*/  FMUL.FTZ R189, R193, UR17 ;  /* 0x00000011c1bd7c20 */ /* 0x000fe20008410000 */
[----:B------:R-:W-:Y:S02]  /*3de0*/  @P5 SHF.L.U32 R191, R191, 0x10, RZ ;  /* 0x00000010bfbf5819 */ /* 0x000fe400000006ff */
[----:B------:R-:W-:-:S02]  /*3df0*/  @P2 LOP3.LUT P6, RZ, R17, 0xff, RZ, 0xc0, !PT ;  /* 0x000000ff11ff2812 */ /* 0x000fc400078cc0ff */
[----:B------:R-:W-:Y:S01]  /*3e00*/  @P2 FSEL R193, R189, RZ, P4 ;  /* 0x000000ffbdc12208 */ /* 0x000fe20002000000 */
[----:B------:R-:W-:Y:S01]  /*3e10*/  @P5 FADD.FTZ R190, R190, R191 ;  /* 0x000000bfbebe5221 */ /* 0x000fe20000010000 */
[----:B------:R-:W-:Y:S02]  /*3e20*/  @P2 LOP3.LUT P4, RZ, R16, 0xff000000, RZ, 0xc0, !PT ;  /* 0xff00000010ff2812 */ /* 0x000fe4000788c0ff */
[----:B------:R-:W-:Y:S02]  /*3e30*/  @P2 F2FP.BF16.F32.PACK_AB R193, RZ, R193 ;  /* 0x000000c1ffc1223e */ /* 0x000fe400000010ff */
[----:B------:R-:W-:Y:S02]  /*3e40*/  @P3 F2FP.BF16.F32.PACK_AB R191, RZ, R190 ;  /* 0x000000beffbf323e */ /* 0x000fe400000010ff */
[----:B------:R-:W-:Y:S01]  /*3e50*/  @P2 PRMT R185, R193, 0x7610, R185 ;  /* 0x00007610c1b92816 */ /* 0x000fe200000000b9 */
[----:B------:R-:W-:Y:S01]  /*3e60*/  FMUL.FTZ R193, R190, UR17 ;  /* 0x00000011bec17c20 */ /* 0x000fe20008410000 */
[----:B------:R-:W-:-:S02]  /*3e70*/  @P3 PRMT R181, R181, 0x5410, R191 ;  /* 0x00005410b5b53816 */ /* 0x000fc400000000bf */
[----:B------:R-:W-:Y:S02]  /*3e80*/  @P5 PRMT R200, R170, 0x7632, R200 ;  /* 0x00007632aac85816 */ /* 0x000fe400000000c8 */
[----:B------:R-:W-:-:S03]  /*3e90*/  @P2 FSEL R190, R193, RZ, P4 ;  /* 0x000000ffc1be2208 */ /* 0x000fc60002000000 */
[----:B------:R-:W-:Y:S01]  /*3ea0*/  @P5 IMAD.U32 R200, R200, 0x10000, RZ ;  /* 0x00010000c8c85824 */ /* 0x000fe200078e00ff */
[----:B------:R-:W-:-:S04]  /*3eb0*/  @P2 F2FP.BF16.F32.PACK_AB R190, RZ, R190 ;  /* 0x000000beffbe223e */ /* 0x000fc800000010ff */
[----:B------:R-:W-:Y:S01]  /*3ec0*/  @P2 PRMT R185, R185, 0x5410, R190 ;  /* 0x00005410b9b92816 */ /* 0x000fe200000000be */
[----:B------:R-:W-:-:S05]  /*3ed0*/  IMAD.MOV.U32 R190, RZ, RZ, R18 ;  /* 0x000000ffffbe7224 */ /* 0x000fca00078e0012 */
[----:B------:R-:W-:Y:S01]  /*3ee0*/  LOP3.LUT P4, RZ, R190, 0xff, RZ, 0xc0, !PT ;  /* 0x000000ffbeff7812 */ /* 0x000fe2000788c0ff */
[----:B------:R-:W-:-:S03]  /*3ef0*/  FFMA.FTZ R190, R219, R195, R192 ;  /* 0x000000c3dbbe7223 */ /* 0x000fc600000100c0 */
[----:B------:R-:W-:Y:S02]  /*3f00*/  FSEL R201, R201, RZ, P4 ;  /* 0x000000ffc9c97208 */ /* 0x000fe40002000000 */
[----:B------:R-:W-:-:S04]  /*3f10*/  LOP3.LUT P4, RZ, R18, 0xff00, RZ, 0xc0, !PT ;  /* 0x0000ff0012ff7812 */ /* 0x000fc8000788c0ff */
[----:B------:R-:W-:Y:S02]  /*3f20*/  FSEL R188, R188, RZ, P4 ;  /* 0x000000ffbcbc7208 */ /* 0x000fe40002000000 */
[----:B------:R-:W-:Y:S02]  /*3f30*/  LOP3.LUT P4, RZ, R18, 0xff0000, RZ, 0xc0, !PT ;  /* 0x00ff000012ff7812 */ /* 0x000fe4000788c0ff */
[----:B------:R-:W-:Y:S02]  /*3f40*/  F2FP.BF16.F32.PACK_AB R188, R188, R201 ;  /* 0x000000c9bcbc723e */ /* 0x000fe400000010ff */
[----:B------:R-:W-:Y:S02]  /*3f50*/  FSEL R189, R189, RZ, P4 ;  /* 0x000000ffbdbd7208 */ /* 0x000fe40002000000 */
[----:B------:R-:W-:-:S04]  /*3f60*/  LOP3.LUT P4, RZ, R18, 0xff000000, RZ, 0xc0, !PT ;  /* 0xff00000012ff7812 */ /* 0x000fc8000788c0ff */
[----:B------:R-:W-:Y:S02]  /*3f70*/  FSEL R193, R193, RZ, P4 ;  /* 0x000000ffc1c17208 */ /* 0x000fe40002000000 */
[----:B------:R-:W-:Y:S02]  /*3f80*/  LOP3.LUT P4, RZ, R19, 0xff, RZ, 0xc0, !PT ;  /* 0x000000ff13ff7812 */ /* 0x000fe4000788c0ff */
[----:B------:R-:W-:Y:S01]  /*3f90*/  F2FP.BF16.F32.PACK_AB R189, R193, R189 ;  /* 0x000000bdc1bd723e */ /* 0x000fe200000010ff */
[----:B--2---:R-:W-:Y:S01]  /*3fa0*/  FADD.FTZ R190, R202, -R190 ;  /* 0x800000becabe7221 */ /* 0x004fe20000010000 */
[----:B------:R-:W-:-:S03]  /*3fb0*/  @P5 SHF.L.U32 R202, R171, 0x10, RZ ;  /* 0x00000010abca5819 */ /* 0x000fc600000006ff */
[----:B------:R-:W-:Y:S01]  /*3fc0*/  FMUL.FTZ R191, R4, R190 ;  /* 0x000000be04bf7220 */ /* 0x000fe20000410000 */
[----:B------:R-:W-:-:S05]  /*3fd0*/  @P5 SHF.L.U32 R190, R170, 0x10, RZ ;  /* 0x00000010aabe5819 */ /* 0x000fca00000006ff */
[----:B------:R-:W-:-:S05]  /*3fe0*/  @P5 FADD.FTZ R191, R191, R190 ;  /* 0x000000bebfbf5221 */ /* 0x000fca0000010000 */
[----:B------:R-:W-:-:S04]  /*3ff0*/  @P3 F2FP.BF16.F32.PACK_AB R190, RZ, R191 ;  /* 0x000000bfffbe323e */ /* 0x000fc800000010ff */
[----:B------:R-:W-:Y:S01]  /*4000*/  @P3 PRMT R182, R190, 0x7610, R182 ;  /* 0x00007610beb63816 */ /* 0x000fe200000000b6 */
[----:B------:R-:W-:-:S05]  /*4010*/  FMUL.FTZ R190, R191, UR17 ;  /* 0x00000011bfbe7c20 */ /* 0x000fca0008410000 */
[C---:B------:R-:W-:Y:S02]  /*4020*/  @P2 FSEL R191, R190.reuse, RZ, P6 ;  /* 0x000000ffbebf2208 */ /* 0x040fe40003000000 */
[----:B------:R-:W-:Y:S02]  /*4030*/  @P2 LOP3.LUT P6, RZ, R17, 0xff00, RZ, 0xc0, !PT ;  /* 0x0000ff0011ff2812 */ /* 0x000fe400078cc0ff */
[----:B------:R-:W-:Y:S02]  /*4040*/  @P2 F2FP.BF16.F32.PACK_AB R191, RZ, R191 ;  /* 0x000000bfffbf223e */ /* 0x000fe400000010ff */
[----:B------:R-:W-:Y:S02]  /*4050*/  FSEL R190, R190, RZ, P4 ;  /* 0x000000ffbebe7208 */ /* 0x000fe40002000000 */
[----:B------:R-:W-:Y:S01]  /*4060*/  @P2 PRMT R186, R191, 0x7610, R186 ;  /* 0x00007610bfba2816 */ /* 0x000fe200000000ba */
[----:B------:R-:W-:Y:S01]  /*4070*/  FFMA.FTZ R191, R8, R195, R192 ;  /* 0x000000c308bf7223 */ /* 0x000fe200000100c0 */
[----:B------:R-:W-:-:S03]  /*4080*/  LOP3.LUT P4, RZ, R19, 0xff00, RZ, 0xc0, !PT ;  /* 0x0000ff0013ff7812 */ /* 0x000fc6000788c0ff */
[----:B------:R-:W-:-:S04]  /*4090*/  FADD.FTZ R191, R235, -R191 ;  /* 0x800000bfebbf7221 */ /* 0x000fc80000010000 */
[----:B------:R-:W-:-:S04]  /*40a0*/  FMUL.FTZ R191, R4, R191 ;  /* 0x000000bf04bf7220 */ /* 0x000fc80000410000 */
[----:B------:R-:W-:-:S05]  /*40b0*/  @P5 FADD.FTZ R191, R191, R200 ;  /* 0x000000c8bfbf5221 */ /* 0x000fca0000010000 */
[----:B------:R-:W-:Y:S01]  /*40c0*/  @P3 F2FP.BF16.F32.PACK_AB R200, RZ, R191 ;  /* 0x000000bfffc8323e */ /* 0x000fe200000010ff */
[----:B------:R-:W-:-:S03]  /*40d0*/  FMUL.FTZ R191, R191, UR17 ;  /* 0x00000011bfbf7c20 */ /* 0x000fc60008410000 */
[----:B------:R-:W-:Y:S02]  /*40e0*/  @P3 PRMT R182, R182, 0x5410, R200 ;  /* 0x00005410b6b63816 */ /* 0x000fe400000000c8 */
        /* <DEDUP_REMOVED lines=9> */
[----:B------:R-:W-:-:S03]  /*4180*/  FMUL.FTZ R192, R4, R192 ;  /* 0x000000c004c07220 */ /* 0x000fc60000410000 */
[----:B------:R-:W-:-:S05]  /*4190*/  @P5 FADD.FTZ R200, R200, R202 ;  /* 0x000000cac8c85221 */ /* 0x000fca0000010000 */
[----:B------:R-:W-:Y:S01]  /*41a0*/  @P3 F2FP.BF16.F32.PACK_AB R202, RZ, R200 ;  /* 0x000000c8ffca323e */ /* 0x000fe200000010ff */
[----:B------:R-:W-:-:S03]  /*41b0*/  FMUL.FTZ R200, R200, UR17 ;  /* 0x00000011c8c87c20 */ /* 0x000fc60008410000 */
[----:B------:R-:W-:Y:S02]  /*41c0*/  @P3 PRMT R183, R202, 0x7610, R183 ;  /* 0x00007610cab73816 */ /* 0x000fe400000000b7 */
[----:B------:R-:W-:-:S04]  /*41d0*/  @P2 FSEL R202, R200, RZ, P6 ;  /* 0x000000ffc8ca2208 */ /* 0x000fc80003000000 */
[----:B------:R-:W-:-:S04]  /*41e0*/  @P2 F2FP.BF16.F32.PACK_AB R202, RZ, R202 ;  /* 0x000000caffca223e */ /* 0x000fc800000010ff */
[----:B------:R-:W-:Y:S02]  /*41f0*/  @P2 PRMT R187, R202, 0x7610, R187 ;  /* 0x00007610cabb2816 */ /* 0x000fe400000000bb */
[----:B------:R-:W-:-:S05]  /*4200*/  @P5 PRMT R202, R171, 0x7632, R202 ;  /* 0x00007632abca5816 */ /* 0x000fca00000000ca */
[----:B------:R-:W-:-:S04]  /*4210*/  @P5 IMAD.U32 R202, R202, 0x10000, RZ ;  /* 0x00010000caca5824 */ /* 0x000fc800078e00ff */
[----:B------:R-:W-:Y:S01]  /*4220*/  @P5 FADD.FTZ R192, R192, R202 ;  /* 0x000000cac0c05221 */ /* 0x000fe20000010000 */
[----:B------:R-:W-:Y:S02]  /*4230*/  FSEL R202, R191, RZ, P4 ;  /* 0x000000ffbfca7208 */ /* 0x000fe40002000000 */
[----:B------:R-:W-:Y:S01]  /*4240*/  LOP3.LUT P4, RZ, R19, 0xff0000, RZ, 0xc0, !PT ;  /* 0x00ff000013ff7812 */ /* 0x000fe2000788c0ff */
[----:B------:R-:W-:Y:S01]  /*4250*/  FMUL.FTZ R193, R192, UR17 ;  /* 0x00000011c0c17c20 */ /* 0x000fe20008410000 */
[----:B------:R-:W-:Y:S02]  /*4260*/  F2FP.BF16.F32.PACK_AB R190, R202, R190 ;  /* 0x000000becabe723e */ /* 0x000fe400000010ff */
[----:B------:R-:W-:Y:S02]  /*4270*/  FSEL R191, R200, RZ, P4 ;  /* 0x000000ffc8bf7208 */ /* 0x000fe40002000000 */
[----:B------:R-:W-:-:S04]  /*4280*/  @P3 F2FP.BF16.F32.PACK_AB R200, RZ, R192 ;  /* 0x000000c0ffc8323e */ /* 0x000fc800000010ff */
[----:B------:R-:W-:Y:S02]  /*4290*/  @P3 PRMT R183, R183, 0x5410, R200 ;  /* 0x00005410b7b73816 */ /* 0x000fe400000000c8 */
[----:B------:R-:W-:-:S04]  /*42a0*/  @P2 LOP3.LUT P3, RZ, R17, 0xff000000, RZ, 0xc0, !PT ;  /* 0xff00000011ff2812 */ /* 0x000fc8000786c0ff */
[----:B------:R-:W-:Y:S02]  /*42b0*/  @P2 FSEL R192, R193, RZ, P3 ;  /* 0x000000ffc1c02208 */ /* 0x000fe40001800000 */
        /* <DEDUP_REMOVED lines=17> */
.L_x_787:
[----:B------:R-:W-:Y:S05]  /*43d0*/  BSYNC B0 ;  /* 0x0000000000007941 */ /* 0x000fea0003800000 */
.L_x_786:
[----:B0-----:R-:W2:Y:S01]  /*43e0*/  LDL R188, [R1+0x104] ;  /* 0x0001040001bc7983 */ /* 0x001ea20000100800 */
[----:B------:R-:W-:Y:S01]  /*43f0*/  BSSY B0, `(.L_x_788) ;  /* 0x0000092000007945 */ /* 0x000fe20003800000 */
[----:B--2---:R-:W-:-:S13]  /*4400*/  ISETP.NE.AND P2, PT, R188, RZ, PT ;  /* 0x000000ffbc00720c */ /* 0x004fda0003f45270 */
[----:B------:R-:W-:Y:S05]  /*4410*/  @!P2 BRA `(.L_x_789) ;  /* 0x00000008003ca947 */ /* 0x000fea0003800000 */
[----:B------:R-:W2:Y:S01]  /*4420*/  LDL R189, [R1] ;  /* 0x0000000001bd7983 */ /* 0x000ea20000100800 */
[----:B------:R-:W-:Y:S02]  /*4430*/  ISETP.NE.AND P2, PT, R203, RZ, PT ;  /* 0x000000ffcb00720c */ /* 0x000fe40003f45270 */
[----:B------:R-:W-:Y:S02]  /*4440*/  ISETP.NE.U32.AND P5, PT, RZ, UR8, PT ;  /* 0x00000008ff007c0c */ /* 0x000fe4000bfa5070 */
[----:B------:R-:W-:Y:S02]  /*4450*/  FSEL R192, R194, RZ, !P2 ;  /* 0x000000ffc2c07208 */ /* 0x000fe40005000000 */
[----:B------:R-:W-:Y:S02]  /*4460*/  ISETP.NE.AND.EX P5, PT, RZ, UR9, PT, P5 ;  /* 0x00000009ff007c0c */ /* 0x000fe4000bfa5350 */
[----:B------:R-:W-:Y:S01]  /*4470*/  ISETP.NE.U32.AND P2, PT, RZ, UR14, PT ;  /* 0x0000000eff007c0c */ /* 0x000fe2000bf45070 */
[----:B------:R-:W-:-:S03]  /*4480*/  FFMA.FTZ R188, R218, R195, R192 ;  /* 0x000000c3dabc7223 */ /* 0x000fc600000100c0 */
[----:B------:R-:W-:-:S07]  /*4490*/  ISETP.NE.AND.EX P2, PT, RZ, UR15, PT, P2 ;  /* 0x0000000fff007c0c */ /* 0x000fce000bf45320 */
[----:B-----5:R-:W-:Y:S01]  /*44a0*/  @P5 PRMT R191, R172, 0x7632, R191 ;  /* 0x00007632acbf5816 */ /* 0x020fe200000000bf */
[----:B------:R-:W-:Y:S01]  /*44b0*/  @P5 IMAD.U32 R202, R175, 0x10000, RZ ;  /* 0x00010000afca5824 */ /* 0x000fe200078e00ff */
[----:B------:R-:W-:-:S03]  /*44c0*/  @P5 PRMT R200, R174, 0x7632, R200 ;  /* 0x00007632aec85816 */ /* 0x000fc600000000c8 */
[----:B------:R-:W-:Y:S01]  /*44d0*/  @P5 IMAD.U32 R191, R191, 0x10000, RZ ;  /* 0x00010000bfbf5824 */ /* 0x000fe200078e00ff */
[----:B------:R-:W-:Y:S02]  /*44e0*/  @P2 LOP3.LUT P4, RZ, R20, 0xff00, RZ, 0xc0, !PT ;  /* 0x0000ff0014ff2812 */ /* 0x000fe4000788c0ff */
[----:B------:R-:W-:Y:S02]  /*44f0*/  @P2 LOP3.LUT P6, RZ, R21, 0xff, RZ, 0xc0, !PT ;  /* 0x000000ff15ff2812 */ /* 0x000fe400078cc0ff */
[----:B------:R-:W-:Y:S01]  /*4500*/  @P5 SHF.L.U32 R200, R200, 0x10, RZ ;  /* 0x00000010c8c85819 */ /* 0x000fe200000006ff */
[----:B--2---:R-:W-:-:S04]  /*4510*/  FADD.FTZ R188, R189, -R188 ;  /* 0x800000bcbdbc7221 */ /* 0x004fc80000010000 */
[----:B------:R-:W-:Y:S01]  /*4520*/  FMUL.FTZ R189, R4, R188 ;  /* 0x000000bc04bd7220 */ /* 0x000fe20000410000 */
[----:B------:R-:W-:-:S04]  /*4530*/  @P5 IMAD.U32 R188, R172, 0x10000, RZ ;  /* 0x00010000acbc5824 */ /* 0x000fc800078e00ff */
[----:B------:R-:W-:Y:S01]  /*4540*/  @P5 FADD.FTZ R189, R189, R188 ;  /* 0x000000bcbdbd5221 */ /* 0x000fe20000010000 */
[----:B------:R-:W-:-:S03]  /*4550*/  @P2 MOV R188, R20 ;  /* 0x0000001400bc2202 */ /* 0x000fc60000000f00 */
[----:B------:R-:W-:Y:S01]  /*4560*/  FMUL.FTZ R201, R189, UR17 ;  /* 0x00000011bdc97c20 */ /* 0x000fe20008410000 */
[----:B------:R-:W-:Y:S01]  /*4570*/  @P2 LOP3.LUT P3, RZ, R188, 0xff, RZ, 0xc0, !PT ;  /* 0x000000ffbcff2812 */ /* 0x000fe2000786c0ff */
[----:B------:R-:W-:-:S03]  /*4580*/  FFMA.FTZ R188, R208, R195, R192 ;  /* 0x000000c3d0bc7223 */ /* 0x000fc600000100c0 */
[----:B------:R-:W-:Y:S01]  /*4590*/  @P2 FSEL R190, R201, RZ, P3 ;  /* 0x000000ffc9be2208 */ /* 0x000fe20001800000 */
[----:B------:R-:W-:Y:S01]  /*45a0*/  FADD.FTZ R188, R245, -R188 ;  /* 0x800000bcf5bc7221 */ /* 0x000fe20000010000 */
[----:B------:R-:W-:Y:S02]  /*45b0*/  ISETP.NE.U32.AND P3, PT, RZ, UR6, PT ;  /* 0x00000006ff007c0c */ /* 0x000fe4000bf65070 */
[----:B------:R-:W-:Y:S01]  /*45c0*/  @P2 F2FP.BF16.F32.PACK_AB R190, RZ, R190 ;  /* 0x000000beffbe223e */ /* 0x000fe200000010ff */
[----:B------:R-:W-:Y:S01]  /*45d0*/  FMUL.FTZ R188, R4, R188 ;  /* 0x000000bc04bc7220 */ /* 0x000fe20000410000 */
[----:B------:R-:W-:Y:S02]  /*45e0*/  ISETP.NE.AND.EX P3, PT, RZ, UR7, PT, P3 ;  /* 0x00000007ff007c0c */ /* 0x000fe4000bf65330 */
[----:B------:R-:W-:Y:S01]  /*45f0*/  @P2 PRMT R184, R190, 0x7610, R184 ;  /* 0x00007610beb82816 */ /* 0x000fe200000000b8 */
[----:B------:R-:W-:Y:S01]  /*4600*/  @P5 FADD.FTZ R188, R188, R191 ;  /* 0x000000bfbcbc5221 */ /* 0x000fe20000010000 */
[----:B------:R-:W-:-:S04]  /*4610*/  FFMA.FTZ R190, R10, R195, R192 ;  /* 0x000000c30abe7223 */ /* 0x000fc800000100c0 */
[----:B------:R-:W-:-:S04]  /*4620*/  FADD.FTZ R190, R234, -R190 ;  /* 0x800000beeabe7221 */ /* 0x000fc80000010000 */
[----:B------:R-:W-:Y:S01]  /*4630*/  FMUL.FTZ R190, R4, R190 ;  /* 0x000000be04be7220 */ /* 0x000fe20000410000 */
[----:B------:R-:W-:Y:S02]  /*4640*/  @P3 F2FP.BF16.F32.PACK_AB R189, RZ, R189 ;  /* 0x000000bdffbd323e */ /* 0x000fe400000010ff */
[----:B------:R-:W-:Y:S01]  /*4650*/  @P3 F2FP.BF16.F32.PACK_AB R193, RZ, R188 ;  /* 0x000000bcffc1323e */ /* 0x000fe200000010ff */
[----:B------:R-:W-:Y:S01]  /*4660*/  FMUL.FTZ R188, R188, UR17 ;  /* 0x00000011bcbc7c20 */ /* 0x000fe20008410000 */
[----:B------:R-:W-:Y:S01]  /*4670*/  @P3 PRMT R180, R189, 0x7610, R180 ;  /* 0x00007610bdb43816 */ /* 0x000fe200000000b4 */
[----:B------:R-:W-:-:S03]  /*4680*/  FFMA.FTZ R189, R217, R195, R192 ;  /* 0x000000c3d9bd7223 */ /* 0x000fc600000100c0 */
[----:B------:R-:W-:Y:S01]  /*4690*/  @P3 PRMT R180, R180, 0x5410, R193 ;  /* 0x00005410b4b43816 */ /* 0x000fe200000000c1 */
[----:B------:R-:W-:Y:S01]  /*46a0*/  FADD.FTZ R189, R252, -R189 ;  /* 0x800000bdfcbd7221 */ /* 0x000fe20000010000 */
[----:B------:R-:W-:Y:S02]  /*46b0*/  @P2 FSEL R191, R188, RZ, P4 ;  /* 0x000000ffbcbf2208 */ /* 0x000fe40002000000 */
[----:B------:R-:W-:Y:S01]  /*46c0*/  @P2 LOP3.LUT P4, RZ, R20, 0xff0000, RZ, 0xc0, !PT ;  /* 0x00ff000014ff2812 */ /* 0x000fe2000788c0ff */
[----:B------:R-:W-:Y:S01]  /*46d0*/  FMUL.FTZ R193, R4, R189 ;  /* 0x000000bd04c17220 */ /* 0x000fe20000410000 */
[----:B------:R-:W-:Y:S02]  /*46e0*/  @P5 SHF.L.U32 R189, R173, 0x10, RZ ;  /* 0x00000010adbd5819 */ /* 0x000fe400000006ff */
[----:B------:R-:W-:-:S03]  /*46f0*/  @P2 F2FP.BF16.F32.PACK_AB R191, RZ, R191 ;  /* 0x000000bfffbf223e */ /* 0x000fc600000010ff */
[----:B------:R-:W-:Y:S01]  /*4700*/  @P5 FADD.FTZ R193, R193, R189 ;  /* 0x000000bdc1c15221 */ /* 0x000fe20000010000 */
[--C-:B------:R-:W-:Y:S02]  /*4710*/  @P2 PRMT R184, R184, 0x5410, R191.reuse ;  /* 0x00005410b8b82816 */ /* 0x100fe400000000bf */
[----:B------:R-:W-:Y:S02]  /*4720*/  @P5 PRMT R191, R173, 0x7632, R191 ;  /* 0x00007632adbf5816 */ /* 0x000fe400000000bf */
[----:B------:R-:W-:-:S03]  /*4730*/  @P3 F2FP.BF16.F32.PACK_AB R189, RZ, R193 ;  /* 0x000000c1ffbd323e */ /* 0x000fc600000010ff */
[----:B------:R-:W-:Y:S01]  /*4740*/  @P5 IMAD.U32 R191, R191, 0x10000, RZ ;  /* 0x00010000bfbf5824 */ /* 0x000fe200078e00ff */
[----:B------:R-:W-:Y:S01]  /*4750*/  @P3 PRMT R181, R189, 0x7610, R181 ;  /* 0x00007610bdb53816 */ /* 0x000fe200000000b5 */
[----:B------:R-:W-:Y:S02]  /*4760*/  FMUL.FTZ R189, R193, UR17 ;  /* 0x00000011c1bd7c20 */ /* 0x000fe40008410000 */
[----:B------:R-:W-:-:S03]  /*4770*/  @P5 FADD.FTZ R190, R190, R191 ;  /* 0x000000bfbebe5221 */ /* 0x000fc60000010000 */
[----:B------:R-:W-:Y:S02]  /*4780*/  @P2 FSEL R193, R189, RZ, P4 ;  /* 0x000000ffbdc12208 */ /* 0x000fe40002000000 */
[----:B------:R-:W-:Y:S02]  /*4790*/  @P2 LOP3.LUT P4, RZ, R20, 0xff000000, RZ, 0xc0, !PT ;  /* 0xff00000014ff2812 */ /* 0x000fe4000788c0ff */
[----:B------:R-:W-:Y:S02]  /*47a0*/  @P2 F2FP.BF16.F32.PACK_AB R193, RZ, R193 ;  /* 0x000000c1ffc1223e */ /* 0x000fe400000010ff */
[----:B------:R-:W-:Y:S02]  /*47b0*/  @P3 F2FP.BF16.F32.PACK_AB R191, RZ, R190 ;  /* 0x000000beffbf323e */ /* 0x000fe400000010ff */
[----:B------:R-:W-:Y:S01]  /*47c0*/  @P2 PRMT R185, R193, 0x7610, R185 ;  /* 0x00007610c1b92816 */ /* 0x000fe200000000b9 */
[----:B------:R-:W-:Y:S01]  /*47d0*/  FMUL.FTZ R193, R190, UR17 ;  /* 0x00000011bec17c20 */ /* 0x000fe20008410000 */
[----:B------:R-:W-:-:S04]  /*47e0*/  @P3 PRMT R181, R181, 0x5410, R191 ;  /* 0x00005410b5b53816 */ /* 0x000fc800000000bf */
[----:B------:R-:W-:-:S04]  /*47f0*/  @P2 FSEL R190, R193, RZ, P4 ;  /* 0x000000ffc1be2208 */ /* 0x000fc80002000000 */
        /* <DEDUP_REMOVED lines=15> */
[----:B------:R-:W-:-:S02]  /*48f0*/  @P3 F2FP.BF16.F32.PACK_AB R190, RZ, R191 ;  /* 0x000000bfffbe323e */ /* 0x000fc400000010ff */
[----:B------:R-:W-:Y:S02]  /*4900*/  LOP3.LUT P4, RZ, R22, 0xff000000, RZ, 0xc0, !PT ;  /* 0xff00000016ff7812 */ /* 0x000fe4000788c0ff */
[----:B------:R-:W-:Y:S01]  /*4910*/  @P3 PRMT R182, R190, 0x7610, R182 ;  /* 0x00007610beb63816 */ /* 0x000fe200000000b6 */
[----:B------:R-:W-:Y:S01]  /*4920*/  FMUL.FTZ R190, R191, UR17 ;  /* 0x00000011bfbe7c20 */ /* 0x000fe20008410000 */
[----:B------:R-:W-:Y:S02]  /*4930*/  FSEL R193, R193, RZ, P4 ;  /* 0x000000ffc1c17208 */ /* 0x000fe40002000000 */
[----:B------:R-:W-:Y:S02]  /*4940*/  LOP3.LUT P4, RZ, R23, 0xff, RZ, 0xc0, !PT ;  /* 0x000000ff17ff7812 */ /* 0x000fe4000788c0ff */
[----:B------:R-:W-:Y:S02]  /*4950*/  @P2 FSEL R191, R190, RZ, P6 ;  /* 0x000000ffbebf2208 */ /* 0x000fe40003000000 */
[----:B------:R-:W-:-:S02]  /*4960*/  @P2 LOP3.LUT P6, RZ, R21, 0xff00, RZ, 0xc0, !PT ;  /* 0x0000ff0015ff2812 */ /* 0x000fc400078cc0ff */
[----:B------:R-:W-:Y:S02]  /*4970*/  @P2 F2FP.BF16.F32.PACK_AB R191, RZ, R191 ;  /* 0x000000bfffbf223e */ /* 0x000fe400000010ff */
[----:B------:R-:W-:Y:S02]  /*4980*/  FSEL R190, R190, RZ, P4 ;  /* 0x000000ffbebe7208 */ /* 0x000fe40002000000 */
[----:B------:R-:W-:Y:S01]  /*4990*/  @P2 PRMT R186, R191, 0x7610, R186 ;  /* 0x00007610bfba2816 */ /* 0x000fe200000000ba */
[----:B------:R-:W-:Y:S01]  /*49a0*/  FFMA.FTZ R191, R12, R195, R192 ;  /* 0x000000c30cbf7223 */ /* 0x000fe200000100c0 */
[----:B------:R-:W-:Y:S02]  /*49b0*/  LOP3.LUT P4, RZ, R23, 0xff00, RZ, 0xc0, !PT ;  /* 0x0000ff0017ff7812 */ /* 0x000fe4000788c0ff */
[----:B------:R-:W-:Y:S01]  /*49c0*/  F2FP.BF16.F32.PACK_AB R189, R193, R189 ;  /* 0x000000bdc1bd723e */ /* 0x000fe200000010ff */
        /* <DEDUP_REMOVED lines=23> */
[----:B------:R-:W-:-:S04]  /*4b40*/  @P5 PRMT R202, R175, 0x7632, R202 ;  /* 0x00007632afca5816 */ /* 0x000fc800000000ca */
[----:B------:R-:W-:-:S05]  /*4b50*/  @P5 SHF.L.U32 R202, R202, 0x10, RZ ;  /* 0x00000010caca5819 */ /* 0x000fca00000006ff */
        /* <DEDUP_REMOVED lines=27> */
.L_x_789:
[----:B------:R-:W-:Y:S05]  /*4d10*/  BSYNC B0 ;  /* 0x0000000000007941 */ /* 0x000fea0003800000 */
.L_x_788:
        /* <DEDUP_REMOVED lines=11> */
[C---:B------:R-:W-:Y:S02]  /*4dd0*/  @P5 SHF.L.U32 R188, R176.reuse, 0x10, RZ ;  /* 0x00000010b0bc5819 */ /* 0x040fe400000006ff */
[----:B------:R-:W-:Y:S02]  /*4de0*/  @P5 PRMT R191, R176, 0x7632, R191 ;  /* 0x00007632b0bf5816 */ /* 0x000fe400000000bf */
[----:B------:R-:W-:Y:S01]  /*4df0*/  @P5 PRMT R200, R178, 0x7632, R200 ;  /* 0x00007632b2c85816 */ /* 0x000fe200000000c8 */
[----:B------:R-:W-:Y:S01]  /*4e00*/  @P5 FADD.FTZ R189, R189, R188 ;  /* 0x000000bcbdbd5221 */ /* 0x000fe20000010000 */
[----:B------:R-:W-:Y:S01]  /*4e10*/  @P2 IMAD.MOV.U32 R188, RZ, RZ, R24 ;  /* 0x000000ffffbc2224 */ /* 0x000fe200078e0018 */
[----:B------:R-:W-:Y:S02]  /*4e20*/  @P5 SHF.L.U32 R191, R191, 0x10, RZ ;  /* 0x00000010bfbf5819 */ /* 0x000fe400000006ff */
[----:B------:R-:W-:Y:S01]  /*4e30*/  FMUL.FTZ R201, R189, UR17 ;  /* 0x00000011bdc97c20 */ /* 0x000fe20008410000 */
[----:B------:R-:W-:Y:S01]  /*4e40*/  @P2 LOP3.LUT P4, RZ, R24, 0xff00, RZ, 0xc0, !PT ;  /* 0x0000ff0018ff2812 */ /* 0x000fe2000788c0ff */
[----:B------:R-:W-:Y:S01]  /*4e50*/  @P5 IMAD.U32 R200, R200, 0x10000, RZ ;  /* 0x00010000c8c85824 */ /* 0x000fe200078e00ff */
[----:B------:R-:W-:Y:S01]  /*4e60*/  @P2 LOP3.LUT P3, RZ, R188, 0xff, RZ, 0xc0, !PT ;  /* 0x000000ffbcff2812 */ /* 0x000fe2000786c0ff */
[----:B------:R-:W-:Y:S01]  /*4e70*/  FFMA.FTZ R188, R206, R195, R192 ;  /* 0x000000c3cebc7223 */ /* 0x000fe200000100c0 */
[----:B------:R-:W-:-:S02]  /*4e80*/  @P2 LOP3.LUT P6, RZ, R25, 0xff, RZ, 0xc0, !PT ;  /* 0x000000ff19ff2812 */ /* 0x000fc400078cc0ff */
        /* <DEDUP_REMOVED lines=8> */
[----:B------:R-:W-:Y:S01]  /*4f10*/  FFMA.FTZ R190, R11, R195, R192 ;  /* 0x000000c30bbe7223 */ /* 0x000fe200000100c0 */
[----:B------:R-:W-:-:S03]  /*4f20*/  @P5 SHF.L.U32 R202, R179, 0x10, RZ ;  /* 0x00000010b3ca5819 */ /* 0x000fc600000006ff */
        /* <DEDUP_REMOVED lines=12> */
[----:B------:R-:W-:Y:S01]  /*4ff0*/  @P5 IMAD.U32 R189, R177, 0x10000, RZ ;  /* 0x00010000b1bd5824 */ /* 0x000fe200078e00ff */
[----:B------:R-:W-:-:S03]  /*5000*/  @P2 F2FP.BF16.F32.PACK_AB R191, RZ, R191 ;  /* 0x000000bfffbf223e */ /* 0x000fc600000010ff */
[----:B------:R-:W-:Y:S01]  /*5010*/  @P5 FADD.FTZ R193, R193, R189 ;  /* 0x000000bdc1c15221 */ /* 0x000fe20000010000 */
[--C-:B------:R-:W-:Y:S02]  /*5020*/  @P2 PRMT R184, R184, 0x5410, R191.reuse ;  /* 0x00005410b8b82816 */ /* 0x100fe400000000bf */
[----:B------:R-:W-:Y:S02]  /*5030*/  @P5 PRMT R191, R177, 0x7632, R191 ;  /* 0x00007632b1bf5816 */ /* 0x000fe400000000bf */
[----:B------:R-:W-:Y:S02]  /*5040*/  @P3 F2FP.BF16.F32.PACK_AB R189, RZ, R193 ;  /* 0x000000c1ffbd323e */ /* 0x000fe400000010ff */
[----:B------:R-:W-:Y:S02]  /*5050*/  @P5 SHF.L.U32 R191, R191, 0x10, RZ ;  /* 0x00000010bfbf5819 */ /* 0x000fe400000006ff */
[----:B------:R-:W-:Y:S01]  /*5060*/  @P3 PRMT R181, R189, 0x7610, R181 ;  /* 0x00007610bdb53816 */ /* 0x000fe200000000b5 */
[----:B------:R-:W-:-:S02]  /*5070*/  FMUL.FTZ R189, R193, UR17 ;  /* 0x00000011c1bd7c20 */ /* 0x000fc40008410000 */
        /* <DEDUP_REMOVED lines=90> */
.L_x_791:
[----:B------:R-:W-:Y:S05]  /*5620*/  BSYNC B0 ;  /* 0x0000000000007941 */ /* 0x000fea0003800000 */
.L_x_790:
[----:B01----:R-:W2:Y:S01]  /*5630*/  LDL R188, [R1+0x100] ;  /* 0x0001000001bc7983 */ /* 0x003ea20000100800 */
        /* <DEDUP_REMOVED lines=9> */
[----:B------:R-:W-:-:S02]  /*56d0*/  FFMA.FTZ R189, R197, R195, R200 ;  /* 0x000000c3c5bd7223 */ /* 0x000fc400000100c8 */
[----:B------:R-:W-:Y:S01]  /*56e0*/  ISETP.NE.AND.EX P2, PT, RZ, UR15, PT, P2 ;  /* 0x0000000fff007c0c */ /* 0x000fe2000bf45320 */
[----:B------:R-:W-:Y:S01]  /*56f0*/  FADD.FTZ R188, R241, -R188 ;  /* 0x800000bcf1bc7221 */ /* 0x000fe20000010000 */
[----:B------:R-:W-:-:S03]  /*5700*/  FADD.FTZ R189, R237, -R189 ;  /* 0x800000bdedbd7221 */ /* 0x000fc60000010000 */
[C---:B-----5:R-:W-:Y:S01]  /*5710*/  FMUL.FTZ R190, R4.reuse, R188 ;  /* 0x000000bc04be7220 */ /* 0x060fe20000410000 */
[----:B------:R-:W-:Y:S01]  /*5720*/  FMUL.FTZ R189, R4, R189 ;  /* 0x000000bd04bd7220 */ /* 0x000fe20000410000 */
[C---:B------:R-:W-:Y:S01]  /*5730*/  @P5 IMAD.U32 R188, R64.reuse, 0x10000, RZ ;  /* 0x0001000040bc5824 */ /* 0x040fe200078e00ff */
[----:B------:R-:W-:Y:S02]  /*5740*/  @P5 PRMT R191, R64, 0x7632, R191 ;  /* 0x0000763240bf5816 */ /* 0x000fe400000000bf */
[----:B------:R-:W-:Y:S01]  /*5750*/  @P5 SHF.L.U32 R201, R67, 0x10, RZ ;  /* 0x0000001043c95819 */ /* 0x000fe200000006ff */
[----:B------:R-:W-:Y:S01]  /*5760*/  @P5 FADD.FTZ R190, R190, R188 ;  /* 0x000000bcbebe5221 */ /* 0x000fe20000010000 */
[----:B------:R-:W-:Y:S02]  /*5770*/  @P5 SHF.L.U32 R191, R191, 0x10, RZ ;  /* 0x00000010bfbf5819 */ /* 0x000fe400000006ff */
[----:B------:R-:W-:Y:S01]  /*5780*/  @P2 MOV R188, R28 ;  /* 0x0000001c00bc2202 */ /* 0x000fe20000000f00 */
[----:B------:R-:W-:Y:S01]  /*5790*/  FMUL.FTZ R193, R190, UR17 ;  /* 0x00000011bec17c20 */ /* 0x000fe20008410000 */
[----:B------:R-:W-:Y:S01]  /*57a0*/  @P2 LOP3.LUT P4, RZ, R28, 0xff00, RZ, 0xc0, !PT ;  /* 0x0000ff001cff2812 */ /* 0x000fe2000788c0ff */
[----:B------:R-:W-:Y:S01]  /*57b0*/  @P5 FADD.FTZ R189, R189, R191 ;  /* 0x000000bfbdbd5221 */ /* 0x000fe20000010000 */
[----:B------:R-:W-:-:S02]  /*57c0*/  @P2 LOP3.LUT P3, RZ, R188, 0xff, RZ, 0xc0, !PT ;  /* 0x000000ffbcff2812 */ /* 0x000fc4000786c0ff */
[----:B------:R-:W-:Y:S01]  /*57d0*/  @P2 LOP3.LUT P6, RZ, R29, 0xff, RZ, 0xc0, !PT ;  /* 0x000000ff1dff2812 */ /* 0x000fe200078cc0ff */
[----:B------:R-:W-:Y:S01]  /*57e0*/  FMUL.FTZ R194, R189, UR17 ;  /* 0x00000011bdc27c20 */ /* 0x000fe20008410000 */
[----:B------:R-:W-:Y:S02]  /*57f0*/  @P2 FSEL R188, R193, RZ, P3 ;  /* 0x000000ffc1bc2208 */ /* 0x000fe40001800000 */
[----:B------:R-:W-:Y:S02]  /*5800*/  ISETP.NE.U32.AND P3, PT, RZ, UR6, PT ;  /* 0x00000006ff007c0c */ /* 0x000fe4000bf65070 */
[----:B------:R-:W-:Y:S02]  /*5810*/  @P2 F2FP.BF16.F32.PACK_AB R188, RZ, R188 ;  /* 0x000000bcffbc223e */ /* 0x000fe400000010ff */
[----:B------:R-:W-:Y:S02]  /*5820*/  ISETP.NE.AND.EX P3, PT, RZ, UR7, PT, P3 ;  /* 0x00000007ff007c0c */ /* 0x000fe4000bf65330 */
[----:B------:R-:W-:Y:S01]  /*5830*/  @P2 PRMT R184, R188, 0x7610, R184 ;  /* 0x00007610bcb82816 */ /* 0x000fe200000000b8 */
[----:B------:R-:W-:-:S04]  /*5840*/  FFMA.FTZ R188, R6, R195, R200 ;  /* 0x000000c306bc7223 */ /* 0x000fc800000100c8 */
[----:B------:R-:W-:-:S04]  /*5850*/  FADD.FTZ R188, R232, -R188 ;  /* 0x800000bce8bc7221 */ /* 0x000fc80000010000 */
[----:B------:R-:W-:Y:S02]  /*5860*/  FMUL.FTZ R188, R4, R188 ;  /* 0x000000bc04bc7220 */ /* 0x000fe40000410000 */
[----:B------:R-:W-:Y:S02]  /*5870*/  @P3 F2FP.BF16.F32.PACK_AB R190, RZ, R190 ;  /* 0x000000beffbe323e */ /* 0x000fe400000010ff */
[----:B------:R-:W-:Y:S02]  /*5880*/  @P3 F2FP.BF16.F32.PACK_AB R191, RZ, R189 ;  /* 0x000000bdffbf323e */ /* 0x000fe400000010ff */
[----:B------:R-:W-:Y:S01]  /*5890*/  @P3 PRMT R180, R190, 0x7610, R180 ;  /* 0x00007610beb43816 */ /* 0x000fe200000000b4 */
[----:B------:R-:W-:Y:S01]  /*58a0*/  FFMA.FTZ R190, R199, R195, R200 ;  /* 0x000000c3c7be7223 */ /* 0x000fe200000100c8 */
[----:B------:R-:W-:Y:S02]  /*58b0*/  @P2 FSEL R189, R194, RZ, P4 ;  /* 0x000000ffc2bd2208 */ /* 0x000fe40002000000 */
[----:B------:R-:W-:Y:S01]  /*58c0*/  @P3 PRMT R180, R180, 0x5410, R191 ;  /* 0x00005410b4b43816 */ /* 0x000fe200000000bf */
[----:B------:R-:W-:Y:S01]  /*58d0*/  FADD.FTZ R190, R240, -R190 ;  /* 0x800000bef0be7221 */ /* 0x000fe20000010000 */
[----:B------:R-:W-:Y:S01]  /*58e0*/  @P5 IMAD.U32 R191, R65, 0x10000, RZ ;  /* 0x0001000041bf5824 */ /* 0x000fe200078e00ff */
[----:B------:R-:W-:-:S02]  /*58f0*/  @P2 F2FP.BF16.F32.PACK_AB R189, RZ, R189 ;  /* 0x000000bdffbd223e */ /* 0x000fc400000010ff */
[----:B------:R-:W-:Y:S01]  /*5900*/  FMUL.FTZ R190, R4, R190 ;  /* 0x000000be04be7220 */ /* 0x000fe20000410000 */
[----:B------:R-:W-:Y:S02]  /*5910*/  @P2 LOP3.LUT P4, RZ, R28, 0xff0000, RZ, 0xc0, !PT ;  /* 0x00ff00001cff2812 */ /* 0x000fe4000788c0ff */
[----:B------:R-:W-:Y:S01]  /*5920*/  @P2 PRMT R184, R184, 0x5410, R189 ;  /* 0x00005410b8b82816 */ /* 0x000fe200000000bd */
[----:B------:R-:W-:Y:S01]  /*5930*/  @P5 FADD.FTZ R190, R190, R191 ;  /* 0x000000bfbebe5221 */ /* 0x000fe20000010000 */
[----:B------:R-:W-:-:S03]  /*5940*/  @P5 PRMT R189, R65, 0x7632, R189 ;  /* 0x0000763241bd5816 */ /* 0x000fc600000000bd */
[----:B------:R-:W-:Y:S01]  /*5950*/  FMUL.FTZ R192, R190, UR17 ;  /* 0x00000011bec07c20 */ /* 0x000fe20008410000 */
[----:B------:R-:W-:Y:S02]  /*5960*/  @P3 F2FP.BF16.F32.PACK_AB R191, RZ, R190 ;  /* 0x000000beffbf323e */ /* 0x000fe400000010ff */
[----:B------:R-:W-:Y:S02]  /*5970*/  @P5 SHF.L.U32 R189, R189, 0x10, RZ ;  /* 0x00000010bdbd5819 */ /* 0x000fe400000006ff */
[----:B------:R-:W-:Y:S02]  /*5980*/  @P2 FSEL R190, R192, RZ, P4 ;  /* 0x000000ffc0be2208 */ /* 0x000fe40002000000 */
[----:B------:R-:W-:Y:S01]  /*5990*/  @P2 LOP3.LUT P4, RZ, R28, 0xff000000, RZ, 0xc0, !PT ;  /* 0xff0000001cff2812 */ /* 0x000fe2000788c0ff */
[----:B------:R-:W-:Y:S01]  /*59a0*/  @P5 FADD.FTZ R188, R188, R189 ;  /* 0x000000bdbcbc5221 */ /* 0x000fe20000010000 */
[----:B------:R-:W-:Y:S02]  /*59b0*/  @P2 F2FP.BF16.F32.PACK_AB R190, RZ, R190 ;  /* 0x000000beffbe223e */ /* 0x000fe400000010ff */
[----:B------:R-:W-:Y:S01]  /*59c0*/  @P3 PRMT R181, R191, 0x7610, R181 ;  /* 0x00007610bfb53816 */ /* 0x000fe200000000b5 */
[----:B------:R-:W-:Y:S01]  /*59d0*/  FFMA.FTZ R191, R7, R195, R200 ;  /* 0x000000c307bf7223 */ /* 0x000fe200000100c8 */
[----:B------:R-:W-:Y:S01]  /*59e0*/  @P2 PRMT R185, R190, 0x7610, R185 ;  /* 0x00007610beb92816 */ /* 0x000fe200000000b9 */
[----:B------:R-:W-:Y:S01]  /*59f0*/  FMUL.FTZ R190, R188, UR17 ;  /* 0x00000011bcbe7c20 */ /* 0x000fe20008410000 */
[----:B------:R-:W-:Y:S01]  /*5a00*/  @P3 F2FP.BF16.F32.PACK_AB R189, RZ, R188 ;  /* 0x000000bcffbd323e */ /* 0x000fe200000010ff */
[----:B------:R-:W-:-:S03]  /*5a10*/  FADD.FTZ R191, R228, -R191 ;  /* 0x800000bfe4bf7221 */ /* 0x000fc60000010000 */
[----:B------:R-:W-:Y:S01]  /*5a20*/  @P2 FSEL R188, R190, RZ, P4 ;  /* 0x000000ffbebc2208 */ /* 0x000fe20002000000 */
[----:B------:R-:W-:Y:S01]  /*5a30*/  FMUL.FTZ R191, R4, R191 ;  /* 0x000000bf04bf7220 */ /* 0x000fe20000410000 */
[----:B------:R-:W-:Y:S01]  /*5a40*/  @P3 PRMT R181, R181, 0x5410, R189 ;  /* 0x00005410b5b53816 */ /* 0x000fe200000000bd */
[----:B------:R-:W-:Y:S01]  /*5a50*/  @P5 IMAD.U32 R189, R66, 0x10000, RZ ;  /* 0x0001000042bd5824 */ /* 0x000fe200078e00ff */
        /* <DEDUP_REMOVED lines=9> */
[----:B------:R-:W-:Y:S02]  /*5af0*/  FSEL R194, R194, RZ, P4 ;  /* 0x000000ffc2c27208 */ /* 0x000fe40002000000 */
[----:B------:R-:W-:Y:S01]  /*5b00*/  LOP3.LUT P4, RZ, R30, 0xff0000, RZ, 0xc0, !PT ;  /* 0x00ff00001eff7812 */ /* 0x000fe2000788c0ff */
[----:B------:R-:W-:-:S05]  /*5b10*/  @P5 FADD.FTZ R188, R188, R189 ;  /* 0x000000bdbcbc5221 */ /* 0x000fca0000010000 */
[----:B------:R-:W-:Y:S01]  /*5b20*/  @P3 F2FP.BF16.F32.PACK_AB R189, RZ, R188 ;  /* 0x000000bcffbd323e */ /* 0x000fe200000010ff */
[----:B------:R-:W-:-:S03]  /*5b30*/  FMUL.FTZ R188, R188, UR17 ;  /* 0x00000011bcbc7c20 */ /* 0x000fc60008410000 */
[----:B------:R-:W-:Y:S02]  /*5b40*/  @P3 PRMT R182, R189, 0x7610, R182 ;  /* 0x00007610bdb63816 */ /* 0x000fe400000000b6 */
[----:B------:R-:W-:Y:S02]  /*5b50*/  @P2 FSEL R189, R188, RZ, P6 ;  /* 0x000000ffbcbd2208 */ /* 0x000fe40003000000 */
[----:B------:R-:W-:Y:S02]  /*5b60*/  @P2 LOP3.LUT P6, RZ, R29, 0xff00, RZ, 0xc0, !PT ;  /* 0x0000ff001dff2812 */ /* 0x000fe400078cc0ff */
[----:B------:R-:W-:-:S04]  /*5b70*/  @P2 F2FP.BF16.F32.PACK_AB R189, RZ, R189 ;  /* 0x000000bdffbd223e */ /* 0x000fc800000010ff */
[----:B------:R-:W-:Y:S02]  /*5b80*/  @P2 PRMT R186, R189, 0x7610, R186 ;  /* 0x00007610bdba2816 */ /* 0x000fe400000000ba */
[----:B------:R-:W-:-:S04]  /*5b90*/  @P5 PRMT R189, R66, 0x7632, R189 ;  /* 0x0000763242bd5816 */ /* 0x000fc800000000bd */
[----:B------:R-:W-:-:S05]  /*5ba0*/  @P5 SHF.L.U32 R189, R189, 0x10, RZ ;  /* 0x00000010bdbd5819 */ /* 0x000fca00000006ff */
        /* <DEDUP_REMOVED lines=13> */
[----:B------:R-:W-:Y:S01]  /*5c80*/  FMUL.FTZ R4, R4, R195 ;  /* 0x000000c304047220 */ /* 0x000fe20000410000 */
[----:B------:R-:W-:Y:S02]  /*5c90*/  @P5 PRMT R195, R67, 0x7632, R195 ;  /* 0x0000763243c35816 */ /* 0x000fe400000000c3 */
[----:B------:R-:W-:-:S03]  /*5ca0*/  @P5 FADD.FTZ R191, R191, R201 ;  /* 0x000000c9bfbf5221 */ /* 0x000fc60000010000 */
[----:B------:R-:W-:Y:S02]  /*5cb0*/  @P5 IMAD.U32 R195, R195, 0x10000, RZ ;  /* 0x00010000c3c35824 */ /* 0x000fe400078e00ff */
[----:B------:R-:W-:Y:S01]  /*5cc0*/  @P3 F2FP.BF16.F32.PACK_AB R201, RZ, R191 ;  /* 0x000000bfffc9323e */ /* 0x000fe200000010ff */
[----:B------:R-:W-:Y:S01]  /*5cd0*/  FMUL.FTZ R191, R191, UR17 ;  /* 0x00000011bfbf7c20 */ /* 0x000fe20008410000 */
[----:B------:R-:W-:Y:S01]  /*5ce0*/  @P5 FADD.FTZ R4, R4, R195 ;  /* 0x000000c304045221 */ /* 0x000fe20000010000 */
[----:B------:R-:W-:Y:S02]  /*5cf0*/  FSEL R195, R192, RZ, P4 ;  /* 0x000000ffc0c37208 */ /* 0x000fe40002000000 */
[----:B------:R-:W-:Y:S02]  /*5d00*/  LOP3.LUT P4, RZ, R30, 0xff000000, RZ, 0xc0, !PT ;  /* 0xff0000001eff7812 */ /* 0x000fe4000788c0ff */
[----:B------:R-:W-:Y:S02]  /*5d10*/  @P3 PRMT R183, R201, 0x7610, R183 ;  /* 0x00007610c9b73816 */ /* 0x000fe400000000b7 */
[----:B------:R-:W-:-:S02]  /*5d20*/  FSEL R200, R190, RZ, P4 ;  /* 0x000000ffbec87208 */ /* 0x000fc40002000000 */
[----:B------:R-:W-:Y:S02]  /*5d30*/  LOP3.LUT P4, RZ, R31, 0xff, RZ, 0xc0, !PT ;  /* 0x000000ff1fff7812 */ /* 0x000fe4000788c0ff */
[----:B------:R-:W-:Y:S02]  /*5d40*/  @P2 FSEL R201, R191, RZ, P6 ;  /* 0x000000ffbfc92208 */ /* 0x000fe40003000000 */
[----:B------:R-:W-:Y:S02]  /*5d50*/  FSEL R190, R188, RZ, P4 ;  /* 0x000000ffbcbe7208 */ /* 0x000fe40002000000 */
[----:B------:R-:W-:Y:S01]  /*5d60*/  @P3 F2FP.BF16.F32.PACK_AB R188, RZ, R4 ;  /* 0x00000004ffbc323e */ /* 0x000fe200000010ff */
[----:B------:R-:W-:Y:S01]  /*5d70*/  FMUL.FTZ R4, R4, UR17 ;  /* 0x0000001104047c20 */ /* 0x000fe20008410000 */
[----:B------:R-:W-:Y:S02]  /*5d80*/  LOP3.LUT P4, RZ, R31, 0xff00, RZ, 0xc0, !PT ;  /* 0x0000ff001fff7812 */ /* 0x000fe4000788c0ff */
[----:B------:R-:W-:-:S02]  /*5d90*/  @P3 PRMT R183, R183, 0x5410, R188 ;  /* 0x00005410b7b73816 */ /* 0x000fc400000000bc */
[----:B------:R-:W-:Y:S02]  /*5da0*/  LOP3.LUT P3, RZ, R31, 0xff000000, RZ, 0xc0, !PT ;  /* 0xff0000001fff7812 */ /* 0x000fe4000786c0ff */
[----:B------:R-:W-:Y:S02]  /*5db0*/  FSEL R189, R189, RZ, P4 ;  /* 0x000000ffbdbd7208 */ /* 0x000fe40002000000 */
[----:B------:R-:W-:Y:S02]  /*5dc0*/  FSEL R192, R4, RZ, P3 ;  /* 0x000000ff04c07208 */ /* 0x000fe40001800000 */
[----:B------:R-:W-:Y:S02]  /*5dd0*/  ISETP.NE.U32.AND P3, PT, RZ, UR6, PT ;  /* 0x00000006ff007c0c */ /* 0x000fe4000bf65070 */
[----:B------:R-:W-:Y:S02]  /*5de0*/  F2FP.BF16.F32.PACK_AB R190, R189, R190 ;  /* 0x000000bebdbe723e */ /* 0x000fe400000010ff */
[----:B------:R-:W-:-:S02]  /*5df0*/  ISETP.NE.AND.EX P3, PT, RZ, UR7, PT, P3 ;  /* 0x00000007ff007c0c */ /* 0x000fc4000bf65330 */
[----:B------:R-:W-:Y:S02]  /*5e00*/  LOP3.LUT P4, RZ, R31, 0xff0000, RZ, 0xc0, !PT ;  /* 0x00ff00001fff7812 */ /* 0x000fe4000788c0ff */
[----:B------:R-:W-:Y:S02]  /*5e10*/  @P2 F2FP.BF16.F32.PACK_AB R201, RZ, R201 ;  /* 0x000000c9ffc9223e */ /* 0x000fe400000010ff */
[----:B------:R-:W-:Y:S02]  /*5e20*/  FSEL R191, R191, RZ, P4 ;  /* 0x000000ffbfbf7208 */ /* 0x000fe40002000000 */
[----:B------:R-:W-:Y:S02]  /*5e30*/  @P2 PRMT R187, R201, 0x7610, R187 ;  /* 0x00007610c9bb2816 */ /* 0x000fe400000000bb */
[----:B------:R-:W-:-:S03]  /*5e40*/  F2FP.BF16.F32.PACK_AB R191, R192, R191 ;  /* 0x000000bfc0bf723e */ /* 0x000fc600000010ff */
        /* <DEDUP_REMOVED lines=15> */
.L_x_793:
[----:B------:R-:W-:Y:S05]  /*5f40*/  BSYNC B0 ;  /* 0x0000000000007941 */ /* 0x000fea0003800000 */
.L_x_792:
[----:B-----5:R-:W-:Y:S02]  /*5f50*/  IADD3 R0, R0, UR18, RZ ;  /* 0x0000001200007c10 */ /* 0x020fe4000fffe0ff */
[----:B------:R-:W-:Y:S02]  /*5f60*/  SEL R2, RZ, 0x1, P1 ;  /* 0x00000001ff027807 */ /* 0x000fe40000800000 */
[----:B------:R-:W-:-:S13]  /*5f70*/  ISETP.GE.AND P2, PT, R0, UR19, PT ;  /* 0x0000001300007c0c */ /* 0x000fda000bf46270 */
[----:B------:R-:W-:Y:S05]  /*5f80*/  @!P2 BRA `(.L_x_794) ;  /* 0xffffffac0034a947 */ /* 0x000fea000383ffff */
.L_x_776:
[----:B0-----:R-:W2:Y:S04]  /*5f90*/  LDL.LU R188, [R1+0x108] ;  /* 0x0001080001bc7983 */ /* 0x001ea80000300800 */
[----:B------:R-:W3:Y:S01]  /*5fa0*/  LDL.LU R4, [R1+0xc] ;  /* 0x00000c0001047983 */ /* 0x000ee20000300800 */
[----:B------:R-:W0:Y:S01]  /*5fb0*/  S2UR UR20, SR_CTAID.X ;  /* 0x00000000001479c3 */ /* 0x000e220000002500 */
[----:B------:R-:W-:Y:S01]  /*5fc0*/  BSSY B0, `(.L_x_795) ;  /* 0x0000019000007945 */ /* 0x000fe20003800000 */
[----:B------:R-:W0:Y:S02]  /*5fd0*/  S2R R2, SR_TID.X ;  /* 0x0000000000027919 */ /* 0x000e240000002100 */
[C---:B0-----:R-:W-:Y:S02]  /*5fe0*/  LEA.HI R0, R2.reuse, UR20, RZ, 0x18 ;  /* 0x0000001402007c11 */ /* 0x041fe4000f8fc0ff */
        /* <DEDUP_REMOVED lines=22> */
.L_x_796:
[----:B------:R-:W-:Y:S05]  /*6150*/  BSYNC B0 ;  /* 0x0000000000007941 */ /* 0x000fea0003800000 */
.L_x_795:
        /* <DEDUP_REMOVED lines=21> */
.L_x_798:
[----:B------:R-:W-:Y:S05]  /*62b0*/  BSYNC B0 ;  /* 0x0000000000007941 */ /* 0x000fea0003800000 */
.L_x_797:
        /* <DEDUP_REMOVED lines=19> */
.L_x_800:
[----:B------:R-:W-:Y:S05]  /*63f0*/  BSYNC B0 ;  /* 0x0000000000007941 */ /* 0x000fea0003800000 */
.L_x_799:
        /* <DEDUP_REMOVED lines=20> */
.L_x_785:
[----:B------:R-:W-:Y:S01]  /*6540*/  HFMA2.MMA R189, -RZ, RZ, 0, 1.847743988037109375e-06 ;  /* 0x0000001fffbd7435 */ /* 0x000fe200000001ff */
[----:B------:R-:W-:Y:S01]  /*6550*/  MOV R193, R222 ;  /* 0x000000de00c17202 */ /* 0x000fe20000000f00 */
[----:B------:R-:W-:Y:S01]  /*6560*/  IMAD.MOV.U32 R188, RZ, RZ, 0x10 ;  /* 0x00000010ffbc7424 */ /* 0x000fe200078e00ff */
[----:B------:R-:W-:-:S08]  /*6570*/  MOV R191, 0xffffffff ;  /* 0xffffffff00bf7802 */ /* 0x000fd00000000f00 */
[----:B-----5:R-:W-:Y:S05]  /*6580*/  WARPSYNC.COLLECTIVE R191, `(.L_x_801) ;  /* 0x00000000bf087348 */ /* 0x020fea0003c00000 */
[----:B------:R0:W1:Y:S02]  /*6590*/  SHFL.DOWN P3, R200, R193, R188, R189 ;  /* 0x080000bcc1c87389 */ /* 0x00006400000600bd */
[----:B01---5:R-:W-:Y:S01]  /*65a0*/  ENDCOLLECTIVE ;  /* 0x000000000000791b */ /* 0x023fe20003800000 */
.L_x_801:
[----:B------:R-:W-:Y:S01]  /*65b0*/  MOV R193, R223 ;  /* 0x000000df00c17202 */ /* 0x000fe20000000f00 */
[----:B------:R-:W-:-:S04]  /*65c0*/  IMAD.MOV.U32 R188, RZ, RZ, R200 ;  /* 0x000000ffffbc7224 */ /* 0x000fc800078e00c8 */
[----:B------:R-:W-:Y:S01]  /*65d0*/  FADD.FTZ R192, R188, R222 ;  /* 0x000000debcc07221 */ /* 0x000fe20000010000 */
[----:B------:R-:W-:-:S11]  /*65e0*/  HFMA2.MMA R188, -RZ, RZ, 0, 9.5367431640625e-07 ;  /* 0x00000010ffbc7435 */ /* 0x000fd600000001ff */
[----:B------:R-:W-:Y:S05]  /*65f0*/  WARPSYNC.COLLECTIVE R191, `(.L_x_802) ;  /* 0x00000000bf087348 */ /* 0x000fea0003c00000 */
[----:B------:R0:W1:Y:S02]  /*6600*/  SHFL.DOWN P3, R200, R193, R188, R189 ;  /* 0x080000bcc1c87389 */ /* 0x00006400000600bd */
[----:B01----:R-:W-:Y:S01]  /*6610*/  ENDCOLLECTIVE ;  /* 0x000000000000791b */ /* 0x003fe20003800000 */
.L_x_802:
[----:B------:R-:W-:Y:S01]  /*6620*/  MOV R193, R192 ;  /* 0x000000c000c17202 */ /* 0x000fe20000000f00 */
[----:B------:R-:W-:-:S04]  /*6630*/  IMAD.MOV.U32 R188, RZ, RZ, R200 ;  /* 0x000000ffffbc7224 */ /* 0x000fc800078e00c8 */
[----:B------:R-:W-:Y:S01]  /*6640*/  FADD.FTZ R194, R188, R223 ;  /* 0x000000dfbcc27221 */ /* 0x000fe20000010000 */
[----:B------:R-:W-:-:S11]  /*6650*/  HFMA2.MMA R188, -RZ, RZ, 0, 4.76837158203125e-07 ;  /* 0x00000008ffbc7435 */ /* 0x000fd600000001ff */
[----:B------:R-:W-:Y:S05]  /*6660*/  WARPSYNC.COLLECTIVE R191, `(.L_x_803) ;  /* 0x00000000bf087348 */ /* 0x000fea0003c00000 */
[----:B------:R0:W1:Y:S02]  /*6670*/  SHFL.DOWN P3, R200, R193, R188, R189 ;  /* 0x080000bcc1c87389 */ /* 0x00006400000600bd */
[----:B01----:R-:W-:Y:S01]  /*6680*/  ENDCOLLECTIVE ;  /* 0x000000000000791b */ /* 0x003fe20003800000 */
.L_x_803:
[----:B------:R-:W-:Y:S01]  /*6690*/  MOV R193, R194 ;  /* 0x000000c200c17202 */ /* 0x000fe20000000f00 */
[----:B------:R-:W-:-:S04]  /*66a0*/  IMAD.MOV.U32 R188, RZ, RZ, R200 ;  /* 0x000000ffffbc7224 */ /* 0x000fc800078e00c8 */
[----:B------:R-:W-:Y:S01]  /*66b0*/  FADD.FTZ R192, R192, R188 ;  /* 0x000000bcc0c07221 */ /* 0x000fe20000010000 */
[----:B------:R-:W-:-:S11]  /*66c0*/  HFMA2.MMA R188, -RZ, RZ, 0, 4.76837158203125e-07 ;  /* 0x00000008ffbc7435 */ /* 0x000fd600000001ff */
[----:B------:R-:W-:Y:S05]  /*66d0*/  WARPSYNC.COLLECTIVE R191, `(.L_x_804) ;  /* 0x00000000bf087348 */ /* 0x000fea0003c00000 */
[----:B------:R0:W1:Y:S02]  /*66e0*/  SHFL.DOWN P3, R200, R193, R188, R189 ;  /* 0x080000bcc1c87389 */ /* 0x00006400000600bd */
[----:B01----:R-:W-:Y:S01]  /*66f0*/  ENDCOLLECTIVE ;  /* 0x000000000000791b */ /* 0x003fe20003800000 */
.L_x_804:
[----:B------:R-:W-:Y:S01]  /*6700*/  MOV R193, R192 ;  /* 0x000000c000c17202 */ /* 0x000fe20000000f00 */
[----:B------:R-:W-:-:S04]  /*6710*/  IMAD.MOV.U32 R188, RZ, RZ, R200 ;  /* 0x000000ffffbc7224 */ /* 0x000fc800078e00c8 */
[----:B------:R-:W-:Y:S01]  /*6720*/  FADD.FTZ R194, R194, R188 ;  /* 0x000000bcc2c27221 */ /* 0x000fe20000010000 */
[----:B------:R-:W-:-:S11]  /*6730*/  HFMA2.MMA R188, -RZ, RZ, 0, 2.384185791015625e-07 ;  /* 0x00000004ffbc7435 */ /* 0x000fd600000001ff */
[----:B------:R-:W-:Y:S05]  /*6740*/  WARPSYNC.COLLECTIVE R191, `(.L_x_805) ;  /* 0x00000000bf087348 */ /* 0x000fea0003c00000 */
[----:B------:R0:W1:Y:S02]  /*6750*/  SHFL.DOWN P3, R200, R193, R188, R189 ;  /* 0x080000bcc1c87389 */ /* 0x00006400000600bd */
[----:B01----:R-:W-:Y:S01]  /*6760*/  ENDCOLLECTIVE ;  /* 0x000000000000791b */ /* 0x003fe20003800000 */
.L_x_805:
[----:B------:R-:W-:Y:S01]  /*6770*/  MOV R193, R194 ;  /* 0x000000c200c17202 */ /* 0x000fe20000000f00 */
[----:B------:R-:W-:-:S04]  /*6780*/  IMAD.MOV.U32 R188, RZ, RZ, R200 ;  /* 0x000000ffffbc7224 */ /* 0x000fc800078e00c8 */
[----:B------:R-:W-:Y:S01]  /*6790*/  FADD.FTZ R192, R192, R188 ;  /* 0x000000bcc0c07221 */ /* 0x000fe20000010000 */
[----:B------:R-:W-:-:S11]  /*67a0*/  HFMA2.MMA R188, -RZ, RZ, 0, 2.384185791015625e-07 ;  /* 0x00000004ffbc7435 */ /* 0x000fd600000001ff */
[----:B------:R-:W-:Y:S05]  /*67b0*/  WARPSYNC.COLLECTIVE R191, `(.L_x_806) ;  /* 0x00000000bf087348 */ /* 0x000fea0003c00000 */
[----:B------:R0:W1:Y:S02]  /*67c0*/  SHFL.DOWN P3, R200, R193, R188, R189 ;  /* 0x080000bcc1c87389 */ /* 0x00006400000600bd */
[----:B01----:R-:W-:Y:S01]  /*67d0*/  ENDCOLLECTIVE ;  /* 0x000000000000791b */ /* 0x003fe20003800000 */
.L_x_806:
[----:B------:R-:W-:Y:S01]  /*67e0*/  MOV R193, R192 ;  /* 0x000000c000c17202 */ /* 0x000fe20000000f00 */
[----:B------:R-:W-:-:S04]  /*67f0*/  IMAD.MOV.U32 R188, RZ, RZ, R200 ;  /* 0x000000ffffbc7224 */ /* 0x000fc800078e00c8 */
[----:B------:R-:W-:Y:S01]  /*6800*/  FADD.FTZ R195, R194, R188 ;  /* 0x000000bcc2c37221 */ /* 0x000fe20000010000 */
[----:B------:R-:W-:-:S11]  /*6810*/  HFMA2.MMA R188, -RZ, RZ, 0, 1.1920928955078125e-07 ;  /* 0x00000002ffbc7435 */ /* 0x000fd600000001ff */
[----:B------:R-:W-:Y:S05]  /*6820*/  WARPSYNC.COLLECTIVE R191, `(.L_x_807) ;  /* 0x00000000bf087348 */ /* 0x000fea0003c00000 */
[----:B------:R0:W1:Y:S02]  /*6830*/  SHFL.DOWN P3, R200, R193, R188, R189 ;  /* 0x080000bcc1c87389 */ /* 0x00006400000600bd */
[----:B01----:R-:W-:Y:S01]  /*6840*/  ENDCOLLECTIVE ;  /* 0x000000000000791b */ /* 0x003fe20003800000 */
.L_x_807:
[----:B------:R-:W-:Y:S01]  /*6850*/  MOV R193, R195 ;  /* 0x000000c300c17202 */ /* 0x000fe20000000f00 */
[----:B------:R-:W-:-:S04]  /*6860*/  IMAD.MOV.U32 R188, RZ, RZ, R200 ;  /* 0x000000ffffbc7224 */ /* 0x000fc800078e00c8 */
[----:B------:R-:W-:Y:S01]  /*6870*/  FADD.FTZ R194, R192, R188 ;  /* 0x000000bcc0c27221 */ /* 0x000fe20000010000 */
[----:B------:R-:W-:-:S11]  /*6880*/  HFMA2.MMA R188, -RZ, RZ, 0, 1.1920928955078125e-07 ;  /* 0x00000002ffbc7435 */ /* 0x000fd600000001ff */
[----:B------:R-:W-:Y:S05]  /*6890*/  WARPSYNC.COLLECTIVE R191, `(.L_x_808) ;  /* 0x00000000bf087348 */ /* 0x000fea0003c00000 */
[----:B------:R0:W1:Y:S02]  /*68a0*/  SHFL.DOWN P3, R200, R193, R188, R189 ;  /* 0x080000bcc1c87389 */ /* 0x00006400000600bd */
[----:B01----:R-:W-:Y:S01]  /*68b0*/  ENDCOLLECTIVE ;  /* 0x000000000000791b */ /* 0x003fe20003800000 */
.L_x_808:
[----:B------:R-:W-:Y:S01]  /*68c0*/  MOV R193, R194 ;  /* 0x000000c200c17202 */ /* 0x000fe20000000f00 */
[----:B------:R-:W-:-:S04]  /*68d0*/  IMAD.MOV.U32 R188, RZ, RZ, R200 ;  /* 0x000000ffffbc7224 */ /* 0x000fc800078e00c8 */
[----:B------:R-:W-:Y:S01]  /*68e0*/  FADD.FTZ R192, R195, R188 ;  /* 0x000000bcc3c07221 */ /* 0x000fe20000010000 */
[----:B------:R-:W-:-:S11]  /*68f0*/  HFMA2.MMA R188, -RZ, RZ, 0, 5.9604644775390625e-08 ;  /* 0x00000001ffbc7435 */ /* 0x000fd600000001ff */
[----:B------:R-:W-:Y:S05]  /*6900*/  WARPSYNC.COLLECTIVE R191, `(.L_x_809) ;  /* 0x00000000bf087348 */ /* 0x000fea0003c00000 */
[----:B------:R0:W1:Y:S02]  /*6910*/  SHFL.DOWN P3, R200, R193, R188, R189 ;  /* 0x080000bcc1c87389 */ /* 0x00006400000600bd */
[----:B01----:R-:W-:Y:S01]  /*6920*/  ENDCOLLECTIVE ;  /* 0x000000000000791b */ /* 0x003fe20003800000 */
.L_x_809:
[----:B------:R-:W-:Y:S01]  /*6930*/  MOV R193, R192 ;  /* 0x000000c000c17202 */ /* 0x000fe20000000f00 */
[----:B------:R-:W-:-:S07]  /*6940*/  IMAD.MOV.U32 R195, RZ, RZ, R200 ;  /* 0x000000ffffc37224 */ /* 0x000fce00078e00c8 */
[----:B------:R-:W-:Y:S05]  /*6950*/  WARPSYNC.COLLECTIVE R191, `(.L_x_810) ;  /* 0x00000000bf087348 */ /* 0x000fea0003c00000 */
[----:B------:R0:W1:Y:S02]  /*6960*/  SHFL.DOWN P3, R200, R193, R188, R189 ;  /* 0x080000bcc1c87389 */ /* 0x00006400000600bd */
[----:B01----:R-:W-:Y:S01]  /*6970*/  ENDCOLLECTIVE ;  /* 0x000000000000791b */ /* 0x003fe20003800000 */
.L_x_810:
[----:B------:R-:W-:Y:S01]  /*6980*/  MOV R189, R200 ;  /* 0x000000c800bd7202 */ /* 0x000fe20000000f00 */
[----:B------:R-:W-:Y:S06]  /*6990*/  BRA `(.L_x_811) ;  /* 0xffffffcc00b07947 */ /* 0x000fec000383ffff */
.L_x_812:
        /* <DEDUP_REMOVED lines=14> */
.L_x_3534:


//--------------------- .text._ZN10layer_norm31ln_parallel_residual_bwd_kernelINS_13Kernel_traitsIf13__nv_bfloat16S2_S2_fjLj8192ELj1ELj1ELj8ELj16ENS_18Kernel_traits_baseILj8192EfS2_S2_S2_fjLj256EEEEELb1ELb0ELb1EEEvNS_9BwdParamsE --------------------------
	.section	.text._ZN10layer_norm31ln_parallel_residual_bwd_kernelINS_13Kernel_traitsIf13__nv_bfloat16S2_S2_fjLj8192ELj1ELj1ELj8ELj16ENS_18Kernel_traits_baseILj8192EfS2_S2_S2_fjLj256EEEEELb1ELb0ELb1EEEvNS_9BwdParamsE,"ax",@progbits
	.align	128
        .global         _ZN10layer_norm31ln_parallel_residual_bwd_kernelINS_13Kernel_traitsIf13__nv_bfloat16S2_S2_fjLj8192ELj1ELj1ELj8ELj16ENS_18Kernel_traits_baseILj8192EfS2_S2_S2_fjLj256EEEEELb1ELb0ELb1EEEvNS_9BwdParamsE
        .type           _ZN10layer_norm31ln_parallel_residual_bwd_kernelINS_13Kernel_traitsIf13__nv_bfloat16S2_S2_fjLj8192ELj1ELj1ELj8ELj16ENS_18Kernel_traits_baseILj8192EfS2_S2_S2_fjLj256EEEEELb1ELb0ELb1EEEvNS_9BwdParamsE,@function
        .size           _ZN10layer_norm31ln_parallel_residual_bwd_kernelINS_13Kernel_traitsIf13__nv_bfloat16S2_S2_fjLj8192ELj1ELj1ELj8ELj16ENS_18Kernel_traits_baseILj8192EfS2_S2_S2_fjLj256EEEEELb1ELb0ELb1EEEvNS_9BwdParamsE,(.L_x_3535 - _ZN10layer_norm31ln_parallel_residual_bwd_kernelINS_13Kernel_traitsIf13__nv_bfloat16S2_S2_fjLj8192ELj1ELj1ELj8ELj16ENS_18Kernel_traits_baseILj8192EfS2_S2_S2_fjLj256EEEEELb1ELb0ELb1EEEvNS_9BwdParamsE)
        .other          _ZN10layer_norm31ln_parallel_residual_bwd_kernelINS_13Kernel_traitsIf13__nv_bfloat16S2_S2_fjLj8192ELj1ELj1ELj8ELj16ENS_18Kernel_traits_baseILj8192EfS2_S2_S2_fjLj256EEEEELb1ELb0ELb1EEEvNS_9BwdParamsE,@"STO_CUDA_ENTRY STV_DEFAULT"
_ZN10layer_norm31ln_parallel_residual_bwd_kernelINS_13Kernel_traitsIf13__nv_bfloat16S2_S2_fjLj8192ELj1ELj1ELj8ELj16ENS_18Kernel_traits_baseILj8192EfS2_S2_S2_fjLj256EEEEELb1ELb0ELb1EEEvNS_9BwdParamsE:
.text._ZN10layer_norm31ln_parallel_residual_bwd_kernelINS_13Kernel_traitsIf13__nv_bfloat16S2_S2_fjLj8192ELj1ELj1ELj8ELj16ENS_18Kernel_traits_baseILj8192EfS2_S2_S2_fjLj256EEEEELb1ELb0ELb1EEEvNS_9BwdParamsE:
        /* <DEDUP_REMOVED lines=81> */
.L_x_813:
        /* <DEDUP_REMOVED lines=9> */
[----:B------:R0:W-:Y:S02]  /*05a0*/  STL [R1+0xd0], RZ ;  /* 0x0000d0ff01007387 */ /* 0x0001e40000100800 */
[----:B------:R-:W-:Y:S01]  /*05b0*/  IMAD.X R3, RZ, RZ, UR5, P0 ;  /* 0x00000005ff037e24 */ /* 0x000fe200080e06ff */
[----:B------:R-:W-:Y:S01]  /*05c0*/  IADD3.X R7, RZ, UR9, RZ, P1, !PT ;  /* 0x00000009ff077c10 */ /* 0x000fe20008ffe4ff */
[----:B------:R0:W-:Y:S01]  /*05d0*/  STL [R1+0xa4], RZ ;  /* 0x0000a4ff01007387 */ /* 0x0001e20000100800 */
[----:B------:R-:W-:-:S03]  /*05e0*/  ULDC.64 UR4, c[0x0][0x2c8] ;  /* 0x0000b20000047ab9 */ /* 0x000fc60000000a00 */
        /* <DEDUP_REMOVED lines=59> */
[----:B------:R-:W-:Y:S02]  /*09a0*/  HFMA2.MMA R176, -RZ, RZ, 0, 0 ;  /* 0x00000000ffb07435 */ /* 0x000fe400000001ff */
[----:B------:R-:W-:Y:S01]  /*09b0*/  HFMA2.MMA R206, -RZ, RZ, 0, 0 ;  /* 0x00000000ffce7435 */ /* 0x000fe200000001ff */
[----:B------:R-:W5:Y:S01]  /*09c0*/  LDG.E.128 R52, desc[UR6][R2.64+0x10] ;  /* 0x0000100602347981 */ /* 0x000f62000c1e1d00 */
[----:B------:R-:W-:Y:S01]  /*09d0*/  HFMA2.MMA R12, -RZ, RZ, 0, 0 ;  /* 0x00000000ff0c7435 */ /* 0x000fe200000001ff */
[----:B------:R-:W-:Y:S02]  /*09e0*/  ISETP.NE.AND.EX P0, PT, RZ, UR5, PT, P0 ;  /* 0x00000005ff007c0c */ /* 0x000fe4000bf05300 */
        /* <DEDUP_REMOVED lines=15> */
[----:B------:R-:W-:Y:S01]  /*0ae0*/  CS2R R24, SRZ ;  /* 0x0000000000187805 */ /* 0x000fe2000001ff00 */
[----:B------:R-:W-:Y:S01]  /*0af0*/  IMAD.MOV.U32 R252, RZ, RZ, RZ ;  /* 0x000000fffffc7224 */ /* 0x000fe200078e00ff */
[----:B------:R-:W5:Y:S01]  /*0b00*/  LDG.E.128 R72, desc[UR6][R2.64+0x6000] ;  /* 0x0060000602487981 */ /* 0x000f62000c1e1d00 */
[----:B------:R-:W-:Y:S02]  /*0b10*/  MOV R250, RZ ;  /* 0x000000ff00fa7202 */ /* 0x000fe40000000f00 */
[----:B------:R-:W-:Y:S01]  /*0b20*/  CS2R R238, SRZ ;  /* 0x0000000000ee7805 */ /* 0x000fe2000001ff00 */
[----:B------:R-:W-:Y:S01]  /*0b30*/  IMAD.MOV.U32 R237, RZ, RZ, RZ ;  /* 0x000000ffffed7224 */ /* 0x000fe200078e00ff */
[----:B------:R1:W5:Y:S01]  /*0b40*/  LDG.E.128 R76, desc[UR6][R2.64+0x6010] ;  /* 0x00601006024c7981 */ /* 0x000362000c1e1d00 */
[----:B------:R-:W-:-:S02]  /*0b50*/  CS2R R30, SRZ ;  /* 0x00000000001e7805 */ /* 0x000fc4000001ff00 */
[----:B------:R-:W-:Y:S02]  /*0b60*/  MOV R14, RZ ;  /* 0x000000ff000e7202 */ /* 0x000fe40000000f00 */
[----:B------:R-:W-:Y:S01]  /*0b70*/  CS2R R26, SRZ ;  /* 0x00000000001a7805 */ /* 0x000fe2000001ff00 */
[----:B------:R-:W5:Y:S01]  /*0b80*/  LDG.E.128 R80, desc[UR6][R6.64] ;  /* 0x0000000606507981 */ /* 0x000f62000c1e1d00 */
[----:B------:R-:W-:Y:S02]  /*0b90*/  CS2R R20, SRZ ;  /* 0x0000000000147805 */ /* 0x000fe4000001ff00 */
[----:B------:R-:W-:Y:S02]  /*0ba0*/  CS2R R16, SRZ ;  /* 0x0000000000107805 */ /* 0x000fe4000001ff00 */
[----:B------:R-:W-:Y:S01]  /*0bb0*/  CS2R R158, SRZ ;  /* 0x00000000009e7805 */ /* 0x000fe2000001ff00 */
[----:B------:R-:W5:Y:S01]  /*0bc0*/  LDG.E.128 R84, desc[UR6][R6.64+0x10] ;  /* 0x0000100606547981 */ /* 0x000f62000c1e1d00 */
[----:B------:R-:W-:-:S02]  /*0bd0*/  CS2R R248, SRZ ;  /* 0x0000000000f87805 */ /* 0x000fc4000001ff00 */
[----:B-1----:R-:W-:Y:S02]  /*0be0*/  CS2R R2, SRZ ;  /* 0x0000000000027805 */ /* 0x002fe4000001ff00 */
[----:B------:R-:W-:Y:S01]  /*0bf0*/  CS2R R246, SRZ ;  /* 0x0000000000f67805 */ /* 0x000fe2000001ff00 */
[----:B------:R-:W5:Y:S01]  /*0c00*/  LDG.E.128 R88, desc[UR6][R6.64+0x2000] ;  /* 0x0020000606587981 */ /* 0x000f62000c1e1d00 */
[----:B------:R-:W-:Y:S02]  /*0c10*/  CS2R R232, SRZ ;  /* 0x0000000000e87805 */ /* 0x000fe4000001ff00 */
[----:B------:R-:W-:Y:S01]  /*0c20*/  CS2R R230, SRZ ;  /* 0x0000000000e67805 */ /* 0x000fe2000001ff00 */
[----:B------:R-:W-:Y:S01]  /*0c30*/  IMAD.MOV.U32 R229, RZ, RZ, RZ ;  /* 0x000000ffffe57224 */ /* 0x000fe200078e00ff */
[----:B------:R-:W5:Y:S01]  /*0c40*/  LDG.E.128 R92, desc[UR6][R6.64+0x2010] ;  /* 0x00201006065c7981 */ /* 0x000f62000c1e1d00 */
[----:B------:R-:W-:Y:S02]  /*0c50*/  CS2R R224, SRZ ;  /* 0x0000000000e07805 */ /* 0x000fe4000001ff00 */
[----:B------:R-:W-:-:S02]  /*0c60*/  MOV R223, RZ ;  /* 0x000000ff00df7202 */ /* 0x000fc40000000f00 */
[----:B------:R-:W-:Y:S01]  /*0c70*/  CS2R R204, SRZ ;  /* 0x0000000000cc7805 */ /* 0x000fe2000001ff00 */
[----:B------:R-:W5:Y:S01]  /*0c80*/  LDG.E.128 R96, desc[UR6][R6.64+0x4000] ;  /* 0x0040000606607981 */ /* 0x000f62000c1e1d00 */
[----:B------:R-:W-:Y:S01]  /*0c90*/  IMAD.MOV.U32 R203, RZ, RZ, RZ ;  /* 0x000000ffffcb7224 */ /* 0x000fe200078e00ff */
[----:B------:R-:W-:Y:S02]  /*0ca0*/  MOV R200, RZ ;  /* 0x000000ff00c87202 */ /* 0x000fe40000000f00 */
[----:B------:R-:W-:Y:S01]  /*0cb0*/  CS2R R8, SRZ ;  /* 0x0000000000087805 */ /* 0x000fe2000001ff00 */
[----:B------:R-:W5:Y:S01]  /*0cc0*/  LDG.E.128 R100, desc[UR6][R6.64+0x4010] ;  /* 0x0040100606647981 */ /* 0x000f62000c1e1d00 */
[----:B------:R-:W-:-:S03]  /*0cd0*/  CS2R R10, SRZ ;  /* 0x00000000000a7805 */ /* 0x000fc6000001ff00 */
[----:B------:R-:W5:Y:S04]  /*0ce0*/  LDG.E.128 R104, desc[UR6][R6.64+0x6000] ;  /* 0x0060000606687981 */ /* 0x000f68000c1e1d00 */
[----:B------:R1:W5:Y:S02]  /*0cf0*/  LDG.E.128 R108, desc[UR6][R6.64+0x6010] ;  /* 0x00601006066c7981 */ /* 0x000364000c1e1d00 */
[----:B01----:R-:W-:-:S07]  /*0d00*/  CS2R R6, SRZ ;  /* 0x0000000000067805 */ /* 0x003fce000001ff00 */
.L_x_817:
[----:B0-----:R-:W0:Y:S01]  /*0d10*/  S2R R251, SR_TID.X ;  /* 0x0000000000fb7919 */ /* 0x001e220000002100 */
[----:B------:R-:W1:Y:S01]  /*0d20*/  LDC.64 R112, c[0x0][0x250] ;  /* 0x00009400ff707b82 */ /* 0x000e620000000a00 */
[----:B------:R-:W-:Y:S01]  /*0d30*/  IMAD R0, R15, UR10, RZ ;  /* 0x0000000a0f007c24 */ /* 0x000fe2000f8e02ff */
[----:B------:R-:W2:Y:S06]  /*0d40*/  LDL.LU R193, [R1+0xc] ;  /* 0x00000c0001c17983 */ /* 0x000eac0000300800 */
[----:B------:R-:W3:Y:S01]  /*0d50*/  LDC.64 R210, c[0x0][0x238] ;  /* 0x00008e00ffd27b82 */ /* 0x000ee20000000a00 */
[----:B------:R-:W-:Y:S01]  /*0d60*/  SHF.R.S32.HI R13, RZ, 0x1f, R0 ;  /* 0x0000001fff0d7819 */ /* 0x000fe20000011400 */
[----:B------:R-:W4:Y:S06]  /*0d70*/  LDL.LU R195, [R1+0x14] ;  /* 0x0000140001c37983 */ /* 0x000f2c0000300800 */
[----:B------:R-:W3:Y:S01]  /*0d80*/  LDC.64 R212, c[0x0][0x2c0] ;  /* 0x0000b000ffd47b82 */ /* 0x000ee20000000a00 */
[----:B------:R-:W-:Y:S01]  /*0d90*/  LEA.HI R13, R13, R0, RZ, 0x3 ;  /* 0x000000000d0d7211 */ /* 0x000fe200078f18ff */
[----:B------:R-:W4:Y:S04]  /*0da0*/  LDL.LU R194, [R1+0x4] ;  /* 0x0000040001c27983 */ /* 0x000f280000300800 */
[----:B------:R-:W4:Y:S02]  /*0db0*/  LDL.LU R209, [R1+0x8] ;  /* 0x0000080001d17983 */ /* 0x000f240000300800 */
[----:B------:R-:W3:Y:S01]  /*0dc0*/  LDC.64 R214, c[0x0][0x2b8] ;  /* 0x0000ae00ffd67b82 */ /* 0x000ee20000000a00 */
[----:B-1----:R-:W-:-:S05]  /*0dd0*/  IMAD.WIDE R112, R15, 0x4, R112 ;  /* 0x000000040f707825 */ /* 0x002fca00078e0270 */
[----:B------:R-:W2:Y:S01]  /*0de0*/  LDG.E R202, desc[UR6][R112.64] ;  /* 0x0000000670ca7981 */ /* 0x000ea2000c1e1900 */
[----:B0-----:R-:W-:Y:S01]  /*0df0*/  LOP3.LUT R0, R251, 0xff, RZ, 0xc0, !PT ;  /* 0x000000fffb007812 */ /* 0x001fe200078ec0ff */
[----:B------:R-:W0:Y:S03]  /*0e00*/  LDC.64 R180, c[0x0][0x258] ;  /* 0x00009600ffb47b82 */ /* 0x000e260000000a00 */
[----:B------:R-:W-:-:S05]  /*0e10*/  LEA.HI.SX32 R179, R13, R0, 0x1d ;  /* 0x000000000db37211 */ /* 0x000fca00078feaff */
[----:B---3--:R-:W-:-:S04]  /*0e20*/  IMAD.WIDE.U32 R144, R179, 0x10, R210 ;  /* 0x00000010b3907825 */ /* 0x008fc800078e00d2 */
[C---:B------:R-:W-:Y:S02]  /*0e30*/  IMAD.WIDE.U32 R152, R179.reuse, 0x10, R212 ;  /* 0x00000010b3987825 */ /* 0x040fe400078e00d4 */
[----:B------:R-:W3:Y:S02]  /*0e40*/  LDG.E.128 R144, desc[UR6][R144.64] ;  /* 0x0000000690907981 */ /* 0x000ee4000c1e1d00 */
[----:B------:R-:W-:Y:S02]  /*0e50*/  IMAD.WIDE.U32 R148, R179, 0x10, R214 ;  /* 0x00000010b3947825 */ /* 0x000fe400078e00d6 */
[----:B------:R-:W4:Y:S04]  /*0e60*/  LDG.E.128 R152, desc[UR6][R152.64] ;  /* 0x0000000698987981 */ /* 0x000f28000c1e1d00 */
[----:B------:R-:W4:Y:S01]  /*0e70*/  LDG.E.128 R148, desc[UR6][R148.64] ;  /* 0x0000000694947981 */ /* 0x000f22000c1e1d00 */
[----:B0-----:R-:W-:-:S06]  /*0e80*/  IMAD.WIDE R180, R15, 0x4, R180 ;  /* 0x000000040fb47825 */ /* 0x001fcc00078e02b4 */
[----:B------:R3:W4:Y:S01]  /*0e90*/  LDG.E R180, desc[UR6][R180.64] ;  /* 0x00000006b4b47981 */ /* 0x000722000c1e1900 */
[----:B------:R-:W-:Y:S01]  /*0ea0*/  ISETP.NE.AND P2, PT, RZ, UR11, PT ;  /* 0x0000000bff007c0c */ /* 0x000fe2000bf45270 */
[----:B------:R-:W-:-:S04]  /*0eb0*/  VIADD R177, R179, 0x100 ;  /* 0x00000100b3b17836 */ /* 0x000fc80000000000 */
[----:B------:R-:W-:-:S06]  /*0ec0*/  IMAD.WIDE.U32 R128, R177, 0x10, R214 ;  /* 0x00000010b1807825 */ /* 0x000fcc00078e00d6 */
[----:B------:R-:W4:Y:S01]  /*0ed0*/  LDG.E.128 R128, desc[UR6][R128.64] ;  /* 0x0000000680807981 */ /* 0x000f22000c1e1d00 */
[----:B------:R-:W-:-:S04]  /*0ee0*/  IMAD.WIDE.U32 R120, R177, 0x10, R210 ;  /* 0x00000010b1787825 */ /* 0x000fc800078e00d2 */
[----:B------:R-:W-:Y:S02]  /*0ef0*/  IMAD.WIDE.U32 R124, R177, 0x10, R212 ;  /* 0x00000010b17c7825 */ /* 0x000fe400078e00d4 */
[----:B------:R-:W4:Y:S04]  /*0f00*/  LDG.E.128 R120, desc[UR6][R120.64] ;  /* 0x0000000678787981 */ /* 0x000f28000c1e1d00 */
[----:B------:R-:W4:Y:S01]  /*0f10*/  LDG.E.128 R124, desc[UR6][R124.64] ;  /* 0x000000067c7c7981 */ /* 0x000f22000c1e1d00 */
[----:B--2---:R-:W-:Y:S01]  /*0f20*/  FSEL R202, R202, RZ, !P2 ;  /* 0x000000ffcaca7208 */ /* 0x004fe20005000000 */
[----:B---3--:R-:W-:Y:S01]  /*0f30*/  IMAD.U32 R181, R145, 0x10000, RZ ;  /* 0x0001000091b57824 */ /* 0x008fe200078e00ff */
[----:B----4-:R-:W-:-:S03]  /*0f40*/  SHF.L.U32 R191, R153, 0x10, RZ ;  /* 0x0000001099bf7819 */ /* 0x010fc600000006ff */
[----:B------:R-:W-:Y:S01]  /*0f50*/  FADD.FTZ R181, -R202, R181 ;  /* 0x000000b5cab57221 */ /* 0x000fe20000010100 */
[----:B------:R-:W-:Y:S01]  /*0f60*/  IMAD.U32 R185, R147, 0x10000, RZ ;  /* 0x0001000093b97824 */ /* 0x000fe200078e00ff */
[----:B------:R-:W-:Y:S01]  /*0f70*/  SHF.L.U32 R183, R149, 0x10, RZ ;  /* 0x0000001095b77819 */ /* 0x000fe200000006ff */
[----:B-----5:R-:W-:Y:S02]  /*0f80*/  FMUL.FTZ R178, R82, R191 ;  /* 0x000000bf52b27220 */ /* 0x020fe40000410000 */
[----:B------:R-:W-:Y:S01]  /*0f90*/  FADD.FTZ R185, -R202, R185 ;  /* 0x000000b9cab97221 */ /* 0x000fe20000010100 */
[----:B------:R-:W-:Y:S01]  /*0fa0*/  FMUL.FTZ R181, R180, R181 ;  /* 0x000000b5b4b57220 */ /* 0x000fe20000410000 */
[----:B------:R-:W-:Y:S01]  /*0fb0*/  FADD.FTZ R233, R183, R233 ;  /* 0x000000e9b7e97221 */ /* 0x000fe20000010000 */
[----:B------:R-:W-:Y:S02]  /*0fc0*/  IMAD.U32 R190, R154, 0x10000, RZ ;  /* 0x000100009abe7824 */ /* 0x000fe400078e00ff */
[-C--:B------:R-:W-:Y:S01]  /*0fd0*/  FFMA.FTZ R9, R181, R183.reuse, R9 ;  /* 0x000000b7b5097223 */ /* 0x080fe20000010009 */
[----:B------:R-:W-:Y:S01]  /*0fe0*/  FFMA.FTZ R183, R50, R183, R178 ;  /* 0x000000b732b77223 */ /* 0x000fe200000100b2 */
[----:B------:R-:W-:Y:S01]  /*0ff0*/  SHF.L.U32 R178, R155, 0x10, RZ ;  /* 0x000000109bb27819 */ /* 0x000fe200000006ff */
[----:B------:R-:W-:Y:S01]  /*1000*/  FMUL.FTZ R185, R180, R185 ;  /* 0x000000b9b4b97220 */ /* 0x000fe20000410000 */
[----:B------:R-:W-:-:S03]  /*1010*/  FADD.FTZ R193, R190, R193 ;  /* 0x000000c1bec17221 */ /* 0x000fc60000010000 */
[----:B------:R-:W-:Y:S01]  /*1020*/  FFMA.FTZ R194, R185, R178, R194 ;  /* 0x000000b2b9c27223 */ /* 0x000fe200000100c2 */
[----:B------:R-:W-:Y:S01]  /*1030*/  FADD.FTZ R195, R178, R195 ;  /* 0x000000c3b2c37221 */ /* 0x000fe20000010000 */
[----:B------:R-:W-:Y:S04]  /*1040*/  STL [R1+0xc], R193 ;  /* 0x00000cc101007387 */ /* 0x000fe80000100800 */
[----:B------:R-:W-:Y:S04]  /*1050*/  STL [R1+0x4], R194 ;  /* 0x000004c201007387 */ /* 0x000fe80000100800 */
[----:B------:R0:W-:Y:S04]  /*1060*/  STL [R1+0x14], R195 ;  /* 0x000014c301007387 */ /* 0x0001e80000100800 */
[----:B------:R-:W2:Y:S04]  /*1070*/  LDL.LU R220, [R1+0x10] ;  /* 0x0000100001dc7983 */ /* 0x000ea80000300800 */
[----:B------:R-:W3:Y:S01]  /*1080*/  LDL.LU R219, [R1] ;  /* 0x0000000001db7983 */ /* 0x000ee20000300800 */
[----:B------:R-:W-:Y:S01]  /*1090*/  PRMT R154, R154, 0x7632, R154 ;  /* 0x000076329a9a7816 */ /* 0x000fe2000000009a */
[----:B0-----:R-:W0:Y:S02]  /*10a0*/  @P0 LDC.64 R194, c[0x0][0x2c8] ;  /* 0x0000b200ffc20b82 */ /* 0x001e240000000a00 */
[----:B------:R-:W4:Y:S01]  /*10b0*/  LDL.LU R218, [R1+0x1c] ;  /* 0x00001c0001da7983 */ /* 0x000f220000300800 */
[----:B------:R-:W-:-:S05]  /*10c0*/  SHF.L.U32 R154, R154, 0x10, RZ ;  /* 0x000000109a9a7819 */ /* 0x000fca00000006ff */
[----:B------:R-:W-:-:S05]  /*10d0*/  FADD.FTZ R209, R154, R209 ;  /* 0x000000d19ad17221 */ /* 0x000fca0000010000 */
[----:B------:R1:W-:Y:S04]  /*10e0*/  STL [R1+0x8], R209 ;  /* 0x000008d101007387 */ /* 0x0003e80000100800 */
[----:B------:R-:W4:Y:S04]  /*10f0*/  LDL.LU R217, [R1+0x3c] ;  /* 0x00003c0001d97983 */ /* 0x000f280000300800 */
[----:B------:R-:W4:Y:S01]  /*1100*/  LDL.LU R216, [R1+0x2c] ;  /* 0x00002c0001d87983 */ /* 0x000f220000300800 */
[----:B------:R-:W-:Y:S02]  /*1110*/  ISETP.NE.U32.AND P1, PT, RZ, UR14, PT ;  /* 0x0000000eff007c0c */ /* 0x000fe4000bf25070 */
[----:B------:R-:W-:-:S02]  /*1120*/  SHF.L.U32 R0, R144, 0x10, RZ ;  /* 0x0000001090007819 */ /* 0x000fc400000006ff */
[----:B------:R-:W-:Y:S01]  /*1130*/  SHF.L.U32 R187, R151, 0x10, RZ ;  /* 0x0000001097bb7819 */ /* 0x000fe200000006ff */
[----:B------:R-:W-:Y:S01]  /*1140*/  FMUL.FTZ R189, R86, R178 ;  /* 0x000000b256bd7220 */ /* 0x000fe20000410000 */
[----:B------:R-:W-:Y:S02]  /*1150*/  ISETP.NE.AND.EX P1, PT, RZ, UR15, PT, P1 ;  /* 0x0000000fff007c0c */ /* 0x000fe4000bf25310 */
[----:B------:R-:W-:Y:S02]  /*1160*/  PRMT R196, R145, 0x7632, R196 ;  /* 0x0000763291c47816 */ /* 0x000fe400000000c4 */
[C---:B------:R-:W-:Y:S01]  /*1170*/  PRMT R207, R152.reuse, 0x7632, R207 ;  /* 0x0000763298cf7816 */ /* 0x040fe200000000cf */
[----:B------:R-:W-:Y:S01]  /*1180*/  IMAD.U32 R188, R152, 0x10000, RZ ;  /* 0x0001000098bc7824 */ /* 0x000fe200078e00ff */
[----:B------:R-:W-:Y:S01]  /*1190*/  PRMT R144, R144, 0x7632, R144 ;  /* 0x0000763290907816 */ /* 0x000fe20000000090 */
[----:B------:R-:W-:Y:S01]  /*11a0*/  FADD.FTZ R0, R0, -R202 ;  /* 0x800000ca00007221 */ /* 0x000fe20000010000 */
[----:B------:R-:W-:Y:S01]  /*11b0*/  FADD.FTZ R249, R187, R249 ;  /* 0x000000f9bbf97221 */ /* 0x000fe20000010000 */
[----:B------:R-:W-:-:S02]  /*11c0*/  PRMT R208, R153, 0x7632, R208 ;  /* 0x0000763299d07816 */ /* 0x000fc400000000d0 */
[----:B------:R-:W-:Y:S02]  /*11d0*/  SHF.L.U32 R182, R148, 0x10, RZ ;  /* 0x0000001094b67819 */ /* 0x000fe400000006ff */
[----:B------:R-:W-:Y:S02]  /*11e0*/  PRMT R197, R149, 0x7632, R197 ;  /* 0x0000763295c57816 */ /* 0x000fe400000000c5 */
[C---:B------:R-:W-:Y:S02]  /*11f0*/  SHF.L.U32 R186, R150.reuse, 0x10, RZ ;  /* 0x0000001096ba7819 */ /* 0x040fe400000006ff */
[----:B------:R-:W-:Y:S02]  /*1200*/  PRMT R199, R150, 0x7632, R199 ;  /* 0x0000763296c77816 */ /* 0x000fe400000000c7 */
[----:B------:R-:W-:Y:S01]  /*1210*/  PRMT R155, R155, 0x7632, R155 ;  /* 0x000076329b9b7816 */ /* 0x000fe2000000009b */
[----:B0-----:R-:W-:Y:S01]  /*1220*/  @P0 IMAD.WIDE.U32 R194, R179, 0x10, R194 ;  /* 0x00000010b3c20825 */ /* 0x001fe200078e00c2 */
[----:B------:R-:W-:-:S03]  /*1230*/  SHF.L.U32 R144, R144, 0x10, RZ ;  /* 0x0000001090907819 */ /* 0x000fc600000006ff */
[-C--:B------:R-:W-:Y:S01]  /*1240*/  FFMA.FTZ R6, R185, R187.reuse, R6 ;  /* 0x000000bbb9067223 */ /* 0x080fe20000010006 */
[--C-:B------:R-:W-:Y:S01]  /*1250*/  FFMA.FTZ R187, R54, R187, R189.reuse ;  /* 0x000000bb36bb7223 */ /* 0x100fe200000100bd */
[----:B------:R-:W-:Y:S01]  /*1260*/  FMUL.FTZ R0, R180, R0 ;  /* 0x00000000b4007220 */ /* 0x000fe20000410000 */
[----:B------:R-:W-:Y:S01]  /*1270*/  PRMT R189, R148, 0x7632, R189 ;  /* 0x0000763294bd7816 */ /* 0x000fe200000000bd */
[----:B------:R-:W-:Y:S01]  /*1280*/  FADD.FTZ R144, -R202, R144 ;  /* 0x00000090ca907221 */ /* 0x000fe20000010100 */
[----:B------:R-:W-:Y:S01]  /*1290*/  SHF.L.U32 R196, R196, 0x10, RZ ;  /* 0x00000010c4c47819 */ /* 0x000fe200000006ff */
[----:B------:R-:W-:Y:S02]  /*12a0*/  IMAD.U32 R207, R207, 0x10000, RZ ;  /* 0x00010000cfcf7824 */ /* 0x000fe400078e00ff */
[-C--:B------:R-:W-:Y:S01]  /*12b0*/  FMUL.FTZ R184, R80, R188.reuse ;  /* 0x000000bc50b87220 */ /* 0x080fe20000410000 */
[----:B------:R-:W-:Y:S01]  /*12c0*/  FADD.FTZ R243, R188, R243 ;  /* 0x000000f3bcf37221 */ /* 0x000fe20000010000 */
[----:B------:R-:W-:Y:S01]  /*12d0*/  FFMA.FTZ R238, R0, R188, R238 ;  /* 0x000000bc00ee7223 */ /* 0x000fe200000100ee */
[----:B------:R-:W-:Y:S01]  /*12e0*/  SHF.L.U32 R189, R189, 0x10, RZ ;  /* 0x00000010bdbd7819 */ /* 0x000fe200000006ff */
[----:B------:R-:W0:Y:S01]  /*12f0*/  @P1 LDC.64 R148, c[0x0][0x248] ;  /* 0x00009200ff941b82 */ /* 0x000e220000000a00 */
[----:B------:R-:W-:Y:S01]  /*1300*/  FMUL.FTZ R188, R180, R144 ;  /* 0x00000090b4bc7220 */ /* 0x000fe20000410000 */
[----:B------:R-:W-:Y:S01]  /*1310*/  FMUL.FTZ R144, R81, R207 ;  /* 0x000000cf51907220 */ /* 0x000fe20000410000 */
[----:B------:R-:W-:Y:S01]  /*1320*/  FADD.FTZ R196, -R202, R196 ;  /* 0x000000c4cac47221 */ /* 0x000fe20000010100 */
[----:B------:R-:W-:-:S02]  /*1330*/  IMAD.U32 R208, R208, 0x10000, RZ ;  /* 0x00010000d0d07824 */ /* 0x000fc400078e00ff */
[----:B------:R-:W-:Y:S01]  /*1340*/  FADD.FTZ R230, R189, R230 ;  /* 0x000000e6bde67221 */ /* 0x000fe20000010000 */
[-C--:B------:R-:W-:Y:S01]  /*1350*/  FFMA.FTZ R12, R188, R189.reuse, R12 ;  /* 0x000000bdbc0c7223 */ /* 0x080fe2000001000c */
[----:B------:R-:W-:Y:S01]  /*1360*/  SHF.L.U32 R197, R197, 0x10, RZ ;  /* 0x00000010c5c57819 */ /* 0x000fe200000006ff */
[----:B------:R-:W-:Y:S01]  /*1370*/  FFMA.FTZ R189, R49, R189, R144 ;  /* 0x000000bd31bd7223 */ /* 0x000fe20000010090 */
[----:B------:R-:W-:Y:S01]  /*1380*/  PRMT R150, R147, 0x7632, R150 ;  /* 0x0000763293967816 */ /* 0x000fe20000000096 */
[----:B------:R-:W-:Y:S01]  /*1390*/  FMUL.FTZ R196, R180, R196 ;  /* 0x000000c4b4c47220 */ /* 0x000fe20000410000 */
[----:B------:R-:W-:Y:S01]  /*13a0*/  FMUL.FTZ R144, R83, R208 ;  /* 0x000000d053907220 */ /* 0x000fe20000410000 */
[----:B------:R-:W-:Y:S01]  /*13b0*/  FADD.FTZ R232, R197, R232 ;  /* 0x000000e8c5e87221 */ /* 0x000fe20000010000 */
[----:B-1----:R-:W-:Y:S01]  /*13c0*/  SHF.L.U32 R209, R155, 0x10, RZ ;  /* 0x000000109bd17819 */ /* 0x002fe200000006ff */
[----:B------:R-:W-:Y:S01]  /*13d0*/  FFMA.FTZ R10, R196, R197, R10 ;  /* 0x000000c5c40a7223 */ /* 0x000fe2000001000a */
[----:B------:R-:W-:-:S02]  /*13e0*/  IMAD.U32 R150, R150, 0x10000, RZ ;  /* 0x0001000096967824 */ /* 0x000fc400078e00ff */
[--C-:B------:R-:W-:Y:S01]  /*13f0*/  FFMA.FTZ R197, R51, R197, R144.reuse ;  /* 0x000000c533c57223 */ /* 0x100fe20000010090 */
[----:B------:R-:W-:Y:S01]  /*1400*/  PRMT R144, R146, 0x7632, R144 ;  /* 0x0000763292907816 */ /* 0x000fe20000000090 */
[----:B------:R-:W-:Y:S01]  /*1410*/  FADD.FTZ R244, R208, R244 ;  /* 0x000000f4d0f47221 */ /* 0x000fe20000010000 */
[----:B------:R-:W-:Y:S01]  /*1420*/  FFMA.FTZ R239, R196, R208, R239 ;  /* 0x000000d0c4ef7223 */ /* 0x000fe200000100ef */
[----:B------:R-:W-:Y:S01]  /*1430*/  FADD.FTZ R208, -R202, R150 ;  /* 0x00000096cad07221 */ /* 0x000fe20000010100 */
[----:B------:R-:W-:Y:S01]  /*1440*/  SHF.L.U32 R144, R144, 0x10, RZ ;  /* 0x0000001090907819 */ /* 0x000fe200000006ff */
[----:B------:R1:W5:Y:S04]  /*1450*/  @P0 LDG.E.128 R44, desc[UR6][R194.64] ;  /* 0x00000006c22c0981 */ /* 0x000368000c1e1d00 */
[----:B------:R-:W4:Y:S01]  /*1460*/  LDL.LU R222, [R1+0x24] ;  /* 0x0000240001de7983 */ /* 0x000f220000300800 */
[----:B------:R-:W-:Y:S01]  /*1470*/  FMUL.FTZ R208, R180, R208 ;  /* 0x000000d0b4d07220 */ /* 0x000fe20000410000 */
[----:B------:R-:W-:Y:S01]  /*1480*/  FADD.FTZ R144, -R202, R144 ;  /* 0x00000090ca907221 */ /* 0x000fe20000010100 */
[C---:B0-----:R-:W-:Y:S01]  /*1490*/  @P1 IMAD.WIDE.U32 R148, R179.reuse, 0x8, R148 ;  /* 0x00000008b3941825 */ /* 0x041fe200078e0094 */
[----:B------:R-:W4:Y:S01]  /*14a0*/  LDL.LU R221, [R1+0x44] ;  /* 0x0000440001dd7983 */ /* 0x000f220000300800 */
[----:B------:R-:W-:-:S02]  /*14b0*/  IADD3 R13, R179, 0x200, RZ ;  /* 0x00000200b30d7810 */ /* 0x000fc40007ffe0ff */
[----:B------:R-:W-:Y:S01]  /*14c0*/  FMUL.FTZ R192, R84, R190 ;  /* 0x000000be54c07220 */ /* 0x000fe20000410000 */
[----:B-1----:R-:W-:Y:S01]  /*14d0*/  SHF.L.U32 R194, R128, 0x10, RZ ;  /* 0x0000001080c27819 */ /* 0x002fe200000006ff */
[----:B------:R-:W-:Y:S02]  /*14e0*/  IMAD.U32 R199, R199, 0x10000, RZ ;  /* 0x00010000c7c77824 */ /* 0x000fe400078e00ff */
[----:B------:R-:W-:Y:S01]  /*14f0*/  FMUL.FTZ R198, R180, R144 ;  /* 0x00000090b4c67220 */ /* 0x000fe20000410000 */
[----:B------:R-:W-:Y:S01]  /*1500*/  IADD3 R178, R179, 0x300, RZ ;  /* 0x00000300b3b27810 */ /* 0x000fe20007ffe0ff */
[----:B------:R-:W-:Y:S01]  /*1510*/  FMUL.FTZ R144, R85, R154 ;  /* 0x0000009a55907220 */ /* 0x000fe20000410000 */
[----:B------:R-:W-:Y:S01]  /*1520*/  PRMT R151, R151, 0x7632, R151 ;  /* 0x0000763297977816 */ /* 0x000fe20000000097 */
[----:B------:R-:W-:Y:S01]  /*1530*/  FADD.FTZ R246, R199, R246 ;  /* 0x000000f6c7f67221 */ /* 0x000fe20000010000 */
[----:B------:R-:W-:Y:S01]  /*1540*/  FFMA.FTZ R8, R198, R199, R8 ;  /* 0x000000c7c6087223 */ /* 0x000fe20000010008 */
[----:B------:R-:W-:Y:S01]  /*1550*/  FADD.FTZ R242, R207, R242 ;  /* 0x000000f2cff27221 */ /* 0x000fe20000010000 */
[----:B------:R-:W-:Y:S01]  /*1560*/  FFMA.FTZ R237, R188, R207, R237 ;  /* 0x000000cfbced7223 */ /* 0x000fe200000100ed */
[----:B------:R0:W5:Y:S01]  /*1570*/  @P1 LDG.E.64 R162, desc[UR6][R148.64] ;  /* 0x0000000694a21981 */ /* 0x000162000c1e1b00 */
[----:B------:R-:W-:-:S04]  /*1580*/  IMAD.WIDE.U32 R136, R13, 0x10, R212 ;  /* 0x000000100d887825 */ /* 0x000fc800078e00d4 */
[----:B------:R-:W-:Y:S01]  /*1590*/  FFMA.FTZ R199, R53, R199, R144 ;  /* 0x000000c735c77223 */ /* 0x000fe20000010090 */
[----:B------:R-:W-:Y:S01]  /*15a0*/  SHF.L.U32 R207, R151, 0x10, RZ ;  /* 0x0000001097cf7819 */ /* 0x000fe200000006ff */
[----:B------:R-:W-:Y:S01]  /*15b0*/  FADD.FTZ R245, R191, R245 ;  /* 0x000000f5bff57221 */ /* 0x000fe20000010000 */
[----:B------:R-:W-:-:S04]  /*15c0*/  IMAD.WIDE.U32 R112, R13, 0x10, R210 ;  /* 0x000000100d707825 */ /* 0x000fc800078e00d2 */
[----:B------:R-:W-:Y:S01]  /*15d0*/  FADD.FTZ R231, R182, R231 ;  /* 0x000000e7b6e77221 */ /* 0x000fe20000010000 */
[----:B------:R-:W-:Y:S01]  /*15e0*/  FFMA.FTZ R11, R0, R182, R11 ;  /* 0x000000b6000b7223 */ /* 0x000fe2000001000b */
[----:B------:R-:W-:Y:S01]  /*15f0*/  FFMA.FTZ R241, R181, R191, R241 ;  /* 0x000000bfb5f17223 */ /* 0x000fe200000100f1 */
[----:B------:R-:W-:-:S04]  /*1600*/  IMAD.WIDE.U32 R144, R178, 0x10, R210 ;  /* 0x00000010b2907825 */ /* 0x000fc800078e00d2 */
[----:B------:R-:W-:Y:S01]  /*1610*/  FMUL.FTZ R210, R87, R209 ;  /* 0x000000d157d27220 */ /* 0x000fe20000410000 */
[----:B------:R-:W1:Y:S01]  /*1620*/  @P1 LDC.64 R152, c[0x0][0x248] ;  /* 0x00009200ff981b82 */ /* 0x000e620000000a00 */
[----:B0-----:R-:W-:-:S04]  /*1630*/  IMAD.WIDE.U32 R148, R178, 0x10, R212 ;  /* 0x00000010b2947825 */ /* 0x001fc800078e00d4 */
[----:B------:R-:W-:Y:S01]  /*1640*/  FADD.FTZ R248, R207, R248 ;  /* 0x000000f8cff87221 */ /* 0x000fe20000010000 */
[-C--:B------:R-:W-:Y:S01]  /*1650*/  FFMA.FTZ R2, R208, R207.reuse, R2 ;  /* 0x000000cfd0027223 */ /* 0x080fe20000010002 */
[----:B------:R-:W-:Y:S01]  /*1660*/  FADD.FTZ R247, R186, R247 ;  /* 0x000000f7baf77221 */ /* 0x000fe20000010000 */
[----:B------:R-:W-:Y:S02]  /*1670*/  IMAD.U32 R211, R120, 0x10000, RZ ;  /* 0x0001000078d37824 */ /* 0x000fe400078e00ff */
[----:B------:R-:W-:Y:S01]  /*1680*/  FFMA.FTZ R207, R55, R207, R210 ;  /* 0x000000cf37cf7223 */ /* 0x000fe200000100d2 */
[----:B------:R-:W-:Y:S01]  /*1690*/  SHF.L.U32 R210, R124, 0x10, RZ ;  /* 0x000000107cd27819 */ /* 0x000fe200000006ff */
[----:B--2---:R-:W-:Y:S01]  /*16a0*/  FADD.FTZ R220, R209, R220 ;  /* 0x000000dcd1dc7221 */ /* 0x004fe20000010000 */
[----:B---3--:R-:W-:-:S04]  /*16b0*/  FFMA.FTZ R219, R208, R209, R219 ;  /* 0x000000d1d0db7223 */ /* 0x008fc800000100db */
[----:B------:R0:W-:Y:S01]  /*16c0*/  STL [R1+0x10], R220 ;  /* 0x000010dc01007387 */ /* 0x0001e20000100800 */
[----:B----4-:R-:W-:Y:S01]  /*16d0*/  FADD.FTZ R218, R194, R218 ;  /* 0x000000dac2da7221 */ /* 0x010fe20000010000 */
[----:B------:R-:W-:Y:S01]  /*16e0*/  FFMA.FTZ R182, R48, R182, R184 ;  /* 0x000000b630b67223 */ /* 0x000fe200000100b8 */
[----:B-1----:R-:W-:-:S04]  /*16f0*/  @P1 IMAD.WIDE.U32 R152, R177, 0x8, R152 ;  /* 0x00000008b1981825 */ /* 0x002fc800078e0098 */
[----:B------:R-:W-:Y:S01]  /*1700*/  IMAD.WIDE.U32 R132, R13, 0x10, R214 ;  /* 0x000000100d847825 */ /* 0x000fe200078e00d6 */
[----:B0-----:R-:W2:Y:S04]  /*1710*/  LDL.LU R220, [R1+0x34] ;  /* 0x0000340001dc7983 */ /* 0x001ea80000300800 */
[----:B------:R0:W-:Y:S01]  /*1720*/  STL [R1], R219 ;  /* 0x000000db01007387 */ /* 0x0001e20000100800 */
[----:B------:R-:W-:Y:S01]  /*1730*/  FADD.FTZ R195, -R202, R211 ;  /* 0x000000d3cac37221 */ /* 0x000fe20000010100 */
[----:B------:R-:W-:Y:S01]  /*1740*/  FADD.FTZ R217, R210, R217 ;  /* 0x000000d9d2d97221 */ /* 0x000fe20000010000 */
[----:B------:R-:W-:Y:S01]  /*1750*/  SHF.L.U32 R184, R146, 0x10, RZ ;  /* 0x0000001092b87819 */ /* 0x000fe200000006ff */
[----:B------:R-:W-:Y:S01]  /*1760*/  FMUL.FTZ R209, R88, R210 ;  /* 0x000000d258d17220 */ /* 0x000fe20000410000 */
[----:B------:R-:W5:Y:S04]  /*1770*/  @P1 LDG.E.64 R164, desc[UR6][R152.64] ;  /* 0x0000000698a41981 */ /* 0x000f68000c1e1b00 */
[----:B0-----:R-:W3:Y:S04]  /*1780*/  LDL.LU R219, [R1+0x4c] ;  /* 0x00004c0001db7983 */ /* 0x001ee80000300800 */
[----:B------:R0:W-:Y:S01]  /*1790*/  STL [R1+0x1c], R218 ;  /* 0x00001cda01007387 */ /* 0x0001e20000100800 */
[----:B------:R-:W-:Y:S01]  /*17a0*/  FMUL.FTZ R195, R180, R195 ;  /* 0x000000c3b4c37220 */ /* 0x000fe20000410000 */
[----:B------:R-:W-:-:S02]  /*17b0*/  IMAD.U32 R211, R121, 0x10000, RZ ;  /* 0x0001000079d37824 */ /* 0x000fc400078e00ff */
[----:B------:R-:W4:Y:S01]  /*17c0*/  LDG.E.128 R132, desc[UR6][R132.64] ;  /* 0x0000000684847981 */ /* 0x000f22000c1e1d00 */
[----:B------:R-:W-:-:S03]  /*17d0*/  PRMT R213, R122, 0x7632, R213 ;  /* 0x000076327ad57816 */ /* 0x000fc600000000d5 */
[----:B------:R-:W4:Y:S04]  /*17e0*/  LDG.E.128 R112, desc[UR6][R112.64] ;  /* 0x0000000670707981 */ /* 0x000f28000c1e1d00 */
[----:B0-----:R-:W4:Y:S04]  /*17f0*/  LDL.LU R218, [R1+0x6c] ;  /* 0x00006c0001da7983 */ /* 0x001f280000300800 */
[----:B------:R-:W4:Y:S01]  /*1800*/  LDL.LU R212, [R1+0x5c] ;  /* 0x00005c0001d47983 */ /* 0x000f220000300800 */
[----:B------:R-:W-:-:S03]  /*1810*/  FFMA.FTZ R216, R195, R210, R216 ;  /* 0x000000d2c3d87223 */ /* 0x000fc600000100d8 */
[----:B------:R0:W-:Y:S04]  /*1820*/  STL [R1+0x3c], R217 ;  /* 0x00003cd901007387 */ /* 0x0001e80000100800 */
[----:B------:R-:W4:Y:S04]  /*1830*/  LDG.E.128 R136, desc[UR6][R136.64] ;  /* 0x0000000688887981 */ /* 0x000f28000c1e1d00 */
[----:B------:R-:W4:Y:S04]  /*1840*/  LDG.E.128 R144, desc[UR6][R144.64] ;  /* 0x0000000690907981 */ /* 0x000f28000c1e1d00 */
[----:B0-----:R-:W4:Y:S04]  /*1850*/  LDL.LU R217, [R1+0x54] ;  /* 0x0000540001d97983 */ /* 0x001f280000300800 */
[----:B------:R0:W-:Y:S04]  /*1860*/  STL [R1+0x2c], R216 ;  /* 0x00002cd801007387 */ /* 0x0001e80000100800 */
[----:B------:R-:W4:Y:S04]  /*1870*/  LDG.E.128 R148, desc[UR6][R148.64] ;  /* 0x0000000694947981 */ /* 0x000f28000c1e1d00 */
[----:B0-----:R-:W4:Y:S01]  /*1880*/  LDL.LU R216, [R1+0x74] ;  /* 0x0000740001d87983 */ /* 0x001f220000300800 */
[----:B------:R-:W-:-:S04]  /*1890*/  FADD.FTZ R184, -R202, R184 ;  /* 0x000000b8cab87221 */ /* 0x000fc80000010100 */
[----:B------:R-:W-:-:S04]  /*18a0*/  FMUL.FTZ R184, R180, R184 ;  /* 0x000000b8b4b87220 */ /* 0x000fc80000410000 */
[C---:B------:R-:W-:Y:S02]  /*18b0*/  FFMA.FTZ R252, R184.reuse, R190, R252 ;  /* 0x000000beb8fc7223 */ /* 0x040fe400000100fc */
[----:B------:R-:W0:Y:S01]  /*18c0*/  @P1 LDC.64 R190, c[0x0][0x248] ;  /* 0x00009200ffbe1b82 */ /* 0x000e220000000a00 */
[-C--:B------:R-:W-:Y:S01]  /*18d0*/  FFMA.FTZ R7, R184, R186.reuse, R7 ;  /* 0x000000bab8077223 */ /* 0x080fe20000010007 */
[----:B------:R-:W-:-:S06]  /*18e0*/  FFMA.FTZ R186, R52, R186, R192 ;  /* 0x000000ba34ba7223 */ /* 0x000fcc00000100c0 */
[----:B------:R-:W1:Y:S01]  /*18f0*/  @P1 LDC.64 R192, c[0x0][0x248] ;  /* 0x00009200ffc01b82 */ /* 0x000e620000000a00 */
[----:B0-----:R-:W-:-:S05]  /*1900*/  @P1 IMAD.WIDE.U32 R190, R13, 0x8, R190 ;  /* 0x000000080dbe1825 */ /* 0x001fca00078e00be */
[----:B------:R0:W5:Y:S01]  /*1910*/  @P1 LDG.E.64 R166, desc[UR6][R190.64] ;  /* 0x00000006bea61981 */ /* 0x000162000c1e1b00 */
[----:B-1----:R-:W-:-:S05]  /*1920*/  @P1 IMAD.WIDE.U32 R192, R178, 0x8, R192 ;  /* 0x00000008b2c01825 */ /* 0x002fca00078e00c0 */
[----:B------:R1:W5:Y:S01]  /*1930*/  @P1 LDG.E.64 R168, desc[UR6][R192.64] ;  /* 0x00000006c0a81981 */ /* 0x000362000c1e1b00 */
[----:B0-----:R-:W0:Y:S08]  /*1940*/  @P0 LDC.64 R190, c[0x0][0x2c8] ;  /* 0x0000b200ffbe0b82 */ /* 0x001e300000000a00 */
[----:B-1----:R-:W1:Y:S01]  /*1950*/  @P0 LDC.64 R192, c[0x0][0x2c8] ;  /* 0x0000b200ffc00b82 */ /* 0x002e620000000a00 */
[-C--:B------:R-:W-:Y:S01]  /*1960*/  FFMA.FTZ R200, R195, R194.reuse, R200 ;  /* 0x000000c2c3c87223 */ /* 0x080fe200000100c8 */
[----:B------:R-:W-:Y:S01]  /*1970*/  FFMA.FTZ R194, R56, R194, R209 ;  /* 0x000000c238c27223 */ /* 0x000fe200000100d1 */
[----:B------:R-:W-:Y:S01]  /*1980*/  IMAD.WIDE.U32 R152, R178, 0x10, R214 ;  /* 0x00000010b2987825 */ /* 0x000fe200078e00d6 */
[----:B------:R-:W-:-:S03]  /*1990*/  SHF.L.U32 R209, R125, 0x10, RZ ;  /* 0x000000107dd17819 */ /* 0x000fc600000006ff */
[----:B------:R-:W-:Y:S01]  /*19a0*/  FADD.FTZ R211, -R202, R211 ;  /* 0x000000d3cad37221 */ /* 0x000fe20000010100 */
[----:B------:R-:W4:Y:S01]  /*19b0*/  LDL.LU R215, [R1+0x64] ;  /* 0x0000640001d77983 */ /* 0x000f220000300800 */
[----:B------:R-:W-:Y:S02]  /*19c0*/  IMAD.U32 R210, R122, 0x10000, RZ ;  /* 0x000100007ad27824 */ /* 0x000fe400078e00ff */
[----:B0-----:R-:W-:-:S05]  /*19d0*/  @P0 IMAD.WIDE.U32 R190, R177, 0x10, R190 ;  /* 0x00000010b1be0825 */ /* 0x001fca00078e00be */
[----:B------:R0:W5:Y:S01]  /*19e0*/  @P0 LDG.E.128 R40, desc[UR6][R190.64] ;  /* 0x00000006be280981 */ /* 0x000162000c1e1d00 */
[----:B-1----:R-:W-:-:S04]  /*19f0*/  @P0 IMAD.WIDE.U32 R192, R13, 0x10, R192 ;  /* 0x000000100dc00825 */ /* 0x002fc800078e00c0 */
[----:B------:R-:W-:Y:S01]  /*1a00*/  FADD.FTZ R210, -R202, R210 ;  /* 0x000000d2cad27221 */ /* 0x000fe20000010100 */
[----:B------:R-:W-:Y:S01]  /*1a10*/  FADD.FTZ R221, R209, R221 ;  /* 0x000000ddd1dd7221 */ /* 0x000fe20000010000 */
[----:B------:R1:W5:Y:S01]  /*1a20*/  @P0 LDG.E.128 R36, desc[UR6][R192.64] ;  /* 0x00000006c0240981 */ /* 0x000362000c1e1d00 */
[----:B0-----:R-:W-:Y:S01]  /*1a30*/  SHF.L.U32 R190, R129, 0x10, RZ ;  /* 0x0000001081be7819 */ /* 0x001fe200000006ff */
[----:B------:R-:W-:Y:S01]  /*1a40*/  FMUL.FTZ R191, R180, R211 ;  /* 0x000000d3b4bf7220 */ /* 0x000fe20000410000 */
[----:B------:R-:W-:-:S03]  /*1a50*/  FMUL.FTZ R211, R90, R209 ;  /* 0x000000d15ad37220 */ /* 0x000fc60000410000 */
[----:B------:R-:W-:Y:S01]  /*1a60*/  FADD.FTZ R222, R190, R222 ;  /* 0x000000debede7221 */ /* 0x000fe20000010000 */
[CC--:B------:R-:W-:Y:S01]  /*1a70*/  FFMA.FTZ R204, R191.reuse, R190.reuse, R204 ;  /* 0x000000bebfcc7223 */ /* 0x0c0fe200000100cc */
[----:B------:R-:W-:Y:S01]  /*1a80*/  FFMA.FTZ R190, R58, R190, R211 ;  /* 0x000000be3abe7223 */ /* 0x000fe200000100d3 */
[----:B------:R-:W-:Y:S02]  /*1a90*/  SHF.L.U32 R211, R130, 0x10, RZ ;  /* 0x0000001082d37819 */ /* 0x000fe400000006ff */
[----:B-1----:R-:W-:Y:S01]  /*1aa0*/  SHF.L.U32 R192, R126, 0x10, RZ ;  /* 0x000000107ec07819 */ /* 0x002fe200000006ff */
[----:B------:R-:W-:Y:S01]  /*1ab0*/  FMUL.FTZ R210, R180, R210 ;  /* 0x000000d2b4d27220 */ /* 0x000fe20000410000 */
[----:B------:R-:W-:Y:S04]  /*1ac0*/  STL [R1+0x24], R222 ;  /* 0x000024de01007387 */ /* 0x000fe80000100800 */
[----:B------:R-:W-:Y:S01]  /*1ad0*/  STL [R1+0x44], R221 ;  /* 0x000044dd01007387 */ /* 0x000fe20000100800 */
[----:B------:R-:W-:Y:S01]  /*1ae0*/  FFMA.FTZ R206, R210, R211, R206 ;  /* 0x000000d3d2ce7223 */ /* 0x000fe200000100ce */
[----:B--2---:R-:W-:-:S05]  /*1af0*/  FFMA.FTZ R220, R191, R209, R220 ;  /* 0x000000d1bfdc7223 */ /* 0x004fca00000100dc */
[----:B------:R0:W-:Y:S01]  /*1b00*/  STL [R1+0x34], R220 ;  /* 0x000034dc01007387 */ /* 0x0001e20000100800 */
[----:B---3--:R-:W-:-:S05]  /*1b10*/  FADD.FTZ R219, R211, R219 ;  /* 0x000000dbd3db7221 */ /* 0x008fca0000010000 */
[----:B------:R1:W-:Y:S04]  /*1b20*/  STL [R1+0x4c], R219 ;  /* 0x00004cdb01007387 */ /* 0x0003e80000100800 */
[----:B0-----:R-:W2:Y:S01]  /*1b30*/  LDL.LU R220, [R1+0x18] ;  /* 0x0000180001dc7983 */ /* 0x001ea20000300800 */
[----:B----4-:R-:W-:Y:S01]  /*1b40*/  FADD.FTZ R218, R192, R218 ;  /* 0x000000dac0da7221 */ /* 0x010fe20000010000 */
[----:B------:R-:W-:-:S04]  /*1b50*/  FFMA.FTZ R212, R210, R192, R212 ;  /* 0x000000c0d2d47223 */ /* 0x000fc800000100d4 */
[----:B------:R0:W-:Y:S04]  /*1b60*/  STL [R1+0x6c], R218 ;  /* 0x00006cda01007387 */ /* 0x0001e80000100800 */
[----:B------:R-:W-:Y:S04]  /*1b70*/  STL [R1+0x5c], R212 ;  /* 0x00005cd401007387 */ /* 0x000fe80000100800 */
[----:B-1----:R-:W3:Y:S01]  /*1b80*/  LDL.LU R219, [R1+0x20] ;  /* 0x0000200001db7983 */ /* 0x002ee20000300800 */
[----:B------:R-:W-:Y:S01]  /*1b90*/  FMUL.FTZ R209, R92, R192 ;  /* 0x000000c05cd17220 */ /* 0x000fe20000410000 */
[----:B------:R-:W-:-:S03]  /*1ba0*/  SHF.L.U32 R192, R131, 0x10, RZ ;  /* 0x0000001083c07819 */ /* 0x000fc600000006ff */
[----:B------:R-:W-:Y:S01]  /*1bb0*/  FFMA.FTZ R209, R60, R211, R209 ;  /* 0x000000d33cd17223 */ /* 0x000fe200000100d1 */
[----:B------:R-:W-:Y:S01]  /*1bc0*/  SHF.L.U32 R211, R127, 0x10, RZ ;  /* 0x000000107fd37819 */ /* 0x000fe200000006ff */
[----:B------:R-:W-:-:S05]  /*1bd0*/  FADD.FTZ R217, R192, R217 ;  /* 0x000000d9c0d97221 */ /* 0x000fca0000010000 */
[----:B------:R-:W-:Y:S04]  /*1be0*/  STL [R1+0x54], R217 ;  /* 0x000054d901007387 */ /* 0x000fe80000100800 */
[----:B------:R-:W4:Y:S04]  /*1bf0*/  LDL.LU R221, [R1+0x38] ;  /* 0x0000380001dd7983 */ /* 0x000f280000300800 */
[----:B0-----:R-:W4:Y:S01]  /*1c00*/  LDL.LU R218, [R1+0x28] ;  /* 0x0000280001da7983 */ /* 0x001f220000300800 */
[----:B------:R-:W-:-:S05]  /*1c10*/  FADD.FTZ R216, R211, R216 ;  /* 0x000000d8d3d87221 */ /* 0x000fca0000010000 */
[----:B------:R0:W-:Y:S04]  /*1c20*/  STL [R1+0x74], R216 ;  /* 0x000074d801007387 */ /* 0x0001e80000100800 */
[----:B0-----:R-:W4:Y:S01]  /*1c30*/  LDL.LU R216, [R1+0x40] ;  /* 0x0000400001d87983 */ /* 0x001f220000300800 */
[----:B------:R-:W-:-:S04]  /*1c40*/  IMAD.U32 R193, R123, 0x10000, RZ ;  /* 0x000100007bc17824 */ /* 0x000fc800078e00ff */
[----:B------:R-:W-:-:S04]  /*1c50*/  FADD.FTZ R193, -R202, R193 ;  /* 0x000000c1cac17221 */ /* 0x000fc80000010100 */
[----:B------:R-:W-:Y:S01]  /*1c60*/  FMUL.FTZ R193, R180, R193 ;  /* 0x000000c1b4c17220 */ /* 0x000fe20000410000 */
[----:B------:R-:W-:Y:S01]  /*1c70*/  PRMT R129, R121, 0x7632, R129 ;  /* 0x0000763279817816 */ /* 0x000fe20000000081 */
[-C--:B------:R-:W-:Y:S02]  /*1c80*/  FMUL.FTZ R212, R94, R211.reuse ;  /* 0x000000d35ed47220 */ /* 0x080fe40000410000 */
[CC--:B------:R-:W-:Y:S02]  /*1c90*/  FFMA.FTZ R224, R193.reuse, R192.reuse, R224 ;  /* 0x000000c0c1e07223 */ /* 0x0c0fe400000100e0 */
[--C-:B------:R-:W-:Y:S01]  /*1ca0*/  FFMA.FTZ R192, R62, R192, R212.reuse ;  /* 0x000000c03ec07223 */ /* 0x100fe200000100d4 */
[----:B------:R-:W-:Y:S01]  /*1cb0*/  PRMT R212, R120, 0x7632, R212 ;  /* 0x0000763278d47816 */ /* 0x000fe200000000d4 */
[----:B------:R-:W-:-:S05]  /*1cc0*/  FFMA.FTZ R215, R193, R211, R215 ;  /* 0x000000d3c1d77223 */ /* 0x000fca00000100d7 */
[----:B------:R0:W-:Y:S01]  /*1cd0*/  STL [R1+0x64], R215 ;  /* 0x000064d701007387 */ /* 0x0001e20000100800 */
[----:B------:R-:W-:-:S03]  /*1ce0*/  PRMT R211, R128, 0x7632, R211 ;  /* 0x0000763280d37816 */ /* 0x000fc600000000d3 */
[----:B0-----:R-:W4:Y:S01]  /*1cf0*/  LDL.LU R215, [R1+0x30] ;  /* 0x0000300001d77983 */ /* 0x001f220000300800 */
[----:B------:R-:W-:Y:S01]  /*1d00*/  PRMT R128, R129, 0x7632, R128 ;  /* 0x0000763281807816 */ /* 0x000fe20000000080 */
[----:B------:R-:W-:Y:S02]  /*1d10*/  IMAD.U32 R211, R211, 0x10000, RZ ;  /* 0x00010000d3d37824 */ /* 0x000fe400078e00ff */
[----:B------:R-:W4:Y:S01]  /*1d20*/  LDL.LU R217, [R1+0x48] ;  /* 0x0000480001d97983 */ /* 0x000f220000300800 */
[----:B------:R-:W-:Y:S01]  /*1d30*/  SHF.L.U32 R128, R128, 0x10, RZ ;  /* 0x0000001080807819 */ /* 0x000fe200000006ff */
[----:B------:R-:W-:Y:S01]  /*1d40*/  IMAD.U32 R212, R212, 0x10000, RZ ;  /* 0x00010000d4d47824 */ /* 0x000fe200078e00ff */
[----:B------:R-:W-:Y:S02]  /*1d50*/  PRMT R120, R124, 0x7632, R120 ;  /* 0x000076327c787816 */ /* 0x000fe40000000078 */
[----:B------:R-:W-:Y:S01]  /*1d60*/  PRMT R124, R125, 0x7632, R124 ;  /* 0x000076327d7c7816 */ /* 0x000fe2000000007c */
[----:B------:R-:W-:Y:S01]  /*1d70*/  FADD.FTZ R212, -R202, R212 ;  /* 0x000000d4cad47221 */ /* 0x000fe20000010100 */
[----:B------:R-:W-:-:S02]  /*1d80*/  SHF.L.U32 R120, R120, 0x10, RZ ;  /* 0x0000001078787819 */ /* 0x000fc400000006ff */
[----:B------:R-:W-:Y:S01]  /*1d90*/  SHF.L.U32 R124, R124, 0x10, RZ ;  /* 0x000000107c7c7819 */ /* 0x000fe200000006ff */
[----:B------:R-:W-:Y:S01]  /*1da0*/  FMUL.FTZ R212, R180, R212 ;  /* 0x000000d4b4d47220 */ /* 0x000fe20000410000 */
[----:B--2---:R-:W-:-:S05]  /*1db0*/  FADD.FTZ R220, R211, R220 ;  /* 0x000000dcd3dc7221 */ /* 0x004fca0000010000 */
[----:B------:R0:W-:Y:S04]  /*1dc0*/  STL [R1+0x18], R220 ;  /* 0x000018dc01007387 */ /* 0x0001e80000100800 */
[----:B0-----:R-:W2:Y:S01]  /*1dd0*/  LDL.LU R220, [R1+0x68] ;  /* 0x0000680001dc7983 */ /* 0x001ea20000300800 */
[----:B---3--:R-:W-:-:S05]  /*1de0*/  FADD.FTZ R219, R128, R219 ;  /* 0x000000db80db7221 */ /* 0x008fca0000010000 */
[----:B------:R0:W-:Y:S04]  /*1df0*/  STL [R1+0x20], R219 ;  /* 0x000020db01007387 */ /* 0x0001e80000100800 */
[----:B0-----:R-:W3:Y:S01]  /*1e00*/  LDL.LU R219, [R1+0x58] ;  /* 0x0000580001db7983 */ /* 0x001ee20000300800 */
[----:B----4-:R-:W-:Y:S01]  /*1e10*/  FADD.FTZ R221, R120, R221 ;  /* 0x000000dd78dd7221 */ /* 0x010fe20000010000 */
[----:B------:R-:W-:-:S04]  /*1e20*/  FFMA.FTZ R218, R212, R120, R218 ;  /* 0x00000078d4da7223 */ /* 0x000fc800000100da */
[----:B------:R-:W-:Y:S04]  /*1e30*/  STL [R1+0x38], R221 ;  /* 0x000038dd01007387 */ /* 0x000fe80000100800 */
[----:B------:R-:W-:Y:S01]  /*1e40*/  STL [R1+0x28], R218 ;  /* 0x000028da01007387 */ /* 0x000fe20000100800 */
[----:B------:R-:W-:-:S05]  /*1e50*/  FADD.FTZ R216, R124, R216 ;  /* 0x000000d87cd87221 */ /* 0x000fca0000010000 */
[----:B------:R0:W-:Y:S04]  /*1e60*/  STL [R1+0x40], R216 ;  /* 0x000040d801007387 */ /* 0x0001e80000100800 */
[----:B0-----:R-:W4:Y:S01]  /*1e70*/  LDL.LU R216, [R1+0x50] ;  /* 0x0000500001d87983 */ /* 0x001f220000300800 */
[----:B------:R-:W-:-:S05]  /*1e80*/  SHF.L.U32 R129, R129, 0x10, RZ ;  /* 0x0000001081817819 */ /* 0x000fca00000006ff */
[----:B------:R-:W-:-:S04]  /*1e90*/  FADD.FTZ R129, -R202, R129 ;  /* 0x00000081ca817221 */ /* 0x000fc80000010100 */
[----:B------:R-:W-:Y:S01]  /*1ea0*/  FMUL.FTZ R129, R180, R129 ;  /* 0x00000081b4817220 */ /* 0x000fe20000410000 */
[----:B------:R-:W-:-:S04]  /*1eb0*/  PRMT R130, R130, 0x7632, R130 ;  /* 0x0000763282827816 */ /* 0x000fc80000000082 */
[----:B------:R-:W-:Y:S01]  /*1ec0*/  SHF.L.U32 R130, R130, 0x10, RZ ;  /* 0x0000001082827819 */ /* 0x000fe200000006ff */
[----:B------:R-:W-:Y:S02]  /*1ed0*/  IMAD.U32 R213, R213, 0x10000, RZ ;  /* 0x00010000d5d57824 */ /* 0x000fe400078e00ff */
[----:B------:R-:W-:Y:S01]  /*1ee0*/  FMUL.FTZ R121, R89, R120 ;  /* 0x0000007859797220 */ /* 0x000fe20000410000 */
[----:B------:R-:W-:Y:S01]  /*1ef0*/  PRMT R126, R126, 0x7632, R126 ;  /* 0x000076327e7e7816 */ /* 0x000fe2000000007e */
[-C--:B------:R-:W-:Y:S01]  /*1f00*/  FFMA.FTZ R5, R212, R211.reuse, R5 ;  /* 0x000000d3d4057223 */ /* 0x080fe20000010005 */
[----:B------:R-:W-:Y:S01]  /*1f10*/  FADD.FTZ R213, -R202, R213 ;  /* 0x000000d5cad57221 */ /* 0x000fe20000010100 */
[----:B------:R-:W-:Y:S01]  /*1f20*/  FFMA.FTZ R211, R57, R211, R121 ;  /* 0x000000d339d37223 */ /* 0x000fe20000010079 */
[-C--:B------:R-:W-:Y:S02]  /*1f30*/  FMUL.FTZ R121, R91, R124.reuse ;  /* 0x0000007c5b797220 */ /* 0x080fe40000410000 */
[----:B------:R-:W-:Y:S01]  /*1f40*/  FMUL.FTZ R213, R180, R213 ;  /* 0x000000d5b4d57220 */ /* 0x000fe20000410000 */
[----:B------:R-:W-:-:S05]  /*1f50*/  FFMA.FTZ R215, R129, R124, R215 ;  /* 0x0000007c81d77223 */ /* 0x000fca00000100d7 */
[----:B------:R0:W-:Y:S01]  /*1f60*/  STL [R1+0x30], R215 ;  /* 0x000030d701007387 */ /* 0x0001e20000100800 */
[----:B------:R-:W-:-:S03]  /*1f70*/  FADD.FTZ R217, R130, R217 ;  /* 0x000000d982d97221 */ /* 0x000fc60000010000 */
[----:B0-----:R-:W4:Y:S04]  /*1f80*/  LDL.LU R215, [R1+0x70] ;  /* 0x0000700001d77983 */ /* 0x001f280000300800 */
[----:B------:R-:W4:Y:S04]  /*1f90*/  LDL.LU R221, [R1+0x60] ;  /* 0x0000600001dd7983 */ /* 0x000f280000300800 */
[----:B------:R-:W4:Y:S01]  /*1fa0*/  LDL.LU R218, [R1+0x84] ;  /* 0x0000840001da7983 */ /* 0x000f220000300800 */
[----:B------:R-:W-:-:S03]  /*1fb0*/  SHF.L.U32 R124, R126, 0x10, RZ ;  /* 0x000000107e7c7819 */ /* 0x000fc600000006ff */
[----:B------:R0:W-:Y:S04]  /*1fc0*/  STL [R1+0x48], R217 ;  /* 0x000048d901007387 */ /* 0x0001e80000100800 */
[----:B0-----:R-:W4:Y:S04]  /*1fd0*/  LDL.LU R217, [R1+0xa0] ;  /* 0x0000a00001d97983 */ /* 0x001f280000300800 */
[----:B------:R-:W4:Y:S04]  /*1fe0*/  LDL.LU R125, [R1+0x94] ;  /* 0x00009400017d7983 */ /* 0x000f280000300800 */
[----:B------:R-:W4:Y:S01]  /*1ff0*/  LDL.LU R226, [R1+0x8c] ;  /* 0x00008c0001e27983 */ /* 0x000f220000300800 */
[----:B------:R-:W-:-:S04]  /*2000*/  PRMT R131, R131, 0x7632, R131 ;  /* 0x0000763283837816 */ /* 0x000fc80000000083 */
[----:B------:R-:W-:Y:S02]  /*2010*/  SHF.L.U32 R131, R131, 0x10, RZ ;  /* 0x0000001083837819 */ /* 0x000fe400000006ff */
[----:B------:R-:W-:Y:S01]  /*2020*/  PRMT R122, R127, 0x7632, R122 ;  /* 0x000076327f7a7816 */ /* 0x000fe2000000007a */
[----:B--2---:R-:W-:Y:S01]  /*2030*/  FADD.FTZ R220, R124, R220 ;  /* 0x000000dc7cdc7221 */ /* 0x004fe20000010000 */
[----:B---3--:R-:W-:-:S05]  /*2040*/  FFMA.FTZ R219, R213, R124, R219 ;  /* 0x0000007cd5db7223 */ /* 0x008fca00000100db */
[----:B------:R0:W-:Y:S04]  /*2050*/  STL [R1+0x58], R219 ;  /* 0x000058db01007387 */ /* 0x0001e80000100800 */
[----:B------:R1:W-:Y:S04]  /*2060*/  STL [R1+0x68], R220 ;  /* 0x000068dc01007387 */ /* 0x0003e80000100800 */
[----:B0-----:R-:W2:Y:S04]  /*2070*/  LDL.LU R219, [R1+0x7c] ;  /* 0x00007c0001db7983 */ /* 0x001ea80000300800 */
[----:B------:R-:W3:Y:S04]  /*2080*/  LDL.LU R222, [R1+0xa4] ;  /* 0x0000a40001de7983 */ /* 0x000ee80000300800 */
[----:B-1----:R-:W3:Y:S01]  /*2090*/  LDL.LU R220, [R1+0x98] ;  /* 0x0000980001dc7983 */ /* 0x002ee20000300800 */
[----:B----4-:R-:W-:-:S05]  /*20a0*/  FADD.FTZ R216, R131, R216 ;  /* 0x000000d883d87221 */ /* 0x010fca0000010000 */
[----:B------:R0:W-:Y:S04]  /*20b0*/  STL [R1+0x50], R216 ;  /* 0x000050d801007387 */ /* 0x0001e80000100800 */
[----:B------:R-:W4:Y:S04]  /*20c0*/  LDL.LU R127, [R1+0xc0] ;  /* 0x0000c000017f7983 */ /* 0x000f280000300800 */
[----:B------:R-:W4:Y:S01]  /*20d0*/  LDL.LU R126, [R1+0xb4] ;  /* 0x0000b400017e7983 */ /* 0x000f220000300800 */
[-C--:B------:R-:W-:Y:S01]  /*20e0*/  FFMA.FTZ R203, R129, R128.reuse, R203 ;  /* 0x0000008081cb7223 */ /* 0x080fe200000100cb */
[----:B------:R-:W-:-:S02]  /*20f0*/  FFMA.FTZ R128, R59, R128, R121 ;  /* 0x000000803b807223 */ /* 0x000fc40000010079 */
[----:B------:R-:W1:Y:S01]  /*2100*/  @P0 LDC.64 R120, c[0x0][0x2c8] ;  /* 0x0000b200ff780b82 */ /* 0x000e620000000a00 */
[----:B------:R-:W-:-:S05]  /*2110*/  PRMT R214, R123, 0x7632, R214 ;  /* 0x000076327bd67816 */ /* 0x000fca00000000d6 */
[----:B------:R-:W-:Y:S01]  /*2120*/  IMAD.U32 R214, R214, 0x10000, RZ ;  /* 0x00010000d6d67824 */ /* 0x000fe200078e00ff */
[----:B------:R-:W-:-:S03]  /*2130*/  SHF.L.U32 R122, R122, 0x10, RZ ;  /* 0x000000107a7a7819 */ /* 0x000fc600000006ff */
[----:B------:R-:W-:Y:S01]  /*2140*/  FADD.FTZ R214, -R202, R214 ;  /* 0x000000d6cad67221 */ /* 0x000fe20000010100 */
[----:B------:R-:W-:Y:S01]  /*2150*/  FMUL.FTZ R123, R93, R124 ;  /* 0x0000007c5d7b7220 */ /* 0x000fe20000410000 */
[----:B0-----:R-:W-:Y:S02]  /*2160*/  SHF.L.U32 R216, R132, 0x10, RZ ;  /* 0x0000001084d87819 */ /* 0x001fe400000006ff */
[----:B------:R-:W-:Y:S01]  /*2170*/  FMUL.FTZ R214, R180, R214 ;  /* 0x000000d6b4d67220 */ /* 0x000fe20000410000 */
[-C--:B------:R-:W-:Y:S01]  /*2180*/  FFMA.FTZ R205, R213, R130.reuse, R205 ;  /* 0x00000082d5cd7223 */ /* 0x080fe200000100cd */
[----:B------:R-:W-:Y:S01]  /*2190*/  FFMA.FTZ R130, R61, R130, R123 ;  /* 0x000000823d827223 */ /* 0x000fe2000001007b */
[----:B------:R-:W-:-:S04]  /*21a0*/  IMAD.U32 R123, R112, 0x10000, RZ ;  /* 0x00010000707b7824 */ /* 0x000fc800078e00ff */
[----:B------:R-:W-:Y:S01]  /*21b0*/  FADD.FTZ R123, -R202, R123 ;  /* 0x0000007bca7b7221 */ /* 0x000fe20000010100 */
[----:B-1----:R-:W-:-:S05]  /*21c0*/  @P0 IMAD.WIDE.U32 R120, R178, 0x10, R120 ;  /* 0x00000010b2780825 */ /* 0x002fca00078e0078 */
[----:B------:R0:W5:Y:S01]  /*21d0*/  @P0 LDG.E.128 R32, desc[UR6][R120.64] ;  /* 0x0000000678200981 */ /* 0x000162000c1e1d00 */
[-C--:B------:R-:W-:Y:S01]  /*21e0*/  FMUL.FTZ R124, R95, R122.reuse ;  /* 0x0000007a5f7c7220 */ /* 0x080fe20000410000 */
[----:B0-----:R-:W-:Y:S01]  /*21f0*/  SHF.L.U32 R120, R136, 0x10, RZ ;  /* 0x0000001088787819 */ /* 0x001fe200000006ff */
[----:B------:R-:W-:Y:S01]  /*2200*/  FADD.FTZ R215, R122, R215 ;  /* 0x000000d77ad77221 */ /* 0x000fe20000010000 */
[----:B------:R-:W-:-:S04]  /*2210*/  FFMA.FTZ R221, R214, R122, R221 ;  /* 0x0000007ad6dd7223 */ /* 0x000fc800000100dd */
[----:B------:R0:W-:Y:S01]  /*2220*/  STL [R1+0x70], R215 ;  /* 0x000070d701007387 */ /* 0x0001e20000100800 */
[----:B------:R-:W-:-:S03]  /*2230*/  FADD.FTZ R218, R216, R218 ;  /* 0x000000dad8da7221 */ /* 0x000fc60000010000 */
[----:B------:R1:W-:Y:S04]  /*2240*/  STL [R1+0x60], R221 ;  /* 0x000060dd01007387 */ /* 0x0003e80000100800 */
[----:B------:R1:W-:Y:S01]  /*2250*/  STL [R1+0x84], R218 ;  /* 0x000084da01007387 */ /* 0x0003e20000100800 */
[----:B0-----:R-:W-:-:S03]  /*2260*/  FMUL.FTZ R215, R180, R123 ;  /* 0x0000007bb4d77220 */ /* 0x001fc60000410000 */
[----:B-1----:R-:W4:Y:S01]  /*2270*/  LDL.LU R221, [R1+0xd4] ;  /* 0x0000d40001dd7983 */ /* 0x002f220000300800 */
[----:B------:R-:W-:Y:S02]  /*2280*/  IMAD.U32 R121, R113, 0x10000, RZ ;  /* 0x0001000071797824 */ /* 0x000fe400078e00ff */
[----:B------:R-:W-:Y:S01]  /*2290*/  FADD.FTZ R217, R120, R217 ;  /* 0x000000d978d97221 */ /* 0x000fe20000010000 */
[-C--:B------:R-:W-:Y:S01]  /*22a0*/  FFMA.FTZ R125, R215, R120.reuse, R125 ;  /* 0x00000078d77d7223 */ /* 0x080fe2000001007d */
[----:B------:R-:W-:Y:S01]  /*22b0*/  FADD.FTZ R121, -R202, R121 ;  /* 0x00000079ca797221 */ /* 0x000fe20000010100 */
[----:B------:R-:W-:Y:S01]  /*22c0*/  SHF.L.U32 R218, R133, 0x10, RZ ;  /* 0x0000001085da7819 */ /* 0x000fe200000006ff */
[----:B------:R-:W-:Y:S02]  /*22d0*/  FMUL.FTZ R122, R96, R120 ;  /* 0x00000078607a7220 */ /* 0x000fe40000410000 */
[----:B------:R0:W-:Y:S01]  /*22e0*/  STL [R1+0x94], R125 ;  /* 0x0000947d01007387 */ /* 0x0001e20000100800 */
[----:B------:R-:W-:Y:S01]  /*22f0*/  FFMA.FTZ R223, R214, R131, R223 ;  /* 0x00000083d6df7223 */ /* 0x000fe200000100df */
[----:B------:R-:W-:-:S02]  /*2300*/  SHF.L.U32 R120, R137, 0x10, RZ ;  /* 0x0000001089787819 */ /* 0x000fc400000006ff */
[----:B------:R1:W-:Y:S01]  /*2310*/  STL [R1+0xa0], R217 ;  /* 0x0000a0d901007387 */ /* 0x0003e20000100800 */
[----:B------:R-:W-:Y:S01]  /*2320*/  FFMA.FTZ R131, R63, R131, R124 ;  /* 0x000000833f837223 */ /* 0x000fe2000001007c */
[----:B------:R-:W-:Y:S02]  /*2330*/  FADD.FTZ R226, R218, R226 ;  /* 0x000000e2dae27221 */ /* 0x000fe40000010000 */
[----:B0-----:R-:W4:Y:S01]  /*2340*/  LDL.LU R125, [R1+0xcc] ;  /* 0x0000cc00017d7983 */ /* 0x001f220000300800 */
[----:B-1----:R-:W-:-:S03]  /*2350*/  FMUL.FTZ R217, R180, R121 ;  /* 0x00000079b4d97220 */ /* 0x002fc60000410000 */
[----:B------:R-:W4:Y:S01]  /*2360*/  LDL.LU R124, [R1+0xc4] ;  /* 0x0000c400017c7983 */ /* 0x000f220000300800 */
[----:B------:R-:W-:-:S03]  /*2370*/  FFMA.FTZ R229, R215, R216, R229 ;  /* 0x000000d8d7e57223 */ /* 0x000fc600000100e5 */
[----:B------:R-:W4:Y:S01]  /*2380*/  LDL.LU R123, [R1+0xb8] ;  /* 0x0000b800017b7983 */ /* 0x000f220000300800 */
[----:B------:R-:W-:-:S03]  /*2390*/  FFMA.FTZ R216, R64, R216, R122 ;  /* 0x000000d840d87223 */ /* 0x000fc6000001007a */
[----:B------:R-:W-:Y:S01]  /*23a0*/  STL [R1+0x8c], R226 ;  /* 0x00008ce201007387 */ /* 0x000fe20000100800 */
[----:B--2---:R-:W-:Y:S01]  /*23b0*/  FFMA.FTZ R219, R217, R218, R219 ;  /* 0x000000dad9db7223 */ /* 0x004fe200000100db */
[----:B---3--:R-:W-:-:S04]  /*23c0*/  FADD.FTZ R222, R120, R222 ;  /* 0x000000de78de7221 */ /* 0x008fc80000010000 */
[----:B------:R0:W-:Y:S01]  /*23d0*/  STL [R1+0x7c], R219 ;  /* 0x00007cdb01007387 */ /* 0x0001e20000100800 */
[----:B------:R-:W-:-:S03]  /*23e0*/  FFMA.FTZ R220, R217, R120, R220 ;  /* 0x00000078d9dc7223 */ /* 0x000fc600000100dc */
[----:B------:R-:W2:Y:S04]  /*23f0*/  LDL.LU R122, [R1+0xdc] ;  /* 0x0000dc00017a7983 */ /* 0x000ea80000300800 */
[----:B------:R-:W-:Y:S01]  /*2400*/  STL [R1+0xa4], R222 ;  /* 0x0000a4de01007387 */ /* 0x000fe20000100800 */
[----:B0-----:R-:W-:-:S03]  /*2410*/  IMAD.U32 R219, R114, 0x10000, RZ ;  /* 0x0001000072db7824 */ /* 0x001fc600078e00ff */
[----:B------:R0:W-:Y:S04]  /*2420*/  STL [R1+0x98], R220 ;  /* 0x000098dc01007387 */ /* 0x0001e80000100800 */
[----:B------:R-:W3:Y:S01]  /*2430*/  LDL.LU R227, [R1+0xd8] ;  /* 0x0000d80001e37983 */ /* 0x000ee20000300800 */
[----:B------:R-:W-:-:S03]  /*2440*/  FADD.FTZ R219, -R202, R219 ;  /* 0x000000dbcadb7221 */ /* 0x000fc60000010100 */
[----:B------:R-:W3:Y:S01]  /*2450*/  LDL.LU R226, [R1+0x80] ;  /* 0x0000800001e27983 */ /* 0x000ee20000300800 */
[----:B0-----:R-:W-:Y:S01]  /*2460*/  SHF.L.U32 R220, R134, 0x10, RZ ;  /* 0x0000001086dc7819 */ /* 0x001fe200000006ff */
[----:B------:R-:W-:-:S04]  /*2470*/  FMUL.FTZ R219, R180, R219 ;  /* 0x000000dbb4db7220 */ /* 0x000fc80000410000 */
[----:B----4-:R-:W-:Y:S01]  /*2480*/  FADD.FTZ R127, R220, R127 ;  /* 0x0000007fdc7f7221 */ /* 0x010fe20000010000 */
[----:B------:R-:W-:-:S04]  /*2490*/  FFMA.FTZ R126, R219, R220, R126 ;  /* 0x000000dcdb7e7223 */ /* 0x000fc8000001007e */
[----:B------:R0:W-:Y:S04]  /*24a0*/  STL [R1+0xc0], R127 ;  /* 0x0000c07f01007387 */ /* 0x0001e80000100800 */
[----:B0-----:R-:W4:Y:S04]  /*24b0*/  LDL.LU R127, [R1+0x9c] ;  /* 0x00009c00017f7983 */ /* 0x001f280000300800 */
[----:B------:R0:W-:Y:S04]  /*24c0*/  STL [R1+0xb4], R126 ;  /* 0x0000b47e01007387 */ /* 0x0001e80000100800 */
[----:B0-----:R-:W4:Y:S01]  /*24d0*/  LDL.LU R126, [R1+0x90] ;  /* 0x00009000017e7983 */ /* 0x001f220000300800 */
[----:B------:R-:W-:Y:S01]  /*24e0*/  FMUL.FTZ R121, R98, R120 ;  /* 0x0000007862797220 */ /* 0x000fe20000410000 */
[----:B------:R-:W-:-:S02]  /*24f0*/  SHF.L.U32 R120, R138, 0x10, RZ ;  /* 0x000000108a787819 */ /* 0x000fc400000006ff */
[----:B------:R-:W-:Y:S01]  /*2500*/  SHF.L.U32 R222, R135, 0x10, RZ ;  /* 0x0000001087de7819 */ /* 0x000fe200000006ff */
[----:B------:R-:W-:Y:S02]  /*2510*/  FFMA.FTZ R218, R66, R218, R121 ;  /* 0x000000da42da7223 */ /* 0x000fe40000010079 */
[----:B------:R-:W-:-:S04]  /*2520*/  FMUL.FTZ R121, R100, R120 ;  /* 0x0000007864797220 */ /* 0x000fc80000410000 */
[----:B------:R-:W-:Y:S01]  /*2530*/  FFMA.FTZ R220, R68, R220, R121 ;  /* 0x000000dc44dc7223 */ /* 0x000fe20000010079 */
[----:B------:R-:W-:-:S05]  /*2540*/  FADD.FTZ R221, R120, R221 ;  /* 0x000000dd78dd7221 */ /* 0x000fca0000010000 */
[----:B------:R0:W-:Y:S02]  /*2550*/  STL [R1+0xd4], R221 ;  /* 0x0000d4dd01007387 */ /* 0x0001e40000100800 */
[----:B0-----:R-:W-:-:S04]  /*2560*/  IMAD.U32 R221, R115, 0x10000, RZ ;  /* 0x0001000073dd7824 */ /* 0x001fc800078e00ff */
[----:B------:R-:W-:Y:S01]  /*2570*/  FADD.FTZ R221, -R202, R221 ;  /* 0x000000ddcadd7221 */ /* 0x000fe20000010100 */
[----:B------:R-:W-:-:S03]  /*2580*/  FFMA.FTZ R125, R219, R120, R125 ;  /* 0x00000078db7d7223 */ /* 0x000fc6000001007d */
[----:B------:R-:W-:Y:S01]  /*2590*/  FMUL.FTZ R221, R180, R221 ;  /* 0x000000ddb4dd7220 */ /* 0x000fe20000410000 */
[----:B------:R-:W-:Y:S01]  /*25a0*/  FADD.FTZ R124, R222, R124 ;  /* 0x0000007cde7c7221 */ /* 0x000fe20000010000 */
[----:B------:R0:W-:Y:S01]  /*25b0*/  STL [R1+0xcc], R125 ;  /* 0x0000cc7d01007387 */ /* 0x0001e20000100800 */
[----:B------:R-:W-:Y:S01]  /*25c0*/  SHF.L.U32 R120, R139, 0x10, RZ ;  /* 0x000000108b787819 */ /* 0x000fe200000006ff */
[----:B------:R-:W-:Y:S02]  /*25d0*/  FFMA.FTZ R123, R221, R222, R123 ;  /* 0x000000dedd7b7223 */ /* 0x000fe4000001007b */
[----:B0-----:R-:W4:Y:S04]  /*25e0*/  LDL.LU R125, [R1+0x88] ;  /* 0x00008800017d7983 */ /* 0x001f280000300800 */
[----:B------:R0:W-:Y:S01]  /*25f0*/  STL [R1+0xc4], R124 ;  /* 0x0000c47c01007387 */ /* 0x0001e20000100800 */
[----:B------:R-:W-:-:S03]  /*2600*/  FMUL.FTZ R121, R102, R120 ;  /* 0x0000007866797220 */ /* 0x000fc60000410000 */
[----:B0-----:R-:W4:Y:S04]  /*2610*/  LDL.LU R124, [R1+0x78] ;  /* 0x00007800017c7983 */ /* 0x001f280000300800 */
[----:B------:R0:W-:Y:S04]  /*2620*/  STL [R1+0xb8], R123 ;  /* 0x0000b87b01007387 */ /* 0x0001e80000100800 */
[----:B0-----:R-:W4:Y:S01]  /*2630*/  LDL.LU R123, [R1+0xac] ;  /* 0x0000ac00017b7983 */ /* 0x001f220000300800 */
[----:B--2---:R-:W-:Y:S01]  /*2640*/  FADD.FTZ R122, R120, R122 ;  /* 0x0000007a787a7221 */ /* 0x004fe20000010000 */
[----:B---3--:R-:W-:Y:S01]  /*2650*/  FFMA.FTZ R227, R221, R120, R227 ;  /* 0x00000078dde37223 */ /* 0x008fe200000100e3 */
[----:B------:R-:W-:-:S02]  /*2660*/  PRMT R120, R112, 0x7632, R120 ;  /* 0x0000763270787816 */ /* 0x000fc40000000078 */
[----:B------:R-:W-:Y:S02]  /*2670*/  PRMT R112, R136, 0x7632, R112 ;  /* 0x0000763288707816 */ /* 0x000fe40000000070 */
[----:B------:R-:W-:Y:S01]  /*2680*/  PRMT R136, R132, 0x7632, R136 ;  /* 0x0000763284887816 */ /* 0x000fe20000000088 */
[----:B------:R-:W-:Y:S01]  /*2690*/  IMAD.U32 R120, R120, 0x10000, RZ ;  /* 0x0001000078787824 */ /* 0x000fe200078e00ff */
[----:B------:R-:W-:Y:S02]  /*26a0*/  SHF.L.U32 R112, R112, 0x10, RZ ;  /* 0x0000001070707819 */ /* 0x000fe400000006ff */
[----:B------:R-:W-:Y:S01]  /*26b0*/  SHF.L.U32 R136, R136, 0x10, RZ ;  /* 0x0000001088887819 */ /* 0x000fe200000006ff */
[----:B------:R-:W-:Y:S01]  /*26c0*/  FADD.FTZ R120, -R202, R120 ;  /* 0x00000078ca787221 */ /* 0x000fe20000010100 */
[----:B------:R0:W-:Y:S03]  /*26d0*/  STL [R1+0xdc], R122 ;  /* 0x0000dc7a01007387 */ /* 0x0001e60000100800 */
[----:B------:R-:W-:Y:S01]  /*26e0*/  FMUL.FTZ R132, R180, R120 ;  /* 0x00000078b4847220 */ /* 0x000fe20000410000 */
[----:B------:R-:W-:Y:S01]  /*26f0*/  FADD.FTZ R226, R136, R226 ;  /* 0x000000e288e27221 */ /* 0x000fe20000010000 */
[----:B0-----:R-:W2:Y:S01]  /*2700*/  LDL.LU R122, [R1+0xa8] ;  /* 0x0000a800017a7983 */ /* 0x001ea20000300800 */
[----:B----4-:R-:W-:-:S03]  /*2710*/  FADD.FTZ R127, R112, R127 ;  /* 0x0000007f707f7221 */ /* 0x010fc60000010000 */
[----:B------:R-:W-:Y:S04]  /*2720*/  STL [R1+0xd8], R227 ;  /* 0x0000d8e301007387 */ /* 0x000fe80000100800 */
[----:B------:R0:W-:Y:S04]  /*2730*/  STL [R1+0x80], R226 ;  /* 0x000080e201007387 */ /* 0x0001e80000100800 */
[----:B------:R-:W-:Y:S01]  /*2740*/  STL [R1+0x9c], R127 ;  /* 0x00009c7f01007387 */ /* 0x000fe20000100800 */
[----:B------:R-:W-:-:S05]  /*2750*/  FFMA.FTZ R126, R132, R112, R126 ;  /* 0x00000070847e7223 */ /* 0x000fca000001007e */
[----:B------:R-:W-:Y:S04]  /*2760*/  STL [R1+0x90], R126 ;  /* 0x0000907e01007387 */ /* 0x000fe80000100800 */
[----:B0-----:R-:W3:Y:S01]  /*2770*/  LDL.LU R226, [R1+0xbc] ;  /* 0x0000bc0001e27983 */ /* 0x001ee20000300800 */
[----:B------:R-:W-:Y:S01]  /*2780*/  PRMT R113, R113, 0x7632, R113 ;  /* 0x0000763271717816 */ /* 0x000fe20000000071 */
[----:B------:R-:W-:Y:S01]  /*2790*/  FMUL.FTZ R120, R97, R112 ;  /* 0x0000007061787220 */ /* 0x000fe20000410000 */
[----:B------:R-:W-:-:S03]  /*27a0*/  PRMT R112, R137, 0x7632, R112 ;  /* 0x0000763289707816 */ /* 0x000fc60000000070 */
[----:B------:R-:W-:Y:S01]  /*27b0*/  IMAD.U32 R113, R113, 0x10000, RZ ;  /* 0x0001000071717824 */ /* 0x000fe200078e00ff */
[----:B------:R-:W-:-:S03]  /*27c0*/  PRMT R137, R133, 0x7632, R137 ;  /* 0x0000763285897816 */ /* 0x000fc60000000089 */
[----:B------:R-:W-:Y:S01]  /*27d0*/  FADD.FTZ R113, -R202, R113 ;  /* 0x00000071ca717221 */ /* 0x000fe20000010100 */
[----:B------:R-:W-:-:S03]  /*27e0*/  SHF.L.U32 R137, R137, 0x10, RZ ;  /* 0x0000001089897819 */ /* 0x000fc600000006ff */
[----:B------:R-:W-:Y:S01]  /*27f0*/  FMUL.FTZ R133, R180, R113 ;  /* 0x00000071b4857220 */ /* 0x000fe20000410000 */
[----:B------:R-:W-:Y:S02]  /*2800*/  SHF.L.U32 R112, R112, 0x10, RZ ;  /* 0x0000001070707819 */ /* 0x000fe400000006ff */
[----:B------:R-:W-:-:S04]  /*2810*/  PRMT R134, R134, 0x7632, R134 ;  /* 0x0000763286867816 */ /* 0x000fc80000000086 */
[----:B------:R-:W-:Y:S01]  /*2820*/  SHF.L.U32 R134, R134, 0x10, RZ ;  /* 0x0000001086867819 */ /* 0x000fe200000006ff */
[----:B------:R-:W-:Y:S02]  /*2830*/  FFMA.FTZ R250, R198, R154, R250 ;  /* 0x0000009ac6fa7223 */ /* 0x000fe400000100fa */
[----:B------:R-:W4:Y:S01]  /*2840*/  LDG.E.128 R152, desc[UR6][R152.64] ;  /* 0x0000000698987981 */ /* 0x000f22000c1e1d00 */
[----:B------:R-:W-:-:S05]  /*2850*/  FADD.FTZ R125, R137, R125 ;  /* 0x0000007d897d7221 */ /* 0x000fca0000010000 */
[----:B------:R-:W-:Y:S01]  /*2860*/  STL [R1+0x88], R125 ;  /* 0x0000887d01007387 */ /* 0x000fe20000100800 */
[----:B------:R-:W-:-:S05]  /*2870*/  FFMA.FTZ R124, R133, R137, R124 ;  /* 0x00000089857c7223 */ /* 0x000fca000001007c */
[----:B------:R-:W-:Y:S04]  /*2880*/  STL [R1+0x78], R124 ;  /* 0x0000787c01007387 */ /* 0x000fe80000100800 */
[----:B------:R-:W4:Y:S04]  /*2890*/  LDL.LU R240, [R1+0xb0] ;  /* 0x0000b00001f07983 */ /* 0x000f280000300800 */
[----:B------:R-:W4:Y:S01]  /*28a0*/  LDL.LU R236, [R1+0xd0] ;  /* 0x0000d00001ec7983 */ /* 0x000f220000300800 */
[----:B------:R-:W-:-:S05]  /*28b0*/  FADD.FTZ R123, R112, R123 ;  /* 0x0000007b707b7221 */ /* 0x000fca0000010000 */
[----:B------:R-:W-:Y:S04]  /*28c0*/  STL [R1+0xac], R123 ;  /* 0x0000ac7b01007387 */ /* 0x000fe80000100800 */
[----:B------:R-:W4:Y:S01]  /*28d0*/  LDL.LU R235, [R1+0xc8] ;  /* 0x0000c80001eb7983 */ /* 0x000f220000300800 */
[----:B--2---:R-:W-:-:S05]  /*28e0*/  FFMA.FTZ R122, R133, R112, R122 ;  /* 0x00000070857a7223 */ /* 0x004fca000001007a */
[----:B------:R-:W-:Y:S04]  /*28f0*/  STL [R1+0xa8], R122 ;  /* 0x0000a87a01007387 */ /* 0x000fe80000100800 */
[----:B------:R-:W2:Y:S04]  /*2900*/  LDL.LU R234, [R1+0xe4] ;  /* 0x0000e40001ea7983 */ /* 0x000ea80000300800 */
[----:B------:R-:W2:Y:S04]  /*2910*/  LDL.LU R228, [R1+0xe0] ;  /* 0x0000e00001e47983 */ /* 0x000ea80000300800 */
[----:B------:R-:W2:Y:S01]  /*2920*/  LDL.LU R227, [R1+0xec] ;  /* 0x0000ec0001e37983 */ /* 0x000ea20000300800 */
[----:B---3--:R-:W-:-:S05]  /*2930*/  FADD.FTZ R226, R134, R226 ;  /* 0x000000e286e27221 */ /* 0x008fca0000010000 */
[----:B------:R0:W-:Y:S04]  /*2940*/  STL [R1+0xbc], R226 ;  /* 0x0000bce201007387 */ /* 0x0001e80000100800 */
[----:B0-----:R-:W3:Y:S01]  /*2950*/  LDL.LU R226, [R1+0xe8] ;  /* 0x0000e80001e27983 */ /* 0x001ee20000300800 */
[----:B------:R-:W-:Y:S01]  /*2960*/  FFMA.FTZ R225, R132, R136, R225 ;  /* 0x0000008884e17223 */ /* 0x000fe200000100e1 */
[----:B------:R-:W-:Y:S01]  /*2970*/  FFMA.FTZ R222, R70, R222, R121 ;  /* 0x000000de46de7223 */ /* 0x000fe20000010079 */
        /* <DEDUP_REMOVED lines=10> */
[----:B------:R-:W-:Y:S01]  /*2a20*/  FMUL.FTZ R113, R99, R112 ;  /* 0x0000007063717220 */ /* 0x000fe20000410000 */
[----:B------:R-:W-:-:S03]  /*2a30*/  PRMT R112, R114, 0x7632, R112 ;  /* 0x0000763272707816 */ /* 0x000fc60000000070 */
[--C-:B------:R-:W-:Y:S02]  /*2a40*/  FFMA.FTZ R137, R67, R137, R113.reuse ;  /* 0x0000008943897223 */ /* 0x100fe40000010071 */
[----:B------:R-:W-:Y:S01]  /*2a50*/  IMAD.U32 R112, R112, 0x10000, RZ ;  /* 0x0001000070707824 */ /* 0x000fe200078e00ff */
[----:B------:R-:W-:-:S03]  /*2a60*/  PRMT R113, R138, 0x7632, R113 ;  /* 0x000076328a717816 */ /* 0x000fc60000000071 */
[----:B------:R-:W-:Y:S01]  /*2a70*/  FADD.FTZ R112, -R202, R112 ;  /* 0x00000070ca707221 */ /* 0x000fe20000010100 */
[----:B------:R-:W-:-:S03]  /*2a80*/  SHF.L.U32 R113, R113, 0x10, RZ ;  /* 0x0000001071717819 */ /* 0x000fc600000006ff */
[----:B------:R-:W-:Y:S02]  /*2a90*/  FMUL.FTZ R138, R180, R112 ;  /* 0x00000070b48a7220 */ /* 0x000fe40000410000 */
[----:B------:R-:W-:Y:S01]  /*2aa0*/  FMUL.FTZ R112, R101, R113 ;  /* 0x0000007165707220 */ /* 0x000fe20000410000 */
[----:B------:R-:W-:-:S04]  /*2ab0*/  PRMT R135, R135, 0x7632, R135 ;  /* 0x0000763287877816 */ /* 0x000fc80000000087 */
[----:B------:R-:W-:Y:S01]  /*2ac0*/  SHF.L.U32 R135, R135, 0x10, RZ ;  /* 0x0000001087877819 */ /* 0x000fe200000006ff */
[----:B----4-:R-:W-:Y:S01]  /*2ad0*/  FADD.FTZ R236, R113, R236 ;  /* 0x000000ec71ec7221 */ /* 0x010fe20000010000 */
[----:B------:R-:W-:Y:S01]  /*2ae0*/  FFMA.FTZ R235, R138, R113, R235 ;  /* 0x000000718aeb7223 */ /* 0x000fe200000100eb */
[----:B------:R-:W-:-:S05]  /*2af0*/  PRMT R113, R115, 0x7632, R113 ;  /* 0x0000763273717816 */ /* 0x000fca0000000071 */
[----:B------:R-:W-:Y:S02]  /*2b00*/  IMAD.U32 R113, R113, 0x10000, RZ ;  /* 0x0001000071717824 */ /* 0x000fe400078e00ff */
[-C--:B------:R-:W-:Y:S01]  /*2b10*/  FFMA.FTZ R240, R138, R134.reuse, R240 ;  /* 0x000000868af07223 */ /* 0x080fe200000100f0 */
[--C-:B------:R-:W-:Y:S01]  /*2b20*/  FFMA.FTZ R134, R69, R134, R112.reuse ;  /* 0x0000008645867223 */ /* 0x100fe20000010070 */
[----:B------:R-:W-:Y:S01]  /*2b30*/  FADD.FTZ R113, -R202, R113 ;  /* 0x00000071ca717221 */ /* 0x000fe20000010100 */
[----:B------:R-:W-:-:S03]  /*2b40*/  PRMT R112, R139, 0x7632, R112 ;  /* 0x000076328b707816 */ /* 0x000fc60000000070 */
[----:B------:R-:W-:Y:S01]  /*2b50*/  FMUL.FTZ R139, R180, R113 ;  /* 0x00000071b48b7220 */ /* 0x000fe20000410000 */
[----:B------:R-:W-:Y:S01]  /*2b60*/  STL [R1+0xb0], R240 ;  /* 0x0000b0f001007387 */ /* 0x000fe20000100800 */
[----:B------:R-:W-:-:S03]  /*2b70*/  SHF.L.U32 R112, R112, 0x10, RZ ;  /* 0x0000001070707819 */ /* 0x000fc600000006ff */
[----:B------:R-:W-:Y:S04]  /*2b80*/  STL [R1+0xd0], R236 ;  /* 0x0000d0ec01007387 */ /* 0x000fe80000100800 */
[----:B------:R-:W-:Y:S01]  /*2b90*/  STL [R1+0xc8], R235 ;  /* 0x0000c8eb01007387 */ /* 0x000fe20000100800 */
[----:B------:R-:W-:Y:S01]  /*2ba0*/  FMUL.FTZ R113, R103, R112 ;  /* 0x0000007067717220 */ /* 0x000fe20000410000 */
[----:B------:R-:W-:Y:S02]  /*2bb0*/  PRMT R115, R144, 0x7632, R115 ;  /* 0x0000763290737816 */ /* 0x000fe40000000073 */
[----:B------:R-:W-:Y:S02]  /*2bc0*/  PRMT R114, R145, 0x7632, R114 ;  /* 0x0000763291727816 */ /* 0x000fe40000000072 */
[----:B------:R-:W-:-:S02]  /*2bd0*/  SHF.L.U32 R115, R115, 0x10, RZ ;  /* 0x0000001073737819 */ /* 0x000fc400000006ff */
[----:B------:R-:W-:-:S03]  /*2be0*/  SHF.L.U32 R114, R114, 0x10, RZ ;  /* 0x0000001072727819 */ /* 0x000fc600000006ff */
[C---:B------:R-:W-:Y:S02]  /*2bf0*/  FADD.FTZ R115, -R202.reuse, R115 ;  /* 0x00000073ca737221 */ /* 0x040fe40000010100 */
[----:B------:R-:W-:Y:S01]  /*2c00*/  FADD.FTZ R114, -R202, R114 ;  /* 0x00000072ca727221 */ /* 0x000fe20000010100 */
[----:B--2---:R-:W-:Y:S01]  /*2c10*/  FADD.FTZ R234, R135, R234 ;  /* 0x000000ea87ea7221 */ /* 0x004fe20000010000 */
[----:B------:R-:W-:-:S04]  /*2c20*/  FFMA.FTZ R228, R139, R135, R228 ;  /* 0x000000878be47223 */ /* 0x000fc800000100e4 */
[----:B------:R-:W-:Y:S01]  /*2c30*/  STL [R1+0xe4], R234 ;  /* 0x0000e4ea01007387 */ /* 0x000fe20000100800 */
[----:B------:R-:W-:-:S03]  /*2c40*/  FADD.FTZ R227, R112, R227 ;  /* 0x000000e370e37221 */ /* 0x000fc60000010000 */
[----:B------:R0:W-:Y:S01]  /*2c50*/  STL [R1+0xe0], R228 ;  /* 0x0000e0e401007387 */ /* 0x0001e20000100800 */
[--C-:B------:R-:W-:Y:S01]  /*2c60*/  FFMA.FTZ R135, R71, R135, R113.reuse ;  /* 0x0000008747877223 */ /* 0x100fe20000010071 */
[----:B------:R-:W-:Y:S02]  /*2c70*/  PRMT R113, R146, 0x7632, R113 ;  /* 0x0000763292717816 */ /* 0x000fe40000000071 */
[----:B------:R1:W-:Y:S01]  /*2c80*/  STL [R1+0xec], R227 ;  /* 0x0000ece301007387 */ /* 0x0003e20000100800 */
[----:B0-----:R-:W-:Y:S01]  /*2c90*/  IMAD.U32 R228, R144, 0x10000, RZ ;  /* 0x0001000090e47824 */ /* 0x001fe200078e00ff */
[----:B------:R-:W-:-:S03]  /*2ca0*/  SHF.L.U32 R146, R146, 0x10, RZ ;  /* 0x0000001092927819 */ /* 0x000fc600000006ff */
[----:B------:R-:W-:Y:S01]  /*2cb0*/  FADD.FTZ R228, -R202, R228 ;  /* 0x000000e4cae47221 */ /* 0x000fe20000010100 */
[----:B------:R-:W-:-:S03]  /*2cc0*/  SHF.L.U32 R144, R148, 0x10, RZ ;  /* 0x0000001094907819 */ /* 0x000fc600000006ff */
[----:B------:R-:W-:Y:S01]  /*2cd0*/  FMUL.FTZ R228, R180, R228 ;  /* 0x000000e4b4e47220 */ /* 0x000fe20000410000 */
[----:B---3--:R-:W-:Y:S01]  /*2ce0*/  FFMA.FTZ R226, R139, R112, R226 ;  /* 0x000000708be27223 */ /* 0x008fe200000100e2 */
[----:B------:R-:W-:-:S04]  /*2cf0*/  PRMT R112, R147, 0x7632, R112 ;  /* 0x0000763293707816 */ /* 0x000fc80000000070 */
[----:B------:R0:W-:Y:S01]  /*2d00*/  STL [R1+0xe8], R226 ;  /* 0x0000e8e201007387 */ /* 0x0001e20000100800 */
[----:B------:R-:W-:Y:S01]  /*2d10*/  SHF.L.U32 R112, R112, 0x10, RZ ;  /* 0x0000001070707819 */ /* 0x000fe200000006ff */
[----:B------:R-:W-:Y:S02]  /*2d20*/  IMAD.U32 R113, R113, 0x10000, RZ ;  /* 0x0001000071717824 */ /* 0x000fe400078e00ff */
[----:B------:R-:W-:Y:S01]  /*2d30*/  FADD.FTZ R18, R144, R18 ;  /* 0x0000001290127221 */ /* 0x000fe20000010000 */
[----:B-1----:R-:W-:Y:S02]  /*2d40*/  IMAD.U32 R227, R152, 0x10000, RZ ;  /* 0x0001000098e37824 */ /* 0x002fe400078e00ff */
[-C--:B------:R-:W-:Y:S01]  /*2d50*/  FFMA.FTZ R19, R228, R144.reuse, R19 ;  /* 0x00000090e4137223 */ /* 0x080fe20000010013 */
[----:B0-----:R-:W-:Y:S01]  /*2d60*/  SHF.L.U32 R226, R145, 0x10, RZ ;  /* 0x0000001091e27819 */ /* 0x001fe200000006ff */
[----:B------:R-:W-:Y:S02]  /*2d70*/  IMAD.U32 R145, R147, 0x10000, RZ ;  /* 0x0001000093917824 */ /* 0x000fe400078e00ff */
[----:B------:R-:W-:Y:S01]  /*2d80*/  FADD.FTZ R147, -R202, R146 ;  /* 0x00000092ca937221 */ /* 0x000fe20000010100 */
[----:B------:R-:W-:Y:S01]  /*2d90*/  FMUL.FTZ R146, R104, R144 ;  /* 0x0000009068927220 */ /* 0x000fe20000410000 */
[----:B------:R-:W-:Y:S01]  /*2da0*/  SHF.L.U32 R144, R149, 0x10, RZ ;  /* 0x0000001095907819 */ /* 0x000fe200000006ff */
[C---:B------:R-:W-:Y:S01]  /*2db0*/  FADD.FTZ R226, -R202.reuse, R226 ;  /* 0x000000e2cae27221 */ /* 0x040fe20000010100 */
[C---:B------:R-:W-:Y:S01]  /*2dc0*/  FADD.FTZ R145, -R202.reuse, R145 ;  /* 0x00000091ca917221 */ /* 0x040fe20000010100 */
[C---:B------:R-:W-:Y:S01]  /*2dd0*/  FADD.FTZ R113, -R202.reuse, R113 ;  /* 0x00000071ca717221 */ /* 0x040fe20000010100 */
[----:B------:R-:W-:Y:S01]  /*2de0*/  FADD.FTZ R112, -R202, R112 ;  /* 0x00000070ca707221 */ /* 0x000fe20000010100 */
[----:B------:R-:W-:Y:S01]  /*2df0*/  FADD.FTZ R17, R227, R17 ;  /* 0x00000011e3117221 */ /* 0x000fe20000010000 */
[-C--:B------:R-:W-:Y:S01]  /*2e00*/  FFMA.FTZ R16, R228, R227.reuse, R16 ;  /* 0x000000e3e4107223 */ /* 0x080fe20000010010 */
[----:B------:R-:W-:Y:S01]  /*2e10*/  SHF.L.U32 R202, R153, 0x10, RZ ;  /* 0x0000001099ca7819 */ /* 0x000fe200000006ff */
[----:B------:R-:W-:Y:S01]  /*2e20*/  FMUL.FTZ R226, R180, R226 ;  /* 0x000000e2b4e27220 */ /* 0x000fe20000410000 */
[----:B------:R-:W-:Y:S01]  /*2e30*/  FFMA.FTZ R227, R72, R227, R146 ;  /* 0x000000e348e37223 */ /* 0x000fe20000010092 */
[-C--:B------:R-:W-:Y:S01]  /*2e40*/  FMUL.FTZ R146, R106, R144.reuse ;  /* 0x000000906a927220 */ /* 0x080fe20000410000 */
[----:B------:R-:W-:Y:S01]  /*2e50*/  FADD.FTZ R23, R144, R23 ;  /* 0x0000001790177221 */ /* 0x000fe20000010000 */
[----:B------:R-:W-:Y:S01]  /*2e60*/  FFMA.FTZ R24, R226, R144, R24 ;  /* 0x00000090e2187223 */ /* 0x000fe20000010018 */
[----:B------:R-:W-:Y:S01]  /*2e70*/  FADD.FTZ R22, R202, R22 ;  /* 0x00000016ca167221 */ /* 0x000fe20000010000 */
[----:B------:R-:W-:Y:S01]  /*2e80*/  FFMA.FTZ R21, R226, R202, R21 ;  /* 0x000000cae2157223 */ /* 0x000fe20000010015 */
[----:B------:R-:W-:-:S02]  /*2e90*/  IMAD.U32 R144, R150, 0x10000, RZ ;  /* 0x0001000096907824 */ /* 0x000fc400078e00ff */
        /* <DEDUP_REMOVED lines=22> */
[----:B------:R-:W-:-:S03]  /*3000*/  PRMT R153, R153, 0x7632, R153 ;  /* 0x0000763299997816 */ /* 0x000fc60000000099 */
[----:B------:R-:W-:Y:S01]  /*3010*/  IMAD.U32 R115, R115, 0x10000, RZ ;  /* 0x0001000073737824 */ /* 0x000fe200078e00ff */
[----:B------:R-:W-:Y:S01]  /*3020*/  SHF.L.U32 R153, R153, 0x10, RZ ;  /* 0x0000001099997819 */ /* 0x000fe200000006ff */
[----:B------:R-:W-:Y:S02]  /*3030*/  FMUL.FTZ R149, R180, R114 ;  /* 0x00000072b4957220 */ /* 0x000fe40000410000 */
        /* <DEDUP_REMOVED lines=13> */
[----:B------:R-:W-:Y:S01]  /*3110*/  PRMT R113, R151, 0x7632, R113 ;  /* 0x0000763297717816 */ /* 0x000fe20000000071 */
[----:B------:R-:W-:Y:S01]  /*3120*/  FADD.FTZ R28, R144, R28 ;  /* 0x0000001c901c7221 */ /* 0x000fe20000010000 */
[----:B------:R-:W-:Y:S01]  /*3130*/  FFMA.FTZ R29, R147, R144, R29 ;  /* 0x00000090931d7223 */ /* 0x000fe2000001001d */
[C---:B------:R-:W-:Y:S01]  /*3140*/  IMAD.U32 R144, R155.reuse, 0x10000, RZ ;  /* 0x000100009b907824 */ /* 0x040fe200078e00ff */
[----:B------:R-:W-:-:S02]  /*3150*/  PRMT R155, R155, 0x7632, R155 ;  /* 0x000076329b9b7816 */ /* 0x000fc4000000009b */
[----:B------:R-:W-:Y:S01]  /*3160*/  SHF.L.U32 R113, R113, 0x10, RZ ;  /* 0x0000001071717819 */ /* 0x000fe200000006ff */
[----:B------:R-:W-:Y:S01]  /*3170*/  FMUL.FTZ R151, R180, R112 ;  /* 0x00000070b4977220 */ /* 0x000fe20000410000 */
[----:B------:R-:W-:-:S03]  /*3180*/  SHF.L.U32 R155, R155, 0x10, RZ ;  /* 0x000000109b9b7819 */ /* 0x000fc600000006ff */
[----:B------:R-:W-:Y:S01]  /*3190*/  FMUL.FTZ R112, R111, R113 ;  /* 0x000000716f707220 */ /* 0x000fe20000410000 */
        /* <DEDUP_REMOVED lines=68> */
[----:B------:R-:W-:Y:S01]  /*35e0*/  VIADD R15, R15, UR12 ;  /* 0x0000000c0f0f7c36 */ /* 0x000fe20008000000 */
[----:B------:R-:W-:Y:S01]  /*35f0*/  UMOV UR4, 0xffffffff ;  /* 0xffffffff00047882 */ /* 0x000fe20000000000 */
        /* <DEDUP_REMOVED lines=31> */
.L_x_828:
[----:B-1----:R-:W-:Y:S01]  /*37f0*/  FADD.FTZ R112, R112, R236 ;  /* 0x000000ec70707221 */ /* 0x002fe20000010000 */
[----:B0-----:R-:W-:Y:S01]  /*3800*/  FADD.FTZ R113, R113, R114 ;  /* 0x0000007271717221 */ /* 0x001fe20000010000 */
[----:B------:R-:W-:Y:S01]  /*3810*/  LOP3.LUT P4, RZ, R201, 0xff, RZ, 0xc0, !PT ;  /* 0x000000ffc9ff7812 */ /* 0x000fe2000788c0ff */
[----:B------:R-:W-:-:S12]  /*3820*/  @P5 BRA `(.L_x_816) ;  /* 0x0000000000245947 */ /* 0x000fd80003800000 */
        /* <DEDUP_REMOVED lines=9> */
.L_x_816:
[----:B------:R-:W-:Y:S05]  /*38c0*/  WARPSYNC.ALL ;  /* 0x0000000000007948 */ /* 0x000fea0003800000 */
[----:B------:R-:W1:Y:S08]  /*38d0*/  S2UR UR5, SR_CgaCtaId ;  /* 0x00000000000579c3 */ /* 0x000e700000008800 */
[----:B------:R-:W-:Y:S01]  /*38e0*/  BAR.SYNC.DEFER_BLOCKING 0x0 ;  /* 0x0000000000007b1d */ /* 0x000fe20000010000 */
[----:B------:R-:W-:-:S04]  /*38f0*/  SHF.R.U32.HI R201, RZ, 0x5, R251 ;  /* 0x00000005ffc97819 */ /* 0x000fc800000116fb */
        /* <DEDUP_REMOVED lines=24> */
[----:B------:R-:W-:Y:S01]  /*3a80*/  FADD.FTZ R115, R115, R113 ;  /* 0x0000007173737221 */ /* 0x000fe20000010000 */
[----:B-----5:R-:W-:Y:S02]  /*3a90*/  @P0 SHF.L.U32 R113, R45, 0x10, RZ ;  /* 0x000000102d710819 */ /* 0x020fe400000006ff */
[----:B------:R-:W-:Y:S01]  /*3aa0*/  FMUL.FTZ R112, R112, UR16 ;  /* 0x0000001070707c20 */ /* 0x000fe20008410000 */
[----:B------:R-:W-:-:S04]  /*3ab0*/  FMUL.FTZ R115, R115, UR16 ;  /* 0x0000001073737c20 */ /* 0x000fc80008410000 */
[----:B------:R-:W-:Y:S01]  /*3ac0*/  FSEL R114, R112, RZ, !P2 ;  /* 0x000000ff70727208 */ /* 0x000fe20005000000 */
[----:B------:R-:W-:Y:S01]  /*3ad0*/  @P0 IMAD.U32 R112, R44, 0x10000, RZ ;  /* 0x000100002c700824 */ /* 0x000fe200078e00ff */
        /* <DEDUP_REMOVED lines=8> */
[--C-:B------:R-:W-:Y:S01]  /*3b60*/  FFMA.FTZ R184, R184, R115, R114.reuse ;  /* 0x00000073b8b87223 */ /* 0x100fe20000010072 */
[C---:B------:R-:W-:Y:S01]  /*3b70*/  FMUL.FTZ R0, R180.reuse, R0 ;  /* 0x00000000b4007220 */ /* 0x040fe20000410000 */
[C---:B------:R-:W-:Y:S01]  /*3b80*/  FMUL.FTZ R189, R180.reuse, R181 ;  /* 0x000000b5b4bd7220 */ /* 0x040fe20000410000 */
[----:B------:R-:W-:Y:S01]  /*3b90*/  FMUL.FTZ R188, R180, R188 ;  /* 0x000000bcb4bc7220 */ /* 0x000fe20000410000 */
[-C--:B------:R-:W-:Y:S01]  /*3ba0*/  FFMA.FTZ R196, R196, R115.reuse, R114 ;  /* 0x00000073c4c47223 */ /* 0x080fe20000010072 */
[--C-:B------:R-:W-:Y:S01]  /*3bb0*/  @P0 FADD.FTZ R0, R0, R112.reuse ;  /* 0x0000007000000221 */ /* 0x100fe20000010000 */
[----:B------:R-:W-:Y:S01]  /*3bc0*/  @P0 PRMT R112, R44, 0x7632, R112 ;  /* 0x000076322c700816 */ /* 0x000fe20000000070 */
[----:B------:R-:W-:Y:S01]  /*3bd0*/  @P0 FADD.FTZ R189, R189, R113 ;  /* 0x00000071bdbd0221 */ /* 0x000fe20000010000 */
[----:B------:R-:W-:Y:S01]  /*3be0*/  FADD.FTZ R186, R186, -R184 ;  /* 0x800000b8baba7221 */ /* 0x000fe20000010000 */
[----:B------:R-:W-:Y:S01]  /*3bf0*/  FFMA.FTZ R198, R198, R115, R114 ;  /* 0x00000073c6c67223 */ /* 0x000fe20000010072 */
[----:B------:R-:W-:Y:S01]  /*3c00*/  @P0 SHF.L.U32 R112, R112, 0x10, RZ ;  /* 0x0000001070700819 */ /* 0x000fe200000006ff */
[----:B------:R-:W-:Y:S01]  /*3c10*/  FADD.FTZ R197, R197, -R196 ;  /* 0x800000c4c5c57221 */ /* 0x000fe20000010000 */
[----:B------:R-:W-:Y:S01]  /*3c20*/  @P0 PRMT R181, R45, 0x7632, R181 ;  /* 0x000076322db50816 */ /* 0x000fe200000000b5 */
[----:B------:R-:W-:Y:S01]  /*3c30*/  FADD.FTZ R199, R199, -R198 ;  /* 0x800000c6c7c77221 */ /* 0x000fe20000010000 */
[----:B------:R-:W-:Y:S01]  /*3c40*/  FMUL.FTZ R196, R180, R186 ;  /* 0x000000bab4c47220 */ /* 0x000fe20000410000 */
[----:B------:R-:W-:Y:S01]  /*3c50*/  @P0 FADD.FTZ R188, R188, R112 ;  /* 0x00000070bcbc0221 */ /* 0x000fe20000010000 */
[----:B------:R-:W-:Y:S01]  /*3c60*/  @P2 F2FP.BF16.F32.PACK_AB R112, RZ, R189 ;  /* 0x000000bdff70223e */ /* 0x000fe200000010ff */
[----:B------:R-:W-:-:S02]  /*3c70*/  @P0 IMAD.U32 R181, R181, 0x10000, RZ ;  /* 0x00010000b5b50824 */ /* 0x000fc400078e00ff */
[----:B------:R-:W-:Y:S01]  /*3c80*/  FMUL.FTZ R198, R180, R197 ;  /* 0x000000c5b4c67220 */ /* 0x000fe20000410000 */
[----:B------:R-:W-:Y:S01]  /*3c90*/  FMUL.FTZ R186, R0, UR17 ;  /* 0x0000001100ba7c20 */ /* 0x000fe20008410000 */
[----:B------:R-:W-:Y:S01]  /*3ca0*/  @P2 PRMT R117, R112, 0x7610, R117 ;  /* 0x0000761070752816 */ /* 0x000fe20000000075 */
[----:B------:R-:W-:Y:S01]  /*3cb0*/  FMUL.FTZ R197, R180, R199 ;  /* 0x000000c7b4c57220 */ /* 0x000fe20000410000 */
[----:B------:R-:W-:Y:S01]  /*3cc0*/  MOV R112, R122 ;  /* 0x0000007a00707202 */ /* 0x000fe20000000f00 */
[----:B------:R-:W-:Y:S01]  /*3cd0*/  @P0 FADD.FTZ R198, R198, R181 ;  /* 0x000000b5c6c60221 */ /* 0x000fe20000010000 */
[----:B------:R-:W-:Y:S01]  /*3ce0*/  @P2 F2FP.BF16.F32.PACK_AB R234, RZ, R188 ;  /* 0x000000bcffea223e */ /* 0x000fe200000010ff */
[----:B------:R-:W-:Y:S01]  /*3cf0*/  FMUL.FTZ R188, R188, UR17 ;  /* 0x00000011bcbc7c20 */ /* 0x000fe20008410000 */
[----:B------:R-:W-:Y:S01]  /*3d00*/  LOP3.LUT P5, RZ, R112, 0xff, RZ, 0xc0, !PT ;  /* 0x000000ff70ff7812 */ /* 0x000fe200078ac0ff */
[----:B------:R-:W-:Y:S01]  /*3d10*/  FMUL.FTZ R189, R189, UR17 ;  /* 0x00000011bdbd7c20 */ /* 0x000fe20008410000 */
[----:B------:R-:W-:Y:S01]  /*3d20*/  @P1 MOV R112, R162 ;  /* 0x000000a200701202 */ /* 0x000fe20000000f00 */
[-CC-:B------:R-:W-:Y:S01]  /*3d30*/  FFMA.FTZ R185, R185, R115.reuse, R114.reuse ;  /* 0x00000073b9b97223 */ /* 0x180fe20000010072 */
[----:B------:R-:W-:Y:S01]  /*3d40*/  @P2 F2FP.BF16.F32.PACK_AB R113, RZ, R0 ;  /* 0x00000000ff71223e */ /* 0x000fe200000010ff */
[----:B------:R-:W-:Y:S01]  /*3d50*/  FFMA.FTZ R212, R212, R115, R114 ;  /* 0x00000073d4d47223 */ /* 0x000fe20000010072 */
[----:B------:R-:W-:Y:S01]  /*3d60*/  @P1 LOP3.LUT P6, RZ, R112, 0xff, RZ, 0xc0, !PT ;  /* 0x000000ff70ff1812 */ /* 0x000fe200078cc0ff */
[----:B------:R-:W-:Y:S01]  /*3d70*/  FADD.FTZ R185, R187, -R185 ;  /* 0x800000b9bbb97221 */ /* 0x000fe20000010000 */
[----:B------:R-:W-:Y:S01]  /*3d80*/  @P0 PRMT R182, R46, 0x7632, R182 ;  /* 0x000076322eb60816 */ /* 0x000fe200000000b6 */
[----:B------:R-:W-:Y:S01]  /*3d90*/  FADD.FTZ R212, R211, -R212 ;  /* 0x800000d4d3d47221 */ /* 0x000fe20000010000 */
[----:B------:R-:W-:Y:S01]  /*3da0*/  FSEL R181, R186, RZ, P5 ;  /* 0x000000ffbab57208 */ /* 0x000fe20002800000 */
[----:B------:R-:W-:Y:S01]  /*3db0*/  FMUL.FTZ R185, R180, R185 ;  /* 0x000000b9b4b97220 */ /* 0x000fe20000410000 */
[----:B------:R-:W-:Y:S01]  /*3dc0*/  LOP3.LUT P5, RZ, R122, 0xff00, RZ, 0xc0, !PT ;  /* 0x0000ff007aff7812 */ /* 0x000fe200078ac0ff */
[-CC-:B------:R-:W-:Y:S01]  /*3dd0*/  FFMA.FTZ R129, R129, R115.reuse, R114.reuse ;  /* 0x0000007381817223 */ /* 0x180fe20000010072 */
[----:B------:R-:W-:Y:S01]  /*3de0*/  @P1 FSEL R186, R186, RZ, P6 ;  /* 0x000000ffbaba1208 */ /* 0x000fe20003000000 */
[-C--:B------:R-:W-:Y:S01]  /*3df0*/  FFMA.FTZ R195, R195, R115.reuse, R114 ;  /* 0x00000073c3c37223 */ /* 0x080fe20000010072 */
[----:B------:R-:W-:Y:S01]  /*3e00*/  @P1 LOP3.LUT P6, RZ, R162, 0xff00, RZ, 0xc0, !PT ;  /* 0x0000ff00a2ff1812 */ /* 0x000fe200078cc0ff */
[----:B------:R-:W-:Y:S01]  /*3e10*/  FADD.FTZ R128, R128, -R129 ;  /* 0x8000008180807221 */ /* 0x000fe20000010000 */
[----:B------:R-:W-:Y:S01]  /*3e20*/  @P0 SHF.L.U32 R182, R182, 0x10, RZ ;  /* 0x00000010b6b60819 */ /* 0x000fe200000006ff */
[----:B------:R-:W-:Y:S01]  /*3e30*/  FADD.FTZ R194, R194, -R195 ;  /* 0x800000c3c2c27221 */ /* 0x000fe20000010000 */
[----:B------:R-:W-:Y:S01]  /*3e40*/  @P2 PRMT R116, R113, 0x7610, R116 ;  /* 0x0000761071742816 */ /* 0x000fe20000000074 */
[----:B------:R-:W-:Y:S01]  /*3e50*/  @P0 IMAD.U32 R113, R46, 0x10000, RZ ;  /* 0x000100002e710824 */ /* 0x000fe200078e00ff */
[----:B------:R-:W-:Y:S01]  /*3e60*/  FSEL R0, R188, RZ, P5 ;  /* 0x000000ffbc007208 */ /* 0x000fe20002800000 */
[----:B------:R-:W-:Y:S01]  /*3e70*/  @P0 FADD.FTZ R197, R197, R182 ;  /* 0x000000b6c5c50221 */ /* 0x000fe20000010000 */
[----:B------:R-:W-:Y:S01]  /*3e80*/  LOP3.LUT P5, RZ, R122, 0xff0000, RZ, 0xc0, !PT ;  /* 0x00ff00007aff7812 */ /* 0x000fe200078ac0ff */
[----:B------:R-:W-:Y:S01]  /*3e90*/  @P0 FADD.FTZ R196, R196, R113 ;  /* 0x00000071c4c40221 */ /* 0x000fe20000010000 */
[----:B------:R-:W-:Y:S01]  /*3ea0*/  @P1 FSEL R188, R188, RZ, P6 ;  /* 0x000000ffbcbc1208 */ /* 0x000fe20003000000 */
[----:B------:R-:W0:Y:S01]  /*3eb0*/  @P2 LDC.64 R112, c[0x0][0x308] ;  /* 0x0000c200ff702b82 */ /* 0x000e220000000a00 */
[----:B------:R-:W-:Y:S01]  /*3ec0*/  @P1 LOP3.LUT P6, RZ, R162, 0xff0000, RZ, 0xc0, !PT ;  /* 0x00ff0000a2ff1812 */ /* 0x000fe200078cc0ff */
[----:B------:R-:W-:Y:S01]  /*3ed0*/  FMUL.FTZ R211, R180, R128 ;  /* 0x00000080b4d37220 */ /* 0x000fe20000410000 */
[----:B------:R-:W-:Y:S01]  /*3ee0*/  @P2 F2FP.BF16.F32.PACK_AB R201, RZ, R198 ;  /* 0x000000c6ffc9223e */ /* 0x000fe200000010ff */
[----:B------:R-:W-:Y:S01]  /*3ef0*/  FMUL.FTZ R198, R198, UR17 ;  /* 0x00000011c6c67c20 */ /* 0x000fe20008410000 */
[----:B------:R-:W-:Y:S01]  /*3f00*/  FSEL R182, R189, RZ, P5 ;  /* 0x000000ffbdb67208 */ /* 0x000fe20002800000 */
        /* <DEDUP_REMOVED lines=10> */
[C---:B------:R-:W-:Y:S01]  /*3fb0*/  FMUL.FTZ R210, R180.reuse, R190 ;  /* 0x000000beb4d27220 */ /* 0x040fe20000410000 */
[----:B------:R-:W-:Y:S01]  /*3fc0*/  LOP3.LUT P5, RZ, R123, 0xff, RZ, 0xc0, !PT ;  /* 0x000000ff7bff7812 */ /* 0x000fe200078ac0ff */
[----:B------:R-:W-:Y:S01]  /*3fd0*/  FMUL.FTZ R209, R180, R209 ;  /* 0x000000d1b4d17220 */ /* 0x000fe20000410000 */
[----:B------:R-:W-:Y:S01]  /*3fe0*/  @P1 FSEL R198, R198, RZ, P6 ;  /* 0x000000ffc6c61208 */ /* 0x000fe20003000000 */
[-CC-:B------:R-:W-:Y:S01]  /*3ff0*/  FFMA.FTZ R214, R214, R115.reuse, R114.reuse ;  /* 0x00000073d6d67223 */ /* 0x180fe20000010072 */
[----:B------:R-:W-:Y:S01]  /*4000*/  @P1 LOP3.LUT P6, RZ, R163, 0xff, RZ, 0xc0, !PT ;  /* 0x000000ffa3ff1812 */ /* 0x000fe200078cc0ff */
[----:B------:R-:W-:Y:S01]  /*4010*/  FFMA.FTZ R193, R193, R115, R114 ;  /* 0x00000073c1c17223 */ /* 0x000fe20000010072 */
[----:B------:R-:W-:Y:S01]  /*4020*/  @P2 F2FP.BF16.F32.PACK_AB R199, RZ, R197 ;  /* 0x000000c5ffc7223e */ /* 0x000fe200000010ff */
[----:B------:R-:W-:Y:S01]  /*4030*/  FMUL.FTZ R197, R197, UR17 ;  /* 0x00000011c5c57c20 */ /* 0x000fe20008410000 */
[----:B------:R-:W-:Y:S01]  /*4040*/  FSEL R184, R196, RZ, P5 ;  /* 0x000000ffc4b87208 */ /* 0x000fe20002800000 */
[----:B0-----:R-:W-:Y:S01]  /*4050*/  @P2 IMAD.WIDE.U32 R112, R179, 0x10, R112 ;  /* 0x00000010b3702825 */ /* 0x001fe200078e0070 */
[----:B------:R-:W-:-:S03]  /*4060*/  LOP3.LUT P5, RZ, R123, 0xff00, RZ, 0xc0, !PT ;  /* 0x0000ff007bff7812 */ /* 0x000fc600078ac0ff */
[-C--:B------:R-:W-:Y:S01]  /*4070*/  FFMA.FTZ R240, R221, R115.reuse, R114 ;  /* 0x00000073ddf07223 */ /* 0x080fe20000010072 */
[----:B------:R-:W-:Y:S01]  /*4080*/  @P1 FSEL R196, R196, RZ, P6 ;  /* 0x000000ffc4c41208 */ /* 0x000fe20003000000 */
[----:B------:R-:W-:Y:S01]  /*4090*/  FADD.FTZ R131, R131, -R214 ;  /* 0x800000d683837221 */ /* 0x000fe20000010000 */
[----:B------:R-:W-:Y:S01]  /*40a0*/  @P1 LOP3.LUT P6, RZ, R163, 0xff00, RZ, 0xc0, !PT ;  /* 0x0000ff00a3ff1812 */ /* 0x000fe200078cc0ff */
[----:B------:R-:W-:Y:S01]  /*40b0*/  FADD.FTZ R192, R192, -R193 ;  /* 0x800000c1c0c07221 */ /* 0x000fe20000010000 */
[C---:B------:R-:W-:Y:S01]  /*40c0*/  FSEL R183, R197.reuse, RZ, P5 ;  /* 0x000000ffc5b77208 */ /* 0x040fe20002800000 */
[----:B------:R-:W-:Y:S01]  /*40d0*/  FFMA.FTZ R132, R132, R115, R114 ;  /* 0x0000007384847223 */ /* 0x000fe20000010072 */
[----:B------:R-:W-:Y:S01]  /*40e0*/  @P1 FSEL R197, R197, RZ, P6 ;  /* 0x000000ffc5c51208 */ /* 0x000fe20003000000 */
[----:B------:R-:W-:Y:S01]  /*40f0*/  FADD.FTZ R240, R222, -R240 ;  /* 0x800000f0def07221 */ /* 0x000fe20000010000 */
[C---:B------:R-:W-:Y:S01]  /*4100*/  LOP3.LUT P5, RZ, R123.reuse, 0xff0000, RZ, 0xc0, !PT ;  /* 0x00ff00007bff7812 */ /* 0x040fe200078ac0ff */
[----:B------:R-:W-:Y:S01]  /*4110*/  FMUL.FTZ R222, R180, R131 ;  /* 0x00000083b4de7220 */ /* 0x000fe20000410000 */
[----:B------:R-:W-:Y:S01]  /*4120*/  LOP3.LUT P6, RZ, R123, 0xff000000, RZ, 0xc0, !PT ;  /* 0xff0000007bff7812 */ /* 0x000fe200078cc0ff */
[----:B------:R-:W-:Y:S01]  /*4130*/  FFMA.FTZ R123, R208, R115, R114 ;  /* 0x00000073d07b7223 */ /* 0x000fe20000010072 */
[----:B------:R-:W-:Y:S01]  /*4140*/  @P0 SHF.L.U32 R187, R47, 0x10, RZ ;  /* 0x000000102fbb0819 */ /* 0x000fe200000006ff */
[----:B------:R-:W-:Y:S01]  /*4150*/  FMUL.FTZ R208, R180, R194 ;  /* 0x000000c2b4d07220 */ /* 0x000fe20000410000 */
[----:B------:R-:W-:Y:S01]  /*4160*/  @P2 PRMT R118, R235, 0x7610, R118 ;  /* 0x00007610eb762816 */ /* 0x000fe20000000076 */
[----:B------:R-:W-:Y:S01]  /*4170*/  FADD.FTZ R123, R207, -R123 ;  /* 0x8000007bcf7b7221 */ /* 0x000fe20000010000 */
[----:B------:R-:W-:Y:S01]  /*4180*/  @P0 PRMT R207, R47, 0x7632, R207 ;  /* 0x000076322fcf0816 */ /* 0x000fe200000000cf */
[----:B------:R-:W-:Y:S01]  /*4190*/  @P0 FADD.FTZ R185, R185, R187 ;  /* 0x000000bbb9b90221 */ /* 0x000fe20000010000 */
[----:B------:R-:W-:Y:S01]  /*41a0*/  @P2 PRMT R116, R116, 0x5410, R234 ;  /* 0x0000541074742816 */ /* 0x000fe200000000ea */
[----:B------:R-:W-:Y:S01]  /*41b0*/  FMUL.FTZ R123, R180, R123 ;  /* 0x0000007bb47b7220 */ /* 0x000fe20000410000 */
[----:B------:R-:W-:Y:S01]  /*41c0*/  @P0 SHF.L.U32 R207, R207, 0x10, RZ ;  /* 0x00000010cfcf0819 */ /* 0x000fe200000006ff */
[----:B------:R-:W-:Y:S01]  /*41d0*/  FADD.FTZ R136, R136, -R132 ;  /* 0x8000008488887221 */ /* 0x000fe20000010000 */
[----:B------:R-:W-:Y:S01]  /*41e0*/  @P2 F2FP.BF16.F32.PACK_AB R187, RZ, R185 ;  /* 0x000000b9ffbb223e */ /* 0x000fe200000010ff */
[----:B------:R-:W-:Y:S01]  /*41f0*/  FMUL.FTZ R185, R185, UR17 ;  /* 0x00000011b9b97c20 */ /* 0x000fe20008410000 */
[----:B------:R-:W-:Y:S01]  /*4200*/  @P2 PRMT R117, R117, 0x5410, R201 ;  /* 0x0000541075752816 */ /* 0x000fe200000000c9 */
[----:B------:R-:W-:Y:S01]  /*4210*/  @P0 FADD.FTZ R123, R123, R207 ;  /* 0x000000cf7b7b0221 */ /* 0x000fe20000010000 */
[----:B------:R-:W-:Y:S01]  /*4220*/  @P2 PRMT R119, R187, 0x7610, R119 ;  /* 0x00007610bb772816 */ /* 0x000fe20000000077 */
[----:B------:R-:W-:Y:S01]  /*4230*/  FMUL.FTZ R236, R180, R192 ;  /* 0x000000c0b4ec7220 */ /* 0x000fe20000410000 */
[----:B------:R-:W-:Y:S01]  /*4240*/  @P2 PRMT R118, R118, 0x5410, R199 ;  /* 0x0000541076762816 */ /* 0x000fe200000000c7 */
[--C-:B------:R-:W-:Y:S01]  /*4250*/  FFMA.FTZ R133, R133, R115, R114.reuse ;  /* 0x0000007385857223 */ /* 0x100fe20000010072 */
[----:B------:R-:W-:Y:S01]  /*4260*/  @P2 F2FP.BF16.F32.PACK_AB R187, RZ, R123 ;  /* 0x0000007bffbb223e */ /* 0x000fe200000010ff */
[----:B------:R-:W-:Y:S01]  /*4270*/  FMUL.FTZ R123, R123, UR17 ;  /* 0x000000117b7b7c20 */ /* 0x000fe20008410000 */
[----:B------:R-:W-:Y:S01]  /*4280*/  FSEL R235, R185, RZ, P5 ;  /* 0x000000ffb9eb7208 */ /* 0x000fe20002800000 */
[----:B------:R-:W-:Y:S01]  /*4290*/  FADD.FTZ R137, R137, -R133 ;  /* 0x8000008589897221 */ /* 0x000fe20000010000 */
[----:B------:R-:W-:Y:S01]  /*42a0*/  @P2 PRMT R119, R119, 0x5410, R187 ;  /* 0x0000541077772816 */ /* 0x000fe200000000bb */
[-CC-:B------:R-:W-:Y:S01]  /*42b0*/  FFMA.FTZ R187, R213, R115.reuse, R114.reuse ;  /* 0x00000073d5bb7223 */ /* 0x180fe20000010072 */
[----:B------:R-:W-:Y:S01]  /*42c0*/  @P1 LOP3.LUT P5, RZ, R163, 0xff0000, RZ, 0xc0, !PT ;  /* 0x00ff0000a3ff1812 */ /* 0x000fe200078ac0ff */
[-C--:B------:R-:W-:Y:S01]  /*42d0*/  FFMA.FTZ R219, R219, R115.reuse, R114 ;  /* 0x00000073dbdb7223 */ /* 0x080fe20000010072 */
[----:B------:R-:W-:Y:S01]  /*42e0*/  MOV R128, R124 ;  /* 0x0000007c00807202 */ /* 0x000fe20000000f00 */
[----:B------:R0:W-:Y:S01]  /*42f0*/  @P2 STG.E.128 desc[UR6][R112.64], R116 ;  /* 0x0000007470002986 */ /* 0x0001e2000c101d06 */
[----:B------:R-:W-:Y:S01]  /*4300*/  FADD.FTZ R187, R130, -R187 ;  /* 0x800000bb82bb7221 */ /* 0x000fe20000010000 */
[----:B------:R-:W-:Y:S01]  /*4310*/  @P0 PRMT R130, R41, 0x7632, R130 ;  /* 0x0000763229820816 */ /* 0x000fe20000000082 */
[-C--:B------:R-:W-:Y:S01]  /*4320*/  FFMA.FTZ R217, R217, R115.reuse, R114 ;  /* 0x00000073d9d97223 */ /* 0x080fe20000010072 */
[----:B------:R-:W-:Y:S01]  /*4330*/  @P1 FSEL R213, R185, RZ, P5 ;  /* 0x000000ffb9d51208 */ /* 0x000fe20002800000 */
[----:B------:R-:W-:Y:S01]  /*4340*/  FADD.FTZ R219, R220, -R219 ;  /* 0x800000dbdcdb7221 */ /* 0x000fe20000010000 */
[----:B------:R-:W-:Y:S01]  /*4350*/  @P0 PRMT R129, R42, 0x7632, R129 ;  /* 0x000076322a810816 */ /* 0x000fe20000000081 */
[----:B------:R-:W-:Y:S01]  /*4360*/  @P0 IMAD.U32 R130, R130, 0x10000, RZ ;  /* 0x0001000082820824 */ /* 0x000fe200078e00ff */
[----:B------:R-:W-:Y:S01]  /*4370*/  LOP3.LUT P5, RZ, R128, 0xff, RZ, 0xc0, !PT ;  /* 0x000000ff80ff7812 */ /* 0x000fe200078ac0ff */
[----:B------:R-:W-:Y:S01]  /*4380*/  FADD.FTZ R218, R218, -R217 ;  /* 0x800000d9dada7221 */ /* 0x000fe20000010000 */
[----:B------:R-:W-:Y:S01]  /*4390*/  @P1 MOV R128, R164 ;  /* 0x000000a400801202 */ /* 0x000fe20000000f00 */
[----:B------:R-:W-:Y:S01]  /*43a0*/  @P0 FADD.FTZ R211, R211, R130 ;  /* 0x00000082d3d30221 */ /* 0x000fe20000010000 */
[----:B------:R-:W-:Y:S01]  /*43b0*/  @P0 SHF.L.U32 R129, R129, 0x10, RZ ;  /* 0x0000001081810819 */ /* 0x000fe200000006ff */
[----:B------:R-:W-:Y:S01]  /*43c0*/  FMUL.FTZ R218, R180, R218 ;  /* 0x000000dab4da7220 */ /* 0x000fe20000410000 */
[C---:B------:R-:W-:Y:S01]  /*43d0*/  @P0 SHF.L.U32 R131, R43.reuse, 0x10, RZ ;  /* 0x000000102b830819 */ /* 0x040fe200000006ff */
[----:B------:R-:W-:Y:S01]  /*43e0*/  FFMA.FTZ R138, R138, R115, R114 ;  /* 0x000000738a8a7223 */ /* 0x000fe20000010072 */
[----:B------:R-:W-:Y:S01]  /*43f0*/  @P0 PRMT R132, R43, 0x7632, R132 ;  /* 0x000076322b840816 */ /* 0x000fe20000000084 */
[C---:B------:R-:W-:Y:S01]  /*4400*/  FMUL.FTZ R214, R180.reuse, R136 ;  /* 0x00000088b4d67220 */ /* 0x040fe20000410000 */
[----:B0-----:R-:W-:Y:S01]  /*4410*/  FMUL.FTZ R112, R180, R212 ;  /* 0x000000d4b4707220 */ /* 0x001fe20000410000 */
[----:B------:R-:W-:Y:S01]  /*4420*/  FSEL R212, R123, RZ, P6 ;  /* 0x000000ff7bd47208 */ /* 0x000fe20003000000 */
[----:B------:R-:W-:Y:S01]  /*4430*/  @P0 FADD.FTZ R236, R236, R131 ;  /* 0x00000083ecec0221 */ /* 0x000fe20000010000 */
[----:B------:R-:W-:Y:S01]  /*4440*/  @P1 LOP3.LUT P6, RZ, R163, 0xff000000, RZ, 0xc0, !PT ;  /* 0xff000000a3ff1812 */ /* 0x000fe200078cc0ff */
[----:B------:R-:W-:Y:S01]  /*4450*/  FMUL.FTZ R219, R180, R219 ;  /* 0x000000dbb4db7220 */ /* 0x000fe20000410000 */
[----:B------:R-:W-:Y:S01]  /*4460*/  @P0 PRMT R113, R40, 0x7632, R113 ;  /* 0x0000763228710816 */ /* 0x000fe20000000071 */
[----:B------:R-:W-:Y:S01]  /*4470*/  FMUL.FTZ R201, R236, UR17 ;  /* 0x00000011ecc97c20 */ /* 0x000fe20008410000 */
[----:B------:R-:W-:Y:S01]  /*4480*/  @P1 FSEL R234, R123, RZ, P6 ;  /* 0x000000ff7bea1208 */ /* 0x000fe20003000000 */
[----:B------:R-:W-:Y:S01]  /*4490*/  @P0 IMAD.U32 R123, R40, 0x10000, RZ ;  /* 0x00010000287b0824 */ /* 0x000fe200078e00ff */
[----:B------:R-:W-:Y:S01]  /*44a0*/  @P0 SHF.L.U32 R113, R113, 0x10, RZ ;  /* 0x0000001071710819 */ /* 0x000fe200000006ff */
[----:B------:R-:W-:Y:S01]  /*44b0*/  FADD.FTZ R134, R134, -R138 ;  /* 0x8000008a86867221 */ /* 0x000fe20000010000 */
[----:B------:R-:W-:Y:S01]  /*44c0*/  @P1 LOP3.LUT P6, RZ, R128, 0xff, RZ, 0xc0, !PT ;  /* 0x000000ff80ff1812 */ /* 0x000fe200078cc0ff */
[----:B------:R-:W-:Y:S01]  /*44d0*/  @P0 FADD.FTZ R208, R208, R123 ;  /* 0x0000007bd0d00221 */ /* 0x000fe20000010000 */
[----:B------:R-:W-:Y:S01]  /*44e0*/  @P0 SHF.L.U32 R128, R41, 0x10, RZ ;  /* 0x0000001029800819 */ /* 0x000fe200000006ff */
[----:B------:R-:W-:Y:S01]  /*44f0*/  @P0 FADD.FTZ R112, R112, R113 ;  /* 0x0000007170700221 */ /* 0x000fe20000010000 */
[----:B------:R-:W-:Y:S01]  /*4500*/  FMUL.FTZ R113, R180, R187 ;  /* 0x000000bbb4717220 */ /* 0x000fe20000410000 */
[----:B------:R-:W-:Y:S01]  /*4510*/  FMUL.FTZ R130, R208, UR17 ;  /* 0x00000011d0827c20 */ /* 0x000fe20008410000 */
[----:B------:R-:W-:Y:S01]  /*4520*/  @P0 SHF.L.U32 R123, R42, 0x10, RZ ;  /* 0x000000102a7b0819 */ /* 0x000fe200000006ff */
[----:B------:R-:W-:Y:S01]  /*4530*/  @P0 FADD.FTZ R210, R210, R128 ;  /* 0x00000080d2d20221 */ /* 0x000fe20000010000 */
        /* <DEDUP_REMOVED lines=9> */
[----:B------:R-:W-:Y:S01]  /*45d0*/  FMUL.FTZ R128, R113, UR17 ;  /* 0x0000001171807c20 */ /* 0x000fe20008410000 */
[C---:B------:R-:W-:Y:S01]  /*45e0*/  FSEL R187, R129.reuse, RZ, P5 ;  /* 0x000000ff81bb7208 */ /* 0x040fe20002800000 */
[-CC-:B------:R-:W-:Y:S01]  /*45f0*/  FFMA.FTZ R228, R228, R115.reuse, R114.reuse ;  /* 0x00000073e4e47223 */ /* 0x180fe20000010072 */
[----:B------:R-:W-:Y:S01]  /*4600*/  LOP3.LUT P5, RZ, R124, 0xff0000, RZ, 0xc0, !PT ;  /* 0x00ff00007cff7812 */ /* 0x000fe200078ac0ff */
[-CC-:B------:R-:W-:Y:S01]  /*4610*/  FFMA.FTZ R226, R226, R115.reuse, R114.reuse ;  /* 0x00000073e2e27223 */ /* 0x180fe20000010072 */
[----:B------:R-:W-:Y:S01]  /*4620*/  @P1 FSEL R129, R129, RZ, P6 ;  /* 0x000000ff81811208 */ /* 0x000fe20003000000 */
[-C--:B------:R-:W-:Y:S01]  /*4630*/  FFMA.FTZ R147, R147, R115.reuse, R114 ;  /* 0x0000007393937223 */ /* 0x080fe20000010072 */
[----:B------:R-:W-:Y:S01]  /*4640*/  @P1 LOP3.LUT P6, RZ, R164, 0xff0000, RZ, 0xc0, !PT ;  /* 0x00ff0000a4ff1812 */ /* 0x000fe200078cc0ff */
[----:B------:R-:W-:Y:S01]  /*4650*/  FADD.FTZ R227, R227, -R228 ;  /* 0x800000e4e3e37221 */ /* 0x000fe20000010000 */
[----:B------:R-:W-:Y:S01]  /*4660*/  FSEL R194, R123, RZ, P5 ;  /* 0x000000ff7bc27208 */ /* 0x000fe20002800000 */
[-CC-:B------:R-:W-:Y:S01]  /*4670*/  FFMA.FTZ R150, R150, R115.reuse, R114.reuse ;  /* 0x0000007396967223 */ /* 0x180fe20000010072 */
[----:B------:R-:W-:Y:S01]  /*4680*/  LOP3.LUT P5, RZ, R124, 0xff000000, RZ, 0xc0, !PT ;  /* 0xff0000007cff7812 */ /* 0x000fe200078ac0ff */
[----:B------:R-:W-:Y:S01]  /*4690*/  FMUL.FTZ R124, R211, UR17 ;  /* 0x00000011d37c7c20 */ /* 0x000fe20008410000 */
[----:B------:R-:W-:Y:S01]  /*46a0*/  @P1 FSEL R123, R123, RZ, P6 ;  /* 0x000000ff7b7b1208 */ /* 0x000fe20003000000 */
[-C--:B------:R-:W-:Y:S01]  /*46b0*/  FFMA.FTZ R145, R145, R115.reuse, R114 ;  /* 0x0000007391917223 */ /* 0x080fe20000010072 */
[----:B------:R-:W-:Y:S01]  /*46c0*/  @P1 LOP3.LUT P6, RZ, R164, 0xff000000, RZ, 0xc0, !PT ;  /* 0xff000000a4ff1812 */ /* 0x000fe200078cc0ff */
[----:B------:R-:W-:Y:S01]  /*46d0*/  FADD.FTZ R226, R202, -R226 ;  /* 0x800000e2cae27221 */ /* 0x000fe20000010000 */
[----:B------:R-:W-:Y:S01]  /*46e0*/  FSEL R191, R124, RZ, P5 ;  /* 0x000000ff7cbf7208 */ /* 0x000fe20002800000 */
[----:B------:R-:W-:Y:S01]  /*46f0*/  FADD.FTZ R146, R146, -R147 ;  /* 0x8000009392927221 */ /* 0x000fe20000010000 */
[----:B------:R-:W-:Y:S01]  /*4700*/  LOP3.LUT P5, RZ, R125, 0xff, RZ, 0xc0, !PT ;  /* 0x000000ff7dff7812 */ /* 0x000fe200078ac0ff */
[-CC-:B------:R-:W-:Y:S01]  /*4710*/  FFMA.FTZ R251, R139, R115.reuse, R114.reuse ;  /* 0x000000738bfb7223 */ /* 0x180fe20000010072 */
[----:B------:R-:W-:Y:S01]  /*4720*/  @P1 FSEL R124, R124, RZ, P6 ;  /* 0x000000ff7c7c1208 */ /* 0x000fe20003000000 */
[----:B------:R-:W-:Y:S01]  /*4730*/  FFMA.FTZ R149, R149, R115, R114 ;  /* 0x0000007395957223 */ /* 0x000fe20000010072 */
[----:B------:R-:W-:Y:S01]  /*4740*/  @P1 LOP3.LUT P6, RZ, R165, 0xff, RZ, 0xc0, !PT ;  /* 0x000000ffa5ff1812 */ /* 0x000fe200078cc0ff */
[----:B------:R-:W-:Y:S01]  /*4750*/  FADD.FTZ R147, R154, -R150 ;  /* 0x800000969a937221 */ /* 0x000fe20000010000 */
[----:B------:R-:W-:Y:S01]  /*4760*/  FSEL R199, R185, RZ, P5 ;  /* 0x000000ffb9c77208 */ /* 0x000fe20002800000 */
[----:B------:R-:W-:Y:S01]  /*4770*/  FADD.FTZ R145, R144, -R145 ;  /* 0x8000009190917221 */ /* 0x000fe20000010000 */
[----:B------:R-:W-:Y:S01]  /*4780*/  LOP3.LUT P5, RZ, R125, 0xff00, RZ, 0xc0, !PT ;  /* 0x0000ff007dff7812 */ /* 0x000fe200078ac0ff */
[C---:B------:R-:W-:Y:S01]  /*4790*/  FMUL.FTZ R150, R180.reuse, R227 ;  /* 0x000000e3b4967220 */ /* 0x040fe20000410000 */
[----:B------:R-:W-:Y:S01]  /*47a0*/  @P1 FSEL R185, R185, RZ, P6 ;  /* 0x000000ffb9b91208 */ /* 0x000fe20003000000 */
[----:B------:R-:W-:Y:S01]  /*47b0*/  FMUL.FTZ R144, R180, R226 ;  /* 0x000000e2b4907220 */ /* 0x000fe20000410000 */
[----:B------:R-:W-:Y:S01]  /*47c0*/  @P1 LOP3.LUT P6, RZ, R165, 0xff00, RZ, 0xc0, !PT ;  /* 0x0000ff00a5ff1812 */ /* 0x000fe200078cc0ff */
[----:B------:R-:W0:Y:S01]  /*47d0*/  LDC.64 R226, c[0x0][0x2f8] ;  /* 0x0000be00ffe27b82 */ /* 0x000e220000000a00 */
[----:B------:R-:W-:Y:S01]  /*47e0*/  @P0 SHF.L.U32 R132, R132, 0x10, RZ ;  /* 0x0000001084840819 */ /* 0x000fe200000006ff */
[----:B------:R-:W-:Y:S01]  /*47f0*/  FADD.FTZ R251, R135, -R251 ;  /* 0x800000fb87fb7221 */ /* 0x000fe20000010000 */
[----:B------:R-:W-:Y:S01]  /*4800*/  @P0 PRMT R131, R37, 0x7632, R131 ;  /* 0x0000763225830816 */ /* 0x000fe20000000083 */
[----:B------:R-:W-:Y:S01]  /*4810*/  FMUL.FTZ R147, R180, R147 ;  /* 0x00000093b4937220 */ /* 0x000fe20000410000 */
[----:B------:R-:W-:Y:S01]  /*4820*/  FSEL R195, R128, RZ, P5 ;  /* 0x000000ff80c37208 */ /* 0x000fe20002800000 */
[----:B------:R-:W-:Y:S01]  /*4830*/  @P0 FADD.FTZ R222, R222, R132 ;  /* 0x00000084dede0221 */ /* 0x000fe20000010000 */
[----:B------:R-:W-:Y:S01]  /*4840*/  @P1 FSEL R128, R128, RZ, P6 ;  /* 0x000000ff80801208 */ /* 0x000fe20003000000 */
[----:B------:R-:W-:Y:S01]  /*4850*/  FMUL.FTZ R146, R180, R146 ;  /* 0x00000092b4927220 */ /* 0x000fe20000410000 */
[C---:B------:R-:W-:Y:S01]  /*4860*/  LOP3.LUT P5, RZ, R125.reuse, 0xff0000, RZ, 0xc0, !PT ;  /* 0x00ff00007dff7812 */ /* 0x040fe200078ac0ff */
[----:B------:R-:W-:Y:S01]  /*4870*/  FMUL.FTZ R207, R222, UR17 ;  /* 0x00000011decf7c20 */ /* 0x000fe20008410000 */
[----:B------:R-:W-:Y:S01]  /*4880*/  LOP3.LUT P6, RZ, R125, 0xff000000, RZ, 0xc0, !PT ;  /* 0xff0000007dff7812 */ /* 0x000fe200078cc0ff */
[----:B------:R-:W-:Y:S01]  /*4890*/  FFMA.FTZ R125, R215, R115, R114 ;  /* 0x00000073d77d7223 */ /* 0x000fe20000010072 */
[----:B------:R-:W-:Y:S01]  /*48a0*/  @P0 SHF.L.U32 R131, R131, 0x10, RZ ;  /* 0x0000001083830819 */ /* 0x000fe200000006ff */
[----:B------:R-:W-:Y:S01]  /*48b0*/  FMUL.FTZ R215, R180, R137 ;  /* 0x00000089b4d77220 */ /* 0x000fe20000410000 */
[----:B------:R-:W-:Y:S01]  /*48c0*/  FSEL R221, R201, RZ, P5 ;  /* 0x000000ffc9dd7208 */ /* 0x000fe20002800000 */
[----:B------:R-:W-:Y:S01]  /*48d0*/  FADD.FTZ R125, R216, -R125 ;  /* 0x8000007dd87d7221 */ /* 0x000fe20000010000 */
[----:B------:R-:W-:Y:S01]  /*48e0*/  @P1 LOP3.LUT P5, RZ, R165, 0xff0000, RZ, 0xc0, !PT ;  /* 0x00ff0000a5ff1812 */ /* 0x000fe200078ac0ff */
[----:B------:R-:W-:Y:S01]  /*48f0*/  @P0 FADD.FTZ R215, R215, R131 ;  /* 0x00000083d7d70221 */ /* 0x000fe20000010000 */
[----:B------:R-:W-:Y:S01]  /*4900*/  IMAD.MOV.U32 R131, RZ, RZ, R126 ;  /* 0x000000ffff837224 */ /* 0x000fe200078e007e */
[----:B------:R-:W-:Y:S01]  /*4910*/  FSEL R220, R207, RZ, P6 ;  /* 0x000000ffcfdc7208 */ /* 0x000fe20003000000 */
[C---:B------:R-:W-:Y:S01]  /*4920*/  FMUL.FTZ R217, R180.reuse, R125 ;  /* 0x0000007db4d97220 */ /* 0x040fe20000410000 */
[----:B------:R-:W-:Y:S01]  /*4930*/  @P1 FSEL R201, R201, RZ, P5 ;  /* 0x000000ffc9c91208 */ /* 0x000fe20002800000 */
[C---:B------:R-:W-:Y:S01]  /*4940*/  FMUL.FTZ R216, R180.reuse, R134 ;  /* 0x00000086b4d87220 */ /* 0x040fe20000410000 */
[----:B------:R-:W-:Y:S01]  /*4950*/  LOP3.LUT P5, RZ, R131, 0xff, RZ, 0xc0, !PT ;  /* 0x000000ff83ff7812 */ /* 0x000fe200078ac0ff */
[----:B------:R-:W-:Y:S01]  /*4960*/  FMUL.FTZ R145, R180, R145 ;  /* 0x00000091b4917220 */ /* 0x000fe20000410000 */
[----:B------:R-:W-:-:S02]  /*4970*/  @P1 LOP3.LUT P6, RZ, R165, 0xff000000, RZ, 0xc0, !PT ;  /* 0xff000000a5ff1812 */ /* 0x000fc400078cc0ff */
[----:B------:R-:W-:Y:S02]  /*4980*/  @P1 MOV R131, R166 ;  /* 0x000000a600831202 */ /* 0x000fe40000000f00 */
[C---:B------:R-:W-:Y:S02]  /*4990*/  @P0 SHF.L.U32 R125, R36.reuse, 0x10, RZ ;  /* 0x00000010247d0819 */ /* 0x040fe400000006ff */
[----:B------:R-:W-:Y:S02]  /*49a0*/  @P0 PRMT R133, R36, 0x7632, R133 ;  /* 0x0000763224850816 */ /* 0x000fe40000000085 */
[----:B------:R-:W-:Y:S01]  /*49b0*/  @P1 FSEL R207, R207, RZ, P6 ;  /* 0x000000ffcfcf1208 */ /* 0x000fe20003000000 */
[----:B------:R-:W-:Y:S01]  /*49c0*/  @P0 FADD.FTZ R217, R217, R125 ;  /* 0x0000007dd9d90221 */ /* 0x000fe20000010000 */
[----:B------:R-:W-:Y:S01]  /*49d0*/  @P1 LOP3.LUT P6, RZ, R131, 0xff, RZ, 0xc0, !PT ;  /* 0x000000ff83ff1812 */ /* 0x000fe200078cc0ff */
[----:B------:R-:W-:Y:S01]  /*49e0*/  @P0 IMAD.U32 R133, R133, 0x10000, RZ ;  /* 0x0001000085850824 */ /* 0x000fe200078e00ff */
[----:B------:R-:W-:Y:S01]  /*49f0*/  @P0 SHF.L.U32 R131, R37, 0x10, RZ ;  /* 0x0000001025830819 */ /* 0x000fe200000006ff */
[----:B------:R-:W-:Y:S01]  /*4a00*/  FMUL.FTZ R125, R217, UR17 ;  /* 0x00000011d97d7c20 */ /* 0x000fe20008410000 */
[----:B------:R-:W-:Y:S01]  /*4a10*/  @P0 PRMT R132, R38, 0x7632, R132 ;  /* 0x0000763226840816 */ /* 0x000fe20000000084 */
[----:B------:R-:W-:Y:S01]  /*4a20*/  @P0 FADD.FTZ R214, R214, R133 ;  /* 0x00000085d6d60221 */ /* 0x000fe20000010000 */
[----:B------:R-:W-:Y:S01]  /*4a30*/  FMUL.FTZ R133, R215, UR17 ;  /* 0x00000011d7857c20 */ /* 0x000fe20008410000 */
[----:B------:R-:W-:Y:S01]  /*4a40*/  @P0 FADD.FTZ R218, R218, R131 ;  /* 0x00000083dada0221 */ /* 0x000fe20000010000 */
[----:B------:R-:W-:Y:S01]  /*4a50*/  @P0 IMAD.U32 R131, R38, 0x10000, RZ ;  /* 0x0001000026830824 */ /* 0x000fe200078e00ff */
[----:B------:R-:W-:-:S02]  /*4a60*/  @P0 SHF.L.U32 R132, R132, 0x10, RZ ;  /* 0x0000001084840819 */ /* 0x000fc400000006ff */
[----:B------:R-:W-:Y:S01]  /*4a70*/  FSEL R136, R125, RZ, P5 ;  /* 0x000000ff7d887208 */ /* 0x000fe20002800000 */
[----:B------:R-:W-:Y:S01]  /*4a80*/  @P0 FADD.FTZ R219, R219, R131 ;  /* 0x00000083dbdb0221 */ /* 0x000fe20000010000 */
[----:B------:R-:W-:Y:S01]  /*4a90*/  FMUL.FTZ R131, R214, UR17 ;  /* 0x00000011d6837c20 */ /* 0x000fe20008410000 */
[----:B------:R-:W-:Y:S01]  /*4aa0*/  LOP3.LUT P5, RZ, R126, 0xff00, RZ, 0xc0, !PT ;  /* 0x0000ff007eff7812 */ /* 0x000fe200078ac0ff */
[----:B------:R-:W-:Y:S01]  /*4ab0*/  @P0 FADD.FTZ R216, R216, R132 ;  /* 0x00000084d8d80221 */ /* 0x000fe20000010000 */
[----:B------:R-:W-:Y:S01]  /*4ac0*/  FMUL.FTZ R132, R218, UR17 ;  /* 0x00000011da847c20 */ /* 0x000fe20008410000 */
[----:B------:R-:W-:Y:S01]  /*4ad0*/  @P1 FSEL R125, R125, RZ, P6 ;  /* 0x000000ff7d7d1208 */ /* 0x000fe20003000000 */
[----:B------:R-:W-:Y:S01]  /*4ae0*/  FMUL.FTZ R134, R219, UR17 ;  /* 0x00000011db867c20 */ /* 0x000fe20008410000 */
[----:B------:R-:W-:Y:S01]  /*4af0*/  FSEL R137, R131, RZ, P5 ;  /* 0x000000ff83897208 */ /* 0x000fe20002800000 */
[----:B------:R-:W-:Y:S01]  /*4b00*/  FMUL.FTZ R135, R216, UR17 ;  /* 0x00000011d8877c20 */ /* 0x000fe20008410000 */
[----:B------:R-:W-:-:S02]  /*4b10*/  LOP3.LUT P5, RZ, R126, 0xff0000, RZ, 0xc0, !PT ;  /* 0x00ff00007eff7812 */ /* 0x000fc400078ac0ff */
[----:B------:R-:W-:Y:S02]  /*4b20*/  @P1 LOP3.LUT P6, RZ, R166, 0xff00, RZ, 0xc0, !PT ;  /* 0x0000ff00a6ff1812 */ /* 0x000fe400078cc0ff */
[----:B------:R-:W-:Y:S02]  /*4b30*/  FSEL R138, R132, RZ, P5 ;  /* 0x000000ff848a7208 */ /* 0x000fe40002800000 */
[----:B------:R-:W-:Y:S01]  /*4b40*/  LOP3.LUT P5, RZ, R126, 0xff000000, RZ, 0xc0, !PT ;  /* 0xff0000007eff7812 */ /* 0x000fe200078ac0ff */
[-CC-:B------:R-:W-:Y:S01]  /*4b50*/  FFMA.FTZ R126, R148, R115.reuse, R114.reuse ;  /* 0x00000073947e7223 */ /* 0x180fe20000010072 */
[----:B------:R-:W-:Y:S01]  /*4b60*/  FFMA.FTZ R114, R151, R115, R114 ;  /* 0x0000007397727223 */ /* 0x000fe20000010072 */
[----:B------:R-:W-:Y:S01]  /*4b70*/  @P1 FSEL R131, R131, RZ, P6 ;  /* 0x000000ff83831208 */ /* 0x000fe20003000000 */
[----:B------:R-:W-:Y:S01]  /*4b80*/  FADD.FTZ R148, R153, -R149 ;  /* 0x8000009599947221 */ /* 0x000fe20000010000 */
[----:B------:R-:W-:Y:S01]  /*4b90*/  @P1 LOP3.LUT P6, RZ, R166, 0xff0000, RZ, 0xc0, !PT ;  /* 0x00ff0000a6ff1812 */ /* 0x000fe200078cc0ff */
[--C-:B------:R-:W-:Y:S01]  /*4ba0*/  FADD.FTZ R155, R155, -R114.reuse ;  /* 0x800000729b9b7221 */ /* 0x100fe20000010000 */
[----:B------:R-:W-:Y:S01]  /*4bb0*/  @P0 PRMT R114, R39, 0x7632, R114 ;  /* 0x0000763227720816 */ /* 0x000fe20000000072 */
[----:B------:R-:W-:Y:S01]  /*4bc0*/  FADD.FTZ R126, R152, -R126 ;  /* 0x8000007e987e7221 */ /* 0x000fe20000010000 */
[----:B------:R-:W-:Y:S01]  /*4bd0*/  @P1 FSEL R132, R132, RZ, P6 ;  /* 0x000000ff84841208 */ /* 0x000fe20003000000 */
[----:B------:R-:W-:Y:S01]  /*4be0*/  FMUL.FTZ R152, R180, R251 ;  /* 0x000000fbb4987220 */ /* 0x000fe20000410000 */
[----:B------:R-:W-:Y:S01]  /*4bf0*/  @P1 LOP3.LUT P6, RZ, R166, 0xff000000, RZ, 0xc0, !PT ;  /* 0xff000000a6ff1812 */ /* 0x000fe200078cc0ff */
[----:B------:R-:W-:Y:S01]  /*4c00*/  FMUL.FTZ R149, R180, R126 ;  /* 0x0000007eb4957220 */ /* 0x000fe20000410000 */
[----:B------:R-:W-:Y:S01]  /*4c10*/  @P0 SHF.L.U32 R114, R114, 0x10, RZ ;  /* 0x0000001072720819 */ /* 0x000fe200000006ff */
[C---:B------:R-:W-:Y:S01]  /*4c20*/  FMUL.FTZ R148, R180.reuse, R148 ;  /* 0x00000094b4947220 */ /* 0x040fe20000410000 */
[----:B------:R-:W-:Y:S01]  /*4c30*/  FSEL R139, R133, RZ, P5 ;  /* 0x000000ff858b7208 */ /* 0x000fe20002800000 */
[----:B------:R-:W-:Y:S01]  /*4c40*/  FMUL.FTZ R151, R180, R240 ;  /* 0x000000f0b4977220 */ /* 0x000fe20000410000 */
[----:B------:R-:W-:Y:S01]  /*4c50*/  LOP3.LUT P5, RZ, R127, 0xff, RZ, 0xc0, !PT ;  /* 0x000000ff7fff7812 */ /* 0x000fe200078ac0ff */
[--C-:B------:R-:W-:Y:S01]  /*4c60*/  @P0 FADD.FTZ R152, R152, R114.reuse ;  /* 0x0000007298980221 */ /* 0x100fe20000010000 */
[----:B------:R-:W-:Y:S01]  /*4c70*/  @P1 FSEL R133, R133, RZ, P6 ;  /* 0x000000ff85851208 */ /* 0x000fe20003000000 */
[----:B------:R-:W-:Y:S01]  /*4c80*/  FMUL.FTZ R180, R180, R155 ;  /* 0x0000009bb4b47220 */ /* 0x000fe20000410000 */
[----:B------:R-:W-:Y:S01]  /*4c90*/  @P1 LOP3.LUT P6, RZ, R167, 0xff, RZ, 0xc0, !PT ;  /* 0x000000ffa7ff1812 */ /* 0x000fe200078cc0ff */
[----:B------:R-:W-:Y:S01]  /*4ca0*/  FMUL.FTZ R155, R152, UR17 ;  /* 0x00000011989b7c20 */ /* 0x000fe20008410000 */
[----:B------:R-:W-:-:S02]  /*4cb0*/  @P0 PRMT R114, R32, 0x7632, R114 ;  /* 0x0000763220720816 */ /* 0x000fc40000000072 */
[----:B------:R-:W-:Y:S02]  /*4cc0*/  @P0 PRMT R126, R33, 0x7632, R126 ;  /* 0x00007632217e0816 */ /* 0x000fe4000000007e */
[----:B------:R-:W-:Y:S02]  /*4cd0*/  @P0 PRMT R115, R34, 0x7632, R115 ;  /* 0x0000763222730816 */ /* 0x000fe40000000073 */
[C---:B------:R-:W-:Y:S02]  /*4ce0*/  FSEL R192, R134.reuse, RZ, P5 ;  /* 0x000000ff86c07208 */ /* 0x040fe40002800000 */
[----:B------:R-:W-:Y:S01]  /*4cf0*/  @P1 FSEL R134, R134, RZ, P6 ;  /* 0x000000ff86861208 */ /* 0x000fe20003000000 */
[----:B------:R-:W-:Y:S01]  /*4d00*/  @P0 IMAD.U32 R115, R115, 0x10000, RZ ;  /* 0x0001000073730824 */ /* 0x000fe200078e00ff */
[----:B------:R-:W-:Y:S02]  /*4d10*/  LOP3.LUT P5, RZ, R127, 0xff00, RZ, 0xc0, !PT ;  /* 0x0000ff007fff7812 */ /* 0x000fe400078ac0ff */
[----:B------:R-:W-:Y:S01]  /*4d20*/  @P1 LOP3.LUT P6, RZ, R167, 0xff00, RZ, 0xc0, !PT ;  /* 0x0000ff00a7ff1812 */ /* 0x000fe200078cc0ff */
[----:B------:R-:W-:Y:S01]  /*4d30*/  @P0 FADD.FTZ R147, R147, R115 ;  /* 0x0000007393930221 */ /* 0x000fe20000010000 */
[----:B------:R-:W-:-:S02]  /*4d40*/  @P0 SHF.L.U32 R114, R114, 0x10, RZ ;  /* 0x0000001072720819 */ /* 0x000fc400000006ff */
[----:B------:R-:W-:Y:S02]  /*4d50*/  @P0 SHF.L.U32 R126, R126, 0x10, RZ ;  /* 0x000000107e7e0819 */ /* 0x000fe400000006ff */
[----:B------:R-:W-:Y:S01]  /*4d60*/  FSEL R193, R135, RZ, P5 ;  /* 0x000000ff87c17208 */ /* 0x000fe20002800000 */
[----:B------:R-:W-:Y:S01]  /*4d70*/  @P0 FADD.FTZ R149, R149, R114 ;  /* 0x0000007295950221 */ /* 0x000fe20000010000 */
[----:B------:R-:W-:Y:S01]  /*4d80*/  @P1 FSEL R135, R135, RZ, P6 ;  /* 0x000000ff87871208 */ /* 0x000fe20003000000 */
[----:B------:R-:W-:Y:S01]  /*4d90*/  @P0 FADD.FTZ R148, R148, R126 ;  /* 0x0000007e94940221 */ /* 0x000fe20000010000 */
[C---:B------:R-:W-:Y:S02]  /*4da0*/  LOP3.LUT P5, RZ, R127.reuse, 0xff0000, RZ, 0xc0, !PT ;  /* 0x00ff00007fff7812 */ /* 0x040fe400078ac0ff */
[----:B------:R-:W-:Y:S01]  /*4db0*/  LOP3.LUT P6, RZ, R127, 0xff000000, RZ, 0xc0, !PT ;  /* 0xff0000007fff7812 */ /* 0x000fe200078cc0ff */
[----:B0-----:R-:W-:Y:S01]  /*4dc0*/  IMAD.WIDE.U32 R126, R179, 0x10, R226 ;  /* 0x00000010b37e7825 */ /* 0x001fe200078e00e2 */
[----:B------:R-:W-:-:S02]  /*4dd0*/  @P2 F2FP.BF16.F32.PACK_AB R153, RZ, R112 ;  /* 0x00000070ff99223e */ /* 0x000fc400000010ff */
[----:B------:R-:W-:Y:S02]  /*4de0*/  @P2 F2FP.BF16.F32.PACK_AB R154, RZ, R113 ;  /* 0x00000071ff9a223e */ /* 0x000fe400000010ff */
[----:B------:R-:W-:Y:S02]  /*4df0*/  F2FP.BF16.F32.PACK_AB R115, R212, R235 ;  /* 0x000000ebd473723e */ /* 0x000fe400000010ff */
[----:B------:R-:W-:Y:S02]  /*4e00*/  F2FP.BF16.F32.PACK_AB R114, R183, R184 ;  /* 0x000000b8b772723e */ /* 0x000fe400000010ff */
[----:B------:R-:W-:Y:S02]  /*4e10*/  F2FP.BF16.F32.PACK_AB R113, R122, R182 ;  /* 0x000000b67a71723e */ /* 0x000fe400000010ff */
[----:B------:R-:W-:Y:S02]  /*4e20*/  F2FP.BF16.F32.PACK_AB R112, R0, R181 ;  /* 0x000000b50070723e */ /* 0x000fe400000010ff */
[----:B------:R-:W-:-:S02]  /*4e30*/  @P0 SHF.L.U32 R0, R39, 0x10, RZ ;  /* 0x0000001027000819 */ /* 0x000fc400000006ff */
[----:B------:R-:W-:Y:S01]  /*4e40*/  MOV R122, R120 ;  /* 0x00000078007a7202 */ /* 0x000fe20000000f00 */
[----:B------:R0:W-:Y:S01]  /*4e50*/  STG.E.128 desc[UR6][R126.64], R112 ;  /* 0x000000707e007986 */ /* 0x0001e2000c101d06 */
[----:B------:R-:W-:Y:S01]  /*4e60*/  @P1 F2FP.BF16.F32.PACK_AB R186, RZ, R186 ;  /* 0x000000baffba123e */ /* 0x000fe200000010ff */
[----:B------:R-:W-:Y:S01]  /*4e70*/  @P0 FADD.FTZ R151, R151, R0 ;  /* 0x0000000097970221 */ /* 0x000fe20000010000 */
[----:B------:R-:W-:Y:S02]  /*4e80*/  @P1 F2FP.BF16.F32.PACK_AB R189, RZ, R189 ;  /* 0x000000bdffbd123e */ /* 0x000fe400000010ff */
[----:B------:R-:W-:Y:S01]  /*4e90*/  @P1 F2FP.BF16.F32.PACK_AB R196, RZ, R196 ;  /* 0x000000c4ffc4123e */ /* 0x000fe200000010ff */
[----:B------:R-:W-:Y:S01]  /*4ea0*/  FMUL.FTZ R0, R151, UR17 ;  /* 0x0000001197007c20 */ /* 0x000fe20008410000 */
[----:B------:R-:W-:Y:S02]  /*4eb0*/  @P1 F2FP.BF16.F32.PACK_AB R213, RZ, R213 ;  /* 0x000000d5ffd5123e */ /* 0x000fe400000010ff */
[----:B------:R-:W-:-:S02]  /*4ec0*/  @P2 F2FP.BF16.F32.PACK_AB R208, RZ, R208 ;  /* 0x000000d0ffd0223e */ /* 0x000fc400000010ff */
[C---:B------:R-:W-:Y:S02]  /*4ed0*/  FSEL R181, R0.reuse, RZ, P5 ;  /* 0x000000ff00b57208 */ /* 0x040fe40002800000 */
[----:B------:R-:W-:Y:S02]  /*4ee0*/  @P1 LOP3.LUT P5, RZ, R167, 0xff0000, RZ, 0xc0, !PT ;  /* 0x00ff0000a7ff1812 */ /* 0x000fe400078ac0ff */
[----:B------:R-:W-:Y:S02]  /*4ef0*/  @P2 F2FP.BF16.F32.PACK_AB R210, RZ, R210 ;  /* 0x000000d2ffd2223e */ /* 0x000fe400000010ff */
[----:B------:R-:W-:Y:S01]  /*4f00*/  @P1 FSEL R0, R0, RZ, P5 ;  /* 0x000000ff00001208 */ /* 0x000fe20002800000 */
[----:B0-----:R-:W0:Y:S01]  /*4f10*/  @P1 LDC.64 R112, c[0x0][0x300] ;  /* 0x0000c000ff701b82 */ /* 0x001e220000000a00 */
[----:B------:R-:W-:Y:S01]  /*4f20*/  LOP3.LUT P5, RZ, R122, 0xff, RZ, 0xc0, !PT ;  /* 0x000000ff7aff7812 */ /* 0x000fe200078ac0ff */
[----:B------:R-:W-:Y:S01]  /*4f30*/  @P1 IMAD.MOV.U32 R126, RZ, RZ, R168 ;  /* 0x000000ffff7e1224 */ /* 0x000fe200078e00a8 */
[----:B------:R-:W-:-:S02]  /*4f40*/  @P0 SHF.L.U32 R122, R32, 0x10, RZ ;  /* 0x00000010207a0819 */ /* 0x000fc400000006ff */
[----:B------:R-:W-:Y:S02]  /*4f50*/  @P2 F2FP.BF16.F32.PACK_AB R209, RZ, R209 ;  /* 0x000000d1ffd1223e */ /* 0x000fe400000010ff */
[----:B------:R-:W-:Y:S01]  /*4f60*/  @P2 F2FP.BF16.F32.PACK_AB R236, RZ, R236 ;  /* 0x000000ecffec223e */ /* 0x000fe200000010ff */
[----:B------:R-:W1:Y:S01]  /*4f70*/  @P2 LDC.64 R114, c[0x0][0x308] ;  /* 0x0000c200ff722b82 */ /* 0x000e620000000a00 */
[----:B------:R-:W-:Y:S01]  /*4f80*/  @P0 FADD.FTZ R150, R150, R122 ;  /* 0x0000007a96960221 */ /* 0x000fe20000010000 */
[----:B------:R-:W-:Y:S02]  /*4f90*/  @P1 F2FP.BF16.F32.PACK_AB R188, RZ, R188 ;  /* 0x000000bcffbc123e */ /* 0x000fe400000010ff */
[----:B------:R-:W-:Y:S02]  /*4fa0*/  @P1 F2FP.BF16.F32.PACK_AB R198, RZ, R198 ;  /* 0x000000c6ffc6123e */ /* 0x000fe400000010ff */
[----:B------:R-:W-:Y:S02]  /*4fb0*/  @P1 F2FP.BF16.F32.PACK_AB R197, RZ, R197 ;  /* 0x000000c5ffc5123e */ /* 0x000fe400000010ff */
[----:B------:R-:W-:-:S02]  /*4fc0*/  @P1 F2FP.BF16.F32.PACK_AB R234, RZ, R234 ;  /* 0x000000eaffea123e */ /* 0x000fc400000010ff */
[----:B------:R-:W-:Y:S02]  /*4fd0*/  @P1 PRMT R140, R186, 0x7610, R140 ;  /* 0x00007610ba8c1816 */ /* 0x000fe4000000008c */
[----:B------:R-:W-:Y:S01]  /*4fe0*/  @P1 PRMT R141, R189, 0x7610, R141 ;  /* 0x00007610bd8d1816 */ /* 0x000fe2000000008d */
[----:B------:R-:W-:Y:S01]  /*4ff0*/  FMUL.FTZ R189, R147, UR17 ;  /* 0x0000001193bd7c20 */ /* 0x000fe20008410000 */
[----:B------:R-:W-:Y:S01]  /*5000*/  @P1 PRMT R142, R196, 0x7610, R142 ;  /* 0x00007610c48e1816 */ /* 0x000fe2000000008e */
[----:B------:R-:W-:Y:S01]  /*5010*/  FMUL.FTZ R196, R148, UR17 ;  /* 0x0000001194c47c20 */ /* 0x000fe20008410000 */
[----:B------:R-:W-:Y:S01]  /*5020*/  @P1 PRMT R143, R213, 0x7610, R143 ;  /* 0x00007610d58f1816 */ /* 0x000fe2000000008f */
[----:B0-----:R-:W-:Y:S01]  /*5030*/  @P1 IMAD.WIDE.U32 R112, R179, 0x10, R112 ;  /* 0x00000010b3701825 */ /* 0x001fe200078e0070 */
[----:B------:R-:W-:-:S03]  /*5040*/  @P2 F2FP.BF16.F32.PACK_AB R211, RZ, R211 ;  /* 0x000000d3ffd3223e */ /* 0x000fc600000010ff */
[----:B------:R-:W-:Y:S01]  /*5050*/  FMUL.FTZ R179, R150, UR17 ;  /* 0x0000001196b37c20 */ /* 0x000fe20008410000 */
[----:B------:R-:W-:Y:S02]  /*5060*/  @P2 F2FP.BF16.F32.PACK_AB R222, RZ, R222 ;  /* 0x000000deffde223e */ /* 0x000fe400000010ff */
[----:B------:R-:W-:Y:S02]  /*5070*/  @P2 PRMT R116, R208, 0x7610, R116 ;  /* 0x00007610d0742816 */ /* 0x000fe40000000074 */
[----:B------:R-:W-:Y:S01]  /*5080*/  @P2 PRMT R117, R210, 0x7610, R117 ;  /* 0x00007610d2752816 */ /* 0x000fe20000000075 */
[----:B-1----:R-:W-:Y:S01]  /*5090*/  @P2 IMAD.WIDE.U32 R114, R177, 0x10, R114 ;  /* 0x00000010b1722825 */ /* 0x002fe200078e0072 */
[----:B------:R-:W-:Y:S02]  /*50a0*/  @P2 PRMT R118, R209, 0x7610, R118 ;  /* 0x00007610d1762816 */ /* 0x000fe40000000076 */
[----:B------:R-:W-:Y:S02]  /*50b0*/  @P2 PRMT R119, R236, 0x7610, R119 ;  /* 0x00007610ec772816 */ /* 0x000fe40000000077 */
[----:B------:R-:W-:-:S02]  /*50c0*/  FSEL R182, R155, RZ, P6 ;  /* 0x000000ff9bb67208 */ /* 0x000fc40003000000 */
[----:B------:R-:W-:Y:S02]  /*50d0*/  @P1 LOP3.LUT P6, RZ, R167, 0xff000000, RZ, 0xc0, !PT ;  /* 0xff000000a7ff1812 */ /* 0x000fe400078cc0ff */
[----:B------:R-:W-:Y:S02]  /*50e0*/  @P0 SHF.L.U32 R122, R33, 0x10, RZ ;  /* 0x00000010217a0819 */ /* 0x000fe400000006ff */
[----:B------:R-:W-:Y:S02]  /*50f0*/  @P1 PRMT R140, R140, 0x5410, R188 ;  /* 0x000054108c8c1816 */ /* 0x000fe400000000bc */
[----:B------:R-:W-:Y:S01]  /*5100*/  @P1 PRMT R141, R141, 0x5410, R198 ;  /* 0x000054108d8d1816 */ /* 0x000fe200000000c6 */
[----:B------:R-:W-:Y:S01]  /*5110*/  @P0 FADD.FTZ R144, R144, R122 ;  /* 0x0000007a90900221 */ /* 0x000fe20000010000 */
[----:B------:R-:W-:Y:S02]  /*5120*/  @P1 PRMT R142, R142, 0x5410, R197 ;  /* 0x000054108e8e1816 */ /* 0x000fe400000000c5 */
[----:B------:R-:W-:-:S02]  /*5130*/  @P1 PRMT R143, R143, 0x5410, R234 ;  /* 0x000054108f8f1816 */ /* 0x000fc400000000ea */
[----:B------:R-:W-:Y:S02]  /*5140*/  @P2 PRMT R116, R116, 0x5410, R153 ;  /* 0x0000541074742816 */ /* 0x000fe40000000099 */
[----:B------:R-:W-:Y:S01]  /*5150*/  @P2 PRMT R117, R117, 0x5410, R211 ;  /* 0x0000541075752816 */ /* 0x000fe200000000d3 */
[----:B------:R0:W-:Y:S01]  /*5160*/  @P1 STG.E.128 desc[UR6][R112.64], R140 ;  /* 0x0000008c70001986 */ /* 0x0001e2000c101d06 */
[----:B------:R-:W-:Y:S01]  /*5170*/  @P2 PRMT R118, R118, 0x5410, R154 ;  /* 0x0000541076762816 */ /* 0x000fe2000000009a */
[----:B------:R-:W-:Y:S01]  /*5180*/  FMUL.FTZ R154, R149, UR17 ;  /* 0x00000011959a7c20 */ /* 0x000fe20008410000 */
[----:B------:R-:W-:Y:S02]  /*5190*/  @P2 PRMT R119, R119, 0x5410, R222 ;  /* 0x0000541077772816 */ /* 0x000fe400000000de */
[----:B------:R-:W-:Y:S02]  /*51a0*/  @P1 FSEL R155, R155, RZ, P6 ;  /* 0x000000ff9b9b1208 */ /* 0x000fe40003000000 */
[----:B------:R-:W-:Y:S01]  /*51b0*/  @P1 LOP3.LUT P6, RZ, R126, 0xff, RZ, 0xc0, !PT ;  /* 0x000000ff7eff1812 */ /* 0x000fe200078cc0ff */
[----:B------:R1:W-:Y:S01]  /*51c0*/  @P2 STG.E.128 desc[UR6][R114.64], R116 ;  /* 0x0000007472002986 */ /* 0x0003e2000c101d06 */
[----:B------:R-:W-:-:S02]  /*51d0*/  FSEL R153, R179, RZ, P5 ;  /* 0x000000ffb3997208 */ /* 0x000fc40002800000 */
[----:B------:R-:W-:Y:S02]  /*51e0*/  @P1 LOP3.LUT P5, RZ, R168, 0xff00, RZ, 0xc0, !PT ;  /* 0x0000ff00a8ff1812 */ /* 0x000fe400078ac0ff */
[----:B------:R-:W-:Y:S02]  /*51f0*/  @P0 SHF.L.U32 R126, R34, 0x10, RZ ;  /* 0x00000010227e0819 */ /* 0x000fe400000006ff */
[----:B------:R-:W-:Y:S02]  /*5200*/  @P1 FSEL R179, R179, RZ, P6 ;  /* 0x000000ffb3b31208 */ /* 0x000fe40003000000 */
[----:B------:R-:W-:Y:S01]  /*5210*/  LOP3.LUT P6, RZ, R120, 0xff0000, RZ, 0xc0, !PT ;  /* 0x00ff000078ff7812 */ /* 0x000fe200078cc0ff */
[----:B------:R-:W-:Y:S01]  /*5220*/  @P0 FADD.FTZ R146, R146, R126 ;  /* 0x0000007e92920221 */ /* 0x000fe20000010000 */
[----:B0-----:R-:W-:Y:S01]  /*5230*/  F2FP.BF16.F32.PACK_AB R113, R191, R194 ;  /* 0x000000c2bf71723e */ /* 0x001fe200000010ff */
[----:B------:R-:W-:Y:S01]  /*5240*/  IMAD.WIDE.U32 R126, R177, 0x10, R226 ;  /* 0x00000010b17e7825 */ /* 0x000fe200078e00e2 */
[----:B------:R-:W-:-:S03]  /*5250*/  @P1 FSEL R194, R154, RZ, P5 ;  /* 0x000000ff9ac21208 */ /* 0x000fc60002800000 */
[----:B------:R-:W-:Y:S01]  /*5260*/  FMUL.FTZ R188, R146, UR17 ;  /* 0x0000001192bc7c20 */ /* 0x000fe20008410000 */
[----:B------:R-:W-:Y:S02]  /*5270*/  @P1 LOP3.LUT P5, RZ, R168, 0xff0000, RZ, 0xc0, !PT ;  /* 0x00ff0000a8ff1812 */ /* 0x000fe400078ac0ff */
[----:B------:R-:W-:Y:S02]  /*5280*/  F2FP.BF16.F32.PACK_AB R112, R187, R190 ;  /* 0x000000bebb70723e */ /* 0x000fe400000010ff */
[----:B-1----:R-:W-:Y:S01]  /*5290*/  F2FP.BF16.F32.PACK_AB R114, R195, R199 ;  /* 0x000000c7c372723e */ /* 0x002fe200000010ff */
[----:B------:R-:W-:Y:S01]  /*52a0*/  FMUL.FTZ R195, R144, UR17 ;  /* 0x0000001190c37c20 */ /* 0x000fe20008410000 */
[----:B------:R-:W-:Y:S02]  /*52b0*/  F2FP.BF16.F32.PACK_AB R115, R220, R221 ;  /* 0x000000dddc73723e */ /* 0x000fe400000010ff */
[----:B------:R-:W-:Y:S02]  /*52c0*/  @P1 F2FP.BF16.F32.PACK_AB R130, RZ, R130 ;  /* 0x00000082ff82123e */ /* 0x000fe400000010ff */
[----:B------:R-:W-:Y:S01]  /*52d0*/  FSEL R184, R195, RZ, P6 ;  /* 0x000000ffc3b87208 */ /* 0x000fe20003000000 */
[----:B------:R0:W-:Y:S01]  /*52e0*/  STG.E.128 desc[UR6][R126.64], R112 ;  /* 0x000000707e007986 */ /* 0x0001e2000c101d06 */
        /* <DEDUP_REMOVED lines=8> */
[----:B------:R-:W-:Y:S02]  /*5370*/  LOP3.LUT P6, RZ, R121, 0xff00, RZ, 0xc0, !PT ;  /* 0x0000ff0079ff7812 */ /* 0x000fe400078cc0ff */
[----:B0-----:R-:W-:Y:S02]  /*5380*/  @P0 SHF.L.U32 R112, R35, 0x10, RZ ;  /* 0x0000001023700819 */ /* 0x001fe400000006ff */
[----:B------:R-:W-:Y:S02]  /*5390*/  @P1 FSEL R188, R188, RZ, P5 ;  /* 0x000000ffbcbc1208 */ /* 0x000fe40002800000 */
[----:B------:R-:W-:Y:S01]  /*53a0*/  @P1 LOP3.LUT P5, RZ, R169, 0xff00, RZ, 0xc0, !PT ;  /* 0x0000ff00a9ff1812 */ /* 0x000fe200078ac0ff */
[----:B------:R-:W-:Y:S01]  /*53b0*/  @P0 FADD.FTZ R145, R145, R112 ;  /* 0x0000007091910221 */ /* 0x000fe20000010000 */
[----:B------:R-:W-:-:S02]  /*53c0*/  FSEL R187, R189, RZ, P6 ;  /* 0x000000ffbdbb7208 */ /* 0x000fc40003000000 */
[----:B------:R-:W-:Y:S01]  /*53d0*/  LOP3.LUT P6, RZ, R121, 0xff0000, RZ, 0xc0, !PT ;  /* 0x00ff000079ff7812 */ /* 0x000fe200078cc0ff */
[----:B------:R-:W-:Y:S01]  /*53e0*/  FMUL.FTZ R191, R145, UR17 ;  /* 0x0000001191bf7c20 */ /* 0x000fe20008410000 */
[----:B------:R-:W-:Y:S02]  /*53f0*/  @P1 FSEL R189, R189, RZ, P5 ;  /* 0x000000ffbdbd1208 */ /* 0x000fe40002800000 */
[----:B------:R-:W-:Y:S02]  /*5400*/  @P1 LOP3.LUT P5, RZ, R169, 0xff0000, RZ, 0xc0, !PT ;  /* 0x00ff0000a9ff1812 */ /* 0x000fe400078ac0ff */
[C---:B------:R-:W-:Y:S02]  /*5410*/  FSEL R190, R191.reuse, RZ, P6 ;  /* 0x000000ffbfbe7208 */ /* 0x040fe40003000000 */
[----:B------:R-:W-:Y:S02]  /*5420*/  @P1 FSEL R191, R191, RZ, P5 ;  /* 0x000000ffbfbf1208 */ /* 0x000fe40002800000 */
[----:B------:R-:W-:-:S02]  /*5430*/  LOP3.LUT P6, RZ, R120, 0xff00, RZ, 0xc0, !PT ;  /* 0x0000ff0078ff7812 */ /* 0x000fc400078cc0ff */
[----:B------:R-:W-:Y:S02]  /*5440*/  LOP3.LUT P5, RZ, R121, 0xff000000, RZ, 0xc0, !PT ;  /* 0xff00000079ff7812 */ /* 0x000fe400078ac0ff */
[----:B------:R-:W0:Y:S01]  /*5450*/  @P1 LDC.64 R120, c[0x0][0x300] ;  /* 0x0000c000ff781b82 */ /* 0x000e220000000a00 */
[----:B------:R-:W-:Y:S02]  /*5460*/  @P1 F2FP.BF16.F32.PACK_AB R126, RZ, R123 ;  /* 0x0000007bff7e123e */ /* 0x000fe400000010ff */
[----:B------:R-:W-:Y:S02]  /*5470*/  @P1 F2FP.BF16.F32.PACK_AB R185, RZ, R185 ;  /* 0x000000b9ffb9123e */ /* 0x000fe400000010ff */
[----:B------:R-:W-:Y:S02]  /*5480*/  @P1 F2FP.BF16.F32.PACK_AB R201, RZ, R201 ;  /* 0x000000c9ffc9123e */ /* 0x000fe400000010ff */
[----:B------:R-:W-:Y:S01]  /*5490*/  @P1 F2FP.BF16.F32.PACK_AB R129, RZ, R129 ;  /* 0x00000081ff81123e */ /* 0x000fe200000010ff */
[----:B------:R-:W1:Y:S01]  /*54a0*/  @P2 LDC.64 R122, c[0x0][0x308] ;  /* 0x0000c200ff7a2b82 */ /* 0x000e620000000a00 */
[----:B------:R-:W-:-:S02]  /*54b0*/  @P1 F2FP.BF16.F32.PACK_AB R124, RZ, R124 ;  /* 0x0000007cff7c123e */ /* 0x000fc400000010ff */
[----:B------:R-:W-:Y:S02]  /*54c0*/  @P1 F2FP.BF16.F32.PACK_AB R128, RZ, R128 ;  /* 0x00000080ff80123e */ /* 0x000fe400000010ff */
[----:B------:R-:W-:Y:S02]  /*54d0*/  @P1 F2FP.BF16.F32.PACK_AB R207, RZ, R207 ;  /* 0x000000cfffcf123e */ /* 0x000fe400000010ff */
[----:B------:R-:W-:Y:S02]  /*54e0*/  @P1 PRMT R140, R130, 0x7610, R140 ;  /* 0x00007610828c1816 */ /* 0x000fe4000000008c */
[----:B------:R-:W-:Y:S01]  /*54f0*/  @P1 PRMT R141, R126, 0x7610, R141 ;  /* 0x000076107e8d1816 */ /* 0x000fe2000000008d */
[----:B------:R-:W-:Y:S01]  /*5500*/  IMAD.WIDE.U32 R126, R13, 0x10, R226 ;  /* 0x000000100d7e7825 */ /* 0x000fe200078e00e2 */
[----:B------:R-:W-:Y:S02]  /*5510*/  @P1 PRMT R142, R185, 0x7610, R142 ;  /* 0x00007610b98e1816 */ /* 0x000fe4000000008e */
[----:B------:R-:W-:-:S02]  /*5520*/  @P1 PRMT R143, R201, 0x7610, R143 ;  /* 0x00007610c98f1816 */ /* 0x000fc4000000008f */
[----:B------:R-:W-:Y:S01]  /*5530*/  @P2 F2FP.BF16.F32.PACK_AB R217, RZ, R217 ;  /* 0x000000d9ffd9223e */ /* 0x000fe200000010ff */
[----:B0-----:R-:W-:Y:S01]  /*5540*/  @P1 IMAD.WIDE.U32 R120, R177, 0x10, R120 ;  /* 0x00000010b1781825 */ /* 0x001fe200078e0078 */
[----:B------:R-:W-:Y:S02]  /*5550*/  @P2 F2FP.BF16.F32.PACK_AB R218, RZ, R218 ;  /* 0x000000daffda223e */ /* 0x000fe400000010ff */
[----:B------:R-:W-:Y:S02]  /*5560*/  @P2 F2FP.BF16.F32.PACK_AB R219, RZ, R219 ;  /* 0x000000dbffdb223e */ /* 0x000fe400000010ff */
[----:B------:R-:W-:Y:S02]  /*5570*/  @P2 F2FP.BF16.F32.PACK_AB R151, RZ, R151 ;  /* 0x00000097ff97223e */ /* 0x000fe400000010ff */
[----:B------:R-:W-:Y:S01]  /*5580*/  @P1 PRMT R140, R140, 0x5410, R129 ;  /* 0x000054108c8c1816 */ /* 0x000fe20000000081 */
[----:B-1----:R-:W-:Y:S01]  /*5590*/  @P2 IMAD.WIDE.U32 R122, R13, 0x10, R122 ;  /* 0x000000100d7a2825 */ /* 0x002fe200078e007a */
[----:B------:R-:W-:-:S02]  /*55a0*/  @P1 PRMT R141, R141, 0x5410, R124 ;  /* 0x000054108d8d1816 */ /* 0x000fc4000000007c */
[----:B------:R-:W-:Y:S02]  /*55b0*/  @P1 PRMT R142, R142, 0x5410, R128 ;  /* 0x000054108e8e1816 */ /* 0x000fe40000000080 */
[----:B------:R-:W-:Y:S02]  /*55c0*/  @P1 PRMT R143, R143, 0x5410, R207 ;  /* 0x000054108f8f1816 */ /* 0x000fe400000000cf */
[----:B------:R-:W-:Y:S02]  /*55d0*/  @P2 F2FP.BF16.F32.PACK_AB R214, RZ, R214 ;  /* 0x000000d6ffd6223e */ /* 0x000fe400000010ff */
[----:B------:R-:W-:Y:S01]  /*55e0*/  @P2 F2FP.BF16.F32.PACK_AB R215, RZ, R215 ;  /* 0x000000d7ffd7223e */ /* 0x000fe200000010ff */
[----:B------:R0:W-:Y:S01]  /*55f0*/  @P1 STG.E.128 desc[UR6][R120.64], R140 ;  /* 0x0000008c78001986 */ /* 0x0001e2000c101d06 */
[----:B------:R-:W-:Y:S02]  /*5600*/  @P2 F2FP.BF16.F32.PACK_AB R216, RZ, R216 ;  /* 0x000000d8ffd8223e */ /* 0x000fe400000010ff */
[----:B------:R-:W-:-:S02]  /*5610*/  @P2 F2FP.BF16.F32.PACK_AB R152, RZ, R152 ;  /* 0x00000098ff98223e */ /* 0x000fc400000010ff */
[----:B------:R-:W-:Y:S02]  /*5620*/  @P2 PRMT R116, R217, 0x7610, R116 ;  /* 0x00007610d9742816 */ /* 0x000fe40000000074 */
[----:B------:R-:W-:Y:S02]  /*5630*/  @P2 PRMT R117, R218, 0x7610, R117 ;  /* 0x00007610da752816 */ /* 0x000fe40000000075 */
[----:B------:R-:W-:Y:S02]  /*5640*/  @P2 PRMT R118, R219, 0x7610, R118 ;  /* 0x00007610db762816 */ /* 0x000fe40000000076 */
[----:B------:R-:W-:Y:S02]  /*5650*/  @P2 PRMT R119, R151, 0x7610, R119 ;  /* 0x0000761097772816 */ /* 0x000fe40000000077 */
[----:B------:R-:W-:Y:S02]  /*5660*/  @P0 PRMT R112, R35, 0x7632, R112 ;  /* 0x0000763223700816 */ /* 0x000fe40000000070 */
[----:B------:R-:W-:-:S02]  /*5670*/  @P2 PRMT R116, R116, 0x5410, R214 ;  /* 0x0000541074742816 */ /* 0x000fc400000000d6 */
[----:B------:R-:W-:Y:S01]  /*5680*/  @P2 PRMT R117, R117, 0x5410, R215 ;  /* 0x0000541075752816 */ /* 0x000fe200000000d7 */
[----:B0-----:R-:W0:Y:S01]  /*5690*/  @P1 LDC.64 R120, c[0x0][0x300] ;  /* 0x0000c000ff781b82 */ /* 0x001e220000000a00 */
[----:B------:R-:W-:Y:S01]  /*56a0*/  @P2 PRMT R118, R118, 0x5410, R216 ;  /* 0x0000541076762816 */ /* 0x000fe200000000d8 */
[----:B------:R-:W-:Y:S01]  /*56b0*/  @P0 IMAD.U32 R112, R112, 0x10000, RZ ;  /* 0x0001000070700824 */ /* 0x000fe200078e00ff */
[----:B------:R-:W-:Y:S02]  /*56c0*/  @P2 PRMT R119, R119, 0x5410, R152 ;  /* 0x0000541077772816 */ /* 0x000fe40000000098 */
[----:B------:R-:W-:Y:S01]  /*56d0*/  @P1 F2FP.BF16.F32.PACK_AB R125, RZ, R125 ;  /* 0x0000007dff7d123e */ /* 0x000fe200000010ff */
[----:B------:R-:W-:Y:S01]  /*56e0*/  @P0 FADD.FTZ R180, R180, R112 ;  /* 0x00000070b4b40221 */ /* 0x000fe20000010000 */
[----:B------:R-:W-:Y:S01]  /*56f0*/  F2FP.BF16.F32.PACK_AB R115, R182, R181 ;  /* 0x000000b5b673723e */ /* 0x000fe200000010ff */
[----:B------:R1:W-:Y:S01]  /*5700*/  @P2 STG.E.128 desc[UR6][R122.64], R116 ;  /* 0x000000747a002986 */ /* 0x0003e2000c101d06 */
[----:B------:R-:W-:-:S02]  /*5710*/  F2FP.BF16.F32.PACK_AB R114, R193, R192 ;  /* 0x000000c0c172723e */ /* 0x000fc400000010ff */
[----:B------:R-:W-:Y:S02]  /*5720*/  F2FP.BF16.F32.PACK_AB R113, R139, R138 ;  /* 0x0000008a8b71723e */ /* 0x000fe400000010ff */
[----:B------:R-:W-:Y:S02]  /*5730*/  F2FP.BF16.F32.PACK_AB R112, R137, R136 ;  /* 0x000000888970723e */ /* 0x000fe400000010ff */
[----:B------:R-:W-:Y:S02]  /*5740*/  @P1 PRMT R140, R125, 0x7610, R140 ;  /* 0x000076107d8c1816 */ /* 0x000fe4000000008c */
[----:B------:R-:W2:Y:S01]  /*5750*/  @P1 LDC.64 R124, c[0x0][0x300] ;  /* 0x0000c000ff7c1b82 */ /* 0x000ea20000000a00 */
[----:B------:R3:W-:Y:S01]  /*5760*/  STG.E.128 desc[UR6][R126.64], R112 ;  /* 0x000000707e007986 */ /* 0x0007e2000c101d06 */
[----:B------:R-:W-:Y:S02]  /*5770*/  @P1 F2FP.BF16.F32.PACK_AB R132, RZ, R132 ;  /* 0x00000084ff84123e */ /* 0x000fe400000010ff */
[----:B------:R-:W-:-:S02]  /*5780*/  @P1 F2FP.BF16.F32.PACK_AB R134, RZ, R134 ;  /* 0x00000086ff86123e */ /* 0x000fc400000010ff */
[----:B------:R-:W-:Y:S01]  /*5790*/  @P1 F2FP.BF16.F32.PACK_AB R0, RZ, R0 ;  /* 0x00000000ff00123e */ /* 0x000fe200000010ff */
[----:B0-----:R-:W-:Y:S01]  /*57a0*/  @P1 IMAD.WIDE.U32 R120, R13, 0x10, R120 ;  /* 0x000000100d781825 */ /* 0x001fe200078e0078 */
[----:B------:R-:W-:Y:S01]  /*57b0*/  @P1 F2FP.BF16.F32.PACK_AB R131, RZ, R131 ;  /* 0x00000083ff83123e */ /* 0x000fe200000010ff */
[----:B-1----:R-:W0:Y:S01]  /*57c0*/  @P2 LDC.64 R122, c[0x0][0x308] ;  /* 0x0000c200ff7a2b82 */ /* 0x002e220000000a00 */
[----:B------:R-:W-:Y:S02]  /*57d0*/  @P1 F2FP.BF16.F32.PACK_AB R133, RZ, R133 ;  /* 0x00000085ff85123e */ /* 0x000fe400000010ff */
[----:B------:R-:W-:Y:S02]  /*57e0*/  @P1 F2FP.BF16.F32.PACK_AB R135, RZ, R135 ;  /* 0x00000087ff87123e */ /* 0x000fe400000010ff */
[----:B------:R-:W-:Y:S02]  /*57f0*/  @P1 F2FP.BF16.F32.PACK_AB R155, RZ, R155 ;  /* 0x0000009bff9b123e */ /* 0x000fe400000010ff */
[----:B------:R-:W-:-:S02]  /*5800*/  @P1 PRMT R141, R132, 0x7610, R141 ;  /* 0x00007610848d1816 */ /* 0x000fc4000000008d */
[----:B------:R-:W-:Y:S02]  /*5810*/  @P1 PRMT R142, R134, 0x7610, R142 ;  /* 0x00007610868e1816 */ /* 0x000fe4000000008e */
[----:B---3--:R-:W-:Y:S01]  /*5820*/  @P2 F2FP.BF16.F32.PACK_AB R126, RZ, R180 ;  /* 0x000000b4ff7e223e */ /* 0x008fe200000010ff */
[----:B------:R-:W-:Y:S01]  /*5830*/  FMUL.FTZ R180, R180, UR17 ;  /* 0x00000011b4b47c20 */ /* 0x000fe20008410000 */
[----:B------:R-:W-:Y:S02]  /*5840*/  @P1 PRMT R143, R0, 0x7610, R143 ;  /* 0x00007610008f1816 */ /* 0x000fe4000000008f */
[----:B------:R-:W-:Y:S01]  /*5850*/  @P2 F2FP.BF16.F32.PACK_AB R150, RZ, R150 ;  /* 0x00000096ff96223e */ /* 0x000fe200000010ff */
[----:B--2---:R-:W-:Y:S01]  /*5860*/  @P1 IMAD.WIDE.U32 R124, R178, 0x10, R124 ;  /* 0x00000010b27c1825 */ /* 0x004fe200078e007c */
[----:B------:R-:W-:Y:S02]  /*5870*/  FSEL R115, R180, RZ, P5 ;  /* 0x000000ffb4737208 */ /* 0x000fe40002800000 */
[----:B------:R-:W-:-:S02]  /*5880*/  @P1 LOP3.LUT P5, RZ, R169, 0xff000000, RZ, 0xc0, !PT ;  /* 0xff000000a9ff1812 */ /* 0x000fc400078ac0ff */
[----:B------:R-:W-:Y:S02]  /*5890*/  @P2 F2FP.BF16.F32.PACK_AB R144, RZ, R144 ;  /* 0x00000090ff90223e */ /* 0x000fe400000010ff */
[----:B------:R-:W-:Y:S01]  /*58a0*/  @P2 F2FP.BF16.F32.PACK_AB R146, RZ, R146 ;  /* 0x00000092ff92223e */ /* 0x000fe200000010ff */
[----:B0-----:R-:W-:Y:S01]  /*58b0*/  @P2 IMAD.WIDE.U32 R122, R178, 0x10, R122 ;  /* 0x00000010b27a2825 */ /* 0x001fe200078e007a */
[----:B------:R-:W-:Y:S02]  /*58c0*/  @P2 F2FP.BF16.F32.PACK_AB R145, RZ, R145 ;  /* 0x00000091ff91223e */ /* 0x000fe400000010ff */
[----:B------:R-:W-:Y:S02]  /*58d0*/  @P1 PRMT R140, R140, 0x5410, R131 ;  /* 0x000054108c8c1816 */ /* 0x000fe40000000083 */
[----:B------:R-:W-:Y:S02]  /*58e0*/  @P1 PRMT R141, R141, 0x5410, R133 ;  /* 0x000054108d8d1816 */ /* 0x000fe40000000085 */
[----:B------:R-:W-:-:S02]  /*58f0*/  @P1 PRMT R142, R142, 0x5410, R135 ;  /* 0x000054108e8e1816 */ /* 0x000fc40000000087 */
[----:B------:R-:W-:Y:S02]  /*5900*/  @P1 PRMT R143, R143, 0x5410, R155 ;  /* 0x000054108f8f1816 */ /* 0x000fe4000000009b */
[----:B------:R-:W-:Y:S02]  /*5910*/  @P1 F2FP.BF16.F32.PACK_AB R179, RZ, R179 ;  /* 0x000000b3ffb3123e */ /* 0x000fe400000010ff */
[----:B------:R-:W-:Y:S01]  /*5920*/  @P1 F2FP.BF16.F32.PACK_AB R195, RZ, R195 ;  /* 0x000000c3ffc3123e */ /* 0x000fe200000010ff */
[----:B------:R0:W-:Y:S01]  /*5930*/  @P1 STG.E.128 desc[UR6][R120.64], R140 ;  /* 0x0000008c78001986 */ /* 0x0001e2000c101d06 */
[----:B------:R-:W-:Y:S02]  /*5940*/  @P1 FSEL R127, R180, RZ, P5 ;  /* 0x000000ffb47f1208 */ /* 0x000fe40002800000 */
[----:B------:R-:W-:Y:S02]  /*5950*/  @P1 F2FP.BF16.F32.PACK_AB R188, RZ, R188 ;  /* 0x000000bcffbc123e */ /* 0x000fe400000010ff */
[----:B------:R-:W-:-:S02]  /*5960*/  @P1 F2FP.BF16.F32.PACK_AB R191, RZ, R191 ;  /* 0x000000bfffbf123e */ /* 0x000fc400000010ff */
[----:B------:R-:W-:Y:S02]  /*5970*/  @P2 F2FP.BF16.F32.PACK_AB R149, RZ, R149 ;  /* 0x00000095ff95223e */ /* 0x000fe400000010ff */
[----:B------:R-:W-:Y:S02]  /*5980*/  @P2 F2FP.BF16.F32.PACK_AB R148, RZ, R148 ;  /* 0x00000094ff94223e */ /* 0x000fe400000010ff */
[----:B------:R-:W-:Y:S02]  /*5990*/  @P2 F2FP.BF16.F32.PACK_AB R147, RZ, R147 ;  /* 0x00000093ff93223e */ /* 0x000fe400000010ff */
[----:B------:R-:W-:Y:S02]  /*59a0*/  @P2 PRMT R116, R150, 0x7610, R116 ;  /* 0x0000761096742816 */ /* 0x000fe40000000074 */
[----:B------:R-:W-:Y:S02]  /*59b0*/  @P2 PRMT R117, R144, 0x7610, R117 ;  /* 0x0000761090752816 */ /* 0x000fe40000000075 */
[----:B------:R-:W-:Y:S01]  /*59c0*/  @P2 PRMT R118, R146, 0x7610, R118 ;  /* 0x0000761092762816 */ /* 0x000fe20000000076 */
[----:B0-----:R-:W-:Y:S01]  /*59d0*/  IMAD.WIDE.U32 R120, R178, 0x10, R226 ;  /* 0x00000010b2787825 */ /* 0x001fe200078e00e2 */
[----:B------:R-:W-:-:S02]  /*59e0*/  @P2 PRMT R119, R145, 0x7610, R119 ;  /* 0x0000761091772816 */ /* 0x000fc40000000077 */
[----:B------:R-:W-:Y:S02]  /*59f0*/  FSEL R112, R154, RZ, P6 ;  /* 0x000000ff9a707208 */ /* 0x000fe40003000000 */
        /* <DEDUP_REMOVED lines=145> */
.L_x_814:
        /* <DEDUP_REMOVED lines=48> */
.L_x_815:
[----:B------:R-:W-:Y:S01]  /*6610*/  HFMA2.MMA R115, -RZ, RZ, 0, 9.5367431640625e-07 ;  /* 0x00000010ff737435 */ /* 0x000fe200000001ff */
[----:B------:R-:W-:Y:S01]  /*6620*/  MOV R114, R112 ;  /* 0x0000007000727202 */ /* 0x000fe20000000f00 */
[----:B------:R-:W-:Y:S01]  /*6630*/  IMAD.MOV.U32 R235, RZ, RZ, -0x1 ;  /* 0xffffffffffeb7424 */ /* 0x000fe200078e00ff */
[----:B------:R-:W-:-:S08]  /*6640*/  MOV R234, 0x1f ;  /* 0x0000001f00ea7802 */ /* 0x000fd00000000f00 */
[----:B-----5:R-:W-:Y:S05]  /*6650*/  WARPSYNC.COLLECTIVE R235, `(.L_x_818) ;  /* 0x00000000eb087348 */ /* 0x020fea0003c00000 */
[----:B------:R0:W1:Y:S02]  /*6660*/  SHFL.DOWN P4, R240, R114, R115, R234 ;  /* 0x0800007372f07389 */ /* 0x00006400000800ea */
[----:B01---5:R-:W-:Y:S01]  /*6670*/  ENDCOLLECTIVE ;  /* 0x000000000000791b */ /* 0x023fe20003800000 */
.L_x_818:
[----:B------:R-:W-:Y:S01]  /*6680*/  MOV R114, R113 ;  /* 0x0000007100727202 */ /* 0x000fe20000000f00 */
[----:B------:R-:W-:-:S07]  /*6690*/  FADD.FTZ R112, R112, R240 ;  /* 0x000000f070707221 */ /* 0x000fce0000010000 */
[----:B------:R-:W-:Y:S05]  /*66a0*/  WARPSYNC.COLLECTIVE R235, `(.L_x_819) ;  /* 0x00000000eb087348 */ /* 0x000fea0003c00000 */
[----:B------:R0:W1:Y:S02]  /*66b0*/  SHFL.DOWN P4, R240, R114, R115, R234 ;  /* 0x0800007372f07389 */ /* 0x00006400000800ea */
[----:B01----:R-:W-:Y:S01]  /*66c0*/  ENDCOLLECTIVE ;  /* 0x000000000000791b */ /* 0x003fe20003800000 */
.L_x_819:
[----:B------:R-:W-:Y:S01]  /*66d0*/  HFMA2.MMA R115, -RZ, RZ, 0, 4.76837158203125e-07 ;  /* 0x00000008ff737435 */ /* 0x000fe200000001ff */
[----:B------:R-:W-:Y:S01]  /*66e0*/  MOV R114, R112 ;  /* 0x0000007000727202 */ /* 0x000fe20000000f00 */
[----:B------:R-:W-:-:S09]  /*66f0*/  FADD.FTZ R113, R113, R240 ;  /* 0x000000f071717221 */ /* 0x000fd20000010000 */
[----:B------:R-:W-:Y:S05]  /*6700*/  WARPSYNC.COLLECTIVE R235, `(.L_x_820) ;  /* 0x00000000eb087348 */ /* 0x000fea0003c00000 */
[----:B------:R0:W1:Y:S02]  /*6710*/  SHFL.DOWN P4, R240, R114, R115, R234 ;  /* 0x0800007372f07389 */ /* 0x00006400000800ea */
[----:B01----:R-:W-:Y:S01]  /*6720*/  ENDCOLLECTIVE ;  /* 0x000000000000791b */ /* 0x003fe20003800000 */
.L_x_820:
[----:B------:R-:W-:Y:S02]  /*6730*/  IMAD.MOV.U32 R114, RZ, RZ, R113 ;  /* 0x000000ffff727224 */ /* 0x000fe400078e0071 */
[----:B------:R-:W-:-:S07]  /*6740*/  FADD.FTZ R112, R112, R240 ;  /* 0x000000f070707221 */ /* 0x000fce0000010000 */
[----:B------:R-:W-:Y:S05]  /*6750*/  WARPSYNC.COLLECTIVE R235, `(.L_x_821) ;  /* 0x00000000eb087348 */ /* 0x000fea0003c00000 */
[----:B------:R0:W1:Y:S02]  /*6760*/  SHFL.DOWN P4, R240, R114, R115, R234 ;  /* 0x0800007372f07389 */ /* 0x00006400000800ea */
[----:B01----:R-:W-:Y:S01]  /*6770*/  ENDCOLLECTIVE ;  /* 0x000000000000791b */ /* 0x003fe20003800000 */
.L_x_821:
[----:B------:R-:W-:Y:S01]  /*6780*/  HFMA2.MMA R115, -RZ, RZ, 0, 2.384185791015625e-07 ;  /* 0x00000004ff737435 */ /* 0x000fe200000001ff */
[----:B------:R-:W-:Y:S01]  /*6790*/  MOV R114, R112 ;  /* 0x0000007000727202 */ /* 0x000fe20000000f00 */
[----:B------:R-:W-:-:S09]  /*67a0*/  FADD.FTZ R113, R113, R240 ;  /* 0x000000f071717221 */ /* 0x000fd20000010000 */
[----:B------:R-:W-:Y:S05]  /*67b0*/  WARPSYNC.COLLECTIVE R235, `(.L_x_822) ;  /* 0x00000000eb087348 */ /* 0x000fea0003c00000 */
[----:B------:R0:W1:Y:S02]  /*67c0*/  SHFL.DOWN P4, R240, R114, R115, R234 ;  /* 0x0800007372f07389 */ /* 0x00006400000800ea */
[----:B01----:R-:W-:Y:S01]  /*67d0*/  ENDCOLLECTIVE ;  /* 0x000000000000791b */ /* 0x003fe20003800000 */
.L_x_822:
[----:B------:R-:W-:Y:S01]  /*67e0*/  MOV R114, R113 ;  /* 0x0000007100727202 */ /* 0x000fe20000000f00 */
[----:B------:R-:W-:-:S07]  /*67f0*/  FADD.FTZ R112, R112, R240 ;  /* 0x000000f070707221 */ /* 0x000fce0000010000 */
[----:B------:R-:W-:Y:S05]  /*6800*/  WARPSYNC.COLLECTIVE R235, `(.L_x_823) ;  /* 0x00000000eb087348 */ /* 0x000fea0003c00000 */
[----:B------:R0:W1:Y:S02]  /*6810*/  SHFL.DOWN P4, R240, R114, R115, R234 ;  /* 0x0800007372f07389 */ /* 0x00006400000800ea */
[----:B01----:R-:W-:Y:S01]  /*6820*/  ENDCOLLECTIVE ;  /* 0x000000000000791b */ /* 0x003fe20003800000 */
.L_x_823:
[----:B------:R-:W-:Y:S01]  /*6830*/  HFMA2.MMA R115, -RZ, RZ, 0, 1.1920928955078125e-07 ;  /* 0x00000002ff737435 */ /* 0x000fe200000001ff */
[----:B------:R-:W-:Y:S02]  /*6840*/  IMAD.MOV.U32 R114, RZ, RZ, R112 ;  /* 0x000000ffff727224 */ /* 0x000fe400078e0070 */
[----:B------:R-:W-:-:S08]  /*6850*/  FADD.FTZ R113, R113, R240 ;  /* 0x000000f071717221 */ /* 0x000fd00000010000 */
[----:B------:R-:W-:Y:S05]  /*6860*/  WARPSYNC.COLLECTIVE R235, `(.L_x_824) ;  /* 0x00000000eb087348 */ /* 0x000fea0003c00000 */
[----:B------:R0:W1:Y:S02]  /*6870*/  SHFL.DOWN P4, R240, R114, R115, R234 ;  /* 0x0800007372f07389 */ /* 0x00006400000800ea */
[----:B01----:R-:W-:Y:S01]  /*6880*/  ENDCOLLECTIVE ;  /* 0x000000000000791b */ /* 0x003fe20003800000 */
.L_x_824:
[----:B------:R-:W-:Y:S01]  /*6890*/  MOV R114, R113 ;  /* 0x0000007100727202 */ /* 0x000fe20000000f00 */
[----:B------:R-:W-:-:S07]  /*68a0*/  FADD.FTZ R112, R112, R240 ;  /* 0x000000f070707221 */ /* 0x000fce0000010000 */
[----:B------:R-:W-:Y:S05]  /*68b0*/  WARPSYNC.COLLECTIVE R235, `(.L_x_825) ;  /* 0x00000000eb087348 */ /* 0x000fea0003c00000 */
[----:B------:R0:W1:Y:S02]  /*68c0*/  SHFL.DOWN P4, R240, R114, R115, R234 ;  /* 0x0800007372f07389 */ /* 0x00006400000800ea */
[----:B01----:R-:W-:Y:S01]  /*68d0*/  ENDCOLLECTIVE ;  /* 0x000000000000791b */ /* 0x003fe20003800000 */
.L_x_825:
[----:B------:R-:W-:Y:S01]  /*68e0*/  MOV R114, R112 ;  /* 0x0000007000727202 */ /* 0x000fe20000000f00 */
[----:B------:R-:W-:Y:S02]  /*68f0*/  IMAD.MOV.U32 R115, RZ, RZ, 0x1 ;  /* 0x00000001ff737424 */ /* 0x000fe400078e00ff */
[----:B------:R-:W-:-:S07]  /*6900*/  FADD.FTZ R113, R113, R240 ;  /* 0x000000f071717221 */ /* 0x000fce0000010000 */
[----:B------:R-:W-:Y:S05]  /*6910*/  WARPSYNC.COLLECTIVE R235, `(.L_x_826) ;  /* 0x00000000eb087348 */ /* 0x000fea0003c00000 */
[----:B------:R0:W1:Y:S02]  /*6920*/  SHFL.DOWN P4, R240, R114, R115, R234 ;  /* 0x0800007372f07389 */ /* 0x00006400000800ea */
[----:B01----:R-:W-:Y:S01]  /*6930*/  ENDCOLLECTIVE ;  /* 0x000000000000791b */ /* 0x003fe20003800000 */
.L_x_826:
[----:B------:R-:W-:Y:S02]  /*6940*/  MOV R114, R113 ;  /* 0x0000007100727202 */ /* 0x000fe40000000f00 */
[----:B------:R-:W-:-:S07]  /*6950*/  MOV R236, R240 ;  /* 0x000000f000ec7202 */ /* 0x000fce0000000f00 */
[----:B------:R-:W-:Y:S05]  /*6960*/  WARPSYNC.COLLECTIVE R235, `(.L_x_827) ;  /* 0x00000000eb087348 */ /* 0x000fea0003c00000 */
[----:B------:R0:W1:Y:S02]  /*6970*/  SHFL.DOWN P4, R240, R114, R115, R234 ;  /* 0x0800007372f07389 */ /* 0x00006400000800ea */
[----:B01----:R-:W-:Y:S01]  /*6980*/  ENDCOLLECTIVE ;  /* 0x000000000000791b */ /* 0x003fe20003800000 */
.L_x_827:
[----:B------:R-:W-:Y:S01]  /*6990*/  MOV R114, R240 ;  /* 0x000000f000727202 */ /* 0x000fe20000000f00 */
[----:B------:R-:W-:Y:S06]  /*69a0*/  BRA `(.L_x_828) ;  /* 0xffffffcc00907947 */ /* 0x000fec000383ffff */
.L_x_829:
        /* <DEDUP_REMOVED lines=13> */
.L_x_3535:


//--------------------- .text._ZN10layer_norm22ln_bwd_finalize_kernelINS_22Kernel_traits_finalizeILj8192Ef13__nv_bfloat16S2_S2_fjLb0ELj1024ELj4ENS_18Kernel_traits_baseILj8192EfS2_S2_S2_fjLj1024EEEEELb0ELb0EEEvNS_9BwdParamsE --------------------------
	.section	.text._ZN10layer_norm22ln_bwd_finalize_kernelINS_22Kernel_traits_finalizeILj8192Ef13__nv_bfloat16S2_S2_fjLb0ELj1024ELj4ENS_18Kernel_traits_baseILj8192EfS2_S2_S2_fjLj1024EEEEELb0ELb0EEEvNS_9BwdParamsE,"ax",@progbits
	.align	128
        .global         _ZN10layer_norm22ln_bwd_finalize_kernelINS_22Kernel_traits_finalizeILj8192Ef13__nv_bfloat16S2_S2_fjLb0ELj1024ELj4ENS_18Kernel_traits_baseILj8192EfS2_S2_S2_fjLj1024EEEEELb0ELb0EEEvNS_9BwdParamsE
        .type           _ZN10layer_norm22ln_bwd_finalize_kernelINS_22Kernel_traits_finalizeILj8192Ef13__nv_bfloat16S2_S2_fjLb0ELj1024ELj4ENS_18Kernel_traits_baseILj8192EfS2_S2_S2_fjLj1024EEEEELb0ELb0EEEvNS_9BwdParamsE,@function
        .size           _ZN10layer_norm22ln_bwd_finalize_kernelINS_22Kernel_traits_finalizeILj8192Ef13__nv_bfloat16S2_S2_fjLb0ELj1024ELj4ENS_18Kernel_traits_baseILj8192EfS2_S2_S2_fjLj1024EEEEELb0ELb0EEEvNS_9BwdParamsE,(.L_x_3536 - _ZN10layer_norm22ln_bwd_finalize_kernelINS_22Kernel_traits_finalizeILj8192Ef13__nv_bfloat16S2_S2_fjLb0ELj1024ELj4ENS_18Kernel_traits_baseILj8192EfS2_S2_S2_fjLj1024EEEEELb0ELb0EEEvNS_9BwdParamsE)
        .other          _ZN10layer_norm22ln_bwd_finalize_kernelINS_22Kernel_traits_finalizeILj8192Ef13__nv_bfloat16S2_S2_fjLb0ELj1024ELj4ENS_18Kernel_traits_baseILj8192EfS2_S2_S2_fjLj1024EEEEELb0ELb0EEEvNS_9BwdParamsE,@"STO_CUDA_ENTRY STV_DEFAULT"
_ZN10layer_norm22ln_bwd_finalize_kernelINS_22Kernel_traits_finalizeILj8192Ef13__nv_bfloat16S2_S2_fjLb0ELj1024ELj4ENS_18Kernel_traits_baseILj8192EfS2_S2_S2_fjLj1024EEEEELb0ELb0EEEvNS_9BwdParamsE:
.text._ZN10layer_norm22ln_bwd_finalize_kernelINS_22Kernel_traits_finalizeILj8192Ef13__nv_bfloat16S2_S2_fjLb0ELj1024ELj4ENS_18Kernel_traits_baseILj8192EfS2_S2_S2_fjLj1024EEEEELb0ELb0EEEvNS_9BwdParamsE:
        /* <DEDUP_REMOVED lines=25> */
.L_x_842:
        /* <DEDUP_REMOVED lines=30> */
.L_x_834:
        /* <DEDUP_REMOVED lines=36> */
.L_x_833:
[----:B------:R-:W-:Y:S05]  /*05b0*/  BSYNC B1 ;  /* 0x0000000000017941 */ /* 0x000fea0003800000 */
.L_x_832:
        /* <DEDUP_REMOVED lines=24> */
.L_x_836:
[----:B------:R-:W-:Y:S05]  /*0740*/  BSYNC B1 ;  /* 0x0000000000017941 */ /* 0x000fea0003800000 */
.L_x_835:
        /* <DEDUP_REMOVED lines=12> */
.L_x_837:
[----:B------:R-:W-:Y:S05]  /*0810*/  BSYNC B1 ;  /* 0x0000000000017941 */ /* 0x000fea0003800000 */
.L_x_831:
[----:B------:R-:W-:Y:S05]  /*0820*/  BSYNC B0 ;  /* 0x0000000000007941 */ /* 0x000fea0003800000 */
.L_x_830:
        /* <DEDUP_REMOVED lines=29> */
.L_x_853:
[----:B---3--:R-:W-:Y:S01]  /*0a00*/  FADD.FTZ R9, R18, R9 ;  /* 0x0000000912097221 */ /* 0x008fe20000010000 */
[----:B--2---:R-:W-:-:S04]  /*0a10*/  FADD.FTZ R11, R10, R11 ;  /* 0x0000000b0a0b7221 */ /* 0x004fc80000010000 */
[----:B------:R2:W-:Y:S04]  /*0a20*/  @!P1 STS [R6+0x2000], R9 ;  /* 0x0020000906009388 */ /* 0x0005e80000000800 */
[----:B------:R2:W-:Y:S02]  /*0a30*/  @!P1 STS [R6+0x2080], R11 ;  /* 0x0020800b06009388 */ /* 0x0005e40000000800 */
.L_x_838:
        /* <DEDUP_REMOVED lines=9> */
[----:B0-----:R-:W0:Y:S01]  /*0ad0*/  LDS.64 R10, [R9+UR4+0x2000] ;  /* 0x00200004090a7984 */ /* 0x001e220008000a00 */
[----:B------:R-:W3:Y:S03]  /*0ae0*/  LDC.64 R14, c[0x0][0x310] ;  /* 0x0000c400ff0e7b82 */ /* 0x000ee60000000a00 */
[----:B------:R-:W4:Y:S01]  /*0af0*/  LDS.64 R16, [R9+UR4+0x2080] ;  /* 0x0020800409107984 */ /* 0x000f220008000a00 */
[----:B--2---:R-:W-:-:S04]  /*0b00*/  IMAD.WIDE.U32 R12, R4, 0x8, R12 ;  /* 0x00000008040c7825 */ /* 0x004fc800078e000c */
[----:B---3--:R-:W-:Y:S01]  /*0b10*/  IMAD.WIDE.U32 R14, R4, 0x8, R14 ;  /* 0x00000008040e7825 */ /* 0x008fe200078e000e */
[----:B0-----:R2:W-:Y:S04]  /*0b20*/  STG.E.64 desc[UR6][R12.64], R10 ;  /* 0x0000000a0c007986 */ /* 0x0015e8000c101b06 */
[----:B----4-:R2:W-:Y:S02]  /*0b30*/  STG.E.64 desc[UR6][R14.64], R16 ;  /* 0x000000100e007986 */ /* 0x0105e4000c101b06 */
.L_x_841:
[----:B------:R-:W-:Y:S05]  /*0b40*/  BSYNC B0 ;  /* 0x0000000000007941 */ /* 0x000fea0003800000 */
.L_x_840:
[C---:B------:R-:W-:Y:S01]  /*0b50*/  ISETP.GT.U32.AND P1, PT, R3.reuse, -0x2001, PT ;  /* 0xffffdfff0300780c */ /* 0x040fe20003f24070 */
[----:B------:R-:W-:Y:S01]  /*0b60*/  VIADD R4, R4, 0x1000 ;  /* 0x0000100004047836 */ /* 0x000fe20000000000 */
[----:B------:R-:W-:-:S11]  /*0b70*/  IADD3 R3, R3, 0x2000, RZ ;  /* 0x0000200003037810 */ /* 0x000fd60007ffe0ff */
[----:B------:R-:W-:Y:S05]  /*0b80*/  @P1 BRA `(.L_x_842) ;  /* 0xfffffff400801947 */ /* 0x000fea000383ffff */
[----:B------:R-:W-:Y:S05]  /*0b90*/  EXIT ;  /* 0x000000000000794d */ /* 0x000fea0003800000 */
.L_x_839:
[----:B------:R-:W-:Y:S01]  /*0ba0*/  HFMA2.MMA R21, -RZ, RZ, 0, 5.9604644775390625e-08 ;  /* 0x00000001ff157435 */ /* 0x000fe200000001ff */
[----:B0--3--:R-:W-:Y:S01]  /*0bb0*/  MOV R22, R10 ;  /* 0x0000000a00167202 */ /* 0x009fe20000000f00 */
[----:B------:R-:W-:Y:S01]  /*0bc0*/  IMAD.MOV.U32 R19, RZ, RZ, -0x1 ;  /* 0xffffffffff137424 */ /* 0x000fe200078e00ff */
[----:B------:R-:W-:-:S08]  /*0bd0*/  MOV R24, 0x1f ;  /* 0x0000001f00187802 */ /* 0x000fd00000000f00 */
[----:B-12---:R-:W-:Y:S05]  /*0be0*/  WARPSYNC.COLLECTIVE R19, `(.L_x_843) ;  /* 0x0000000013087348 */ /* 0x006fea0003c00000 */
[----:B------:R0:W3:Y:S02]  /*0bf0*/  SHFL.BFLY P2, R20, R22, R21, R24 ;  /* 0x0c00001516147389 */ /* 0x0000e40000040018 */
[----:B0123--:R-:W-:Y:S01]  /*0c00*/  ENDCOLLECTIVE ;  /* 0x000000000000791b */ /* 0x00ffe20003800000 */
.L_x_843:
[----:B------:R-:W-:Y:S01]  /*0c10*/  HFMA2.MMA R21, -RZ, RZ, 0, 1.1920928955078125e-07 ;  /* 0x00000002ff157435 */ /* 0x000fe200000001ff */
[----:B------:R-:W-:-:S05]  /*0c20*/  MOV R11, R20 ;  /* 0x00000014000b7202 */ /* 0x000fca0000000f00 */
[----:B------:R-:W-:-:S05]  /*0c30*/  FADD.FTZ R11, R10, R11 ;  /* 0x0000000b0a0b7221 */ /* 0x000fca0000010000 */
[----:B------:R-:W-:-:S07]  /*0c40*/  MOV R22, R11 ;  /* 0x0000000b00167202 */ /* 0x000fce0000000f00 */
[----:B------:R-:W-:Y:S05]  /*0c50*/  WARPSYNC.COLLECTIVE R19, `(.L_x_844) ;  /* 0x0000000013087348 */ /* 0x000fea0003c00000 */
[----:B------:R0:W1:Y:S02]  /*0c60*/  SHFL.BFLY P2, R20, R22, R21, R24 ;  /* 0x0c00001516147389 */ /* 0x0000640000040018 */
[----:B01----:R-:W-:Y:S01]  /*0c70*/  ENDCOLLECTIVE ;  /* 0x000000000000791b */ /* 0x003fe20003800000 */
.L_x_844:
[----:B------:R-:W-:Y:S01]  /*0c80*/  HFMA2.MMA R21, -RZ, RZ, 0, 2.384185791015625e-07 ;  /* 0x00000004ff157435 */ /* 0x000fe200000001ff */
[----:B------:R-:W-:-:S04]  /*0c90*/  IMAD.MOV.U32 R14, RZ, RZ, R20 ;  /* 0x000000ffff0e7224 */ /* 0x000fc800078e0014 */
[----:B------:R-:W-:-:S05]  /*0ca0*/  FADD.FTZ R14, R11, R14 ;  /* 0x0000000e0b0e7221 */ /* 0x000fca0000010000 */
[----:B------:R-:W-:-:S07]  /*0cb0*/  MOV R22, R14 ;  /* 0x0000000e00167202 */ /* 0x000fce0000000f00 */
[----:B------:R-:W-:Y:S05]  /*0cc0*/  WARPSYNC.COLLECTIVE R19, `(.L_x_845) ;  /* 0x0000000013087348 */ /* 0x000fea0003c00000 */
[----:B------:R0:W1:Y:S02]  /*0cd0*/  SHFL.BFLY P2, R20, R22, R21, R24 ;  /* 0x0c00001516147389 */ /* 0x0000640000040018 */
[----:B01----:R-:W-:Y:S01]  /*0ce0*/  ENDCOLLECTIVE ;  /* 0x000000000000791b */ /* 0x003fe20003800000 */
.L_x_845:
[----:B------:R-:W-:Y:S01]  /*0cf0*/  IMAD.MOV.U32 R21, RZ, RZ, 0x8 ;  /* 0x00000008ff157424 */ /* 0x000fe200078e00ff */
[----:B------:R-:W-:-:S05]  /*0d00*/  MOV R13, R20 ;  /* 0x00000014000d7202 */ /* 0x000fca0000000f00 */
[----:B------:R-:W-:-:S05]  /*0d10*/  FADD.FTZ R13, R14, R13 ;  /* 0x0000000d0e0d7221 */ /* 0x000fca0000010000 */
[----:B------:R-:W-:-:S07]  /*0d20*/  MOV R22, R13 ;  /* 0x0000000d00167202 */ /* 0x000fce0000000f00 */
[----:B------:R-:W-:Y:S05]  /*0d30*/  WARPSYNC.COLLECTIVE R19, `(.L_x_846) ;  /* 0x0000000013087348 */ /* 0x000fea0003c00000 */
[----:B------:R0:W1:Y:S02]  /*0d40*/  SHFL.BFLY P2, R20, R22, R21, R24 ;  /* 0x0c00001516147389 */ /* 0x0000640000040018 */
[----:B01----:R-:W-:Y:S01]  /*0d50*/  ENDCOLLECTIVE ;  /* 0x000000000000791b */ /* 0x003fe20003800000 */
.L_x_846:
[----:B------:R-:W-:Y:S01]  /*0d60*/  HFMA2.MMA R21, -RZ, RZ, 0, 9.5367431640625e-07 ;  /* 0x00000010ff157435 */ /* 0x000fe200000001ff */
[----:B------:R-:W-:-:S05]  /*0d70*/  MOV R10, R20 ;  /* 0x00000014000a7202 */ /* 0x000fca0000000f00 */
[----:B------:R-:W-:-:S05]  /*0d80*/  FADD.FTZ R10, R13, R10 ;  /* 0x0000000a0d0a7221 */ /* 0x000fca0000010000 */
[----:B------:R-:W-:-:S07]  /*0d90*/  MOV R22, R10 ;  /* 0x0000000a00167202 */ /* 0x000fce0000000f00 */
[----:B------:R-:W-:Y:S05]  /*0da0*/  WARPSYNC.COLLECTIVE R19, `(.L_x_847) ;  /* 0x0000000013087348 */ /* 0x000fea0003c00000 */
[----:B------:R0:W1:Y:S02]  /*0db0*/  SHFL.BFLY P2, R20, R22, R21, R24 ;  /* 0x0c00001516147389 */ /* 0x0000640000040018 */
[----:B01----:R-:W-:Y:S01]  /*0dc0*/  ENDCOLLECTIVE ;  /* 0x000000000000791b */ /* 0x003fe20003800000 */
.L_x_847:
[----:B------:R-:W-:Y:S01]  /*0dd0*/  HFMA2.MMA R21, -RZ, RZ, 0, 5.9604644775390625e-08 ;  /* 0x00000001ff157435 */ /* 0x000fe200000001ff */
[----:B------:R-:W-:Y:S01]  /*0de0*/  IMAD.MOV.U32 R22, RZ, RZ, R9 ;  /* 0x000000ffff167224 */ /* 0x000fe200078e0009 */
[----:B------:R-:W-:-:S09]  /*0df0*/  MOV R11, R20 ;  /* 0x00000014000b7202 */ /* 0x000fd20000000f00 */
[----:B------:R-:W-:Y:S05]  /*0e00*/  WARPSYNC.COLLECTIVE R19, `(.L_x_848) ;  /* 0x0000000013087348 */ /* 0x000fea0003c00000 */
[----:B------:R0:W1:Y:S02]  /*0e10*/  SHFL.BFLY P2, R20, R22, R21, R24 ;  /* 0x0c00001516147389 */ /* 0x0000640000040018 */
[----:B01----:R-:W-:Y:S01]  /*0e20*/  ENDCOLLECTIVE ;  /* 0x000000000000791b */ /* 0x003fe20003800000 */
.L_x_848:
[----:B------:R-:W-:Y:S01]  /*0e30*/  HFMA2.MMA R21, -RZ, RZ, 0, 1.1920928955078125e-07 ;  /* 0x00000002ff157435 */ /* 0x000fe200000001ff */
[----:B------:R-:W-:-:S05]  /*0e40*/  MOV R14, R20 ;  /* 0x00000014000e7202 */ /* 0x000fca0000000f00 */
[----:B------:R-:W-:-:S05]  /*0e50*/  FADD.FTZ R15, R9, R14 ;  /* 0x0000000e090f7221 */ /* 0x000fca0000010000 */
[----:B------:R-:W-:-:S07]  /*0e60*/  MOV R22, R15 ;  /* 0x0000000f00167202 */ /* 0x000fce0000000f00 */
[----:B------:R-:W-:Y:S05]  /*0e70*/  WARPSYNC.COLLECTIVE R19, `(.L_x_849) ;  /* 0x0000000013087348 */ /* 0x000fea0003c00000 */
[----:B------:R0:W1:Y:S02]  /*0e80*/  SHFL.BFLY P2, R20, R22, R21, R24 ;  /* 0x0c00001516147389 */ /* 0x0000640000040018 */
[----:B01----:R-:W-:Y:S01]  /*0e90*/  ENDCOLLECTIVE ;  /* 0x000000000000791b */ /* 0x003fe20003800000 */
.L_x_849:
[----:B------:R-:W-:Y:S01]  /*0ea0*/  HFMA2.MMA R21, -RZ, RZ, 0, 2.384185791015625e-07 ;  /* 0x00000004ff157435 */ /* 0x000fe200000001ff */
[----:B------:R-:W-:-:S04]  /*0eb0*/  IMAD.MOV.U32 R16, RZ, RZ, R20 ;  /* 0x000000ffff107224 */ /* 0x000fc800078e0014 */
[----:B------:R-:W-:-:S05]  /*0ec0*/  FADD.FTZ R16, R15, R16 ;  /* 0x000000100f107221 */ /* 0x000fca0000010000 */
[----:B------:R-:W-:-:S07]  /*0ed0*/  MOV R22, R16 ;  /* 0x0000001000167202 */ /* 0x000fce0000000f00 */
[----:B------:R-:W-:Y:S05]  /*0ee0*/  WARPSYNC.COLLECTIVE R19, `(.L_x_850) ;  /* 0x0000000013087348 */ /* 0x000fea0003c00000 */
[----:B------:R0:W1:Y:S02]  /*0ef0*/  SHFL.BFLY P2, R20, R22, R21, R24 ;  /* 0x0c00001516147389 */ /* 0x0000640000040018 */
[----:B01----:R-:W-:Y:S01]  /*0f00*/  ENDCOLLECTIVE ;  /* 0x000000000000791b */ /* 0x003fe20003800000 */
.L_x_850:
[----:B------:R-:W-:Y:S01]  /*0f10*/  IMAD.MOV.U32 R21, RZ, RZ, 0x8 ;  /* 0x00000008ff157424 */ /* 0x000fe200078e00ff */
[----:B------:R-:W-:-:S05]  /*0f20*/  MOV R17, R20 ;  /* 0x0000001400117202 */ /* 0x000fca0000000f00 */
[----:B------:R-:W-:-:S05]  /*0f30*/  FADD.FTZ R17, R16, R17 ;  /* 0x0000001110117221 */ /* 0x000fca0000010000 */
[----:B------:R-:W-:-:S07]  /*0f40*/  MOV R22, R17 ;  /* 0x0000001100167202 */ /* 0x000fce0000000f00 */
[----:B------:R-:W-:Y:S05]  /*0f50*/  WARPSYNC.COLLECTIVE R19, `(.L_x_851) ;  /* 0x0000000013087348 */ /* 0x000fea0003c00000 */
[----:B------:R0:W1:Y:S02]  /*0f60*/  SHFL.BFLY P2, R20, R22, R21, R24 ;  /* 0x0c00001516147389 */ /* 0x0000640000040018 */
[----:B01----:R-:W-:Y:S01]  /*0f70*/  ENDCOLLECTIVE ;  /* 0x000000000000791b */ /* 0x003fe20003800000 */
.L_x_851:
[----:B------:R-:W-:Y:S01]  /*0f80*/  HFMA2.MMA R21, -RZ, RZ, 0, 9.5367431640625e-07 ;  /* 0x00000010ff157435 */ /* 0x000fe200000001ff */
[----:B------:R-:W-:-:S05]  /*0f90*/  MOV R18, R20 ;  /* 0x0000001400127202 */ /* 0x000fca0000000f00 */
[----:B------:R-:W-:-:S05]  /*0fa0*/  FADD.FTZ R18, R17, R18 ;  /* 0x0000001211127221 */ /* 0x000fca0000010000 */
[----:B------:R-:W-:-:S07]  /*0fb0*/  MOV R22, R18 ;  /* 0x0000001200167202 */ /* 0x000fce0000000f00 */
[----:B------:R-:W-:Y:S05]  /*0fc0*/  WARPSYNC.COLLECTIVE R19, `(.L_x_852) ;  /* 0x0000000013087348 */ /* 0x000fea0003c00000 */
[----:B------:R0:W1:Y:S02]  /*0fd0*/  SHFL.BFLY P2, R20, R22, R21, R24 ;  /* 0x0c00001516147389 */ /* 0x0000640000040018 */
[----:B01----:R-:W-:Y:S01]  /*0fe0*/  ENDCOLLECTIVE ;  /* 0x000000000000791b */ /* 0x003fe20003800000 */
.L_x_852:
[----:B------:R-:W-:Y:S01]  /*0ff0*/  MOV R9, R20 ;  /* 0x0000001400097202 */ /* 0x000fe20000000f00 */
[----:B------:R-:W-:Y:S06]  /*1000*/  BRA `(.L_x_853) ;  /* 0xfffffff8007c7947 */ /* 0x000fec000383ffff */
.L_x_854:
        /* <DEDUP_REMOVED lines=15> */
.L_x_3536:


//--------------------- .text._ZN10layer_norm40ln_parallel_residual_bwd_finalize_kernelINS_22Kernel_traits_finalizeILj8192Ef13__nv_bfloat16S2_S2_fjLb0ELj1024ELj4ENS_18Kernel_traits_baseILj8192EfS2_S2_S2_fjLj1024EEEEELb0EEEvNS_9BwdParamsE --------------------------
	.section	.text._ZN10layer_norm40ln_parallel_residual_bwd_finalize_kernelINS_22Kernel_traits_finalizeILj8192Ef13__nv_bfloat16S2_S2_fjLb0ELj1024ELj4ENS_18Kernel_traits_baseILj8192EfS2_S2_S2_fjLj1024EEEEELb0EEEvNS_9BwdParamsE,"ax",@progbits
	.align	128
        .global         _ZN10layer_norm40ln_parallel_residual_bwd_finalize_kernelINS_22Kernel_traits_finalizeILj8192Ef13__nv_bfloat16S2_S2_fjLb0ELj1024ELj4ENS_18Kernel_traits_baseILj8192EfS2_S2_S2_fjLj1024EEEEELb0EEEvNS_9BwdParamsE
        .type           _ZN10layer_norm40ln_parallel_residual_bwd_finalize_kernelINS_22Kernel_traits_finalizeILj8192Ef13__nv_bfloat16S2_S2_fjLb0ELj1024ELj4ENS_18Kernel_traits_baseILj8192EfS2_S2_S2_fjLj1024EEEEELb0EEEvNS_9BwdParamsE,@function
        .size           _ZN10layer_norm40ln_parallel_residual_bwd_finalize_kernelINS_22Kernel_traits_finalizeILj8192Ef13__nv_bfloat16S2_S2_fjLb0ELj1024ELj4ENS_18Kernel_traits_baseILj8192EfS2_S2_S2_fjLj1024EEEEELb0EEEvNS_9BwdParamsE,(.L_x_3537 - _ZN10layer_norm40ln_parallel_residual_bwd_finalize_kernelINS_22Kernel_traits_finalizeILj8192Ef13__nv_bfloat16S2_S2_fjLb0ELj1024ELj4ENS_18Kernel_traits_baseILj8192EfS2_S2_S2_fjLj1024EEEEELb0EEEvNS_9BwdParamsE)
        .other          _ZN10layer_norm40ln_parallel_residual_bwd_finalize_kernelINS_22Kernel_traits_finalizeILj8192Ef13__nv_bfloat16S2_S2_fjLb0ELj1024ELj4ENS_18Kernel_traits_baseILj8192EfS2_S2_S2_fjLj1024EEEEELb0EEEvNS_9BwdParamsE,@"STO_CUDA_ENTRY STV_DEFAULT"
_ZN10layer_norm40ln_parallel_residual_bwd_finalize_kernelINS_22Kernel_traits_finalizeILj8192Ef13__nv_bfloat16S2_S2_fjLb0ELj1024ELj4ENS_18Kernel_traits_baseILj8192EfS2_S2_S2_fjLj1024EEEEELb0EEEvNS_9BwdParamsE:
.text._ZN10layer_norm40ln_parallel_residual_bwd_finalize_kernelINS_22Kernel_traits_finalizeILj8192Ef13__nv_bfloat16S2_S2_fjLb0ELj1024ELj4ENS_18Kernel_traits_baseILj8192EfS2_S2_S2_fjLj1024EEEEELb0EEEvNS_9BwdParamsE:
        /* <DEDUP_REMOVED lines=22> */
.L_x_867:
        /* <DEDUP_REMOVED lines=42> */
.L_x_859:
        /* <DEDUP_REMOVED lines=62> */
.L_x_858:
[----:B------:R-:W-:Y:S05]  /*07e0*/  BSYNC B1 ;  /* 0x0000000000017941 */ /* 0x000fea0003800000 */
.L_x_857:
[CC--:B------:R-:W-:Y:S01]  /*07f0*/  ISETP.GE.U32.AND P1, PT, R23.reuse, R8.reuse, PT ;  /* 0x000000081700720c */ /* 0x0c0fe20003f26070 */
[----:B------:R-:W-:Y:S01]  /*0800*/  BSSY B1, `(.L_x_860) ;  /* 0x0000025000017945 */ /* 0x000fe20003800000 */
[----:B------:R-:W-:-:S04]  /*0810*/  IADD3 R9, -R23, R8, RZ ;  /* 0x0000000817097210 */ /* 0x000fc80007ffe1ff */
        /* <DEDUP_REMOVED lines=35> */
.L_x_861:
[----:B------:R-:W-:Y:S05]  /*0a50*/  BSYNC B1 ;  /* 0x0000000000017941 */ /* 0x000fea0003800000 */
.L_x_860:
        /* <DEDUP_REMOVED lines=20> */
.L_x_862:
[----:B------:R-:W-:Y:S05]  /*0ba0*/  BSYNC B1 ;  /* 0x0000000000017941 */ /* 0x000fea0003800000 */
.L_x_856:
[----:B------:R-:W-:Y:S05]  /*0bb0*/  BSYNC B0 ;  /* 0x0000000000007941 */ /* 0x000fea0003800000 */
.L_x_855:
        /* <DEDUP_REMOVED lines=54> */
.L_x_888:
        /* <DEDUP_REMOVED lines=10> */
.L_x_863:
        /* <DEDUP_REMOVED lines=18> */
[C---:B-----5:R-:W-:Y:S01]  /*10e0*/  IMAD.WIDE.U32 R22, R5.reuse, 0x8, R22 ;  /* 0x0000000805167825 */ /* 0x060fe200078e0016 */
[----:B-1----:R1:W-:Y:S03]  /*10f0*/  STG.E.64 desc[UR6][R10.64], R18 ;  /* 0x000000120a007986 */ /* 0x0023e6000c101b06 */
[----:B0-----:R-:W-:Y:S01]  /*1100*/  IMAD.WIDE.U32 R20, R5, 0x8, R20 ;  /* 0x0000000805147825 */ /* 0x001fe200078e0014 */
[----:B---3--:R1:W-:Y:S04]  /*1110*/  STG.E.64 desc[UR6][R16.64], R14 ;  /* 0x0000000e10007986 */ /* 0x0083e8000c101b06 */
[----:B----4-:R1:W-:Y:S04]  /*1120*/  STG.E.64 desc[UR6][R22.64], R12 ;  /* 0x0000000c16007986 */ /* 0x0103e8000c101b06 */
[----:B------:R1:W-:Y:S02]  /*1130*/  STG.E.64 desc[UR6][R20.64], R8 ;  /* 0x0000000814007986 */ /* 0x0003e4000c101b06 */
.L_x_866:
[----:B------:R-:W-:Y:S05]  /*1140*/  BSYNC B0 ;  /* 0x0000000000007941 */ /* 0x000fea0003800000 */
.L_x_865:
[C---:B------:R-:W-:Y:S02]  /*1150*/  ISETP.GT.U32.AND P1, PT, R4.reuse, -0x2001, PT ;  /* 0xffffdfff0400780c */ /* 0x040fe40003f24070 */
[----:B------:R-:W-:Y:S02]  /*1160*/  IADD3 R4, R4, 0x2000, RZ ;  /* 0x0000200004047810 */ /* 0x000fe40007ffe0ff */
[----:B------:R-:W-:-:S09]  /*1170*/  IADD3 R5, R5, 0x1000, RZ ;  /* 0x0000100005057810 */ /* 0x000fd20007ffe0ff */
[----:B------:R-:W-:Y:S05]  /*1180*/  @P1 BRA `(.L_x_867) ;  /* 0xffffffec00f41947 */ /* 0x000fea000383ffff */
[----:B------:R-:W-:Y:S05]  /*1190*/  EXIT ;  /* 0x000000000000794d */ /* 0x000fea0003800000 */
.L_x_864:
[----:B------:R-:W-:Y:S01]  /*11a0*/  HFMA2.MMA R14, -RZ, RZ, 0, 5.9604644775390625e-08 ;  /* 0x00000001ff0e7435 */ /* 0x000fe200000001ff */
[----:B----4-:R-:W-:Y:S02]  /*11b0*/  MOV R27, R10 ;  /* 0x0000000a001b7202 */ /* 0x010fe40000000f00 */
[----:B------:R-:W-:Y:S02]  /*11c0*/  MOV R13, 0x1f ;  /* 0x0000001f000d7802 */ /* 0x000fe40000000f00 */
[----:B------:R-:W-:-:S07]  /*11d0*/  MOV R12, 0xffffffff ;  /* 0xffffffff000c7802 */ /* 0x000fce0000000f00 */
[----:B0123--:R-:W-:Y:S05]  /*11e0*/  WARPSYNC.COLLECTIVE R12, `(.L_x_868) ;  /* 0x000000000c087348 */ /* 0x00ffea0003c00000 */
[----:B------:R4:W0:Y:S02]  /*11f0*/  SHFL.BFLY P2, R17, R27, R14, R13 ;  /* 0x0c00000e1b117389 */ /* 0x000824000004000d */
[----:B01234-:R-:W-:Y:S01]  /*1200*/  ENDCOLLECTIVE ;  /* 0x000000000000791b */ /* 0x01ffe20003800000 */
.L_x_868:
[----:B------:R-:W-:Y:S01]  /*1210*/  HFMA2.MMA R14, -RZ, RZ, 0, 1.1920928955078125e-07 ;  /* 0x00000002ff0e7435 */ /* 0x000fe200000001ff */
[----:B------:R-:W-:-:S05]  /*1220*/  FADD.FTZ R11, R10, R17 ;  /* 0x000000110a0b7221 */ /* 0x000fca0000010000 */
[----:B------:R-:W-:-:S07]  /*1230*/  MOV R27, R11 ;  /* 0x0000000b001b7202 */ /* 0x000fce0000000f00 */
[----:B------:R-:W-:Y:S05]  /*1240*/  WARPSYNC.COLLECTIVE R12, `(.L_x_869) ;  /* 0x000000000c087348 */ /* 0x000fea0003c00000 */
[----:B------:R0:W1:Y:S02]  /*1250*/  SHFL.BFLY P2, R17, R27, R14, R13 ;  /* 0x0c00000e1b117389 */ /* 0x000064000004000d */
[----:B01----:R-:W-:Y:S01]  /*1260*/  ENDCOLLECTIVE ;  /* 0x000000000000791b */ /* 0x003fe20003800000 */
.L_x_869:
[----:B------:R-:W-:Y:S01]  /*1270*/  HFMA2.MMA R14, -RZ, RZ, 0, 2.384185791015625e-07 ;  /* 0x00000004ff0e7435 */ /* 0x000fe200000001ff */
[----:B------:R-:W-:-:S05]  /*1280*/  FADD.FTZ R10, R11, R17 ;  /* 0x000000110b0a7221 */ /* 0x000fca0000010000 */
[----:B------:R-:W-:-:S07]  /*1290*/  MOV R27, R10 ;  /* 0x0000000a001b7202 */ /* 0x000fce0000000f00 */
[----:B------:R-:W-:Y:S05]  /*12a0*/  WARPSYNC.COLLECTIVE R12, `(.L_x_870) ;  /* 0x000000000c087348 */ /* 0x000fea0003c00000 */
[----:B------:R0:W1:Y:S02]  /*12b0*/  SHFL.BFLY P2, R17, R27, R14, R13 ;  /* 0x0c00000e1b117389 */ /* 0x000064000004000d */
[----:B01----:R-:W-:Y:S01]  /*12c0*/  ENDCOLLECTIVE ;  /* 0x000000000000791b */ /* 0x003fe20003800000 */
.L_x_870:
[----:B------:R-:W-:Y:S01]  /*12d0*/  HFMA2.MMA R14, -RZ, RZ, 0, 4.76837158203125e-07 ;  /* 0x00000008ff0e7435 */ /* 0x000fe200000001ff */
[----:B------:R-:W-:-:S05]  /*12e0*/  FADD.FTZ R19, R10, R17 ;  /* 0x000000110a137221 */ /* 0x000fca0000010000 */
[----:B------:R-:W-:-:S07]  /*12f0*/  MOV R27, R19 ;  /* 0x00000013001b7202 */ /* 0x000fce0000000f00 */
[----:B------:R-:W-:Y:S05]  /*1300*/  WARPSYNC.COLLECTIVE R12, `(.L_x_871) ;  /* 0x000000000c087348 */ /* 0x000fea0003c00000 */
[----:B------:R0:W1:Y:S02]  /*1310*/  SHFL.BFLY P2, R17, R27, R14, R13 ;  /* 0x0c00000e1b117389 */ /* 0x000064000004000d */
[----:B01----:R-:W-:Y:S01]  /*1320*/  ENDCOLLECTIVE ;  /* 0x000000000000791b */ /* 0x003fe20003800000 */
.L_x_871:
[----:B------:R-:W-:Y:S01]  /*1330*/  HFMA2.MMA R14, -RZ, RZ, 0, 9.5367431640625e-07 ;  /* 0x00000010ff0e7435 */ /* 0x000fe200000001ff */
[----:B------:R-:W-:-:S05]  /*1340*/  FADD.FTZ R11, R19, R17 ;  /* 0x00000011130b7221 */ /* 0x000fca0000010000 */
[----:B------:R-:W-:-:S07]  /*1350*/  MOV R27, R11 ;  /* 0x0000000b001b7202 */ /* 0x000fce0000000f00 */
[----:B------:R-:W-:Y:S05]  /*1360*/  WARPSYNC.COLLECTIVE R12, `(.L_x_872) ;  /* 0x000000000c087348 */ /* 0x000fea0003c00000 */
[----:B------:R0:W1:Y:S02]  /*1370*/  SHFL.BFLY P2, R17, R27, R14, R13 ;  /* 0x0c00000e1b117389 */ /* 0x000064000004000d */
[----:B01----:R-:W-:Y:S01]  /*1380*/  ENDCOLLECTIVE ;  /* 0x000000000000791b */ /* 0x003fe20003800000 */
.L_x_872:
[----:B------:R-:W-:Y:S01]  /*1390*/  HFMA2.MMA R14, -RZ, RZ, 0, 5.9604644775390625e-08 ;  /* 0x00000001ff0e7435 */ /* 0x000fe200000001ff */
[----:B------:R-:W-:Y:S01]  /*13a0*/  IMAD.MOV.U32 R27, RZ, RZ, R15 ;  /* 0x000000ffff1b7224 */ /* 0x000fe200078e000f */
[----:B------:R-:W-:-:S09]  /*13b0*/  MOV R10, R17 ;  /* 0x00000011000a7202 */ /* 0x000fd20000000f00 */
[----:B------:R-:W-:Y:S05]  /*13c0*/  WARPSYNC.COLLECTIVE R12, `(.L_x_873) ;  /* 0x000000000c087348 */ /* 0x000fea0003c00000 */
[----:B------:R0:W1:Y:S02]  /*13d0*/  SHFL.BFLY P2, R17, R27, R14, R13 ;  /* 0x0c00000e1b117389 */ /* 0x000064000004000d */
[----:B01----:R-:W-:Y:S01]  /*13e0*/  ENDCOLLECTIVE ;  /* 0x000000000000791b */ /* 0x003fe20003800000 */
.L_x_873:
[----:B------:R-:W-:Y:S01]  /*13f0*/  HFMA2.MMA R14, -RZ, RZ, 0, 1.1920928955078125e-07 ;  /* 0x00000002ff0e7435 */ /* 0x000fe200000001ff */
[----:B------:R-:W-:-:S05]  /*1400*/  MOV R16, R17 ;  /* 0x0000001100107202 */ /* 0x000fca0000000f00 */
[----:B------:R-:W-:-:S05]  /*1410*/  FADD.FTZ R16, R15, R16 ;  /* 0x000000100f107221 */ /* 0x000fca0000010000 */
[----:B------:R-:W-:-:S07]  /*1420*/  MOV R27, R16 ;  /* 0x00000010001b7202 */ /* 0x000fce0000000f00 */
[----:B------:R-:W-:Y:S05]  /*1430*/  WARPSYNC.COLLECTIVE R12, `(.L_x_874) ;  /* 0x000000000c087348 */ /* 0x000fea0003c00000 */
[----:B------:R0:W1:Y:S02]  /*1440*/  SHFL.BFLY P2, R17, R27, R14, R13 ;  /* 0x0c00000e1b117389 */ /* 0x000064000004000d */
[----:B01----:R-:W-:Y:S01]  /*1450*/  ENDCOLLECTIVE ;  /* 0x000000000000791b */ /* 0x003fe20003800000 */
.L_x_874:
[----:B------:R-:W-:Y:S01]  /*1460*/  HFMA2.MMA R14, -RZ, RZ, 0, 2.384185791015625e-07 ;  /* 0x00000004ff0e7435 */ /* 0x000fe200000001ff */
[----:B------:R-:W-:-:S05]  /*1470*/  MOV R19, R17 ;  /* 0x0000001100137202 */ /* 0x000fca0000000f00 */
[----:B------:R-:W-:-:S05]  /*1480*/  FADD.FTZ R15, R16, R19 ;  /* 0x00000013100f7221 */ /* 0x000fca0000010000 */
[----:B------:R-:W-:-:S07]  /*1490*/  MOV R27, R15 ;  /* 0x0000000f001b7202 */ /* 0x000fce0000000f00 */
[----:B------:R-:W-:Y:S05]  /*14a0*/  WARPSYNC.COLLECTIVE R12, `(.L_x_875) ;  /* 0x000000000c087348 */ /* 0x000fea0003c00000 */
[----:B------:R0:W1:Y:S02]  /*14b0*/  SHFL.BFLY P2, R17, R27, R14, R13 ;  /* 0x0c00000e1b117389 */ /* 0x000064000004000d */
[----:B01----:R-:W-:Y:S01]  /*14c0*/  ENDCOLLECTIVE ;  /* 0x000000000000791b */ /* 0x003fe20003800000 */
.L_x_875:
[----:B------:R-:W-:Y:S01]  /*14d0*/  HFMA2.MMA R14, -RZ, RZ, 0, 4.76837158203125e-07 ;  /* 0x00000008ff0e7435 */ /* 0x000fe200000001ff */
[----:B------:R-:W-:-:S05]  /*14e0*/  MOV R18, R17 ;  /* 0x0000001100127202 */ /* 0x000fca0000000f00 */
[----:B------:R-:W-:-:S05]  /*14f0*/  FADD.FTZ R20, R15, R18 ;  /* 0x000000120f147221 */ /* 0x000fca0000010000 */
[----:B------:R-:W-:-:S07]  /*1500*/  MOV R27, R20 ;  /* 0x00000014001b7202 */ /* 0x000fce0000000f00 */
[----:B------:R-:W-:Y:S05]  /*1510*/  WARPSYNC.COLLECTIVE R12, `(.L_x_876) ;  /* 0x000000000c087348 */ /* 0x000fea0003c00000 */
[----:B------:R0:W1:Y:S02]  /*1520*/  SHFL.BFLY P2, R17, R27, R14, R13 ;  /* 0x0c00000e1b117389 */ /* 0x000064000004000d */
[----:B01----:R-:W-:Y:S01]  /*1530*/  ENDCOLLECTIVE ;  /* 0x000000000000791b */ /* 0x003fe20003800000 */
.L_x_876:
[----:B------:R-:W-:Y:S01]  /*1540*/  HFMA2.MMA R14, -RZ, RZ, 0, 9.5367431640625e-07 ;  /* 0x00000010ff0e7435 */ /* 0x000fe200000001ff */
[----:B------:R-:W-:-:S05]  /*1550*/  MOV R21, R17 ;  /* 0x0000001100157202 */ /* 0x000fca0000000f00 */
[----:B------:R-:W-:-:S05]  /*1560*/  FADD.FTZ R16, R20, R21 ;  /* 0x0000001514107221 */ /* 0x000fca0000010000 */
[----:B------:R-:W-:-:S07]  /*1570*/  MOV R27, R16 ;  /* 0x00000010001b7202 */ /* 0x000fce0000000f00 */
[----:B------:R-:W-:Y:S05]  /*1580*/  WARPSYNC.COLLECTIVE R12, `(.L_x_877) ;  /* 0x000000000c087348 */ /* 0x000fea0003c00000 */
[----:B------:R0:W1:Y:S02]  /*1590*/  SHFL.BFLY P2, R17, R27, R14, R13 ;  /* 0x0c00000e1b117389 */ /* 0x000064000004000d */
[----:B01----:R-:W-:Y:S01]  /*15a0*/  ENDCOLLECTIVE ;  /* 0x000000000000791b */ /* 0x003fe20003800000 */
.L_x_877:
[----:B------:R-:W-:Y:S01]  /*15b0*/  HFMA2.MMA R14, -RZ, RZ, 0, 5.9604644775390625e-08 ;  /* 0x00000001ff0e7435 */ /* 0x000fe200000001ff */
[----:B------:R-:W-:Y:S02]  /*15c0*/  MOV R27, R9 ;  /* 0x00000009001b7202 */ /* 0x000fe40000000f00 */
[----:B------:R-:W-:-:S08]  /*15d0*/  MOV R15, R17 ;  /* 0x00000011000f7202 */ /* 0x000fd00000000f00 */
[----:B------:R-:W-:Y:S05]  /*15e0*/  WARPSYNC.COLLECTIVE R12, `(.L_x_878) ;  /* 0x000000000c087348 */ /* 0x000fea0003c00000 */
[----:B------:R0:W1:Y:S02]  /*15f0*/  SHFL.BFLY P2, R17, R27, R14, R13 ;  /* 0x0c00000e1b117389 */ /* 0x000064000004000d */
[----:B01----:R-:W-:Y:S01]  /*1600*/  ENDCOLLECTIVE ;  /* 0x000000000000791b */ /* 0x003fe20003800000 */
.L_x_878:
[----:B------:R-:W-:Y:S01]  /*1610*/  HFMA2.MMA R14, -RZ, RZ, 0, 1.1920928955078125e-07 ;  /* 0x00000002ff0e7435 */ /* 0x000fe200000001ff */
[----:B------:R-:W-:-:S05]  /*1620*/  MOV R18, R17 ;  /* 0x0000001100127202 */ /* 0x000fca0000000f00 */
[----:B------:R-:W-:-:S05]  /*1630*/  FADD.FTZ R20, R9, R18 ;  /* 0x0000001209147221 */ /* 0x000fca0000010000 */
[----:B------:R-:W-:-:S07]  /*1640*/  MOV R27, R20 ;  /* 0x00000014001b7202 */ /* 0x000fce0000000f00 */
[----:B------:R-:W-:Y:S05]  /*1650*/  WARPSYNC.COLLECTIVE R12, `(.L_x_879) ;  /* 0x000000000c087348 */ /* 0x000fea0003c00000 */
[----:B------:R0:W1:Y:S02]  /*1660*/  SHFL.BFLY P2, R17, R27, R14, R13 ;  /* 0x0c00000e1b117389 */ /* 0x000064000004000d */
[----:B01----:R-:W-:Y:S01]  /*1670*/  ENDCOLLECTIVE ;  /* 0x000000000000791b */ /* 0x003fe20003800000 */
.L_x_879:
[----:B------:R-:W-:Y:S01]  /*1680*/  IMAD.MOV.U32 R14, RZ, RZ, 0x4 ;  /* 0x00000004ff0e7424 */ /* 0x000fe200078e00ff */
[----:B------:R-:W-:-:S05]  /*1690*/  MOV R21, R17 ;  /* 0x0000001100157202 */ /* 0x000fca0000000f00 */
[----:B------:R-:W-:-:S05]  /*16a0*/  FADD.FTZ R9, R20, R21 ;  /* 0x0000001514097221 */ /* 0x000fca0000010000 */
[----:B------:R-:W-:-:S07]  /*16b0*/  MOV R27, R9 ;  /* 0x00000009001b7202 */ /* 0x000fce0000000f00 */
[----:B------:R-:W-:Y:S05]  /*16c0*/  WARPSYNC.COLLECTIVE R12, `(.L_x_880) ;  /* 0x000000000c087348 */ /* 0x000fea0003c00000 */
[----:B------:R0:W1:Y:S02]  /*16d0*/  SHFL.BFLY P2, R17, R27, R14, R13 ;  /* 0x0c00000e1b117389 */ /* 0x000064000004000d */
[----:B01----:R-:W-:Y:S01]  /*16e0*/  ENDCOLLECTIVE ;  /* 0x000000000000791b */ /* 0x003fe20003800000 */
.L_x_880:
[----:B------:R-:W-:Y:S01]  /*16f0*/  HFMA2.MMA R14, -RZ, RZ, 0, 4.76837158203125e-07 ;  /* 0x00000008ff0e7435 */ /* 0x000fe200000001ff */
[----:B------:R-:W-:-:S05]  /*1700*/  MOV R22, R17 ;  /* 0x0000001100167202 */ /* 0x000fca0000000f00 */
[----:B------:R-:W-:-:S05]  /*1710*/  FADD.FTZ R22, R9, R22 ;  /* 0x0000001609167221 */ /* 0x000fca0000010000 */
[----:B------:R-:W-:-:S07]  /*1720*/  MOV R27, R22 ;  /* 0x00000016001b7202 */ /* 0x000fce0000000f00 */
[----:B------:R-:W-:Y:S05]  /*1730*/  WARPSYNC.COLLECTIVE R12, `(.L_x_881) ;  /* 0x000000000c087348 */ /* 0x000fea0003c00000 */
[----:B------:R0:W1:Y:S02]  /*1740*/  SHFL.BFLY P2, R17, R27, R14, R13 ;  /* 0x0c00000e1b117389 */ /* 0x000064000004000d */
[----:B01----:R-:W-:Y:S01]  /*1750*/  ENDCOLLECTIVE ;  /* 0x000000000000791b */ /* 0x003fe20003800000 */
.L_x_881:
[----:B------:R-:W-:Y:S01]  /*1760*/  HFMA2.MMA R14, -RZ, RZ, 0, 9.5367431640625e-07 ;  /* 0x00000010ff0e7435 */ /* 0x000fe200000001ff */
[----:B------:R-:W-:-:S05]  /*1770*/  MOV R23, R17 ;  /* 0x0000001100177202 */ /* 0x000fca0000000f00 */
[----:B------:R-:W-:-:S05]  /*1780*/  FADD.FTZ R18, R22, R23 ;  /* 0x0000001716127221 */ /* 0x000fca0000010000 */
[----:B------:R-:W-:-:S07]  /*1790*/  MOV R27, R18 ;  /* 0x00000012001b7202 */ /* 0x000fce0000000f00 */
[----:B------:R-:W-:Y:S05]  /*17a0*/  WARPSYNC.COLLECTIVE R12, `(.L_x_882) ;  /* 0x000000000c087348 */ /* 0x000fea0003c00000 */
[----:B------:R0:W1:Y:S02]  /*17b0*/  SHFL.BFLY P2, R17, R27, R14, R13 ;  /* 0x0c00000e1b117389 */ /* 0x000064000004000d */
[----:B01----:R-:W-:Y:S01]  /*17c0*/  ENDCOLLECTIVE ;  /* 0x000000000000791b */ /* 0x003fe20003800000 */
.L_x_882:
[----:B------:R-:W-:Y:S01]  /*17d0*/  HFMA2.MMA R14, -RZ, RZ, 0, 5.9604644775390625e-08 ;  /* 0x00000001ff0e7435 */ /* 0x000fe200000001ff */
[----:B------:R-:W-:Y:S02]  /*17e0*/  MOV R27, R8 ;  /* 0x00000008001b7202 */ /* 0x000fe40000000f00 */
[----:B------:R-:W-:-:S08]  /*17f0*/  MOV R9, R17 ;  /* 0x0000001100097202 */ /* 0x000fd00000000f00 */
[----:B------:R-:W-:Y:S05]  /*1800*/  WARPSYNC.COLLECTIVE R12, `(.L_x_883) ;  /* 0x000000000c087348 */ /* 0x000fea0003c00000 */
[----:B------:R0:W1:Y:S02]  /*1810*/  SHFL.BFLY P2, R17, R27, R14, R13 ;  /* 0x0c00000e1b117389 */ /* 0x000064000004000d */
[----:B01----:R-:W-:Y:S01]  /*1820*/  ENDCOLLECTIVE ;  /* 0x000000000000791b */ /* 0x003fe20003800000 */
.L_x_883:
[----:B------:R-:W-:Y:S01]  /*1830*/  HFMA2.MMA R14, -RZ, RZ, 0, 1.1920928955078125e-07 ;  /* 0x00000002ff0e7435 */ /* 0x000fe200000001ff */
[----:B------:R-:W-:-:S05]  /*1840*/  MOV R19, R17 ;  /* 0x0000001100137202 */ /* 0x000fca0000000f00 */
[----:B------:R-:W-:-:S05]  /*1850*/  FADD.FTZ R23, R8, R19 ;  /* 0x0000001308177221 */ /* 0x000fca0000010000 */
[----:B------:R-:W-:-:S07]  /*1860*/  MOV R27, R23 ;  /* 0x00000017001b7202 */ /* 0x000fce0000000f00 */
[----:B------:R-:W-:Y:S05]  /*1870*/  WARPSYNC.COLLECTIVE R12, `(.L_x_884) ;  /* 0x000000000c087348 */ /* 0x000fea0003c00000 */
[----:B------:R0:W1:Y:S02]  /*1880*/  SHFL.BFLY P2, R17, R27, R14, R13 ;  /* 0x0c00000e1b117389 */ /* 0x000064000004000d */
[----:B01----:R-:W-:Y:S01]  /*1890*/  ENDCOLLECTIVE ;  /* 0x000000000000791b */ /* 0x003fe20003800000 */
.L_x_884:
[----:B------:R-:W-:Y:S01]  /*18a0*/  HFMA2.MMA R14, -RZ, RZ, 0, 2.384185791015625e-07 ;  /* 0x00000004ff0e7435 */ /* 0x000fe200000001ff */
[----:B------:R-:W-:-:S05]  /*18b0*/  MOV R22, R17 ;  /* 0x0000001100167202 */ /* 0x000fca0000000f00 */
[----:B------:R-:W-:-:S05]  /*18c0*/  FADD.FTZ R8, R23, R22 ;  /* 0x0000001617087221 */ /* 0x000fca0000010000 */
[----:B------:R-:W-:-:S07]  /*18d0*/  MOV R27, R8 ;  /* 0x00000008001b7202 */ /* 0x000fce0000000f00 */
[----:B------:R-:W-:Y:S05]  /*18e0*/  WARPSYNC.COLLECTIVE R12, `(.L_x_885) ;  /* 0x000000000c087348 */ /* 0x000fea0003c00000 */
[----:B------:R0:W1:Y:S02]  /*18f0*/  SHFL.BFLY P2, R17, R27, R14, R13 ;  /* 0x0c00000e1b117389 */ /* 0x000064000004000d */
[----:B01----:R-:W-:Y:S01]  /*1900*/  ENDCOLLECTIVE ;  /* 0x000000000000791b */ /* 0x003fe20003800000 */
.L_x_885:
[----:B------:R-:W-:Y:S01]  /*1910*/  HFMA2.MMA R14, -RZ, RZ, 0, 4.76837158203125e-07 ;  /* 0x00000008ff0e7435 */ /* 0x000fe200000001ff */
[----:B------:R-:W-:-:S05]  /*1920*/  MOV R21, R17 ;  /* 0x0000001100157202 */ /* 0x000fca0000000f00 */
[----:B------:R-:W-:-:S05]  /*1930*/  FADD.FTZ R24, R8, R21 ;  /* 0x0000001508187221 */ /* 0x000fca0000010000 */
[----:B------:R-:W-:-:S07]  /*1940*/  MOV R27, R24 ;  /* 0x00000018001b7202 */ /* 0x000fce0000000f00 */
[----:B------:R-:W-:Y:S05]  /*1950*/  WARPSYNC.COLLECTIVE R12, `(.L_x_886) ;  /* 0x000000000c087348 */ /* 0x000fea0003c00000 */
[----:B------:R0:W1:Y:S02]  /*1960*/  SHFL.BFLY P2, R17, R27, R14, R13 ;  /* 0x0c00000e1b117389 */ /* 0x000064000004000d */
[----:B01----:R-:W-:Y:S01]  /*1970*/  ENDCOLLECTIVE ;  /* 0x000000000000791b */ /* 0x003fe20003800000 */
.L_x_886:
[----:B------:R-:W-:Y:S01]  /*1980*/  HFMA2.MMA R14, -RZ, RZ, 0, 9.5367431640625e-07 ;  /* 0x00000010ff0e7435 */ /* 0x000fe200000001ff */
[----:B------:R-:W-:-:S05]  /*1990*/  MOV R25, R17 ;  /* 0x0000001100197202 */ /* 0x000fca0000000f00 */
[----:B------:R-:W-:-:S05]  /*19a0*/  FADD.FTZ R25, R24, R25 ;  /* 0x0000001918197221 */ /* 0x000fca0000010000 */
[----:B------:R-:W-:-:S07]  /*19b0*/  MOV R27, R25 ;  /* 0x00000019001b7202 */ /* 0x000fce0000000f00 */
[----:B------:R-:W-:Y:S05]  /*19c0*/  WARPSYNC.COLLECTIVE R12, `(.L_x_887) ;  /* 0x000000000c087348 */ /* 0x000fea0003c00000 */
[----:B------:R0:W1:Y:S02]  /*19d0*/  SHFL.BFLY P2, R17, R27, R14, R13 ;  /* 0x0c00000e1b117389 */ /* 0x000064000004000d */
[----:B01----:R-:W-:Y:S01]  /*19e0*/  ENDCOLLECTIVE ;  /* 0x000000000000791b */ /* 0x003fe20003800000 */
.L_x_887:
[----:B------:R-:W-:Y:S05]  /*19f0*/  BRA `(.L_x_888) ;  /* 0xfffffff400487947 */ /* 0x000fea000383ffff */
.L_x_889:
        /* <DEDUP_REMOVED lines=16> */
.L_x_3537:


//--------------------- .text._ZN10layer_norm31ln_parallel_residual_bwd_kernelINS_13Kernel_traitsIf13__nv_bfloat16S2_S2_fjLj8192ELj1ELj1ELj8ELj16ENS_18Kernel_traits_baseILj8192EfS2_S2_S2_fjLj256EEEEELb1ELb1ELb0EEEvNS_9BwdParamsE --------------------------
	.section	.text._ZN10layer_norm31ln_parallel_residual_bwd_kernelINS_13Kernel_traitsIf13__nv_bfloat16S2_S2_fjLj8192ELj1ELj1ELj8ELj16ENS_18Kernel_traits_baseILj8192EfS2_S2_S2_fjLj256EEEEELb1ELb1ELb0EEEvNS_9BwdParamsE,"ax",@progbits
	.align	128
        .global         _ZN10layer_norm31ln_parallel_residual_bwd_kernelINS_13Kernel_traitsIf13__nv_bfloat16S2_S2_fjLj8192ELj1ELj1ELj8ELj16ENS_18Kernel_traits_baseILj8192EfS2_S2_S2_fjLj256EEEEELb1ELb1ELb0EEEvNS_9BwdParamsE
        .type           _ZN10layer_norm31ln_parallel_residual_bwd_kernelINS_13Kernel_traitsIf13__nv_bfloat16S2_S2_fjLj8192ELj1ELj1ELj8ELj16ENS_18Kernel_traits_baseILj8192EfS2_S2_S2_fjLj256EEEEELb1ELb1ELb0EEEvNS_9BwdParamsE,@function
        .size           _ZN10layer_norm31ln_parallel_residual_bwd_kernelINS_13Kernel_traitsIf13__nv_bfloat16S2_S2_fjLj8192ELj1ELj1ELj8ELj16ENS_18Kernel_traits_baseILj8192EfS2_S2_S2_fjLj256EEEEELb1ELb1ELb0EEEvNS_9BwdParamsE,(.L_x_3538 - _ZN10layer_norm31ln_parallel_residual_bwd_kernelINS_13Kernel_traitsIf13__nv_bfloat16S2_S2_fjLj8192ELj1ELj1ELj8ELj16ENS_18Kernel_traits_baseILj8192EfS2_S2_S2_fjLj256EEEEELb1ELb1ELb0EEEvNS_9BwdParamsE)
        .other          _ZN10layer_norm31ln_parallel_residual_bwd_kernelINS_13Kernel_traitsIf13__nv_bfloat16S2_S2_fjLj8192ELj1ELj1ELj8ELj16ENS_18Kernel_traits_baseILj8192EfS2_S2_S2_fjLj256EEEEELb1ELb1ELb0EEEvNS_9BwdParamsE,@"STO_CUDA_ENTRY STV_DEFAULT"
_ZN10layer_norm31ln_parallel_residual_bwd_kernelINS_13Kernel_traitsIf13__nv_bfloat16S2_S2_fjLj8192ELj1ELj1ELj8ELj16ENS_18Kernel_traits_baseILj8192EfS2_S2_S2_fjLj256EEEEELb1ELb1ELb0EEEvNS_9BwdParamsE:
.text._ZN10layer_norm31ln_parallel_residual_bwd_kernelINS_13Kernel_traitsIf13__nv_bfloat16S2_S2_fjLj8192ELj1ELj1ELj8ELj16ENS_18Kernel_traits_baseILj8192EfS2_S2_S2_fjLj256EEEEELb1ELb1ELb0EEEvNS_9BwdParamsE:
        /* <DEDUP_REMOVED lines=20> */
[----:B------:R-:W-:-:S03]  /*0140*/  LEA.HI.SX32 R0, R0, R3, 0x1d ;  /* 0x0000000300007211 */ /* 0x000fc600078feaff */
[----:B------:R-:W-:Y:S01]  /*0150*/  IMAD.MOV.U32 R7, RZ, RZ, R4 ;  /* 0x000000ffff077224 */ /* 0x000fe200078e0004 */
[C---:B------:R-:W-:Y:S02]  /*0160*/  LOP3.LUT P5, RZ, R0.reuse, 0xffffff00, RZ, 0xc0, !PT ;  /* 0xffffff0000ff7812 */ /* 0x040fe400078ac0ff */
[C---:B------:R-:W-:Y:S02]  /*0170*/  ISETP.GE.U32.AND P4, PT, R0.reuse, 0x200, PT ;  /* 0x000002000000780c */ /* 0x040fe40003f86070 */
[C---:B------:R-:W-:Y:S02]  /*0180*/  ISETP.GE.U32.AND P3, PT, R0.reuse, 0x300, PT ;  /* 0x000003000000780c */ /* 0x040fe40003f66070 */
[----:B------:R-:W-:-:S07]  /*0190*/  ISETP.GE.U32.AND P2, PT, R0, 0x400, PT ;  /* 0x000004000000780c */ /* 0x000fce0003f46070 */
[----:B------:R-:W0:Y:S08]  /*01a0*/  @P5 LDC.64 R2, c[0x0][0x260] ;  /* 0x00009800ff025b82 */ /* 0x000e300000000a00 */
[----:B------:R-:W2:Y:S08]  /*01b0*/  @P4 LDC.64 R8, c[0x0][0x260] ;  /* 0x00009800ff084b82 */ /* 0x000eb00000000a00 */
[----:B------:R-:W3:Y:S08]  /*01c0*/  @P3 LDC.64 R12, c[0x0][0x260] ;  /* 0x00009800ff0c3b82 */ /* 0x000ef00000000a00 */
[----:B------:R-:W4:Y:S01]  /*01d0*/  @P2 LDC.64 R14, c[0x0][0x260] ;  /* 0x00009800ff0e2b82 */ /* 0x000f220000000a00 */
[C---:B0-----:R-:W-:Y:S01]  /*01e0*/  @P5 IMAD.WIDE.U32 R2, R7.reuse, 0x20, R2 ;  /* 0x0000002007025825 */ /* 0x041fe200078e0002 */
[----:B------:R-:W-:-:S04]  /*01f0*/  @P5 LOP3.LUT R7, R7, 0x100, RZ, 0xfc, !PT ;  /* 0x0000010007075812 */ /* 0x000fc800078efcff */
[----:B------:R-:W5:Y:S01]  /*0200*/  @P5 LDG.E.128 R128, desc[UR4][R2.64] ;  /* 0x0000000402805981 */ /* 0x000f62000c1e1d00 */
[C---:B--2---:R-:W-:Y:S01]  /*0210*/  @P4 IMAD.WIDE.U32 R10, R7.reuse, 0x20, R8 ;  /* 0x00000020070a4825 */ /* 0x044fe200078e0008 */
[----:B------:R-:W-:Y:S02]  /*0220*/  @P4 IADD3 R7, R7, 0x100, RZ ;  /* 0x0000010007074810 */ /* 0x000fe40007ffe0ff */
[----:B------:R1:W5:Y:S04]  /*0230*/  @P5 LDG.E.128 R124, desc[UR4][R2.64+0x10] ;  /* 0x00001004027c5981 */ /* 0x000368000c1e1d00 */
[----:B------:R0:W5:Y:S01]  /*0240*/  @P4 LDG.E.128 R120, desc[UR4][R10.64] ;  /* 0x000000040a784981 */ /* 0x000162000c1e1d00 */
[----:B---3--:R-:W-:-:S03]  /*0250*/  @P3 IMAD.WIDE.U32 R12, R7, 0x20, R12 ;  /* 0x00000020070c3825 */ /* 0x008fc600078e000c */
[----:B------:R0:W5:Y:S01]  /*0260*/  @P4 LDG.E.128 R116, desc[UR4][R10.64+0x10] ;  /* 0x000010040a744981 */ /* 0x000162000c1e1d00 */
[----:B------:R-:W-:-:S03]  /*0270*/  @P3 VIADD R7, R7, 0x100 ;  /* 0x0000010007073836 */ /* 0x000fc60000000000 */
[----:B------:R0:W5:Y:S01]  /*0280*/  @P3 LDG.E.128 R112, desc[UR4][R12.64] ;  /* 0x000000040c703981 */ /* 0x000162000c1e1d00 */
[----:B----4-:R-:W-:-:S03]  /*0290*/  @P2 IMAD.WIDE.U32 R8, R7, 0x20, R14 ;  /* 0x0000002007082825 */ /* 0x010fc600078e000e */
[----:B------:R0:W5:Y:S04]  /*02a0*/  @P3 LDG.E.128 R108, desc[UR4][R12.64+0x10] ;  /* 0x000010040c6c3981 */ /* 0x000168000c1e1d00 */
[----:B------:R0:W5:Y:S04]  /*02b0*/  @P2 LDG.E.128 R104, desc[UR4][R8.64] ;  /* 0x0000000408682981 */ /* 0x000168000c1e1d00 */
        /* <DEDUP_REMOVED lines=37> */
[----:B------:R-:W-:Y:S01]  /*0510*/  HFMA2.MMA R97, -RZ, RZ, 0, 0 ;  /* 0x00000000ff617435 */ /* 0x000fe200000001ff */
[----:B------:R-:W-:Y:S01]  /*0520*/  ISETP.NE.AND P0, PT, RZ, UR6, PT ;  /* 0x00000006ff007c0c */ /* 0x000fe2000bf05270 */
[----:B------:R-:W-:-:S03]  /*0530*/  IMAD.MOV.U32 R162, RZ, RZ, 0x1 ;  /* 0x00000001ffa27424 */ /* 0x000fc600078e00ff */
[----:B------:R-:W-:-:S09]  /*0540*/  P2R R0, PR, RZ, 0x1 ;  /* 0x00000001ff007803 */ /* 0x000fd20000000000 */
.L_x_908:
[----:B0123--:R-:W0:Y:S01]  /*0550*/  LDC.64 R152, c[0x0][0x250] ;  /* 0x00009400ff987b82 */ /* 0x00fe220000000a00 */
[----:B------:R-:W-:Y:S01]  /*0560*/  ISETP.NE.AND P0, PT, R0, RZ, PT ;  /* 0x000000ff0000720c */ /* 0x000fe20003f05270 */
[----:B0-----:R-:W-:-:S06]  /*0570*/  IMAD.WIDE R154, R2, 0x4, R152 ;  /* 0x00000004029a7825 */ /* 0x001fcc00078e0298 */
[----:B------:R-:W0:Y:S01]  /*0580*/  LDC.64 R152, c[0x0][0x258] ;  /* 0x00009600ff987b82 */ /* 0x000e220000000a00 */
[----:B------:R-:W2:Y:S01]  /*0590*/  LDG.E R154, desc[UR4][R154.64] ;  /* 0x000000049a9a7981 */ /* 0x000ea2000c1e1900 */
[----:B0-----:R-:W-:-:S05]  /*05a0*/  IMAD.WIDE R152, R2, 0x4, R152 ;  /* 0x0000000402987825 */ /* 0x001fca00078e0298 */
[----:B-----5:R0:W5:Y:S01]  /*05b0*/  LDG.E R175, desc[UR4][R152.64] ;  /* 0x0000000498af7981 */ /* 0x020162000c1e1900 */
        /* <DEDUP_REMOVED lines=16> */
[C---:B------:R-:W-:Y:S02]  /*06c0*/  SHF.L.U32 R3, R174.reuse, 0x3, RZ ;  /* 0x00000003ae037819 */ /* 0x040fe400000006ff */
[----:B------:R-:W-:Y:S02]  /*06d0*/  SHF.L.U64.HI R22, R174, 0x3, RZ ;  /* 0x00000003ae167819 */ /* 0x000fe400000102ff */
[----:B------:R-:W-:Y:S02]  /*06e0*/  IADD3 R226, P1, R3, UR12, RZ ;  /* 0x0000000c03e27c10 */ /* 0x000fe4000ff3e0ff */
[----:B------:R-:W-:Y:S02]  /*06f0*/  ISETP.NE.U32.AND P0, PT, RZ, UR14, PT ;  /* 0x0000000eff007c0c */ /* 0x000fe4000bf05070 */
[----:B------:R-:W-:Y:S02]  /*0700*/  IADD3.X R227, R22, UR13, RZ, P1, !PT ;  /* 0x0000000d16e37c10 */ /* 0x000fe40008ffe4ff */
[----:B------:R-:W-:-:S04]  /*0710*/  ISETP.NE.AND.EX P0, PT, RZ, UR15, PT, P0 ;  /* 0x0000000fff007c0c */ /* 0x000fc8000bf05300 */
[----:B------:R-:W5:Y:S09]  /*0720*/  LDG.E.64 R226, desc[UR4][R226.64] ;  /* 0x00000004e2e27981 */ /* 0x000f72000c1e1b00 */
        /* <DEDUP_REMOVED lines=12> */
[C---:B------:R-:W-:Y:S01]  /*07f0*/  SHF.L.U32 R158, R25.reuse, 0x10, RZ ;  /* 0x00000010199e7819 */ /* 0x040fe200000006ff */
[----:B------:R-:W-:Y:S01]  /*0800*/  IMAD.U32 R160, R26, 0x10000, RZ ;  /* 0x000100001aa07824 */ /* 0x000fe200078e00ff */
[----:B------:R-:W-:Y:S01]  /*0810*/  PRMT R156, R25, 0x7632, R156 ;  /* 0x00007632199c7816 */ /* 0x000fe2000000009c */
[C---:B0-----:R-:W-:Y:S01]  /*0820*/  IMAD.U32 R152, R27.reuse, 0x10000, RZ ;  /* 0x000100001b987824 */ /* 0x041fe200078e00ff */
[----:B------:R-:W-:Y:S01]  /*0830*/  PRMT R159, R27, 0x7632, R159 ;  /* 0x000076321b9f7816 */ /* 0x000fe2000000009f */
[C---:B------:R-:W-:Y:S01]  /*0840*/  FADD.FTZ R24, -R163.reuse, R24 ;  /* 0x00000018a3187221 */ /* 0x040fe20000010100 */
[C---:B------:R-:W-:Y:S01]  /*0850*/  FADD.FTZ R158, -R163.reuse, R158 ;  /* 0x0000009ea39e7221 */ /* 0x040fe20000010100 */
[----:B------:R-:W-:Y:S01]  /*0860*/  IMAD.U32 R22, R22, 0x10000, RZ ;  /* 0x0001000016167824 */ /* 0x000fe200078e00ff */
[----:B------:R-:W-:Y:S01]  /*0870*/  PRMT R157, R26, 0x7632, R157 ;  /* 0x000076321a9d7816 */ /* 0x000fe2000000009d */
[----:B------:R-:W-:Y:S01]  /*0880*/  FADD.FTZ R160, -R163, R160 ;  /* 0x000000a0a3a07221 */ /* 0x000fe20000010100 */
[C---:B-----5:R-:W-:Y:S01]  /*0890*/  FMUL.FTZ R3, R175.reuse, R24 ;  /* 0x00000018af037220 */ /* 0x060fe20000410000 */
[----:B------:R-:W-:Y:S01]  /*08a0*/  FMUL.FTZ R173, R175, R158 ;  /* 0x0000009eafad7220 */ /* 0x000fe20000410000 */
[----:B------:R-:W-:Y:S01]  /*08b0*/  FADD.FTZ R22, -R163, R22 ;  /* 0x00000016a3167221 */ /* 0x000fe20000010100 */
[----:B---3--:R-:W-:Y:S01]  /*08c0*/  PRMT R25, R28, 0x7632, R25 ;  /* 0x000076321c197816 */ /* 0x008fe20000000019 */
[----:B------:R-:W-:Y:S01]  /*08d0*/  IMAD.U32 R153, R30, 0x10000, RZ ;  /* 0x000100001e997824 */ /* 0x000fe200078e00ff */
[----:B------:R-:W-:-:S02]  /*08e0*/  SHF.L.U32 R27, R28, 0x10, RZ ;  /* 0x000000101c1b7819 */ /* 0x000fc400000006ff */
[----:B------:R-:W-:Y:S02]  /*08f0*/  PRMT R28, R30, 0x7632, R28 ;  /* 0x000076321e1c7816 */ /* 0x000fe4000000001c */
[----:B------:R-:W-:Y:S02]  /*0900*/  PRMT R30, R31, 0x7632, R30 ;  /* 0x000076321f1e7816 */ /* 0x000fe4000000001e */
[C---:B------:R-:W-:Y:S01]  /*0910*/  PRMT R26, R29.reuse, 0x7632, R26 ;  /* 0x000076321d1a7816 */ /* 0x040fe2000000001a */
[----:B------:R-:W-:Y:S02]  /*0920*/  IMAD.U32 R29, R29, 0x10000, RZ ;  /* 0x000100001d1d7824 */ /* 0x000fe400078e00ff */
[----:B------:R-:W-:Y:S01]  /*0930*/  FMUL.FTZ R172, R128, R27 ;  /* 0x0000001b80ac7220 */ /* 0x000fe20000410000 */
[----:B------:R-:W-:Y:S02]  /*0940*/  IMAD.U32 R24, R25, 0x10000, RZ ;  /* 0x0001000019187824 */ /* 0x000fe400078e00ff */
[----:B------:R-:W-:Y:S01]  /*0950*/  FMUL.FTZ R171, R175, R160 ;  /* 0x000000a0afab7220 */ /* 0x000fe20000410000 */
[----:B------:R-:W-:-:S02]  /*0960*/  IMAD.U32 R160, R30, 0x10000, RZ ;  /* 0x000100001ea07824 */ /* 0x000fc400078e00ff */
[----:B------:R-:W-:Y:S01]  /*0970*/  FADD.FTZ R66, R66, R29 ;  /* 0x0000001d42427221 */ /* 0x000fe20000010000 */
[-C--:B------:R-:W-:Y:S01]  /*0980*/  FFMA.FTZ R98, R173, R29.reuse, R98 ;  /* 0x0000001dad627223 */ /* 0x080fe20000010062 */
[----:B------:R-:W-:Y:S01]  /*0990*/  FMUL.FTZ R170, R130, R29 ;  /* 0x0000001d82aa7220 */ /* 0x000fe20000410000 */
[----:B------:R-:W-:Y:S01]  /*09a0*/  FMUL.FTZ R30, R175, R22 ;  /* 0x00000016af1e7220 */ /* 0x000fe20000410000 */
[----:B------:R-:W-:Y:S01]  /*09b0*/  SHF.L.U32 R156, R156, 0x10, RZ ;  /* 0x000000109c9c7819 */ /* 0x000fe200000006ff */
[----:B------:R-:W-:Y:S01]  /*09c0*/  FMUL.FTZ R29, R129, R24 ;  /* 0x00000018811d7220 */ /* 0x000fe20000410000 */
[----:B------:R-:W-:Y:S01]  /*09d0*/  FADD.FTZ R22, RZ, R172 ;  /* 0x000000acff167221 */ /* 0x000fe20000010000 */
[----:B------:R-:W-:Y:S01]  /*09e0*/  FFMA.FTZ R25, R3, R172, RZ ;  /* 0x000000ac03197223 */ /* 0x000fe200000100ff */
[----:B------:R-:W-:Y:S01]  /*09f0*/  FADD.FTZ R60, R60, R153 ;  /* 0x000000993c3c7221 */ /* 0x000fe20000010000 */
[----:B------:R-:W-:Y:S01]  /*0a00*/  FADD.FTZ R152, -R163, R152 ;  /* 0x00000098a3987221 */ /* 0x000fe20000010100 */
[-C--:B------:R-:W-:Y:S01]  /*0a10*/  FFMA.FTZ R92, R171, R153.reuse, R92 ;  /* 0x00000099ab5c7223 */ /* 0x080fe2000001005c */
[----:B------:R-:W-:Y:S01]  /*0a20*/  FMUL.FTZ R168, R124, R153 ;  /* 0x000000997ca87220 */ /* 0x000fe20000410000 */
[----:B-1----:R-:W-:Y:S01]  /*0a30*/  SHF.L.U32 R154, R28, 0x10, RZ ;  /* 0x000000101c9a7819 */ /* 0x002fe200000006ff */
[----:B------:R-:W-:Y:S01]  /*0a40*/  FADD.FTZ R153, R22, R29 ;  /* 0x0000001d16997221 */ /* 0x000fe20000010000 */
[----:B------:R-:W-:-:S02]  /*0a50*/  IMAD.U32 R26, R26, 0x10000, RZ ;  /* 0x000100001a1a7824 */ /* 0x000fc400078e00ff */
[----:B------:R-:W-:Y:S01]  /*0a60*/  FADD.FTZ R28, -R163, R156 ;  /* 0x0000009ca31c7221 */ /* 0x000fe20000010100 */
[----:B------:R-:W-:Y:S01]  /*0a70*/  FFMA.FTZ R22, R30, R29, R25 ;  /* 0x0000001d1e167223 */ /* 0x000fe20000010019 */
[----:B------:R-:W-:Y:S01]  /*0a80*/  FMUL.FTZ R169, R175, R152 ;  /* 0x00000098afa97220 */ /* 0x000fe20000410000 */
[----:B------:R-:W-:Y:S01]  /*0a90*/  FADD.FTZ R64, R64, R27 ;  /* 0x0000001b40407221 */ /* 0x000fe20000010000 */
[----:B------:R-:W-:Y:S01]  /*0aa0*/  FFMA.FTZ R96, R3, R27, R96 ;  /* 0x0000001b03607223 */ /* 0x000fe20000010060 */
[----:B------:R-:W-:Y:S02]  /*0ab0*/  IMAD.U32 R152, R157, 0x10000, RZ ;  /* 0x000100009d987824 */ /* 0x000fe400078e00ff */
[----:B------:R-:W-:Y:S01]  /*0ac0*/  FADD.FTZ R65, R65, R24 ;  /* 0x0000001841417221 */ /* 0x000fe20000010000 */
[----:B------:R-:W-:Y:S01]  /*0ad0*/  FFMA.FTZ R97, R30, R24, R97 ;  /* 0x000000181e617223 */ /* 0x000fe20000010061 */
[----:B------:R-:W-:Y:S01]  /*0ae0*/  FMUL.FTZ R28, R175, R28 ;  /* 0x0000001caf1c7220 */ /* 0x000fe20000410000 */
[----:B------:R-:W-:Y:S01]  /*0af0*/  FMUL.FTZ R27, R131, R26 ;  /* 0x0000001a831b7220 */ /* 0x000fe20000410000 */
[----:B------:R-:W-:Y:S01]  /*0b00*/  FADD.FTZ R24, R153, R170 ;  /* 0x000000aa99187221 */ /* 0x000fe20000010000 */
[----:B------:R-:W-:Y:S01]  /*0b10*/  FFMA.FTZ R25, R173, R170, R22 ;  /* 0x000000aaad197223 */ /* 0x000fe20000010016 */
[----:B------:R-:W-:-:S02]  /*0b20*/  FADD.FTZ R152, -R163, R152 ;  /* 0x00000098a3987221 */ /* 0x000fc40000010100 */
[----:B------:R-:W-:Y:S01]  /*0b30*/  FADD.FTZ R153, R24, R27 ;  /* 0x0000001b18997221 */ /* 0x000fe20000010000 */
[C---:B------:R-:W-:Y:S01]  /*0b40*/  FFMA.FTZ R22, R28.reuse, R27, R25 ;  /* 0x0000001b1c167223 */ /* 0x040fe20000010019 */
[----:B------:R-:W-:Y:S01]  /*0b50*/  SHF.L.U32 R31, R31, 0x10, RZ ;  /* 0x000000101f1f7819 */ /* 0x000fe200000006ff */
[----:B------:R-:W-:Y:S01]  /*0b60*/  FADD.FTZ R67, R67, R26 ;  /* 0x0000001a43437221 */ /* 0x000fe20000010000 */
[----:B------:R-:W-:Y:S01]  /*0b70*/  FFMA.FTZ R99, R28, R26, R99 ;  /* 0x0000001a1c637223 */ /* 0x000fe20000010063 */
[----:B------:R-:W-:Y:S01]  /*0b80*/  FMUL.FTZ R26, R175, R152 ;  /* 0x00000098af1a7220 */ /* 0x000fe20000410000 */
[----:B------:R-:W-:Y:S02]  /*0b90*/  IMAD.U32 R158, R159, 0x10000, RZ ;  /* 0x000100009f9e7824 */ /* 0x000fe400078e00ff */
[----:B------:R-:W-:Y:S01]  /*0ba0*/  FMUL.FTZ R24, R125, R154 ;  /* 0x0000009a7d187220 */ /* 0x000fe20000410000 */
[----:B------:R-:W-:Y:S01]  /*0bb0*/  FADD.FTZ R153, R153, R168 ;  /* 0x000000a899997221 */ /* 0x000fe20000010000 */
[----:B------:R-:W-:Y:S01]  /*0bc0*/  FFMA.FTZ R155, R171, R168, R22 ;  /* 0x000000a8ab9b7223 */ /* 0x000fe20000010016 */
[----:B------:R-:W-:Y:S01]  /*0bd0*/  FADD.FTZ R62, R62, R31 ;  /* 0x0000001f3e3e7221 */ /* 0x000fe20000010000 */
[-C--:B------:R-:W-:Y:S01]  /*0be0*/  FFMA.FTZ R94, R169, R31.reuse, R94 ;  /* 0x0000001fa95e7223 */ /* 0x080fe2000001005e */
        /* <DEDUP_REMOVED lines=13> */
[----:B------:R-:W-:-:S07]  /*0cc0*/  FFMA.FTZ R166, R22, R25, R154 ;  /* 0x0000001916a67223 */ /* 0x000fce000001009a */
.L_x_892:
[----:B------:R-:W-:Y:S05]  /*0cd0*/  BSYNC B0 ;  /* 0x0000000000007941 */ /* 0x000fea0003800000 */
.L_x_891:
        /* <DEDUP_REMOVED lines=28> */
[----:B------:R-:W-:-:S04]  /*0ea0*/  FADD.FTZ R8, -R163, R8 ;  /* 0x00000008a3087221 */ /* 0x000fc80000010100 */
[----:B-----5:R-:W-:Y:S01]  /*0eb0*/  FMUL.FTZ R23, R175, R8 ;  /* 0x00000008af177220 */ /* 0x020fe20000410000 */
[----:B------:R-:W-:Y:S01]  /*0ec0*/  FADD.FTZ R8, -R163, R20 ;  /* 0x00000014a3087221 */ /* 0x000fe20000010100 */
[----:B------:R-:W-:Y:S02]  /*0ed0*/  PRMT R152, R9, 0x7632, R152 ;  /* 0x0000763209987816 */ /* 0x000fe40000000098 */
[----:B------:R-:W-:Y:S01]  /*0ee0*/  PRMT R155, R11, 0x7632, R155 ;  /* 0x000076320b9b7816 */ /* 0x000fe2000000009b */
[----:B------:R-:W-:Y:S01]  /*0ef0*/  FMUL.FTZ R21, R175, R8 ;  /* 0x00000008af157220 */ /* 0x000fe20000410000 */
[----:B------:R-:W-:Y:S01]  /*0f00*/  SHF.L.U32 R160, R11, 0x10, RZ ;  /* 0x000000100ba07819 */ /* 0x000fe200000006ff */
[----:B------:R-:W-:Y:S01]  /*0f10*/  IMAD.U32 R8, R7, 0x10000, RZ ;  /* 0x0001000007087824 */ /* 0x000fe200078e00ff */
[C---:B---3--:R-:W-:Y:S01]  /*0f20*/  PRMT R9, R12.reuse, 0x7632, R9 ;  /* 0x000076320c097816 */ /* 0x048fe20000000009 */
[----:B------:R-:W-:Y:S01]  /*0f30*/  IMAD.U32 R11, R12, 0x10000, RZ ;  /* 0x000100000c0b7824 */ /* 0x000fe200078e00ff */
[----:B0-----:R-:W-:-:S02]  /*0f40*/  PRMT R16, R14, 0x7632, R16 ;  /* 0x000076320e107816 */ /* 0x001fc40000000010 */
[----:B------:R-:W-:Y:S01]  /*0f50*/  SHF.L.U32 R17, R14, 0x10, RZ ;  /* 0x000000100e117819 */ /* 0x000fe200000006ff */
[C---:B------:R-:W-:Y:S01]  /*0f60*/  IMAD.U32 R156, R10.reuse, 0x10000, RZ ;  /* 0x000100000a9c7824 */ /* 0x040fe200078e00ff */
[C---:B------:R-:W-:Y:S01]  /*0f70*/  PRMT R12, R13.reuse, 0x7632, R12 ;  /* 0x000076320d0c7816 */ /* 0x040fe2000000000c */
[----:B------:R-:W-:Y:S01]  /*0f80*/  IMAD.U32 R13, R13, 0x10000, RZ ;  /* 0x000100000d0d7824 */ /* 0x000fe200078e00ff */
[----:B------:R-:W-:Y:S01]  /*0f90*/  PRMT R14, R15, 0x7632, R14 ;  /* 0x000076320f0e7816 */ /* 0x000fe2000000000e */
[----:B------:R-:W-:Y:S01]  /*0fa0*/  FADD.FTZ R8, -R163, R8 ;  /* 0x00000008a3087221 */ /* 0x000fe20000010100 */
[----:B------:R-:W-:Y:S01]  /*0fb0*/  PRMT R153, R10, 0x7632, R153 ;  /* 0x000076320a997816 */ /* 0x000fe20000000099 */
[----:B------:R-:W-:Y:S02]  /*0fc0*/  IMAD.U32 R10, R9, 0x10000, RZ ;  /* 0x00010000090a7824 */ /* 0x000fe400078e00ff */
[----:B------:R-:W-:Y:S01]  /*0fd0*/  FMUL.FTZ R20, R120, R11 ;  /* 0x0000000b78147220 */ /* 0x000fe20000410000 */
[----:B------:R-:W-:Y:S01]  /*0fe0*/  SHF.L.U32 R164, R14, 0x10, RZ ;  /* 0x000000100ea47819 */ /* 0x000fe200000006ff */
[----:B------:R-:W-:Y:S01]  /*0ff0*/  FADD.FTZ R58, R58, R13 ;  /* 0x0000000d3a3a7221 */ /* 0x000fe20000010000 */
[-C--:B------:R-:W-:Y:S01]  /*1000*/  FFMA.FTZ R90, R21, R13.reuse, R90 ;  /* 0x0000000d155a7223 */ /* 0x080fe2000001005a */
[----:B-1----:R-:W-:Y:S01]  /*1010*/  FMUL.FTZ R18, R122, R13 ;  /* 0x0000000d7a127220 */ /* 0x002fe20000410000 */
[----:B------:R-:W-:Y:S01]  /*1020*/  FMUL.FTZ R14, R175, R8 ;  /* 0x00000008af0e7220 */ /* 0x000fe20000410000 */
[----:B------:R-:W-:Y:S01]  /*1030*/  FADD.FTZ R8, R167, R20 ;  /* 0x00000014a7087221 */ /* 0x000fe20000010000 */
[----:B------:R-:W-:Y:S01]  /*1040*/  FMUL.FTZ R13, R121, R10 ;  /* 0x0000000a790d7220 */ /* 0x000fe20000410000 */
[----:B------:R-:W-:-:S02]  /*1050*/  IMAD.U32 R152, R152, 0x10000, RZ ;  /* 0x0001000098987824 */ /* 0x000fc400078e00ff */
[----:B------:R-:W-:Y:S01]  /*1060*/  FFMA.FTZ R7, R23, R20, R166 ;  /* 0x0000001417077223 */ /* 0x000fe200000100a6 */
[----:B------:R-:W-:Y:S01]  /*1070*/  SHF.L.U32 R154, R12, 0x10, RZ ;  /* 0x000000100c9a7819 */ /* 0x000fe200000006ff */
[C---:B------:R-:W-:Y:S01]  /*1080*/  FADD.FTZ R156, -R163.reuse, R156 ;  /* 0x0000009ca39c7221 */ /* 0x040fe20000010100 */
[----:B------:R-:W-:Y:S01]  /*1090*/  FADD.FTZ R9, R8, R13 ;  /* 0x0000000d08097221 */ /* 0x000fe20000010000 */
[----:B------:R-:W-:Y:S01]  /*10a0*/  FADD.FTZ R12, -R163, R152 ;  /* 0x00000098a30c7221 */ /* 0x000fe20000010100 */
[----:B------:R-:W-:Y:S01]  /*10b0*/  FFMA.FTZ R8, R14, R13, R7 ;  /* 0x0000000d0e087223 */ /* 0x000fe20000010007 */
[----:B------:R-:W-:Y:S01]  /*10c0*/  FADD.FTZ R56, R56, R11 ;  /* 0x0000000b38387221 */ /* 0x000fe20000010000 */
[----:B------:R-:W-:Y:S01]  /*10d0*/  FFMA.FTZ R88, R23, R11, R88 ;  /* 0x0000000b17587223 */ /* 0x000fe20000010058 */
[----:B------:R-:W-:Y:S01]  /*10e0*/  FMUL.FTZ R19, R175, R156 ;  /* 0x0000009caf137220 */ /* 0x000fe20000410000 */
[----:B------:R-:W-:Y:S01]  /*10f0*/  FMUL.FTZ R11, R123, R154 ;  /* 0x0000009a7b0b7220 */ /* 0x000fe20000410000 */
[----:B------:R-:W-:Y:S01]  /*1100*/  FADD.FTZ R152, R9, R18 ;  /* 0x0000001209987221 */ /* 0x000fe20000010000 */
[----:B------:R-:W-:-:S02]  /*1110*/  IMAD.U32 R156, R153, 0x10000, RZ ;  /* 0x00010000999c7824 */ /* 0x000fc400078e00ff */
[----:B------:R-:W-:Y:S01]  /*1120*/  FMUL.FTZ R12, R175, R12 ;  /* 0x0000000caf0c7220 */ /* 0x000fe20000410000 */
[----:B------:R-:W-:Y:S01]  /*1130*/  FFMA.FTZ R7, R21, R18, R8 ;  /* 0x0000001215077223 */ /* 0x000fe20000010008 */
[----:B------:R-:W-:Y:S02]  /*1140*/  IMAD.U32 R158, R16, 0x10000, RZ ;  /* 0x00010000109e7824 */ /* 0x000fe400078e00ff */
[----:B------:R-:W-:Y:S01]  /*1150*/  FADD.FTZ R160, -R163, R160 ;  /* 0x000000a0a3a07221 */ /* 0x000fe20000010100 */
[----:B------:R-:W-:Y:S01]  /*1160*/  FMUL.FTZ R16, R116, R17 ;  /* 0x0000001174107220 */ /* 0x000fe20000410000 */
[----:B------:R-:W-:Y:S01]  /*1170*/  FADD.FTZ R57, R57, R10 ;  /* 0x0000000a39397221 */ /* 0x000fe20000010000 */
[----:B------:R-:W-:Y:S01]  /*1180*/  FFMA.FTZ R89, R14, R10, R89 ;  /* 0x0000000a0e597223 */ /* 0x000fe20000010059 */
[----:B------:R-:W-:Y:S01]  /*1190*/  FADD.FTZ R153, R152, R11 ;  /* 0x0000000b98997221 */ /* 0x000fe20000010000 */
[----:B------:R-:W-:Y:S01]  /*11a0*/  FADD.FTZ R10, -R163, R156 ;  /* 0x0000009ca30a7221 */ /* 0x000fe20000010100 */
[----:B------:R-:W-:Y:S01]  /*11b0*/  FFMA.FTZ R8, R12, R11, R7 ;  /* 0x0000000b0c087223 */ /* 0x000fe20000010007 */
[----:B------:R-:W-:Y:S01]  /*11c0*/  FADD.FTZ R52, R52, R17 ;  /* 0x0000001134347221 */ /* 0x000fe20000010000 */
[----:B------:R-:W-:Y:S01]  /*11d0*/  FFMA.FTZ R84, R19, R17, R84 ;  /* 0x0000001113547223 */ /* 0x000fe20000010054 */
[----:B------:R-:W-:Y:S01]  /*11e0*/  FMUL.FTZ R17, R175, R160 ;  /* 0x000000a0af117220 */ /* 0x000fe20000410000 */
[----:B------:R-:W-:Y:S01]  /*11f0*/  IMAD.U32 R15, R15, 0x10000, RZ ;  /* 0x000100000f0f7824 */ /* 0x000fe200078e00ff */
[----:B------:R-:W-:Y:S01]  /*1200*/  SHF.L.U32 R160, R155, 0x10, RZ ;  /* 0x000000109ba07819 */ /* 0x000fe200000006ff */
[----:B------:R-:W-:Y:S01]  /*1210*/  FADD.FTZ R152, R153, R16 ;  /* 0x0000001099987221 */ /* 0x000fe20000010000 */
[----:B------:R-:W-:Y:S01]  /*1220*/  FMUL.FTZ R10, R175, R10 ;  /* 0x0000000aaf0a7220 */ /* 0x000fe20000410000 */
[----:B------:R-:W-:Y:S01]  /*1230*/  FMUL.FTZ R9, R117, R158 ;  /* 0x0000009e75097220 */ /* 0x000fe20000410000 */
        /* <DEDUP_REMOVED lines=19> */
.L_x_894:
[----:B------:R-:W-:Y:S05]  /*1370*/  BSYNC B0 ;  /* 0x0000000000007941 */ /* 0x000fea0003800000 */
.L_x_893:
        /* <DEDUP_REMOVED lines=39> */
[----:B------:R-:W-:Y:S01]  /*15f0*/  FMUL.FTZ R187, R175, R152 ;  /* 0x00000098afbb7220 */ /* 0x000fe20000410000 */
[----:B------:R-:W-:Y:S01]  /*1600*/  SHF.L.U32 R152, R184, 0x10, RZ ;  /* 0x00000010b8987819 */ /* 0x000fe200000006ff */
[C---:B---3--:R-:W-:Y:S01]  /*1610*/  IMAD.U32 R155, R156.reuse, 0x10000, RZ ;  /* 0x000100009c9b7824 */ /* 0x048fe200078e00ff */
[----:B------:R-:W-:Y:S02]  /*1620*/  PRMT R153, R156, 0x7632, R153 ;  /* 0x000076329c997816 */ /* 0x000fe40000000099 */
[----:B------:R-:W-:Y:S01]  /*1630*/  PRMT R156, R157, 0x7632, R156 ;  /* 0x000076329d9c7816 */ /* 0x000fe2000000009c */
[----:B------:R-:W-:Y:S01]  /*1640*/  FADD.FTZ R152, -R163, R152 ;  /* 0x00000098a3987221 */ /* 0x000fe20000010100 */
[----:B------:R-:W-:Y:S01]  /*1650*/  PRMT R188, R154, 0x7632, R188 ;  /* 0x000076329abc7816 */ /* 0x000fe200000000bc */
[----:B0-----:R-:W-:Y:S01]  /*1660*/  IMAD.U32 R161, R158, 0x10000, RZ ;  /* 0x000100009ea17824 */ /* 0x001fe200078e00ff */
[----:B------:R-:W-:Y:S01]  /*1670*/  SHF.L.U32 R154, R153, 0x10, RZ ;  /* 0x00000010999a7819 */ /* 0x000fe200000006ff */
[----:B------:R-:W-:Y:S01]  /*1680*/  FMUL.FTZ R176, R112, R155 ;  /* 0x0000009b70b07220 */ /* 0x000fe20000410000 */
[----:B------:R-:W-:Y:S01]  /*1690*/  PRMT R160, R158, 0x7632, R160 ;  /* 0x000076329ea07816 */ /* 0x000fe200000000a0 */
[----:B------:R-:W-:-:S02]  /*16a0*/  IMAD.U32 R158, R156, 0x10000, RZ ;  /* 0x000100009c9e7824 */ /* 0x000fc400078e00ff */
[----:B------:R-:W-:Y:S02]  /*16b0*/  IMAD.U32 R156, R186, 0x10000, RZ ;  /* 0x00010000ba9c7824 */ /* 0x000fe400078e00ff */
[----:B------:R-:W-:Y:S01]  /*16c0*/  FMUL.FTZ R186, R175, R152 ;  /* 0x00000098afba7220 */ /* 0x000fe20000410000 */
[----:B------:R-:W-:Y:S01]  /*16d0*/  IMAD.U32 R192, R189, 0x10000, RZ ;  /* 0x00010000bdc07824 */ /* 0x000fe200078e00ff */
[----:B------:R-:W-:Y:S01]  /*16e0*/  SHF.L.U32 R157, R157, 0x10, RZ ;  /* 0x000000109d9d7819 */ /* 0x000fe200000006ff */
[----:B------:R-:W-:Y:S01]  /*16f0*/  FADD.FTZ R152, R167, R176 ;  /* 0x000000b0a7987221 */ /* 0x000fe20000010000 */
[----:B------:R-:W-:Y:S01]  /*1700*/  FMUL.FTZ R189, R113, R154 ;  /* 0x0000009a71bd7220 */ /* 0x000fe20000410000 */
[C---:B------:R-:W-:Y:S01]  /*1710*/  FFMA.FTZ R153, R181.reuse, R176, R166 ;  /* 0x000000b0b5997223 */ /* 0x040fe200000100a6 */
[----:B------:R-:W-:Y:S01]  /*1720*/  FADD.FTZ R48, R48, R155 ;  /* 0x0000009b30307221 */ /* 0x000fe20000010000 */
[----:B------:R-:W-:Y:S01]  /*1730*/  FFMA.FTZ R80, R181, R155, R80 ;  /* 0x0000009bb5507223 */ /* 0x000fe20000010050 */
[----:B------:R-:W-:Y:S01]  /*1740*/  FADD.FTZ R155, R152, R189 ;  /* 0x000000bd989b7221 */ /* 0x000fe20000010000 */
[----:B------:R-:W-:Y:S01]  /*1750*/  FMUL.FTZ R180, R114, R157 ;  /* 0x0000009d72b47220 */ /* 0x000fe20000410000 */
[----:B------:R-:W-:Y:S01]  /*1760*/  FADD.FTZ R156, -R163, R156 ;  /* 0x0000009ca39c7221 */ /* 0x000fe20000010100 */
[----:B------:R-:W-:Y:S01]  /*1770*/  FFMA.FTZ R152, R186, R189, R153 ;  /* 0x000000bdba987223 */ /* 0x000fe20000010099 */
[----:B-1----:R-:W-:Y:S01]  /*1780*/  IMAD.U32 R164, R160, 0x10000, RZ ;  /* 0x00010000a0a47824 */ /* 0x002fe200078e00ff */
[----:B------:R-:W-:Y:S01]  /*1790*/  SHF.L.U32 R160, R188, 0x10, RZ ;  /* 0x00000010bca07819 */ /* 0x000fe200000006ff */
[----:B------:R-:W-:Y:S01]  /*17a0*/  FADD.FTZ R49, R49, R154 ;  /* 0x0000009a31317221 */ /* 0x000fe20000010000 */
        /* <DEDUP_REMOVED lines=9> */
[C---:B------:R-:W-:Y:S01]  /*1840*/  PRMT R165, R159.reuse, 0x7632, R165 ;  /* 0x000076329fa57816 */ /* 0x040fe200000000a5 */
[----:B------:R-:W-:-:S02]  /*1850*/  IMAD.U32 R159, R159, 0x10000, RZ ;  /* 0x000100009f9f7824 */ /* 0x000fc400078e00ff */
[----:B------:R-:W-:Y:S01]  /*1860*/  FMUL.FTZ R190, R175, R160 ;  /* 0x000000a0afbe7220 */ /* 0x000fe20000410000 */
[----:B------:R-:W-:Y:S01]  /*1870*/  FMUL.FTZ R193, R109, R164 ;  /* 0x000000a46dc17220 */ /* 0x000fe20000410000 */
[----:B------:R-:W-:Y:S01]  /*1880*/  FADD.FTZ R154, R155, R182 ;  /* 0x000000b69b9a7221 */ /* 0x000fe20000010000 */
[----:B------:R-:W-:Y:S01]  /*1890*/  FFMA.FTZ R153, R185, R182, R152 ;  /* 0x000000b6b9997223 */ /* 0x000fe20000010098 */
[----:B------:R-:W-:Y:S02]  /*18a0*/  IMAD.U32 R228, R165, 0x10000, RZ ;  /* 0x00010000a5e47824 */ /* 0x000fe400078e00ff */
        /* <DEDUP_REMOVED lines=22> */
.L_x_896:
[----:B------:R-:W-:Y:S05]  /*1a10*/  BSYNC B0 ;  /* 0x0000000000007941 */ /* 0x000fea0003800000 */
.L_x_895:
[----:B------:R-:W-:Y:S04]  /*1a20*/  BSSY B0, `(.L_x_897) ;  /* 0x0000068000007945 */ /* 0x000fe80003800000 */
[----:B------:R-:W-:Y:S05]  /*1a30*/  @!P2 BRA `(.L_x_898) ;  /* 0x000000040098a947 */ /* 0x000fea0003800000 */
[----:B------:R-:W-:Y:S01]  /*1a40*/  ISETP.NE.U32.AND P0, PT, RZ, UR14, PT ;  /* 0x0000000eff007c0c */ /* 0x000fe2000bf05070 */
[----:B------:R-:W0:Y:S01]  /*1a50*/  LDC.64 R156, c[0x0][0x2b8] ;  /* 0x0000ae00ff9c7b82 */ /* 0x000e220000000a00 */
[C---:B------:R-:W-:Y:S02]  /*1a60*/  LEA R152, P1, R204.reuse, UR10, 0x4 ;  /* 0x0000000acc987c11 */ /* 0x040fe4000f8220ff */
[----:B------:R-:W-:Y:S02]  /*1a70*/  ISETP.NE.AND.EX P0, PT, RZ, UR15, PT, P0 ;  /* 0x0000000fff007c0c */ /* 0x000fe4000bf05300 */
[C---:B------:R-:W-:Y:S02]  /*1a80*/  SHF.L.U32 R155, R204.reuse, 0x3, RZ ;  /* 0x00000003cc9b7819 */ /* 0x040fe400000006ff */
[----:B------:R-:W-:Y:S02]  /*1a90*/  LEA.HI.X R153, R204, UR11, RZ, 0x4, P1 ;  /* 0x0000000bcc997c11 */ /* 0x000fe400088f24ff */
[----:B------:R-:W-:-:S02]  /*1aa0*/  SHF.R.U32.HI R154, RZ, 0x1d, R204 ;  /* 0x0000001dff9a7819 */ /* 0x000fc400000116cc */
[----:B------:R-:W-:-:S04]  /*1ab0*/  IADD3 R178, P1, R155, UR12, RZ ;  /* 0x0000000c9bb27c10 */ /* 0x000fc8000ff3e0ff */
[----:B------:R-:W-:Y:S01]  /*1ac0*/  IADD3.X R179, R154, UR13, RZ, P1, !PT ;  /* 0x0000000d9ab37c10 */ /* 0x000fe20008ffe4ff */
[----:B------:R-:W1:Y:S05]  /*1ad0*/  @P0 LDC.64 R160, c[0x0][0x248] ;  /* 0x00009200ffa00b82 */ /* 0x000e6a0000000a00 */
[----:B------:R-:W5:Y:S01]  /*1ae0*/  LDG.E.64 R178, desc[UR4][R178.64] ;  /* 0x00000004b2b27981 */ /* 0x000f62000c1e1b00 */
[----:B0-----:R-:W-:-:S06]  /*1af0*/  IMAD.WIDE.U32 R156, R204, 0x10, R156 ;  /* 0x00000010cc9c7825 */ /* 0x001fcc00078e009c */
[----:B------:R-:W2:Y:S01]  /*1b00*/  LDG.E.128 R156, desc[UR4][R156.64] ;  /* 0x000000049c9c7981 */ /* 0x000ea2000c1e1d00 */
[----:B-1----:R-:W-:-:S05]  /*1b10*/  @P0 IADD3 R160, P1, R155, R160, RZ ;  /* 0x000000a09ba00210 */ /* 0x002fca0007f3e0ff */
[----:B------:R-:W-:Y:S01]  /*1b20*/  @P0 IMAD.X R161, R154, 0x1, R161, P1 ;  /* 0x000000019aa10824 */ /* 0x000fe200008e06a1 */
[----:B------:R-:W-:Y:S01]  /*1b30*/  ISETP.NE.U32.AND P1, PT, RZ, UR8, PT ;  /* 0x00000008ff007c0c */ /* 0x000fe2000bf25070 */
[----:B------:R-:W3:Y:S03]  /*1b40*/  LDG.E.128 R152, desc[UR4][R152.64] ;  /* 0x0000000498987981 */ /* 0x000ee6000c1e1d00 */
[----:B------:R-:W-:Y:S01]  /*1b50*/  ISETP.NE.AND.EX P1, PT, RZ, UR9, PT, P1 ;  /* 0x00000009ff007c0c */ /* 0x000fe2000bf25310 */
[----:B------:R-:W5:-:S12]  /*1b60*/  @P0 LDG.E.64 R216, desc[UR4][R160.64] ;  /* 0x00000004a0d80981 */ /* 0x000f58000c1e1b00 */
[----:B------:R-:W-:-:S04]  /*1b70*/  @P1 LEA R164, P6, R204, UR8, 0x4 ;  /* 0x00000008cca41c11 */ /* 0x000fc8000f8c20ff */
[----:B------:R-:W-:-:S05]  /*1b80*/  @P1 LEA.HI.X R165, R204, UR9, RZ, 0x4, P6 ;  /* 0x00000009cca51c11 */ /* 0x000fca000b0f24ff */
[----:B------:R0:W5:Y:S01]  /*1b90*/  @P1 LDG.E.128 R140, desc[UR4][R164.64] ;  /* 0x00000004a48c1981 */ /* 0x000162000c1e1d00 */
[C---:B---3--:R-:W-:Y:S01]  /*1ba0*/  PRMT R177, R152.reuse, 0x7632, R177 ;  /* 0x0000763298b17816 */ /* 0x048fe200000000b1 */
[----:B------:R-:W-:Y:S01]  /*1bb0*/  IMAD.U32 R196, R152, 0x10000, RZ ;  /* 0x0001000098c47824 */ /* 0x000fe200078e00ff */
[----:B------:R-:W-:Y:S01]  /*1bc0*/  PRMT R195, R153, 0x7632, R195 ;  /* 0x0000763299c37816 */ /* 0x000fe200000000c3 */
[----:B------:R-:W-:Y:S01]  /*1bd0*/  IMAD.U32 R202, R155, 0x10000, RZ ;  /* 0x000100009bca7824 */ /* 0x000fe200078e00ff */
[----:B------:R-:W-:Y:S02]  /*1be0*/  SHF.L.U32 R152, R177, 0x10, RZ ;  /* 0x00000010b1987819 */ /* 0x000fe400000006ff */
[----:B------:R-:W-:Y:S02]  /*1bf0*/  SHF.L.U32 R198, R153, 0x10, RZ ;  /* 0x0000001099c67819 */ /* 0x000fe400000006ff */
[----:B------:R-:W-:Y:S01]  /*1c00*/  PRMT R153, R155, 0x7632, R153 ;  /* 0x000076329b997816 */ /* 0x000fe20000000099 */
[----:B0-----:R-:W-:Y:S01]  /*1c10*/  FADD.FTZ R164, -R163, R202 ;  /* 0x000000caa3a47221 */ /* 0x001fe20000010100 */
[C---:B------:R-:W-:Y:S01]  /*1c20*/  PRMT R197, R154.reuse, 0x7632, R197 ;  /* 0x000076329ac57816 */ /* 0x040fe200000000c5 */
[----:B------:R-:W-:-:S02]  /*1c30*/  IMAD.U32 R200, R154, 0x10000, RZ ;  /* 0x000100009ac87824 */ /* 0x000fc400078e00ff */
[C---:B------:R-:W-:Y:S01]  /*1c40*/  FADD.FTZ R202, -R163.reuse, R152 ;  /* 0x00000098a3ca7221 */ /* 0x040fe20000010100 */
[----:B------:R-:W-:Y:S01]  /*1c50*/  FADD.FTZ R196, -R163, R196 ;  /* 0x000000c4a3c47221 */ /* 0x000fe20000010100 */
[----:B------:R-:W-:Y:S01]  /*1c60*/  IMAD.U32 R154, R195, 0x10000, RZ ;  /* 0x00010000c39a7824 */ /* 0x000fe200078e00ff */
[----:B------:R-:W-:Y:S01]  /*1c70*/  SHF.L.U32 R204, R153, 0x10, RZ ;  /* 0x0000001099cc7819 */ /* 0x000fe200000006ff */
[C---:B--2---:R-:W-:Y:S01]  /*1c80*/  IMAD.U32 R153, R156.reuse, 0x10000, RZ ;  /* 0x000100009c997824 */ /* 0x044fe200078e00ff */
[----:B------:R-:W-:Y:S01]  /*1c90*/  PRMT R152, R156, 0x7632, R152 ;  /* 0x000076329c987816 */ /* 0x000fe20000000098 */
[----:B------:R-:W-:Y:S01]  /*1ca0*/  FADD.FTZ R206, -R163, R154 ;  /* 0x0000009aa3ce7221 */ /* 0x000fe20000010100 */
[----:B-----5:R-:W-:Y:S01]  /*1cb0*/  FMUL.FTZ R177, R175, R196 ;  /* 0x000000c4afb17220 */ /* 0x020fe20000410000 */
[-C--:B------:R-:W-:Y:S02]  /*1cc0*/  FMUL.FTZ R196, R104, R153.reuse ;  /* 0x0000009968c47220 */ /* 0x080fe40000410000 */
[----:B------:R-:W-:Y:S01]  /*1cd0*/  IMAD.U32 R154, R152, 0x10000, RZ ;  /* 0x00010000989a7824 */ /* 0x000fe200078e00ff */
[----:B------:R-:W-:Y:S01]  /*1ce0*/  PRMT R155, R157, 0x7632, R155 ;  /* 0x000076329d9b7816 */ /* 0x000fe2000000009b */
[----:B------:R-:W-:Y:S01]  /*1cf0*/  FADD.FTZ R198, -R163, R198 ;  /* 0x000000c6a3c67221 */ /* 0x000fe20000010100 */
[----:B------:R-:W-:Y:S01]  /*1d00*/  FADD.FTZ R40, R40, R153 ;  /* 0x0000009928287221 */ /* 0x000fe20000010000 */
[----:B------:R-:W-:Y:S01]  /*1d10*/  FFMA.FTZ R72, R177, R153, R72 ;  /* 0x00000099b1487223 */ /* 0x000fe20000010048 */
[----:B------:R-:W-:Y:S01]  /*1d20*/  FADD.FTZ R152, R167, R196 ;  /* 0x000000c4a7987221 */ /* 0x000fe20000010000 */
[----:B------:R-:W-:Y:S01]  /*1d30*/  FMUL.FTZ R199, R105, R154 ;  /* 0x0000009a69c77220 */ /* 0x000fe20000410000 */
[----:B------:R-:W-:-:S02]  /*1d40*/  IMAD.U32 R157, R157, 0x10000, RZ ;  /* 0x000100009d9d7824 */ /* 0x000fc400078e00ff */
[----:B------:R-:W-:Y:S01]  /*1d50*/  FMUL.FTZ R202, R175, R202 ;  /* 0x000000caafca7220 */ /* 0x000fe20000410000 */
[----:B------:R-:W-:Y:S01]  /*1d60*/  FFMA.FTZ R153, R177, R196, R166 ;  /* 0x000000c4b1997223 */ /* 0x000fe200000100a6 */
[----:B------:R-:W-:Y:S01]  /*1d70*/  IMAD.U32 R160, R197, 0x10000, RZ ;  /* 0x00010000c5a07824 */ /* 0x000fe200078e00ff */
[----:B------:R-:W-:Y:S01]  /*1d80*/  SHF.L.U32 R156, R155, 0x10, RZ ;  /* 0x000000109b9c7819 */ /* 0x000fe200000006ff */
[----:B------:R-:W-:Y:S01]  /*1d90*/  FMUL.FTZ R195, R175, R198 ;  /* 0x000000c6afc37220 */ /* 0x000fe20000410000 */
[----:B------:R-:W-:Y:S01]  /*1da0*/  FADD.FTZ R155, R152, R199 ;  /* 0x000000c7989b7221 */ /* 0x000fe20000010000 */
        /* <DEDUP_REMOVED lines=23> */
[----:B------:R-:W-:Y:S01]  /*1f20*/  FADD.FTZ R204, -R163, R204 ;  /* 0x000000cca3cc7221 */ /* 0x000fe20000010100 */
[----:B------:R-:W-:-:S02]  /*1f30*/  IMAD.U32 R158, R158, 0x10000, RZ ;  /* 0x000100009e9e7824 */ /* 0x000fc400078e00ff */
        /* <DEDUP_REMOVED lines=22> */
.L_x_898:
[----:B------:R-:W-:Y:S05]  /*20a0*/  BSYNC B0 ;  /* 0x0000000000007941 */ /* 0x000fea0003800000 */
.L_x_897:
        /* <DEDUP_REMOVED lines=25> */
.L_x_925:
        /* <DEDUP_REMOVED lines=49> */
[----:B------:R-:W-:Y:S01]  /*2550*/  @P0 PRMT R159, R33, 0x7632, R159 ;  /* 0x00007632219f0816 */ /* 0x000fe2000000009f */
[----:B-----5:R-:W-:Y:S01]  /*2560*/  FMUL.FTZ R154, R175, R154 ;  /* 0x0000009aaf9a7220 */ /* 0x020fe20000410000 */
[----:B------:R-:W-:Y:S01]  /*2570*/  @P0 SHF.L.U32 R157, R155, 0x10, RZ ;  /* 0x000000109b9d0819 */ /* 0x000fe200000006ff */
[----:B------:R-:W-:Y:S01]  /*2580*/  FADD.FTZ R162, R27, -R158 ;  /* 0x8000009e1ba27221 */ /* 0x000fe20000010000 */
[----:B------:R-:W-:-:S02]  /*2590*/  @P0 IMAD.U32 R153, R32, 0x10000, RZ ;  /* 0x0001000020990824 */ /* 0x000fc400078e00ff */
[----:B------:R-:W-:Y:S01]  /*25a0*/  FMUL.FTZ R152, R175, R152 ;  /* 0x00000098af987220 */ /* 0x000fe20000410000 */
[----:B------:R-:W-:Y:S02]  /*25b0*/  @P0 IMAD.U32 R158, R33, 0x10000, RZ ;  /* 0x00010000219e0824 */ /* 0x000fe400078e00ff */
[----:B------:R-:W-:Y:S01]  /*25c0*/  FMUL.FTZ R155, R175, R156 ;  /* 0x0000009caf9b7220 */ /* 0x000fe20000410000 */
[----:B------:R-:W-:Y:S01]  /*25d0*/  @P0 FADD.FTZ R154, R154, R157 ;  /* 0x0000009d9a9a0221 */ /* 0x000fe20000010000 */
[----:B------:R-:W-:Y:S02]  /*25e0*/  @P0 IMAD.U32 R159, R159, 0x10000, RZ ;  /* 0x000100009f9f0824 */ /* 0x000fe400078e00ff */
[----:B------:R-:W-:Y:S01]  /*25f0*/  FMUL.FTZ R156, R175, R162 ;  /* 0x000000a2af9c7220 */ /* 0x000fe20000410000 */
[----:B------:R-:W-:Y:S01]  /*2600*/  @P0 FADD.FTZ R152, R152, R153 ;  /* 0x0000009998980221 */ /* 0x000fe20000010000 */
[-CC-:B------:R-:W-:Y:S01]  /*2610*/  FFMA.FTZ R157, R26, R161.reuse, R166.reuse ;  /* 0x000000a11a9d7223 */ /* 0x180fe200000100a6 */
[-CC-:B------:R-:W-:Y:S01]  /*2620*/  FFMA.FTZ R153, R171, R161.reuse, R166.reuse ;  /* 0x000000a1ab997223 */ /* 0x180fe200000100a6 */
[-CC-:B------:R-:W-:Y:S01]  /*2630*/  FFMA.FTZ R164, R169, R161.reuse, R166.reuse ;  /* 0x000000a1a9a47223 */ /* 0x180fe200000100a6 */
[----:B------:R-:W-:Y:S01]  /*2640*/  FFMA.FTZ R166, R22, R161, R166 ;  /* 0x000000a116a67223 */ /* 0x000fe200000100a6 */
[----:B------:R-:W-:Y:S01]  /*2650*/  @P0 FADD.FTZ R155, R155, R158 ;  /* 0x0000009e9b9b0221 */ /* 0x000fe20000010000 */
        /* <DEDUP_REMOVED lines=112> */
.L_x_901:
[----:B------:R-:W-:Y:S05]  /*2d60*/  BSYNC B0 ;  /* 0x0000000000007941 */ /* 0x000fea0003800000 */
.L_x_900:
        /* <DEDUP_REMOVED lines=15> */
[C---:B------:R-:W-:Y:S01]  /*2e60*/  @P0 SHF.L.U32 R158, R133.reuse, 0x10, RZ ;  /* 0x00000010859e0819 */ /* 0x040fe200000006ff */
[----:B------:R-:W-:Y:S01]  /*2e70*/  @P0 IMAD.U32 R153, R132, 0x10000, RZ ;  /* 0x0001000084990824 */ /* 0x000fe200078e00ff */
[----:B------:R-:W-:Y:S01]  /*2e80*/  @P0 PRMT R159, R133, 0x7632, R159 ;  /* 0x00007632859f0816 */ /* 0x000fe2000000009f */
[----:B------:R-:W-:-:S02]  /*2e90*/  @P0 IMAD.U32 R157, R155, 0x10000, RZ ;  /* 0x000100009b9d0824 */ /* 0x000fc400078e00ff */
[C---:B-----5:R-:W-:Y:S01]  /*2ea0*/  FMUL.FTZ R152, R175.reuse, R152 ;  /* 0x00000098af987220 */ /* 0x060fe20000410000 */
[----:B------:R-:W-:Y:S01]  /*2eb0*/  FMUL.FTZ R155, R175, R156 ;  /* 0x0000009caf9b7220 */ /* 0x000fe20000410000 */
[----:B------:R-:W-:Y:S01]  /*2ec0*/  @P0 SHF.L.U32 R159, R159, 0x10, RZ ;  /* 0x000000109f9f0819 */ /* 0x000fe200000006ff */
[----:B------:R-:W-:Y:S01]  /*2ed0*/  FADD.FTZ R154, R13, -R154 ;  /* 0x8000009a0d9a7221 */ /* 0x000fe20000010000 */
[----:B------:R-:W-:Y:S01]  /*2ee0*/  FMUL.FTZ R156, R175, R162 ;  /* 0x000000a2af9c7220 */ /* 0x000fe20000410000 */
[----:B------:R-:W-:Y:S01]  /*2ef0*/  @P0 FADD.FTZ R152, R152, R153 ;  /* 0x0000009998980221 */ /* 0x000fe20000010000 */
[----:B------:R-:W-:Y:S01]  /*2f00*/  @P0 FADD.FTZ R155, R155, R158 ;  /* 0x0000009e9b9b0221 */ /* 0x000fe20000010000 */
[-CC-:B------:R-:W-:Y:S01]  /*2f10*/  FFMA.FTZ R153, R19, R161.reuse, R166.reuse ;  /* 0x000000a113997223 */ /* 0x180fe200000100a6 */
[-CC-:B------:R-:W-:Y:S01]  /*2f20*/  FFMA.FTZ R158, R10, R161.reuse, R166.reuse ;  /* 0x000000a10a9e7223 */ /* 0x180fe200000100a6 */
[-CC-:B------:R-:W-:Y:S01]  /*2f30*/  FFMA.FTZ R164, R17, R161.reuse, R166.reuse ;  /* 0x000000a111a47223 */ /* 0x180fe200000100a6 */
[----:B------:R-:W-:Y:S01]  /*2f40*/  FFMA.FTZ R166, R8, R161, R166 ;  /* 0x000000a108a67223 */ /* 0x000fe200000100a6 */
[----:B------:R-:W-:Y:S01]  /*2f50*/  FMUL.FTZ R154, R175, R154 ;  /* 0x0000009aaf9a7220 */ /* 0x000fe20000410000 */
[--C-:B------:R-:W-:Y:S01]  /*2f60*/  @P0 FADD.FTZ R156, R156, R159.reuse ;  /* 0x0000009f9c9c0221 */ /* 0x100fe20000010000 */
[----:B------:R-:W-:Y:S01]  /*2f70*/  FADD.FTZ R158, R9, -R158 ;  /* 0x8000009e099e7221 */ /* 0x000fe20000010000 */
[----:B------:R-:W-:Y:S01]  /*2f80*/  FADD.FTZ R164, R15, -R164 ;  /* 0x800000a40fa47221 */ /* 0x000fe20000010000 */
[----:B------:R-:W-:Y:S01]  /*2f90*/  @P0 PRMT R159, R134, 0x7632, R159 ;  /* 0x00007632869f0816 */ /* 0x000fe2000000009f */
[----:B------:R-:W-:Y:S01]  /*2fa0*/  FADD.FTZ R162, R16, -R153 ;  /* 0x8000009910a27221 */ /* 0x000fe20000010000 */
[----:B------:R-:W-:Y:S01]  /*2fb0*/  @P0 PRMT R165, R135, 0x7632, R165 ;  /* 0x0000763287a50816 */ /* 0x000fe200000000a5 */
[----:B------:R-:W-:Y:S01]  /*2fc0*/  FADD.FTZ R204, R7, -R166 ;  /* 0x800000a607cc7221 */ /* 0x000fe20000010000 */
[----:B------:R-:W-:Y:S01]  /*2fd0*/  @P0 FADD.FTZ R154, R154, R157 ;  /* 0x0000009d9a9a0221 */ /* 0x000fe20000010000 */
        /* <DEDUP_REMOVED lines=105> */
.L_x_903:
[----:B------:R-:W-:Y:S05]  /*3670*/  BSYNC B0 ;  /* 0x0000000000007941 */ /* 0x000fea0003800000 */
.L_x_902:
        /* <DEDUP_REMOVED lines=16> */
[----:B------:R-:W-:Y:S01]  /*3780*/  FADD.FTZ R152, R176, -R153 ;  /* 0x80000099b0987221 */ /* 0x000fe20000010000 */
[----:B------:R-:W-:Y:S01]  /*3790*/  @P0 SHF.L.U32 R157, R155, 0x10, RZ ;  /* 0x000000109b9d0819 */ /* 0x000fe200000006ff */
[----:B-----5:R-:W-:Y:S01]  /*37a0*/  FMUL.FTZ R155, R175, R156 ;  /* 0x0000009caf9b7220 */ /* 0x020fe20000410000 */
[----:B------:R-:W-:-:S02]  /*37b0*/  @P0 IMAD.U32 R158, R137, 0x10000, RZ ;  /* 0x00010000899e0824 */ /* 0x000fc400078e00ff */
[----:B------:R-:W-:Y:S01]  /*37c0*/  FMUL.FTZ R156, R175, R162 ;  /* 0x000000a2af9c7220 */ /* 0x000fe20000410000 */
[----:B------:R-:W-:Y:S01]  /*37d0*/  @P0 IMAD.U32 R159, R159, 0x10000, RZ ;  /* 0x000100009f9f0824 */ /* 0x000fe200078e00ff */
[----:B------:R-:W-:Y:S01]  /*37e0*/  @P0 SHF.L.U32 R153, R136, 0x10, RZ ;  /* 0x0000001088990819 */ /* 0x000fe200000006ff */
[C---:B------:R-:W-:Y:S01]  /*37f0*/  FMUL.FTZ R154, R175.reuse, R154 ;  /* 0x0000009aaf9a7220 */ /* 0x040fe20000410000 */
[----:B------:R-:W-:Y:S01]  /*3800*/  FMUL.FTZ R152, R175, R152 ;  /* 0x00000098af987220 */ /* 0x000fe20000410000 */
[----:B------:R-:W-:Y:S01]  /*3810*/  @P0 FADD.FTZ R155, R155, R158 ;  /* 0x0000009e9b9b0221 */ /* 0x000fe20000010000 */
[----:B------:R-:W-:Y:S01]  /*3820*/  @P0 FADD.FTZ R156, R156, R159 ;  /* 0x0000009f9c9c0221 */ /* 0x000fe20000010000 */
[----:B------:R-:W-:Y:S01]  /*3830*/  @P0 FADD.FTZ R154, R154, R157 ;  /* 0x0000009d9a9a0221 */ /* 0x000fe20000010000 */
[-CC-:B------:R-:W-:Y:S01]  /*3840*/  FFMA.FTZ R158, R190, R161.reuse, R164.reuse ;  /* 0x000000a1be9e7223 */ /* 0x180fe200000100a4 */
[-CC-:B------:R-:W-:Y:S01]  /*3850*/  FFMA.FTZ R159, R194, R161.reuse, R164.reuse ;  /* 0x000000a1c29f7223 */ /* 0x180fe200000100a4 */
[----:B------:R-:W-:Y:S01]  /*3860*/  @P0 FADD.FTZ R152, R152, R153 ;  /* 0x0000009998980221 */ /* 0x000fe20000010000 */
[-CC-:B------:R-:W-:Y:S01]  /*3870*/  FFMA.FTZ R157, R187, R161.reuse, R164.reuse ;  /* 0x000000a1bb9d7223 */ /* 0x180fe200000100a4 */
[----:B------:R-:W-:Y:S01]  /*3880*/  FFMA.FTZ R153, R185, R161, R164 ;  /* 0x000000a1b9997223 */ /* 0x000fe200000100a4 */
[----:B------:R-:W-:Y:S01]  /*3890*/  FADD.FTZ R158, R193, -R158 ;  /* 0x8000009ec19e7221 */ /* 0x000fe20000010000 */
[----:B------:R-:W-:Y:S01]  /*38a0*/  FADD.FTZ R204, R192, -R159 ;  /* 0x8000009fc0cc7221 */ /* 0x000fe20000010000 */
[----:B------:R-:W-:Y:S01]  /*38b0*/  FADD.FTZ R164, R184, -R157 ;  /* 0x8000009db8a47221 */ /* 0x000fe20000010000 */
[----:B------:R-:W-:Y:S01]  /*38c0*/  @P0 PRMT R159, R138, 0x7632, R159 ;  /* 0x000076328a9f0816 */ /* 0x000fe2000000009f */
[----:B------:R-:W-:Y:S01]  /*38d0*/  FADD.FTZ R162, R182, -R153 ;  /* 0x80000099b6a27221 */ /* 0x000fe20000010000 */
[----:B------:R-:W-:Y:S01]  /*38e0*/  @P0 PRMT R165, R139, 0x7632, R165 ;  /* 0x000076328ba50816 */ /* 0x000fe200000000a5 */
        /* <DEDUP_REMOVED lines=105> */
.L_x_905:
[----:B------:R-:W-:Y:S05]  /*3f80*/  BSYNC B0 ;  /* 0x0000000000007941 */ /* 0x000fea0003800000 */
.L_x_904:
        /* <DEDUP_REMOVED lines=67> */
[----:B------:R-:W-:-:S02]  /*43c0*/  @P0 F2FP.BF16.F32.PACK_AB R166, RZ, R175 ;  /* 0x000000afffa6023e */ /* 0x000fc400000010ff */
[----:B------:R-:W-:Y:S01]  /*43d0*/  @P0 PRMT R144, R153, 0x7610, R144 ;  /* 0x0000761099900816 */ /* 0x000fe20000000090 */
[----:B------:R-:W-:Y:S01]  /*43e0*/  IMAD.MOV.U32 R153, RZ, RZ, R178 ;  /* 0x000000ffff997224 */ /* 0x000fe200078e00b2 */
[----:B------:R-:W-:Y:S02]  /*43f0*/  @P0 PRMT R145, R157, 0x7610, R145 ;  /* 0x000076109d910816 */ /* 0x000fe40000000091 */
[----:B------:R-:W-:Y:S02]  /*4400*/  @P0 PRMT R146, R162, 0x7610, R146 ;  /* 0x00007610a2920816 */ /* 0x000fe40000000092 */
[----:B------:R-:W-:Y:S02]  /*4410*/  @P0 PRMT R147, R165, 0x7610, R147 ;  /* 0x00007610a5930816 */ /* 0x000fe40000000093 */
[----:B------:R-:W-:Y:S02]  /*4420*/  @P0 PRMT R144, R144, 0x5410, R156 ;  /* 0x0000541090900816 */ /* 0x000fe4000000009c */
[----:B------:R-:W-:-:S02]  /*4430*/  @P0 PRMT R145, R145, 0x5410, R161 ;  /* 0x0000541091910816 */ /* 0x000fc400000000a1 */
[----:B------:R-:W-:Y:S01]  /*4440*/  @P0 PRMT R146, R146, 0x5410, R164 ;  /* 0x0000541092920816 */ /* 0x000fe200000000a4 */
[----:B------:R-:W-:Y:S01]  /*4450*/  FMUL.FTZ R164, R152, UR17 ;  /* 0x0000001198a47c20 */ /* 0x000fe20008410000 */
[----:B------:R-:W-:Y:S01]  /*4460*/  @P0 PRMT R147, R147, 0x5410, R166 ;  /* 0x0000541093930816 */ /* 0x000fe200000000a6 */
[----:B------:R-:W-:Y:S01]  /*4470*/  FMUL.FTZ R166, R175, UR17 ;  /* 0x00000011afa67c20 */ /* 0x000fe20008410000 */
        /* <DEDUP_REMOVED lines=32> */
[----:B------:R-:W-:Y:S02]  /*4680*/  LOP3.LUT P0, RZ, R179, 0xff, RZ, 0xc0, !PT ;  /* 0x000000ffb3ff7812 */ /* 0x000fe4000780c0ff */
[----:B------:R-:W-:Y:S02]  /*4690*/  @P6 F2FP.BF16.F32.PACK_AB R160, RZ, R160 ;  /* 0x000000a0ffa0623e */ /* 0x000fe400000010ff */
[----:B------:R-:W-:Y:S02]  /*46a0*/  FSEL R205, R155, RZ, P0 ;  /* 0x000000ff9bcd7208 */ /* 0x000fe40000000000 */
[----:B------:R-:W-:Y:S02]  /*46b0*/  @P6 LOP3.LUT P0, RZ, R217, 0xff, RZ, 0xc0, !PT ;  /* 0x000000ffd9ff6812 */ /* 0x000fe4000780c0ff */
[----:B------:R-:W-:-:S02]  /*46c0*/  F2FP.BF16.F32.PACK_AB R153, R228, R167 ;  /* 0x000000a7e499723e */ /* 0x000fc400000010ff */
[----:B------:R-:W-:Y:S02]  /*46d0*/  @P6 FSEL R155, R155, RZ, P0 ;  /* 0x000000ff9b9b6208 */ /* 0x000fe40000000000 */
[----:B------:R-:W-:Y:S02]  /*46e0*/  LOP3.LUT P0, RZ, R179, 0xff00, RZ, 0xc0, !PT ;  /* 0x0000ff00b3ff7812 */ /* 0x000fe4000780c0ff */
[----:B------:R-:W-:Y:S02]  /*46f0*/  F2FP.BF16.F32.PACK_AB R152, R204, R161 ;  /* 0x000000a1cc98723e */ /* 0x000fe400000010ff */
        /* <DEDUP_REMOVED lines=15> */
[----:B------:R-:W-:Y:S02]  /*47f0*/  @P6 FSEL R166, R166, RZ, P0 ;  /* 0x000000ffa6a66208 */ /* 0x000fe40000000000 */
[----:B------:R-:W-:Y:S02]  /*4800*/  @P6 PRMT R151, R165, 0x7610, R151 ;  /* 0x00007610a5976816 */ /* 0x000fe40000000097 */
[----:B------:R-:W-:Y:S02]  /*4810*/  @P6 F2FP.BF16.F32.PACK_AB R166, RZ, R166 ;  /* 0x000000a6ffa6623e */ /* 0x000fe400000010ff */
[----:B------:R-:W-:Y:S02]  /*4820*/  F2FP.BF16.F32.PACK_AB R154, R230, R205 ;  /* 0x000000cde69a723e */ /* 0x000fe400000010ff */
[----:B------:R-:W-:Y:S02]  /*4830*/  F2FP.BF16.F32.PACK_AB R155, R232, R211 ;  /* 0x000000d3e89b723e */ /* 0x000fe400000010ff */
[----:B------:R-:W-:-:S02]  /*4840*/  @P6 PRMT R150, R150, 0x5410, R164 ;  /* 0x0000541096966816 */ /* 0x000fc400000000a4 */
[----:B------:R-:W-:Y:S01]  /*4850*/  @P6 PRMT R151, R151, 0x5410, R166 ;  /* 0x0000541097976816 */ /* 0x000fe200000000a6 */
[----:B------:R3:W-:Y:S04]  /*4860*/  STG.E.128 desc[UR4][R174.64], R152 ;  /* 0x00000098ae007986 */ /* 0x0007e8000c101d04 */
[----:B------:R3:W-:Y:S02]  /*4870*/  @P6 STG.E.128 desc[UR4][R156.64], R148 ;  /* 0x000000949c006986 */ /* 0x0007e4000c101d04 */
.L_x_907:
[----:B------:R-:W-:Y:S05]  /*4880*/  BSYNC B0 ;  /* 0x0000000000007941 */ /* 0x000fea0003800000 */
.L_x_906:
[----:B------:R-:W-:Y:S01]  /*4890*/  VIADD R2, R2, UR20 ;  /* 0x0000001402027c36 */ /* 0x000fe20008000000 */
[----:B------:R-:W-:-:S04]  /*48a0*/  SEL R162, RZ, 0x1, P1 ;  /* 0x00000001ffa27807 */ /* 0x000fc80000800000 */
[----:B------:R-:W-:-:S13]  /*48b0*/  ISETP.GE.AND P0, PT, R2, UR21, PT ;  /* 0x0000001502007c0c */ /* 0x000fda000bf06270 */
[----:B------:R-:W-:Y:S05]  /*48c0*/  @!P0 BRA `(.L_x_908) ;  /* 0xffffffbc00208947 */ /* 0x000fea000383ffff */
.L_x_890:
        /* <DEDUP_REMOVED lines=17> */
.L_x_910:
[----:B------:R-:W-:Y:S05]  /*49e0*/  BSYNC B0 ;  /* 0x0000000000007941 */ /* 0x000fea0003800000 */
.L_x_909:
        /* <DEDUP_REMOVED lines=11> */
.L_x_912:
[----:B------:R-:W-:Y:S05]  /*4aa0*/  BSYNC B0 ;  /* 0x0000000000007941 */ /* 0x000fea0003800000 */
.L_x_911:
        /* <DEDUP_REMOVED lines=11> */
.L_x_914:
[----:B------:R-:W-:Y:S05]  /*4b60*/  BSYNC B0 ;  /* 0x0000000000007941 */ /* 0x000fea0003800000 */
.L_x_913:
        /* <DEDUP_REMOVED lines=10> */
.L_x_899:
[----:B------:R-:W-:Y:S01]  /*4c10*/  HFMA2.MMA R164, -RZ, RZ, 0, 9.5367431640625e-07 ;  /* 0x00000010ffa47435 */ /* 0x000fe200000001ff */
[----:B------:R-:W-:Y:S01]  /*4c20*/  IMAD.MOV.U32 R163, RZ, RZ, R167 ;  /* 0x000000ffffa37224 */ /* 0x000fe200078e00a7 */
[----:B------:R-:W-:Y:S01]  /*4c30*/  MOV R162, 0xffffffff ;  /* 0xffffffff00a27802 */ /* 0x000fe20000000f00 */
[----:B------:R-:W-:-:S08]  /*4c40*/  IMAD.MOV.U32 R165, RZ, RZ, 0x1f ;  /* 0x0000001fffa57424 */ /* 0x000fd000078e00ff */
[----:B-----5:R-:W-:Y:S05]  /*4c50*/  WARPSYNC.COLLECTIVE R162, `(.L_x_915) ;  /* 0x00000000a2087348 */ /* 0x020fea0003c00000 */
[----:B------:R0:W1:Y:S02]  /*4c60*/  SHFL.DOWN P6, R205, R163, R164, R165 ;  /* 0x080000a4a3cd7389 */ /* 0x00006400000c00a5 */
[----:B01---5:R-:W-:Y:S01]  /*4c70*/  ENDCOLLECTIVE ;  /* 0x000000000000791b */ /* 0x023fe20003800000 */
.L_x_915:
[----:B------:R-:W-:Y:S01]  /*4c80*/  MOV R163, R166 ;  /* 0x000000a600a37202 */ /* 0x000fe20000000f00 */
[----:B------:R-:W-:-:S07]  /*4c90*/  IMAD.MOV.U32 R154, RZ, RZ, R205 ;  /* 0x000000ffff9a7224 */ /* 0x000fce00078e00cd */
[----:B------:R-:W-:Y:S05]  /*4ca0*/  WARPSYNC.COLLECTIVE R162, `(.L_x_916) ;  /* 0x00000000a2087348 */ /* 0x000fea0003c00000 */
[----:B------:R0:W1:Y:S02]  /*4cb0*/  SHFL.DOWN P6, R205, R163, R164, R165 ;  /* 0x080000a4a3cd7389 */ /* 0x00006400000c00a5 */
[----:B01----:R-:W-:Y:S01]  /*4cc0*/  ENDCOLLECTIVE ;  /* 0x000000000000791b */ /* 0x003fe20003800000 */
.L_x_916:
[----:B------:R-:W-:-:S05]  /*4cd0*/  FADD.FTZ R154, R154, R167 ;  /* 0x000000a79a9a7221 */ /* 0x000fca0000010000 */
[----:B------:R-:W-:Y:S01]  /*4ce0*/  MOV R163, R154 ;  /* 0x0000009a00a37202 */ /* 0x000fe20000000f00 */
[----:B------:R-:W-:Y:S02]  /*4cf0*/  IMAD.MOV.U32 R164, RZ, RZ, 0x8 ;  /* 0x00000008ffa47424 */ /* 0x000fe400078e00ff */
[----:B------:R-:W-:-:S07]  /*4d00*/  IMAD.MOV.U32 R155, RZ, RZ, R205 ;  /* 0x000000ffff9b7224 */ /* 0x000fce00078e00cd */
[----:B------:R-:W-:Y:S05]  /*4d10*/  WARPSYNC.COLLECTIVE R162, `(.L_x_917) ;  /* 0x00000000a2087348 */ /* 0x000fea0003c00000 */
[----:B------:R0:W1:Y:S02]  /*4d20*/  SHFL.DOWN P6, R205, R163, R164, R165 ;  /* 0x080000a4a3cd7389 */ /* 0x00006400000c00a5 */
[----:B01----:R-:W-:Y:S01]  /*4d30*/  ENDCOLLECTIVE ;  /* 0x000000000000791b */ /* 0x003fe20003800000 */
.L_x_917:
[----:B------:R-:W-:-:S04]  /*4d40*/  FADD.FTZ R155, R155, R166 ;  /* 0x000000a69b9b7221 */ /* 0x000fc80000010000 */
[----:B------:R-:W-:Y:S01]  /*4d50*/  IMAD.MOV.U32 R163, RZ, RZ, R155 ;  /* 0x000000ffffa37224 */ /* 0x000fe200078e009b */
[----:B------:R-:W-:-:S07]  /*4d60*/  MOV R157, R205 ;  /* 0x000000cd009d7202 */ /* 0x000fce0000000f00 */
[----:B------:R-:W-:Y:S05]  /*4d70*/  WARPSYNC.COLLECTIVE R162, `(.L_x_918) ;  /* 0x00000000a2087348 */ /* 0x000fea0003c00000 */
[----:B------:R0:W1:Y:S02]  /*4d80*/  SHFL.DOWN P6, R205, R163, R164, R165 ;  /* 0x080000a4a3cd7389 */ /* 0x00006400000c00a5 */
[----:B01----:R-:W-:Y:S01]  /*4d90*/  ENDCOLLECTIVE ;  /* 0x000000000000791b */ /* 0x003fe20003800000 */
.L_x_918:
[----:B------:R-:W-:Y:S01]  /*4da0*/  FADD.FTZ R157, R154, R157 ;  /* 0x0000009d9a9d7221 */ /* 0x000fe20000010000 */
[----:B------:R-:W-:-:S03]  /*4db0*/  HFMA2.MMA R164, -RZ, RZ, 0, 2.384185791015625e-07 ;  /* 0x00000004ffa47435 */ /* 0x000fc600000001ff */
[----:B------:R-:W-:Y:S01]  /*4dc0*/  IMAD.MOV.U32 R163, RZ, RZ, R157 ;  /* 0x000000ffffa37224 */ /* 0x000fe200078e009d */
[----:B------:R-:W-:-:S07]  /*4dd0*/  MOV R156, R205 ;  /* 0x000000cd009c7202 */ /* 0x000fce0000000f00 */
[----:B------:R-:W-:Y:S05]  /*4de0*/  WARPSYNC.COLLECTIVE R162, `(.L_x_919) ;  /* 0x00000000a2087348 */ /* 0x000fea0003c00000 */
[----:B------:R0:W1:Y:S02]  /*4df0*/  SHFL.DOWN P6, R205, R163, R164, R165 ;  /* 0x080000a4a3cd7389 */ /* 0x00006400000c00a5 */
[----:B01----:R-:W-:Y:S01]  /*4e00*/  ENDCOLLECTIVE ;  /* 0x000000000000791b */ /* 0x003fe20003800000 */
.L_x_919:
[----:B------:R-:W-:-:S05]  /*4e10*/  FADD.FTZ R156, R155, R156 ;  /* 0x0000009c9b9c7221 */ /* 0x000fca0000010000 */
[----:B------:R-:W-:Y:S01]  /*4e20*/  MOV R163, R156 ;  /* 0x0000009c00a37202 */ /* 0x000fe20000000f00 */
[----:B------:R-:W-:-:S07]  /*4e30*/  IMAD.MOV.U32 R158, RZ, RZ, R205 ;  /* 0x000000ffff9e7224 */ /* 0x000fce00078e00cd */
[----:B------:R-:W-:Y:S05]  /*4e40*/  WARPSYNC.COLLECTIVE R162, `(.L_x_920) ;  /* 0x00000000a2087348 */ /* 0x000fea0003c00000 */
[----:B------:R0:W1:Y:S02]  /*4e50*/  SHFL.DOWN P6, R205, R163, R164, R165 ;  /* 0x080000a4a3cd7389 */ /* 0x00006400000c00a5 */
[----:B01----:R-:W-:Y:S01]  /*4e60*/  ENDCOLLECTIVE ;  /* 0x000000000000791b */ /* 0x003fe20003800000 */
.L_x_920:
[----:B------:R-:W-:-:S05]  /*4e70*/  FADD.FTZ R158, R157, R158 ;  /* 0x0000009e9d9e7221 */ /* 0x000fca0000010000 */
[----:B------:R-:W-:Y:S01]  /*4e80*/  MOV R163, R158 ;  /* 0x0000009e00a37202 */ /* 0x000fe20000000f00 */
[----:B------:R-:W-:Y:S02]  /*4e90*/  IMAD.MOV.U32 R164, RZ, RZ, 0x2 ;  /* 0x00000002ffa47424 */ /* 0x000fe400078e00ff */
[----:B------:R-:W-:-:S07]  /*4ea0*/  IMAD.MOV.U32 R159, RZ, RZ, R205 ;  /* 0x000000ffff9f7224 */ /* 0x000fce00078e00cd */
[----:B------:R-:W-:Y:S05]  /*4eb0*/  WARPSYNC.COLLECTIVE R162, `(.L_x_921) ;  /* 0x00000000a2087348 */ /* 0x000fea0003c00000 */
[----:B------:R0:W1:Y:S02]  /*4ec0*/  SHFL.DOWN P6, R205, R163, R164, R165 ;  /* 0x080000a4a3cd7389 */ /* 0x00006400000c00a5 */
[----:B01----:R-:W-:Y:S01]  /*4ed0*/  ENDCOLLECTIVE ;  /* 0x000000000000791b */ /* 0x003fe20003800000 */
.L_x_921:
[----:B------:R-:W-:-:S04]  /*4ee0*/  FADD.FTZ R159, R156, R159 ;  /* 0x0000009f9c9f7221 */ /* 0x000fc80000010000 */
[----:B------:R-:W-:Y:S01]  /*4ef0*/  IMAD.MOV.U32 R163, RZ, RZ, R159 ;  /* 0x000000ffffa37224 */ /* 0x000fe200078e009f */
[----:B------:R-:W-:-:S07]  /*4f00*/  MOV R161, R205 ;  /* 0x000000cd00a17202 */ /* 0x000fce0000000f00 */
[----:B------:R-:W-:Y:S05]  /*4f10*/  WARPSYNC.COLLECTIVE R162, `(.L_x_922) ;  /* 0x00000000a2087348 */ /* 0x000fea0003c00000 */
[----:B------:R0:W1:Y:S02]  /*4f20*/  SHFL.DOWN P6, R205, R163, R164, R165 ;  /* 0x080000a4a3cd7389 */ /* 0x00006400000c00a5 */
[----:B01----:R-:W-:Y:S01]  /*4f30*/  ENDCOLLECTIVE ;  /* 0x000000000000791b */ /* 0x003fe20003800000 */
.L_x_922:
[----:B------:R-:W-:Y:S01]  /*4f40*/  FADD.FTZ R161, R158, R161 ;  /* 0x000000a19ea17221 */ /* 0x000fe20000010000 */
[----:B------:R-:W-:-:S03]  /*4f50*/  HFMA2.MMA R164, -RZ, RZ, 0, 5.9604644775390625e-08 ;  /* 0x00000001ffa47435 */ /* 0x000fc600000001ff */
[----:B------:R-:W-:Y:S01]  /*4f60*/  IMAD.MOV.U32 R163, RZ, RZ, R161 ;  /* 0x000000ffffa37224 */ /* 0x000fe200078e00a1 */
[----:B------:R-:W-:-:S07]  /*4f70*/  MOV R160, R205 ;  /* 0x000000cd00a07202 */ /* 0x000fce0000000f00 */
[----:B------:R-:W-:Y:S05]  /*4f80*/  WARPSYNC.COLLECTIVE R162, `(.L_x_923) ;  /* 0x00000000a2087348 */ /* 0x000fea0003c00000 */
[----:B------:R0:W1:Y:S02]  /*4f90*/  SHFL.DOWN P6, R205, R163, R164, R165 ;  /* 0x080000a4a3cd7389 */ /* 0x00006400000c00a5 */
[----:B01----:R-:W-:Y:S01]  /*4fa0*/  ENDCOLLECTIVE ;  /* 0x000000000000791b */ /* 0x003fe20003800000 */
.L_x_923:
[----:B------:R-:W-:-:S05]  /*4fb0*/  FADD.FTZ R160, R159, R160 ;  /* 0x000000a09fa07221 */ /* 0x000fca0000010000 */
[----:B------:R-:W-:Y:S01]  /*4fc0*/  MOV R163, R160 ;  /* 0x000000a000a37202 */ /* 0x000fe20000000f00 */
[----:B------:R-:W-:-:S07]  /*4fd0*/  IMAD.MOV.U32 R204, RZ, RZ, R205 ;  /* 0x000000ffffcc7224 */ /* 0x000fce00078e00cd */
[----:B------:R-:W-:Y:S05]  /*4fe0*/  WARPSYNC.COLLECTIVE R162, `(.L_x_924) ;  /* 0x00000000a2087348 */ /* 0x000fea0003c00000 */
[----:B------:R0:W1:Y:S02]  /*4ff0*/  SHFL.DOWN P6, R205, R163, R164, R165 ;  /* 0x080000a4a3cd7389 */ /* 0x00006400000c00a5 */
[----:B01----:R-:W-:Y:S01]  /*5000*/  ENDCOLLECTIVE ;  /* 0x000000000000791b */ /* 0x003fe20003800000 */
.L_x_924:
[----:B------:R-:W-:Y:S05]  /*5010*/  BRA `(.L_x_925) ;  /* 0xffffffd000887947 */ /* 0x000fea000383ffff */
.L_x_926:
        /* <DEDUP_REMOVED lines=14> */
.L_x_3538:


//--------------------- .text._ZN10layer_norm22ln_bwd_finalize_kernelINS_22Kernel_traits_finalizeILj8192Ef13__nv_bfloat16S2_S2_fjLb0ELj1024ELj4ENS_18Kernel_traits_baseILj8192EfS2_S2_S2_fjLj1024EEEEELb0ELb1EEEvNS_9BwdParamsE --------------------------
	.section	.text._ZN10layer_norm22ln_bwd_finalize_kernelINS_22Kernel_traits_finalizeILj8192Ef13__nv_bfloat16S2_S2_fjLb0ELj1024ELj4ENS_18Kernel_traits_baseILj8192EfS2_S2_S2_fjLj1024EEEEELb0ELb1EEEvNS_9BwdParamsE,"ax",@progbits
	.align	128
        .global         _ZN10layer_norm22ln_bwd_finalize_kernelINS_22Kernel_traits_finalizeILj8192Ef13__nv_bfloat16S2_S2_fjLb0ELj1024ELj4ENS_18Kernel_traits_baseILj8192EfS2_S2_S2_fjLj1024EEEEELb0ELb1EEEvNS_9BwdParamsE
        .type           _ZN10layer_norm22ln_bwd_finalize_kernelINS_22Kernel_traits_finalizeILj8192Ef13__nv_bfloat16S2_S2_fjLb0ELj1024ELj4ENS_18Kernel_traits_baseILj8192EfS2_S2_S2_fjLj1024EEEEELb0ELb1EEEvNS_9BwdParamsE,@function
        .size           _ZN10layer_norm22ln_bwd_finalize_kernelINS_22Kernel_traits_finalizeILj8192Ef13__nv_bfloat16S2_S2_fjLb0ELj1024ELj4ENS_18Kernel_traits_baseILj8192EfS2_S2_S2_fjLj1024EEEEELb0ELb1EEEvNS_9BwdParamsE,(.L_x_3539 - _ZN10layer_norm22ln_bwd_finalize_kernelINS_22Kernel_traits_finalizeILj8192Ef13__nv_bfloat16S2_S2_fjLb0ELj1024ELj4ENS_18Kernel_traits_baseILj8192EfS2_S2_S2_fjLj1024EEEEELb0ELb1EEEvNS_9BwdParamsE)
        .other          _ZN10layer_norm22ln_bwd_finalize_kernelINS_22Kernel_traits_finalizeILj8192Ef13__nv_bfloat16S2_S2_fjLb0ELj1024ELj4ENS_18Kernel_traits_baseILj8192EfS2_S2_S2_fjLj1024EEEEELb0ELb1EEEvNS_9BwdParamsE,@"STO_CUDA_ENTRY STV_DEFAULT"
_ZN10layer_norm22ln_bwd_finalize_kernelINS_22Kernel_traits_finalizeILj8192Ef13__nv_bfloat16S2_S2_fjLb0ELj1024ELj4ENS_18Kernel_traits_baseILj8192EfS2_S2_S2_fjLj1024EEEEELb0ELb1EEEvNS_9BwdParamsE:
.text._ZN10layer_norm22ln_bwd_finalize_kernelINS_22Kernel_traits_finalizeILj8192Ef13__nv_bfloat16S2_S2_fjLb0ELj1024ELj4ENS_18Kernel_traits_baseILj8192EfS2_S2_S2_fjLj1024EEEEELb0ELb1EEEvNS_9BwdParamsE:
        /* <DEDUP_REMOVED lines=26> */
.L_x_936:
[----:B0-2---:R-:W0:Y:S01]  /*01a0*/  LDC R10, c[0x0][0x210] ;  /* 0x00008400ff0a7b82 */ /* 0x005e220000000800 */
[----:B------:R-:W-:Y:S01]  /*01b0*/  BSSY B0, `(.L_x_927) ;  /* 0x0000067000007945 */ /* 0x000fe20003800000 */
[----:B------:R-:W-:Y:S01]  /*01c0*/  HFMA2.MMA R26, -RZ, RZ, 0, 0 ;  /* 0x00000000ff1a7435 */ /* 0x000fe200000001ff */
[----:B------:R-:W-:Y:S02]  /*01d0*/  MOV R20, RZ ;  /* 0x000000ff00147202 */ /* 0x000fe40000000f00 */
[----:B0-----:R-:W-:-:S13]  /*01e0*/  ISETP.GE.U32.AND P1, PT, R5, R10, PT ;  /* 0x0000000a0500720c */ /* 0x001fda0003f26070 */
[----:B-1----:R-:W-:Y:S05]  /*01f0*/  @P1 BRA `(.L_x_928) ;  /* 0x0000000400881947 */ /* 0x002fea0003800000 */
        /* <DEDUP_REMOVED lines=25> */
.L_x_931:
        /* <DEDUP_REMOVED lines=34> */
.L_x_930:
[----:B------:R-:W-:Y:S05]  /*05b0*/  BSYNC B1 ;  /* 0x0000000000017941 */ /* 0x000fea0003800000 */
.L_x_929:
        /* <DEDUP_REMOVED lines=25> */
.L_x_933:
[----:B------:R-:W-:Y:S05]  /*0750*/  BSYNC B1 ;  /* 0x0000000000017941 */ /* 0x000fea0003800000 */
.L_x_932:
        /* <DEDUP_REMOVED lines=12> */
.L_x_928:
[----:B------:R-:W-:Y:S05]  /*0820*/  BSYNC B0 ;  /* 0x0000000000007941 */ /* 0x000fea0003800000 */
.L_x_927:
        /* <DEDUP_REMOVED lines=29> */
.L_x_947:
[----:B------:R-:W-:Y:S01]  /*0a00*/  @!P1 SHF.R.U32.HI R12, RZ, 0x3, R0 ;  /* 0x00000003ff0c9819 */ /* 0x000fe20000011600 */
[----:B----4-:R-:W-:Y:S01]  /*0a10*/  FADD.FTZ R14, R9, R14 ;  /* 0x0000000e090e7221 */ /* 0x010fe20000010000 */
[----:B---3--:R-:W-:Y:S02]  /*0a20*/  FADD.FTZ R11, R10, R11 ;  /* 0x0000000b0a0b7221 */ /* 0x008fe40000010000 */
[----:B------:R-:W-:-:S05]  /*0a30*/  @!P1 LOP3.LUT R12, R12, 0x1ffffffc, RZ, 0xc0, !PT ;  /* 0x1ffffffc0c0c9812 */ /* 0x000fca00078ec0ff */
[----:B------:R3:W-:Y:S04]  /*0a40*/  @!P1 STS [R12+UR4+0x2000], R14 ;  /* 0x0020000e0c009988 */ /* 0x0007e80008000804 */
[----:B------:R3:W-:Y:S02]  /*0a50*/  @!P1 STS [R12+UR4+0x2080], R11 ;  /* 0x0020800b0c009988 */ /* 0x0007e40008000804 */
.L_x_934:
[----:B------:R-:W-:Y:S05]  /*0a60*/  WARPSYNC.ALL ;  /* 0x0000000000007948 */ /* 0x000fea0003800000 */
[----:B------:R-:W-:Y:S01]  /*0a70*/  BAR.SYNC.DEFER_BLOCKING 0x0 ;  /* 0x0000000000007b1d */ /* 0x000fe20000010000 */
[C---:B------:R-:W-:Y:S02]  /*0a80*/  ISETP.GT.U32.AND P1, PT, R3.reuse, -0x2001, PT ;  /* 0xffffdfff0300780c */ /* 0x040fe40003f24070 */
[----:B------:R-:W-:-:S05]  /*0a90*/  IADD3 R3, R3, 0x2000, RZ ;  /* 0x0000200003037810 */ /* 0x000fca0007ffe0ff */
[----:B--23--:R-:W2:Y:S08]  /*0aa0*/  @P0 LDC.64 R10, c[0x0][0x318] ;  /* 0x0000c600ff0a0b82 */ /* 0x00ceb00000000a00 */
[----:B------:R-:W3:Y:S01]  /*0ab0*/  @P0 LDC.64 R12, c[0x0][0x310] ;  /* 0x0000c400ff0c0b82 */ /* 0x000ee20000000a00 */
[----:B------:R-:W4:Y:S04]  /*0ac0*/  @P0 LDS.64 R14, [R6+0x2000] ;  /* 0x00200000060e0984 */ /* 0x000f280000000a00 */
[----:B------:R-:W5:Y:S01]  /*0ad0*/  @P0 LDS.64 R16, [R6+0x2080] ;  /* 0x0020800006100984 */ /* 0x000f620000000a00 */
[----:B--2---:R-:W-:-:S04]  /*0ae0*/  @P0 IMAD.WIDE.U32 R10, R4, 0x8, R10 ;  /* 0x00000008040a0825 */ /* 0x004fc800078e000a */
[C---:B---3--:R-:W-:Y:S01]  /*0af0*/  @P0 IMAD.WIDE.U32 R12, R4.reuse, 0x8, R12 ;  /* 0x00000008040c0825 */ /* 0x048fe200078e000c */
[----:B------:R-:W-:Y:S01]  /*0b00*/  IADD3 R4, R4, 0x1000, RZ ;  /* 0x0000100004047810 */ /* 0x000fe20007ffe0ff */
[----:B----4-:R2:W-:Y:S04]  /*0b10*/  @P0 STG.E.64 desc[UR6][R10.64], R14 ;  /* 0x0000000e0a000986 */ /* 0x0105e8000c101b06 */
[----:B-----5:R2:W-:Y:S01]  /*0b20*/  @P0 STG.E.64 desc[UR6][R12.64], R16 ;  /* 0x000000100c000986 */ /* 0x0205e2000c101b06 */
[----:B------:R-:W-:Y:S05]  /*0b30*/  @P1 BRA `(.L_x_936) ;  /* 0xfffffff400981947 */ /* 0x000fea000383ffff */
[----:B------:R-:W-:Y:S05]  /*0b40*/  EXIT ;  /* 0x000000000000794d */ /* 0x000fea0003800000 */
.L_x_935:
[----:B------:R-:W-:Y:S01]  /*0b50*/  HFMA2.MMA R19, -RZ, RZ, 0, 5.9604644775390625e-08 ;  /* 0x00000001ff137435 */ /* 0x000fe200000001ff */
[----:B0--3--:R-:W-:Y:S01]  /*0b60*/  MOV R20, R10 ;  /* 0x0000000a00147202 */ /* 0x009fe20000000f00 */
[----:B------:R-:W-:Y:S01]  /*0b70*/  IMAD.MOV.U32 R22, RZ, RZ, 0x1f ;  /* 0x0000001fff167424 */ /* 0x000fe200078e00ff */
[----:B------:R-:W-:-:S08]  /*0b80*/  MOV R17, 0xffffffff ;  /* 0xffffffff00117802 */ /* 0x000fd00000000f00 */
[----:B-12---:R-:W-:Y:S05]  /*0b90*/  WARPSYNC.COLLECTIVE R17, `(.L_x_937) ;  /* 0x0000000011087348 */ /* 0x006fea0003c00000 */
[----:B------:R0:W3:Y:S02]  /*0ba0*/  SHFL.BFLY P2, R18, R20, R19, R22 ;  /* 0x0c00001314127389 */ /* 0x0000e40000040016 */
[----:B0123--:R-:W-:Y:S01]  /*0bb0*/  ENDCOLLECTIVE ;  /* 0x000000000000791b */ /* 0x00ffe20003800000 */
.L_x_937:
[----:B------:R-:W-:Y:S01]  /*0bc0*/  HFMA2.MMA R19, -RZ, RZ, 0, 1.1920928955078125e-07 ;  /* 0x00000002ff137435 */ /* 0x000fe200000001ff */
[----:B------:R-:W-:-:S05]  /*0bd0*/  MOV R11, R18 ;  /* 0x00000012000b7202 */ /* 0x000fca0000000f00 */
[----:B------:R-:W-:-:S05]  /*0be0*/  FADD.FTZ R11, R10, R11 ;  /* 0x0000000b0a0b7221 */ /* 0x000fca0000010000 */
[----:B------:R-:W-:-:S07]  /*0bf0*/  MOV R20, R11 ;  /* 0x0000000b00147202 */ /* 0x000fce0000000f00 */
[----:B------:R-:W-:Y:S05]  /*0c00*/  WARPSYNC.COLLECTIVE R17, `(.L_x_938) ;  /* 0x0000000011087348 */ /* 0x000fea0003c00000 */
[----:B------:R0:W1:Y:S02]  /*0c10*/  SHFL.BFLY P2, R18, R20, R19, R22 ;  /* 0x0c00001314127389 */ /* 0x0000640000040016 */
[----:B01----:R-:W-:Y:S01]  /*0c20*/  ENDCOLLECTIVE ;  /* 0x000000000000791b */ /* 0x003fe20003800000 */
.L_x_938:
[----:B------:R-:W-:Y:S01]  /*0c30*/  HFMA2.MMA R19, -RZ, RZ, 0, 2.384185791015625e-07 ;  /* 0x00000004ff137435 */ /* 0x000fe200000001ff */
[----:B------:R-:W-:-:S04]  /*0c40*/  IMAD.MOV.U32 R12, RZ, RZ, R18 ;  /* 0x000000ffff0c7224 */ /* 0x000fc800078e0012 */
[----:B------:R-:W-:-:S05]  /*0c50*/  FADD.FTZ R12, R11, R12 ;  /* 0x0000000c0b0c7221 */ /* 0x000fca0000010000 */
[----:B------:R-:W-:-:S07]  /*0c60*/  MOV R20, R12 ;  /* 0x0000000c00147202 */ /* 0x000fce0000000f00 */
[----:B------:R-:W-:Y:S05]  /*0c70*/  WARPSYNC.COLLECTIVE R17, `(.L_x_939) ;  /* 0x0000000011087348 */ /* 0x000fea0003c00000 */
[----:B------:R0:W1:Y:S02]  /*0c80*/  SHFL.BFLY P2, R18, R20, R19, R22 ;  /* 0x0c00001314127389 */ /* 0x0000640000040016 */
[----:B01----:R-:W-:Y:S01]  /*0c90*/  ENDCOLLECTIVE ;  /* 0x000000000000791b */ /* 0x003fe20003800000 */
.L_x_939:
[----:B------:R-:W-:Y:S01]  /*0ca0*/  IMAD.MOV.U32 R19, RZ, RZ, 0x8 ;  /* 0x00000008ff137424 */ /* 0x000fe200078e00ff */
[----:B------:R-:W-:-:S05]  /*0cb0*/  MOV R13, R18 ;  /* 0x00000012000d7202 */ /* 0x000fca0000000f00 */
[----:B------:R-:W-:-:S05]  /*0cc0*/  FADD.FTZ R13, R12, R13 ;  /* 0x0000000d0c0d7221 */ /* 0x000fca0000010000 */
[----:B------:R-:W-:-:S07]  /*0cd0*/  MOV R20, R13 ;  /* 0x0000000d00147202 */ /* 0x000fce0000000f00 */
[----:B------:R-:W-:Y:S05]  /*0ce0*/  WARPSYNC.COLLECTIVE R17, `(.L_x_940) ;  /* 0x0000000011087348 */ /* 0x000fea0003c00000 */
[----:B------:R0:W1:Y:S02]  /*0cf0*/  SHFL.BFLY P2, R18, R20, R19, R22 ;  /* 0x0c00001314127389 */ /* 0x0000640000040016 */
[----:B01----:R-:W-:Y:S01]  /*0d00*/  ENDCOLLECTIVE ;  /* 0x000000000000791b */ /* 0x003fe20003800000 */
.L_x_940:
[----:B------:R-:W-:Y:S01]  /*0d10*/  HFMA2.MMA R19, -RZ, RZ, 0, 9.5367431640625e-07 ;  /* 0x00000010ff137435 */ /* 0x000fe200000001ff */
[----:B------:R-:W-:-:S05]  /*0d20*/  MOV R10, R18 ;  /* 0x00000012000a7202 */ /* 0x000fca0000000f00 */
[----:B------:R-:W-:-:S05]  /*0d30*/  FADD.FTZ R10, R13, R10 ;  /* 0x0000000a0d0a7221 */ /* 0x000fca0000010000 */
[----:B------:R-:W-:-:S07]  /*0d40*/  MOV R20, R10 ;  /* 0x0000000a00147202 */ /* 0x000fce0000000f00 */
[----:B------:R-:W-:Y:S05]  /*0d50*/  WARPSYNC.COLLECTIVE R17, `(.L_x_941) ;  /* 0x0000000011087348 */ /* 0x000fea0003c00000 */
[----:B------:R0:W1:Y:S02]  /*0d60*/  SHFL.BFLY P2, R18, R20, R19, R22 ;  /* 0x0c00001314127389 */ /* 0x0000640000040016 */
[----:B01----:R-:W-:Y:S01]  /*0d70*/  ENDCOLLECTIVE ;  /* 0x000000000000791b */ /* 0x003fe20003800000 */
.L_x_941:
[----:B------:R-:W-:Y:S01]  /*0d80*/  HFMA2.MMA R19, -RZ, RZ, 0, 5.9604644775390625e-08 ;  /* 0x00000001ff137435 */ /* 0x000fe200000001ff */
[----:B------:R-:W-:Y:S01]  /*0d90*/  IMAD.MOV.U32 R20, RZ, RZ, R9 ;  /* 0x000000ffff147224 */ /* 0x000fe200078e0009 */
[----:B------:R-:W-:-:S09]  /*0da0*/  MOV R11, R18 ;  /* 0x00000012000b7202 */ /* 0x000fd20000000f00 */
[----:B------:R-:W-:Y:S05]  /*0db0*/  WARPSYNC.COLLECTIVE R17, `(.L_x_942) ;  /* 0x0000000011087348 */ /* 0x000fea0003c00000 */
[----:B------:R0:W1:Y:S02]  /*0dc0*/  SHFL.BFLY P2, R18, R20, R19, R22 ;  /* 0x0c00001314127389 */ /* 0x0000640000040016 */
[----:B01----:R-:W-:Y:S01]  /*0dd0*/  ENDCOLLECTIVE ;  /* 0x000000000000791b */ /* 0x003fe20003800000 */
.L_x_942:
[----:B------:R-:W-:Y:S01]  /*0de0*/  HFMA2.MMA R19, -RZ, RZ, 0, 1.1920928955078125e-07 ;  /* 0x00000002ff137435 */ /* 0x000fe200000001ff */
[----:B------:R-:W-:-:S05]  /*0df0*/  MOV R12, R18 ;  /* 0x00000012000c7202 */ /* 0x000fca0000000f00 */
[----:B------:R-:W-:-:S05]  /*0e00*/  FADD.FTZ R14, R9, R12 ;  /* 0x0000000c090e7221 */ /* 0x000fca0000010000 */
[----:B------:R-:W-:-:S07]  /*0e10*/  MOV R20, R14 ;  /* 0x0000000e00147202 */ /* 0x000fce0000000f00 */
[----:B------:R-:W-:Y:S05]  /*0e20*/  WARPSYNC.COLLECTIVE R17, `(.L_x_943) ;  /* 0x0000000011087348 */ /* 0x000fea0003c00000 */
[----:B------:R0:W1:Y:S02]  /*0e30*/  SHFL.BFLY P2, R18, R20, R19, R22 ;  /* 0x0c00001314127389 */ /* 0x0000640000040016 */
[----:B01----:R-:W-:Y:S01]  /*0e40*/  ENDCOLLECTIVE ;  /* 0x000000000000791b */ /* 0x003fe20003800000 */
.L_x_943:
[----:B------:R-:W-:Y:S01]  /*0e50*/  HFMA2.MMA R19, -RZ, RZ, 0, 2.384185791015625e-07 ;  /* 0x00000004ff137435 */ /* 0x000fe200000001ff */
[----:B------:R-:W-:-:S04]  /*0e60*/  IMAD.MOV.U32 R13, RZ, RZ, R18 ;  /* 0x000000ffff0d7224 */ /* 0x000fc800078e0012 */
[----:B------:R-:W-:-:S05]  /*0e70*/  FADD.FTZ R15, R14, R13 ;  /* 0x0000000d0e0f7221 */ /* 0x000fca0000010000 */
[----:B------:R-:W-:-:S07]  /*0e80*/  MOV R20, R15 ;  /* 0x0000000f00147202 */ /* 0x000fce0000000f00 */
[----:B------:R-:W-:Y:S05]  /*0e90*/  WARPSYNC.COLLECTIVE R17, `(.L_x_944) ;  /* 0x0000000011087348 */ /* 0x000fea0003c00000 */
[----:B------:R0:W1:Y:S02]  /*0ea0*/  SHFL.BFLY P2, R18, R20, R19, R22 ;  /* 0x0c00001314127389 */ /* 0x0000640000040016 */
[----:B01----:R-:W-:Y:S01]  /*0eb0*/  ENDCOLLECTIVE ;  /* 0x000000000000791b */ /* 0x003fe20003800000 */
.L_x_944:
[----:B------:R-:W-:Y:S01]  /*0ec0*/  IMAD.MOV.U32 R19, RZ, RZ, 0x8 ;  /* 0x00000008ff137424 */ /* 0x000fe200078e00ff */
[----:B------:R-:W-:-:S05]  /*0ed0*/  MOV R16, R18 ;  /* 0x0000001200107202 */ /* 0x000fca0000000f00 */
[----:B------:R-:W-:-:S05]  /*0ee0*/  FADD.FTZ R16, R15, R16 ;  /* 0x000000100f107221 */ /* 0x000fca0000010000 */
[----:B------:R-:W-:-:S07]  /*0ef0*/  MOV R20, R16 ;  /* 0x0000001000147202 */ /* 0x000fce0000000f00 */
[----:B------:R-:W-:Y:S05]  /*0f00*/  WARPSYNC.COLLECTIVE R17, `(.L_x_945) ;  /* 0x0000000011087348 */ /* 0x000fea0003c00000 */
[----:B------:R0:W1:Y:S02]  /*0f10*/  SHFL.BFLY P2, R18, R20, R19, R22 ;  /* 0x0c00001314127389 */ /* 0x0000640000040016 */
[----:B01----:R-:W-:Y:S01]  /*0f20*/  ENDCOLLECTIVE ;  /* 0x000000000000791b */ /* 0x003fe20003800000 */
.L_x_945:
[----:B------:R-:W-:Y:S01]  /*0f30*/  HFMA2.MMA R19, -RZ, RZ, 0, 9.5367431640625e-07 ;  /* 0x00000010ff137435 */ /* 0x000fe200000001ff */
[----:B------:R-:W-:-:S05]  /*0f40*/  MOV R9, R18 ;  /* 0x0000001200097202 */ /* 0x000fca0000000f00 */
[----:B------:R-:W-:-:S05]  /*0f50*/  FADD.FTZ R9, R16, R9 ;  /* 0x0000000910097221 */ /* 0x000fca0000010000 */
[----:B------:R-:W-:-:S07]  /*0f60*/  MOV R20, R9 ;  /* 0x0000000900147202 */ /* 0x000fce0000000f00 */
[----:B------:R-:W-:Y:S05]  /*0f70*/  WARPSYNC.COLLECTIVE R17, `(.L_x_946) ;  /* 0x0000000011087348 */ /* 0x000fea0003c00000 */
[----:B------:R0:W1:Y:S02]  /*0f80*/  SHFL.BFLY P2, R18, R20, R19, R22 ;  /* 0x0c00001314127389 */ /* 0x0000640000040016 */
[----:B01----:R-:W-:Y:S01]  /*0f90*/  ENDCOLLECTIVE ;  /* 0x000000000000791b */ /* 0x003fe20003800000 */
.L_x_946:
[----:B------:R-:W-:Y:S01]  /*0fa0*/  MOV R14, R18 ;  /* 0x00000012000e7202 */ /* 0x000fe20000000f00 */
[----:B------:R-:W-:Y:S06]  /*0fb0*/  BRA `(.L_x_947) ;  /* 0xfffffff800907947 */ /* 0x000fec000383ffff */
.L_x_948:
        /* <DEDUP_REMOVED lines=12> */
.L_x_3539:


//--------------------- .text._ZN10layer_norm40ln_parallel_residual_bwd_finalize_kernelINS_22Kernel_traits_finalizeILj8192Ef13__nv_bfloat16S2_S2_fjLb0ELj1024ELj4ENS_18Kernel_traits_baseILj8192EfS2_S2_S2_fjLj1024EEEEELb1EEEvNS_9BwdParamsE --------------------------
	.section	.text._ZN10layer_norm40ln_parallel_residual_bwd_finalize_kernelINS_22Kernel_traits_finalizeILj8192Ef13__nv_bfloat16S2_S2_fjLb0ELj1024ELj4ENS_18Kernel_traits_baseILj8192EfS2_S2_S2_fjLj1024EEEEELb1EEEvNS_9BwdParamsE,"ax",@progbits
	.align	128
        .global         _ZN10layer_norm40ln_parallel_residual_bwd_finalize_kernelINS_22Kernel_traits_finalizeILj8192Ef13__nv_bfloat16S2_S2_fjLb0ELj1024ELj4ENS_18Kernel_traits_baseILj8192EfS2_S2_S2_fjLj1024EEEEELb1EEEvNS_9BwdParamsE
        .type           _ZN10layer_norm40ln_parallel_residual_bwd_finalize_kernelINS_22Kernel_traits_finalizeILj8192Ef13__nv_bfloat16S2_S2_fjLb0ELj1024ELj4ENS_18Kernel_traits_baseILj8192EfS2_S2_S2_fjLj1024EEEEELb1EEEvNS_9BwdParamsE,@function
        .size           _ZN10layer_norm40ln_parallel_residual_bwd_finalize_kernelINS_22Kernel_traits_finalizeILj8192Ef13__nv_bfloat16S2_S2_fjLb0ELj1024ELj4ENS_18Kernel_traits_baseILj8192EfS2_S2_S2_fjLj1024EEEEELb1EEEvNS_9BwdParamsE,(.L_x_3540 - _ZN10layer_norm40ln_parallel_residual_bwd_finalize_kernelINS_22Kernel_traits_finalizeILj8192Ef13__nv_bfloat16S2_S2_fjLb0ELj1024ELj4ENS_18Kernel_traits_baseILj8192EfS2_S2_S2_fjLj1024EEEEELb1EEEvNS_9BwdParamsE)
        .other          _ZN10layer_norm40ln_parallel_residual_bwd_finalize_kernelINS_22Kernel_traits_finalizeILj8192Ef13__nv_bfloat16S2_S2_fjLb0ELj1024ELj4ENS_18Kernel_traits_baseILj8192EfS2_S2_S2_fjLj1024EEEEELb1EEEvNS_9BwdParamsE,@"STO_CUDA_ENTRY STV_DEFAULT"
_ZN10layer_norm40ln_parallel_residual_bwd_finalize_kernelINS_22Kernel_traits_finalizeILj8192Ef13__nv_bfloat16S2_S2_fjLb0ELj1024ELj4ENS_18Kernel_traits_baseILj8192EfS2_S2_S2_fjLj1024EEEEELb1EEEvNS_9BwdParamsE:
.text._ZN10layer_norm40ln_parallel_residual_bwd_finalize_kernelINS_22Kernel_traits_finalizeILj8192Ef13__nv_bfloat16S2_S2_fjLb0ELj1024ELj4ENS_18Kernel_traits_baseILj8192EfS2_S2_S2_fjLj1024EEEEELb1EEEvNS_9BwdParamsE:
        /* <DEDUP_REMOVED lines=23> */
.L_x_960:
        /* <DEDUP_REMOVED lines=41> */
.L_x_953:
        /* <DEDUP_REMOVED lines=62> */
.L_x_952:
[----:B------:R-:W-:Y:S05]  /*07e0*/  BSYNC B1 ;  /* 0x0000000000017941 */ /* 0x000fea0003800000 */
.L_x_951:
        /* <DEDUP_REMOVED lines=39> */
.L_x_955:
[----:B------:R-:W-:Y:S05]  /*0a60*/  BSYNC B1 ;  /* 0x0000000000017941 */ /* 0x000fea0003800000 */
.L_x_954:
        /* <DEDUP_REMOVED lines=20> */
.L_x_950:
[----:B------:R-:W-:Y:S05]  /*0bb0*/  BSYNC B0 ;  /* 0x0000000000007941 */ /* 0x000fea0003800000 */
.L_x_949:
        /* <DEDUP_REMOVED lines=54> */
.L_x_981:
        /* <DEDUP_REMOVED lines=10> */
.L_x_956:
        /* <DEDUP_REMOVED lines=22> */
.L_x_959:
[----:B------:R-:W-:Y:S05]  /*1120*/  BSYNC B0 ;  /* 0x0000000000007941 */ /* 0x000fea0003800000 */
.L_x_958:
[C---:B------:R-:W-:Y:S02]  /*1130*/  ISETP.GT.U32.AND P1, PT, R4.reuse, -0x2001, PT ;  /* 0xffffdfff0400780c */ /* 0x040fe40003f24070 */
[----:B------:R-:W-:Y:S02]  /*1140*/  IADD3 R4, R4, 0x2000, RZ ;  /* 0x0000200004047810 */ /* 0x000fe40007ffe0ff */
[----:B------:R-:W-:-:S09]  /*1150*/  IADD3 R5, R5, 0x1000, RZ ;  /* 0x0000100005057810 */ /* 0x000fd20007ffe0ff */
[----:B------:R-:W-:Y:S05]  /*1160*/  @P1 BRA `(.L_x_960) ;  /* 0xfffffff000001947 */ /* 0x000fea000383ffff */
[----:B------:R-:W-:Y:S05]  /*1170*/  EXIT ;  /* 0x000000000000794d */ /* 0x000fea0003800000 */
.L_x_957:
[----:B------:R-:W-:Y:S01]  /*1180*/  HFMA2.MMA R13, -RZ, RZ, 0, 5.9604644775390625e-08 ;  /* 0x00000001ff0d7435 */ /* 0x000fe200000001ff */
[----:B0-----:R-:W-:Y:S02]  /*1190*/  MOV R26, R9 ;  /* 0x00000009001a7202 */ /* 0x001fe40000000f00 */
[----:B------:R-:W-:Y:S02]  /*11a0*/  MOV R12, 0x1f ;  /* 0x0000001f000c7802 */ /* 0x000fe40000000f00 */
[----:B------:R-:W-:-:S07]  /*11b0*/  MOV R11, 0xffffffff ;  /* 0xffffffff000b7802 */ /* 0x000fce0000000f00 */
[----:B-1234-:R-:W-:Y:S05]  /*11c0*/  WARPSYNC.COLLECTIVE R11, `(.L_x_961) ;  /* 0x000000000b087348 */ /* 0x01efea0003c00000 */
[----:B------:R0:W0:Y:S02]  /*11d0*/  SHFL.BFLY P2, R16, R26, R13, R12 ;  /* 0x0c00000d1a107389 */ /* 0x000024000004000c */
[----:B01234-:R-:W-:Y:S01]  /*11e0*/  ENDCOLLECTIVE ;  /* 0x000000000000791b */ /* 0x01ffe20003800000 */
.L_x_961:
[----:B------:R-:W-:Y:S01]  /*11f0*/  HFMA2.MMA R13, -RZ, RZ, 0, 1.1920928955078125e-07 ;  /* 0x00000002ff0d7435 */ /* 0x000fe200000001ff */
[----:B------:R-:W-:-:S05]  /*1200*/  FADD.FTZ R10, R9, R16 ;  /* 0x00000010090a7221 */ /* 0x000fca0000010000 */
[----:B------:R-:W-:-:S07]  /*1210*/  MOV R26, R10 ;  /* 0x0000000a001a7202 */ /* 0x000fce0000000f00 */
[----:B------:R-:W-:Y:S05]  /*1220*/  WARPSYNC.COLLECTIVE R11, `(.L_x_962) ;  /* 0x000000000b087348 */ /* 0x000fea0003c00000 */
[----:B------:R0:W1:Y:S02]  /*1230*/  SHFL.BFLY P2, R16, R26, R13, R12 ;  /* 0x0c00000d1a107389 */ /* 0x000064000004000c */
[----:B01----:R-:W-:Y:S01]  /*1240*/  ENDCOLLECTIVE ;  /* 0x000000000000791b */ /* 0x003fe20003800000 */
.L_x_962:
[----:B------:R-:W-:Y:S01]  /*1250*/  HFMA2.MMA R13, -RZ, RZ, 0, 2.384185791015625e-07 ;  /* 0x00000004ff0d7435 */ /* 0x000fe200000001ff */
[----:B------:R-:W-:-:S05]  /*1260*/  FADD.FTZ R9, R10, R16 ;  /* 0x000000100a097221 */ /* 0x000fca0000010000 */
[----:B------:R-:W-:-:S07]  /*1270*/  MOV R26, R9 ;  /* 0x00000009001a7202 */ /* 0x000fce0000000f00 */
[----:B------:R-:W-:Y:S05]  /*1280*/  WARPSYNC.COLLECTIVE R11, `(.L_x_963) ;  /* 0x000000000b087348 */ /* 0x000fea0003c00000 */
[----:B------:R0:W1:Y:S02]  /*1290*/  SHFL.BFLY P2, R16, R26, R13, R12 ;  /* 0x0c00000d1a107389 */ /* 0x000064000004000c */
[----:B01----:R-:W-:Y:S01]  /*12a0*/  ENDCOLLECTIVE ;  /* 0x000000000000791b */ /* 0x003fe20003800000 */
.L_x_963:
[----:B------:R-:W-:Y:S01]  /*12b0*/  HFMA2.MMA R13, -RZ, RZ, 0, 4.76837158203125e-07 ;  /* 0x00000008ff0d7435 */ /* 0x000fe200000001ff */
[----:B------:R-:W-:-:S05]  /*12c0*/  FADD.FTZ R18, R9, R16 ;  /* 0x0000001009127221 */ /* 0x000fca0000010000 */
[----:B------:R-:W-:-:S07]  /*12d0*/  MOV R26, R18 ;  /* 0x00000012001a7202 */ /* 0x000fce0000000f00 */
[----:B------:R-:W-:Y:S05]  /*12e0*/  WARPSYNC.COLLECTIVE R11, `(.L_x_964) ;  /* 0x000000000b087348 */ /* 0x000fea0003c00000 */
[----:B------:R0:W1:Y:S02]  /*12f0*/  SHFL.BFLY P2, R16, R26, R13, R12 ;  /* 0x0c00000d1a107389 */ /* 0x000064000004000c */
[----:B01----:R-:W-:Y:S01]  /*1300*/  ENDCOLLECTIVE ;  /* 0x000000000000791b */ /* 0x003fe20003800000 */
.L_x_964:
[----:B------:R-:W-:Y:S01]  /*1310*/  HFMA2.MMA R13, -RZ, RZ, 0, 9.5367431640625e-07 ;  /* 0x00000010ff0d7435 */ /* 0x000fe200000001ff */
[----:B------:R-:W-:-:S05]  /*1320*/  FADD.FTZ R10, R18, R16 ;  /* 0x00000010120a7221 */ /* 0x000fca0000010000 */
[----:B------:R-:W-:-:S07]  /*1330*/  MOV R26, R10 ;  /* 0x0000000a001a7202 */ /* 0x000fce0000000f00 */
[----:B------:R-:W-:Y:S05]  /*1340*/  WARPSYNC.COLLECTIVE R11, `(.L_x_965) ;  /* 0x000000000b087348 */ /* 0x000fea0003c00000 */
[----:B------:R0:W1:Y:S02]  /*1350*/  SHFL.BFLY P2, R16, R26, R13, R12 ;  /* 0x0c00000d1a107389 */ /* 0x000064000004000c */
[----:B01----:R-:W-:Y:S01]  /*1360*/  ENDCOLLECTIVE ;  /* 0x000000000000791b */ /* 0x003fe20003800000 */
.L_x_965:
[----:B------:R-:W-:Y:S01]  /*1370*/  HFMA2.MMA R13, -RZ, RZ, 0, 5.9604644775390625e-08 ;  /* 0x00000001ff0d7435 */ /* 0x000fe200000001ff */
[----:B------:R-:W-:Y:S02]  /*1380*/  MOV R26, R14 ;  /* 0x0000000e001a7202 */ /* 0x000fe40000000f00 */
[----:B------:R-:W-:-:S08]  /*1390*/  MOV R9, R16 ;  /* 0x0000001000097202 */ /* 0x000fd00000000f00 */
[----:B------:R-:W-:Y:S05]  /*13a0*/  WARPSYNC.COLLECTIVE R11, `(.L_x_966) ;  /* 0x000000000b087348 */ /* 0x000fea0003c00000 */
[----:B------:R0:W1:Y:S02]  /*13b0*/  SHFL.BFLY P2, R16, R26, R13, R12 ;  /* 0x0c00000d1a107389 */ /* 0x000064000004000c */
[----:B01----:R-:W-:Y:S01]  /*13c0*/  ENDCOLLECTIVE ;  /* 0x000000000000791b */ /* 0x003fe20003800000 */
.L_x_966:
[----:B------:R-:W-:Y:S01]  /*13d0*/  HFMA2.MMA R13, -RZ, RZ, 0, 1.1920928955078125e-07 ;  /* 0x00000002ff0d7435 */ /* 0x000fe200000001ff */
[----:B------:R-:W-:-:S05]  /*13e0*/  MOV R15, R16 ;  /* 0x00000010000f7202 */ /* 0x000fca0000000f00 */
[----:B------:R-:W-:-:S05]  /*13f0*/  FADD.FTZ R15, R14, R15 ;  /* 0x0000000f0e0f7221 */ /* 0x000fca0000010000 */
[----:B------:R-:W-:-:S07]  /*1400*/  MOV R26, R15 ;  /* 0x0000000f001a7202 */ /* 0x000fce0000000f00 */
[----:B------:R-:W-:Y:S05]  /*1410*/  WARPSYNC.COLLECTIVE R11, `(.L_x_967) ;  /* 0x000000000b087348 */ /* 0x000fea0003c00000 */
[----:B------:R0:W1:Y:S02]  /*1420*/  SHFL.BFLY P2, R16, R26, R13, R12 ;  /* 0x0c00000d1a107389 */ /* 0x000064000004000c */
[----:B01----:R-:W-:Y:S01]  /*1430*/  ENDCOLLECTIVE ;  /* 0x000000000000791b */ /* 0x003fe20003800000 */
.L_x_967:
[----:B------:R-:W-:Y:S01]  /*1440*/  HFMA2.MMA R13, -RZ, RZ, 0, 2.384185791015625e-07 ;  /* 0x00000004ff0d7435 */ /* 0x000fe200000001ff */
[----:B------:R-:W-:-:S05]  /*1450*/  MOV R18, R16 ;  /* 0x0000001000127202 */ /* 0x000fca0000000f00 */
[----:B------:R-:W-:-:S05]  /*1460*/  FADD.FTZ R14, R15, R18 ;  /* 0x000000120f0e7221 */ /* 0x000fca0000010000 */
[----:B------:R-:W-:-:S07]  /*1470*/  MOV R26, R14 ;  /* 0x0000000e001a7202 */ /* 0x000fce0000000f00 */
[----:B------:R-:W-:Y:S05]  /*1480*/  WARPSYNC.COLLECTIVE R11, `(.L_x_968) ;  /* 0x000000000b087348 */ /* 0x000fea0003c00000 */
[----:B------:R0:W1:Y:S02]  /*1490*/  SHFL.BFLY P2, R16, R26, R13, R12 ;  /* 0x0c00000d1a107389 */ /* 0x000064000004000c */
[----:B01----:R-:W-:Y:S01]  /*14a0*/  ENDCOLLECTIVE ;  /* 0x000000000000791b */ /* 0x003fe20003800000 */
.L_x_968:
[----:B------:R-:W-:Y:S01]  /*14b0*/  HFMA2.MMA R13, -RZ, RZ, 0, 4.76837158203125e-07 ;  /* 0x00000008ff0d7435 */ /* 0x000fe200000001ff */
[----:B------:R-:W-:-:S05]  /*14c0*/  MOV R17, R16 ;  /* 0x0000001000117202 */ /* 0x000fca0000000f00 */
[----:B------:R-:W-:-:S05]  /*14d0*/  FADD.FTZ R19, R14, R17 ;  /* 0x000000110e137221 */ /* 0x000fca0000010000 */
[----:B------:R-:W-:-:S07]  /*14e0*/  MOV R26, R19 ;  /* 0x00000013001a7202 */ /* 0x000fce0000000f00 */
[----:B------:R-:W-:Y:S05]  /*14f0*/  WARPSYNC.COLLECTIVE R11, `(.L_x_969) ;  /* 0x000000000b087348 */ /* 0x000fea0003c00000 */
[----:B------:R0:W1:Y:S02]  /*1500*/  SHFL.BFLY P2, R16, R26, R13, R12 ;  /* 0x0c00000d1a107389 */ /* 0x000064000004000c */
[----:B01----:R-:W-:Y:S01]  /*1510*/  ENDCOLLECTIVE ;  /* 0x000000000000791b */ /* 0x003fe20003800000 */
.L_x_969:
[----:B------:R-:W-:Y:S01]  /*1520*/  HFMA2.MMA R13, -RZ, RZ, 0, 9.5367431640625e-07 ;  /* 0x00000010ff0d7435 */ /* 0x000fe200000001ff */
[----:B------:R-:W-:-:S05]  /*1530*/  MOV R20, R16 ;  /* 0x0000001000147202 */ /* 0x000fca0000000f00 */
[----:B------:R-:W-:-:S05]  /*1540*/  FADD.FTZ R15, R19, R20 ;  /* 0x00000014130f7221 */ /* 0x000fca0000010000 */
[----:B------:R-:W-:-:S07]  /*1550*/  MOV R26, R15 ;  /* 0x0000000f001a7202 */ /* 0x000fce0000000f00 */
[----:B------:R-:W-:Y:S05]  /*1560*/  WARPSYNC.COLLECTIVE R11, `(.L_x_970) ;  /* 0x000000000b087348 */ /* 0x000fea0003c00000 */
[----:B------:R0:W1:Y:S02]  /*1570*/  SHFL.BFLY P2, R16, R26, R13, R12 ;  /* 0x0c00000d1a107389 */ /* 0x000064000004000c */
[----:B01----:R-:W-:Y:S01]  /*1580*/  ENDCOLLECTIVE ;  /* 0x000000000000791b */ /* 0x003fe20003800000 */
.L_x_970:
[----:B------:R-:W-:Y:S01]  /*1590*/  HFMA2.MMA R13, -RZ, RZ, 0, 5.9604644775390625e-08 ;  /* 0x00000001ff0d7435 */ /* 0x000fe200000001ff */
[----:B------:R-:W-:Y:S02]  /*15a0*/  MOV R26, R8 ;  /* 0x00000008001a7202 */ /* 0x000fe40000000f00 */
[----:B------:R-:W-:-:S08]  /*15b0*/  MOV R14, R16 ;  /* 0x00000010000e7202 */ /* 0x000fd00000000f00 */
[----:B------:R-:W-:Y:S05]  /*15c0*/  WARPSYNC.COLLECTIVE R11, `(.L_x_971) ;  /* 0x000000000b087348 */ /* 0x000fea0003c00000 */
[----:B------:R0:W1:Y:S02]  /*15d0*/  SHFL.BFLY P2, R16, R26, R13, R12 ;  /* 0x0c00000d1a107389 */ /* 0x000064000004000c */
[----:B01----:R-:W-:Y:S01]  /*15e0*/  ENDCOLLECTIVE ;  /* 0x000000000000791b */ /* 0x003fe20003800000 */
.L_x_971:
[----:B------:R-:W-:Y:S01]  /*15f0*/  HFMA2.MMA R13, -RZ, RZ, 0, 1.1920928955078125e-07 ;  /* 0x00000002ff0d7435 */ /* 0x000fe200000001ff */
[----:B------:R-:W-:-:S05]  /*1600*/  MOV R17, R16 ;  /* 0x0000001000117202 */ /* 0x000fca0000000f00 */
[----:B------:R-:W-:-:S05]  /*1610*/  FADD.FTZ R19, R8, R17 ;  /* 0x0000001108137221 */ /* 0x000fca0000010000 */
[----:B------:R-:W-:-:S07]  /*1620*/  MOV R26, R19 ;  /* 0x00000013001a7202 */ /* 0x000fce0000000f00 */
[----:B------:R-:W-:Y:S05]  /*1630*/  WARPSYNC.COLLECTIVE R11, `(.L_x_972) ;  /* 0x000000000b087348 */ /* 0x000fea0003c00000 */
[----:B------:R0:W1:Y:S02]  /*1640*/  SHFL.BFLY P2, R16, R26, R13, R12 ;  /* 0x0c00000d1a107389 */ /* 0x000064000004000c */
[----:B01----:R-:W-:Y:S01]  /*1650*/  ENDCOLLECTIVE ;  /* 0x000000000000791b */ /* 0x003fe20003800000 */
.L_x_972:
[----:B------:R-:W-:Y:S01]  /*1660*/  HFMA2.MMA R13, -RZ, RZ, 0, 2.384185791015625e-07 ;  /* 0x00000004ff0d7435 */ /* 0x000fe200000001ff */
[----:B------:R-:W-:-:S05]  /*1670*/  MOV R20, R16 ;  /* 0x0000001000147202 */ /* 0x000fca0000000f00 */
[----:B------:R-:W-:-:S05]  /*1680*/  FADD.FTZ R8, R19, R20 ;  /* 0x0000001413087221 */ /* 0x000fca0000010000 */
[----:B------:R-:W-:-:S07]  /*1690*/  MOV R26, R8 ;  /* 0x00000008001a7202 */ /* 0x000fce0000000f00 */
[----:B------:R-:W-:Y:S05]  /*16a0*/  WARPSYNC.COLLECTIVE R11, `(.L_x_973) ;  /* 0x000000000b087348 */ /* 0x000fea0003c00000 */
[----:B------:R0:W1:Y:S02]  /*16b0*/  SHFL.BFLY P2, R16, R26, R13, R12 ;  /* 0x0c00000d1a107389 */ /* 0x000064000004000c */
[----:B01----:R-:W-:Y:S01]  /*16c0*/  ENDCOLLECTIVE ;  /* 0x000000000000791b */ /* 0x003fe20003800000 */
.L_x_973:
[----:B------:R-:W-:Y:S01]  /*16d0*/  HFMA2.MMA R13, -RZ, RZ, 0, 4.76837158203125e-07 ;  /* 0x00000008ff0d7435 */ /* 0x000fe200000001ff */
[----:B------:R-:W-:-:S05]  /*16e0*/  MOV R21, R16 ;  /* 0x0000001000157202 */ /* 0x000fca0000000f00 */
[----:B------:R-:W-:-:S05]  /*16f0*/  FADD.FTZ R21, R8, R21 ;  /* 0x0000001508157221 */ /* 0x000fca0000010000 */
[----:B------:R-:W-:-:S07]  /*1700*/  MOV R26, R21 ;  /* 0x00000015001a7202 */ /* 0x000fce0000000f00 */
[----:B------:R-:W-:Y:S05]  /*1710*/  WARPSYNC.COLLECTIVE R11, `(.L_x_974) ;  /* 0x000000000b087348 */ /* 0x000fea0003c00000 */
[----:B------:R0:W1:Y:S02]  /*1720*/  SHFL.BFLY P2, R16, R26, R13, R12 ;  /* 0x0c00000d1a107389 */ /* 0x000064000004000c */
[----:B01----:R-:W-:Y:S01]  /*1730*/  ENDCOLLECTIVE ;  /* 0x000000000000791b */ /* 0x003fe20003800000 */
.L_x_974:
[----:B------:R-:W-:Y:S01]  /*1740*/  HFMA2.MMA R13, -RZ, RZ, 0, 9.5367431640625e-07 ;  /* 0x00000010ff0d7435 */ /* 0x000fe200000001ff */
[----:B------:R-:W-:-:S05]  /*1750*/  MOV R22, R16 ;  /* 0x0000001000167202 */ /* 0x000fca0000000f00 */
[----:B------:R-:W-:-:S05]  /*1760*/  FADD.FTZ R17, R21, R22 ;  /* 0x0000001615117221 */ /* 0x000fca0000010000 */
[----:B------:R-:W-:-:S07]  /*1770*/  MOV R26, R17 ;  /* 0x00000011001a7202 */ /* 0x000fce0000000f00 */
[----:B------:R-:W-:Y:S05]  /*1780*/  WARPSYNC.COLLECTIVE R11, `(.L_x_975) ;  /* 0x000000000b087348 */ /* 0x000fea0003c00000 */
[----:B------:R0:W1:Y:S02]  /*1790*/  SHFL.BFLY P2, R16, R26, R13, R12 ;  /* 0x0c00000d1a107389 */ /* 0x000064000004000c */
[----:B01----:R-:W-:Y:S01]  /*17a0*/  ENDCOLLECTIVE ;  /* 0x000000000000791b */ /* 0x003fe20003800000 */
.L_x_975:
[----:B------:R-:W-:Y:S01]  /*17b0*/  HFMA2.MMA R13, -RZ, RZ, 0, 5.9604644775390625e-08 ;  /* 0x00000001ff0d7435 */ /* 0x000fe200000001ff */
[----:B------:R-:W-:Y:S02]  /*17c0*/  MOV R26, R7 ;  /* 0x00000007001a7202 */ /* 0x000fe40000000f00 */
[----:B------:R-:W-:-:S08]  /*17d0*/  MOV R8, R16 ;  /* 0x0000001000087202 */ /* 0x000fd00000000f00 */
[----:B------:R-:W-:Y:S05]  /*17e0*/  WARPSYNC.COLLECTIVE R11, `(.L_x_976) ;  /* 0x000000000b087348 */ /* 0x000fea0003c00000 */
[----:B------:R0:W1:Y:S02]  /*17f0*/  SHFL.BFLY P2, R16, R26, R13, R12 ;  /* 0x0c00000d1a107389 */ /* 0x000064000004000c */
[----:B01----:R-:W-:Y:S01]  /*1800*/  ENDCOLLECTIVE ;  /* 0x000000000000791b */ /* 0x003fe20003800000 */
.L_x_976:
[----:B------:R-:W-:Y:S01]  /*1810*/  HFMA2.MMA R13, -RZ, RZ, 0, 1.1920928955078125e-07 ;  /* 0x00000002ff0d7435 */ /* 0x000fe200000001ff */
[----:B------:R-:W-:-:S05]  /*1820*/  MOV R18, R16 ;  /* 0x0000001000127202 */ /* 0x000fca0000000f00 */
[----:B------:R-:W-:-:S05]  /*1830*/  FADD.FTZ R22, R7, R18 ;  /* 0x0000001207167221 */ /* 0x000fca0000010000 */
[----:B------:R-:W-:-:S07]  /*1840*/  MOV R26, R22 ;  /* 0x00000016001a7202 */ /* 0x000fce0000000f00 */
[----:B------:R-:W-:Y:S05]  /*1850*/  WARPSYNC.COLLECTIVE R11, `(.L_x_977) ;  /* 0x000000000b087348 */ /* 0x000fea0003c00000 */
[----:B------:R0:W1:Y:S02]  /*1860*/  SHFL.BFLY P2, R16, R26, R13, R12 ;  /* 0x0c00000d1a107389 */ /* 0x000064000004000c */
[----:B01----:R-:W-:Y:S01]  /*1870*/  ENDCOLLECTIVE ;  /* 0x000000000000791b */ /* 0x003fe20003800000 */
.L_x_977:
[----:B------:R-:W-:Y:S01]  /*1880*/  HFMA2.MMA R13, -RZ, RZ, 0, 2.384185791015625e-07 ;  /* 0x00000004ff0d7435 */ /* 0x000fe200000001ff */
[----:B------:R-:W-:-:S05]  /*1890*/  MOV R21, R16 ;  /* 0x0000001000157202 */ /* 0x000fca0000000f00 */
[----:B------:R-:W-:-:S05]  /*18a0*/  FADD.FTZ R7, R22, R21 ;  /* 0x0000001516077221 */ /* 0x000fca0000010000 */
[----:B------:R-:W-:-:S07]  /*18b0*/  MOV R26, R7 ;  /* 0x00000007001a7202 */ /* 0x000fce0000000f00 */
[----:B------:R-:W-:Y:S05]  /*18c0*/  WARPSYNC.COLLECTIVE R11, `(.L_x_978) ;  /* 0x000000000b087348 */ /* 0x000fea0003c00000 */
[----:B------:R0:W1:Y:S02]  /*18d0*/  SHFL.BFLY P2, R16, R26, R13, R12 ;  /* 0x0c00000d1a107389 */ /* 0x000064000004000c */
[----:B01----:R-:W-:Y:S01]  /*18e0*/  ENDCOLLECTIVE ;  /* 0x000000000000791b */ /* 0x003fe20003800000 */
.L_x_978:
[----:B------:R-:W-:Y:S01]  /*18f0*/  HFMA2.MMA R13, -RZ, RZ, 0, 4.76837158203125e-07 ;  /* 0x00000008ff0d7435 */ /* 0x000fe200000001ff */
[----:B------:R-:W-:-:S05]  /*1900*/  MOV R20, R16 ;  /* 0x0000001000147202 */ /* 0x000fca0000000f00 */
[----:B------:R-:W-:-:S05]  /*1910*/  FADD.FTZ R23, R7, R20 ;  /* 0x0000001407177221 */ /* 0x000fca0000010000 */
[----:B------:R-:W-:-:S07]  /*1920*/  MOV R26, R23 ;  /* 0x00000017001a7202 */ /* 0x000fce0000000f00 */
[----:B------:R-:W-:Y:S05]  /*1930*/  WARPSYNC.COLLECTIVE R11, `(.L_x_979) ;  /* 0x000000000b087348 */ /* 0x000fea0003c00000 */
[----:B------:R0:W1:Y:S02]  /*1940*/  SHFL.BFLY P2, R16, R26, R13, R12 ;  /* 0x0c00000d1a107389 */ /* 0x000064000004000c */
[----:B01----:R-:W-:Y:S01]  /*1950*/  ENDCOLLECTIVE ;  /* 0x000000000000791b */ /* 0x003fe20003800000 */
.L_x_979:
[----:B------:R-:W-:Y:S01]  /*1960*/  HFMA2.MMA R13, -RZ, RZ, 0, 9.5367431640625e-07 ;  /* 0x00000010ff0d7435 */ /* 0x000fe200000001ff */
[----:B------:R-:W-:-:S05]  /*1970*/  MOV R24, R16 ;  /* 0x0000001000187202 */ /* 0x000fca0000000f00 */
[----:B------:R-:W-:-:S05]  /*1980*/  FADD.FTZ R24, R23, R24 ;  /* 0x0000001817187221 */ /* 0x000fca0000010000 */
[----:B------:R-:W-:-:S07]  /*1990*/  MOV R26, R24 ;  /* 0x00000018001a7202 */ /* 0x000fce0000000f00 */
[----:B------:R-:W-:Y:S05]  /*19a0*/  WARPSYNC.COLLECTIVE R11, `(.L_x_980) ;  /* 0x000000000b087348 */ /* 0x000fea0003c00000 */
[----:B------:R0:W1:Y:S02]  /*19b0*/  SHFL.BFLY P2, R16, R26, R13, R12 ;  /* 0x0c00000d1a107389 */ /* 0x000064000004000c */
[----:B01----:R-:W-:Y:S01]  /*19c0*/  ENDCOLLECTIVE ;  /* 0x000000000000791b */ /* 0x003fe20003800000 */
.L_x_980:
[----:B------:R-:W-:Y:S05]  /*19d0*/  BRA `(.L_x_981) ;  /* 0xfffffff400507947 */ /* 0x000fea000383ffff */
.L_x_982:
        /* <DEDUP_REMOVED lines=10> */
.L_x_3540:


//--------------------- .text._ZN10layer_norm31ln_parallel_residual_bwd_kernelINS_13Kernel_traitsIf13__nv_bfloat16S2_S2_fjLj8192ELj1ELj1ELj8ELj16ENS_18Kernel_traits_baseILj8192EfS2_S2_S2_fjLj256EEEEELb1ELb1ELb1EEEvNS_9BwdParamsE --------------------------
	.section	.text._ZN10layer_norm31ln_parallel_residual_bwd_kernelINS_13Kernel_traitsIf13__nv_bfloat16S2_S2_fjLj8192ELj1ELj1ELj8ELj16ENS_18Kernel_traits_baseILj8192EfS2_S2_S2_fjLj256EEEEELb1ELb1ELb1EEEvNS_9BwdParamsE,"ax",@progbits
	.align	128
        .global         _ZN10layer_norm31ln_parallel_residual_bwd_kernelINS_13Kernel_traitsIf13__nv_bfloat16S2_S2_fjLj8192ELj1ELj1ELj8ELj16ENS_18Kernel_traits_baseILj8192EfS2_S2_S2_fjLj256EEEEELb1ELb1ELb1EEEvNS_9BwdParamsE
        .type           _ZN10layer_norm31ln_parallel_residual_bwd_kernelINS_13Kernel_traitsIf13__nv_bfloat16S2_S2_fjLj8192ELj1ELj1ELj8ELj16ENS_18Kernel_traits_baseILj8192EfS2_S2_S2_fjLj256EEEEELb1ELb1ELb1EEEvNS_9BwdParamsE,@function
        .size           _ZN10layer_norm31ln_parallel_residual_bwd_kernelINS_13Kernel_traitsIf13__nv_bfloat16S2_S2_fjLj8192ELj1ELj1ELj8ELj16ENS_18Kernel_traits_baseILj8192EfS2_S2_S2_fjLj256EEEEELb1ELb1ELb1EEEvNS_9BwdParamsE,(.L_x_3541 - _ZN10layer_norm31ln_parallel_residual_bwd_kernelINS_13Kernel_traitsIf13__nv_bfloat16S2_S2_fjLj8192ELj1ELj1ELj8ELj16ENS_18Kernel_traits_baseILj8192EfS2_S2_S2_fjLj256EEEEELb1ELb1ELb1EEEvNS_9BwdParamsE)
        .other          _ZN10layer_norm31ln_parallel_residual_bwd_kernelINS_13Kernel_traitsIf13__nv_bfloat16S2_S2_fjLj8192ELj1ELj1ELj8ELj16ENS_18Kernel_traits_baseILj8192EfS2_S2_S2_fjLj256EEEEELb1ELb1ELb1EEEvNS_9BwdParamsE,@"STO_CUDA_ENTRY STV_DEFAULT"
_ZN10layer_norm31ln_parallel_residual_bwd_kernelINS_13Kernel_traitsIf13__nv_bfloat16S2_S2_fjLj8192ELj1ELj1ELj8ELj16ENS_18Kernel_traits_baseILj8192EfS2_S2_S2_fjLj256EEEEELb1ELb1ELb1EEEvNS_9BwdParamsE:
.text._ZN10layer_norm31ln_parallel_residual_bwd_kernelINS_13Kernel_traitsIf13__nv_bfloat16S2_S2_fjLj8192ELj1ELj1ELj8ELj16ENS_18Kernel_traits_baseILj8192EfS2_S2_S2_fjLj256EEEEELb1ELb1ELb1EEEvNS_9BwdParamsE:
        /* <DEDUP_REMOVED lines=48> */
.L_x_983:
[----:B------:R-:W-:Y:S01]  /*0300*/  SHF.L.U32 R0, R94, 0x5, RZ ;  /* 0x000000055e007819 */ /* 0x000fe200000006ff */
[----:B------:R-:W-:-:S03]  /*0310*/  ULDC.64 UR4, c[0x0][0x260] ;  /* 0x0000980000047ab9 */ /* 0x000fc60000000a00 */
[----:B------:R-:W-:-:S04]  /*0320*/  LOP3.LUT R0, R0, 0x1fe0, RZ, 0xc0, !PT ;  /* 0x00001fe000007812 */ /* 0x000fc800078ec0ff */
[----:B------:R-:W-:-:S05]  /*0330*/  IADD3 R2, P0, R0, UR4, RZ ;  /* 0x0000000400027c10 */ /* 0x000fca000ff1e0ff */
[----:B------:R-:W-:Y:S01]  /*0340*/  IMAD.X R3, RZ, RZ, UR5, P0 ;  /* 0x00000005ff037e24 */ /* 0x000fe200080e06ff */
        /* <DEDUP_REMOVED lines=47> */
[----:B------:R-:W-:Y:S02]  /*0640*/  MOV R175, RZ ;  /* 0x000000ff00af7202 */ /* 0x000fe40000000f00 */
[----:B0-----:R-:W-:-:S09]  /*0650*/  LOP3.LUT R176, R94, 0xff, RZ, 0xc0, !PT ;  /* 0x000000ff5eb07812 */ /* 0x001fd200078ec0ff */
.L_x_987:
        /* <DEDUP_REMOVED lines=10> */
[C---:B------:R-:W-:Y:S01]  /*0700*/  IADD3 R179, R183.reuse, 0x200, RZ ;  /* 0x00000200b7b37810 */ /* 0x040fe20007ffe0ff */
[C---:B------:R-:W-:Y:S01]  /*0710*/  VIADD R181, R183.reuse, 0x100 ;  /* 0x00000100b7b57836 */ /* 0x040fe20000000000 */
[----:B------:R-:W-:Y:S01]  /*0720*/  ISETP.NE.U32.AND P1, PT, RZ, UR12, PT ;  /* 0x0000000cff007c0c */ /* 0x000fe2000bf25070 */
[----:B------:R-:W-:-:S03]  /*0730*/  VIADD R177, R183, 0x300 ;  /* 0x00000300b7b17836 */ /* 0x000fc60000000000 */
[----:B------:R-:W4:Y:S01]  /*0740*/  @P0 LDC.64 R170, c[0x0][0x2c8] ;  /* 0x0000b200ffaa0b82 */ /* 0x000f220000000a00 */
[----:B------:R-:W-:-:S04]  /*0750*/  IMAD.WIDE.U32 R64, R181, 0x10, R80 ;  /* 0x00000010b5407825 */ /* 0x000fc800078e0050 */
[----:B------:R-:W-:Y:S02]  /*0760*/  IMAD.WIDE.U32 R72, R179, 0x10, R80 ;  /* 0x00000010b3487825 */ /* 0x000fe400078e0050 */
[----:B------:R-:W3:Y:S02]  /*0770*/  LDG.E.128 R64, desc[UR6][R64.64] ;  /* 0x0000000640407981 */ /* 0x000ee4000c1e1d00 */
[----:B-1----:R-:W-:Y:S02]  /*0780*/  IMAD.WIDE.U32 R68, R181, 0x10, R84 ;  /* 0x00000010b5447825 */ /* 0x002fe400078e0054 */
[----:B------:R-:W3:Y:S02]  /*0790*/  LDG.E.128 R72, desc[UR6][R72.64] ;  /* 0x0000000648487981 */ /* 0x000ee4000c1e1d00 */
[----:B--2---:R-:W-:Y:S02]  /*07a0*/  IMAD.WIDE R162, R174, 0x4, R162 ;  /* 0x00000004aea27825 */ /* 0x004fe400078e02a2 */
[----:B------:R-:W2:Y:S02]  /*07b0*/  LDG.E.128 R68, desc[UR6][R68.64] ;  /* 0x0000000644447981 */ /* 0x000ea4000c1e1d00 */
[----:B------:R-:W-:-:S02]  /*07c0*/  IMAD.WIDE.U32 R80, R177, 0x10, R80 ;  /* 0x00000010b1507825 */ /* 0x000fc400078e0050 */
[----:B------:R-:W2:Y:S02]  /*07d0*/  LDG.E R0, desc[UR6][R162.64] ;  /* 0x00000006a2007981 */ /* 0x000ea4000c1e1900 */
[--C-:B------:R-:W-:Y:S02]  /*07e0*/  IMAD.WIDE.U32 R60, R183, 0x10, R84.reuse ;  /* 0x00000010b73c7825 */ /* 0x100fe400078e0054 */
[----:B------:R-:W2:Y:S02]  /*07f0*/  LDG.E.128 R80, desc[UR6][R80.64] ;  /* 0x0000000650507981 */ /* 0x000ea4000c1e1d00 */
[----:B------:R-:W-:Y:S02]  /*0800*/  IMAD.WIDE.U32 R76, R179, 0x10, R84 ;  /* 0x00000010b34c7825 */ /* 0x000fe400078e0054 */
[----:B------:R-:W2:Y:S04]  /*0810*/  LDG.E.128 R60, desc[UR6][R60.64] ;  /* 0x000000063c3c7981 */ /* 0x000ea8000c1e1d00 */
[----:B------:R-:W2:Y:S01]  /*0820*/  LDG.E.128 R76, desc[UR6][R76.64] ;  /* 0x000000064c4c7981 */ /* 0x000ea2000c1e1d00 */
[----:B0-----:R-:W-:-:S04]  /*0830*/  IMAD.WIDE R168, R174, 0x4, R168 ;  /* 0x00000004aea87825 */ /* 0x001fc800078e02a8 */
[----:B------:R-:W-:Y:S01]  /*0840*/  IMAD.WIDE.U32 R84, R177, 0x10, R84 ;  /* 0x00000010b1547825 */ /* 0x000fe200078e0054 */
[----:B------:R0:W2:Y:S05]  /*0850*/  LDG.E R178, desc[UR6][R168.64] ;  /* 0x00000006a8b27981 */ /* 0x0000aa000c1e1900 */
[----:B------:R-:W2:Y:S01]  /*0860*/  LDG.E.128 R84, desc[UR6][R84.64] ;  /* 0x0000000654547981 */ /* 0x000ea2000c1e1d00 */
[----:B------:R-:W-:Y:S01]  /*0870*/  ISETP.NE.AND.EX P1, PT, RZ, UR13, PT, P1 ;  /* 0x0000000dff007c0c */ /* 0x000fe2000bf25310 */
[----:B0-----:R-:W0:-:S12]  /*0880*/  @P0 LDC.64 R168, c[0x0][0x2c8] ;  /* 0x0000b200ffa80b82 */ /* 0x001e180000000a00 */
[----:B------:R-:W1:Y:S08]  /*0890*/  @P1 LDC.64 R156, c[0x0][0x248] ;  /* 0x00009200ff9c1b82 */ /* 0x000e700000000a00 */
[----:B------:R-:W4:Y:S08]  /*08a0*/  @P1 LDC.64 R160, c[0x0][0x248] ;  /* 0x00009200ffa01b82 */ /* 0x000f300000000a00 */
[----:B------:R-:W0:Y:S01]  /*08b0*/  @P1 LDC.64 R162, c[0x0][0x248] ;  /* 0x00009200ffa21b82 */ /* 0x000e220000000a00 */
[----:B-1----:R-:W-:-:S07]  /*08c0*/  @P1 IMAD.WIDE.U32 R184, R183, 0x8, R156 ;  /* 0x00000008b7b81825 */ /* 0x002fce00078e009c */
[----:B------:R-:W1:Y:S01]  /*08d0*/  @P1 LDC.64 R164, c[0x0][0x248] ;  /* 0x00009200ffa41b82 */ /* 0x000e620000000a00 */
[----:B-----5:R3:W5:Y:S01]  /*08e0*/  @P1 LDG.E.64 R2, desc[UR6][R184.64] ;  /* 0x00000006b8021981 */ /* 0x020762000c1e1b00 */
[----:B----4-:R-:W-:-:S06]  /*08f0*/  @P1 IMAD.WIDE.U32 R160, R181, 0x8, R160 ;  /* 0x00000008b5a01825 */ /* 0x010fcc00078e00a0 */
[----:B------:R-:W4:Y:S01]  /*0900*/  @P0 LDC.64 R156, c[0x0][0x2c8] ;  /* 0x0000b200ff9c0b82 */ /* 0x000f220000000a00 */
[----:B------:R3:W5:Y:S01]  /*0910*/  @P1 LDG.E.64 R88, desc[UR6][R160.64] ;  /* 0x00000006a0581981 */ /* 0x000762000c1e1b00 */
[----:B0-----:R-:W-:-:S05]  /*0920*/  @P1 IMAD.WIDE.U32 R162, R179, 0x8, R162 ;  /* 0x00000008b3a21825 */ /* 0x001fca00078e00a2 */
[----:B------:R0:W5:Y:S01]  /*0930*/  @P1 LDG.E.64 R90, desc[UR6][R162.64] ;  /* 0x00000006a25a1981 */ /* 0x000162000c1e1b00 */
[----:B-1----:R-:W-:-:S05]  /*0940*/  @P1 IMAD.WIDE.U32 R164, R177, 0x8, R164 ;  /* 0x00000008b1a41825 */ /* 0x002fca00078e00a4 */
[----:B------:R1:W5:Y:S01]  /*0950*/  @P1 LDG.E.64 R92, desc[UR6][R164.64] ;  /* 0x00000006a45c1981 */ /* 0x000362000c1e1b00 */
[----:B------:R-:W-:-:S04]  /*0960*/  @P0 IMAD.WIDE.U32 R170, R179, 0x10, R170 ;  /* 0x00000010b3aa0825 */ /* 0x000fc800078e00aa */
[----:B----4-:R-:W-:Y:S01]  /*0970*/  @P0 IMAD.WIDE.U32 R156, R183, 0x10, R156 ;  /* 0x00000010b79c0825 */ /* 0x010fe200078e009c */
[----:B------:R4:W5:Y:S01]  /*0980*/  @P0 LDG.E.128 R40, desc[UR6][R170.64] ;  /* 0x00000006aa280981 */ /* 0x000962000c1e1d00 */
[C---:B---3--:R-:W-:Y:S02]  /*0990*/  SHF.L.U32 R191, R58.reuse, 0x10, RZ ;  /* 0x000000103abf7819 */ /* 0x048fe400000006ff */
[C---:B------:R-:W-:Y:S01]  /*09a0*/  IMAD.U32 R188, R59.reuse, 0x10000, RZ ;  /* 0x000100003bbc7824 */ /* 0x040fe200078e00ff */
[----:B------:R-:W-:Y:S02]  /*09b0*/  PRMT R185, R58, 0x7632, R185 ;  /* 0x000076323ab97816 */ /* 0x000fe400000000b9 */
[----:B------:R-:W-:Y:S01]  /*09c0*/  PRMT R189, R59, 0x7632, R189 ;  /* 0x000076323bbd7816 */ /* 0x000fe200000000bd */
[----:B------:R-:W-:Y:S01]  /*09d0*/  IMAD.U32 R193, R57, 0x10000, RZ ;  /* 0x0001000039c17824 */ /* 0x000fe200078e00ff */
[----:B------:R-:W3:Y:S01]  /*09e0*/  LDC.64 R58, c[0x0][0x240] ;  /* 0x00009000ff3a7b82 */ /* 0x000ee20000000a00 */
[----:B------:R-:W-:-:S02]  /*09f0*/  PRMT R192, R56, 0x7632, R192 ;  /* 0x0000763238c07816 */ /* 0x000fc400000000c0 */
[----:B------:R-:W-:Y:S02]  /*0a00*/  SHF.L.U32 R198, R56, 0x10, RZ ;  /* 0x0000001038c67819 */ /* 0x000fe400000006ff */
[----:B------:R-:W-:Y:S01]  /*0a10*/  PRMT R190, R57, 0x7632, R190 ;  /* 0x0000763239be7816 */ /* 0x000fe200000000be */
[----:B------:R-:W-:Y:S01]  /*0a20*/  @P0 IMAD.WIDE.U32 R168, R181, 0x10, R168 ;  /* 0x00000010b5a80825 */ /* 0x000fe200078e00a8 */
[C---:B------:R-:W-:Y:S01]  /*0a30*/  PRMT R196, R64.reuse, 0x7632, R196 ;  /* 0x0000763240c47816 */ /* 0x040fe200000000c4 */
[----:B------:R-:W4:Y:S01]  /*0a40*/  @P0 LDC.64 R56, c[0x0][0x2c8] ;  /* 0x0000b200ff380b82 */ /* 0x000f220000000a00 */
[----:B------:R-:W-:Y:S01]  /*0a50*/  SHF.L.U32 R231, R64, 0x10, RZ ;  /* 0x0000001040e77819 */ /* 0x000fe200000006ff */
[----:B------:R-:W-:Y:S01]  /*0a60*/  IMAD.U32 R229, R65, 0x10000, RZ ;  /* 0x0001000041e57824 */ /* 0x000fe200078e00ff */
[----:B------:R-:W-:Y:S01]  /*0a70*/  SHF.L.U32 R227, R66, 0x10, RZ ;  /* 0x0000001042e37819 */ /* 0x000fe200000006ff */
[----:B------:R-:W5:Y:S01]  /*0a80*/  @P0 LDG.E.128 R124, desc[UR6][R156.64] ;  /* 0x000000069c7c0981 */ /* 0x000f62000c1e1d00 */
[----:B---3--:R-:W-:Y:S01]  /*0a90*/  IMAD.WIDE.U32 R160, R183, 0x8, R58 ;  /* 0x00000008b7a07825 */ /* 0x008fe200078e003a */
[----:B--2---:R-:W-:-:S02]  /*0aa0*/  FSEL R0, R0, RZ, !P3 ;  /* 0x000000ff00007208 */ /* 0x004fc40005800000 */
[----:B------:R-:W5:Y:S01]  /*0ab0*/  @P0 LDG.E.128 R36, desc[UR6][R168.64] ;  /* 0x00000006a8240981 */ /* 0x000f62000c1e1d00 */
[----:B0-----:R-:W-:-:S03]  /*0ac0*/  IMAD.WIDE.U32 R162, R181, 0x8, R58 ;  /* 0x00000008b5a27825 */ /* 0x001fc600078e003a */
[----:B------:R-:W5:Y:S01]  /*0ad0*/  LDG.E.64 R160, desc[UR6][R160.64] ;  /* 0x00000006a0a07981 */ /* 0x000f62000c1e1b00 */
[----:B-1----:R-:W-:-:S03]  /*0ae0*/  IMAD.WIDE.U32 R164, R179, 0x8, R58 ;  /* 0x00000008b3a47825 */ /* 0x002fc600078e003a */
[----:B------:R-:W5:Y:S04]  /*0af0*/  LDG.E.64 R162, desc[UR6][R162.64] ;  /* 0x00000006a2a27981 */ /* 0x000f68000c1e1b00 */
[----:B------:R-:W5:Y:S01]  /*0b00*/  LDG.E.64 R164, desc[UR6][R164.64] ;  /* 0x00000006a4a47981 */ /* 0x000f62000c1e1b00 */
[----:B----4-:R-:W-:Y:S01]  /*0b10*/  @P0 IMAD.WIDE.U32 R56, R177, 0x10, R56 ;  /* 0x00000010b1380825 */ /* 0x010fe200078e0038 */
[----:B------:R-:W-:-:S03]  /*0b20*/  PRMT R64, R66, 0x7632, R64 ;  /* 0x0000763242407816 */ /* 0x000fc60000000040 */
[----:B------:R-:W-:Y:S01]  /*0b30*/  IMAD.WIDE.U32 R58, R177, 0x8, R58 ;  /* 0x00000008b13a7825 */ /* 0x000fe200078e003a */
[----:B------:R0:W5:Y:S01]  /*0b40*/  @P0 LDG.E.128 R44, desc[UR6][R56.64] ;  /* 0x00000006382c0981 */ /* 0x000162000c1e1d00 */
[C---:B------:R-:W-:Y:S02]  /*0b50*/  PRMT R186, R68.reuse, 0x7632, R186 ;  /* 0x0000763244ba7816 */ /* 0x040fe400000000ba */
[----:B------:R-:W-:Y:S01]  /*0b60*/  SHF.L.U32 R195, R68, 0x10, RZ ;  /* 0x0000001044c37819 */ /* 0x000fe200000006ff */
[C---:B------:R-:W-:Y:S01]  /*0b70*/  IMAD.U32 R197, R69.reuse, 0x10000, RZ ;  /* 0x0001000045c57824 */ /* 0x040fe200078e00ff */
[----:B------:R-:W-:Y:S01]  /*0b80*/  PRMT R170, R69, 0x7632, R170 ;  /* 0x0000763245aa7816 */ /* 0x000fe200000000aa */
[C---:B------:R-:W-:Y:S01]  /*0b90*/  IMAD.U32 R212, R61.reuse, 0x10000, RZ ;  /* 0x000100003dd47824 */ /* 0x040fe200078e00ff */
[----:B------:R-:W-:Y:S01]  /*0ba0*/  SHF.L.U32 R171, R80, 0x10, RZ ;  /* 0x0000001050ab7819 */ /* 0x000fe200000006ff */
[----:B------:R1:W5:Y:S01]  /*0bb0*/  LDG.E.64 R156, desc[UR6][R58.64] ;  /* 0x000000063a9c7981 */ /* 0x000362000c1e1b00 */
[----:B------:R-:W-:-:S02]  /*0bc0*/  PRMT R182, R61, 0x7632, R182 ;  /* 0x000076323db67816 */ /* 0x000fc400000000b6 */
[----:B------:R-:W-:Y:S02]  /*0bd0*/  PRMT R194, R65, 0x7632, R194 ;  /* 0x0000763241c27816 */ /* 0x000fe400000000c2 */
[----:B0-----:R-:W-:Y:S02]  /*0be0*/  PRMT R57, R73, 0x7632, R57 ;  /* 0x0000763249397816 */ /* 0x001fe40000000039 */
[----:B------:R-:W-:Y:S02]  /*0bf0*/  SHF.L.U32 R69, R74, 0x10, RZ ;  /* 0x000000104a457819 */ /* 0x000fe400000006ff */
[C---:B------:R-:W-:Y:S02]  /*0c00*/  PRMT R66, R78.reuse, 0x7632, R66 ;  /* 0x000076324e427816 */ /* 0x040fe40000000042 */
[----:B------:R-:W-:Y:S02]  /*0c10*/  SHF.L.U32 R68, R78, 0x10, RZ ;  /* 0x000000104e447819 */ /* 0x000fe400000006ff */
[----:B------:R-:W-:Y:S01]  /*0c20*/  SHF.L.U32 R185, R185, 0x10, RZ ;  /* 0x00000010b9b97819 */ /* 0x000fe200000006ff */
[----:B-1----:R-:W-:Y:S01]  /*0c30*/  IMAD.U32 R59, R73, 0x10000, RZ ;  /* 0x00010000493b7824 */ /* 0x002fe200078e00ff */
[C---:B------:R-:W-:Y:S01]  /*0c40*/  PRMT R61, R67.reuse, 0x7632, R61 ;  /* 0x00007632433d7816 */ /* 0x040fe2000000003d */
[----:B------:R-:W-:Y:S01]  /*0c50*/  IMAD.U32 R67, R67, 0x10000, RZ ;  /* 0x0001000043437824 */ /* 0x000fe200078e00ff */
[----:B------:R-:W-:-:S02]  /*0c60*/  PRMT R65, R74, 0x7632, R65 ;  /* 0x000076324a417816 */ /* 0x000fc40000000041 */
[----:B------:R-:W-:Y:S02]  /*0c70*/  PRMT R78, R80, 0x7632, R78 ;  /* 0x00007632504e7816 */ /* 0x000fe4000000004e */
[C---:B------:R-:W-:Y:S02]  /*0c80*/  PRMT R200, R82.reuse, 0x7632, R200 ;  /* 0x0000763252c87816 */ /* 0x040fe400000000c8 */
[----:B------:R-:W-:Y:S01]  /*0c90*/  SHF.L.U32 R237, R82, 0x10, RZ ;  /* 0x0000001052ed7819 */ /* 0x000fe200000006ff */
[----:B------:R-:W-:Y:S01]  /*0ca0*/  FADD.FTZ R207, -R0, R193 ;  /* 0x000000c100cf7221 */ /* 0x000fe20000010100 */
[----:B------:R-:W-:Y:S02]  /*0cb0*/  PRMT R56, R72, 0x7632, R56 ;  /* 0x0000763248387816 */ /* 0x000fe40000000038 */
[----:B------:R-:W-:Y:S02]  /*0cc0*/  PRMT R169, R75, 0x7632, R169 ;  /* 0x000076324ba97816 */ /* 0x000fe400000000a9 */
[----:B------:R-:W-:-:S02]  /*0cd0*/  PRMT R80, R81, 0x7632, R80 ;  /* 0x0000763251507816 */ /* 0x000fc40000000050 */
[----:B------:R-:W-:Y:S01]  /*0ce0*/  PRMT R82, R83, 0x7632, R82 ;  /* 0x0000763253527816 */ /* 0x000fe20000000052 */
[C---:B------:R-:W-:Y:S01]  /*0cf0*/  IMAD.U32 R74, R79.reuse, 0x10000, RZ ;  /* 0x000100004f4a7824 */ /* 0x040fe200078e00ff */
[----:B------:R-:W-:Y:S01]  /*0d00*/  PRMT R58, R79, 0x7632, R58 ;  /* 0x000076324f3a7816 */ /* 0x000fe2000000003a */
[----:B------:R-:W-:Y:S02]  /*0d10*/  IMAD.U32 R189, R189, 0x10000, RZ ;  /* 0x00010000bdbd7824 */ /* 0x000fe400078e00ff */
[C---:B------:R-:W-:Y:S01]  /*0d20*/  FADD.FTZ R193, -R0.reuse, R171 ;  /* 0x000000ab00c17221 */ /* 0x040fe20000010100 */
[----:B------:R-:W-:Y:S02]  /*0d30*/  IMAD.U32 R239, R83, 0x10000, RZ ;  /* 0x0001000053ef7824 */ /* 0x000fe400078e00ff */
[C---:B------:R-:W-:Y:S01]  /*0d40*/  FADD.FTZ R221, -R0.reuse, R185 ;  /* 0x000000b900dd7221 */ /* 0x040fe20000010100 */
[----:B------:R-:W-:Y:S02]  /*0d50*/  IMAD.U32 R57, R57, 0x10000, RZ ;  /* 0x0001000039397824 */ /* 0x000fe400078e00ff */
[C---:B------:R-:W-:Y:S01]  /*0d60*/  FADD.FTZ R79, -R0.reuse, R69 ;  /* 0x00000045004f7221 */ /* 0x040fe20000010100 */
[----:B------:R-:W-:Y:S01]  /*0d70*/  SHF.L.U32 R65, R65, 0x10, RZ ;  /* 0x0000001041417819 */ /* 0x000fe200000006ff */
[----:B------:R-:W-:Y:S01]  /*0d80*/  FADD.FTZ R73, -R0, R67 ;  /* 0x0000004300497221 */ /* 0x000fe20000010100 */
[----:B------:R-:W-:Y:S01]  /*0d90*/  SHF.L.U32 R171, R200, 0x10, RZ ;  /* 0x00000010c8ab7819 */ /* 0x000fe200000006ff */
[----:B------:R-:W-:Y:S01]  /*0da0*/  FADD.FTZ R83, -R0, R59 ;  /* 0x0000003b00537221 */ /* 0x000fe20000010100 */
[----:B------:R-:W-:Y:S01]  /*0db0*/  SHF.L.U32 R225, R72, 0x10, RZ ;  /* 0x0000001048e17819 */ /* 0x000fe200000006ff */
[----:B------:R-:W-:Y:S01]  /*0dc0*/  FADD.FTZ R69, -R0, R237 ;  /* 0x000000ed00457221 */ /* 0x000fe20000010100 */
[----:B------:R-:W-:Y:S01]  /*0dd0*/  SHF.L.U32 R215, R192, 0x10, RZ ;  /* 0x00000010c0d77819 */ /* 0x000fe200000006ff */
[----:B------:R-:W-:Y:S01]  /*0de0*/  IMAD.U32 R223, R75, 0x10000, RZ ;  /* 0x000100004bdf7824 */ /* 0x000fe200078e00ff */
[----:B------:R-:W-:Y:S01]  /*0df0*/  SHF.L.U32 R201, R196, 0x10, RZ ;  /* 0x00000010c4c97819 */ /* 0x000fe200000006ff */
[----:B------:R-:W-:Y:S01]  /*0e00*/  IMAD.U32 R81, R81, 0x10000, RZ ;  /* 0x0001000051517824 */ /* 0x000fe200078e00ff */
[----:B------:R-:W-:Y:S01]  /*0e10*/  SHF.L.U32 R205, R64, 0x10, RZ ;  /* 0x0000001040cd7819 */ /* 0x000fe200000006ff */
[----:B------:R-:W-:Y:S01]  /*0e20*/  IMAD.U32 R219, R190, 0x10000, RZ ;  /* 0x00010000bedb7824 */ /* 0x000fe200078e00ff */
[----:B------:R-:W-:Y:S01]  /*0e30*/  SHF.L.U32 R185, R56, 0x10, RZ ;  /* 0x0000001038b97819 */ /* 0x000fe200000006ff */
[----:B------:R-:W-:Y:S01]  /*0e40*/  IMAD.U32 R203, R194, 0x10000, RZ ;  /* 0x00010000c2cb7824 */ /* 0x000fe200078e00ff */
[----:B------:R-:W-:Y:S01]  /*0e50*/  SHF.L.U32 R235, R78, 0x10, RZ ;  /* 0x000000104eeb7819 */ /* 0x000fe200000006ff */
[----:B------:R-:W-:-:S02]  /*0e60*/  IMAD.U32 R67, R61, 0x10000, RZ ;  /* 0x000100003d437824 */ /* 0x000fc400078e00ff */
[C---:B------:R-:W-:Y:S01]  /*0e70*/  FADD.FTZ R233, -R0.reuse, R198 ;  /* 0x000000c600e97221 */ /* 0x040fe20000010100 */
[----:B------:R-:W-:Y:S02]  /*0e80*/  IMAD.U32 R169, R169, 0x10000, RZ ;  /* 0x00010000a9a97824 */ /* 0x000fe400078e00ff */
[----:B------:R-:W-:Y:S01]  /*0e90*/  FADD.FTZ R213, -R0, R189 ;  /* 0x000000bd00d57221 */ /* 0x000fe20000010100 */
[----:B------:R-:W-:Y:S02]  /*0ea0*/  IMAD.U32 R59, R80, 0x10000, RZ ;  /* 0x00010000503b7824 */ /* 0x000fe400078e00ff */
[----:B------:R-:W-:Y:S02]  /*0eb0*/  IMAD.U32 R237, R82, 0x10000, RZ ;  /* 0x0001000052ed7824 */ /* 0x000fe400078e00ff */
[C---:B------:R-:W-:Y:S01]  /*0ec0*/  FADD.FTZ R211, -R0.reuse, R191 ;  /* 0x000000bf00d37221 */ /* 0x040fe20000010100 */
[----:B------:R-:W-:Y:S01]  /*0ed0*/  FADD.FTZ R189, -R0, R57 ;  /* 0x0000003900bd7221 */ /* 0x000fe20000010100 */
[----:B------:R-:W-:Y:S01]  /*0ee0*/  PRMT R184, R60, 0x7632, R184 ;  /* 0x000076323cb87816 */ /* 0x000fe200000000b8 */
[----:B------:R-:W-:Y:S01]  /*0ef0*/  FADD.FTZ R191, -R0, R65 ;  /* 0x0000004100bf7221 */ /* 0x000fe20000010100 */
[----:B------:R-:W-:Y:S01]  /*0f00*/  SHF.L.U32 R209, R60, 0x10, RZ ;  /* 0x000000103cd17819 */ /* 0x000fe200000006ff */
[C---:B------:R-:W-:Y:S01]  /*0f10*/  FADD.FTZ R57, -R0.reuse, R171 ;  /* 0x000000ab00397221 */ /* 0x040fe20000010100 */
[----:B------:R-:W-:Y:S01]  /*0f20*/  PRMT R60, R63, 0x7632, R60 ;  /* 0x000076323f3c7816 */ /* 0x000fe2000000003c */
        /* <DEDUP_REMOVED lines=20> */
[----:B------:R-:W-:-:S02]  /*1070*/  PRMT R56, R87, 0x7632, R56 ;  /* 0x0000763257387816 */ /* 0x000fc40000000038 */
[----:B------:R-:W-:Y:S01]  /*1080*/  SHF.L.U32 R169, R87, 0x10, RZ ;  /* 0x0000001057a97819 */ /* 0x000fe200000006ff */
[----:B------:R-:W-:Y:S01]  /*1090*/  FADD.FTZ R173, R209, R173 ;  /* 0x000000add1ad7221 */ /* 0x000fe20000010000 */
[----:B------:R-:W-:Y:S01]  /*10a0*/  PRMT R180, R62, 0x7632, R180 ;  /* 0x000076323eb47816 */ /* 0x000fe200000000b4 */
[----:B------:R-:W-:Y:S01]  /*10b0*/  FFMA.FTZ R175, R0, R209, R175 ;  /* 0x000000d100af7223 */ /* 0x000fe200000100af */
[----:B------:R-:W-:Y:S01]  /*10c0*/  SHF.L.U32 R87, R60, 0x10, RZ ;  /* 0x000000103c577819 */ /* 0x000fe200000006ff */
[----:B------:R-:W-:Y:S01]  /*10d0*/  FMUL.FTZ R218, R178, R213 ;  /* 0x000000d5b2da7220 */ /* 0x000fe20000410000 */
[----:B------:R-:W-:Y:S01]  /*10e0*/  SHF.L.U32 R62, R62, 0x10, RZ ;  /* 0x000000103e3e7819 */ /* 0x000fe200000006ff */
[----:B------:R-:W-:Y:S02]  /*10f0*/  IMAD.U32 R184, R184, 0x10000, RZ ;  /* 0x00010000b8b87824 */ /* 0x000fe400078e00ff */
[----:B------:R-:W-:Y:S01]  /*1100*/  FMUL.FTZ R209, R32, R209 ;  /* 0x000000d120d17220 */ /* 0x000fe20000410000 */
[----:B------:R-:W-:Y:S01]  /*1110*/  FMUL.FTZ R210, R178, R211 ;  /* 0x000000d3b2d27220 */ /* 0x000fe20000410000 */
[----:B------:R-:W-:Y:S01]  /*1120*/  SHF.L.U32 R182, R182, 0x10, RZ ;  /* 0x00000010b6b67819 */ /* 0x000fe200000006ff */
[C---:B------:R-:W-:Y:S01]  /*1130*/  FMUL.FTZ R222, R178.reuse, R219 ;  /* 0x000000dbb2de7220 */ /* 0x040fe20000410000 */
[----:B------:R-:W-:Y:S01]  /*1140*/  FMUL.FTZ R207, R178, R207 ;  /* 0x000000cfb2cf7220 */ /* 0x000fe20000410000 */
[----:B------:R-:W-:Y:S01]  /*1150*/  FADD.FTZ R120, R87, R120 ;  /* 0x0000007857787221 */ /* 0x000fe20000010000 */
[-C--:B------:R-:W-:Y:S01]  /*1160*/  FFMA.FTZ R152, R218, R87.reuse, R152 ;  /* 0x00000057da987223 */ /* 0x080fe20000010098 */
[----:B------:R-:W-:Y:S01]  /*1170*/  FMUL.FTZ R213, R31, R87 ;  /* 0x000000571fd57220 */ /* 0x000fe20000410000 */
[----:B------:R-:W-:Y:S01]  /*1180*/  FADD.FTZ R121, R62, R121 ;  /* 0x000000793e797221 */ /* 0x000fe20000010000 */
[-C--:B------:R-:W-:Y:S01]  /*1190*/  FFMA.FTZ R153, R210, R62.reuse, R153 ;  /* 0x0000003ed2997223 */ /* 0x080fe20000010099 */
[----:B------:R-:W-:Y:S01]  /*11a0*/  FMUL.FTZ R211, R28, R62 ;  /* 0x0000003e1cd37220 */ /* 0x000fe20000410000 */
[----:B------:R-:W-:Y:S01]  /*11b0*/  FMUL.FTZ R220, R33, R184 ;  /* 0x000000b821dc7220 */ /* 0x000fe20000410000 */
[----:B------:R-:W-:Y:S01]  /*11c0*/  FADD.FTZ R87, RZ, R209 ;  /* 0x000000d1ff577221 */ /* 0x000fe20000010000 */
[----:B------:R-:W-:Y:S01]  /*11d0*/  FMUL.FTZ R215, R178, R215 ;  /* 0x000000d7b2d77220 */ /* 0x000fe20000410000 */
[----:B------:R-:W-:Y:S01]  /*11e0*/  FFMA.FTZ R62, R0, R209, RZ ;  /* 0x000000d1003e7223 */ /* 0x000fe200000100ff */
[----:B------:R-:W-:Y:S01]  /*11f0*/  PRMT R168, R70, 0x7632, R168 ;  /* 0x0000763246a87816 */ /* 0x000fe200000000a8 */
[----:B------:R-:W-:Y:S01]  /*1200*/  FADD.FTZ R155, R182, R155 ;  /* 0x0000009bb69b7221 */ /* 0x000fe20000010000 */
[----:B------:R-:W-:Y:S01]  /*1210*/  SHF.L.U32 R199, R70, 0x10, RZ ;  /* 0x0000001046c77819 */ /* 0x000fe200000006ff */
[-C--:B------:R-:W-:Y:S01]  /*1220*/  FFMA.FTZ R158, R222, R182.reuse, R158 ;  /* 0x000000b6de9e7223 */ /* 0x080fe2000001009e */
[----:B------:R-:W-:Y:S01]  /*1230*/  FMUL.FTZ R219, R35, R182 ;  /* 0x000000b623db7220 */ /* 0x000fe20000410000 */
[----:B------:R-:W-:Y:S01]  /*1240*/  PRMT R70, R71, 0x7632, R70 ;  /* 0x0000763247467816 */ /* 0x000fe20000000046 */
[----:B------:R-:W-:Y:S01]  /*1250*/  FADD.FTZ R159, R212, R159 ;  /* 0x0000009fd49f7221 */ /* 0x000fe20000010000 */
[----:B------:R-:W-:Y:S01]  /*1260*/  FFMA.FTZ R166, R207, R212, R166 ;  /* 0x000000d4cfa67223 */ /* 0x000fe200000100a6 */
[----:B------:R-:W-:Y:S01]  /*1270*/  FMUL.FTZ R182, R178, R79 ;  /* 0x0000004fb2b67220 */ /* 0x000fe20000410000 */
[----:B------:R-:W-:-:S02]  /*1280*/  IMAD.U32 R71, R71, 0x10000, RZ ;  /* 0x0001000047477824 */ /* 0x000fc400078e00ff */
[----:B------:R-:W-:Y:S01]  /*1290*/  FMUL.FTZ R212, R34, R212 ;  /* 0x000000d422d47220 */ /* 0x000fe20000410000 */
[C---:B------:R-:W-:Y:S01]  /*12a0*/  FMUL.FTZ R200, R178.reuse, R73 ;  /* 0x00000049b2c87220 */ /* 0x040fe20000410000 */
[----:B------:R-:W-:Y:S01]  /*12b0*/  FADD.FTZ R87, R87, R220 ;  /* 0x000000dc57577221 */ /* 0x000fe20000010000 */
[----:B------:R-:W-:Y:S01]  /*12c0*/  FFMA.FTZ R62, R215, R220, R62 ;  /* 0x000000dcd73e7223 */ /* 0x000fe2000001003e */
[----:B------:R-:W-:Y:S01]  /*12d0*/  FMUL.FTZ R80, R178, R83 ;  /* 0x00000053b2507220 */ /* 0x000fe20000410000 */
        /* <DEDUP_REMOVED lines=8> */
[----:B------:R-:W-:-:S02]  /*1360*/  IMAD.U32 R180, R180, 0x10000, RZ ;  /* 0x00010000b4b47824 */ /* 0x000fc400078e00ff */
[----:B------:R-:W-:Y:S01]  /*1370*/  FMUL.FTZ R221, R178, R221 ;  /* 0x000000ddb2dd7220 */ /* 0x000fe20000410000 */
[----:B------:R-:W-:Y:S01]  /*1380*/  FADD.FTZ R68, R68, R219 ;  /* 0x000000db44447221 */ /* 0x000fe20000010000 */
[----:B------:R-:W-:Y:S01]  /*1390*/  FFMA.FTZ R71, R222, R219, R71 ;  /* 0x000000dbde477223 */ /* 0x000fe20000010047 */
[----:B------:R-:W-:Y:S01]  /*13a0*/  FADD.FTZ R122, R180, R122 ;  /* 0x0000007ab47a7221 */ /* 0x000fe20000010000 */
[-C--:B------:R-:W-:Y:S01]  /*13b0*/  FFMA.FTZ R154, R221, R180.reuse, R154 ;  /* 0x000000b4dd9a7223 */ /* 0x080fe2000001009a */
[----:B------:R-:W-:Y:S01]  /*13c0*/  FMUL.FTZ R216, R29, R180 ;  /* 0x000000b41dd87220 */ /* 0x000fe20000410000 */
[----:B------:R-:W-:Y:S01]  /*13d0*/  FMUL.FTZ R180, R178, R69 ;  /* 0x00000045b2b47220 */ /* 0x000fe20000410000 */
[----:B------:R-:W-:Y:S02]  /*13e0*/  IMAD.U32 R63, R63, 0x10000, RZ ;  /* 0x000100003f3f7824 */ /* 0x000fe400078e00ff */
        /* <DEDUP_REMOVED lines=10> */
[-C--:B------:R-:W-:Y:S01]  /*1490*/  FFMA.FTZ R149, R208, R195.reuse, R149 ;  /* 0x000000c3d0957223 */ /* 0x080fe20000010095 */
[----:B------:R-:W-:Y:S02]  /*14a0*/  IMAD.U32 R186, R186, 0x10000, RZ ;  /* 0x00010000baba7824 */ /* 0x000fe400078e00ff */
[----:B------:R-:W-:Y:S01]  /*14b0*/  FMUL.FTZ R195, R24, R195 ;  /* 0x000000c318c37220 */ /* 0x000fe20000410000 */
[----:B------:R-:W-:Y:S01]  /*14c0*/  FADD.FTZ R68, R68, R213 ;  /* 0x000000d544447221 */ /* 0x000fe20000010000 */
[----:B------:R-:W-:Y:S01]  /*14d0*/  FFMA.FTZ R71, R218, R213, R69 ;  /* 0x000000d5da477223 */ /* 0x000fe20000010045 */
[----:B------:R-:W-:Y:S01]  /*14e0*/  FMUL.FTZ R196, R178, R229 ;  /* 0x000000e5b2c47220 */ /* 0x000fe20000410000 */
[----:B------:R-:W-:Y:S01]  /*14f0*/  FMUL.FTZ R202, R25, R186 ;  /* 0x000000ba19ca7220 */ /* 0x000fe20000410000 */
        /* <DEDUP_REMOVED lines=14> */
[----:B------:R-:W-:Y:S01]  /*15e0*/  PRMT R188, R85, 0x7632, R188 ;  /* 0x0000763255bc7816 */ /* 0x000fe200000000bc */
[----:B------:R-:W-:Y:S01]  /*15f0*/  FADD.FTZ R113, R199, R113 ;  /* 0x00000071c7717221 */ /* 0x000fe20000010000 */
[----:B------:R-:W-:Y:S01]  /*1600*/  FFMA.FTZ R145, R198, R199, R145 ;  /* 0x000000c7c6917223 */ /* 0x000fe20000010091 */
[----:B------:R-:W-:-:S02]  /*1610*/  IMAD.U32 R168, R168, 0x10000, RZ ;  /* 0x00010000a8a87824 */ /* 0x000fc400078e00ff */
[----:B------:R-:W-:Y:S01]  /*1620*/  FMUL.FTZ R199, R20, R199 ;  /* 0x000000c714c77220 */ /* 0x000fe20000410000 */
[----:B------:R-:W-:Y:S01]  /*1630*/  FADD.FTZ R68, R71, R204 ;  /* 0x000000cc47447221 */ /* 0x000fe20000010000 */
[----:B------:R-:W-:Y:S01]  /*1640*/  FFMA.FTZ R69, R203, R204, R62 ;  /* 0x000000cccb457223 */ /* 0x000fe2000001003e */
[----:B------:R-:W-:Y:S01]  /*1650*/  SHF.L.U32 R60, R188, 0x10, RZ ;  /* 0x00000010bc3c7819 */ /* 0x000fe200000006ff */
[----:B------:R-:W-:Y:S01]  /*1660*/  FMUL.FTZ R206, R178, R67 ;  /* 0x00000043b2ce7220 */ /* 0x000fe20000410000 */
[----:B------:R-:W-:Y:S01]  /*1670*/  FMUL.FTZ R188, R21, R168 ;  /* 0x000000a815bc7220 */ /* 0x000fe20000410000 */
[----:B------:R-:W-:Y:S01]  /*1680*/  FADD.FTZ R67, R68, R199 ;  /* 0x000000c744437221 */ /* 0x000fe20000010000 */
[----:B------:R-:W-:Y:S01]  /*1690*/  FMUL.FTZ R205, R178, R205 ;  /* 0x000000cdb2cd7220 */ /* 0x000fe20000410000 */
[----:B------:R-:W-:Y:S01]  /*16a0*/  FFMA.FTZ R62, R198, R199, R69 ;  /* 0x000000c7c63e7223 */ /* 0x000fe20000010045 */
[----:B------:R-:W-:Y:S01]  /*16b0*/  FADD.FTZ R119, R63, R119 ;  /* 0x000000773f777221 */ /* 0x000fe20000010000 */
[----:B------:R-:W-:Y:S01]  /*16c0*/  FFMA.FTZ R151, R214, R63, R151 ;  /* 0x0000003fd6977223 */ /* 0x000fe20000010097 */
[----:B------:R-:W-:Y:S01]  /*16d0*/  SHF.L.U32 R63, R70, 0x10, RZ ;  /* 0x00000010463f7819 */ /* 0x000fe200000006ff */
[----:B------:R-:W-:Y:S01]  /*16e0*/  FADD.FTZ R68, R67, R188 ;  /* 0x000000bc43447221 */ /* 0x000fe20000010000 */
[----:B------:R-:W-:Y:S01]  /*16f0*/  FFMA.FTZ R67, R205, R188, R62 ;  /* 0x000000bccd437223 */ /* 0x000fe2000001003e */
[----:B------:R-:W-:Y:S01]  /*1700*/  PRMT R75, R76, 0x7632, R75 ;  /* 0x000076324c4b7816 */ /* 0x000fe2000000004b */
[C---:B------:R-:W-:Y:S01]  /*1710*/  IMAD.U32 R82, R84.reuse, 0x10000, RZ ;  /* 0x0001000054527824 */ /* 0x040fe200078e00ff */
[----:B------:R-:W-:Y:S01]  /*1720*/  PRMT R190, R84, 0x7632, R190 ;  /* 0x0000763254be7816 */ /* 0x000fe200000000be */
[----:B------:R-:W-:Y:S01]  /*1730*/  FMUL.FTZ R84, R178, R193 ;  /* 0x000000c1b2547220 */ /* 0x000fe20000410000 */
[----:B------:R-:W-:Y:S01]  /*1740*/  SHF.L.U32 R76, R76, 0x10, RZ ;  /* 0x000000104c4c7819 */ /* 0x000fe200000006ff */
        /* <DEDUP_REMOVED lines=8> */
[----:B------:R-:W-:Y:S01]  /*17d0*/  FMUL.FTZ R194, R178, R225 ;  /* 0x000000e1b2c27220 */ /* 0x000fe20000410000 */
[----:B------:R-:W-:Y:S01]  /*17e0*/  FFMA.FTZ R67, R206, R193, R67 ;  /* 0x000000c1ce437223 */ /* 0x000fe20000010043 */
[----:B------:R-:W-:Y:S01]  /*17f0*/  PRMT R72, R77, 0x7632, R72 ;  /* 0x000076324d487816 */ /* 0x000fe20000000048 */
[----:B------:R-:W-:Y:S01]  /*1800*/  FADD.FTZ R118, R186, R118 ;  /* 0x00000076ba767221 */ /* 0x000fe20000010000 */
[----:B------:R-:W-:Y:S01]  /*1810*/  FFMA.FTZ R150, R201, R186, R150 ;  /* 0x000000bac9967223 */ /* 0x000fe20000010096 */
[----:B------:R-:W-:Y:S02]  /*1820*/  IMAD.U32 R77, R77, 0x10000, RZ ;  /* 0x000100004d4d7824 */ /* 0x000fe400078e00ff */
[----:B------:R-:W-:Y:S01]  /*1830*/  FMUL.FTZ R186, R17, R75 ;  /* 0x0000004b11ba7220 */ /* 0x000fe20000410000 */
[----:B------:R-:W-:Y:S01]  /*1840*/  FADD.FTZ R63, R63, R78 ;  /* 0x0000004e3f3f7221 */ /* 0x000fe20000010000 */
[----:B------:R-:W-:Y:S01]  /*1850*/  FMUL.FTZ R185, R178, R185 ;  /* 0x000000b9b2b97220 */ /* 0x000fe20000410000 */
[----:B------:R-:W-:Y:S01]  /*1860*/  FFMA.FTZ R62, R194, R78, R67 ;  /* 0x0000004ec23e7223 */ /* 0x000fe20000010043 */
[----:B------:R-:W-:Y:S01]  /*1870*/  SHF.L.U32 R72, R72, 0x10, RZ ;  /* 0x0000001048487819 */ /* 0x000fe200000006ff */
[-C--:B------:R-:W-:Y:S01]  /*1880*/  FMUL.FTZ R79, R18, R77.reuse ;  /* 0x0000004d124f7220 */ /* 0x080fe20000410000 */
[----:B------:R-:W-:Y:S01]  /*1890*/  FADD.FTZ R68, R63, R186 ;  /* 0x000000ba3f447221 */ /* 0x000fe20000010000 */
[----:B------:R-:W-:Y:S01]  /*18a0*/  FADD.FTZ R107, R77, R107 ;  /* 0x0000006b4d6b7221 */ /* 0x000fe20000010000 */
[----:B------:R-:W-:Y:S01]  /*18b0*/  FFMA.FTZ R139, R80, R77, R139 ;  /* 0x0000004d508b7223 */ /* 0x000fe2000001008b */
[----:B------:R-:W-:Y:S01]  /*18c0*/  FFMA.FTZ R63, R185, R186, R62 ;  /* 0x000000bab93f7223 */ /* 0x000fe2000001003e */
[----:B------:R-:W-:Y:S01]  /*18d0*/  SHF.L.U32 R77, R58, 0x10, RZ ;  /* 0x000000103a4d7819 */ /* 0x000fe200000006ff */
[----:B------:R-:W-:-:S02]  /*18e0*/  IMAD.U32 R58, R190, 0x10000, RZ ;  /* 0x00010000be3a7824 */ /* 0x000fc400078e00ff */
[----:B------:R-:W-:Y:S01]  /*18f0*/  FMUL.FTZ R190, R19, R72 ;  /* 0x0000004813be7220 */ /* 0x000fe20000410000 */
[----:B------:R-:W-:Y:S01]  /*1900*/  FADD.FTZ R67, R68, R79 ;  /* 0x0000004f44437221 */ /* 0x000fe20000010000 */
[----:B------:R-:W-:Y:S01]  /*1910*/  FMUL.FTZ R189, R178, R189 ;  /* 0x000000bdb2bd7220 */ /* 0x000fe20000410000 */
[----:B------:R-:W-:Y:S01]  /*1920*/  FFMA.FTZ R62, R80, R79, R63 ;  /* 0x0000004f503e7223 */ /* 0x000fe2000001003f */
[----:B------:R-:W-:Y:S02]  /*1930*/  IMAD.U32 R66, R66, 0x10000, RZ ;  /* 0x0001000042427824 */ /* 0x000fe400078e00ff */
[----:B------:R-:W-:Y:S01]  /*1940*/  FADD.FTZ R68, R67, R190 ;  /* 0x000000be43447221 */ /* 0x000fe20000010000 */
[----:B------:R-:W-:Y:S01]  /*1950*/  FADD.FTZ R167, R184, R167 ;  /* 0x000000a7b8a77221 */ /* 0x000fe20000010000 */
[----:B------:R-:W-:Y:S01]  /*1960*/  FFMA.FTZ R63, R189, R190, R62 ;  /* 0x000000bebd3f7223 */ /* 0x000fe2000001003e */
[----:B------:R-:W-:Y:S01]  /*1970*/  FFMA.FTZ R172, R215, R184, R172 ;  /* 0x000000b8d7ac7223 */ /* 0x000fe200000100ac */
[----:B------:R-:W-:Y:S01]  /*1980*/  FADD.FTZ R109, R76, R109 ;  /* 0x0000006d4c6d7221 */ /* 0x000fe20000010000 */
[----:B------:R-:W-:Y:S01]  /*1990*/  FFMA.FTZ R141, R194, R76, R141 ;  /* 0x0000004cc28d7223 */ /* 0x000fe2000001008d */
[C---:B------:R-:W-:Y:S01]  /*19a0*/  FMUL.FTZ R184, R178.reuse, R223 ;  /* 0x000000dfb2b87220 */ /* 0x040fe20000410000 */
[----:B------:R-:W-:Y:S01]  /*19b0*/  FMUL.FTZ R192, R178, R65 ;  /* 0x00000041b2c07220 */ /* 0x000fe20000410000 */
        /* <DEDUP_REMOVED lines=17> */
[-C--:B------:R-:W-:Y:S01]  /*1ad0*/  FFMA.FTZ R133, R84, R82.reuse, R133 ;  /* 0x0000005254857223 */ /* 0x080fe20000010085 */
[C---:B------:R-:W-:Y:S01]  /*1ae0*/  FMUL.FTZ R168, R178.reuse, R61 ;  /* 0x0000003db2a87220 */ /* 0x040fe20000410000 */
[----:B------:R-:W-:Y:S01]  /*1af0*/  FMUL.FTZ R235, R178, R235 ;  /* 0x000000ebb2eb7220 */ /* 0x000fe20000410000 */
[----:B------:R-:W-:Y:S01]  /*1b00*/  FMUL.FTZ R82, R8, R82 ;  /* 0x0000005208527220 */ /* 0x000fe20000410000 */
[----:B------:R-:W-:Y:S01]  /*1b10*/  FADD.FTZ R61, R62, R77 ;  /* 0x0000004d3e3d7221 */ /* 0x000fe20000010000 */
[C---:B------:R-:W-:Y:S01]  /*1b20*/  PRMT R64, R86.reuse, 0x7632, R64 ;  /* 0x0000763256407816 */ /* 0x040fe20000000040 */
[----:B------:R-:W-:-:S02]  /*1b30*/  IMAD.U32 R239, R86, 0x10000, RZ ;  /* 0x0001000056ef7824 */ /* 0x000fc400078e00ff */
[----:B------:R-:W-:Y:S01]  /*1b40*/  FFMA.FTZ R63, R192, R77, R63 ;  /* 0x0000004dc03f7223 */ /* 0x000fe2000001003f */
[----:B------:R-:W-:Y:S01]  /*1b50*/  SHF.L.U32 R85, R85, 0x10, RZ ;  /* 0x0000001055557819 */ /* 0x000fe200000006ff */
[----:B------:R-:W-:Y:S01]  /*1b60*/  FMUL.FTZ R86, R178, R81 ;  /* 0x00000051b2567220 */ /* 0x000fe20000410000 */
        /* <DEDUP_REMOVED lines=14> */
[-C--:B------:R-:W-:Y:S01]  /*1c50*/  FMUL.FTZ R170, R11, R60.reuse ;  /* 0x0000003c0baa7220 */ /* 0x080fe20000410000 */
[----:B------:R-:W-:Y:S01]  /*1c60*/  FFMA.FTZ R58, R86, R237, R59 ;  /* 0x000000ed563a7223 */ /* 0x000fe2000001003b */
[----:B------:R-:W-:Y:S01]  /*1c70*/  FADD.FTZ R97, R239, R97 ;  /* 0x00000061ef617221 */ /* 0x000fe20000010000 */
[----:B------:R-:W-:Y:S01]  /*1c80*/  FFMA.FTZ R129, R180, R239, R129 ;  /* 0x000000efb4817223 */ /* 0x000fe20000010081 */
[----:B------:R-:W-:Y:S01]  /*1c90*/  FADD.FTZ R100, R60, R100 ;  /* 0x000000643c647221 */ /* 0x000fe20000010000 */
[----:B------:R-:W-:Y:S01]  /*1ca0*/  FFMA.FTZ R132, R85, R60, R132 ;  /* 0x0000003c55847223 */ /* 0x000fe20000010084 */
[----:B------:R-:W-:Y:S01]  /*1cb0*/  FMUL.FTZ R87, R178, R57 ;  /* 0x00000039b2577220 */ /* 0x000fe20000410000 */
[----:B------:R-:W-:-:S02]  /*1cc0*/  IMAD.U32 R64, R64, 0x10000, RZ ;  /* 0x0001000040407824 */ /* 0x000fc400078e00ff */
        /* <DEDUP_REMOVED lines=51> */
.L_x_998:
[----:B-1----:R-:W-:Y:S01]  /*2000*/  FADD.FTZ R56, R57, R56 ;  /* 0x0000003839387221 */ /* 0x002fe20000010000 */
[----:B------:R-:W-:Y:S01]  /*2010*/  LOP3.LUT P5, RZ, R187, 0xff, RZ, 0xc0, !PT ;  /* 0x000000ffbbff7812 */ /* 0x000fe200078ac0ff */
[----:B0-2---:R-:W-:Y:S01]  /*2020*/  FADD.FTZ R57, R59, R58 ;  /* 0x0000003a3b397221 */ /* 0x005fe20000010000 */
[----:B------:R-:W-:Y:S11]  /*2030*/  @P2 BRA `(.L_x_986) ;  /* 0x0000000000242947 */ /* 0x000ff60003800000 */
[----:B------:R-:W0:Y:S01]  /*2040*/  S2UR UR5, SR_CgaCtaId ;  /* 0x00000000000579c3 */ /* 0x000e220000008800 */
[----:B------:R-:W-:Y:S01]  /*2050*/  SHF.R.U32.HI R58, RZ, 0x5, R94 ;  /* 0x00000005ff3a7819 */ /* 0x000fe2000001165e */
[----:B------:R-:W-:-:S03]  /*2060*/  UMOV UR4, 0x400 ;  /* 0x0000040000047882 */ /* 0x000fc60000000000 */
[----:B------:R-:W-:-:S05]  /*2070*/  LOP3.LUT R59, R58, 0x7fffff8, RZ, 0xc0, !PT ;  /* 0x07fffff83a3b7812 */ /* 0x000fca00078ec0ff */
[----:B------:R-:W-:-:S05]  /*2080*/  @!P5 VIADD R59, R59, 0x8 ;  /* 0x000000083b3bd836 */ /* 0x000fca0000000000 */
[----:B------:R-:W-:Y:S01]  /*2090*/  LOP3.LUT R58, R59, 0x7, R58, 0xf8, !PT ;  /* 0x000000073b3a7812 */ /* 0x000fe200078ef83a */
[----:B0-----:R-:W-:-:S06]  /*20a0*/  ULEA UR4, UR5, UR4, 0x18 ;  /* 0x0000000405047291 */ /* 0x001fcc000f8ec03f */
[----:B------:R-:W-:-:S05]  /*20b0*/  LEA R58, R58, UR4, 0x3 ;  /* 0x000000043a3a7c11 */ /* 0x000fca000f8e18ff */
[----:B------:R0:W-:Y:S02]  /*20c0*/  STS.64 [R58+0x8000], R56 ;  /* 0x008000383a007388 */ /* 0x0001e40000000a00 */
.L_x_986:
[----:B------:R-:W-:Y:S01]  /*20d0*/  UISETP.NE.AND UP0, UPT, UR17, URZ, UPT ;  /* 0x0000003f1100728c */ /* 0x000fe2000bf05270 */
[----:B0-----:R-:W-:-:S04]  /*20e0*/  SHF.R.U32.HI R56, RZ, 0x5, R94 ;  /* 0x00000005ff387819 */ /* 0x001fc8000001165e */
[----:B------:R-:W-:Y:S02]  /*20f0*/  LOP3.LUT R56, R56, 0x7fffff8, RZ, 0xc0, !PT ;  /* 0x07fffff838387812 */ /* 0x000fe400078ec0ff */
[----:B------:R-:W-:Y:S01]  /*2100*/  PLOP3.LUT P3, PT, PT, PT, UP0, 0x80, 0x0 ;  /* 0x000000000000781c */ /* 0x000fe20003f6f008 */
[----:B------:R-:W-:Y:S05]  /*2110*/  WARPSYNC.ALL ;  /* 0x0000000000007948 */ /* 0x000fea0003800000 */
[----:B------:R-:W0:Y:S08]  /*2120*/  S2UR UR5, SR_CgaCtaId ;  /* 0x00000000000579c3 */ /* 0x000e300000008800 */
[----:B------:R-:W-:Y:S01]  /*2130*/  BAR.SYNC.DEFER_BLOCKING 0x0 ;  /* 0x0000000000007b1d */ /* 0x000fe20000010000 */
[----:B------:R-:W-:-:S05]  /*2140*/  @!P5 IADD3 R56, R56, 0x8, RZ ;  /* 0x000000083838d810 */ /* 0x000fca0007ffe0ff */
[----:B------:R-:W-:Y:S02]  /*2150*/  UMOV UR4, 0x400 ;  /* 0x0000040000047882 */ /* 0x000fe40000000000 */
        /* <DEDUP_REMOVED lines=9> */
[----:B------:R-:W-:Y:S01]  /*21f0*/  FADD.FTZ R56, R59, R56 ;  /* 0x000000383b387221 */ /* 0x000fe20000010000 */
[----:B-----5:R-:W-:Y:S01]  /*2200*/  @P1 MOV R59, R2 ;  /* 0x00000002003b1202 */ /* 0x020fe20000000f00 */
[----:B------:R-:W-:Y:S02]  /*2210*/  IMAD.MOV.U32 R58, RZ, RZ, R160 ;  /* 0x000000ffff3a7224 */ /* 0x000fe400078e00a0 */
[----:B-1----:R-:W-:Y:S01]  /*2220*/  FADD.FTZ R223, R223, R60 ;  /* 0x0000003cdfdf7221 */ /* 0x002fe20000010000 */
[----:B------:R-:W-:Y:S01]  /*2230*/  FADD.FTZ R56, R56, R61 ;  /* 0x0000003d38387221 */ /* 0x000fe20000010000 */
[----:B------:R-:W-:Y:S02]  /*2240*/  @P1 LOP3.LUT P2, RZ, R59, 0xff, RZ, 0xc0, !PT ;  /* 0x000000ff3bff1812 */ /* 0x000fe4000784c0ff */
[----:B------:R-:W-:Y:S01]  /*2250*/  FADD.FTZ R223, R62, R223 ;  /* 0x000000df3edf7221 */ /* 0x000fe20000010000 */
[----:B------:R-:W-:Y:S01]  /*2260*/  FADD.FTZ R56, R63, R56 ;  /* 0x000000383f387221 */ /* 0x000fe20000010000 */
[----:B------:R-:W-:-:S02]  /*2270*/  @P0 SHF.L.U32 R62, R126, 0x10, RZ ;  /* 0x000000107e3e0819 */ /* 0x000fc400000006ff */
[----:B--2---:R-:W-:Y:S01]  /*2280*/  FADD.FTZ R223, R223, R64 ;  /* 0x00000040dfdf7221 */ /* 0x004fe20000010000 */
[----:B------:R-:W-:Y:S01]  /*2290*/  FADD.FTZ R56, R56, R65 ;  /* 0x0000004138387221 */ /* 0x000fe20000010000 */
[----:B------:R-:W-:Y:S02]  /*22a0*/  LOP3.LUT P6, RZ, R58, 0xff, RZ, 0xc0, !PT ;  /* 0x000000ff3aff7812 */ /* 0x000fe400078cc0ff */
[----:B------:R-:W-:Y:S01]  /*22b0*/  FADD.FTZ R223, R66, R223 ;  /* 0x000000df42df7221 */ /* 0x000fe20000010000 */
[----:B------:R-:W-:Y:S01]  /*22c0*/  FADD.FTZ R56, R67, R56 ;  /* 0x0000003843387221 */ /* 0x000fe20000010000 */
[----:B------:R-:W-:Y:S01]  /*22d0*/  @P0 PRMT R60, R125, 0x7632, R60 ;  /* 0x000076327d3c0816 */ /* 0x000fe2000000003c */
[----:B------:R-:W-:Y:S02]  /*22e0*/  @P0 IMAD.U32 R67, R38, 0x10000, RZ ;  /* 0x0001000026430824 */ /* 0x000fe400078e00ff */
[----:B---3--:R-:W-:Y:S01]  /*22f0*/  FADD.FTZ R223, R223, R68 ;  /* 0x00000044dfdf7221 */ /* 0x008fe20000010000 */
[----:B------:R-:W-:Y:S01]  /*2300*/  FADD.FTZ R56, R56, R69 ;  /* 0x0000004538387221 */ /* 0x000fe20000010000 */
[----:B------:R-:W-:-:S02]  /*2310*/  @P0 SHF.L.U32 R58, R125, 0x10, RZ ;  /* 0x000000107d3a0819 */ /* 0x000fc400000006ff */
[----:B------:R-:W-:Y:S01]  /*2320*/  FADD.FTZ R70, R70, R223 ;  /* 0x000000df46467221 */ /* 0x000fe20000010000 */
[----:B------:R-:W-:Y:S01]  /*2330*/  FADD.FTZ R56, R71, R56 ;  /* 0x0000003847387221 */ /* 0x000fe20000010000 */
[----:B------:R-:W-:Y:S01]  /*2340*/  @P0 SHF.L.U32 R63, R60, 0x10, RZ ;  /* 0x000000103c3f0819 */ /* 0x000fe200000006ff */
[----:B------:R-:W-:Y:S02]  /*2350*/  @P1 IMAD.MOV.U32 R60, RZ, RZ, R88 ;  /* 0x000000ffff3c1224 */ /* 0x000fe400078e0058 */
        /* <DEDUP_REMOVED lines=9> */
[----:B------:R-:W-:Y:S02]  /*23f0*/  @P0 IMAD.U32 R0, R124, 0x10000, RZ ;  /* 0x000100007c000824 */ /* 0x000fe400078e00ff */
[-CC-:B------:R-:W-:Y:S01]  /*2400*/  FFMA.FTZ R221, R221, R56.reuse, R57.reuse ;  /* 0x00000038dddd7223 */ /* 0x180fe20000010039 */
[----:B------:R-:W-:Y:S01]  /*2410*/  FMUL.FTZ R215, R178, R209 ;  /* 0x000000d1b2d77220 */ /* 0x000fe20000410000 */
[-CC-:B------:R-:W-:Y:S01]  /*2420*/  FFMA.FTZ R207, R207, R56.reuse, R57.reuse ;  /* 0x00000038cfcf7223 */ /* 0x180fe20000010039 */
[-C--:B------:R-:W-:Y:S01]  /*2430*/  FFMA.FTZ R218, R218, R56.reuse, R57 ;  /* 0x00000038dada7223 */ /* 0x080fe20000010039 */
[----:B------:R-:W-:Y:S01]  /*2440*/  FADD.FTZ R219, R219, -R222 ;  /* 0x800000dedbdb7221 */ /* 0x000fe20000010000 */
[--C-:B------:R-:W-:Y:S01]  /*2450*/  @P0 FADD.FTZ R215, R215, R0.reuse ;  /* 0x00000000d7d70221 */ /* 0x100fe20000010000 */
[----:B------:R-:W-:Y:S01]  /*2460*/  @P0 PRMT R0, R124, 0x7632, R0 ;  /* 0x000076327c000816 */ /* 0x000fe20000000000 */
[----:B------:R-:W-:Y:S01]  /*2470*/  FADD.FTZ R211, R211, -R210 ;  /* 0x800000d2d3d37221 */ /* 0x000fe20000010000 */
[----:B------:R-:W-:Y:S01]  /*2480*/  FADD.FTZ R221, R216, -R221 ;  /* 0x800000ddd8dd7221 */ /* 0x000fe20000010000 */
[----:B------:R-:W-:Y:S01]  /*2490*/  FFMA.FTZ R214, R214, R56, R57 ;  /* 0x00000038d6d67223 */ /* 0x000fe20000010039 */
[----:B------:R-:W-:Y:S01]  /*24a0*/  FMUL.FTZ R216, R178, R59 ;  /* 0x0000003bb2d87220 */ /* 0x000fe20000410000 */
[----:B------:R-:W-:-:S02]  /*24b0*/  @P0 IMAD.U32 R61, R0, 0x10000, RZ ;  /* 0x00010000003d0824 */ /* 0x000fc400078e00ff */
[----:B------:R-:W-:Y:S01]  /*24c0*/  FADD.FTZ R207, R212, -R207 ;  /* 0x800000cfd4cf7221 */ /* 0x000fe20000010000 */
[----:B------:R-:W-:Y:S01]  /*24d0*/  FADD.FTZ R213, R213, -R218 ;  /* 0x800000dad5d57221 */ /* 0x000fe20000010000 */
[C---:B------:R-:W-:Y:S01]  /*24e0*/  FMUL.FTZ R218, R178.reuse, R219 ;  /* 0x000000dbb2da7220 */ /* 0x040fe20000410000 */
[----:B------:R-:W-:Y:S01]  /*24f0*/  FMUL.FTZ R219, R178, R211 ;  /* 0x000000d3b2db7220 */ /* 0x000fe20000410000 */
[----:B------:R-:W-:Y:S01]  /*2500*/  FMUL.FTZ R59, R215, UR16 ;  /* 0x00000010d73b7c20 */ /* 0x000fe20008410000 */
[----:B------:R-:W-:Y:S01]  /*2510*/  FADD.FTZ R65, R217, -R214 ;  /* 0x800000d6d9417221 */ /* 0x000fe20000010000 */
[----:B------:R-:W-:Y:S01]  /*2520*/  @P0 FADD.FTZ R216, R216, R61 ;  /* 0x0000003dd8d80221 */ /* 0x000fe20000010000 */
[----:B------:R-:W-:Y:S01]  /*2530*/  FMUL.FTZ R217, R178, R207 ;  /* 0x000000cfb2d97220 */ /* 0x000fe20000410000 */
        /* <DEDUP_REMOVED lines=14> */
[----:B------:R-:W-:Y:S01]  /*2620*/  @P0 PRMT R0, R126, 0x7632, R0 ;  /* 0x000076327e000816 */ /* 0x000fe20000000000 */
[----:B------:R-:W-:Y:S01]  /*2630*/  FMUL.FTZ R70, R219, UR16 ;  /* 0x00000010db467c20 */ /* 0x000fe20008410000 */
[----:B------:R-:W-:Y:S01]  /*2640*/  @P1 FSEL R64, R64, RZ, P2 ;  /* 0x000000ff40401208 */ /* 0x000fe20001000000 */
        /* <DEDUP_REMOVED lines=12> */
[--C-:B------:R-:W-:Y:S01]  /*2710*/  @P0 FADD.FTZ R221, R221, R0.reuse ;  /* 0x00000000dddd0221 */ /* 0x100fe20000010000 */
[----:B------:R-:W-:Y:S01]  /*2720*/  FSEL R212, R69, RZ, P6 ;  /* 0x000000ff45d47208 */ /* 0x000fe20003000000 */
[----:B------:R-:W-:Y:S01]  /*2730*/  FMUL.FTZ R71, R220, UR16 ;  /* 0x00000010dc477c20 */ /* 0x000fe20008410000 */
[----:B------:R-:W-:Y:S01]  /*2740*/  LOP3.LUT P6, RZ, R161, 0xff, RZ, 0xc0, !PT ;  /* 0x000000ffa1ff7812 */ /* 0x000fe200078cc0ff */
[----:B------:R-:W-:Y:S01]  /*2750*/  FMUL.FTZ R223, R221, UR16 ;  /* 0x00000010dddf7c20 */ /* 0x000fe20008410000 */
[----:B------:R-:W-:Y:S01]  /*2760*/  @P0 PRMT R0, R127, 0x7632, R0 ;  /* 0x000076327f000816 */ /* 0x000fe20000000000 */
[-C--:B------:R-:W-:Y:S01]  /*2770*/  FFMA.FTZ R203, R203, R56.reuse, R57 ;  /* 0x00000038cbcb7223 */ /* 0x080fe20000010039 */
[----:B------:R-:W-:Y:S01]  /*2780*/  @P1 FSEL R69, R69, RZ, P2 ;  /* 0x000000ff45451208 */ /* 0x000fe20001000000 */
[----:B------:R-:W-:Y:S01]  /*2790*/  FMUL.FTZ R226, R178, R195 ;  /* 0x000000c3b2e27220 */ /* 0x000fe20000410000 */
[----:B------:R-:W-:Y:S01]  /*27a0*/  @P1 LOP3.LUT P2, RZ, R3, 0xff, RZ, 0xc0, !PT ;  /* 0x000000ff03ff1812 */ /* 0x000fe2000784c0ff */
[----:B------:R-:W-:Y:S01]  /*27b0*/  FADD.FTZ R201, R202, -R201 ;  /* 0x800000c9cac97221 */ /* 0x000fe20000010000 */
[----:B------:R-:W-:Y:S01]  /*27c0*/  FSEL R58, R70, RZ, P6 ;  /* 0x000000ff463a7208 */ /* 0x000fe20003000000 */
[-C--:B------:R-:W-:Y:S01]  /*27d0*/  FFMA.FTZ R196, R196, R56.reuse, R57 ;  /* 0x00000038c4c47223 */ /* 0x080fe20000010039 */
[----:B------:R-:W-:Y:S01]  /*27e0*/  LOP3.LUT P6, RZ, R161, 0xff00, RZ, 0xc0, !PT ;  /* 0x0000ff00a1ff7812 */ /* 0x000fe200078cc0ff */
[----:B------:R-:W-:Y:S01]  /*27f0*/  FADD.FTZ R203, R204, -R203 ;  /* 0x800000cbcccb7221 */ /* 0x000fe20000010000 */
[----:B------:R-:W-:Y:S01]  /*2800*/  @P0 SHF.L.U32 R61, R0, 0x10, RZ ;  /* 0x00000010003d0819 */ /* 0x000fe200000006ff */
[----:B------:R-:W-:Y:S01]  /*2810*/  FFMA.FTZ R198, R198, R56, R57 ;  /* 0x00000038c6c67223 */ /* 0x000fe20000010039 */
[----:B------:R-:W-:Y:S01]  /*2820*/  @P1 FSEL R70, R70, RZ, P2 ;  /* 0x000000ff46461208 */ /* 0x000fe20001000000 */
[----:B------:R-:W-:Y:S01]  /*2830*/  FMUL.FTZ R227, R178, R201 ;  /* 0x000000c9b2e37220 */ /* 0x000fe20000410000 */
[----:B------:R-:W-:Y:S01]  /*2840*/  @P1 LOP3.LUT P2, RZ, R3, 0xff00, RZ, 0xc0, !PT ;  /* 0x0000ff0003ff1812 */ /* 0x000fe2000784c0ff */
[----:B------:R-:W-:Y:S01]  /*2850*/  @P0 FADD.FTZ R222, R222, R61 ;  /* 0x0000003ddede0221 */ /* 0x000fe20000010000 */
[----:B------:R-:W-:Y:S01]  /*2860*/  FSEL R65, R71, RZ, P6 ;  /* 0x000000ff47417208 */ /* 0x000fe20003000000 */
[----:B------:R-:W-:Y:S01]  /*2870*/  FADD.FTZ R197, R197, -R196 ;  /* 0x800000c4c5c57221 */ /* 0x000fe20000010000 */
[----:B------:R-:W-:Y:S01]  /*2880*/  LOP3.LUT P6, RZ, R161, 0xff0000, RZ, 0xc0, !PT ;  /* 0x00ff0000a1ff7812 */ /* 0x000fe200078cc0ff */
[----:B------:R-:W-:Y:S01]  /*2890*/  FMUL.FTZ R225, R222, UR16 ;  /* 0x00000010dee17c20 */ /* 0x000fe20008410000 */
[----:B------:R-:W-:Y:S01]  /*28a0*/  @P1 FSEL R71, R71, RZ, P2 ;  /* 0x000000ff47471208 */ /* 0x000fe20001000000 */
[C---:B------:R-:W-:Y:S01]  /*28b0*/  FMUL.FTZ R229, R178.reuse, R203 ;  /* 0x000000cbb2e57220 */ /* 0x040fe20000410000 */
[----:B------:R-:W-:Y:S01]  /*28c0*/  @P1 LOP3.LUT P2, RZ, R3, 0xff0000, RZ, 0xc0, !PT ;  /* 0x00ff000003ff1812 */ /* 0x000fe2000784c0ff */
[----:B------:R-:W-:Y:S01]  /*28d0*/  FADD.FTZ R199, R199, -R198 ;  /* 0x800000c6c7c77221 */ /* 0x000fe20000010000 */
[----:B------:R-:W-:Y:S01]  /*28e0*/  FSEL R213, R223, RZ, P6 ;  /* 0x000000ffdfd57208 */ /* 0x000fe20003000000 */
[C---:B------:R-:W-:Y:S01]  /*28f0*/  FMUL.FTZ R228, R178.reuse, R197 ;  /* 0x000000c5b2e47220 */ /* 0x040fe20000410000 */
[----:B------:R-:W-:Y:S01]  /*2900*/  LOP3.LUT P6, RZ, R161, 0xff000000, RZ, 0xc0, !PT ;  /* 0xff000000a1ff7812 */ /* 0x000fe200078cc0ff */
[----:B------:R-:W-:Y:S01]  /*2910*/  FMUL.FTZ R230, R178, R199 ;  /* 0x000000c7b2e67220 */ /* 0x000fe20000410000 */
[----:B------:R-:W-:Y:S01]  /*2920*/  MOV R0, R162 ;  /* 0x000000a200007202 */ /* 0x000fe20000000f00 */
[-C--:B------:R-:W-:Y:S01]  /*2930*/  FFMA.FTZ R205, R205, R56.reuse, R57 ;  /* 0x00000038cdcd7223 */ /* 0x080fe20000010039 */
[----:B------:R-:W-:Y:S01]  /*2940*/  @P1 FSEL R223, R223, RZ, P2 ;  /* 0x000000ffdfdf1208 */ /* 0x000fe20001000000 */
[----:B------:R-:W-:Y:S01]  /*2950*/  @P0 FADD.FTZ R230, R230, R67 ;  /* 0x00000043e6e60221 */ /* 0x000fe20000010000 */
[----:B------:R-:W-:Y:S01]  /*2960*/  @P1 LOP3.LUT P2, RZ, R3, 0xff000000, RZ, 0xc0, !PT ;  /* 0xff00000003ff1812 */ /* 0x000fe2000784c0ff */
[----:B------:R-:W-:Y:S01]  /*2970*/  FADD.FTZ R205, R188, -R205 ;  /* 0x800000cdbccd7221 */ /* 0x000fe20000010000 */
[----:B------:R-:W-:Y:S01]  /*2980*/  FSEL R224, R225, RZ, P6 ;  /* 0x000000ffe1e07208 */ /* 0x000fe20003000000 */
[-CC-:B------:R-:W-:Y:S01]  /*2990*/  FFMA.FTZ R200, R200, R56.reuse, R57.reuse ;  /* 0x00000038c8c87223 */ /* 0x180fe20000010039 */
[----:B------:R-:W-:Y:S01]  /*29a0*/  LOP3.LUT P6, RZ, R0, 0xff, RZ, 0xc0, !PT ;  /* 0x000000ff00ff7812 */ /* 0x000fe200078cc0ff */
[----:B------:R-:W-:Y:S01]  /*29b0*/  FMUL.FTZ R231, R178, R205 ;  /* 0x000000cdb2e77220 */ /* 0x000fe20000410000 */
[C---:B------:R-:W-:Y:S01]  /*29c0*/  @P0 SHF.L.U32 R61, R36.reuse, 0x10, RZ ;  /* 0x00000010243d0819 */ /* 0x040fe200000006ff */
[----:B------:R-:W-:Y:S01]  /*29d0*/  FADD.FTZ R73, R73, -R200 ;  /* 0x800000c849497221 */ /* 0x000fe20000010000 */
[----:B------:R-:W-:Y:S01]  /*29e0*/  @P0 PRMT R0, R36, 0x7632, R0 ;  /* 0x0000763224000816 */ /* 0x000fe20000000000 */
[----:B------:R-:W-:Y:S01]  /*29f0*/  FFMA.FTZ R206, R206, R56, R57 ;  /* 0x00000038cece7223 */ /* 0x000fe20000010039 */
[----:B------:R-:W-:Y:S01]  /*2a00*/  @P1 FSEL R225, R225, RZ, P2 ;  /* 0x000000ffe1e11208 */ /* 0x000fe20001000000 */
[----:B------:R-:W-:Y:S01]  /*2a10*/  @P0 FADD.FTZ R226, R226, R61 ;  /* 0x0000003de2e20221 */ /* 0x000fe20000010000 */
[----:B------:R-:W-:Y:S01]  /*2a20*/  @P1 LOP3.LUT P2, RZ, R60, 0xff, RZ, 0xc0, !PT ;  /* 0x000000ff3cff1812 */ /* 0x000fe2000784c0ff */
[----:B------:R-:W-:Y:S01]  /*2a30*/  FMUL.FTZ R187, R230, UR16 ;  /* 0x00000010e6bb7c20 */ /* 0x000fe20008410000 */
[----:B------:R-:W-:Y:S01]  /*2a40*/  @P0 PRMT R60, R37, 0x7632, R60 ;  /* 0x00007632253c0816 */ /* 0x000fe2000000003c */
[----:B------:R-:W-:Y:S01]  /*2a50*/  FMUL.FTZ R196, R226, UR16 ;  /* 0x00000010e2c47c20 */ /* 0x000fe20008410000 */
[----:B------:R-:W-:Y:S01]  /*2a60*/  @P0 SHF.L.U32 R0, R0, 0x10, RZ ;  /* 0x0000001000000819 */ /* 0x000fe200000006ff */
[----:B------:R-:W-:Y:S01]  /*2a70*/  FMUL.FTZ R232, R178, R73 ;  /* 0x00000049b2e87220 */ /* 0x000fe20000410000 */
[----:B------:R-:W-:Y:S01]  /*2a80*/  @P0 SHF.L.U32 R60, R60, 0x10, RZ ;  /* 0x000000103c3c0819 */ /* 0x000fe200000006ff */
[----:B------:R-:W-:Y:S01]  /*2a90*/  FADD.FTZ R193, R193, -R206 ;  /* 0x800000cec1c17221 */ /* 0x000fe20000010000 */
[----:B------:R-:W-:Y:S01]  /*2aa0*/  @P0 SHF.L.U32 R61, R37, 0x10, RZ ;  /* 0x00000010253d0819 */ /* 0x000fe200000006ff */
[--C-:B------:R-:W-:Y:S01]  /*2ab0*/  @P0 FADD.FTZ R227, R227, R0.reuse ;  /* 0x00000000e3e30221 */ /* 0x100fe20000010000 */
[----:B------:R-:W-:Y:S01]  /*2ac0*/  @P0 PRMT R0, R38, 0x7632, R0 ;  /* 0x0000763226000816 */ /* 0x000fe20000000000 */
[----:B------:R-:W-:Y:S01]  /*2ad0*/  @P0 FADD.FTZ R229, R229, R60 ;  /* 0x0000003ce5e50221 */ /* 0x000fe20000010000 */
[----:B------:R-:W-:Y:S01]  /*2ae0*/  FSEL R60, R196, RZ, P6 ;  /* 0x000000ffc43c7208 */ /* 0x000fe20003000000 */
[----:B------:R-:W-:Y:S01]  /*2af0*/  FMUL.FTZ R197, R227, UR16 ;  /* 0x00000010e3c57c20 */ /* 0x000fe20008410000 */
[----:B------:R-:W-:Y:S01]  /*2b00*/  @P0 FADD.FTZ R228, R228, R61 ;  /* 0x0000003de4e40221 */ /* 0x000fe20000010000 */
[----:B------:R-:W-:Y:S01]  /*2b10*/  LOP3.LUT P6, RZ, R162, 0xff00, RZ, 0xc0, !PT ;  /* 0x0000ff00a2ff7812 */ /* 0x000fe200078cc0ff */
[----:B------:R-:W-:Y:S01]  /*2b20*/  FMUL.FTZ R199, R229, UR16 ;  /* 0x00000010e5c77c20 */ /* 0x000fe20008410000 */
[----:B------:R-:W-:-:S02]  /*2b30*/  @P0 IMAD.U32 R0, R0, 0x10000, RZ ;  /* 0x0001000000000824 */ /* 0x000fc400078e00ff */
[----:B------:R-:W-:Y:S01]  /*2b40*/  FMUL.FTZ R198, R228, UR16 ;  /* 0x00000010e4c67c20 */ /* 0x000fe20008410000 */
[----:B------:R-:W-:Y:S01]  /*2b50*/  FSEL R67, R197, RZ, P6 ;  /* 0x000000ffc5437208 */ /* 0x000fe20003000000 */
[----:B------:R-:W-:Y:S01]  /*2b60*/  FMUL.FTZ R233, R178, R193 ;  /* 0x000000c1b2e97220 */ /* 0x000fe20000410000 */
[----:B------:R-:W-:Y:S01]  /*2b70*/  LOP3.LUT P6, RZ, R162, 0xff0000, RZ, 0xc0, !PT ;  /* 0x00ff0000a2ff7812 */ /* 0x000fe200078cc0ff */
[--C-:B------:R-:W-:Y:S01]  /*2b80*/  @P0 FADD.FTZ R231, R231, R0.reuse ;  /* 0x00000000e7e70221 */ /* 0x100fe20000010000 */
[----:B------:R-:W-:Y:S01]  /*2b90*/  @P1 FSEL R196, R196, RZ, P2 ;  /* 0x000000ffc4c41208 */ /* 0x000fe20001000000 */
[-CC-:B------:R-:W-:Y:S01]  /*2ba0*/  FFMA.FTZ R185, R185, R56.reuse, R57.reuse ;  /* 0x00000038b9b97223 */ /* 0x180fe20000010039 */
[----:B------:R-:W-:Y:S01]  /*2bb0*/  FSEL R61, R198, RZ, P6 ;  /* 0x000000ffc63d7208 */ /* 0x000fe20003000000 */
[----:B------:R-:W-:Y:S01]  /*2bc0*/  FMUL.FTZ R188, R231, UR16 ;  /* 0x00000010e7bc7c20 */ /* 0x000fe20008410000 */
[----:B------:R-:W-:Y:S01]  /*2bd0*/  LOP3.LUT P6, RZ, R162, 0xff000000, RZ, 0xc0, !PT ;  /* 0xff000000a2ff7812 */ /* 0x000fe200078cc0ff */
[-CC-:B------:R-:W-:Y:S01]  /*2be0*/  FFMA.FTZ R182, R182, R56.reuse, R57.reuse ;  /* 0x00000038b6b67223 */ /* 0x180fe20000010039 */
[----:B------:R-:W-:Y:S01]  /*2bf0*/  @P0 SHF.L.U32 R161, R39, 0x10, RZ ;  /* 0x0000001027a10819 */ /* 0x000fe200000006ff */
[-CC-:B------:R-:W-:Y:S01]  /*2c00*/  FFMA.FTZ R191, R191, R56.reuse, R57.reuse ;  /* 0x00000038bfbf7223 */ /* 0x180fe20000010039 */
[----:B------:R-:W-:Y:S01]  /*2c10*/  FSEL R66, R199, RZ, P6 ;  /* 0x000000ffc7427208 */ /* 0x000fe20003000000 */
[-C--:B------:R-:W-:Y:S01]  /*2c20*/  FFMA.FTZ R192, R192, R56.reuse, R57 ;  /* 0x00000038c0c07223 */ /* 0x080fe20000010039 */
[----:B------:R-:W-:Y:S01]  /*2c30*/  LOP3.LUT P6, RZ, R163, 0xff, RZ, 0xc0, !PT ;  /* 0x000000ffa3ff7812 */ /* 0x000fe200078cc0ff */
[----:B------:R-:W-:Y:S01]  /*2c40*/  @P0 FADD.FTZ R232, R232, R161 ;  /* 0x000000a1e8e80221 */ /* 0x000fe20000010000 */
[----:B------:R-:W-:Y:S01]  /*2c50*/  @P1 LOP3.LUT P2, RZ, R88, 0xff00, RZ, 0xc0, !PT ;  /* 0x0000ff0058ff1812 */ /* 0x000fe2000784c0ff */
[-C--:B------:R-:W-:Y:S01]  /*2c60*/  FFMA.FTZ R161, R194, R56.reuse, R57 ;  /* 0x00000038c2a17223 */ /* 0x080fe20000010039 */
[----:B------:R-:W-:Y:S01]  /*2c70*/  @P0 PRMT R0, R39, 0x7632, R0 ;  /* 0x0000763227000816 */ /* 0x000fe20000000000 */
[----:B------:R-:W-:Y:S01]  /*2c80*/  FMUL.FTZ R193, R232, UR16 ;  /* 0x00000010e8c17c20 */ /* 0x000fe20008410000 */
[----:B------:R-:W-:Y:S01]  /*2c90*/  FSEL R73, R187, RZ, P6 ;  /* 0x000000ffbb497208 */ /* 0x000fe20003000000 */
[----:B------:R-:W-:Y:S01]  /*2ca0*/  FADD.FTZ R161, R78, -R161 ;  /* 0x800000a14ea17221 */ /* 0x000fe20000010000 */
[----:B------:R-:W-:Y:S01]  /*2cb0*/  @P1 FSEL R197, R197, RZ, P2 ;  /* 0x000000ffc5c51208 */ /* 0x000fe20001000000 */
[-C--:B------:R-:W-:Y:S01]  /*2cc0*/  FFMA.FTZ R80, R80, R56.reuse, R57 ;  /* 0x0000003850507223 */ /* 0x080fe20000010039 */
[----:B------:R-:W-:Y:S01]  /*2cd0*/  LOP3.LUT P6, RZ, R163, 0xff00, RZ, 0xc0, !PT ;  /* 0x0000ff00a3ff7812 */ /* 0x000fe200078cc0ff */
[----:B------:R-:W-:Y:S01]  /*2ce0*/  FMUL.FTZ R201, R178, R161 ;  /* 0x000000a1b2c97220 */ /* 0x000fe20000410000 */
[----:B------:R-:W-:Y:S01]  /*2cf0*/  @P0 SHF.L.U32 R0, R0, 0x10, RZ ;  /* 0x0000001000000819 */ /* 0x000fe200000006ff */
[----:B------:R-:W-:Y:S01]  /*2d00*/  FADD.FTZ R185, R186, -R185 ;  /* 0x800000b9bab97221 */ /* 0x000fe20000010000 */
[----:B------:R-:W-:Y:S01]  /*2d10*/  @P1 LOP3.LUT P2, RZ, R88, 0xff0000, RZ, 0xc0, !PT ;  /* 0x00ff000058ff1812 */ /* 0x000fe2000784c0ff */
[----:B------:R-:W-:Y:S01]  /*2d20*/  FADD.FTZ R205, R83, -R182 ;  /* 0x800000b653cd7221 */ /* 0x000fe20000010000 */
[----:B------:R-:W-:Y:S01]  /*2d30*/  FSEL R210, R188, RZ, P6 ;  /* 0x000000ffbcd27208 */ /* 0x000fe20003000000 */
[----:B------:R-:W-:Y:S01]  /*2d40*/  @P0 FADD.FTZ R233, R233, R0 ;  /* 0x00000000e9e90221 */ /* 0x000fe20000010000 */
[----:B------:R-:W-:Y:S01]  /*2d50*/  @P1 FSEL R198, R198, RZ, P2 ;  /* 0x000000ffc6c61208 */ /* 0x000fe20001000000 */
[----:B------:R-:W-:Y:S01]  /*2d60*/  IMAD.MOV.U32 R0, RZ, RZ, R164 ;  /* 0x000000ffff007224 */ /* 0x000fe200078e00a4 */
[----:B------:R-:W-:Y:S01]  /*2d70*/  LOP3.LUT P6, RZ, R163, 0xff0000, RZ, 0xc0, !PT ;  /* 0x00ff0000a3ff7812 */ /* 0x000fe200078cc0ff */
[----:B------:R-:W-:Y:S01]  /*2d80*/  FMUL.FTZ R162, R233, UR16 ;  /* 0x00000010e9a27c20 */ /* 0x000fe20008410000 */
[----:B------:R-:W-:Y:S01]  /*2d90*/  @P1 LOP3.LUT P2, RZ, R88, 0xff000000, RZ, 0xc0, !PT ;  /* 0xff00000058ff1812 */ /* 0x000fe2000784c0ff */
[----:B------:R-:W-:Y:S01]  /*2da0*/  FADD.FTZ R191, R76, -R191 ;  /* 0x800000bf4cbf7221 */ /* 0x000fe20000010000 */
[----:B------:R-:W-:Y:S01]  /*2db0*/  FSEL R211, R193, RZ, P6 ;  /* 0x000000ffc1d37208 */ /* 0x000fe20003000000 */
[-C--:B------:R-:W-:Y:S01]  /*2dc0*/  FFMA.FTZ R83, R184, R56.reuse, R57 ;  /* 0x00000038b8537223 */ /* 0x080fe20000010039 */
[----:B------:R-:W-:Y:S01]  /*2dd0*/  @P1 FSEL R199, R199, RZ, P2 ;  /* 0x000000ffc7c71208 */ /* 0x000fe20001000000 */
[----:B------:R-:W-:Y:S01]  /*2de0*/  FADD.FTZ R161, R77, -R192 ;  /* 0x800000c04da17221 */ /* 0x000fe20000010000 */
[----:B------:R-:W-:Y:S01]  /*2df0*/  LOP3.LUT P6, RZ, R163, 0xff000000, RZ, 0xc0, !PT ;  /* 0xff000000a3ff7812 */ /* 0x000fe200078cc0ff */
[----:B------:R-:W-:Y:S01]  /*2e00*/  FADD.FTZ R79, R79, -R80 ;  /* 0x800000504f4f7221 */ /* 0x000fe20000010000 */
[----:B------:R-:W-:Y:S01]  /*2e10*/  @P1 LOP3.LUT P2, RZ, R89, 0xff, RZ, 0xc0, !PT ;  /* 0x000000ff59ff1812 */ /* 0x000fe2000784c0ff */
[----:B------:R-:W-:Y:S01]  /*2e20*/  FMUL.FTZ R202, R178, R185 ;  /* 0x000000b9b2ca7220 */ /* 0x000fe20000410000 */
[----:B------:R-:W-:Y:S01]  /*2e30*/  FSEL R214, R162, RZ, P6 ;  /* 0x000000ffa2d67208 */ /* 0x000fe20003000000 */
[----:B------:R-:W-:Y:S01]  /*2e40*/  FADD.FTZ R207, R74, -R83 ;  /* 0x800000534acf7221 */ /* 0x000fe20000010000 */
[----:B------:R-:W-:Y:S01]  /*2e50*/  @P1 FSEL R187, R187, RZ, P2 ;  /* 0x000000ffbbbb1208 */ /* 0x000fe20001000000 */
[----:B------:R-:W-:Y:S01]  /*2e60*/  FFMA.FTZ R189, R189, R56, R57 ;  /* 0x00000038bdbd7223 */ /* 0x000fe20000010039 */
[----:B------:R-:W-:Y:S01]  /*2e70*/  LOP3.LUT P6, RZ, R0, 0xff, RZ, 0xc0, !PT ;  /* 0x000000ff00ff7812 */ /* 0x000fe200078cc0ff */
[----:B------:R-:W-:Y:S01]  /*2e80*/  @P0 IMAD.U32 R74, R41, 0x10000, RZ ;  /* 0x00010000294a0824 */ /* 0x000fe200078e00ff */
[C---:B------:R-:W-:Y:S01]  /*2e90*/  @P1 LOP3.LUT P2, RZ, R89.reuse, 0xff00, RZ, 0xc0, !PT ;  /* 0x0000ff0059ff1812 */ /* 0x040fe2000784c0ff */
[----:B------:R-:W-:Y:S01]  /*2ea0*/  FMUL.FTZ R203, R178, R79 ;  /* 0x0000004fb2cb7220 */ /* 0x000fe20000410000 */
[----:B------:R-:W-:Y:S01]  /*2eb0*/  @P0 SHF.L.U32 R0, R40, 0x10, RZ ;  /* 0x0000001028000819 */ /* 0x000fe200000006ff */
[----:B------:R-:W-:Y:S01]  /*2ec0*/  FMUL.FTZ R205, R178, R205 ;  /* 0x000000cdb2cd7220 */ /* 0x000fe20000410000 */
[----:B------:R-:W-:Y:S01]  /*2ed0*/  @P1 FSEL R188, R188, RZ, P2 ;  /* 0x000000ffbcbc1208 */ /* 0x000fe20001000000 */
[----:B------:R-:W-:Y:S01]  /*2ee0*/  FADD.FTZ R189, R190, -R189 ;  /* 0x800000bdbebd7221 */ /* 0x000fe20000010000 */
[----:B------:R-:W-:Y:S01]  /*2ef0*/  @P1 LOP3.LUT P2, RZ, R89, 0xff0000, RZ, 0xc0, !PT ;  /* 0x00ff000059ff1812 */ /* 0x000fe2000784c0ff */
[--C-:B------:R-:W-:Y:S01]  /*2f00*/  @P0 FADD.FTZ R201, R201, R0.reuse ;  /* 0x00000000c9c90221 */ /* 0x100fe20000010000 */
[----:B------:R-:W-:Y:S01]  /*2f10*/  @P0 PRMT R0, R40, 0x7632, R0 ;  /* 0x0000763228000816 */ /* 0x000fe20000000000 */
[----:B------:R-:W-:Y:S01]  /*2f20*/  @P0 FADD.FTZ R203, R203, R74 ;  /* 0x0000004acbcb0221 */ /* 0x000fe20000010000 */
[----:B------:R-:W-:Y:S01]  /*2f30*/  @P0 PRMT R76, R41, 0x7632, R76 ;  /* 0x00007632294c0816 */ /* 0x000fe2000000004c */
[C---:B------:R-:W-:Y:S01]  /*2f40*/  FMUL.FTZ R204, R178.reuse, R189 ;  /* 0x000000bdb2cc7220 */ /* 0x040fe20000410000 */
[----:B------:R-:W-:Y:S01]  /*2f50*/  @P1 FSEL R193, R193, RZ, P2 ;  /* 0x000000ffc1c11208 */ /* 0x000fe20001000000 */
[----:B------:R-:W-:Y:S01]  /*2f60*/  FMUL.FTZ R206, R178, R191 ;  /* 0x000000bfb2ce7220 */ /* 0x000fe20000410000 */
[----:B------:R-:W-:Y:S01]  /*2f70*/  @P1 LOP3.LUT P2, RZ, R89, 0xff000000, RZ, 0xc0, !PT ;  /* 0xff00000059ff1812 */ /* 0x000fe2000784c0ff */
[----:B------:R-:W-:Y:S01]  /*2f80*/  @P0 IMAD.U32 R83, R76, 0x10000, RZ ;  /* 0x000100004c530824 */ /* 0x000fe200078e00ff */
[----:B------:R-:W-:Y:S01]  /*2f90*/  @P0 SHF.L.U32 R77, R0, 0x10, RZ ;  /* 0x00000010004d0819 */ /* 0x000fe200000006ff */
[----:B------:R-:W-:Y:S01]  /*2fa0*/  FMUL.FTZ R76, R201, UR16 ;  /* 0x00000010c94c7c20 */ /* 0x000fe20008410000 */
[----:B------:R-:W-:Y:S01]  /*2fb0*/  @P1 MOV R160, R90 ;  /* 0x0000005a00a01202 */ /* 0x000fe20000000f00 */
[----:B------:R-:W-:Y:S01]  /*2fc0*/  @P0 FADD.FTZ R204, R204, R83 ;  /* 0x00000053cccc0221 */ /* 0x000fe20000010000 */
[----:B------:R-:W-:Y:S01]  /*2fd0*/  @P0 SHF.L.U32 R78, R42, 0x10, RZ ;  /* 0x000000102a4e0819 */ /* 0x000fe200000006ff */
[----:B------:R-:W-:Y:S01]  /*2fe0*/  @P0 FADD.FTZ R202, R202, R77 ;  /* 0x0000004dcaca0221 */ /* 0x000fe20000010000 */
[----:B------:R-:W-:Y:S01]  /*2ff0*/  @P1 FSEL R194, R162, RZ, P2 ;  /* 0x000000ffa2c21208 */ /* 0x000fe20001000000 */
[----:B------:R-:W-:Y:S01]  /*3000*/  FMUL.FTZ R207, R178, R207 ;  /* 0x000000cfb2cf7220 */ /* 0x000fe20000410000 */
[----:B------:R-:W-:Y:S01]  /*3010*/  @P1 LOP3.LUT P2, RZ, R160, 0xff, RZ, 0xc0, !PT ;  /* 0x000000ffa0ff1812 */ /* 0x000fe2000784c0ff */
[----:B------:R-:W-:Y:S01]  /*3020*/  @P0 FADD.FTZ R205, R205, R78 ;  /* 0x0000004ecdcd0221 */ /* 0x000fe20000010000 */
[----:B------:R-:W-:Y:S01]  /*3030*/  FSEL R182, R76, RZ, P6 ;  /* 0x000000ff4cb67208 */ /* 0x000fe20003000000 */
[----:B------:R-:W-:Y:S01]  /*3040*/  FMUL.FTZ R78, R202, UR16 ;  /* 0x00000010ca4e7c20 */ /* 0x000fe20008410000 */
[----:B------:R-:W-:Y:S01]  /*3050*/  @P0 PRMT R0, R42, 0x7632, R0 ;  /* 0x000076322a000816 */ /* 0x000fe20000000000 */
[----:B------:R-:W-:Y:S01]  /*3060*/  FMUL.FTZ R79, R205, UR16 ;  /* 0x00000010cd4f7c20 */ /* 0x000fe20008410000 */
[----:B------:R-:W-:Y:S01]  /*3070*/  @P1 FSEL R74, R76, RZ, P2 ;  /* 0x000000ff4c4a1208 */ /* 0x000fe20001000000 */
[----:B------:R-:W-:Y:S01]  /*3080*/  FMUL.FTZ R208, R178, R161 ;  /* 0x000000a1b2d07220 */ /* 0x000fe20000410000 */
[----:B------:R-:W-:Y:S01]  /*3090*/  LOP3.LUT P6, RZ, R164, 0xff00, RZ, 0xc0, !PT ;  /* 0x0000ff00a4ff7812 */ /* 0x000fe200078cc0ff */
[-CC-:B------:R-:W-:Y:S01]  /*30a0*/  FFMA.FTZ R161, R84, R56.reuse, R57.reuse ;  /* 0x0000003854a17223 */ /* 0x180fe20000010039 */
[----:B------:R-:W-:Y:S01]  /*30b0*/  @P1 LOP3.LUT P2, RZ, R90, 0xff00, RZ, 0xc0, !PT ;  /* 0x0000ff005aff1812 */ /* 0x000fe2000784c0ff */
[-CC-:B------:R-:W-:Y:S01]  /*30c0*/  FFMA.FTZ R86, R86, R56.reuse, R57.reuse ;  /* 0x0000003856567223 */ /* 0x180fe20000010039 */
[----:B------:R-:W-:Y:S01]  /*30d0*/  @P0 SHF.L.U32 R77, R0, 0x10, RZ ;  /* 0x00000010004d0819 */ /* 0x000fe200000006ff */
[----:B------:R-:W-:Y:S01]  /*30e0*/  FMUL.FTZ R0, R203, UR16 ;  /* 0x00000010cb007c20 */ /* 0x000fe20008410000 */
[C---:B------:R-:W-:Y:S01]  /*30f0*/  FSEL R185, R78.reuse, RZ, P6 ;  /* 0x000000ff4eb97208 */ /* 0x040fe20003000000 */
[-C--:B------:R-:W-:Y:S01]  /*3100*/  FFMA.FTZ R85, R85, R56.reuse, R57 ;  /* 0x0000003855557223 */ /* 0x080fe20000010039 */
[----:B------:R-:W-:Y:S01]  /*3110*/  @P1 FSEL R76, R78, RZ, P2 ;  /* 0x000000ff4e4c1208 */ /* 0x000fe20001000000 */
[----:B------:R-:W-:Y:S01]  /*3120*/  @P0 FADD.FTZ R206, R206, R77 ;  /* 0x0000004dcece0221 */ /* 0x000fe20000010000 */
[----:B------:R-:W-:Y:S01]  /*3130*/  LOP3.LUT P6, RZ, R164, 0xff0000, RZ, 0xc0, !PT ;  /* 0x00ff0000a4ff7812 */ /* 0x000fe200078cc0ff */
[----:B------:R-:W-:Y:S01]  /*3140*/  FMUL.FTZ R78, R204, UR16 ;  /* 0x00000010cc4e7c20 */ /* 0x000fe20008410000 */
[----:B------:R-:W-:Y:S01]  /*3150*/  @P1 LOP3.LUT P2, RZ, R90, 0xff0000, RZ, 0xc0, !PT ;  /* 0x00ff00005aff1812 */ /* 0x000fe2000784c0ff */
[----:B------:R-:W-:Y:S01]  /*3160*/  FMUL.FTZ R80, R206, UR16 ;  /* 0x00000010ce507c20 */ /* 0x000fe20008410000 */
[----:B------:R-:W-:Y:S01]  /*3170*/  FSEL R189, R0, RZ, P6 ;  /* 0x000000ff00bd7208 */ /* 0x000fe20003000000 */
[----:B------:R-:W-:Y:S01]  /*3180*/  FADD.FTZ R161, R82, -R161 ;  /* 0x800000a152a17221 */ /* 0x000fe20000010000 */
[----:B------:R-:W-:Y:S01]  /*3190*/  @P1 FSEL R77, R0, RZ, P2 ;  /* 0x000000ff004d1208 */ /* 0x000fe20001000000 */
[----:B------:R-:W-:Y:S01]  /*31a0*/  FADD.FTZ R237, R237, -R86 ;  /* 0x80000056eded7221 */ /* 0x000fe20000010000 */
[----:B------:R-:W-:Y:S01]  /*31b0*/  LOP3.LUT P6, RZ, R164, 0xff000000, RZ, 0xc0, !PT ;  /* 0xff000000a4ff7812 */ /* 0x000fe200078cc0ff */
[----:B------:R-:W-:Y:S01]  /*31c0*/  FADD.FTZ R163, R170, -R85 ;  /* 0x80000055aaa37221 */ /* 0x000fe20000010000 */
[----:B------:R-:W-:Y:S01]  /*31d0*/  @P0 SHF.L.U32 R0, R43, 0x10, RZ ;  /* 0x000000102b000819 */ /* 0x000fe200000006ff */
[-CC-:B------:R-:W-:Y:S01]  /*31e0*/  FFMA.FTZ R86, R87, R56.reuse, R57.reuse ;  /* 0x0000003857567223 */ /* 0x180fe20000010039 */
[----:B------:R-:W-:Y:S01]  /*31f0*/  @P1 LOP3.LUT P2, RZ, R90, 0xff000000, RZ, 0xc0, !PT ;  /* 0xff0000005aff1812 */ /* 0x000fe2000784c0ff */
[----:B------:R-:W-:Y:S01]  /*3200*/  FMUL.FTZ R85, R178, R161 ;  /* 0x000000a1b2557220 */ /* 0x000fe20000410000 */
[----:B------:R-:W-:Y:S01]  /*3210*/  FSEL R190, R78, RZ, P6 ;  /* 0x000000ff4ebe7208 */ /* 0x000fe20003000000 */
[----:B------:R-:W-:Y:S01]  /*3220*/  @P0 FADD.FTZ R207, R207, R0 ;  /* 0x00000000cfcf0221 */ /* 0x000fe20000010000 */
[----:B------:R-:W-:Y:S01]  /*3230*/  LOP3.LUT P6, RZ, R165, 0xff, RZ, 0xc0, !PT ;  /* 0x000000ffa5ff7812 */ /* 0x000fe200078cc0ff */
[-CC-:B------:R-:W-:Y:S01]  /*3240*/  FFMA.FTZ R180, R180, R56.reuse, R57.reuse ;  /* 0x00000038b4b47223 */ /* 0x180fe20000010039 */
[----:B------:R-:W-:Y:S01]  /*3250*/  @P1 FSEL R78, R78, RZ, P2 ;  /* 0x000000ff4e4e1208 */ /* 0x000fe20001000000 */
[----:B------:R-:W-:Y:S01]  /*3260*/  FMUL.FTZ R87, R178, R237 ;  /* 0x000000edb2577220 */ /* 0x000fe20000410000 */
[----:B------:R-:W-:Y:S01]  /*3270*/  @P1 LOP3.LUT P2, RZ, R91, 0xff, RZ, 0xc0, !PT ;  /* 0x000000ff5bff1812 */ /* 0x000fe2000784c0ff */
[----:B------:R-:W-:Y:S01]  /*3280*/  FADD.FTZ R239, R239, -R180 ;  /* 0x800000b4efef7221 */ /* 0x000fe20000010000 */
[----:B------:R-:W-:Y:S01]  /*3290*/  @P0 PRMT R0, R43, 0x7632, R0 ;  /* 0x000076322b000816 */ /* 0x000fe20000000000 */
[----:B------:R-:W-:Y:S01]  /*32a0*/  FFMA.FTZ R170, R168, R56, R57 ;  /* 0x00000038a8aa7223 */ /* 0x000fe20000010039 */
[----:B------:R-:W-:Y:S01]  /*32b0*/  FSEL R191, R79, RZ, P6 ;  /* 0x000000ff4fbf7208 */ /* 0x000fe20003000000 */
[----:B------:R-:W-:Y:S01]  /*32c0*/  FMUL.FTZ R161, R178, R239 ;  /* 0x000000efb2a17220 */ /* 0x000fe20000410000 */
[----:B------:R-:W-:Y:S01]  /*32d0*/  LOP3.LUT P6, RZ, R165, 0xff00, RZ, 0xc0, !PT ;  /* 0x0000ff00a5ff7812 */ /* 0x000fe200078cc0ff */
[----:B------:R-:W-:Y:S01]  /*32e0*/  @P0 IMAD.U32 R83, R0, 0x10000, RZ ;  /* 0x0001000000530824 */ /* 0x000fe200078e00ff */
[----:B------:R-:W-:Y:S01]  /*32f0*/  @P1 FSEL R79, R79, RZ, P2 ;  /* 0x000000ff4f4f1208 */ /* 0x000fe20001000000 */
[----:B------:R-:W-:Y:S01]  /*3300*/  FMUL.FTZ R0, R207, UR16 ;  /* 0x00000010cf007c20 */ /* 0x000fe20008410000 */
        /* <DEDUP_REMOVED lines=8> */
[----:B------:R-:W-:Y:S01]  /*3390*/  LOP3.LUT P6, RZ, R165, 0xff000000, RZ, 0xc0, !PT ;  /* 0xff000000a5ff7812 */ /* 0x000fe200078cc0ff */
[----:B------:R-:W-:Y:S01]  /*33a0*/  FADD.FTZ R165, R75, -R86 ;  /* 0x800000564ba57221 */ /* 0x000fe20000010000 */
[----:B------:R-:W-:-:S02]  /*33b0*/  @P1 FSEL R83, R0, RZ, P2 ;  /* 0x000000ff00531208 */ /* 0x000fc40001000000 */
[----:B------:R-:W-:Y:S02]  /*33c0*/  MOV R0, R156 ;  /* 0x0000009c00007202 */ /* 0x000fe40000000f00 */
[----:B------:R-:W-:Y:S02]  /*33d0*/  FSEL R200, R162, RZ, P6 ;  /* 0x000000ffa2c87208 */ /* 0x000fe40003000000 */
[----:B------:R-:W-:Y:S01]  /*33e0*/  LOP3.LUT P6, RZ, R0, 0xff, RZ, 0xc0, !PT ;  /* 0x000000ff00ff7812 */ /* 0x000fe200078cc0ff */
[--C-:B------:R-:W-:Y:S01]  /*33f0*/  FFMA.FTZ R0, R235, R56, R57.reuse ;  /* 0x00000038eb007223 */ /* 0x100fe20000010039 */
[C---:B------:R-:W-:Y:S01]  /*3400*/  @P0 PRMT R82, R44.reuse, 0x7632, R82 ;  /* 0x000076322c520816 */ /* 0x040fe20000000052 */
[----:B------:R-:W-:Y:S01]  /*3410*/  FADD.FTZ R235, R169, -R170 ;  /* 0x800000aaa9eb7221 */ /* 0x000fe20000010000 */
[----:B------:R-:W-:Y:S01]  /*3420*/  @P1 LOP3.LUT P2, RZ, R91, 0xff000000, RZ, 0xc0, !PT ;  /* 0xff0000005bff1812 */ /* 0x000fe2000784c0ff */
[----:B------:R-:W-:Y:S01]  /*3430*/  FADD.FTZ R81, R81, -R0 ;  /* 0x8000000051517221 */ /* 0x000fe20000010000 */
[----:B------:R-:W-:Y:S01]  /*3440*/  @P0 IMAD.U32 R0, R44, 0x10000, RZ ;  /* 0x000100002c000824 */ /* 0x000fe200078e00ff */
[----:B------:R-:W-:Y:S01]  /*3450*/  @P1 MOV R160, R92 ;  /* 0x0000005c00a01202 */ /* 0x000fe20000000f00 */
[----:B------:R-:W-:Y:S01]  /*3460*/  FFMA.FTZ R57, R171, R56, R57 ;  /* 0x00000038ab397223 */ /* 0x000fe20000010039 */
[----:B------:R-:W-:Y:S01]  /*3470*/  @P0 SHF.L.U32 R75, R82, 0x10, RZ ;  /* 0x00000010524b0819 */ /* 0x000fe200000006ff */
[----:B------:R-:W-:Y:S01]  /*3480*/  @P0 FADD.FTZ R85, R85, R0 ;  /* 0x0000000055550221 */ /* 0x000fe20000010000 */
[----:B------:R-:W-:Y:S01]  /*3490*/  @P0 SHF.L.U32 R0, R45, 0x10, RZ ;  /* 0x000000102d000819 */ /* 0x000fe200000006ff */
[----:B------:R-:W-:Y:S01]  /*34a0*/  FMUL.FTZ R86, R178, R81 ;  /* 0x00000051b2567220 */ /* 0x000fe20000410000 */
[----:B------:R-:W-:Y:S01]  /*34b0*/  @P1 FSEL R84, R162, RZ, P2 ;  /* 0x000000ffa2541208 */ /* 0x000fe20001000000 */
[----:B------:R-:W-:Y:S01]  /*34c0*/  FMUL.FTZ R162, R178, R165 ;  /* 0x000000a5b2a27220 */ /* 0x000fe20000410000 */
[----:B------:R-:W-:Y:S01]  /*34d0*/  @P1 LOP3.LUT P2, RZ, R160, 0xff, RZ, 0xc0, !PT ;  /* 0x000000ffa0ff1812 */ /* 0x000fe2000784c0ff */
[--C-:B------:R-:W-:Y:S01]  /*34e0*/  @P0 FADD.FTZ R86, R86, R75.reuse ;  /* 0x0000004b56560221 */ /* 0x100fe20000010000 */
[----:B------:R-:W-:Y:S01]  /*34f0*/  @P0 FADD.FTZ R87, R87, R0 ;  /* 0x0000000057570221 */ /* 0x000fe20000010000 */
[----:B------:R-:W-:Y:S01]  /*3500*/  FMUL.FTZ R160, R178, R163 ;  /* 0x000000a3b2a07220 */ /* 0x000fe20000410000 */
[----:B------:R-:W-:Y:S01]  /*3510*/  @P0 PRMT R75, R45, 0x7632, R75 ;  /* 0x000076322d4b0816 */ /* 0x000fe2000000004b */
[----:B------:R-:W-:-:S02]  /*3520*/  @P0 IMAD.U32 R0, R46, 0x10000, RZ ;  /* 0x000100002e000824 */ /* 0x000fc400078e00ff */
[----:B------:R-:W-:Y:S01]  /*3530*/  FMUL.FTZ R163, R85, UR16 ;  /* 0x0000001055a37c20 */ /* 0x000fe20008410000 */
[----:B------:R-:W-:Y:S01]  /*3540*/  @P0 PRMT R81, R46, 0x7632, R81 ;  /* 0x000076322e510816 */ /* 0x000fe20000000051 */
[----:B------:R-:W-:Y:S01]  /*3550*/  FMUL.FTZ R164, R86, UR16 ;  /* 0x0000001056a47c20 */ /* 0x000fe20008410000 */
[----:B------:R-:W-:Y:S01]  /*3560*/  @P0 SHF.L.U32 R75, R75, 0x10, RZ ;  /* 0x000000104b4b0819 */ /* 0x000fe200000006ff */
[----:B------:R-:W-:Y:S01]  /*3570*/  @P0 FADD.FTZ R161, R161, R0 ;  /* 0x00000000a1a10221 */ /* 0x000fe20000010000 */
[----:B------:R-:W-:Y:S01]  /*3580*/  FSEL R0, R163, RZ, P6 ;  /* 0x000000ffa3007208 */ /* 0x000fe20003000000 */
[----:B------:R-:W-:Y:S01]  /*3590*/  FMUL.FTZ R82, R87, UR16 ;  /* 0x0000001057527c20 */ /* 0x000fe20008410000 */
[----:B------:R-:W-:Y:S01]  /*35a0*/  LOP3.LUT P6, RZ, R156, 0xff00, RZ, 0xc0, !PT ;  /* 0x0000ff009cff7812 */ /* 0x000fe200078cc0ff */
[----:B------:R-:W-:Y:S01]  /*35b0*/  @P0 FADD.FTZ R160, R160, R75 ;  /* 0x0000004ba0a00221 */ /* 0x000fe20000010000 */
[----:B------:R-:W-:Y:S01]  /*35c0*/  @P0 SHF.L.U32 R81, R81, 0x10, RZ ;  /* 0x0000001051510819 */ /* 0x000fe200000006ff */
[----:B------:R-:W-:Y:S01]  /*35d0*/  FMUL.FTZ R180, R161, UR16 ;  /* 0x00000010a1b47c20 */ /* 0x000fe20008410000 */
[----:B------:R-:W-:Y:S01]  /*35e0*/  @P1 FSEL R163, R163, RZ, P2 ;  /* 0x000000ffa3a31208 */ /* 0x000fe20001000000 */
[----:B------:R-:W-:Y:S01]  /*35f0*/  FMUL.FTZ R165, R160, UR16 ;  /* 0x00000010a0a57c20 */ /* 0x000fe20008410000 */
[----:B------:R-:W-:Y:S01]  /*3600*/  @P1 LOP3.LUT P2, RZ, R92, 0xff00, RZ, 0xc0, !PT ;  /* 0x0000ff005cff1812 */ /* 0x000fe2000784c0ff */
[----:B------:R-:W-:Y:S01]  /*3610*/  @P0 FADD.FTZ R162, R162, R81 ;  /* 0x00000051a2a20221 */ /* 0x000fe20000010000 */
[----:B------:R-:W-:Y:S01]  /*3620*/  FSEL R75, R164, RZ, P6 ;  /* 0x000000ffa44b7208 */ /* 0x000fe20003000000 */
[----:B------:R-:W-:Y:S01]  /*3630*/  @P0 IMAD.U32 R56, R47, 0x10000, RZ ;  /* 0x000100002f380824 */ /* 0x000fe200078e00ff */
[----:B------:R-:W-:Y:S01]  /*3640*/  LOP3.LUT P6, RZ, R156, 0xff0000, RZ, 0xc0, !PT ;  /* 0x00ff00009cff7812 */ /* 0x000fe200078cc0ff */
[----:B------:R-:W-:Y:S01]  /*3650*/  FMUL.FTZ R184, R162, UR16 ;  /* 0x00000010a2b87c20 */ /* 0x000fe20008410000 */
[----:B------:R-:W-:Y:S01]  /*3660*/  @P1 FSEL R164, R164, RZ, P2 ;  /* 0x000000ffa4a41208 */ /* 0x000fe20001000000 */
[----:B------:R-:W-:Y:S01]  /*3670*/  FMUL.FTZ R171, R178, R235 ;  /* 0x000000ebb2ab7220 */ /* 0x000fe20000410000 */
[----:B------:R-:W-:Y:S01]  /*3680*/  @P1 LOP3.LUT P2, RZ, R92, 0xff0000, RZ, 0xc0, !PT ;  /* 0x00ff00005cff1812 */ /* 0x000fe2000784c0ff */
[----:B------:R-:W-:Y:S01]  /*3690*/  FADD.FTZ R235, R72, -R57 ;  /* 0x8000003948eb7221 */ /* 0x000fe20000010000 */
[----:B------:R-:W-:Y:S01]  /*36a0*/  FSEL R81, R82, RZ, P6 ;  /* 0x000000ff52517208 */ /* 0x000fe20003000000 */
[----:B------:R-:W-:Y:S01]  /*36b0*/  @P0 FADD.FTZ R171, R171, R56 ;  /* 0x00000038abab0221 */ /* 0x000fe20000010000 */
[----:B------:R-:W-:Y:S01]  /*36c0*/  LOP3.LUT P6, RZ, R156, 0xff000000, RZ, 0xc0, !PT ;  /* 0xff0000009cff7812 */ /* 0x000fe200078cc0ff */
[----:B------:R-:W-:Y:S01]  /*36d0*/  FMUL.FTZ R178, R178, R235 ;  /* 0x000000ebb2b27220 */ /* 0x000fe20000410000 */
[----:B------:R-:W-:Y:S01]  /*36e0*/  @P1 FSEL R156, R82, RZ, P2 ;  /* 0x000000ff529c1208 */ /* 0x000fe20001000000 */
[----:B------:R-:W-:Y:S01]  /*36f0*/  FMUL.FTZ R186, R171, UR16 ;  /* 0x00000010abba7c20 */ /* 0x000fe20008410000 */
[----:B------:R-:W-:-:S02]  /*3700*/  @P1 LOP3.LUT P2, RZ, R92, 0xff000000, RZ, 0xc0, !PT ;  /* 0xff0000005cff1812 */ /* 0x000fc4000784c0ff */
[----:B------:R-:W-:Y:S02]  /*3710*/  FSEL R82, R165, RZ, P6 ;  /* 0x000000ffa5527208 */ /* 0x000fe40003000000 */
[----:B------:R-:W-:Y:S02]  /*3720*/  LOP3.LUT P6, RZ, R157, 0xff, RZ, 0xc0, !PT ;  /* 0x000000ff9dff7812 */ /* 0x000fe400078cc0ff */
[----:B------:R-:W-:Y:S02]  /*3730*/  @P1 FSEL R168, R165, RZ, P2 ;  /* 0x000000ffa5a81208 */ /* 0x000fe40001000000 */
[----:B------:R-:W-:Y:S02]  /*3740*/  FSEL R165, R180, RZ, P6 ;  /* 0x000000ffb4a57208 */ /* 0x000fe40003000000 */
[----:B------:R-:W-:Y:S02]  /*3750*/  @P1 LOP3.LUT P6, RZ, R93, 0xff, RZ, 0xc0, !PT ;  /* 0x000000ff5dff1812 */ /* 0x000fe400078cc0ff */
[----:B------:R-:W-:-:S02]  /*3760*/  ISETP.NE.U32.AND P2, PT, RZ, UR14, PT ;  /* 0x0000000eff007c0c */ /* 0x000fc4000bf45070 */
[----:B------:R-:W-:Y:S02]  /*3770*/  @P1 FSEL R169, R180, RZ, P6 ;  /* 0x000000ffb4a91208 */ /* 0x000fe40003000000 */
[----:B------:R-:W-:Y:S02]  /*3780*/  ISETP.NE.AND.EX P2, PT, RZ, UR15, PT, P2 ;  /* 0x0000000fff007c0c */ /* 0x000fe4000bf45320 */
[----:B------:R-:W-:Y:S02]  /*3790*/  LOP3.LUT P6, RZ, R157, 0xff00, RZ, 0xc0, !PT ;  /* 0x0000ff009dff7812 */ /* 0x000fe400078cc0ff */
[----:B------:R-:W-:Y:S02]  /*37a0*/  F2FP.BF16.F32.PACK_AB R58, R65, R58 ;  /* 0x0000003a413a723e */ /* 0x000fe400000010ff */
[----:B------:R-:W-:Y:S02]  /*37b0*/  FSEL R170, R184, RZ, P6 ;  /* 0x000000ffb8aa7208 */ /* 0x000fe40003000000 */
[----:B------:R-:W-:-:S02]  /*37c0*/  @P1 LOP3.LUT P6, RZ, R93, 0xff00, RZ, 0xc0, !PT ;  /* 0x0000ff005dff1812 */ /* 0x000fc400078cc0ff */
[----:B------:R-:W-:Y:S02]  /*37d0*/  @P0 PRMT R72, R47, 0x7632, R72 ;  /* 0x000076322f480816 */ /* 0x000fe40000000048 */
[----:B------:R-:W-:Y:S01]  /*37e0*/  @P1 FSEL R180, R184, RZ, P6 ;  /* 0x000000ffb8b41208 */ /* 0x000fe20003000000 */
[----:B------:R-:W0:Y:S01]  /*37f0*/  @P2 LDC.64 R56, c[0x0][0x308] ;  /* 0x0000c200ff382b82 */ /* 0x000e220000000a00 */
[----:B------:R-:W-:Y:S02]  /*3800*/  LOP3.LUT P6, RZ, R157, 0xff0000, RZ, 0xc0, !PT ;  /* 0x00ff00009dff7812 */ /* 0x000fe400078cc0ff */
[----:B------:R-:W-:Y:S02]  /*3810*/  @P2 F2FP.BF16.F32.PACK_AB R217, RZ, R217 ;  /* 0x000000d9ffd9223e */ /* 0x000fe400000010ff */
[----:B------:R-:W-:Y:S02]  /*3820*/  FSEL R184, R186, RZ, P6 ;  /* 0x000000ffbab87208 */ /* 0x000fe40003000000 */
[----:B------:R-:W-:-:S02]  /*3830*/  @P2 F2FP.BF16.F32.PACK_AB R215, RZ, R215 ;  /* 0x000000d7ffd7223e */ /* 0x000fc400000010ff */
[----:B------:R-:W-:Y:S02]  /*3840*/  @P1 LOP3.LUT P6, RZ, R93, 0xff0000, RZ, 0xc0, !PT ;  /* 0x00ff00005dff1812 */ /* 0x000fe400078cc0ff */
[----:B------:R-:W-:Y:S02]  /*3850*/  @P2 F2FP.BF16.F32.PACK_AB R218, RZ, R218 ;  /* 0x000000daffda223e */ /* 0x000fe400000010ff */
[----:B------:R-:W-:Y:S02]  /*3860*/  @P2 PRMT R49, R217, 0x7610, R49 ;  /* 0x00007610d9312816 */ /* 0x000fe40000000031 */
[----:B------:R-:W-:Y:S02]  /*3870*/  @P2 F2FP.BF16.F32.PACK_AB R216, RZ, R216 ;  /* 0x000000d8ffd8223e */ /* 0x000fe400000010ff */
[----:B------:R-:W-:Y:S02]  /*3880*/  @P2 PRMT R48, R215, 0x7610, R48 ;  /* 0x00007610d7302816 */ /* 0x000fe40000000030 */
[----:B------:R-:W-:-:S02]  /*3890*/  @P1 FSEL R186, R186, RZ, P6 ;  /* 0x000000ffbaba1208 */ /* 0x000fc40003000000 */
[----:B------:R-:W-:Y:S02]  /*38a0*/  LOP3.LUT P6, RZ, R157, 0xff000000, RZ, 0xc0, !PT ;  /* 0xff0000009dff7812 */ /* 0x000fe400078cc0ff */
[----:B------:R-:W-:Y:S01]  /*38b0*/  @P2 PRMT R49, R49, 0x5410, R218 ;  /* 0x0000541031312816 */ /* 0x000fe200000000da */
[----:B0-----:R-:W-:Y:S01]  /*38c0*/  @P2 IMAD.WIDE.U32 R56, R183, 0x10, R56 ;  /* 0x00000010b7382825 */ /* 0x001fe200078e0038 */
[----:B------:R-:W-:Y:S02]  /*38d0*/  @P1 F2FP.BF16.F32.PACK_AB R157, RZ, R64 ;  /* 0x00000040ff9d123e */ /* 0x000fe400000010ff */
[----:B------:R-:W-:Y:S01]  /*38e0*/  @P2 PRMT R48, R48, 0x5410, R216 ;  /* 0x0000541030302816 */ /* 0x000fe200000000d8 */
[----:B------:R-:W0:Y:S01]  /*38f0*/  LDC.64 R64, c[0x0][0x2f8] ;  /* 0x0000be00ff407b82 */ /* 0x000e220000000a00 */
[----:B------:R-:W-:Y:S02]  /*3900*/  @P1 F2FP.BF16.F32.PACK_AB R217, RZ, R70 ;  /* 0x00000046ffd9123e */ /* 0x000fe400000010ff */
[----:B------:R-:W-:-:S02]  /*3910*/  @P1 F2FP.BF16.F32.PACK_AB R218, RZ, R71 ;  /* 0x00000047ffda123e */ /* 0x000fc400000010ff */
[----:B------:R-:W-:Y:S02]  /*3920*/  @P1 F2FP.BF16.F32.PACK_AB R215, RZ, R68 ;  /* 0x00000044ffd7123e */ /* 0x000fe400000010ff */
[----:B------:R-:W-:Y:S01]  /*3930*/  @P1 F2FP.BF16.F32.PACK_AB R216, RZ, R69 ;  /* 0x00000045ffd8123e */ /* 0x000fe200000010ff */
[----:B------:R-:W1:Y:S01]  /*3940*/  @P1 LDC.64 R70, c[0x0][0x300] ;  /* 0x0000c000ff461b82 */ /* 0x000e620000000a00 */
[----:B------:R-:W-:Y:S02]  /*3950*/  @P2 F2FP.BF16.F32.PACK_AB R219, RZ, R219 ;  /* 0x000000dbffdb223e */ /* 0x000fe400000010ff */
[----:B------:R-:W-:Y:S02]  /*3960*/  @P2 F2FP.BF16.F32.PACK_AB R221, RZ, R221 ;  /* 0x000000ddffdd223e */ /* 0x000fe400000010ff */
[----:B------:R-:W-:Y:S02]  /*3970*/  @P2 F2FP.BF16.F32.PACK_AB R220, RZ, R220 ;  /* 0x000000dcffdc223e */ /* 0x000fe400000010ff */
[----:B------:R-:W-:Y:S01]  /*3980*/  @P2 F2FP.BF16.F32.PACK_AB R222, RZ, R222 ;  /* 0x000000deffde223e */ /* 0x000fe200000010ff */
[----:B------:R-:W2:Y:S01]  /*3990*/  @P2 LDC.64 R68, c[0x0][0x308] ;  /* 0x0000c200ff442b82 */ /* 0x000ea20000000a00 */
[----:B------:R-:W-:-:S02]  /*39a0*/  @P2 PRMT R50, R219, 0x7610, R50 ;  /* 0x00007610db322816 */ /* 0x000fc40000000032 */
[----:B------:R-:W-:Y:S02]  /*39b0*/  @P2 PRMT R51, R221, 0x7610, R51 ;  /* 0x00007610dd332816 */ /* 0x000fe40000000033 */
[----:B------:R-:W-:Y:S02]  /*39c0*/  @P0 SHF.L.U32 R235, R72, 0x10, RZ ;  /* 0x0000001048eb0819 */ /* 0x000fe400000006ff */
[----:B------:R-:W-:Y:S02]  /*39d0*/  @P2 PRMT R50, R50, 0x5410, R220 ;  /* 0x0000541032322816 */ /* 0x000fe400000000dc */
[----:B------:R-:W-:Y:S01]  /*39e0*/  @P2 PRMT R51, R51, 0x5410, R222 ;  /* 0x0000541033332816 */ /* 0x000fe200000000de */
[----:B------:R-:W-:Y:S01]  /*39f0*/  @P0 FADD.FTZ R178, R178, R235 ;  /* 0x000000ebb2b20221 */ /* 0x000fe20000010000 */
[----:B------:R-:W-:Y:S02]  /*3a00*/  @P1 F2FP.BF16.F32.PACK_AB R72, RZ, R59 ;  /* 0x0000003bff48123e */ /* 0x000fe400000010ff */
[----:B------:R-:W-:Y:S01]  /*3a10*/  @P1 F2FP.BF16.F32.PACK_AB R223, RZ, R223 ;  /* 0x000000dfffdf123e */ /* 0x000fe200000010ff */
[----:B------:R3:W-:Y:S01]  /*3a20*/  @P2 STG.E.128 desc[UR6][R56.64], R48 ;  /* 0x0000003038002986 */ /* 0x0007e2000c101d06 */
[----:B------:R-:W-:Y:S01]  /*3a30*/  @P2 F2FP.BF16.F32.PACK_AB R226, RZ, R226 ;  /* 0x000000e2ffe2223e */ /* 0x000fe200000010ff */
[----:B-1----:R-:W-:Y:S01]  /*3a40*/  @P1 IMAD.WIDE.U32 R70, R183, 0x10, R70 ;  /* 0x00000010b7461825 */ /* 0x002fe200078e0046 */
[----:B------:R-:W-:-:S02]  /*3a50*/  @P2 F2FP.BF16.F32.PACK_AB R228, RZ, R228 ;  /* 0x000000e4ffe4223e */ /* 0x000fc400000010ff */
[----:B------:R-:W-:Y:S02]  /*3a60*/  @P2 F2FP.BF16.F32.PACK_AB R230, RZ, R230 ;  /* 0x000000e6ffe6223e */ /* 0x000fe400000010ff */
[----:B------:R-:W-:Y:S02]  /*3a70*/  @P2 F2FP.BF16.F32.PACK_AB R232, RZ, R232 ;  /* 0x000000e8ffe8223e */ /* 0x000fe400000010ff */
[----:B------:R-:W-:Y:S01]  /*3a80*/  @P1 F2FP.BF16.F32.PACK_AB R225, RZ, R225 ;  /* 0x000000e1ffe1123e */ /* 0x000fe200000010ff */
[----:B--2---:R-:W-:Y:S01]  /*3a90*/  @P2 IMAD.WIDE.U32 R68, R181, 0x10, R68 ;  /* 0x00000010b5442825 */ /* 0x004fe200078e0044 */
        /* <DEDUP_REMOVED lines=8> */
[----:B---3--:R-:W-:-:S02]  /*3b20*/  @P2 PRMT R48, R226, 0x7610, R48 ;  /* 0x00007610e2302816 */ /* 0x008fc40000000030 */
[----:B------:R-:W-:Y:S02]  /*3b30*/  @P2 PRMT R49, R228, 0x7610, R49 ;  /* 0x00007610e4312816 */ /* 0x000fe40000000031 */
[----:B------:R-:W-:Y:S02]  /*3b40*/  @P2 PRMT R50, R230, 0x7610, R50 ;  /* 0x00007610e6322816 */ /* 0x000fe40000000032 */
[----:B------:R-:W-:Y:S02]  /*3b50*/  @P2 PRMT R51, R232, 0x7610, R51 ;  /* 0x00007610e8332816 */ /* 0x000fe40000000033 */
[----:B------:R-:W-:Y:S02]  /*3b60*/  F2FP.BF16.F32.PACK_AB R61, R66, R61 ;  /* 0x0000003d423d723e */ /* 0x000fe400000010ff */
[----:B------:R-:W-:Y:S01]  /*3b70*/  F2FP.BF16.F32.PACK_AB R60, R67, R60 ;  /* 0x0000003c433c723e */ /* 0x000fe200000010ff */
[----:B0-----:R-:W-:Y:S01]  /*3b80*/  IMAD.WIDE.U32 R66, R183, 0x10, R64 ;  /* 0x00000010b7427825 */ /* 0x001fe200078e0040 */
[----:B------:R-:W-:-:S02]  /*3b90*/  F2FP.BF16.F32.PACK_AB R59, R224, R213 ;  /* 0x000000d5e03b723e */ /* 0x000fc400000010ff */
[----:B------:R-:W-:Y:S02]  /*3ba0*/  F2FP.BF16.F32.PACK_AB R57, R212, R209 ;  /* 0x000000d1d439723e */ /* 0x000fe400000010ff */
[----:B------:R-:W-:Y:S02]  /*3bb0*/  F2FP.BF16.F32.PACK_AB R56, R63, R62 ;  /* 0x0000003e3f38723e */ /* 0x000fe400000010ff */
[----:B------:R-:W-:Y:S02]  /*3bc0*/  @P1 PRMT R52, R52, 0x5410, R157 ;  /* 0x0000541034341816 */ /* 0x000fe4000000009d */
[----:B------:R-:W-:Y:S01]  /*3bd0*/  @P1 PRMT R53, R53, 0x5410, R216 ;  /* 0x0000541035351816 */ /* 0x000fe200000000d8 */
[----:B------:R0:W-:Y:S01]  /*3be0*/  STG.E.128 desc[UR6][R66.64], R56 ;  /* 0x0000003842007986 */ /* 0x0001e2000c101d06 */
[----:B------:R-:W-:Y:S02]  /*3bf0*/  @P1 PRMT R54, R54, 0x5410, R218 ;  /* 0x0000541036361816 */ /* 0x000fe400000000da */
[----:B------:R-:W-:-:S02]  /*3c00*/  @P1 PRMT R55, R55, 0x5410, R225 ;  /* 0x0000541037371816 */ /* 0x000fc400000000e1 */
[----:B------:R-:W-:Y:S01]  /*3c10*/  F2FP.BF16.F32.PACK_AB R62, R210, R73 ;  /* 0x00000049d23e723e */ /* 0x000fe200000010ff */
[----:B------:R-:W-:Y:S01]  /*3c20*/  IMAD.WIDE.U32 R72, R181, 0x10, R64 ;  /* 0x00000010b5487825 */ /* 0x000fe200078e0040 */
[----:B------:R-:W-:Y:S01]  /*3c30*/  @P2 PRMT R48, R48, 0x5410, R227 ;  /* 0x0000541030302816 */ /* 0x000fe200000000e3 */
[----:B------:R-:W-:Y:S01]  /*3c40*/  @P1 STG.E.128 desc[UR6][R70.64], R52 ;  /* 0x0000003446001986 */ /* 0x000fe2000c101d06 */
[----:B------:R-:W-:Y:S02]  /*3c50*/  @P2 PRMT R49, R49, 0x5410, R229 ;  /* 0x0000541031312816 */ /* 0x000fe400000000e5 */
[----:B------:R-:W-:Y:S02]  /*3c60*/  @P2 PRMT R50, R50, 0x5410, R231 ;  /* 0x0000541032322816 */ /* 0x000fe400000000e7 */
[----:B------:R-:W-:Y:S02]  /*3c70*/  @P2 PRMT R51, R51, 0x5410, R233 ;  /* 0x0000541033332816 */ /* 0x000fe400000000e9 */
[----:B------:R-:W-:-:S02]  /*3c80*/  F2FP.BF16.F32.PACK_AB R63, R214, R211 ;  /* 0x000000d3d63f723e */ /* 0x000fc400000010ff */
[----:B------:R-:W-:Y:S01]  /*3c90*/  @P1 F2FP.BF16.F32.PACK_AB R196, RZ, R196 ;  /* 0x000000c4ffc4123e */ /* 0x000fe200000010ff */
[----:B------:R-:W-:Y:S01]  /*3ca0*/  @P2 STG.E.128 desc[UR6][R68.64], R48 ;  /* 0x0000003044002986 */ /* 0x000fe2000c101d06 */
[----:B------:R-:W-:Y:S01]  /*3cb0*/  @P1 F2FP.BF16.F32.PACK_AB R198, RZ, R198 ;  /* 0x000000c6ffc6123e */ /* 0x000fe200000010ff */
[--C-:B0-----:R-:W-:Y:S01]  /*3cc0*/  IMAD.WIDE.U32 R66, R179, 0x10, R64.reuse ;  /* 0x00000010b3427825 */ /* 0x101fe200078e0040 */
[----:B------:R-:W-:Y:S01]  /*3cd0*/  @P1 F2FP.BF16.F32.PACK_AB R187, RZ, R187 ;  /* 0x000000bbffbb123e */ /* 0x000fe200000010ff */
[----:B------:R0:W-:Y:S01]  /*3ce0*/  STG.E.128 desc[UR6][R72.64], R60 ;  /* 0x0000003c48007986 */ /* 0x0001e2000c101d06 */
[----:B------:R-:W-:Y:S01]  /*3cf0*/  @P1 F2FP.BF16.F32.PACK_AB R193, RZ, R193 ;  /* 0x000000c1ffc1123e */ /* 0x000fe200000010ff */
[----:B------:R-:W-:Y:S01]  /*3d00*/  IMAD.WIDE.U32 R64, R177, 0x10, R64 ;  /* 0x00000010b1407825 */ /* 0x000fe200078e0040 */
        /* <DEDUP_REMOVED lines=9> */
[----:B------:R-:W-:-:S02]  /*3da0*/  @P1 PRMT R52, R196, 0x7610, R52 ;  /* 0x00007610c4341816 */ /* 0x000fc40000000034 */
[----:B------:R-:W-:Y:S02]  /*3db0*/  @P1 PRMT R53, R198, 0x7610, R53 ;  /* 0x00007610c6351816 */ /* 0x000fe40000000035 */
[----:B------:R-:W-:Y:S02]  /*3dc0*/  @P1 PRMT R54, R187, 0x7610, R54 ;  /* 0x00007610bb361816 */ /* 0x000fe40000000036 */
[----:B------:R-:W-:Y:S01]  /*3dd0*/  @P1 PRMT R55, R193, 0x7610, R55 ;  /* 0x00007610c1371816 */ /* 0x000fe20000000037 */
[----:B------:R-:W1:Y:S01]  /*3de0*/  @P2 LDC.64 R60, c[0x0][0x308] ;  /* 0x0000c200ff3c2b82 */ /* 0x000e620000000a00 */
[----:B------:R-:W-:Y:S02]  /*3df0*/  @P2 F2FP.BF16.F32.PACK_AB R202, RZ, R202 ;  /* 0x000000caffca223e */ /* 0x000fe400000010ff */
[----:B------:R-:W-:Y:S02]  /*3e00*/  @P2 F2FP.BF16.F32.PACK_AB R204, RZ, R204 ;  /* 0x000000ccffcc223e */ /* 0x000fe400000010ff */
[----:B------:R-:W-:-:S02]  /*3e10*/  @P2 F2FP.BF16.F32.PACK_AB R206, RZ, R206 ;  /* 0x000000ceffce223e */ /* 0x000fc400000010ff */
[----:B------:R-:W-:Y:S02]  /*3e20*/  @P2 F2FP.BF16.F32.PACK_AB R208, RZ, R208 ;  /* 0x000000d0ffd0223e */ /* 0x000fe400000010ff */
[----:B------:R-:W-:Y:S02]  /*3e30*/  @P2 PRMT R48, R201, 0x7610, R48 ;  /* 0x00007610c9302816 */ /* 0x000fe40000000030 */
[----:B------:R-:W-:Y:S02]  /*3e40*/  @P2 PRMT R49, R203, 0x7610, R49 ;  /* 0x00007610cb312816 */ /* 0x000fe40000000031 */
[----:B------:R-:W-:Y:S02]  /*3e50*/  @P2 PRMT R50, R205, 0x7610, R50 ;  /* 0x00007610cd322816 */ /* 0x000fe40000000032 */
[----:B------:R-:W-:Y:S01]  /*3e60*/  @P2 PRMT R51, R207, 0x7610, R51 ;  /* 0x00007610cf332816 */ /* 0x000fe20000000033 */
[----:B0-----:R-:W-:Y:S01]  /*3e70*/  @P1 IMAD.WIDE.U32 R62, R181, 0x10, R62 ;  /* 0x00000010b53e1825 */ /* 0x001fe200078e003e */
[----:B------:R-:W-:-:S02]  /*3e80*/  @P1 PRMT R52, R52, 0x5410, R197 ;  /* 0x0000541034341816 */ /* 0x000fc400000000c5 */
[----:B------:R-:W-:Y:S02]  /*3e90*/  @P1 PRMT R53, R53, 0x5410, R199 ;  /* 0x0000541035351816 */ /* 0x000fe400000000c7 */
[----:B------:R-:W-:Y:S02]  /*3ea0*/  @P1 PRMT R54, R54, 0x5410, R188 ;  /* 0x0000541036361816 */ /* 0x000fe400000000bc */
[----:B------:R-:W-:Y:S01]  /*3eb0*/  @P1 PRMT R55, R55, 0x5410, R194 ;  /* 0x0000541037371816 */ /* 0x000fe200000000c2 */
[----:B-1----:R-:W-:Y:S01]  /*3ec0*/  @P2 IMAD.WIDE.U32 R60, R179, 0x10, R60 ;  /* 0x00000010b33c2825 */ /* 0x002fe200078e003c */
        /* <DEDUP_REMOVED lines=13> */
[----:B------:R-:W-:Y:S01]  /*3fa0*/  @P1 F2FP.BF16.F32.PACK_AB R79, RZ, R79 ;  /* 0x0000004fff4f123e */ /* 0x000fe200000010ff */
[----:B0-----:R-:W0:Y:S01]  /*3fb0*/  @P1 LDC.64 R62, c[0x0][0x300] ;  /* 0x0000c000ff3e1b82 */ /* 0x001e220000000a00 */
[----:B------:R-:W-:Y:S02]  /*3fc0*/  @P1 F2FP.BF16.F32.PACK_AB R83, RZ, R83 ;  /* 0x00000053ff53123e */ /* 0x000fe400000010ff */
[----:B------:R-:W-:Y:S02]  /*3fd0*/  @P1 F2FP.BF16.F32.PACK_AB R76, RZ, R76 ;  /* 0x0000004cff4c123e */ /* 0x000fe400000010ff */
[----:B------:R-:W-:Y:S02]  /*3fe0*/  @P1 F2FP.BF16.F32.PACK_AB R78, RZ, R78 ;  /* 0x0000004eff4e123e */ /* 0x000fe400000010ff */
[----:B------:R-:W-:Y:S01]  /*3ff0*/  @P1 F2FP.BF16.F32.PACK_AB R80, RZ, R80 ;  /* 0x00000050ff50123e */ /* 0x000fe200000010ff */
[----:B-1----:R-:W1:Y:S01]  /*4000*/  @P1 LDC.64 R60, c[0x0][0x300] ;  /* 0x0000c000ff3c1b82 */ /* 0x002e620000000a00 */
[----:B------:R-:W-:-:S02]  /*4010*/  @P1 F2FP.BF16.F32.PACK_AB R84, RZ, R84 ;  /* 0x00000054ff54123e */ /* 0x000fc400000010ff */
[----:B------:R-:W-:Y:S02]  /*4020*/  @P1 PRMT R52, R74, 0x7610, R52 ;  /* 0x000076104a341816 */ /* 0x000fe40000000034 */
[----:B------:R-:W-:Y:S02]  /*4030*/  @P1 PRMT R53, R77, 0x7610, R53 ;  /* 0x000076104d351816 */ /* 0x000fe40000000035 */
[----:B------:R-:W-:Y:S01]  /*4040*/  @P1 PRMT R54, R79, 0x7610, R54 ;  /* 0x000076104f361816 */ /* 0x000fe20000000036 */
[----:B--2---:R-:W2:Y:S01]  /*4050*/  @P2 LDC.64 R66, c[0x0][0x308] ;  /* 0x0000c200ff422b82 */ /* 0x004ea20000000a00 */
[----:B------:R-:W-:Y:S01]  /*4060*/  FMUL.FTZ R56, R178, UR16 ;  /* 0x00000010b2387c20 */ /* 0x000fe20008410000 */
[----:B------:R-:W-:Y:S02]  /*4070*/  @P1 PRMT R55, R83, 0x7610, R55 ;  /* 0x0000761053371816 */ /* 0x000fe40000000037 */
[----:B------:R-:W-:Y:S02]  /*4080*/  @P2 F2FP.BF16.F32.PACK_AB R85, RZ, R85 ;  /* 0x00000055ff55223e */ /* 0x000fe400000010ff */
[----:B------:R-:W-:-:S02]  /*4090*/  FSEL R59, R56, RZ, P6 ;  /* 0x000000ff383b7208 */ /* 0x000fc40003000000 */
[----:B------:R-:W-:Y:S01]  /*40a0*/  @P1 LOP3.LUT P6, RZ, R93, 0xff000000, RZ, 0xc0, !PT ;  /* 0xff0000005dff1812 */ /* 0x000fe200078cc0ff */
        /* <DEDUP_REMOVED lines=9> */
[----:B------:R-:W-:Y:S01]  /*4140*/  @P1 F2FP.BF16.F32.PACK_AB R163, RZ, R163 ;  /* 0x000000a3ffa3123e */ /* 0x000fe200000010ff */
[----:B--2---:R-:W-:Y:S01]  /*4150*/  @P2 IMAD.WIDE.U32 R66, R177, 0x10, R66 ;  /* 0x00000010b1422825 */ /* 0x004fe200078e0042 */
[----:B------:R-:W-:Y:S01]  /*4160*/  @P1 F2FP.BF16.F32.PACK_AB R156, RZ, R156 ;  /* 0x0000009cff9c123e */ /* 0x000fe200000010ff */
[----:B------:R0:W-:Y:S01]  /*4170*/  @P1 STG.E.128 desc[UR6][R60.64], R52 ;  /* 0x000000343c001986 */ /* 0x0001e2000c101d06 */
[----:B------:R-:W-:Y:S02]  /*4180*/  @P1 FSEL R56, R56, RZ, P6 ;  /* 0x000000ff38381208 */ /* 0x000fe40003000000 */
[----:B------:R-:W-:-:S02]  /*4190*/  @P1 F2FP.BF16.F32.PACK_AB R169, RZ, R169 ;  /* 0x000000a9ffa9123e */ /* 0x000fc400000010ff */
[----:B------:R-:W-:Y:S02]  /*41a0*/  @P1 F2FP.BF16.F32.PACK_AB R186, RZ, R186 ;  /* 0x000000baffba123e */ /* 0x000fe400000010ff */
        /* <DEDUP_REMOVED lines=8> */
[----:B------:R-:W-:Y:S02]  /*4230*/  @P1 F2FP.BF16.F32.PACK_AB R164, RZ, R164 ;  /* 0x000000a4ffa4123e */ /* 0x000fe400000010ff */
[----:B------:R-:W-:Y:S02]  /*4240*/  @P1 F2FP.BF16.F32.PACK_AB R168, RZ, R168 ;  /* 0x000000a8ffa8123e */ /* 0x000fe400000010ff */
[----:B------:R-:W-:-:S02]  /*4250*/  @P1 F2FP.BF16.F32.PACK_AB R180, RZ, R180 ;  /* 0x000000b4ffb4123e */ /* 0x000fc400000010ff */
[----:B------:R-:W-:Y:S02]  /*4260*/  @P1 F2FP.BF16.F32.PACK_AB R69, RZ, R56 ;  /* 0x00000038ff45123e */ /* 0x000fe400000010ff */
[----:B0-----:R-:W-:Y:S02]  /*4270*/  @P1 PRMT R52, R163, 0x7610, R52 ;  /* 0x00007610a3341816 */ /* 0x001fe40000000034 */
[----:B------:R-:W-:Y:S02]  /*4280*/  @P1 PRMT R53, R156, 0x7610, R53 ;  /* 0x000076109c351816 */ /* 0x000fe40000000035 */
[----:B------:R-:W-:Y:S02]  /*4290*/  @P1 PRMT R54, R169, 0x7610, R54 ;  /* 0x00007610a9361816 */ /* 0x000fe40000000036 */
[----:B------:R-:W-:Y:S02]  /*42a0*/  @P1 PRMT R55, R186, 0x7610, R55 ;  /* 0x00007610ba371816 */ /* 0x000fe40000000037 */
[----:B------:R-:W-:-:S02]  /*42b0*/  @P2 PRMT R48, R48, 0x5410, R86 ;  /* 0x0000541030302816 */ /* 0x000fc40000000056 */
[----:B------:R-:W-:Y:S02]  /*42c0*/  @P2 PRMT R49, R49, 0x5410, R160 ;  /* 0x0000541031312816 */ /* 0x000fe400000000a0 */
[----:B------:R-:W-:Y:S02]  /*42d0*/  @P2 PRMT R50, R50, 0x5410, R162 ;  /* 0x0000541032322816 */ /* 0x000fe400000000a2 */
[----:B------:R-:W-:Y:S02]  /*42e0*/  @P2 PRMT R51, R51, 0x5410, R68 ;  /* 0x0000541033332816 */ /* 0x000fe40000000044 */
[----:B------:R-:W-:Y:S02]  /*42f0*/  F2FP.BF16.F32.PACK_AB R59, R59, R184 ;  /* 0x000000b83b3b723e */ /* 0x000fe400000010ff */
[----:B------:R-:W-:Y:S01]  /*4300*/  F2FP.BF16.F32.PACK_AB R58, R170, R165 ;  /* 0x000000a5aa3a723e */ /* 0x000fe200000010ff */
[----:B------:R0:W-:Y:S01]  /*4310*/  @P2 STG.E.128 desc[UR6][R66.64], R48 ;  /* 0x0000003042002986 */ /* 0x0001e2000c101d06 */
[----:B------:R-:W-:-:S02]  /*4320*/  F2FP.BF16.F32.PACK_AB R57, R82, R81 ;  /* 0x000000515239723e */ /* 0x000fc400000010ff */
[----:B------:R-:W-:Y:S02]  /*4330*/  F2FP.BF16.F32.PACK_AB R56, R75, R0 ;  /* 0x000000004b38723e */ /* 0x000fe400000010ff */
        /* <DEDUP_REMOVED lines=72> */
.L_x_984:
        /* <DEDUP_REMOVED lines=27> */
.L_x_985:
[----:B------:R-:W-:Y:S01]  /*4970*/  HFMA2.MMA R66, -RZ, RZ, 0, 9.5367431640625e-07 ;  /* 0x00000010ff427435 */ /* 0x000fe200000001ff */
[----:B------:R-:W-:Y:S01]  /*4980*/  IMAD.MOV.U32 R67, RZ, RZ, R59 ;  /* 0x000000ffff437224 */ /* 0x000fe200078e003b */
[----:B------:R-:W-:Y:S01]  /*4990*/  MOV R69, 0x1f ;  /* 0x0000001f00457802 */ /* 0x000fe20000000f00 */
[----:B------:R-:W-:-:S08]  /*49a0*/  IMAD.MOV.U32 R64, RZ, RZ, -0x1 ;  /* 0xffffffffff407424 */ /* 0x000fd000078e00ff */
[----:B-----5:R-:W-:Y:S05]  /*49b0*/  WARPSYNC.COLLECTIVE R64, `(.L_x_988) ;  /* 0x0000000040087348 */ /* 0x020fea0003c00000 */
[----:B------:R0:W1:Y:S02]  /*49c0*/  SHFL.DOWN P3, R65, R67, R66, R69 ;  /* 0x0800004243417389 */ /* 0x0000640000060045 */
[----:B01---5:R-:W-:Y:S01]  /*49d0*/  ENDCOLLECTIVE ;  /* 0x000000000000791b */ /* 0x023fe20003800000 */
.L_x_988:
[----:B------:R-:W-:Y:S02]  /*49e0*/  MOV R67, R57 ;  /* 0x0000003900437202 */ /* 0x000fe40000000f00 */
[----:B------:R-:W-:-:S07]  /*49f0*/  MOV R56, R65 ;  /* 0x0000004100387202 */ /* 0x000fce0000000f00 */
[----:B------:R-:W-:Y:S05]  /*4a00*/  WARPSYNC.COLLECTIVE R64, `(.L_x_989) ;  /* 0x0000000040087348 */ /* 0x000fea0003c00000 */
[----:B------:R0:W1:Y:S02]  /*4a10*/  SHFL.DOWN P3, R65, R67, R66, R69 ;  /* 0x0800004243417389 */ /* 0x0000640000060045 */
[----:B01----:R-:W-:Y:S01]  /*4a20*/  ENDCOLLECTIVE ;  /* 0x000000000000791b */ /* 0x003fe20003800000 */
.L_x_989:
[----:B------:R-:W-:Y:S01]  /*4a30*/  FADD.FTZ R56, R59, R56 ;  /* 0x000000383b387221 */ /* 0x000fe20000010000 */
[----:B------:R-:W-:-:S04]  /*4a40*/  HFMA2.MMA R66, -RZ, RZ, 0, 4.76837158203125e-07 ;  /* 0x00000008ff427435 */ /* 0x000fc800000001ff */
[----:B------:R-:W-:Y:S01]  /*4a50*/  MOV R67, R56 ;  /* 0x0000003800437202 */ /* 0x000fe20000000f00 */
[----:B------:R-:W-:-:S07]  /*4a60*/  IMAD.MOV.U32 R58, RZ, RZ, R65 ;  /* 0x000000ffff3a7224 */ /* 0x000fce00078e0041 */
[----:B------:R-:W-:Y:S05]  /*4a70*/  WARPSYNC.COLLECTIVE R64, `(.L_x_990) ;  /* 0x0000000040087348 */ /* 0x000fea0003c00000 */
[----:B------:R0:W1:Y:S02]  /*4a80*/  SHFL.DOWN P3, R65, R67, R66, R69 ;  /* 0x0800004243417389 */ /* 0x0000640000060045 */
[----:B01----:R-:W-:Y:S01]  /*4a90*/  ENDCOLLECTIVE ;  /* 0x000000000000791b */ /* 0x003fe20003800000 */
.L_x_990:
[----:B------:R-:W-:-:S05]  /*4aa0*/  FADD.FTZ R58, R57, R58 ;  /* 0x0000003a393a7221 */ /* 0x000fca0000010000 */
[----:B------:R-:W-:Y:S01]  /*4ab0*/  MOV R67, R58 ;  /* 0x0000003a00437202 */ /* 0x000fe20000000f00 */
[----:B------:R-:W-:-:S07]  /*4ac0*/  IMAD.MOV.U32 R61, RZ, RZ, R65 ;  /* 0x000000ffff3d7224 */ /* 0x000fce00078e0041 */
[----:B------:R-:W-:Y:S05]  /*4ad0*/  WARPSYNC.COLLECTIVE R64, `(.L_x_991) ;  /* 0x0000000040087348 */ /* 0x000fea0003c00000 */
[----:B------:R0:W1:Y:S02]  /*4ae0*/  SHFL.DOWN P3, R65, R67, R66, R69 ;  /* 0x0800004243417389 */ /* 0x0000640000060045 */
[----:B01----:R-:W-:Y:S01]  /*4af0*/  ENDCOLLECTIVE ;  /* 0x000000000000791b */ /* 0x003fe20003800000 */
.L_x_991:
[----:B------:R-:W-:Y:S01]  /*4b00*/  FADD.FTZ R61, R56, R61 ;  /* 0x0000003d383d7221 */ /* 0x000fe20000010000 */
[----:B------:R-:W-:-:S03]  /*4b10*/  HFMA2.MMA R66, -RZ, RZ, 0, 2.384185791015625e-07 ;  /* 0x00000004ff427435 */ /* 0x000fc600000001ff */
[----:B------:R-:W-:Y:S01]  /*4b20*/  IMAD.MOV.U32 R67, RZ, RZ, R61 ;  /* 0x000000ffff437224 */ /* 0x000fe200078e003d */
[----:B------:R-:W-:-:S07]  /*4b30*/  MOV R63, R65 ;  /* 0x00000041003f7202 */ /* 0x000fce0000000f00 */
[----:B------:R-:W-:Y:S05]  /*4b40*/  WARPSYNC.COLLECTIVE R64, `(.L_x_992) ;  /* 0x0000000040087348 */ /* 0x000fea0003c00000 */
[----:B------:R0:W1:Y:S02]  /*4b50*/  SHFL.DOWN P3, R65, R67, R66, R69 ;  /* 0x0800004243417389 */ /* 0x0000640000060045 */
[----:B01----:R-:W-:Y:S01]  /*4b60*/  ENDCOLLECTIVE ;  /* 0x000000000000791b */ /* 0x003fe20003800000 */
.L_x_992:
[----:B------:R-:W-:-:S04]  /*4b70*/  FADD.FTZ R63, R58, R63 ;  /* 0x0000003f3a3f7221 */ /* 0x000fc80000010000 */
[----:B------:R-:W-:Y:S01]  /*4b80*/  IMAD.MOV.U32 R67, RZ, RZ, R63 ;  /* 0x000000ffff437224 */ /* 0x000fe200078e003f */
[----:B------:R-:W-:-:S07]  /*4b90*/  MOV R60, R65 ;  /* 0x00000041003c7202 */ /* 0x000fce0000000f00 */
[----:B------:R-:W-:Y:S05]  /*4ba0*/  WARPSYNC.COLLECTIVE R64, `(.L_x_993) ;  /* 0x0000000040087348 */ /* 0x000fea0003c00000 */
[----:B------:R0:W1:Y:S02]  /*4bb0*/  SHFL.DOWN P3, R65, R67, R66, R69 ;  /* 0x0800004243417389 */ /* 0x0000640000060045 */
[----:B01----:R-:W-:Y:S01]  /*4bc0*/  ENDCOLLECTIVE ;  /* 0x000000000000791b */ /* 0x003fe20003800000 */
.L_x_993:
[----:B------:R-:W-:-:S05]  /*4bd0*/  FADD.FTZ R60, R61, R60 ;  /* 0x0000003c3d3c7221 */ /* 0x000fca0000010000 */
[----:B------:R-:W-:Y:S01]  /*4be0*/  MOV R67, R60 ;  /* 0x0000003c00437202 */ /* 0x000fe20000000f00 */
[----:B------:R-:W-:Y:S01]  /*4bf0*/  IMAD.MOV.U32 R66, RZ, RZ, 0x2 ;  /* 0x00000002ff427424 */ /* 0x000fe200078e00ff */
[----:B------:R-:W-:-:S07]  /*4c00*/  MOV R62, R65 ;  /* 0x00000041003e7202 */ /* 0x000fce0000000f00 */
[----:B------:R-:W-:Y:S05]  /*4c10*/  WARPSYNC.COLLECTIVE R64, `(.L_x_994) ;  /* 0x0000000040087348 */ /* 0x000fea0003c00000 */
[----:B------:R0:W1:Y:S02]  /*4c20*/  SHFL.DOWN P3, R65, R67, R66, R69 ;  /* 0x0800004243417389 */ /* 0x0000640000060045 */
[----:B01----:R-:W-:Y:S01]  /*4c30*/  ENDCOLLECTIVE ;  /* 0x000000000000791b */ /* 0x003fe20003800000 */
.L_x_994:
[----:B------:R-:W-:-:S05]  /*4c40*/  FADD.FTZ R62, R63, R62 ;  /* 0x0000003e3f3e7221 */ /* 0x000fca0000010000 */
[----:B------:R-:W-:Y:S02]  /*4c50*/  MOV R67, R62 ;  /* 0x0000003e00437202 */ /* 0x000fe40000000f00 */
[----:B------:R-:W-:-:S07]  /*4c60*/  MOV R57, R65 ;  /* 0x0000004100397202 */ /* 0x000fce0000000f00 */
[----:B------:R-:W-:Y:S05]  /*4c70*/  WARPSYNC.COLLECTIVE R64, `(.L_x_995) ;  /* 0x0000000040087348 */ /* 0x000fea0003c00000 */
[----:B------:R0:W1:Y:S02]  /*4c80*/  SHFL.DOWN P3, R65, R67, R66, R69 ;  /* 0x0800004243417389 */ /* 0x0000640000060045 */
[----:B01----:R-:W-:Y:S01]  /*4c90*/  ENDCOLLECTIVE ;  /* 0x000000000000791b */ /* 0x003fe20003800000 */
.L_x_995:
[----:B------:R-:W-:Y:S01]  /*4ca0*/  FADD.FTZ R57, R60, R57 ;  /* 0x000000393c397221 */ /* 0x000fe20000010000 */
[----:B------:R-:W-:-:S04]  /*4cb0*/  HFMA2.MMA R66, -RZ, RZ, 0, 5.9604644775390625e-08 ;  /* 0x00000001ff427435 */ /* 0x000fc800000001ff */
[----:B------:R-:W-:Y:S01]  /*4cc0*/  MOV R67, R57 ;  /* 0x0000003900437202 */ /* 0x000fe20000000f00 */
[----:B------:R-:W-:-:S07]  /*4cd0*/  IMAD.MOV.U32 R59, RZ, RZ, R65 ;  /* 0x000000ffff3b7224 */ /* 0x000fce00078e0041 */
[----:B------:R-:W-:Y:S05]  /*4ce0*/  WARPSYNC.COLLECTIVE R64, `(.L_x_996) ;  /* 0x0000000040087348 */ /* 0x000fea0003c00000 */
[----:B------:R0:W1:Y:S02]  /*4cf0*/  SHFL.DOWN P3, R65, R67, R66, R69 ;  /* 0x0800004243417389 */ /* 0x0000640000060045 */
[----:B01----:R-:W-:Y:S01]  /*4d00*/  ENDCOLLECTIVE ;  /* 0x000000000000791b */ /* 0x003fe20003800000 */
.L_x_996:
[----:B------:R-:W-:-:S05]  /*4d10*/  FADD.FTZ R59, R62, R59 ;  /* 0x0000003b3e3b7221 */ /* 0x000fca0000010000 */
[----:B------:R-:W-:Y:S01]  /*4d20*/  MOV R67, R59 ;  /* 0x0000003b00437202 */ /* 0x000fe20000000f00 */
[----:B------:R-:W-:-:S07]  /*4d30*/  IMAD.MOV.U32 R56, RZ, RZ, R65 ;  /* 0x000000ffff387224 */ /* 0x000fce00078e0041 */
[----:B------:R-:W-:Y:S05]  /*4d40*/  WARPSYNC.COLLECTIVE R64, `(.L_x_997) ;  /* 0x0000000040087348 */ /* 0x000fea0003c00000 */
[----:B------:R0:W1:Y:S02]  /*4d50*/  SHFL.DOWN P3, R65, R67, R66, R69 ;  /* 0x0800004243417389 */ /* 0x0000640000060045 */
[----:B01----:R-:W-:Y:S01]  /*4d60*/  ENDCOLLECTIVE ;  /* 0x000000000000791b */ /* 0x003fe20003800000 */
.L_x_997:
[----:B------:R-:W-:Y:S01]  /*4d70*/  MOV R58, R65 ;  /* 0x00000041003a7202 */ /* 0x000fe20000000f00 */
[----:B------:R-:W-:Y:S06]  /*4d80*/  BRA `(.L_x_998) ;  /* 0xffffffd0009c7947 */ /* 0x000fec000383ffff */
.L_x_999:
        /* <DEDUP_REMOVED lines=15> */
.L_x_3541:


//--------------------- .text._ZN10layer_norm31ln_parallel_residual_bwd_kernelINS_13Kernel_traitsI13__nv_bfloat16S2_fS2_fjLj8192ELj1ELj1ELj8ELj16ENS_18Kernel_traits_baseILj8192ES2_S2_fS2_fjLj256EEEEELb0ELb0ELb0EEEvNS_9BwdParamsE --------------------------
	.section	.text._ZN10layer_norm31ln_parallel_residual_bwd_kernelINS_13Kernel_traitsI13__nv_bfloat16S2_fS2_fjLj8192ELj1ELj1ELj8ELj16ENS_18Kernel_traits_baseILj8192ES2_S2_fS2_fjLj256EEEEELb0ELb0ELb0EEEvNS_9BwdParamsE,"ax",@progbits
	.align	128
        .global         _ZN10layer_norm31ln_parallel_residual_bwd_kernelINS_13Kernel_traitsI13__nv_bfloat16S2_fS2_fjLj8192ELj1ELj1ELj8ELj16ENS_18Kernel_traits_baseILj8192ES2_S2_fS2_fjLj256EEEEELb0ELb0ELb0EEEvNS_9BwdParamsE
        .type           _ZN10layer_norm31ln_parallel_residual_bwd_kernelINS_13Kernel_traitsI13__nv_bfloat16S2_fS2_fjLj8192ELj1ELj1ELj8ELj16ENS_18Kernel_traits_baseILj8192ES2_S2_fS2_fjLj256EEEEELb0ELb0ELb0EEEvNS_9BwdParamsE,@function
        .size           _ZN10layer_norm31ln_parallel_residual_bwd_kernelINS_13Kernel_traitsI13__nv_bfloat16S2_fS2_fjLj8192ELj1ELj1ELj8ELj16ENS_18Kernel_traits_baseILj8192ES2_S2_fS2_fjLj256EEEEELb0ELb0ELb0EEEvNS_9BwdParamsE,(.L_x_3542 - _ZN10layer_norm31ln_parallel_residual_bwd_kernelINS_13Kernel_traitsI13__nv_bfloat16S2_fS2_fjLj8192ELj1ELj1ELj8ELj16ENS_18Kernel_traits_baseILj8192ES2_S2_fS2_fjLj256EEEEELb0ELb0ELb0EEEvNS_9BwdParamsE)
        .other          _ZN10layer_norm31ln_parallel_residual_bwd_kernelINS_13Kernel_traitsI13__nv_bfloat16S2_fS2_fjLj8192ELj1ELj1ELj8ELj16ENS_18Kernel_traits_baseILj8192ES2_S2_fS2_fjLj256EEEEELb0ELb0ELb0EEEvNS_9BwdParamsE,@"STO_CUDA_ENTRY STV_DEFAULT"
_ZN10layer_norm31ln_parallel_residual_bwd_kernelINS_13Kernel_traitsI13__nv_bfloat16S2_fS2_fjLj8192ELj1ELj1ELj8ELj16ENS_18Kernel_traits_baseILj8192ES2_S2_fS2_fjLj256EEEEELb0ELb0ELb0EEEvNS_9BwdParamsE:
.text._ZN10layer_norm31ln_parallel_residual_bwd_kernelINS_13Kernel_traitsI13__nv_bfloat16S2_fS2_fjLj8192ELj1ELj1ELj8ELj16ENS_18Kernel_traits_baseILj8192ES2_S2_fS2_fjLj256EEEEELb0ELb0ELb0EEEvNS_9BwdParamsE:
        /* <DEDUP_REMOVED lines=24> */
[----:B------:R-:W-:-:S07]  /*0180*/  ISETP.GE.U32.AND P3, PT, R0, 0x400, PT ;  /* 0x000004000000780c */ /* 0x000fce0003f66070 */
[----:B--2---:R-:W1:Y:S08]  /*0190*/  @P0 LDC.64 R2, c[0x0][0x260] ;  /* 0x00009800ff020b82 */ /* 0x004e700000000a00 */
[----:B------:R-:W2:Y:S08]  /*01a0*/  @P0 LDC.64 R24, c[0x0][0x268] ;  /* 0x00009a00ff180b82 */ /* 0x000eb00000000a00 */
[----:B------:R-:W3:Y:S08]  /*01b0*/  @P1 LDC.64 R26, c[0x0][0x260] ;  /* 0x00009800ff1a1b82 */ /* 0x000ef00000000a00 */
[----:B------:R-:W4:Y:S01]  /*01c0*/  @P1 LDC.64 R28, c[0x0][0x268] ;  /* 0x00009a00ff1c1b82 */ /* 0x000f220000000a00 */
[----:B-1----:R-:W-:-:S05]  /*01d0*/  @P0 IMAD.WIDE.U32 R2, R43, 0x10, R2 ;  /* 0x000000102b020825 */ /* 0x002fca00078e0002 */
[----:B------:R0:W5:Y:S02]  /*01e0*/  @P0 LDG.E.128 R160, desc[UR4][R2.64] ;  /* 0x0000000402a00981 */ /* 0x000164000c1e1d00 */
[----:B------:R-:W1:Y:S01]  /*01f0*/  @P2 LDC.64 R34, c[0x0][0x260] ;  /* 0x00009800ff222b82 */ /* 0x000e620000000a00 */
[C---:B--2---:R-:W-:Y:S01]  /*0200*/  @P0 IMAD.WIDE.U32 R24, R43.reuse, 0x10, R24 ;  /* 0x000000102b180825 */ /* 0x044fe200078e0018 */
[----:B------:R-:W-:Y:S02]  /*0210*/  @P0 LOP3.LUT R43, R43, 0x100, RZ, 0xfc, !PT ;  /* 0x000001002b2b0812 */ /* 0x000fe400078efcff */
[----:B------:R-:W-:Y:S02]  /*0220*/  CS2R R148, SRZ ;  /* 0x0000000000947805 */ /* 0x000fe4000001ff00 */
[----:B------:R-:W-:Y:S02]  /*0230*/  CS2R R150, SRZ ;  /* 0x0000000000967805 */ /* 0x000fe4000001ff00 */
[----:B------:R-:W-:Y:S01]  /*0240*/  CS2R R144, SRZ ;  /* 0x0000000000907805 */ /* 0x000fe2000001ff00 */
[----:B------:R-:W5:Y:S01]  /*0250*/  @P0 LDG.E.128 R156, desc[UR4][R24.64] ;  /* 0x00000004189c0981 */ /* 0x000f62000c1e1d00 */
[----:B------:R-:W2:Y:S08]  /*0260*/  @P2 LDC.64 R36, c[0x0][0x268] ;  /* 0x00009a00ff242b82 */ /* 0x000eb00000000a00 */
[----:B------:R-:W2:Y:S08]  /*0270*/  @P3 LDC.64 R38, c[0x0][0x260] ;  /* 0x00009800ff263b82 */ /* 0x000eb00000000a00 */
[----:B------:R-:W2:Y:S01]  /*0280*/  @P3 LDC.64 R40, c[0x0][0x268] ;  /* 0x00009a00ff283b82 */ /* 0x000ea20000000a00 */
[----:B0-----:R-:W-:Y:S01]  /*0290*/  LEA.HI R2, R164, UR6, RZ, 0x18 ;  /* 0x00000006a4027c11 */ /* 0x001fe2000f8fc0ff */
[----:B---3--:R-:W-:-:S04]  /*02a0*/  @P1 IMAD.WIDE.U32 R30, R43, 0x10, R26 ;  /* 0x000000102b1e1825 */ /* 0x008fc800078e001a */
[C---:B----4-:R-:W-:Y:S01]  /*02b0*/  @P1 IMAD.WIDE.U32 R32, R43.reuse, 0x10, R28 ;  /* 0x000000102b201825 */ /* 0x050fe200078e001c */
[----:B------:R-:W-:Y:S01]  /*02c0*/  @P1 IADD3 R43, R43, 0x100, RZ ;  /* 0x000001002b2b1810 */ /* 0x000fe20007ffe0ff */
[----:B------:R-:W5:Y:S01]  /*02d0*/  @P1 LDG.E.128 R152, desc[UR4][R30.64] ;  /* 0x000000041e981981 */ /* 0x000f62000c1e1d00 */
[----:B------:R-:W-:Y:S01]  /*02e0*/  ISETP.GE.AND P4, PT, R2, UR7, PT ;  /* 0x0000000702007c0c */ /* 0x000fe2000bf86270 */
[----:B------:R-:W-:Y:S02]  /*02f0*/  ULDC.64 UR6, c[0x0][0x300] ;  /* 0x0000c00000067ab9 */ /* 0x000fe40000000a00 */
[C---:B-1----:R-:W-:Y:S01]  /*0300*/  @P2 IMAD.WIDE.U32 R34, R43.reuse, 0x10, R34 ;  /* 0x000000102b222825 */ /* 0x042fe200078e0022 */
[----:B------:R-:W5:Y:S03]  /*0310*/  @P1 LDG.E.128 R20, desc[UR4][R32.64] ;  /* 0x0000000420141981 */ /* 0x000f66000c1e1d00 */
[C---:B--2---:R-:W-:Y:S01]  /*0320*/  @P2 IMAD.WIDE.U32 R36, R43.reuse, 0x10, R36 ;  /* 0x000000102b242825 */ /* 0x044fe200078e0024 */
[----:B------:R-:W-:Y:S01]  /*0330*/  @P2 IADD3 R43, R43, 0x100, RZ ;  /* 0x000001002b2b2810 */ /* 0x000fe20007ffe0ff */
[----:B------:R-:W5:Y:S04]  /*0340*/  @P2 LDG.E.128 R16, desc[UR4][R34.64] ;  /* 0x0000000422102981 */ /* 0x000f68000c1e1d00 */
[C---:B------:R-:W-:Y:S01]  /*0350*/  @P3 IMAD.WIDE.U32 R26, R43.reuse, 0x10, R38 ;  /* 0x000000102b1a3825 */ /* 0x040fe200078e0026 */
[----:B------:R0:W5:Y:S03]  /*0360*/  @P2 LDG.E.128 R12, desc[UR4][R36.64] ;  /* 0x00000004240c2981 */ /* 0x000166000c1e1d00 */
[----:B------:R-:W-:Y:S01]  /*0370*/  @P3 IMAD.WIDE.U32 R28, R43, 0x10, R40 ;  /* 0x000000102b1c3825 */ /* 0x000fe200078e0028 */
[----:B------:R-:W5:Y:S01]  /*0380*/  @P3 LDG.E.128 R8, desc[UR4][R26.64] ;  /* 0x000000041a083981 */ /* 0x000f62000c1e1d00 */
[----:B------:R-:W-:-:S02]  /*0390*/  CS2R R146, SRZ ;  /* 0x0000000000927805 */ /* 0x000fc4000001ff00 */
[----:B------:R-:W-:Y:S02]  /*03a0*/  CS2R R140, SRZ ;  /* 0x00000000008c7805 */ /* 0x000fe4000001ff00 */
[----:B------:R-:W-:Y:S01]  /*03b0*/  CS2R R142, SRZ ;  /* 0x00000000008e7805 */ /* 0x000fe2000001ff00 */
[----:B------:R1:W5:Y:S01]  /*03c0*/  @P3 LDG.E.128 R4, desc[UR4][R28.64] ;  /* 0x000000041c043981 */ /* 0x000362000c1e1d00 */
        /* <DEDUP_REMOVED lines=51> */
[----:B------:R-:W-:-:S02]  /*0700*/  CS2R R38, SRZ ;  /* 0x0000000000267805 */ /* 0x000fc4000001ff00 */
[----:B------:R-:W-:Y:S02]  /*0710*/  CS2R R32, SRZ ;  /* 0x0000000000207805 */ /* 0x000fe4000001ff00 */
[----:B------:R-:W-:Y:S02]  /*0720*/  CS2R R34, SRZ ;  /* 0x0000000000227805 */ /* 0x000fe4000001ff00 */
[----:B-1----:R-:W-:Y:S02]  /*0730*/  CS2R R28, SRZ ;  /* 0x00000000001c7805 */ /* 0x002fe4000001ff00 */
[----:B------:R-:W-:Y:S02]  /*0740*/  CS2R R30, SRZ ;  /* 0x00000000001e7805 */ /* 0x000fe4000001ff00 */
[----:B------:R-:W-:Y:S02]  /*0750*/  CS2R R24, SRZ ;  /* 0x0000000000187805 */ /* 0x000fe4000001ff00 */
[----:B------:R-:W-:Y:S01]  /*0760*/  CS2R R26, SRZ ;  /* 0x00000000001a7805 */ /* 0x000fe2000001ff00 */
[----:B------:R-:W-:Y:S06]  /*0770*/  @P4 BRA `(.L_x_1000) ;  /* 0x0000004800084947 */ /* 0x000fec0003800000 */
[C---:B-----5:R-:W-:Y:S02]  /*0780*/  SHF.L.U32 R149, R160.reuse, 0x10, RZ ;  /* 0x00000010a0957819 */ /* 0x060fe400000006ff */
[C---:B------:R-:W-:Y:S02]  /*0790*/  SHF.L.U32 R164, R161.reuse, 0x10, RZ ;  /* 0x00000010a1a47819 */ /* 0x040fe400000006ff */
[----:B------:R-:W-:Y:S01]  /*07a0*/  @P0 PRMT R0, R160, 0x7632, R0 ;  /* 0x00007632a0000816 */ /* 0x000fe20000000000 */
[----:B------:R0:W-:Y:S01]  /*07b0*/  STL [R1+0x120], R149 ;  /* 0x0001209501007387 */ /* 0x0001e20000100800 */
[----:B------:R-:W-:Y:S02]  /*07c0*/  @P0 PRMT R160, R161, 0x7632, R160 ;  /* 0x00007632a1a00816 */ /* 0x000fe400000000a0 */
[----:B------:R-:W-:Y:S01]  /*07d0*/  @P0 PRMT R161, R162, 0x7632, R161 ;  /* 0x00007632a2a10816 */ /* 0x000fe200000000a1 */
[----:B------:R1:W-:Y:S01]  /*07e0*/  STL [R1+0x118], R164 ;  /* 0x000118a401007387 */ /* 0x0003e20000100800 */
[----:B------:R-:W-:-:S02]  /*07f0*/  @P0 PRMT R3, R156, 0x7632, R3 ;  /* 0x000076329c030816 */ /* 0x000fc40000000003 */
[----:B------:R-:W-:Y:S02]  /*0800*/  SHF.L.U32 R160, R160, 0x10, RZ ;  /* 0x00000010a0a07819 */ /* 0x000fe400000006ff */
        /* <DEDUP_REMOVED lines=20> */
[----:B------:R-:W-:Y:S02]  /*0950*/  @P1 PRMT R152, R20, 0x7632, R152 ;  /* 0x0000763214981816 */ /* 0x000fe40000000098 */
        /* <DEDUP_REMOVED lines=14> */
[----:B------:R-:W-:Y:S02]  /*0a40*/  @P1 PRMT R21, R22, 0x7632, R21 ;  /* 0x0000763216151816 */ /* 0x000fe40000000015 */
[----:B------:R-:W-:Y:S01]  /*0a50*/  SHF.L.U32 R20, R20, 0x10, RZ ;  /* 0x0000001014147819 */ /* 0x000fe200000006ff */
[----:B------:R1:W-:Y:S01]  /*0a60*/  STL [R1+0xcc], R164 ;  /* 0x0000cca401007387 */ /* 0x0003e20000100800 */
[----:B0-----:R-:W-:-:S02]  /*0a70*/  SHF.L.U32 R149, R22, 0x10, RZ ;  /* 0x0000001016957819 */ /* 0x001fc400000006ff */
        /* <DEDUP_REMOVED lines=35> */
[----:B------:R-:W-:Y:S01]  /*0cb0*/  STL [R1+0x50], R164 ;  /* 0x000050a401007387 */ /* 0x000fe20000100800 */
[----:B0-----:R-:W-:Y:S02]  /*0cc0*/  SHF.L.U32 R149, R10, 0x10, RZ ;  /* 0x000000100a957819 */ /* 0x001fe400000006ff */
[C---:B------:R-:W-:Y:S02]  /*0cd0*/  @P3 PRMT R10, R11.reuse, 0x7632, R10 ;  /* 0x000076320b0a3816 */ /* 0x040fe4000000000a */
[----:B------:R-:W-:Y:S01]  /*0ce0*/  SHF.L.U32 R11, R11, 0x10, RZ ;  /* 0x000000100b0b7819 */ /* 0x000fe200000006ff */
[----:B------:R0:W-:Y:S04]  /*0cf0*/  STL [R1+0x40], R149 ;  /* 0x0000409501007387 */ /* 0x0001e80000100800 */
[----:B------:R1:W-:Y:S01]  /*0d00*/  STL [R1+0x30], R11 ;  /* 0x0000300b01007387 */ /* 0x0003e20000100800 */
[----:B0-----:R-:W-:-:S02]  /*0d10*/  SHF.L.U32 R149, R4, 0x10, RZ ;  /* 0x0000001004957819 */ /* 0x001fc400000006ff */
[C---:B------:R-:W-:Y:S02]  /*0d20*/  @P3 PRMT R4, R5.reuse, 0x7632, R4 ;  /* 0x0000763205043816 */ /* 0x040fe40000000004 */
[----:B-1----:R-:W-:Y:S01]  /*0d30*/  SHF.L.U32 R11, R5, 0x10, RZ ;  /* 0x00000010050b7819 */ /* 0x002fe200000006ff */
[----:B------:R0:W-:Y:S01]  /*0d40*/  STL [R1+0x5c], R149 ;  /* 0x00005c9501007387 */ /* 0x0001e20000100800 */
[----:B------:R-:W-:Y:S02]  /*0d50*/  @P3 PRMT R5, R6, 0x7632, R5 ;  /* 0x0000763206053816 */ /* 0x000fe40000000005 */
[----:B------:R-:W-:Y:S01]  /*0d60*/  SHF.L.U32 R4, R4, 0x10, RZ ;  /* 0x0000001004047819 */ /* 0x000fe200000006ff */
[----:B------:R1:W-:Y:S01]  /*0d70*/  STL [R1+0x4c], R11 ;  /* 0x00004c0b01007387 */ /* 0x0003e20000100800 */
[----:B------:R-:W-:Y:S02]  /*0d80*/  SHF.L.U32 R5, R5, 0x10, RZ ;  /* 0x0000001005057819 */ /* 0x000fe400000006ff */
[----:B0-----:R-:W-:-:S02]  /*0d90*/  SHF.L.U32 R149, R6, 0x10, RZ ;  /* 0x0000001006957819 */ /* 0x001fc400000006ff */
[C---:B------:R-:W-:Y:S02]  /*0da0*/  @P3 PRMT R6, R7.reuse, 0x7632, R6 ;  /* 0x0000763207063816 */ /* 0x040fe40000000006 */
[----:B-1----:R-:W-:Y:S01]  /*0db0*/  SHF.L.U32 R11, R7, 0x10, RZ ;  /* 0x00000010070b7819 */ /* 0x002fe200000006ff */
[----:B------:R0:W-:Y:S01]  /*0dc0*/  STL [R1+0x3c], R149 ;  /* 0x00003c9501007387 */ /* 0x0001e20000100800 */
[----:B------:R-:W-:-:S03]  /*0dd0*/  HFMA2.MMA R7, -RZ, RZ, 0, 5.9604644775390625e-08 ;  /* 0x00000001ff077435 */ /* 0x000fc600000001ff */
[----:B------:R1:W-:Y:S01]  /*0de0*/  STL [R1+0x2c], R11 ;  /* 0x00002c0b01007387 */ /* 0x0003e20000100800 */
[----:B0-----:R-:W-:Y:S02]  /*0df0*/  MOV R149, RZ ;  /* 0x000000ff00957202 */ /* 0x001fe40000000f00 */
[----:B-1----:R-:W-:-:S04]  /*0e00*/  SHF.L.U32 R11, R0, 0x10, RZ ;  /* 0x00000010000b7819 */ /* 0x002fc800000006ff */
[----:B------:R-:W-:Y:S01]  /*0e10*/  PRMT R0, R7, 0x7610, R0 ;  /* 0x0000761007007816 */ /* 0x000fe20000000000 */
[----:B------:R0:W-:Y:S04]  /*0e20*/  STL [R1+0x114], R11 ;  /* 0x0001140b01007387 */ /* 0x0001e80000100800 */
[----:B------:R1:W-:Y:S04]  /*0e30*/  STL [R1+0x110], R3 ;  /* 0x0001100301007387 */ /* 0x0003e80000100800 */
[----:B------:R-:W-:Y:S01]  /*0e40*/  STL [R1+0x108], R160 ;  /* 0x000108a001007387 */ /* 0x000fe20000100800 */
[----:B0-----:R-:W-:-:S02]  /*0e50*/  SHF.L.U32 R11, R156, 0x10, RZ ;  /* 0x000000109c0b7819 */ /* 0x001fc400000006ff */
[----:B------:R-:W-:Y:S02]  /*0e60*/  SHF.L.U32 R156, R157, 0x10, RZ ;  /* 0x000000109d9c7819 */ /* 0x000fe400000006ff */
[----:B-1----:R-:W-:Y:S01]  /*0e70*/  SHF.L.U32 R3, R161, 0x10, RZ ;  /* 0x00000010a1037819 */ /* 0x002fe200000006ff */
[----:B------:R0:W-:Y:S04]  /*0e80*/  STL [R1+0x104], R11 ;  /* 0x0001040b01007387 */ /* 0x0001e80000100800 */
[----:B------:R1:W-:Y:S04]  /*0e90*/  STL [R1+0xf8], R3 ;  /* 0x0000f80301007387 */ /* 0x0003e80000100800 */
[----:B------:R2:W-:Y:S01]  /*0ea0*/  STL [R1+0xf4], R156 ;  /* 0x0000f49c01007387 */ /* 0x0005e20000100800 */
[----:B0-----:R-:W-:-:S02]  /*0eb0*/  SHF.L.U32 R11, R162, 0x10, RZ ;  /* 0x00000010a20b7819 */ /* 0x001fc400000006ff */
[----:B-1----:R-:W-:-:S03]  /*0ec0*/  SHF.L.U32 R3, R158, 0x10, RZ ;  /* 0x000000109e037819 */ /* 0x002fc600000006ff */
[----:B------:R0:W-:Y:S01]  /*0ed0*/  STL [R1+0xe8], R11 ;  /* 0x0000e80b01007387 */ /* 0x0001e20000100800 */
[----:B--2---:R-:W-:-:S03]  /*0ee0*/  SHF.L.U32 R156, R159, 0x10, RZ ;  /* 0x000000109f9c7819 */ /* 0x004fc600000006ff */
[----:B------:R1:W-:Y:S04]  /*0ef0*/  STL [R1+0xe4], R3 ;  /* 0x0000e40301007387 */ /* 0x0003e80000100800 */
[----:B------:R-:W-:Y:S01]  /*0f00*/  STL [R1+0xd8], R156 ;  /* 0x0000d89c01007387 */ /* 0x000fe20000100800 */
[----:B0-----:R-:W-:Y:S02]  /*0f10*/  SHF.L.U32 R11, R152, 0x10, RZ ;  /* 0x00000010980b7819 */ /* 0x001fe400000006ff */
[----:B-1----:R-:W-:-:S03]  /*0f20*/  SHF.L.U32 R3, R163, 0x10, RZ ;  /* 0x00000010a3037819 */ /* 0x002fc600000006ff */
[----:B------:R0:W-:Y:S04]  /*0f30*/  STL [R1+0xd4], R11 ;  /* 0x0000d40b01007387 */ /* 0x0001e80000100800 */
[----:B------:R1:W-:Y:S04]  /*0f40*/  STL [R1+0xc8], R3 ;  /* 0x0000c80301007387 */ /* 0x0003e80000100800 */
[----:B------:R2:W-:Y:S01]  /*0f50*/  STL [R1+0xc4], R20 ;  /* 0x0000c41401007387 */ /* 0x0005e20000100800 */
[----:B0-----:R-:W-:Y:S02]  /*0f60*/  SHF.L.U32 R11, R153, 0x10, RZ ;  /* 0x00000010990b7819 */ /* 0x001fe400000006ff */
        /* <DEDUP_REMOVED lines=9> */
[----:B------:R-:W-:Y:S01]  /*1000*/  STL [R1+0x94], R16 ;  /* 0x0000941001007387 */ /* 0x000fe20000100800 */
[----:B0-----:R-:W-:Y:S02]  /*1010*/  SHF.L.U32 R11, R155, 0x10, RZ ;  /* 0x000000109b0b7819 */ /* 0x001fe400000006ff */
[----:B-1----:R-:W-:-:S03]  /*1020*/  SHF.L.U32 R3, R12, 0x10, RZ ;  /* 0x000000100c037819 */ /* 0x002fc600000006ff */
[----:B------:R0:W-:Y:S01]  /*1030*/  STL [R1+0x88], R11 ;  /* 0x0000880b01007387 */ /* 0x0001e20000100800 */
[----:B------:R-:W-:-:S03]  /*1040*/  SHF.L.U32 R12, R17, 0x10, RZ ;  /* 0x00000010110c7819 */ /* 0x000fc600000006ff */
        /* <DEDUP_REMOVED lines=10> */
[----:B------:R-:W-:Y:S01]  /*10f0*/  STL [R1+0x58], R11 ;  /* 0x0000580b01007387 */ /* 0x000fe20000100800 */
[----:B------:R-:W-:-:S03]  /*1100*/  SHF.L.U32 R8, R19, 0x10, RZ ;  /* 0x0000001013087819 */ /* 0x000fc600000006ff */
        /* <DEDUP_REMOVED lines=8> */
[----:B0-----:R-:W-:-:S03]  /*1190*/  SHF.L.U32 R3, R6, 0x10, RZ ;  /* 0x0000001006037819 */ /* 0x001fc600000006ff */
[----:B------:R1:W-:Y:S04]  /*11a0*/  STL.S16 [R1+0x1c], R0 ;  /* 0x00001c0001007387 */ /* 0x0003e80000100600 */
[----:B------:R1:W-:Y:S02]  /*11b0*/  STL [R1+0x24], R3 ;  /* 0x0000240301007387 */ /* 0x0003e40000100800 */
.L_x_1018:
[----:B0-----:R-:W0:Y:S01]  /*11c0*/  LDC.64 R190, c[0x0][0x250] ;  /* 0x00009400ffbe7b82 */ /* 0x001e220000000a00 */
[----:B--2---:R-:W2:Y:S07]  /*11d0*/  S2R R192, SR_TID.X ;  /* 0x0000000000c07919 */ /* 0x004eae0000002100 */
[----:B-1-3--:R-:W3:Y:S01]  /*11e0*/  LDC.64 R188, c[0x0][0x258] ;  /* 0x00009600ffbc7b82 */ /* 0x00aee20000000a00 */
[----:B0-----:R-:W-:-:S05]  /*11f0*/  IMAD.WIDE R190, R2, 0x4, R190 ;  /* 0x0000000402be7825 */ /* 0x001fca00078e02be */
[----:B------:R-:W5:Y:S01]  /*1200*/  LDG.E R212, desc[UR4][R190.64] ;  /* 0x00000004bed47981 */ /* 0x000f62000c1e1900 */
[----:B-1----:R-:W-:Y:S01]  /*1210*/  MOV R4, UR18 ;  /* 0x0000001200047c02 */ /* 0x002fe20008000f00 */
[----:B---3--:R-:W-:-:S04]  /*1220*/  IMAD.WIDE R188, R2, 0x4, R188 ;  /* 0x0000000402bc7825 */ /* 0x008fc800078e02bc */
[----:B------:R0:W-:Y:S04]  /*1230*/  STL [R1+0x20], R4 ;  /* 0x0000200401007387 */ /* 0x0001e80000100800 */
[----:B------:R1:W5:Y:S01]  /*1240*/  LDG.E R3, desc[UR4][R188.64] ;  /* 0x00000004bc037981 */ /* 0x000362000c1e1900 */
[----:B0-----:R-:W-:Y:S01]  /*1250*/  IMAD R4, R2, R4, RZ ;  /* 0x0000000402047224 */ /* 0x001fe200078e02ff */
[----:B--2---:R-:W-:-:S04]  /*1260*/  LOP3.LUT R192, R192, 0xff, RZ, 0xc0, !PT ;  /* 0x000000ffc0c07812 */ /* 0x004fc800078ec0ff */
[----:B-1----:R-:W-:-:S04]  /*1270*/  SHF.R.S32.HI R188, RZ, 0x1f, R4 ;  /* 0x0000001fffbc7819 */ /* 0x002fc80000011404 */
[----:B------:R-:W-:Y:S01]  /*1280*/  LEA.HI R4, R188, R4, RZ, 0x3 ;  /* 0x00000004bc047211 */ /* 0x000fe200078f18ff */
[----:B------:R-:W-:Y:S03]  /*1290*/  BSSY B0, `(.L_x_1001) ;  /* 0x0000093000007945 */ /* 0x000fe60003800000 */
[----:B------:R-:W-:Y:S02]  /*12a0*/  LEA.HI.SX32 R4, R4, R192, 0x1d ;  /* 0x000000c004047211 */ /* 0x000fe400078feaff */
[----:B------:R-:W-:Y:S02]  /*12b0*/  CS2R R220, SRZ ;  /* 0x0000000000dc7805 */ /* 0x000fe4000001ff00 */
[----:B------:R-:W-:Y:S01]  /*12c0*/  MOV R219, R4 ;  /* 0x0000000400db7202 */ /* 0x000fe20000000f00 */
[----:B------:R-:W-:Y:S06]  /*12d0*/  @!P0 BRA `(.L_x_1002) ;  /* 0x0000000800388947 */ /* 0x000fec0003800000 */
[C---:B------:R-:W-:Y:S01]  /*12e0*/  LEA R208, P4, R4.reuse, UR10, 0x5 ;  /* 0x0000000a04d07c11 */ /* 0x040fe2000f8828ff */
[----:B------:R-:W0:Y:S01]  /*12f0*/  LDC.64 R188, c[0x0][0x2c0] ;  /* 0x0000b000ffbc7b82 */ /* 0x000e220000000a00 */
[----:B------:R-:W2:Y:S02]  /*1300*/  LDL R218, [R1+0x11c] ;  /* 0x00011c0001da7983 */ /* 0x000ea40000100800 */
[----:B------:R-:W-:Y:S02]  /*1310*/  LEA.HI.X R209, R4, UR11, RZ, 0x5, P4 ;  /* 0x0000000b04d17c11 */ /* 0x000fe4000a0f2cff */
[----:B------:R-:W3:Y:S03]  /*1320*/  LDL R239, [R1+0x110] ;  /* 0x0001100001ef7983 */ /* 0x000ee60000100800 */
[----:B------:R-:W1:Y:S01]  /*1330*/  LDC.64 R192, c[0x0][0x2b8] ;  /* 0x0000ae00ffc07b82 */ /* 0x000e620000000a00 */
[----:B------:R-:W4:Y:S04]  /*1340*/  LDG.E.128 R200, desc[UR4][R208.64] ;  /* 0x00000004d0c87981 */ /* 0x000f28000c1e1d00 */
[----:B------:R-:W3:Y:S03]  /*1350*/  LDL R247, [R1+0x120] ;  /* 0x0001200001f77983 */ /* 0x000ee60000100800 */
[----:B------:R-:W1:Y:S01]  /*1360*/  LDC.U8 R204, c[0x0][0x2a0] ;  /* 0x0000a800ffcc7b82 */ /* 0x000e620000000000 */
[----:B------:R-:W3:Y:S04]  /*1370*/  LDL R217, [R1+0x114] ;  /* 0x0001140001d97983 */ /* 0x000ee80000100800 */
[----:B------:R-:W2:Y:S01]  /*1380*/  LDG.E.128 R208, desc[UR4][R208.64+0x10] ;  /* 0x00001004d0d07981 */ /* 0x000ea2000c1e1d00 */
[----:B------:R-:W-:-:S03]  /*1390*/  ISETP.NE.U32.AND P4, PT, RZ, UR8, PT ;  /* 0x00000008ff007c0c */ /* 0x000fc6000bf85070 */
[----:B------:R-:W3:Y:S01]  /*13a0*/  LDL R220, [R1+0x104] ;  /* 0x0001040001dc7983 */ /* 0x000ee20000100800 */
[----:B------:R-:W-:Y:S01]  /*13b0*/  ISETP.NE.AND.EX P4, PT, RZ, UR9, PT, P4 ;  /* 0x00000009ff007c0c */ /* 0x000fe2000bf85340 */
[C---:B0-----:R-:W-:Y:S02]  /*13c0*/  IMAD.WIDE.U32 R188, R4.reuse, 0x10, R188 ;  /* 0x0000001004bc7825 */ /* 0x041fe400078e00bc */
[----:B------:R-:W3:Y:S02]  /*13d0*/  LDL R219, [R1+0x108] ;  /* 0x0001080001db7983 */ /* 0x000ee40000100800 */
[C---:B-1----:R-:W-:Y:S02]  /*13e0*/  IMAD.WIDE.U32 R192, R4.reuse, 0x10, R192 ;  /* 0x0000001004c07825 */ /* 0x042fe400078e00c0 */
[----:B------:R-:W3:Y:S04]  /*13f0*/  LDG.E.128 R188, desc[UR4][R188.64] ;  /* 0x00000004bcbc7981 */ /* 0x000ee8000c1e1d00 */
[----:B------:R-:W3:Y:S02]  /*1400*/  LDG.E.128 R192, desc[UR4][R192.64] ;  /* 0x00000004c0c07981 */ /* 0x000ee4000c1e1d00 */
[----:B------:R-:W-:-:S04]  /*1410*/  @P4 LEA R14, P5, R4, UR8, 0x5 ;  /* 0x00000008040e4c11 */ /* 0x000fc8000f8a28ff */
[----:B------:R-:W-:-:S05]  /*1420*/  @P4 LEA.HI.X R15, R4, UR9, RZ, 0x5, P5 ;  /* 0x00000009040f4c11 */ /* 0x000fca000a8f2cff */
[----:B------:R-:W5:Y:S04]  /*1430*/  @P4 LDG.E.128 R20, desc[UR4][R14.64] ;  /* 0x000000040e144981 */ /* 0x000f68000c1e1d00 */
[----:B------:R2:W5:Y:S01]  /*1440*/  @P4 LDG.E.128 R16, desc[UR4][R14.64+0x10] ;  /* 0x000010040e104981 */ /* 0x000562000c1e1d00 */
[----:B------:R-:W-:-:S04]  /*1450*/  ISETP.NE.AND P4, PT, R204, RZ, PT ;  /* 0x000000ffcc00720c */ /* 0x000fc80003f85270 */
[----:B-----5:R-:W-:-:S05]  /*1460*/  FSEL R204, R212, RZ, !P4 ;  /* 0x000000ffd4cc7208 */ /* 0x020fca0006000000 */
[C---:B--2---:R-:W-:Y:S02]  /*1470*/  FADD.FTZ R15, -R204.reuse, R209 ;  /* 0x000000d1cc0f7221 */ /* 0x044fe40000010100 */
[----:B------:R-:W2:Y:S01]  /*1480*/  LDL R209, [R1+0x10c] ;  /* 0x00010c0001d17983 */ /* 0x000ea20000100800 */
[----:B------:R-:W-:-:S03]  /*1490*/  FADD.FTZ R6, -R204, R208 ;  /* 0x000000d0cc067221 */ /* 0x000fc60000010100 */
[----:B------:R-:W2:Y:S01]  /*14a0*/  LDL R208, [R1+0x118] ;  /* 0x0001180001d07983 */ /* 0x000ea20000100800 */
[--C-:B----4-:R-:W-:Y:S01]  /*14b0*/  FADD.FTZ R0, R200, -R204.reuse ;  /* 0x800000ccc8007221 */ /* 0x110fe20000010000 */
[----:B------:R-:W-:Y:S01]  /*14c0*/  FADD.FTZ R201, R201, -R204 ;  /* 0x800000ccc9c97221 */ /* 0x000fe20000010000 */
[C---:B---3--:R-:W-:Y:S02]  /*14d0*/  SHF.L.U32 R200, R188.reuse, 0x10, RZ ;  /* 0x00000010bcc87819 */ /* 0x048fe400000006ff */
[----:B------:R-:W-:Y:S01]  /*14e0*/  PRMT R188, R188, 0x7632, R188 ;  /* 0x00007632bcbc7816 */ /* 0x000fe200000000bc */
[----:B------:R-:W-:Y:S01]  /*14f0*/  FADD.FTZ R5, R203, -R204 ;  /* 0x800000cccb057221 */ /* 0x000fe20000010000 */
[C---:B------:R-:W-:Y:S01]  /*1500*/  FMUL.FTZ R0, R3.reuse, R0 ;  /* 0x0000000003007220 */ /* 0x040fe20000410000 */
[----:B------:R-:W-:Y:S01]  /*1510*/  SHF.L.U32 R231, R192, 0x10, RZ ;  /* 0x00000010c0e77819 */ /* 0x000fe200000006ff */
[-C--:B------:R-:W-:Y:S01]  /*1520*/  FMUL.FTZ R203, R218, R200.reuse ;  /* 0x000000c8dacb7220 */ /* 0x080fe20000410000 */
[----:B------:R-:W-:Y:S01]  /*1530*/  PRMT R192, R192, 0x7632, R192 ;  /* 0x00007632c0c07816 */ /* 0x000fe200000000c0 */
[----:B------:R-:W-:Y:S01]  /*1540*/  FMUL.FTZ R218, R3, R201 ;  /* 0x000000c903da7220 */ /* 0x000fe20000410000 */
[----:B------:R-:W-:Y:S01]  /*1550*/  SHF.L.U32 R188, R188, 0x10, RZ ;  /* 0x00000010bcbc7819 */ /* 0x000fe200000006ff */
[----:B------:R-:W-:Y:S01]  /*1560*/  FADD.FTZ R202, R202, -R204 ;  /* 0x800000cccaca7221 */ /* 0x000fe20000010000 */
[C---:B------:R-:W-:Y:S01]  /*1570*/  FADD.FTZ R14, -R204.reuse, R210 ;  /* 0x000000d2cc0e7221 */ /* 0x040fe20000010100 */
[----:B------:R-:W-:Y:S01]  /*1580*/  FADD.FTZ R204, -R204, R211 ;  /* 0x000000d3cccc7221 */ /* 0x000fe20000010100 */
[----:B------:R-:W-:Y:S01]  /*1590*/  FADD.FTZ R52, R52, R200 ;  /* 0x000000c834347221 */ /* 0x000fe20000010000 */
[----:B------:R-:W-:Y:S01]  /*15a0*/  FFMA.FTZ R84, R0, R200, R84 ;  /* 0x000000c800547223 */ /* 0x000fe20000010054 */
[----:B------:R-:W-:Y:S01]  /*15b0*/  SHF.L.U32 R192, R192, 0x10, RZ ;  /* 0x00000010c0c07819 */ /* 0x000fe200000006ff */
[-C--:B------:R-:W-:Y:S01]  /*15c0*/  FMUL.FTZ R200, R239, R188.reuse ;  /* 0x000000bcefc87220 */ /* 0x080fe20000410000 */
[----:B------:R-:W3:Y:S01]  /*15d0*/  LDL R211, [R1+0xfc] ;  /* 0x0000fc0001d37983 */ /* 0x000ee20000100800 */
        /* <DEDUP_REMOVED lines=8> */
[----:B------:R-:W-:Y:S01]  /*1660*/  FFMA.FTZ R203, R217, R192, R200 ;  /* 0x000000c0d9cb7223 */ /* 0x000fe200000100c8 */
[----:B------:R-:W-:Y:S01]  /*1670*/  SHF.L.U32 R192, R193, 0x10, RZ ;  /* 0x00000010c1c07819 */ /* 0x000fe200000006ff */
[----:B------:R-:W4:Y:S04]  /*1680*/  LDL R210, [R1+0x100] ;  /* 0x0001000001d27983 */ /* 0x000f280000100800 */
[----:B------:R0:W-:Y:S01]  /*1690*/  STL [R1+0xc], R203 ;  /* 0x00000ccb01007387 */ /* 0x0001e20000100800 */
[----:B------:R-:W-:Y:S01]  /*16a0*/  FMUL.FTZ R217, R3, R202 ;  /* 0x000000ca03d97220 */ /* 0x000fe20000410000 */
[----:B------:R-:W-:Y:S01]  /*16b0*/  PRMT R248, R193, 0x7632, R248 ;  /* 0x00007632c1f87816 */ /* 0x000fe200000000f8 */
[----:B------:R-:W-:-:S02]  /*16c0*/  FADD.FTZ R118, R118, R192 ;  /* 0x000000c076767221 */ /* 0x000fc40000010000 */
[----:B------:R-:W-:Y:S01]  /*16d0*/  FFMA.FTZ R150, R217, R192, R150 ;  /* 0x000000c0d9967223 */ /* 0x000fe20000010096 */
[----:B--2---:R-:W-:Y:S02]  /*16e0*/  FMUL.FTZ R200, R209, R188 ;  /* 0x000000bcd1c87220 */ /* 0x004fe40000410000 */
[----:B------:R-:W2:Y:S02]  /*16f0*/  LDL R209, [R1+0xf4] ;  /* 0x0000f40001d17983 */ /* 0x000ea40000100800 */
[----:B------:R-:W-:Y:S02]  /*1700*/  FFMA.FTZ R201, R208, R192, R200 ;  /* 0x000000c0d0c97223 */ /* 0x000fe400000100c8 */
[----:B------:R-:W2:Y:S04]  /*1710*/  LDL R208, [R1+0xf8] ;  /* 0x0000f80001d07983 */ /* 0x000ea80000100800 */
[----:B------:R0:W-:Y:S04]  /*1720*/  STL [R1+0x8], R201 ;  /* 0x000008c901007387 */ /* 0x0001e80000100800 */
[----:B------:R-:W2:Y:S04]  /*1730*/  LDL R202, [R1+0xec] ;  /* 0x0000ec0001ca7983 */ /* 0x000ea80000100800 */
[----:B------:R-:W2:Y:S04]  /*1740*/  LDL R200, [R1+0xf0] ;  /* 0x0000f00001c87983 */ /* 0x000ea80000100800 */
[----:B------:R-:W2:Y:S04]  /*1750*/  LDL R193, [R1+0xe4] ;  /* 0x0000e40001c17983 */ /* 0x000ea80000100800 */
[----:B------:R-:W2:Y:S01]  /*1760*/  LDL R192, [R1+0xe8] ;  /* 0x0000e80001c07983 */ /* 0x000ea20000100800 */
[----:B------:R-:W-:Y:S01]  /*1770*/  FADD.FTZ R54, R54, R188 ;  /* 0x000000bc36367221 */ /* 0x000fe20000010000 */
[----:B------:R-:W-:Y:S01]  /*1780*/  FFMA.FTZ R86, R217, R188, R86 ;  /* 0x000000bcd9567223 */ /* 0x000fe20000010056 */
[----:B------:R-:W-:Y:S01]  /*1790*/  PRMT R188, R189, 0x7632, R188 ;  /* 0x00007632bdbc7816 */ /* 0x000fe200000000bc */
[----:B------:R-:W-:-:S03]  /*17a0*/  FMUL.FTZ R5, R3, R5 ;  /* 0x0000000503057220 */ /* 0x000fc60000410000 */
[----:B------:R-:W-:Y:S02]  /*17b0*/  SHF.L.U32 R188, R188, 0x10, RZ ;  /* 0x00000010bcbc7819 */ /* 0x000fe400000006ff */
[----:B------:R-:W-:Y:S01]  /*17c0*/  SHF.L.U32 R248, R248, 0x10, RZ ;  /* 0x00000010f8f87819 */ /* 0x000fe200000006ff */
[----:B------:R-:W-:Y:S02]  /*17d0*/  FMUL.FTZ R6, R3, R6 ;  /* 0x0000000603067220 */ /* 0x000fe40000410000 */
[-C--:B------:R-:W-:Y:S01]  /*17e0*/  FMUL.FTZ R189, R220, R188.reuse ;  /* 0x000000bcdcbd7220 */ /* 0x080fe20000410000 */
[----:B------:R-:W-:Y:S01]  /*17f0*/  FADD.FTZ R55, R55, R188 ;  /* 0x000000bc37377221 */ /* 0x000fe20000010000 */
[----:B------:R-:W-:Y:S01]  /*1800*/  FFMA.FTZ R87, R5, R188, R87 ;  /* 0x000000bc05577223 */ /* 0x000fe20000010057 */
[----:B------:R-:W-:Y:S01]  /*1810*/  SHF.L.U32 R188, R190, 0x10, RZ ;  /* 0x00000010bebc7819 */ /* 0x000fe200000006ff */
[----:B------:R-:W-:Y:S01]  /*1820*/  FADD.FTZ R119, R119, R248 ;  /* 0x000000f877777221 */ /* 0x000fe20000010000 */
[-C--:B------:R-:W-:Y:S01]  /*1830*/  FFMA.FTZ R151, R5, R248.reuse, R151 ;  /* 0x000000f805977223 */ /* 0x080fe20000010097 */
[----:B------:R-:W-:-:S02]  /*1840*/  FFMA.FTZ R248, R219, R248, R189 ;  /* 0x000000f8dbf87223 */ /* 0x000fc400000100bd */
[-C--:B---3--:R-:W-:Y:S01]  /*1850*/  FMUL.FTZ R189, R211, R188.reuse ;  /* 0x000000bcd3bd7220 */ /* 0x088fe20000410000 */
[----:B------:R-:W-:Y:S01]  /*1860*/  FADD.FTZ R48, R48, R188 ;  /* 0x000000bc30307221 */ /* 0x000fe20000010000 */
[----:B------:R-:W-:Y:S01]  /*1870*/  FFMA.FTZ R80, R6, R188, R80 ;  /* 0x000000bc06507223 */ /* 0x000fe20000010050 */
[----:B------:R-:W-:Y:S02]  /*1880*/  PRMT R188, R190, 0x7632, R188 ;  /* 0x00007632bebc7816 */ /* 0x000fe400000000bc */
[C---:B------:R-:W-:Y:S01]  /*1890*/  SHF.L.U32 R247, R194.reuse, 0x10, RZ ;  /* 0x00000010c2f77819 */ /* 0x040fe200000006ff */
[----:B------:R-:W-:Y:S01]  /*18a0*/  FMUL.FTZ R15, R3, R15 ;  /* 0x0000000f030f7220 */ /* 0x000fe20000410000 */
[----:B------:R-:W-:Y:S01]  /*18b0*/  PRMT R240, R194, 0x7632, R240 ;  /* 0x00007632c2f07816 */ /* 0x000fe200000000f0 */
[----:B------:R-:W-:Y:S01]  /*18c0*/  FADD.FTZ R221, RZ, R231 ;  /* 0x000000e7ffdd7221 */ /* 0x000fe20000010000 */
[----:B------:R-:W-:Y:S01]  /*18d0*/  SHF.L.U32 R188, R188, 0x10, RZ ;  /* 0x00000010bcbc7819 */ /* 0x000fe200000006ff */
[----:B------:R-:W-:Y:S01]  /*18e0*/  FFMA.FTZ R220, R0, R231, RZ ;  /* 0x000000e700dc7223 */ /* 0x000fe200000100ff */
[----:B------:R-:W-:Y:S01]  /*18f0*/  FADD.FTZ R112, R112, R247 ;  /* 0x000000f770707221 */ /* 0x000fe20000010000 */
[-C--:B------:R-:W-:Y:S01]  /*1900*/  FFMA.FTZ R144, R6, R247.reuse, R144 ;  /* 0x000000f706907223 */ /* 0x080fe20000010090 */
[----:B----4-:R-:W-:Y:S01]  /*1910*/  FFMA.FTZ R247, R210, R247, R189 ;  /* 0x000000f7d2f77223 */ /* 0x010fe200000100bd */
[----:B------:R-:W-:Y:S01]  /*1920*/  SHF.L.U32 R240, R240, 0x10, RZ ;  /* 0x00000010f0f07819 */ /* 0x000fe200000006ff */
        /* <DEDUP_REMOVED lines=8> */
[----:B------:R-:W-:Y:S01]  /*19b0*/  FFMA.FTZ R220, R217, R201, R220 ;  /* 0x000000c9d9dc7223 */ /* 0x000fe200000100dc */
[----:B------:R-:W-:-:S02]  /*19c0*/  SHF.L.U32 R239, R195, 0x10, RZ ;  /* 0x00000010c3ef7819 */ /* 0x000fc400000006ff */
[----:B------:R-:W-:Y:S01]  /*19d0*/  FADD.FTZ R221, R221, R248 ;  /* 0x000000f8dddd7221 */ /* 0x000fe20000010000 */
[----:B------:R-:W-:Y:S01]  /*19e0*/  FFMA.FTZ R220, R5, R248, R220 ;  /* 0x000000f805dc7223 */ /* 0x000fe200000100dc */
[----:B------:R-:W-:Y:S02]  /*19f0*/  PRMT R235, R195, 0x7632, R235 ;  /* 0x00007632c3eb7816 */ /* 0x000fe400000000eb */
[----:B------:R-:W-:Y:S01]  /*1a00*/  FADD.FTZ R221, R221, R247 ;  /* 0x000000f7dddd7221 */ /* 0x000fe20000010000 */
[----:B------:R-:W-:Y:S01]  /*1a10*/  FFMA.FTZ R220, R6, R247, R220 ;  /* 0x000000f706dc7223 */ /* 0x000fe200000100dc */
[----:B------:R-:W-:Y:S01]  /*1a20*/  FADD.FTZ R114, R114, R239 ;  /* 0x000000ef72727221 */ /* 0x000fe20000010000 */
[----:B------:R-:W-:Y:S01]  /*1a30*/  FFMA.FTZ R146, R14, R239, R146 ;  /* 0x000000ef0e927223 */ /* 0x000fe20000010092 */
[----:B------:R-:W-:Y:S01]  /*1a40*/  SHF.L.U32 R235, R235, 0x10, RZ ;  /* 0x00000010ebeb7819 */ /* 0x000fe200000006ff */
[----:B------:R-:W-:-:S04]  /*1a50*/  FMUL.FTZ R204, R3, R204 ;  /* 0x000000cc03cc7220 */ /* 0x000fc80000410000 */
[----:B------:R-:W-:Y:S01]  /*1a60*/  FADD.FTZ R115, R115, R235 ;  /* 0x000000eb73737221 */ /* 0x000fe20000010000 */
[----:B------:R-:W-:Y:S01]  /*1a70*/  FFMA.FTZ R147, R204, R235, R147 ;  /* 0x000000ebcc937223 */ /* 0x000fe20000010093 */
[----:B------:R-:W-:Y:S01]  /*1a80*/  IADD3 R219, R4, 0x100, RZ ;  /* 0x0000010004db7810 */ /* 0x000fe20007ffe0ff */
[----:B--2---:R-:W-:Y:S01]  /*1a90*/  FMUL.FTZ R189, R209, R188 ;  /* 0x000000bcd1bd7220 */ /* 0x004fe20000410000 */
[----:B------:R-:W-:-:S03]  /*1aa0*/  SHF.L.U32 R188, R191, 0x10, RZ ;  /* 0x00000010bfbc7819 */ /* 0x000fc600000006ff */
[----:B------:R-:W-:Y:S02]  /*1ab0*/  FFMA.FTZ R240, R208, R240, R189 ;  /* 0x000000f0d0f07223 */ /* 0x000fe400000100bd */
[----:B------:R-:W-:Y:S01]  /*1ac0*/  FADD.FTZ R50, R50, R188 ;  /* 0x000000bc32327221 */ /* 0x000fe20000010000 */
[-C--:B------:R-:W-:Y:S01]  /*1ad0*/  FFMA.FTZ R82, R14, R188.reuse, R82 ;  /* 0x000000bc0e527223 */ /* 0x080fe20000010052 */
[----:B------:R-:W-:Y:S01]  /*1ae0*/  FMUL.FTZ R189, R202, R188 ;  /* 0x000000bccabd7220 */ /* 0x000fe20000410000 */
[----:B------:R-:W-:-:S04]  /*1af0*/  PRMT R188, R191, 0x7632, R188 ;  /* 0x00007632bfbc7816 */ /* 0x000fc800000000bc */
[----:B------:R-:W-:Y:S01]  /*1b00*/  SHF.L.U32 R188, R188, 0x10, RZ ;  /* 0x00000010bcbc7819 */ /* 0x000fe200000006ff */
[----:B------:R-:W-:Y:S01]  /*1b10*/  FFMA.FTZ R239, R200, R239, R189 ;  /* 0x000000efc8ef7223 */ /* 0x000fe200000100bd */
[----:B------:R-:W-:Y:S01]  /*1b20*/  FADD.FTZ R221, R221, R240 ;  /* 0x000000f0dddd7221 */ /* 0x000fe20000010000 */
[----:B------:R-:W-:Y:S02]  /*1b30*/  FFMA.FTZ R220, R15, R240, R220 ;  /* 0x000000f00fdc7223 */ /* 0x000fe400000100dc */
[-C--:B------:R-:W-:Y:S01]  /*1b40*/  FMUL.FTZ R189, R193, R188.reuse ;  /* 0x000000bcc1bd7220 */ /* 0x080fe20000410000 */
[----:B------:R-:W-:Y:S01]  /*1b50*/  FADD.FTZ R221, R221, R239 ;  /* 0x000000efdddd7221 */ /* 0x000fe20000010000 */
[----:B------:R-:W-:Y:S02]  /*1b60*/  FFMA.FTZ R220, R14, R239, R220 ;  /* 0x000000ef0edc7223 */ /* 0x000fe400000100dc */
[----:B------:R-:W-:Y:S01]  /*1b70*/  FFMA.FTZ R235, R192, R235, R189 ;  /* 0x000000ebc0eb7223 */ /* 0x000fe200000100bd */
[----:B------:R-:W-:Y:S01]  /*1b80*/  FADD.FTZ R51, R51, R188 ;  /* 0x000000bc33337221 */ /* 0x000fe20000010000 */
[----:B------:R-:W-:-:S02]  /*1b90*/  FFMA.FTZ R83, R204, R188, R83 ;  /* 0x000000bccc537223 */ /* 0x000fc40000010053 */
[----:B------:R-:W-:Y:S01]  /*1ba0*/  FADD.FTZ R221, R221, R235 ;  /* 0x000000ebdddd7221 */ /* 0x000fe20000010000 */
[----:B0-----:R-:W-:-:S07]  /*1bb0*/  FFMA.FTZ R220, R204, R235, R220 ;  /* 0x000000ebccdc7223 */ /* 0x001fce00000100dc */
.L_x_1002:
[----:B------:R-:W-:Y:S05]  /*1bc0*/  BSYNC B0 ;  /* 0x0000000000007941 */ /* 0x000fea0003800000 */
.L_x_1001:
        /* <DEDUP_REMOVED lines=8> */
[----:B------:R-:W4:Y:S04]  /*1c50*/  LDG.E.128 R200, desc[UR4][R208.64] ;  /* 0x00000004d0c87981 */ /* 0x000f28000c1e1d00 */
[----:B------:R-:W3:Y:S02]  /*1c60*/  LDL R245, [R1+0xd4] ;  /* 0x0000d40001f57983 */ /* 0x000ee40000100800 */
[----:B------:R-:W1:Y:S02]  /*1c70*/  LDC.U8 R205, c[0x0][0x2a0] ;  /* 0x0000a800ffcd7b82 */ /* 0x000e640000000000 */
[----:B------:R-:W3:Y:S04]  /*1c80*/  LDL R215, [R1+0xd8] ;  /* 0x0000d80001d77983 */ /* 0x000ee80000100800 */
[----:B------:R-:W2:Y:S01]  /*1c90*/  LDG.E.128 R208, desc[UR4][R208.64+0x10] ;  /* 0x00001004d0d07981 */ /* 0x000ea2000c1e1d00 */
[----:B0-----:R-:W-:-:S06]  /*1ca0*/  IMAD.WIDE.U32 R188, R219, 0x10, R188 ;  /* 0x00000010dbbc7825 */ /* 0x001fcc00078e00bc */
[----:B------:R-:W3:Y:S01]  /*1cb0*/  LDG.E.128 R188, desc[UR4][R188.64] ;  /* 0x00000004bcbc7981 */ /* 0x000ee2000c1e1d00 */
[----:B------:R-:W-:Y:S01]  /*1cc0*/  ISETP.NE.U32.AND P4, PT, RZ, UR8, PT ;  /* 0x00000008ff007c0c */ /* 0x000fe2000bf85070 */
[----:B-1----:R-:W-:-:S03]  /*1cd0*/  IMAD.WIDE.U32 R192, R219, 0x10, R192 ;  /* 0x00000010dbc07825 */ /* 0x002fc600078e00c0 */
[----:B------:R-:W-:-:S03]  /*1ce0*/  ISETP.NE.AND.EX P4, PT, RZ, UR9, PT, P4 ;  /* 0x00000009ff007c0c */ /* 0x000fc6000bf85340 */
[----:B------:R-:W3:Y:S10]  /*1cf0*/  LDG.E.128 R192, desc[UR4][R192.64] ;  /* 0x00000004c0c07981 */ /* 0x000ef4000c1e1d00 */
[----:B------:R-:W-:-:S04]  /*1d00*/  @P4 LEA R12, P5, R219, UR8, 0x5 ;  /* 0x00000008db0c4c11 */ /* 0x000fc8000f8a28ff */
[----:B------:R-:W-:-:S05]  /*1d10*/  @P4 LEA.HI.X R13, R219, UR9, RZ, 0x5, P5 ;  /* 0x00000009db0d4c11 */ /* 0x000fca000a8f2cff */
[----:B------:R-:W5:Y:S04]  /*1d20*/  @P4 LDG.E.128 R152, desc[UR4][R12.64] ;  /* 0x000000040c984981 */ /* 0x000f68000c1e1d00 */
[----:B------:R0:W5:Y:S01]  /*1d30*/  @P4 LDG.E.128 R156, desc[UR4][R12.64+0x10] ;  /* 0x000010040c9c4981 */ /* 0x000162000c1e1d00 */
[----:B------:R-:W-:-:S04]  /*1d40*/  ISETP.NE.AND P4, PT, R205, RZ, PT ;  /* 0x000000ffcd00720c */ /* 0x000fc80003f85270 */
[----:B-----5:R-:W-:-:S05]  /*1d50*/  FSEL R205, R212, RZ, !P4 ;  /* 0x000000ffd4cd7208 */ /* 0x020fca0006000000 */
[C---:B----4-:R-:W-:Y:S01]  /*1d60*/  FADD.FTZ R7, -R205.reuse, R203 ;  /* 0x000000cbcd077221 */ /* 0x050fe20000010100 */
[----:B------:R-:W-:-:S04]  /*1d70*/  FADD.FTZ R200, -R205, R200 ;  /* 0x000000c8cdc87221 */ /* 0x000fc80000010100 */
[----:B------:R-:W-:Y:S01]  /*1d80*/  FMUL.FTZ R227, R3, R200 ;  /* 0x000000c803e37220 */ /* 0x000fe20000410000 */
[C---:B------:R-:W-:Y:S01]  /*1d90*/  FADD.FTZ R201, -R205.reuse, R201 ;  /* 0x000000c9cdc97221 */ /* 0x040fe20000010100 */
[C---:B------:R-:W-:Y:S01]  /*1da0*/  FADD.FTZ R202, -R205.reuse, R202 ;  /* 0x000000cacdca7221 */ /* 0x040fe20000010100 */
[C---:B--2---:R-:W-:Y:S01]  /*1db0*/  FADD.FTZ R8, -R205.reuse, R208 ;  /* 0x000000d0cd087221 */ /* 0x044fe20000010100 */
[----:B---3--:R-:W-:Y:S01]  /*1dc0*/  SHF.L.U32 R203, R188, 0x10, RZ ;  /* 0x00000010bccb7819 */ /* 0x008fe200000006ff */
[C---:B0-----:R-:W-:Y:S01]  /*1dd0*/  FADD.FTZ R13, -R205.reuse, R209 ;  /* 0x000000d1cd0d7221 */ /* 0x041fe20000010100 */
[----:B------:R-:W-:-:S03]  /*1de0*/  FADD.FTZ R12, -R205, R210 ;  /* 0x000000d2cd0c7221 */ /* 0x000fc60000010100 */
[----:B------:R-:W-:Y:S02]  /*1df0*/  FMUL.FTZ R200, R237, R203 ;  /* 0x000000cbedc87220 */ /* 0x000fe40000410000 */
[----:B------:R-:W2:Y:S01]  /*1e00*/  LDL R237, [R1+0xcc] ;  /* 0x0000cc0001ed7983 */ /* 0x000ea20000100800 */
[----:B------:R-:W-:-:S03]  /*1e10*/  FADD.FTZ R205, -R205, R211 ;  /* 0x000000d3cdcd7221 */ /* 0x000fc60000010100 */
[----:B------:R-:W3:Y:S01]  /*1e20*/  LDL R211, [R1+0xd0] ;  /* 0x0000d00001d37983 */ /* 0x000ee20000100800 */
[----:B------:R-:W-:Y:S02]  /*1e30*/  PRMT R188, R188, 0x7632, R188 ;  /* 0x00007632bcbc7816 */ /* 0x000fe400000000bc */
[C---:B------:R-:W-:Y:S02]  /*1e40*/  SHF.L.U32 R208, R192.reuse, 0x10, RZ ;  /* 0x00000010c0d07819 */ /* 0x040fe400000006ff */
[----:B------:R-:W-:Y:S02]  /*1e50*/  PRMT R192, R192, 0x7632, R192 ;  /* 0x00007632c0c07816 */ /* 0x000fe400000000c0 */
[----:B------:R-:W-:Y:S01]  /*1e60*/  SHF.L.U32 R188, R188, 0x10, RZ ;  /* 0x00000010bcbc7819 */ /* 0x000fe200000006ff */
[----:B------:R-:W-:Y:S01]  /*1e70*/  FFMA.FTZ R209, R216, R208, R200 ;  /* 0x000000d0d8d17223 */ /* 0x000fe200000100c8 */
[----:B------:R-:W-:-:S03]  /*1e80*/  SHF.L.U32 R192, R192, 0x10, RZ ;  /* 0x00000010c0c07819 */ /* 0x000fc600000006ff */
[----:B------:R-:W-:Y:S01]  /*1e90*/  FMUL.FTZ R200, R245, R188 ;  /* 0x000000bcf5c87220 */ /* 0x000fe20000410000 */
[----:B------:R-:W-:Y:S01]  /*1ea0*/  FADD.FTZ R44, R44, R203 ;  /* 0x000000cb2c2c7221 */ /* 0x000fe20000010000 */
[----:B------:R-:W-:Y:S01]  /*1eb0*/  FFMA.FTZ R76, R227, R203, R76 ;  /* 0x000000cbe34c7223 */ /* 0x000fe2000001004c */
[----:B------:R0:W-:Y:S01]  /*1ec0*/  STL [R1+0x18], R209 ;  /* 0x000018d101007387 */ /* 0x0001e20000100800 */
[----:B------:R-:W-:Y:S01]  /*1ed0*/  FMUL.FTZ R216, R3, R201 ;  /* 0x000000c903d87220 */ /* 0x000fe20000410000 */
[----:B------:R-:W-:Y:S02]  /*1ee0*/  FFMA.FTZ R203, R215, R192, R200 ;  /* 0x000000c0d7cb7223 */ /* 0x000fe400000100c8 */
[----:B------:R-:W4:Y:S01]  /*1ef0*/  LDL R210, [R1+0xc4] ;  /* 0x0000c40001d27983 */ /* 0x000f220000100800 */
[----:B------:R-:W-:Y:S01]  /*1f00*/  FADD.FTZ R108, R108, R208 ;  /* 0x000000d06c6c7221 */ /* 0x000fe20000010000 */
[----:B------:R-:W-:Y:S01]  /*1f10*/  FFMA.FTZ R140, R227, R208, R140 ;  /* 0x000000d0e38c7223 */ /* 0x000fe2000001008c */
[----:B------:R-:W-:Y:S01]  /*1f20*/  FADD.FTZ R45, R45, R188 ;  /* 0x000000bc2d2d7221 */ /* 0x000fe20000010000 */
[----:B------:R-:W4:Y:S01]  /*1f30*/  LDL R208, [R1+0xc8] ;  /* 0x0000c80001d07983 */ /* 0x000f220000100800 */
[C---:B------:R-:W-:Y:S01]  /*1f40*/  FFMA.FTZ R77, R216.reuse, R188, R77 ;  /* 0x000000bcd84d7223 */ /* 0x040fe2000001004d */
[----:B------:R-:W-:Y:S01]  /*1f50*/  SHF.L.U32 R188, R189, 0x10, RZ ;  /* 0x00000010bdbc7819 */ /* 0x000fe200000006ff */
[----:B------:R-:W-:Y:S01]  /*1f60*/  FMUL.FTZ R215, R3, R202 ;  /* 0x000000ca03d77220 */ /* 0x000fe20000410000 */
[----:B------:R0:W-:Y:S01]  /*1f70*/  STL [R1+0x4], R203 ;  /* 0x000004cb01007387 */ /* 0x0001e20000100800 */
[----:B------:R-:W-:Y:S01]  /*1f80*/  FADD.FTZ R109, R109, R192 ;  /* 0x000000c06d6d7221 */ /* 0x000fe20000010000 */
[----:B------:R-:W-:-:S02]  /*1f90*/  FFMA.FTZ R141, R216, R192, R141 ;  /* 0x000000c0d88d7223 */ /* 0x000fc4000001008d */
[----:B------:R-:W4:Y:S01]  /*1fa0*/  LDL R202, [R1+0xbc] ;  /* 0x0000bc0001ca7983 */ /* 0x000f220000100800 */
[----:B------:R-:W-:-:S05]  /*1fb0*/  SHF.L.U32 R192, R193, 0x10, RZ ;  /* 0x00000010c1c07819 */ /* 0x000fca00000006ff */
[----:B------:R-:W-:Y:S01]  /*1fc0*/  FADD.FTZ R110, R110, R192 ;  /* 0x000000c06e6e7221 */ /* 0x000fe20000010000 */
[----:B------:R-:W-:Y:S01]  /*1fd0*/  FFMA.FTZ R142, R215, R192, R142 ;  /* 0x000000c0d78e7223 */ /* 0x000fe2000001008e */
[----:B--2---:R-:W-:-:S04]  /*1fe0*/  FMUL.FTZ R200, R237, R188 ;  /* 0x000000bcedc87220 */ /* 0x004fc80000410000 */
[----:B---3--:R-:W-:-:S05]  /*1ff0*/  FFMA.FTZ R201, R211, R192, R200 ;  /* 0x000000c0d3c97223 */ /* 0x008fca00000100c8 */
[----:B------:R0:W-:Y:S04]  /*2000*/  STL [R1], R201 ;  /* 0x000000c901007387 */ /* 0x0001e80000100800 */
[----:B------:R-:W2:Y:S01]  /*2010*/  LDL R192, [R1+0xc0] ;  /* 0x0000c00001c07983 */ /* 0x000ea20000100800 */
[----:B------:R-:W-:Y:S01]  /*2020*/  FADD.FTZ R46, R46, R188 ;  /* 0x000000bc2e2e7221 */ /* 0x000fe20000010000 */
[----:B------:R-:W-:Y:S01]  /*2030*/  FFMA.FTZ R78, R215, R188, R78 ;  /* 0x000000bcd74e7223 */ /* 0x000fe2000001004e */
[----:B------:R-:W-:Y:S01]  /*2040*/  PRMT R188, R189, 0x7632, R188 ;  /* 0x00007632bdbc7816 */ /* 0x000fe200000000bc */
[----:B------:R-:W-:Y:S01]  /*2050*/  FMUL.FTZ R7, R3, R7 ;  /* 0x0000000703077220 */ /* 0x000fe20000410000 */
[----:B------:R-:W-:Y:S01]  /*2060*/  PRMT R246, R193, 0x7632, R246 ;  /* 0x00007632c1f67816 */ /* 0x000fe200000000f6 */
[----:B------:R-:W-:Y:S01]  /*2070*/  FMUL.FTZ R8, R3, R8 ;  /* 0x0000000803087220 */ /* 0x000fe20000410000 */
[----:B------:R-:W-:Y:S01]  /*2080*/  SHF.L.U32 R188, R188, 0x10, RZ ;  /* 0x00000010bcbc7819 */ /* 0x000fe200000006ff */
[----:B------:R-:W3:Y:S01]  /*2090*/  LDL R200, [R1+0xb0] ;  /* 0x0000b00001c87983 */ /* 0x000ee20000100800 */
[----:B------:R-:W-:-:S03]  /*20a0*/  SHF.L.U32 R246, R246, 0x10, RZ ;  /* 0x00000010f6f67819 */ /* 0x000fc600000006ff */
[-C--:B----4-:R-:W-:Y:S01]  /*20b0*/  FMUL.FTZ R189, R210, R188.reuse ;  /* 0x000000bcd2bd7220 */ /* 0x090fe20000410000 */
[----:B------:R-:W-:Y:S01]  /*20c0*/  FADD.FTZ R47, R47, R188 ;  /* 0x000000bc2f2f7221 */ /* 0x000fe20000010000 */
[----:B------:R-:W-:Y:S01]  /*20d0*/  FFMA.FTZ R79, R7, R188, R79 ;  /* 0x000000bc074f7223 */ /* 0x000fe2000001004f */
[----:B------:R-:W4:Y:S01]  /*20e0*/  LDL R210, [R1+0xb4] ;  /* 0x0000b40001d27983 */ /* 0x000f220000100800 */
[----:B------:R-:W-:Y:S01]  /*20f0*/  SHF.L.U32 R188, R190, 0x10, RZ ;  /* 0x00000010bebc7819 */ /* 0x000fe200000006ff */
[----:B------:R-:W-:Y:S01]  /*2100*/  FADD.FTZ R111, R111, R246 ;  /* 0x000000f66f6f7221 */ /* 0x000fe20000010000 */
[-C--:B------:R-:W-:Y:S01]  /*2110*/  FFMA.FTZ R143, R7, R246.reuse, R143 ;  /* 0x000000f6078f7223 */ /* 0x080fe2000001008f */
[----:B------:R-:W-:Y:S01]  /*2120*/  FFMA.FTZ R246, R208, R246, R189 ;  /* 0x000000f6d0f67223 */ /* 0x000fe200000100bd */
[----:B------:R-:W-:Y:S01]  /*2130*/  SHF.L.U32 R245, R194, 0x10, RZ ;  /* 0x00000010c2f57819 */ /* 0x000fe200000006ff */
[----:B------:R-:W3:Y:S01]  /*2140*/  LDL R208, [R1+0xb8] ;  /* 0x0000b80001d07983 */ /* 0x000ee20000100800 */
[----:B------:R-:W-:-:S03]  /*2150*/  FMUL.FTZ R189, R202, R188 ;  /* 0x000000bccabd7220 */ /* 0x000fc60000410000 */
[----:B------:R-:W3:Y:S01]  /*2160*/  LDL R202, [R1+0xac] ;  /* 0x0000ac0001ca7983 */ /* 0x000ee20000100800 */
[----:B------:R-:W-:Y:S01]  /*2170*/  FADD.FTZ R104, R104, R245 ;  /* 0x000000f568687221 */ /* 0x000fe20000010000 */
[-C--:B------:R-:W-:Y:S02]  /*2180*/  FFMA.FTZ R136, R8, R245.reuse, R136 ;  /* 0x000000f508887223 */ /* 0x080fe40000010088 */
[----:B------:R-:W3:Y:S01]  /*2190*/  LDL R193, [R1+0xa4] ;  /* 0x0000a40001c17983 */ /* 0x000ee20000100800 */
[----:B--2---:R-:W-:-:S03]  /*21a0*/  FFMA.FTZ R245, R192, R245, R189 ;  /* 0x000000f5c0f57223 */ /* 0x004fc600000100bd */
[----:B------:R-:W2:Y:S01]  /*21b0*/  LDL R192, [R1+0xa8] ;  /* 0x0000a80001c07983 */ /* 0x000ea20000100800 */
[----:B------:R-:W-:Y:S01]  /*21c0*/  FADD.FTZ R40, R40, R188 ;  /* 0x000000bc28287221 */ /* 0x000fe20000010000 */
[----:B------:R-:W-:Y:S01]  /*21d0*/  FFMA.FTZ R72, R8, R188, R72 ;  /* 0x000000bc08487223 */ /* 0x000fe20000010048 */
[----:B------:R-:W-:Y:S01]  /*21e0*/  PRMT R188, R190, 0x7632, R188 ;  /* 0x00007632bebc7816 */ /* 0x000fe200000000bc */
[----:B------:R-:W-:Y:S01]  /*21f0*/  FMUL.FTZ R13, R3, R13 ;  /* 0x0000000d030d7220 */ /* 0x000fe20000410000 */
[----:B------:R-:W-:Y:S01]  /*2200*/  PRMT R238, R194, 0x7632, R238 ;  /* 0x00007632c2ee7816 */ /* 0x000fe200000000ee */
[----:B------:R-:W-:Y:S01]  /*2210*/  FADD.FTZ R221, R221, R209 ;  /* 0x000000d1dddd7221 */ /* 0x000fe20000010000 */
[----:B------:R-:W-:Y:S01]  /*2220*/  SHF.L.U32 R188, R188, 0x10, RZ ;  /* 0x00000010bcbc7819 */ /* 0x000fe200000006ff */
[----:B------:R-:W-:Y:S01]  /*2230*/  FFMA.FTZ R220, R227, R209, R220 ;  /* 0x000000d1e3dc7223 */ /* 0x000fe200000100dc */
[----:B------:R-:W-:Y:S01]  /*2240*/  SHF.L.U32 R238, R238, 0x10, RZ ;  /* 0x00000010eeee7819 */ /* 0x000fe200000006ff */
[----:B------:R-:W-:-:S02]  /*2250*/  FADD.FTZ R221, R221, R203 ;  /* 0x000000cbdddd7221 */ /* 0x000fc40000010000 */
[----:B------:R-:W-:Y:S01]  /*2260*/  FADD.FTZ R41, R41, R188 ;  /* 0x000000bc29297221 */ /* 0x000fe20000010000 */
[-C--:B----4-:R-:W-:Y:S01]  /*2270*/  FMUL.FTZ R189, R210, R188.reuse ;  /* 0x000000bcd2bd7220 */ /* 0x090fe20000410000 */
[----:B------:R-:W-:Y:S01]  /*2280*/  FFMA.FTZ R73, R13, R188, R73 ;  /* 0x000000bc0d497223 */ /* 0x000fe20000010049 */
[----:B------:R-:W-:Y:S01]  /*2290*/  FFMA.FTZ R220, R216, R203, R220 ;  /* 0x000000cbd8dc7223 */ /* 0x000fe200000100dc */
[----:B------:R-:W-:Y:S01]  /*22a0*/  SHF.L.U32 R188, R191, 0x10, RZ ;  /* 0x00000010bfbc7819 */ /* 0x000fe200000006ff */
[----:B------:R-:W-:Y:S01]  /*22b0*/  FMUL.FTZ R12, R3, R12 ;  /* 0x0000000c030c7220 */ /* 0x000fe20000410000 */
[----:B------:R-:W-:Y:S01]  /*22c0*/  FADD.FTZ R105, R105, R238 ;  /* 0x000000ee69697221 */ /* 0x000fe20000010000 */
[-C--:B------:R-:W-:Y:S01]  /*22d0*/  FFMA.FTZ R137, R13, R238.reuse, R137 ;  /* 0x000000ee0d897223 */ /* 0x080fe20000010089 */
[----:B------:R-:W-:Y:S01]  /*22e0*/  FADD.FTZ R221, R221, R201 ;  /* 0x000000c9dddd7221 */ /* 0x000fe20000010000 */
[----:B------:R-:W-:Y:S01]  /*22f0*/  FFMA.FTZ R220, R215, R201, R220 ;  /* 0x000000c9d7dc7223 */ /* 0x000fe200000100dc */
[----:B---3--:R-:W-:Y:S01]  /*2300*/  FFMA.FTZ R238, R208, R238, R189 ;  /* 0x000000eed0ee7223 */ /* 0x008fe200000100bd */
[-C--:B------:R-:W-:Y:S01]  /*2310*/  FMUL.FTZ R189, R202, R188.reuse ;  /* 0x000000bccabd7220 */ /* 0x080fe20000410000 */
[----:B------:R-:W-:Y:S01]  /*2320*/  FADD.FTZ R42, R42, R188 ;  /* 0x000000bc2a2a7221 */ /* 0x000fe20000010000 */
[----:B------:R-:W-:Y:S01]  /*2330*/  FFMA.FTZ R74, R12, R188, R74 ;  /* 0x000000bc0c4a7223 */ /* 0x000fe2000001004a */
[----:B------:R-:W-:Y:S01]  /*2340*/  PRMT R188, R191, 0x7632, R188 ;  /* 0x00007632bfbc7816 */ /* 0x000fe200000000bc */
[----:B------:R-:W-:Y:S01]  /*2350*/  FADD.FTZ R221, R221, R246 ;  /* 0x000000f6dddd7221 */ /* 0x000fe20000010000 */
[----:B------:R-:W-:Y:S01]  /*2360*/  FFMA.FTZ R220, R7, R246, R220 ;  /* 0x000000f607dc7223 */ /* 0x000fe200000100dc */
[----:B------:R-:W-:-:S02]  /*2370*/  SHF.L.U32 R237, R195, 0x10, RZ ;  /* 0x00000010c3ed7819 */ /* 0x000fc400000006ff */
[----:B------:R-:W-:Y:S01]  /*2380*/  PRMT R230, R195, 0x7632, R230 ;  /* 0x00007632c3e67816 */ /* 0x000fe200000000e6 */
[----:B------:R-:W-:Y:S01]  /*2390*/  FADD.FTZ R221, R221, R245 ;  /* 0x000000f5dddd7221 */ /* 0x000fe20000010000 */
[----:B------:R-:W-:Y:S01]  /*23a0*/  SHF.L.U32 R188, R188, 0x10, RZ ;  /* 0x00000010bcbc7819 */ /* 0x000fe200000006ff */
[----:B------:R-:W-:Y:S01]  /*23b0*/  FFMA.FTZ R220, R8, R245, R220 ;  /* 0x000000f508dc7223 */ /* 0x000fe200000100dc */
[----:B------:R-:W-:Y:S01]  /*23c0*/  FADD.FTZ R106, R106, R237 ;  /* 0x000000ed6a6a7221 */ /* 0x000fe20000010000 */
[-C--:B------:R-:W-:Y:S01]  /*23d0*/  FFMA.FTZ R138, R12, R237.reuse, R138 ;  /* 0x000000ed0c8a7223 */ /* 0x080fe2000001008a */
[----:B------:R-:W-:Y:S01]  /*23e0*/  SHF.L.U32 R230, R230, 0x10, RZ ;  /* 0x00000010e6e67819 */ /* 0x000fe200000006ff */
        /* <DEDUP_REMOVED lines=14> */
[----:B0-----:R-:W-:-:S07]  /*24d0*/  FFMA.FTZ R220, R205, R230, R220 ;  /* 0x000000e6cddc7223 */ /* 0x001fce00000100dc */
.L_x_1004:
[----:B------:R-:W-:Y:S05]  /*24e0*/  BSYNC B0 ;  /* 0x0000000000007941 */ /* 0x000fea0003800000 */
.L_x_1003:
[----:B------:R-:W-:Y:S04]  /*24f0*/  BSSY B0, `(.L_x_1005) ;  /* 0x000008f000007945 */ /* 0x000fe80003800000 */
[----:B------:R-:W-:Y:S05]  /*2500*/  @!P2 BRA `(.L_x_1006) ;  /* 0x000000080034a947 */ /* 0x000fea0003800000 */
[----:B------:R-:W0:Y:S01]  /*2510*/  LDC.64 R188, c[0x0][0x2c0] ;  /* 0x0000b000ffbc7b82 */ /* 0x000e220000000a00 */
[----:B------:R-:W2:Y:S04]  /*2520*/  LDL R251, [R1+0x9c] ;  /* 0x00009c0001fb7983 */ /* 0x000ea80000100800 */
[----:B------:R-:W3:Y:S01]  /*2530*/  LDL R243, [R1+0xa0] ;  /* 0x0000a00001f37983 */ /* 0x000ee20000100800 */
[C---:B------:R-:W-:Y:S02]  /*2540*/  LEA R208, P4, R219.reuse, UR10, 0x5 ;  /* 0x0000000adbd07c11 */ /* 0x040fe4000f8828ff */
[----:B------:R-:W1:Y:S01]  /*2550*/  LDC.64 R192, c[0x0][0x2b8] ;  /* 0x0000ae00ffc07b82 */ /* 0x000e620000000a00 */
[----:B------:R-:W4:Y:S01]  /*2560*/  LDL R234, [R1+0x94] ;  /* 0x0000940001ea7983 */ /* 0x000f220000100800 */
[----:B------:R-:W-:-:S03]  /*2570*/  LEA.HI.X R209, R219, UR11, RZ, 0x5, P4 ;  /* 0x0000000bdbd17c11 */ /* 0x000fc6000a0f2cff */
[----:B------:R-:W4:Y:S03]  /*2580*/  LDL R213, [R1+0x98] ;  /* 0x0000980001d57983 */ /* 0x000f260000100800 */
[----:B------:R-:W1:Y:S01]  /*2590*/  LDC.U8 R207, c[0x0][0x2a0] ;  /* 0x0000a800ffcf7b82 */ /* 0x000e620000000000 */
[----:B------:R-:W2:Y:S01]  /*25a0*/  LDG.E.128 R200, desc[UR4][R208.64] ;  /* 0x00000004d0c87981 */ /* 0x000ea2000c1e1d00 */
[----:B0-----:R-:W-:-:S03]  /*25b0*/  IMAD.WIDE.U32 R188, R219, 0x10, R188 ;  /* 0x00000010dbbc7825 */ /* 0x001fc600078e00bc */
[----:B------:R-:W3:Y:S04]  /*25c0*/  LDG.E.128 R208, desc[UR4][R208.64+0x10] ;  /* 0x00001004d0d07981 */ /* 0x000ee8000c1e1d00 */
[----:B------:R-:W4:Y:S01]  /*25d0*/  LDG.E.128 R188, desc[UR4][R188.64] ;  /* 0x00000004bcbc7981 */ /* 0x000f22000c1e1d00 */
[----:B-1----:R-:W-:-:S06]  /*25e0*/  IMAD.WIDE.U32 R192, R219, 0x10, R192 ;  /* 0x00000010dbc07825 */ /* 0x002fcc00078e00c0 */
[----:B------:R-:W4:Y:S01]  /*25f0*/  LDG.E.128 R192, desc[UR4][R192.64] ;  /* 0x00000004c0c07981 */ /* 0x000f22000c1e1d00 */
[----:B------:R-:W-:-:S04]  /*2600*/  ISETP.NE.U32.AND P4, PT, RZ, UR8, PT ;  /* 0x00000008ff007c0c */ /* 0x000fc8000bf85070 */
[----:B------:R-:W-:-:S13]  /*2610*/  ISETP.NE.AND.EX P4, PT, RZ, UR9, PT, P4 ;  /* 0x00000009ff007c0c */ /* 0x000fda000bf85340 */
[----:B------:R-:W-:-:S04]  /*2620*/  @P4 LEA R10, P5, R219, UR8, 0x5 ;  /* 0x00000008db0a4c11 */ /* 0x000fc8000f8a28ff */
[----:B------:R-:W-:-:S05]  /*2630*/  @P4 LEA.HI.X R11, R219, UR9, RZ, 0x5, P5 ;  /* 0x00000009db0b4c11 */ /* 0x000fca000a8f2cff */
[----:B------:R-:W5:Y:S04]  /*2640*/  @P4 LDG.E.128 R160, desc[UR4][R10.64] ;  /* 0x000000040aa04981 */ /* 0x000f68000c1e1d00 */
[----:B------:R3:W5:Y:S01]  /*2650*/  @P4 LDG.E.128 R164, desc[UR4][R10.64+0x10] ;  /* 0x000010040aa44981 */ /* 0x000762000c1e1d00 */
[----:B------:R-:W-:-:S04]  /*2660*/  ISETP.NE.AND P4, PT, R207, RZ, PT ;  /* 0x000000ffcf00720c */ /* 0x000fc80003f85270 */
[----:B-----5:R-:W-:-:S05]  /*2670*/  FSEL R207, R212, RZ, !P4 ;  /* 0x000000ffd4cf7208 */ /* 0x020fca0006000000 */
[C---:B--2---:R-:W-:Y:S01]  /*2680*/  FADD.FTZ R200, -R207.reuse, R200 ;  /* 0x000000c8cfc87221 */ /* 0x044fe20000010100 */
[C---:B------:R-:W-:Y:S01]  /*2690*/  FADD.FTZ R201, -R207.reuse, R201 ;  /* 0x000000c9cfc97221 */ /* 0x040fe20000010100 */
[C---:B------:R-:W-:Y:S01]  /*26a0*/  FADD.FTZ R202, -R207.reuse, R202 ;  /* 0x000000cacfca7221 */ /* 0x040fe20000010100 */
[C---:B------:R-:W-:Y:S01]  /*26b0*/  FADD.FTZ R9, -R207.reuse, R203 ;  /* 0x000000cbcf097221 */ /* 0x040fe20000010100 */
[C---:B---3--:R-:W-:Y:S01]  /*26c0*/  FADD.FTZ R10, -R207.reuse, R208 ;  /* 0x000000d0cf0a7221 */ /* 0x048fe20000010100 */
[C---:B------:R-:W-:Y:S01]  /*26d0*/  FADD.FTZ R206, -R207.reuse, R209 ;  /* 0x000000d1cfce7221 */ /* 0x040fe20000010100 */
[C---:B------:R-:W-:Y:S01]  /*26e0*/  FADD.FTZ R11, -R207.reuse, R210 ;  /* 0x000000d2cf0b7221 */ /* 0x040fe20000010100 */
[----:B------:R-:W-:Y:S01]  /*26f0*/  FADD.FTZ R207, -R207, R211 ;  /* 0x000000d3cfcf7221 */ /* 0x000fe20000010100 */
[----:B------:R-:W2:Y:S04]  /*2700*/  LDL R210, [R1+0x90] ;  /* 0x0000900001d27983 */ /* 0x000ea80000100800 */
[----:B------:R-:W3:Y:S01]  /*2710*/  LDL R211, [R1+0x8c] ;  /* 0x00008c0001d37983 */ /* 0x000ee20000100800 */
[----:B----4-:R-:W-:Y:S01]  /*2720*/  SHF.L.U32 R203, R188, 0x10, RZ ;  /* 0x00000010bccb7819 */ /* 0x010fe200000006ff */
[----:B------:R-:W-:Y:S01]  /*2730*/  FMUL.FTZ R224, R3, R200 ;  /* 0x000000c803e07220 */ /* 0x000fe20000410000 */
[----:B------:R-:W-:-:S03]  /*2740*/  SHF.L.U32 R208, R192, 0x10, RZ ;  /* 0x00000010c0d07819 */ /* 0x000fc600000006ff */
[----:B------:R-:W-:-:S04]  /*2750*/  FMUL.FTZ R200, R251, R203 ;  /* 0x000000cbfbc87220 */ /* 0x000fc80000410000 */
[----:B------:R-:W-:Y:S01]  /*2760*/  FFMA.FTZ R209, R243, R208, R200 ;  /* 0x000000d0f3d17223 */ /* 0x000fe200000100c8 */
[----:B------:R-:W-:-:S04]  /*2770*/  FMUL.FTZ R214, R3, R201 ;  /* 0x000000c903d67220 */ /* 0x000fc80000410000 */
[----:B------:R0:W-:Y:S04]  /*2780*/  STL [R1+0x14], R209 ;  /* 0x000014d101007387 */ /* 0x0001e80000100800 */
[----:B------:R-:W4:Y:S04]  /*2790*/  LDL R201, [R1+0x84] ;  /* 0x0000840001c97983 */ /* 0x000f280000100800 */
[----:B------:R-:W4:Y:S01]  /*27a0*/  LDL R200, [R1+0x88] ;  /* 0x0000880001c87983 */ /* 0x000f220000100800 */
[----:B------:R-:W-:Y:S02]  /*27b0*/  PRMT R188, R188, 0x7632, R188 ;  /* 0x00007632bcbc7816 */ /* 0x000fe400000000bc */
[----:B------:R-:W-:-:S02]  /*27c0*/  PRMT R252, R192, 0x7632, R252 ;  /* 0x00007632c0fc7816 */ /* 0x000fc400000000fc */
[----:B------:R-:W-:Y:S02]  /*27d0*/  SHF.L.U32 R188, R188, 0x10, RZ ;  /* 0x00000010bcbc7819 */ /* 0x000fe400000006ff */
[----:B------:R-:W-:-:S03]  /*27e0*/  SHF.L.U32 R252, R252, 0x10, RZ ;  /* 0x00000010fcfc7819 */ /* 0x000fc600000006ff */
[-C--:B------:R-:W-:Y:S01]  /*27f0*/  FMUL.FTZ R192, R234, R188.reuse ;  /* 0x000000bceac07220 */ /* 0x080fe20000410000 */
[----:B------:R-:W-:Y:S01]  /*2800*/  FADD.FTZ R37, R37, R188 ;  /* 0x000000bc25257221 */ /* 0x000fe20000010000 */
[C---:B------:R-:W-:Y:S01]  /*2810*/  FFMA.FTZ R69, R214.reuse, R188, R69 ;  /* 0x000000bcd6457223 */ /* 0x040fe20000010045 */
[----:B------:R-:W-:Y:S01]  /*2820*/  SHF.L.U32 R188, R189, 0x10, RZ ;  /* 0x00000010bdbc7819 */ /* 0x000fe200000006ff */
[----:B------:R-:W-:Y:S01]  /*2830*/  FADD.FTZ R101, R101, R252 ;  /* 0x000000fc65657221 */ /* 0x000fe20000010000 */
[-C--:B------:R-:W-:Y:S01]  /*2840*/  FFMA.FTZ R133, R214, R252.reuse, R133 ;  /* 0x000000fcd6857223 */ /* 0x080fe20000010085 */
[----:B------:R-:W-:Y:S01]  /*2850*/  FFMA.FTZ R252, R213, R252, R192 ;  /* 0x000000fcd5fc7223 */ /* 0x000fe200000100c0 */
[----:B------:R-:W-:Y:S01]  /*2860*/  SHF.L.U32 R251, R193, 0x10, RZ ;  /* 0x00000010c1fb7819 */ /* 0x000fe200000006ff */
[----:B------:R-:W-:Y:S01]  /*2870*/  FMUL.FTZ R213, R3, R202 ;  /* 0x000000ca03d57220 */ /* 0x000fe20000410000 */
[----:B------:R-:W-:Y:S01]  /*2880*/  FADD.FTZ R38, R38, R188 ;  /* 0x000000bc26267221 */ /* 0x000fe20000010000 */
[----:B------:R-:W-:Y:S01]  /*2890*/  FADD.FTZ R100, R100, R208 ;  /* 0x000000d064647221 */ /* 0x000fe20000010000 */
[----:B------:R-:W-:Y:S01]  /*28a0*/  FFMA.FTZ R132, R224, R208, R132 ;  /* 0x000000d0e0847223 */ /* 0x000fe20000010084 */
[----:B------:R-:W-:Y:S01]  /*28b0*/  FADD.FTZ R102, R102, R251 ;  /* 0x000000fb66667221 */ /* 0x000fe20000010000 */
[C---:B------:R-:W-:Y:S01]  /*28c0*/  FFMA.FTZ R134, R213.reuse, R251, R134 ;  /* 0x000000fbd5867223 */ /* 0x040fe20000010086 */
[----:B------:R-:W-:Y:S01]  /*28d0*/  FFMA.FTZ R70, R213, R188, R70 ;  /* 0x000000bcd5467223 */ /* 0x000fe20000010046 */
[----:B------:R-:W-:Y:S01]  /*28e0*/  FADD.FTZ R36, R36, R203 ;  /* 0x000000cb24247221 */ /* 0x000fe20000010000 */
[----:B------:R-:W-:Y:S01]  /*28f0*/  FFMA.FTZ R68, R224, R203, R68 ;  /* 0x000000cbe0447223 */ /* 0x000fe20000010044 */
[----:B------:R-:W4:Y:S04]  /*2900*/  LDL R208, [R1+0x80] ;  /* 0x0000800001d07983 */ /* 0x000f280000100800 */
[----:B------:R-:W4:Y:S01]  /*2910*/  LDL R203, [R1+0x74] ;  /* 0x0000740001cb7983 */ /* 0x000f220000100800 */
[----:B------:R-:W-:-:S03]  /*2920*/  PRMT R244, R193, 0x7632, R244 ;  /* 0x00007632c1f47816 */ /* 0x000fc600000000f4 */
[----:B------:R-:W4:Y:S01]  /*2930*/  LDL R202, [R1+0x78] ;  /* 0x0000780001ca7983 */ /* 0x000f220000100800 */
[----:B------:R-:W-:Y:S01]  /*2940*/  SHF.L.U32 R244, R244, 0x10, RZ ;  /* 0x00000010f4f47819 */ /* 0x000fe200000006ff */
[----:B------:R-:W-:Y:S02]  /*2950*/  FMUL.FTZ R9, R3, R9 ;  /* 0x0000000903097220 */ /* 0x000fe40000410000 */
[----:B------:R-:W4:Y:S02]  /*2960*/  LDL R193, [R1+0x64] ;  /* 0x0000640001c17983 */ /* 0x000f240000100800 */
[----:B------:R-:W-:Y:S01]  /*2970*/  FADD.FTZ R103, R103, R244 ;  /* 0x000000f467677221 */ /* 0x000fe20000010000 */
[----:B------:R-:W-:Y:S01]  /*2980*/  FFMA.FTZ R135, R9, R244, R135 ;  /* 0x000000f409877223 */ /* 0x000fe20000010087 */
[----:B---3--:R-:W-:-:S04]  /*2990*/  FMUL.FTZ R192, R211, R188 ;  /* 0x000000bcd3c07220 */ /* 0x008fc80000410000 */
[----:B--2---:R-:W-:Y:S02]  /*29a0*/  FFMA.FTZ R251, R210, R251, R192 ;  /* 0x000000fbd2fb7223 */ /* 0x004fe400000100c0 */
[----:B------:R-:W2:Y:S01]  /*29b0*/  LDL R210, [R1+0x7c] ;  /* 0x00007c0001d27983 */ /* 0x000ea20000100800 */
[----:B------:R-:W-:-:S03]  /*29c0*/  PRMT R188, R189, 0x7632, R188 ;  /* 0x00007632bdbc7816 */ /* 0x000fc600000000bc */
[----:B------:R-:W3:Y:S01]  /*29d0*/  LDL R192, [R1+0x68] ;  /* 0x0000680001c07983 */ /* 0x000ee20000100800 */
[----:B------:R-:W-:-:S05]  /*29e0*/  SHF.L.U32 R188, R188, 0x10, RZ ;  /* 0x00000010bcbc7819 */ /* 0x000fca00000006ff */
[----:B----4-:R-:W-:Y:S02]  /*29f0*/  FMUL.FTZ R189, R201, R188 ;  /* 0x000000bcc9bd7220 */ /* 0x010fe40000410000 */
[----:B------:R-:W4:Y:S02]  /*2a00*/  LDL R201, [R1+0x6c] ;  /* 0x00006c0001c97983 */ /* 0x000f240000100800 */
[----:B------:R-:W-:Y:S02]  /*2a10*/  FFMA.FTZ R244, R200, R244, R189 ;  /* 0x000000f4c8f47223 */ /* 0x000fe400000100bd */
[----:B------:R-:W3:Y:S01]  /*2a20*/  LDL R200, [R1+0x70] ;  /* 0x0000700001c87983 */ /* 0x000ee20000100800 */
[----:B------:R-:W-:Y:S01]  /*2a30*/  FADD.FTZ R39, R39, R188 ;  /* 0x000000bc27277221 */ /* 0x000fe20000010000 */
[----:B------:R-:W-:Y:S01]  /*2a40*/  FFMA.FTZ R71, R9, R188, R71 ;  /* 0x000000bc09477223 */ /* 0x000fe20000010047 */
[----:B------:R-:W-:Y:S01]  /*2a50*/  SHF.L.U32 R188, R190, 0x10, RZ ;  /* 0x00000010bebc7819 */ /* 0x000fe200000006ff */
[----:B------:R-:W-:Y:S01]  /*2a60*/  FMUL.FTZ R10, R3, R10 ;  /* 0x0000000a030a7220 */ /* 0x000fe20000410000 */
[----:B------:R-:W-:-:S03]  /*2a70*/  SHF.L.U32 R243, R194, 0x10, RZ ;  /* 0x00000010c2f37819 */ /* 0x000fc600000006ff */
        /* <DEDUP_REMOVED lines=8> */
[----:B------:R-:W-:Y:S01]  /*2b00*/  SHF.L.U32 R236, R236, 0x10, RZ ;  /* 0x00000010ecec7819 */ /* 0x000fe200000006ff */
[----:B------:R-:W-:Y:S01]  /*2b10*/  FADD.FTZ R221, R221, R252 ;  /* 0x000000fcdddd7221 */ /* 0x000fe20000010000 */
[----:B------:R-:W-:Y:S01]  /*2b20*/  FFMA.FTZ R220, R214, R252, R220 ;  /* 0x000000fcd6dc7223 */ /* 0x000fe200000100dc */
[----:B------:R-:W-:-:S02]  /*2b30*/  FMUL.FTZ R11, R3, R11 ;  /* 0x0000000b030b7220 */ /* 0x000fc40000410000 */
[----:B------:R-:W-:Y:S01]  /*2b40*/  FADD.FTZ R97, R97, R236 ;  /* 0x000000ec61617221 */ /* 0x000fe20000010000 */
[----:B------:R-:W-:Y:S01]  /*2b50*/  FFMA.FTZ R129, R206, R236, R129 ;  /* 0x000000ecce817223 */ /* 0x000fe20000010081 */
[----:B------:R-:W-:Y:S01]  /*2b60*/  FADD.FTZ R221, R221, R251 ;  /* 0x000000fbdddd7221 */ /* 0x000fe20000010000 */
[----:B------:R-:W-:Y:S01]  /*2b70*/  FFMA.FTZ R220, R213, R251, R220 ;  /* 0x000000fbd5dc7223 */ /* 0x000fe200000100dc */
[----:B------:R-:W-:Y:S02]  /*2b80*/  SHF.L.U32 R234, R195, 0x10, RZ ;  /* 0x00000010c3ea7819 */ /* 0x000fe400000006ff */
[----:B------:R-:W-:Y:S01]  /*2b90*/  FADD.FTZ R221, R221, R244 ;  /* 0x000000f4dddd7221 */ /* 0x000fe20000010000 */
[----:B------:R-:W-:Y:S01]  /*2ba0*/  FFMA.FTZ R220, R9, R244, R220 ;  /* 0x000000f409dc7223 */ /* 0x000fe200000100dc */
[----:B------:R-:W-:Y:S01]  /*2bb0*/  PRMT R229, R195, 0x7632, R229 ;  /* 0x00007632c3e57816 */ /* 0x000fe200000000e5 */
[----:B------:R-:W-:Y:S01]  /*2bc0*/  FADD.FTZ R98, R98, R234 ;  /* 0x000000ea62627221 */ /* 0x000fe20000010000 */
[----:B------:R-:W-:Y:S01]  /*2bd0*/  FFMA.FTZ R130, R11, R234, R130 ;  /* 0x000000ea0b827223 */ /* 0x000fe20000010082 */
[----:B------:R-:W-:Y:S01]  /*2be0*/  FMUL.FTZ R207, R3, R207 ;  /* 0x000000cf03cf7220 */ /* 0x000fe20000410000 */
[----:B------:R-:W-:-:S05]  /*2bf0*/  SHF.L.U32 R229, R229, 0x10, RZ ;  /* 0x00000010e5e57819 */ /* 0x000fca00000006ff */
[----:B------:R-:W-:Y:S01]  /*2c00*/  FADD.FTZ R99, R99, R229 ;  /* 0x000000e563637221 */ /* 0x000fe20000010000 */
[----:B------:R-:W-:Y:S01]  /*2c10*/  FFMA.FTZ R131, R207, R229, R131 ;  /* 0x000000e5cf837223 */ /* 0x000fe20000010083 */
[----:B------:R-:W-:Y:S01]  /*2c20*/  IADD3 R219, R219, 0x100, RZ ;  /* 0x00000100dbdb7810 */ /* 0x000fe20007ffe0ff */
[----:B--2---:R-:W-:Y:S01]  /*2c30*/  FMUL.FTZ R189, R210, R188 ;  /* 0x000000bcd2bd7220 */ /* 0x004fe20000410000 */
[----:B------:R-:W-:-:S04]  /*2c40*/  PRMT R188, R190, 0x7632, R188 ;  /* 0x00007632bebc7816 */ /* 0x000fc800000000bc */
[----:B------:R-:W-:Y:S01]  /*2c50*/  SHF.L.U32 R188, R188, 0x10, RZ ;  /* 0x00000010bcbc7819 */ /* 0x000fe200000006ff */
[----:B------:R-:W-:-:S04]  /*2c60*/  FFMA.FTZ R243, R208, R243, R189 ;  /* 0x000000f3d0f37223 */ /* 0x000fc800000100bd */
[-C--:B------:R-:W-:Y:S01]  /*2c70*/  FMUL.FTZ R189, R203, R188.reuse ;  /* 0x000000bccbbd7220 */ /* 0x080fe20000410000 */
[----:B------:R-:W-:Y:S01]  /*2c80*/  FADD.FTZ R33, R33, R188 ;  /* 0x000000bc21217221 */ /* 0x000fe20000010000 */
[----:B------:R-:W-:Y:S01]  /*2c90*/  FFMA.FTZ R65, R206, R188, R65 ;  /* 0x000000bcce417223 */ /* 0x000fe20000010041 */
[----:B------:R-:W-:Y:S01]  /*2ca0*/  SHF.L.U32 R188, R191, 0x10, RZ ;  /* 0x00000010bfbc7819 */ /* 0x000fe200000006ff */
[----:B------:R-:W-:-:S04]  /*2cb0*/  FFMA.FTZ R236, R202, R236, R189 ;  /* 0x000000eccaec7223 */ /* 0x000fc800000100bd */
[-C--:B----4-:R-:W-:Y:S01]  /*2cc0*/  FMUL.FTZ R189, R201, R188.reuse ;  /* 0x000000bcc9bd7220 */ /* 0x090fe20000410000 */
[----:B------:R-:W-:Y:S01]  /*2cd0*/  FADD.FTZ R34, R34, R188 ;  /* 0x000000bc22227221 */ /* 0x000fe20000010000 */
[----:B------:R-:W-:Y:S01]  /*2ce0*/  FFMA.FTZ R66, R11, R188, R66 ;  /* 0x000000bc0b427223 */ /* 0x000fe20000010042 */
[----:B------:R-:W-:Y:S01]  /*2cf0*/  PRMT R188, R191, 0x7632, R188 ;  /* 0x00007632bfbc7816 */ /* 0x000fe200000000bc */
[----:B------:R-:W-:Y:S01]  /*2d00*/  FADD.FTZ R221, R221, R243 ;  /* 0x000000f3dddd7221 */ /* 0x000fe20000010000 */
[----:B------:R-:W-:Y:S02]  /*2d10*/  FFMA.FTZ R220, R10, R243, R220 ;  /* 0x000000f30adc7223 */ /* 0x000fe400000100dc */
[----:B------:R-:W-:Y:S01]  /*2d20*/  SHF.L.U32 R188, R188, 0x10, RZ ;  /* 0x00000010bcbc7819 */ /* 0x000fe200000006ff */
[----:B---3--:R-:W-:Y:S01]  /*2d30*/  FFMA.FTZ R234, R200, R234, R189 ;  /* 0x000000eac8ea7223 */ /* 0x008fe200000100bd */
[----:B------:R-:W-:Y:S01]  /*2d40*/  FADD.FTZ R221, R221, R236 ;  /* 0x000000ecdddd7221 */ /* 0x000fe20000010000 */
[----:B------:R-:W-:-:S02]  /*2d50*/  FFMA.FTZ R220, R206, R236, R220 ;  /* 0x000000eccedc7223 */ /* 0x000fc400000100dc */
[----:B------:R-:W-:Y:S01]  /*2d60*/  FMUL.FTZ R189, R193, R188 ;  /* 0x000000bcc1bd7220 */ /* 0x000fe20000410000 */
[----:B------:R-:W-:Y:S01]  /*2d70*/  FADD.FTZ R221, R221, R234 ;  /* 0x000000eadddd7221 */ /* 0x000fe20000010000 */
[----:B------:R-:W-:Y:S02]  /*2d80*/  FFMA.FTZ R220, R11, R234, R220 ;  /* 0x000000ea0bdc7223 */ /* 0x000fe400000100dc */
[----:B------:R-:W-:Y:S01]  /*2d90*/  FFMA.FTZ R229, R192, R229, R189 ;  /* 0x000000e5c0e57223 */ /* 0x000fe200000100bd */
[----:B------:R-:W-:Y:S01]  /*2da0*/  FADD.FTZ R35, R35, R188 ;  /* 0x000000bc23237221 */ /* 0x000fe20000010000 */
[----:B------:R-:W-:Y:S02]  /*2db0*/  FFMA.FTZ R67, R207, R188, R67 ;  /* 0x000000bccf437223 */ /* 0x000fe40000010043 */
[----:B------:R-:W-:Y:S01]  /*2dc0*/  FADD.FTZ R221, R221, R229 ;  /* 0x000000e5dddd7221 */ /* 0x000fe20000010000 */
[----:B0-----:R-:W-:-:S07]  /*2dd0*/  FFMA.FTZ R220, R207, R229, R220 ;  /* 0x000000e5cfdc7223 */ /* 0x001fce00000100dc */
.L_x_1006:
[----:B------:R-:W-:Y:S05]  /*2de0*/  BSYNC B0 ;  /* 0x0000000000007941 */ /* 0x000fea0003800000 */
.L_x_1005:
[----:B------:R-:W2:Y:S01]  /*2df0*/  LDL.LU R188, [R1+0x1c] ;  /* 0x00001c0001bc7983 */ /* 0x000ea20000300800 */
[----:B------:R-:W0:Y:S01]  /*2e00*/  LDC.U8 R211, c[0x0][0x2a0] ;  /* 0x0000a800ffd37b82 */ /* 0x000e220000000000 */
[----:B------:R-:W-:Y:S01]  /*2e10*/  BSSY B0, `(.L_x_1007) ;  /* 0x000008f000007945 */ /* 0x000fe20003800000 */
[----:B--2---:R-:W-:-:S04]  /*2e20*/  LOP3.LUT P6, RZ, R188, 0xff, RZ, 0xc0, !PT ;  /* 0x000000ffbcff7812 */ /* 0x004fc800078cc0ff */
[----:B------:R-:W-:Y:S01]  /*2e30*/  P2R R210, PR, RZ, 0x40 ;  /* 0x00000040ffd27803 */ /* 0x000fe20000000000 */
[----:B0-----:R-:W-:Y:S08]  /*2e40*/  @!P3 BRA `(.L_x_1008) ;  /* 0x00000008002cb947 */ /* 0x001ff00003800000 */
[----:B------:R-:W0:Y:S01]  /*2e50*/  LDC.64 R196, c[0x0][0x2c0] ;  /* 0x0000b000ffc47b82 */ /* 0x000e220000000a00 */
[C---:B------:R-:W-:Y:S01]  /*2e60*/  LEA R192, P4, R219.reuse, UR10, 0x5 ;  /* 0x0000000adbc07c11 */ /* 0x040fe2000f8828ff */
[----:B------:R-:W2:Y:S03]  /*2e70*/  LDL R222, [R1+0x5c] ;  /* 0x00005c0001de7983 */ /* 0x000ea60000100800 */
[C---:B------:R-:W-:Y:S01]  /*2e80*/  LEA.HI.X R193, R219.reuse, UR11, RZ, 0x5, P4 ;  /* 0x0000000bdbc17c11 */ /* 0x040fe2000a0f2cff */
[----:B------:R-:W3:Y:S02]  /*2e90*/  LDL R223, [R1+0x60] ;  /* 0x0000600001df7983 */ /* 0x000ee40000100800 */
[----:B------:R-:W1:Y:S02]  /*2ea0*/  LDC.64 R200, c[0x0][0x2b8] ;  /* 0x0000ae00ffc87b82 */ /* 0x000e640000000a00 */
[----:B------:R-:W4:Y:S04]  /*2eb0*/  LDG.E.128 R188, desc[UR4][R192.64] ;  /* 0x00000004c0bc7981 */ /* 0x000f28000c1e1d00 */
[----:B------:R-:W3:Y:S04]  /*2ec0*/  LDL R241, [R1+0x54] ;  /* 0x0000540001f17983 */ /* 0x000ee80000100800 */
[----:B------:R-:W3:Y:S01]  /*2ed0*/  LDL R232, [R1+0x58] ;  /* 0x0000580001e87983 */ /* 0x000ee20000100800 */
[----:B0-----:R-:W-:Y:S01]  /*2ee0*/  IMAD.WIDE.U32 R196, R219, 0x10, R196 ;  /* 0x00000010dbc47825 */ /* 0x001fe200078e00c4 */
[----:B------:R-:W-:-:S02]  /*2ef0*/  ISETP.NE.U32.AND P4, PT, RZ, UR8, PT ;  /* 0x00000008ff007c0c */ /* 0x000fc4000bf85070 */
[----:B------:R-:W3:Y:S04]  /*2f00*/  LDG.E.128 R192, desc[UR4][R192.64+0x10] ;  /* 0x00001004c0c07981 */ /* 0x000ee8000c1e1d00 */
[----:B------:R-:W2:Y:S01]  /*2f10*/  LDG.E.128 R196, desc[UR4][R196.64] ;  /* 0x00000004c4c47981 */ /* 0x000ea2000c1e1d00 */
[----:B------:R-:W-:Y:S01]  /*2f20*/  ISETP.NE.AND.EX P4, PT, RZ, UR9, PT, P4 ;  /* 0x00000009ff007c0c */ /* 0x000fe2000bf85340 */
[----:B-1----:R-:W-:-:S06]  /*2f30*/  IMAD.WIDE.U32 R200, R219, 0x10, R200 ;  /* 0x00000010dbc87825 */ /* 0x002fcc00078e00c8 */
[----:B------:R-:W3:Y:S06]  /*2f40*/  LDG.E.128 R200, desc[UR4][R200.64] ;  /* 0x00000004c8c87981 */ /* 0x000eec000c1e1d00 */
[----:B------:R-:W-:-:S04]  /*2f50*/  @P4 LEA R208, P5, R219, UR8, 0x5 ;  /* 0x00000008dbd04c11 */ /* 0x000fc8000f8a28ff */
[----:B------:R-:W-:Y:S02]  /*2f60*/  @P4 LEA.HI.X R209, R219, UR9, RZ, 0x5, P5 ;  /* 0x00000009dbd14c11 */ /* 0x000fe4000a8f2cff */
[----:B------:R-:W3:Y:S04]  /*2f70*/  LDL R219, [R1+0x50] ;  /* 0x0000500001db7983 */ /* 0x000ee80000100800 */
[----:B------:R-:W5:Y:S04]  /*2f80*/  @P4 LDG.E.128 R168, desc[UR4][R208.64] ;  /* 0x00000004d0a84981 */ /* 0x000f68000c1e1d00 */
[----:B------:R2:W5:Y:S01]  /*2f90*/  @P4 LDG.E.128 R172, desc[UR4][R208.64+0x10] ;  /* 0x00001004d0ac4981 */ /* 0x000562000c1e1d00 */
[----:B------:R-:W-:-:S04]  /*2fa0*/  ISETP.NE.AND P4, PT, R211, RZ, PT ;  /* 0x000000ffd300720c */ /* 0x000fc80003f85270 */
[----:B-----5:R-:W-:-:S05]  /*2fb0*/  FSEL R212, R212, RZ, !P4 ;  /* 0x000000ffd4d47208 */ /* 0x020fca0006000000 */
[----:B----4-:R-:W-:-:S04]  /*2fc0*/  FADD.FTZ R188, -R212, R188 ;  /* 0x000000bcd4bc7221 */ /* 0x010fc80000010100 */
[----:B------:R-:W-:Y:S01]  /*2fd0*/  FMUL.FTZ R228, R3, R188 ;  /* 0x000000bc03e47220 */ /* 0x000fe20000410000 */
[----:B--2---:R-:W-:-:S05]  /*2fe0*/  SHF.L.U32 R208, R196, 0x10, RZ ;  /* 0x00000010c4d07819 */ /* 0x004fca00000006ff */
[----:B------:R-:W-:Y:S02]  /*2ff0*/  FMUL.FTZ R188, R222, R208 ;  /* 0x000000d0debc7220 */ /* 0x000fe40000410000 */
[----:B------:R-:W2:Y:S01]  /*3000*/  LDL R222, [R1+0x4c] ;  /* 0x00004c0001de7983 */ /* 0x000ea20000100800 */
[----:B---3--:R-:W-:Y:S01]  /*3010*/  SHF.L.U32 R209, R200, 0x10, RZ ;  /* 0x00000010c8d17819 */ /* 0x008fe200000006ff */
[C---:B------:R-:W-:Y:S01]  /*3020*/  FADD.FTZ R189, -R212.reuse, R189 ;  /* 0x000000bdd4bd7221 */ /* 0x040fe20000010100 */
[C---:B------:R-:W-:Y:S01]  /*3030*/  FADD.FTZ R190, -R212.reuse, R190 ;  /* 0x000000bed4be7221 */ /* 0x040fe20000010100 */
[C---:B------:R-:W-:Y:S01]  /*3040*/  FADD.FTZ R191, -R212.reuse, R191 ;  /* 0x000000bfd4bf7221 */ /* 0x040fe20000010100 */
[C---:B------:R-:W-:Y:S01]  /*3050*/  FADD.FTZ R192, -R212.reuse, R192 ;  /* 0x000000c0d4c07221 */ /* 0x040fe20000010100 */
[C---:B------:R-:W-:Y:S01]  /*3060*/  FADD.FTZ R193, -R212.reuse, R193 ;  /* 0x000000c1d4c17221 */ /* 0x040fe20000010100 */
[C---:B------:R-:W-:Y:S01]  /*3070*/  FADD.FTZ R194, -R212.reuse, R194 ;  /* 0x000000c2d4c27221 */ /* 0x040fe20000010100 */
[----:B------:R-:W-:Y:S01]  /*3080*/  FADD.FTZ R195, -R212, R195 ;  /* 0x000000c3d4c37221 */ /* 0x000fe20000010100 */
[--C-:B------:R-:W-:Y:S01]  /*3090*/  FFMA.FTZ R212, R223, R209, R188.reuse ;  /* 0x000000d1dfd47223 */ /* 0x100fe200000100bc */
[----:B------:R-:W-:Y:S01]  /*30a0*/  PRMT R188, R196, 0x7632, R188 ;  /* 0x00007632c4bc7816 */ /* 0x000fe200000000bc */
[----:B------:R-:W-:Y:S01]  /*30b0*/  FMUL.FTZ R226, R3, R189 ;  /* 0x000000bd03e27220 */ /* 0x000fe20000410000 */
[----:B------:R-:W-:-:S02]  /*30c0*/  PRMT R250, R200, 0x7632, R250 ;  /* 0x00007632c8fa7816 */ /* 0x000fc400000000fa */
[----:B------:R-:W-:Y:S01]  /*30d0*/  SHF.L.U32 R188, R188, 0x10, RZ ;  /* 0x00000010bcbc7819 */ /* 0x000fe200000006ff */
[----:B------:R0:W-:Y:S01]  /*30e0*/  STL [R1+0x10], R212 ;  /* 0x000010d401007387 */ /* 0x0001e20000100800 */
[----:B------:R-:W-:-:S03]  /*30f0*/  SHF.L.U32 R250, R250, 0x10, RZ ;  /* 0x00000010fafa7819 */ /* 0x000fc600000006ff */
[-C--:B------:R-:W-:Y:S01]  /*3100*/  FMUL.FTZ R189, R241, R188.reuse ;  /* 0x000000bcf1bd7220 */ /* 0x080fe20000410000 */
[----:B------:R-:W-:Y:S01]  /*3110*/  FADD.FTZ R29, R29, R188 ;  /* 0x000000bc1d1d7221 */ /* 0x000fe20000010000 */
[C---:B------:R-:W-:Y:S01]  /*3120*/  FFMA.FTZ R61, R226.reuse, R188, R61 ;  /* 0x000000bce23d7223 */ /* 0x040fe2000001003d */
[----:B------:R-:W3:Y:S01]  /*3130*/  LDL R200, [R1+0x44] ;  /* 0x0000440001c87983 */ /* 0x000ee20000100800 */
[----:B------:R-:W-:Y:S01]  /*3140*/  SHF.L.U32 R188, R197, 0x10, RZ ;  /* 0x00000010c5bc7819 */ /* 0x000fe200000006ff */
[----:B------:R-:W-:Y:S01]  /*3150*/  FADD.FTZ R93, R93, R250 ;  /* 0x000000fa5d5d7221 */ /* 0x000fe20000010000 */
[-C--:B------:R-:W-:Y:S01]  /*3160*/  FFMA.FTZ R125, R226, R250.reuse, R125 ;  /* 0x000000fae27d7223 */ /* 0x080fe2000001007d */
[----:B------:R-:W-:Y:S01]  /*3170*/  SHF.L.U32 R249, R201, 0x10, RZ ;  /* 0x00000010c9f97819 */ /* 0x000fe200000006ff */
[----:B------:R-:W-:Y:S01]  /*3180*/  FFMA.FTZ R250, R232, R250, R189 ;  /* 0x000000fae8fa7223 */ /* 0x000fe200000100bd */
[----:B------:R-:W-:Y:S01]  /*3190*/  FMUL.FTZ R225, R3, R190 ;  /* 0x000000be03e17220 */ /* 0x000fe20000410000 */
[----:B------:R-:W4:Y:S02]  /*31a0*/  LDL R196, [R1+0x48] ;  /* 0x0000480001c47983 */ /* 0x000f240000100800 */
[----:B------:R-:W-:Y:S01]  /*31b0*/  FADD.FTZ R94, R94, R249 ;  /* 0x000000f95e5e7221 */ /* 0x000fe20000010000 */
[----:B------:R-:W-:Y:S01]  /*31c0*/  FFMA.FTZ R126, R225, R249, R126 ;  /* 0x000000f9e17e7223 */ /* 0x000fe2000001007e */
[----:B------:R-:W4:Y:S01]  /*31d0*/  LDL R190, [R1+0x40] ;  /* 0x0000400001be7983 */ /* 0x000f220000100800 */
[----:B--2---:R-:W-:-:S04]  /*31e0*/  FMUL.FTZ R189, R222, R188 ;  /* 0x000000bcdebd7220 */ /* 0x004fc80000410000 */
[----:B------:R-:W-:Y:S02]  /*31f0*/  FFMA.FTZ R249, R219, R249, R189 ;  /* 0x000000f9dbf97223 */ /* 0x000fe400000100bd */
[----:B------:R-:W2:Y:S01]  /*3200*/  LDL R219, [R1+0x3c] ;  /* 0x00003c0001db7983 */ /* 0x000ea20000100800 */
[----:B------:R-:W-:Y:S01]  /*3210*/  FADD.FTZ R30, R30, R188 ;  /* 0x000000bc1e1e7221 */ /* 0x000fe20000010000 */
[----:B------:R-:W-:Y:S01]  /*3220*/  FFMA.FTZ R62, R225, R188, R62 ;  /* 0x000000bce13e7223 */ /* 0x000fe2000001003e */
[----:B------:R-:W-:Y:S01]  /*3230*/  PRMT R188, R197, 0x7632, R188 ;  /* 0x00007632c5bc7816 */ /* 0x000fe200000000bc */
[----:B------:R-:W-:Y:S01]  /*3240*/  FADD.FTZ R92, R92, R209 ;  /* 0x000000d15c5c7221 */ /* 0x000fe20000010000 */
[----:B------:R-:W-:Y:S02]  /*3250*/  FFMA.FTZ R124, R228, R209, R124 ;  /* 0x000000d1e47c7223 */ /* 0x000fe4000001007c */
[----:B------:R-:W2:Y:S01]  /*3260*/  LDL R209, [R1+0x34] ;  /* 0x0000340001d17983 */ /* 0x000ea20000100800 */
[----:B------:R-:W-:Y:S01]  /*3270*/  SHF.L.U32 R188, R188, 0x10, RZ ;  /* 0x00000010bcbc7819 */ /* 0x000fe200000006ff */
[----:B------:R-:W-:Y:S01]  /*3280*/  FADD.FTZ R28, R28, R208 ;  /* 0x000000d01c1c7221 */ /* 0x000fe20000010000 */
[----:B------:R-:W-:Y:S01]  /*3290*/  PRMT R242, R201, 0x7632, R242 ;  /* 0x00007632c9f27816 */ /* 0x000fe200000000f2 */
[----:B------:R-:W-:Y:S01]  /*32a0*/  FFMA.FTZ R60, R228, R208, R60 ;  /* 0x000000d0e43c7223 */ /* 0x000fe2000001003c */
[----:B------:R-:W-:Y:S01]  /*32b0*/  FMUL.FTZ R223, R3, R191 ;  /* 0x000000bf03df7220 */ /* 0x000fe20000410000 */
[----:B------:R-:W2:Y:S01]  /*32c0*/  LDL R208, [R1+0x38] ;  /* 0x0000380001d07983 */ /* 0x000ea20000100800 */
[----:B------:R-:W-:Y:S01]  /*32d0*/  SHF.L.U32 R242, R242, 0x10, RZ ;  /* 0x00000010f2f27819 */ /* 0x000fe200000006ff */
[-C--:B---3--:R-:W-:Y:S01]  /*32e0*/  FMUL.FTZ R189, R200, R188.reuse ;  /* 0x000000bcc8bd7220 */ /* 0x088fe20000410000 */
[----:B------:R-:W-:Y:S01]  /*32f0*/  FADD.FTZ R31, R31, R188 ;  /* 0x000000bc1f1f7221 */ /* 0x000fe20000010000 */
[----:B------:R-:W3:Y:S01]  /*3300*/  LDL R200, [R1+0x2c] ;  /* 0x00002c0001c87983 */ /* 0x000ee20000100800 */
[----:B------:R-:W-:Y:S01]  /*3310*/  FFMA.FTZ R63, R223, R188, R63 ;  /* 0x000000bcdf3f7223 */ /* 0x000fe2000001003f */
[----:B------:R-:W-:Y:S01]  /*3320*/  SHF.L.U32 R188, R198, 0x10, RZ ;  /* 0x00000010c6bc7819 */ /* 0x000fe200000006ff */
[----:B------:R-:W-:Y:S01]  /*3330*/  FADD.FTZ R95, R95, R242 ;  /* 0x000000f25f5f7221 */ /* 0x000fe20000010000 */
[-C--:B------:R-:W-:Y:S01]  /*3340*/  FFMA.FTZ R127, R223, R242.reuse, R127 ;  /* 0x000000f2df7f7223 */ /* 0x080fe2000001007f */
[----:B----4-:R-:W-:Y:S01]  /*3350*/  FFMA.FTZ R242, R196, R242, R189 ;  /* 0x000000f2c4f27223 */ /* 0x010fe200000100bd */
[----:B------:R-:W-:Y:S01]  /*3360*/  SHF.L.U32 R241, R202, 0x10, RZ ;  /* 0x00000010caf17819 */ /* 0x000fe200000006ff */
[----:B------:R-:W4:Y:S01]  /*3370*/  LDL R196, [R1+0x30] ;  /* 0x0000300001c47983 */ /* 0x000f220000100800 */
[----:B------:R-:W-:-:S03]  /*3380*/  FMUL.FTZ R222, R3, R192 ;  /* 0x000000c003de7220 */ /* 0x000fc60000410000 */
[----:B------:R-:W4:Y:S01]  /*3390*/  LDL R191, [R1+0x24] ;  /* 0x0000240001bf7983 */ /* 0x000f220000100800 */
[----:B------:R-:W-:Y:S01]  /*33a0*/  FADD.FTZ R88, R88, R241 ;  /* 0x000000f158587221 */ /* 0x000fe20000010000 */
[----:B------:R-:W-:Y:S01]  /*33b0*/  FFMA.FTZ R120, R222, R241, R120 ;  /* 0x000000f1de787223 */ /* 0x000fe20000010078 */
[----:B--2---:R-:W-:-:S04]  /*33c0*/  FMUL.FTZ R189, R219, R188 ;  /* 0x000000bcdbbd7220 */ /* 0x004fc80000410000 */
[----:B------:R-:W-:Y:S02]  /*33d0*/  FFMA.FTZ R241, R190, R241, R189 ;  /* 0x000000f1bef17223 */ /* 0x000fe400000100bd */
        /* <DEDUP_REMOVED lines=11> */
[-C--:B------:R-:W-:Y:S01]  /*3490*/  FMUL.FTZ R189, R209, R188.reuse ;  /* 0x000000bcd1bd7220 */ /* 0x080fe20000410000 */
[----:B------:R-:W-:Y:S01]  /*34a0*/  FADD.FTZ R25, R25, R188 ;  /* 0x000000bc19197221 */ /* 0x000fe20000010000 */
[----:B------:R-:W-:Y:S01]  /*34b0*/  FFMA.FTZ R57, R198, R188, R57 ;  /* 0x000000bcc6397223 */ /* 0x000fe20000010039 */
[----:B------:R-:W-:Y:S01]  /*34c0*/  FFMA.FTZ R220, R226, R250, R220 ;  /* 0x000000fae2dc7223 */ /* 0x000fe200000100dc */
[----:B------:R-:W-:Y:S01]  /*34d0*/  SHF.L.U32 R188, R199, 0x10, RZ ;  /* 0x00000010c7bc7819 */ /* 0x000fe200000006ff */
[----:B------:R-:W-:Y:S01]  /*34e0*/  FMUL.FTZ R197, R3, R194 ;  /* 0x000000c203c57220 */ /* 0x000fe20000410000 */
[----:B------:R-:W-:Y:S01]  /*34f0*/  FADD.FTZ R89, R89, R233 ;  /* 0x000000e959597221 */ /* 0x000fe20000010000 */
[----:B------:R-:W-:Y:S01]  /*3500*/  FFMA.FTZ R121, R198, R233, R121 ;  /* 0x000000e9c6797223 */ /* 0x000fe20000010079 */
[----:B------:R-:W-:Y:S01]  /*3510*/  FADD.FTZ R221, R221, R249 ;  /* 0x000000f9dddd7221 */ /* 0x000fe20000010000 */
[----:B------:R-:W-:Y:S01]  /*3520*/  FFMA.FTZ R220, R225, R249, R220 ;  /* 0x000000f9e1dc7223 */ /* 0x000fe200000100dc */
[----:B------:R-:W-:Y:S01]  /*3530*/  FFMA.FTZ R233, R208, R233, R189 ;  /* 0x000000e9d0e97223 */ /* 0x000fe200000100bd */
[-C--:B---3--:R-:W-:Y:S01]  /*3540*/  FMUL.FTZ R189, R200, R188.reuse ;  /* 0x000000bcc8bd7220 */ /* 0x088fe20000410000 */
[----:B------:R-:W-:Y:S01]  /*3550*/  FADD.FTZ R26, R26, R188 ;  /* 0x000000bc1a1a7221 */ /* 0x000fe20000010000 */
[----:B------:R-:W-:Y:S01]  /*3560*/  FFMA.FTZ R58, R197, R188, R58 ;  /* 0x000000bcc53a7223 */ /* 0x000fe2000001003a */
[----:B------:R-:W-:Y:S01]  /*3570*/  PRMT R188, R199, 0x7632, R188 ;  /* 0x00007632c7bc7816 */ /* 0x000fe200000000bc */
[----:B------:R-:W-:Y:S01]  /*3580*/  FADD.FTZ R221, R221, R242 ;  /* 0x000000f2dddd7221 */ /* 0x000fe20000010000 */
[----:B------:R-:W-:Y:S01]  /*3590*/  SHF.L.U32 R232, R203, 0x10, RZ ;  /* 0x00000010cbe87819 */ /* 0x000fe200000006ff */
[----:B------:R-:W-:Y:S01]  /*35a0*/  FFMA.FTZ R220, R223, R242, R220 ;  /* 0x000000f2dfdc7223 */ /* 0x000fe200000100dc */
[----:B------:R-:W-:Y:S01]  /*35b0*/  PRMT R199, R203, 0x7632, R199 ;  /* 0x00007632cbc77816 */ /* 0x000fe200000000c7 */
[----:B------:R-:W-:Y:S01]  /*35c0*/  FADD.FTZ R221, R221, R241 ;  /* 0x000000f1dddd7221 */ /* 0x000fe20000010000 */
[----:B------:R-:W-:Y:S01]  /*35d0*/  SHF.L.U32 R188, R188, 0x10, RZ ;  /* 0x00000010bcbc7819 */ /* 0x000fe200000006ff */
[----:B------:R-:W-:Y:S01]  /*35e0*/  FFMA.FTZ R220, R222, R241, R220 ;  /* 0x000000f1dedc7223 */ /* 0x000fe200000100dc */
[----:B------:R-:W-:Y:S01]  /*35f0*/  FADD.FTZ R90, R90, R232 ;  /* 0x000000e85a5a7221 */ /* 0x000fe20000010000 */
[-C--:B------:R-:W-:Y:S01]  /*3600*/  FFMA.FTZ R122, R197, R232.reuse, R122 ;  /* 0x000000e8c57a7223 */ /* 0x080fe2000001007a */
[----:B----4-:R-:W-:Y:S01]  /*3610*/  FFMA.FTZ R232, R196, R232, R189 ;  /* 0x000000e8c4e87223 */ /* 0x010fe200000100bd */
[----:B------:R-:W-:Y:S01]  /*3620*/  SHF.L.U32 R199, R199, 0x10, RZ ;  /* 0x00000010c7c77819 */ /* 0x000fe200000006ff */
[----:B------:R-:W-:Y:S01]  /*3630*/  FMUL.FTZ R196, R3, R195 ;  /* 0x000000c303c47220 */ /* 0x000fe20000410000 */
[----:B------:R-:W-:Y:S01]  /*3640*/  FMUL.FTZ R189, R191, R188 ;  /* 0x000000bcbfbd7220 */ /* 0x000fe20000410000 */
[----:B------:R-:W-:Y:S01]  /*3650*/  FADD.FTZ R221, R221, R233 ;  /* 0x000000e9dddd7221 */ /* 0x000fe20000010000 */
[----:B------:R-:W-:Y:S01]  /*3660*/  FFMA.FTZ R220, R198, R233, R220 ;  /* 0x000000e9c6dc7223 */ /* 0x000fe200000100dc */
[----:B------:R-:W-:Y:S01]  /*3670*/  FADD.FTZ R91, R91, R199 ;  /* 0x000000c75b5b7221 */ /* 0x000fe20000010000 */
[CC--:B------:R-:W-:Y:S01]  /*3680*/  FFMA.FTZ R123, R196.reuse, R199.reuse, R123 ;  /* 0x000000c7c47b7223 */ /* 0x0c0fe2000001007b */
[----:B------:R-:W-:Y:S01]  /*3690*/  FADD.FTZ R221, R221, R232 ;  /* 0x000000e8dddd7221 */ /* 0x000fe20000010000 */
[----:B------:R-:W-:Y:S01]  /*36a0*/  FFMA.FTZ R220, R197, R232, R220 ;  /* 0x000000e8c5dc7223 */ /* 0x000fe200000100dc */
[----:B------:R-:W-:Y:S01]  /*36b0*/  FADD.FTZ R27, R27, R188 ;  /* 0x000000bc1b1b7221 */ /* 0x000fe20000010000 */
[----:B------:R-:W-:Y:S01]  /*36c0*/  FFMA.FTZ R59, R196, R188, R59 ;  /* 0x000000bcc43b7223 */ /* 0x000fe2000001003b */
[----:B--2---:R-:W-:-:S04]  /*36d0*/  FFMA.FTZ R199, R190, R199, R189 ;  /* 0x000000c7bec77223 */ /* 0x004fc800000100bd */
[----:B------:R-:W-:Y:S01]  /*36e0*/  FADD.FTZ R221, R221, R199 ;  /* 0x000000c7dddd7221 */ /* 0x000fe20000010000 */
[----:B0-----:R-:W-:-:S07]  /*36f0*/  FFMA.FTZ R220, R196, R199, R220 ;  /* 0x000000c7c4dc7223 */ /* 0x001fce00000100dc */
.L_x_1008:
[----:B------:R-:W-:Y:S05]  /*3700*/  BSYNC B0 ;  /* 0x0000000000007941 */ /* 0x000fea0003800000 */
.L_x_1007:
        /* <DEDUP_REMOVED lines=25> */
.L_x_1035:
[----:B0-----:R-:W-:Y:S01]  /*38a0*/  FADD.FTZ R189, R193, R189 ;  /* 0x000000bdc1bd7221 */ /* 0x001fe20000010000 */
[----:B------:R-:W-:Y:S01]  /*38b0*/  @!P4 LOP3.LUT R191, R201, 0x7, RZ, 0xc0, !PT ;  /* 0x00000007c9bfc812 */ /* 0x000fe200078ec0ff */
[----:B-1----:R-:W0:Y:S01]  /*38c0*/  S2R R193, SR_CgaCtaId ;  /* 0x0000000000c17919 */ /* 0x002e220000008800 */
[----:B------:R-:W-:Y:S01]  /*38d0*/  MOV R190, 0x400 ;  /* 0x0000040000be7802 */ /* 0x000fe20000000f00 */
[----:B------:R-:W-:Y:S01]  /*38e0*/  FADD.FTZ R188, R194, R200 ;  /* 0x000000c8c2bc7221 */ /* 0x000fe20000010000 */
[----:B------:R-:W-:Y:S01]  /*38f0*/  @!P4 IADD3 R191, R192, R191, RZ ;  /* 0x000000bfc0bfc210 */ /* 0x000fe20007ffe0ff */
[----:B------:R-:W-:Y:S05]  /*3900*/  WARPSYNC.ALL ;  /* 0x0000000000007948 */ /* 0x000fea0003800000 */
[----:B------:R-:W-:Y:S01]  /*3910*/  BSSY B0, `(.L_x_1010) ;  /* 0x000006e000007945 */ /* 0x000fe20003800000 */
[----:B0-----:R-:W-:-:S04]  /*3920*/  LEA R190, R193, R190, 0x18 ;  /* 0x000000bec1be7211 */ /* 0x001fc800078ec0ff */
[-C--:B------:R-:W-:Y:S02]  /*3930*/  @!P4 LEA R191, R191, R190.reuse, 0x3 ;  /* 0x000000bebfbfc211 */ /* 0x080fe400078e18ff */
[----:B------:R-:W-:-:S03]  /*3940*/  LEA R192, R192, R190, 0x3 ;  /* 0x000000bec0c07211 */ /* 0x000fc600078e18ff */
[----:B------:R-:W-:Y:S01]  /*3950*/  @!P4 STS.64 [R191+0x8000], R188 ;  /* 0x008000bcbf00c388 */ /* 0x000fe20000000a00 */
[----:B------:R-:W-:Y:S01]  /*3960*/  BAR.SYNC.DEFER_BLOCKING 0x0 ;  /* 0x0000000000007b1d */ /* 0x000fe20000010000 */
[----:B------:R-:W-:-:S05]  /*3970*/  ISETP.NE.AND P4, PT, R211, RZ, PT ;  /* 0x000000ffd300720c */ /* 0x000fca0003f85270 */
        /* <DEDUP_REMOVED lines=24> */
[----:B------:R-:W2:Y:S04]  /*3b00*/  LDL R203, [R1+0xc] ;  /* 0x00000c0001cb7983 */ /* 0x000ea80000100800 */
[----:B------:R-:W3:Y:S01]  /*3b10*/  LDL R202, [R1+0x8] ;  /* 0x0000080001ca7983 */ /* 0x000ee20000100800 */
[----:B------:R-:W-:Y:S01]  /*3b20*/  ISETP.NE.U32.AND P4, PT, RZ, UR8, PT ;  /* 0x00000008ff007c0c */ /* 0x000fe2000bf85070 */
[-CC-:B------:R-:W-:Y:S01]  /*3b30*/  FFMA.FTZ R188, R0, R194.reuse, R195.reuse ;  /* 0x000000c200bc7223 */ /* 0x180fe200000100c3 */
[----:B------:R-:W-:Y:S01]  /*3b40*/  ISETP.NE.U32.AND P5, PT, RZ, UR6, PT ;  /* 0x00000006ff007c0c */ /* 0x000fe2000bfa5070 */
[----:B------:R-:W-:Y:S01]  /*3b50*/  FFMA.FTZ R190, R218, R194, R195 ;  /* 0x000000c2dabe7223 */ /* 0x000fe200000100c3 */
[----:B------:R-:W-:Y:S01]  /*3b60*/  ISETP.NE.AND.EX P4, PT, RZ, UR9, PT, P4 ;  /* 0x00000009ff007c0c */ /* 0x000fe2000bf85340 */
[----:B------:R-:W-:Y:S01]  /*3b70*/  FADD.FTZ R188, R231, -R188 ;  /* 0x800000bce7bc7221 */ /* 0x000fe20000010000 */
[----:B------:R-:W-:-:S02]  /*3b80*/  ISETP.NE.AND.EX P5, PT, RZ, UR7, PT, P5 ;  /* 0x00000007ff007c0c */ /* 0x000fc4000bfa5350 */
[----:B------:R-:W-:Y:S01]  /*3b90*/  ISETP.NE.U32.AND P6, PT, RZ, UR14, PT ;  /* 0x0000000eff007c0c */ /* 0x000fe2000bfc5070 */
[----:B-----5:R-:W-:-:S03]  /*3ba0*/  FMUL.FTZ R188, R3, R188 ;  /* 0x000000bc03bc7220 */ /* 0x020fc60000410000 */
[----:B------:R-:W-:-:S05]  /*3bb0*/  ISETP.NE.AND.EX P6, PT, RZ, UR15, PT, P6 ;  /* 0x0000000fff007c0c */ /* 0x000fca000bfc5360 */
[----:B------:R-:W-:-:S05]  /*3bc0*/  @P4 FADD.FTZ R188, R20, R188 ;  /* 0x000000bc14bc4221 */ /* 0x000fca0000010000 */
[----:B------:R-:W-:Y:S02]  /*3bd0*/  @P5 F2FP.BF16.F32.PACK_AB R189, RZ, R188 ;  /* 0x000000bcffbd523e */ /* 0x000fe400000010ff */
[----:B------:R-:W-:Y:S02]  /*3be0*/  SEL R176, R188, R176, P6 ;  /* 0x000000b0bcb07207 */ /* 0x000fe40003000000 */
[----:B------:R-:W-:Y:S01]  /*3bf0*/  @P5 PRMT R180, R189, 0x7610, R180 ;  /* 0x00007610bdb45816 */ /* 0x000fe200000000b4 */
[----:B------:R-:W-:Y:S01]  /*3c00*/  FFMA.FTZ R189, R217, R194, R195 ;  /* 0x000000c2d9bd7223 */ /* 0x000fe200000100c3 */
[----:B--2---:R-:W-:-:S04]  /*3c10*/  FADD.FTZ R190, R203, -R190 ;  /* 0x800000becbbe7221 */ /* 0x004fc80000010000 */
[----:B------:R-:W-:Y:S01]  /*3c20*/  FMUL.FTZ R190, R3, R190 ;  /* 0x000000be03be7220 */ /* 0x000fe20000410000 */
[----:B---3--:R-:W-:-:S03]  /*3c30*/  FADD.FTZ R189, R202, -R189 ;  /* 0x800000bdcabd7221 */ /* 0x008fc60000010000 */
[----:B------:R-:W-:Y:S01]  /*3c40*/  @P4 FADD.FTZ R190, R21, R190 ;  /* 0x000000be15be4221 */ /* 0x000fe20000010000 */
[----:B------:R-:W-:-:S04]  /*3c50*/  FMUL.FTZ R189, R3, R189 ;  /* 0x000000bd03bd7220 */ /* 0x000fc80000410000 */
[----:B------:R-:W-:Y:S01]  /*3c60*/  SEL R177, R190, R177, P6 ;  /* 0x000000b1beb17207 */ /* 0x000fe20003000000 */
[----:B------:R-:W-:Y:S01]  /*3c70*/  @P4 FADD.FTZ R189, R22, R189 ;  /* 0x000000bd16bd4221 */ /* 0x000fe20000010000 */
[----:B------:R-:W-:Y:S02]  /*3c80*/  F2FP.BF16.F32.PACK_AB R188, R190, R188 ;  /* 0x000000bcbebc723e */ /* 0x000fe400000010ff */
[----:B------:R-:W-:Y:S02]  /*3c90*/  @P5 F2FP.BF16.F32.PACK_AB R190, RZ, R190 ;  /* 0x000000beffbe523e */ /* 0x000fe400000010ff */
[----:B------:R-:W-:Y:S02]  /*3ca0*/  SEL R178, R189, R178, P6 ;  /* 0x000000b2bdb27207 */ /* 0x000fe40003000000 */
[----:B------:R-:W-:Y:S02]  /*3cb0*/  @P5 PRMT R180, R180, 0x5410, R190 ;  /* 0x00005410b4b45816 */ /* 0x000fe400000000be */
[----:B------:R-:W-:-:S04]  /*3cc0*/  @P5 F2FP.BF16.F32.PACK_AB R190, RZ, R189 ;  /* 0x000000bdffbe523e */ /* 0x000fc800000010ff */
[----:B------:R-:W-:Y:S01]  /*3cd0*/  @P5 PRMT R181, R190, 0x7610, R181 ;  /* 0x00007610beb55816 */ /* 0x000fe200000000b5 */
[----:B------:R-:W-:-:S04]  /*3ce0*/  FFMA.FTZ R190, R5, R194, R195 ;  /* 0x000000c205be7223 */ /* 0x000fc800000100c3 */
[----:B------:R-:W-:-:S04]  /*3cf0*/  FADD.FTZ R190, R248, -R190 ;  /* 0x800000bef8be7221 */ /* 0x000fc80000010000 */
[----:B------:R-:W-:-:S04]  /*3d00*/  FMUL.FTZ R191, R3, R190 ;  /* 0x000000be03bf7220 */ /* 0x000fc80000410000 */
[----:B------:R-:W-:-:S05]  /*3d10*/  @P4 FADD.FTZ R191, R23, R191 ;  /* 0x000000bf17bf4221 */ /* 0x000fca0000010000 */
[----:B------:R-:W-:Y:S02]  /*3d20*/  @P5 F2FP.BF16.F32.PACK_AB R190, RZ, R191 ;  /* 0x000000bfffbe523e */ /* 0x000fe400000010ff */
[----:B------:R-:W-:Y:S02]  /*3d30*/  SEL R179, R191, R179, P6 ;  /* 0x000000b3bfb37207 */ /* 0x000fe40003000000 */
[----:B------:R-:W-:Y:S01]  /*3d40*/  @P5 PRMT R181, R181, 0x5410, R190 ;  /* 0x00005410b5b55816 */ /* 0x000fe200000000be */
[----:B------:R-:W-:Y:S01]  /*3d50*/  FFMA.FTZ R190, R6, R194, R195 ;  /* 0x000000c206be7223 */ /* 0x000fe200000100c3 */
[----:B------:R-:W-:-:S03]  /*3d60*/  F2FP.BF16.F32.PACK_AB R189, R191, R189 ;  /* 0x000000bdbfbd723e */ /* 0x000fc600000010ff */
[----:B------:R-:W-:-:S04]  /*3d70*/  FADD.FTZ R190, R247, -R190 ;  /* 0x800000bef7be7221 */ /* 0x000fc80000010000 */
[----:B------:R-:W-:-:S04]  /*3d80*/  FMUL.FTZ R191, R3, R190 ;  /* 0x000000be03bf7220 */ /* 0x000fc80000410000 */
[----:B------:R-:W-:-:S05]  /*3d90*/  @P4 FADD.FTZ R191, R16, R191 ;  /* 0x000000bf10bf4221 */ /* 0x000fca0000010000 */
[----:B------:R-:W-:Y:S02]  /*3da0*/  @P5 F2FP.BF16.F32.PACK_AB R190, RZ, R191 ;  /* 0x000000bfffbe523e */ /* 0x000fe400000010ff */
[----:B------:R-:W-:Y:S02]  /*3db0*/  SEL R184, R191, R184, P6 ;  /* 0x000000b8bfb87207 */ /* 0x000fe40003000000 */
[----:B------:R-:W-:Y:S01]  /*3dc0*/  @P5 PRMT R182, R190, 0x7610, R182 ;  /* 0x00007610beb65816 */ /* 0x000fe200000000b6 */
[----:B------:R-:W-:-:S04]  /*3dd0*/  FFMA.FTZ R190, R15, R194, R195 ;  /* 0x000000c20fbe7223 */ /* 0x000fc800000100c3 */
[----:B------:R-:W-:-:S04]  /*3de0*/  FADD.FTZ R190, R240, -R190 ;  /* 0x800000bef0be7221 */ /* 0x000fc80000010000 */
[----:B------:R-:W-:-:S04]  /*3df0*/  FMUL.FTZ R192, R3, R190 ;  /* 0x000000be03c07220 */ /* 0x000fc80000410000 */
[----:B------:R-:W-:-:S05]  /*3e00*/  @P4 FADD.FTZ R192, R17, R192 ;  /* 0x000000c011c04221 */ /* 0x000fca0000010000 */
[----:B------:R-:W-:Y:S02]  /*3e10*/  @P5 F2FP.BF16.F32.PACK_AB R190, RZ, R192 ;  /* 0x000000c0ffbe523e */ /* 0x000fe400000010ff */
[----:B------:R-:W-:Y:S02]  /*3e20*/  SEL R185, R192, R185, P6 ;  /* 0x000000b9c0b97207 */ /* 0x000fe40003000000 */
[----:B------:R-:W-:Y:S02]  /*3e30*/  @P5 PRMT R182, R182, 0x5410, R190 ;  /* 0x00005410b6b65816 */ /* 0x000fe400000000be */
[----:B------:R-:W-:Y:S01]  /*3e40*/  F2FP.BF16.F32.PACK_AB R190, R192, R191 ;  /* 0x000000bfc0be723e */ /* 0x000fe200000010ff */
[----:B------:R-:W-:-:S04]  /*3e50*/  FFMA.FTZ R191, R14, R194, R195 ;  /* 0x000000c20ebf7223 */ /* 0x000fc800000100c3 */
        /* <DEDUP_REMOVED lines=13> */
[----:B------:R-:W-:Y:S02]  /*3f30*/  F2FP.BF16.F32.PACK_AB R191, R193, R192 ;  /* 0x000000c0c1bf723e */ /* 0x000fe400000010ff */
[----:B------:R-:W0:Y:S02]  /*3f40*/  @P6 LDC.64 R192, c[0x0][0x308] ;  /* 0x0000c200ffc06b82 */ /* 0x000e240000000a00 */
[----:B0-----:R-:W-:-:S05]  /*3f50*/  @P6 IMAD.WIDE.U32 R192, R4, 0x20, R192 ;  /* 0x0000002004c06825 */ /* 0x001fca00078e00c0 */
[----:B------:R-:W-:Y:S04]  /*3f60*/  @P6 STG.E.128 desc[UR4][R192.64], R176 ;  /* 0x000000b0c0006986 */ /* 0x000fe8000c101d04 */
        /* <DEDUP_REMOVED lines=8> */
.L_x_1011:
[----:B------:R-:W-:Y:S05]  /*3ff0*/  BSYNC B0 ;  /* 0x0000000000007941 */ /* 0x000fea0003800000 */
.L_x_1010:
[----:B------:R-:W-:Y:S04]  /*4000*/  BSSY B0, `(.L_x_1012) ;  /* 0x0000052000007945 */ /* 0x000fe80003800000 */
[----:B------:R-:W-:Y:S05]  /*4010*/  @!P1 BRA `(.L_x_1013) ;  /* 0x0000000400409947 */ /* 0x000fea0003800000 */
[----:B------:R-:W2:Y:S04]  /*4020*/  LDL R190, [R1+0x18] ;  /* 0x0000180001be7983 */ /* 0x000ea80000100800 */
[----:B------:R-:W3:Y:S04]  /*4030*/  LDL R192, [R1+0x4] ;  /* 0x0000040001c07983 */ /* 0x000ee80000100800 */
[----:B------:R-:W4:Y:S01]  /*4040*/  LDL R191, [R1] ;  /* 0x0000000001bf7983 */ /* 0x000f220000100800 */
[----:B------:R-:W-:Y:S01]  /*4050*/  ISETP.NE.U32.AND P4, PT, RZ, UR8, PT ;  /* 0x00000008ff007c0c */ /* 0x000fe2000bf85070 */
[----:B0-----:R-:W-:Y:S01]  /*4060*/  FFMA.FTZ R188, R227, R194, R195 ;  /* 0x000000c2e3bc7223 */ /* 0x001fe200000100c3 */
[----:B------:R-:W-:-:S02]  /*4070*/  ISETP.NE.U32.AND P5, PT, RZ, UR6, PT ;  /* 0x00000006ff007c0c */ /* 0x000fc4000bfa5070 */
[----:B------:R-:W-:Y:S02]  /*4080*/  ISETP.NE.AND.EX P4, PT, RZ, UR9, PT, P4 ;  /* 0x00000009ff007c0c */ /* 0x000fe4000bf85340 */
[----:B------:R-:W-:Y:S02]  /*4090*/  ISETP.NE.AND.EX P5, PT, RZ, UR7, PT, P5 ;  /* 0x00000007ff007c0c */ /* 0x000fe4000bfa5350 */
[----:B------:R-:W-:-:S04]  /*40a0*/  ISETP.NE.U32.AND P6, PT, RZ, UR14, PT ;  /* 0x0000000eff007c0c */ /* 0x000fc8000bfc5070 */
[----:B------:R-:W-:Y:S01]  /*40b0*/  ISETP.NE.AND.EX P6, PT, RZ, UR15, PT, P6 ;  /* 0x0000000fff007c0c */ /* 0x000fe2000bfc5360 */
[----:B--2---:R-:W-:Y:S01]  /*40c0*/  FADD.FTZ R188, R190, -R188 ;  /* 0x800000bcbebc7221 */ /* 0x004fe20000010000 */
[----:B------:R-:W-:-:S03]  /*40d0*/  FFMA.FTZ R190, R216, R194, R195 ;  /* 0x000000c2d8be7223 */ /* 0x000fc600000100c3 */
[----:B-----5:R-:W-:Y:S01]  /*40e0*/  FMUL.FTZ R188, R3, R188 ;  /* 0x000000bc03bc7220 */ /* 0x020fe20000410000 */
[----:B---3--:R-:W-:-:S03]  /*40f0*/  FADD.FTZ R190, R192, -R190 ;  /* 0x800000bec0be7221 */ /* 0x008fc60000010000 */
[----:B------:R-:W-:Y:S01]  /*4100*/  @P4 FADD.FTZ R188, R152, R188 ;  /* 0x000000bc98bc4221 */ /* 0x000fe20000010000 */
[----:B------:R-:W-:-:S04]  /*4110*/  FMUL.FTZ R190, R3, R190 ;  /* 0x000000be03be7220 */ /* 0x000fc80000410000 */
[----:B------:R-:W-:Y:S01]  /*4120*/  @P5 F2FP.BF16.F32.PACK_AB R189, RZ, R188 ;  /* 0x000000bcffbd523e */ /* 0x000fe200000010ff */
[----:B------:R-:W-:Y:S01]  /*4130*/  @P4 FADD.FTZ R190, R153, R190 ;  /* 0x000000be99be4221 */ /* 0x000fe20000010000 */
[----:B------:R-:W-:Y:S02]  /*4140*/  SEL R176, R188, R176, P6 ;  /* 0x000000b0bcb07207 */ /* 0x000fe40003000000 */
[----:B------:R-:W-:Y:S01]  /*4150*/  @P5 PRMT R180, R189, 0x7610, R180 ;  /* 0x00007610bdb45816 */ /* 0x000fe200000000b4 */
[----:B------:R-:W-:Y:S01]  /*4160*/  FFMA.FTZ R189, R215, R194, R195 ;  /* 0x000000c2d7bd7223 */ /* 0x000fe200000100c3 */
[C---:B------:R-:W-:Y:S02]  /*4170*/  SEL R177, R190.reuse, R177, P6 ;  /* 0x000000b1beb17207 */ /* 0x040fe40003000000 */
[----:B------:R-:W-:Y:S01]  /*4180*/  F2FP.BF16.F32.PACK_AB R188, R190, R188 ;  /* 0x000000bcbebc723e */ /* 0x000fe200000010ff */
[----:B----4-:R-:W-:Y:S01]  /*4190*/  FADD.FTZ R189, R191, -R189 ;  /* 0x800000bdbfbd7221 */ /* 0x010fe20000010000 */
[----:B------:R-:W-:-:S03]  /*41a0*/  @P5 F2FP.BF16.F32.PACK_AB R190, RZ, R190 ;  /* 0x000000beffbe523e */ /* 0x000fc600000010ff */
[----:B------:R-:W-:Y:S01]  /*41b0*/  FMUL.FTZ R189, R3, R189 ;  /* 0x000000bd03bd7220 */ /* 0x000fe20000410000 */
[----:B------:R-:W-:-:S03]  /*41c0*/  @P5 PRMT R180, R180, 0x5410, R190 ;  /* 0x00005410b4b45816 */ /* 0x000fc600000000be */
        /* <DEDUP_REMOVED lines=53> */
.L_x_1013:
[----:B------:R-:W-:Y:S05]  /*4520*/  BSYNC B0 ;  /* 0x0000000000007941 */ /* 0x000fea0003800000 */
.L_x_1012:
[----:B------:R-:W-:Y:S04]  /*4530*/  BSSY B0, `(.L_x_1014) ;  /* 0x0000050000007945 */ /* 0x000fe80003800000 */
[----:B------:R-:W-:Y:S05]  /*4540*/  @!P2 BRA `(.L_x_1015) ;  /* 0x000000040038a947 */ /* 0x000fea0003800000 */
[----:B------:R-:W2:Y:S01]  /*4550*/  LDL R190, [R1+0x14] ;  /* 0x0000140001be7983 */ /* 0x000ea20000100800 */
[----:B------:R-:W-:Y:S01]  /*4560*/  ISETP.NE.U32.AND P4, PT, RZ, UR8, PT ;  /* 0x00000008ff007c0c */ /* 0x000fe2000bf85070 */
[----:B01----:R-:W-:Y:S01]  /*4570*/  FFMA.FTZ R188, R224, R194, R195 ;  /* 0x000000c2e0bc7223 */ /* 0x003fe200000100c3 */
[----:B------:R-:W-:Y:S02]  /*4580*/  ISETP.NE.U32.AND P5, PT, RZ, UR6, PT ;  /* 0x00000006ff007c0c */ /* 0x000fe4000bfa5070 */
[----:B------:R-:W-:Y:S02]  /*4590*/  ISETP.NE.AND.EX P4, PT, RZ, UR9, PT, P4 ;  /* 0x00000009ff007c0c */ /* 0x000fe4000bf85340 */
[----:B------:R-:W-:Y:S02]  /*45a0*/  ISETP.NE.AND.EX P5, PT, RZ, UR7, PT, P5 ;  /* 0x00000007ff007c0c */ /* 0x000fe4000bfa5350 */
[----:B------:R-:W-:-:S04]  /*45b0*/  ISETP.NE.U32.AND P6, PT, RZ, UR14, PT ;  /* 0x0000000eff007c0c */ /* 0x000fc8000bfc5070 */
[----:B------:R-:W-:Y:S01]  /*45c0*/  ISETP.NE.AND.EX P6, PT, RZ, UR15, PT, P6 ;  /* 0x0000000fff007c0c */ /* 0x000fe2000bfc5360 */
[----:B--2---:R-:W-:Y:S01]  /*45d0*/  FADD.FTZ R188, R190, -R188 ;  /* 0x800000bcbebc7221 */ /* 0x004fe20000010000 */
[----:B------:R-:W-:-:S03]  /*45e0*/  FFMA.FTZ R190, R214, R194, R195 ;  /* 0x000000c2d6be7223 */ /* 0x000fc600000100c3 */
[----:B-----5:R-:W-:Y:S01]  /*45f0*/  FMUL.FTZ R188, R3, R188 ;  /* 0x000000bc03bc7220 */ /* 0x020fe20000410000 */
[----:B------:R-:W-:-:S03]  /*4600*/  FADD.FTZ R190, R252, -R190 ;  /* 0x800000befcbe7221 */ /* 0x000fc60000010000 */
        /* <DEDUP_REMOVED lines=9> */
[----:B------:R-:W-:Y:S01]  /*46a0*/  FADD.FTZ R189, R251, -R189 ;  /* 0x800000bdfbbd7221 */ /* 0x000fe20000010000 */
        /* <DEDUP_REMOVED lines=56> */
.L_x_1015:
[----:B------:R-:W-:Y:S05]  /*4a30*/  BSYNC B0 ;  /* 0x0000000000007941 */ /* 0x000fea0003800000 */
.L_x_1014:
[----:B------:R-:W-:Y:S04]  /*4a40*/  BSSY B0, `(.L_x_1016) ;  /* 0x000004f000007945 */ /* 0x000fe80003800000 */
[----:B------:R-:W-:Y:S05]  /*4a50*/  @!P3 BRA `(.L_x_1017) ;  /* 0x000000040034b947 */ /* 0x000fea0003800000 */
[----:B------:R-:W3:Y:S01]  /*4a60*/  LDL R202, [R1+0x10] ;  /* 0x0000100001ca7983 */ /* 0x000ee20000100800 */
[----:B------:R-:W-:Y:S01]  /*4a70*/  ISETP.NE.U32.AND P4, PT, RZ, UR8, PT ;  /* 0x00000008ff007c0c */ /* 0x000fe2000bf85070 */
[-CC-:B------:R-:W-:Y:S01]  /*4a80*/  FFMA.FTZ R192, R198, R194.reuse, R195.reuse ;  /* 0x000000c2c6c07223 */ /* 0x180fe200000100c3 */
[-CC-:B012---:R-:W-:Y:S01]  /*4a90*/  FFMA.FTZ R188, R228, R194.reuse, R195.reuse ;  /* 0x000000c2e4bc7223 */ /* 0x187fe200000100c3 */
        /* <DEDUP_REMOVED lines=13> */
[----:B------:R-:W-:Y:S01]  /*4b70*/  FADD.FTZ R200, R199, -R200 ;  /* 0x800000c8c7c87221 */ /* 0x000fe20000010000 */
[----:B------:R-:W-:Y:S01]  /*4b80*/  ISETP.NE.U32.AND P5, PT, RZ, UR6, PT ;  /* 0x00000006ff007c0c */ /* 0x000fe2000bfa5070 */
[C---:B-----5:R-:W-:Y:S01]  /*4b90*/  FMUL.FTZ R194, R3.reuse, R192 ;  /* 0x000000c003c27220 */ /* 0x060fe20000410000 */
[C---:B------:R-:W-:Y:S01]  /*4ba0*/  FMUL.FTZ R190, R3.reuse, R190 ;  /* 0x000000be03be7220 */ /* 0x040fe20000410000 */
[C---:B------:R-:W-:Y:S01]  /*4bb0*/  FMUL.FTZ R191, R3.reuse, R191 ;  /* 0x000000bf03bf7220 */ /* 0x040fe20000410000 */
[C---:B------:R-:W-:Y:S01]  /*4bc0*/  FMUL.FTZ R189, R3.reuse, R189 ;  /* 0x000000bd03bd7220 */ /* 0x040fe20000410000 */
[C---:B------:R-:W-:Y:S01]  /*4bd0*/  FMUL.FTZ R201, R3.reuse, R201 ;  /* 0x000000c903c97220 */ /* 0x040fe20000410000 */
[C---:B------:R-:W-:Y:S01]  /*4be0*/  FMUL.FTZ R192, R3.reuse, R193 ;  /* 0x000000c103c07220 */ /* 0x040fe20000410000 */
[----:B------:R-:W-:Y:S01]  /*4bf0*/  FMUL.FTZ R200, R3, R200 ;  /* 0x000000c803c87220 */ /* 0x000fe20000410000 */
[----:B------:R-:W-:Y:S01]  /*4c00*/  ISETP.NE.AND.EX P5, PT, RZ, UR7, PT, P5 ;  /* 0x00000007ff007c0c */ /* 0x000fe2000bfa5350 */
[----:B------:R-:W-:Y:S01]  /*4c10*/  @P4 FADD.FTZ R190, R172, R190 ;  /* 0x000000beacbe4221 */ /* 0x000fe20000010000 */
[----:B------:R-:W-:Y:S01]  /*4c20*/  @P4 FADD.FTZ R191, R169, R191 ;  /* 0x000000bfa9bf4221 */ /* 0x000fe20000010000 */
[----:B------:R-:W-:Y:S01]  /*4c30*/  @P4 FADD.FTZ R189, R170, R189 ;  /* 0x000000bdaabd4221 */ /* 0x000fe20000010000 */
[----:B------:R-:W-:Y:S01]  /*4c40*/  @P4 FADD.FTZ R201, R171, R201 ;  /* 0x000000c9abc94221 */ /* 0x000fe20000010000 */
[----:B------:R-:W-:Y:S01]  /*4c50*/  @P4 FADD.FTZ R194, R173, R194 ;  /* 0x000000c2adc24221 */ /* 0x000fe20000010000 */
[----:B------:R-:W-:Y:S01]  /*4c60*/  @P4 FADD.FTZ R192, R174, R192 ;  /* 0x000000c0aec04221 */ /* 0x000fe20000010000 */
[----:B------:R-:W-:Y:S01]  /*4c70*/  @P4 FADD.FTZ R200, R175, R200 ;  /* 0x000000c8afc84221 */ /* 0x000fe20000010000 */
[----:B---3--:R-:W-:-:S04]  /*4c80*/  FADD.FTZ R188, R202, -R188 ;  /* 0x800000bccabc7221 */ /* 0x008fc80000010000 */
[----:B------:R-:W-:Y:S01]  /*4c90*/  FMUL.FTZ R188, R3, R188 ;  /* 0x000000bc03bc7220 */ /* 0x000fe20000410000 */
[----:B------:R-:W-:-:S03]  /*4ca0*/  @P5 F2FP.BF16.F32.PACK_AB R3, RZ, R190 ;  /* 0x000000beff03523e */ /* 0x000fc600000010ff */
[----:B------:R-:W-:Y:S01]  /*4cb0*/  @P4 FADD.FTZ R188, R168, R188 ;  /* 0x000000bca8bc4221 */ /* 0x000fe20000010000 */
[----:B------:R-:W-:Y:S02]  /*4cc0*/  ISETP.NE.U32.AND P4, PT, RZ, UR14, PT ;  /* 0x0000000eff007c0c */ /* 0x000fe4000bf85070 */
[----:B------:R-:W-:Y:S02]  /*4cd0*/  @P5 PRMT R182, R3, 0x7610, R182 ;  /* 0x0000761003b65816 */ /* 0x000fe400000000b6 */
[----:B------:R-:W-:Y:S02]  /*4ce0*/  ISETP.NE.AND.EX P4, PT, RZ, UR15, PT, P4 ;  /* 0x0000000fff007c0c */ /* 0x000fe4000bf85340 */
[----:B------:R-:W-:Y:S02]  /*4cf0*/  @P5 F2FP.BF16.F32.PACK_AB R3, RZ, R194 ;  /* 0x000000c2ff03523e */ /* 0x000fe400000010ff */
[----:B------:R-:W-:Y:S02]  /*4d00*/  SEL R184, R190, R184, P4 ;  /* 0x000000b8beb87207 */ /* 0x000fe40002000000 */
[----:B------:R-:W-:-:S02]  /*4d10*/  SEL R185, R194, R185, P4 ;  /* 0x000000b9c2b97207 */ /* 0x000fc40002000000 */
[----:B------:R-:W-:Y:S02]  /*4d20*/  F2FP.BF16.F32.PACK_AB R190, R194, R190 ;  /* 0x000000bec2be723e */ /* 0x000fe400000010ff */
[----:B------:R-:W-:Y:S02]  /*4d30*/  @P5 PRMT R182, R182, 0x5410, R3 ;  /* 0x00005410b6b65816 */ /* 0x000fe40000000003 */
[----:B------:R-:W-:Y:S01]  /*4d40*/  SEL R176, R188, R176, P4 ;  /* 0x000000b0bcb07207 */ /* 0x000fe20002000000 */
[----:B------:R-:W0:Y:S01]  /*4d50*/  @P4 LDC.64 R194, c[0x0][0x308] ;  /* 0x0000c200ffc24b82 */ /* 0x000e220000000a00 */
[----:B------:R-:W-:Y:S02]  /*4d60*/  SEL R177, R191, R177, P4 ;  /* 0x000000b1bfb17207 */ /* 0x000fe40002000000 */
[----:B------:R-:W-:Y:S02]  /*4d70*/  SEL R178, R189, R178, P4 ;  /* 0x000000b2bdb27207 */ /* 0x000fe40002000000 */
[----:B------:R-:W-:-:S02]  /*4d80*/  SEL R179, R201, R179, P4 ;  /* 0x000000b3c9b37207 */ /* 0x000fc40002000000 */
[----:B------:R-:W-:Y:S02]  /*4d90*/  SEL R186, R192, R186, P4 ;  /* 0x000000bac0ba7207 */ /* 0x000fe40002000000 */
[----:B------:R-:W-:Y:S02]  /*4da0*/  SEL R187, R200, R187, P4 ;  /* 0x000000bbc8bb7207 */ /* 0x000fe40002000000 */
[----:B------:R-:W-:Y:S02]  /*4db0*/  @P5 F2FP.BF16.F32.PACK_AB R3, RZ, R189 ;  /* 0x000000bdff03523e */ /* 0x000fe400000010ff */
[----:B------:R-:W-:Y:S02]  /*4dc0*/  @P5 F2FP.BF16.F32.PACK_AB R193, RZ, R188 ;  /* 0x000000bcffc1523e */ /* 0x000fe400000010ff */
[----:B------:R-:W-:Y:S02]  /*4dd0*/  @P5 PRMT R181, R3, 0x7610, R181 ;  /* 0x0000761003b55816 */ /* 0x000fe400000000b5 */
[----:B------:R-:W-:-:S02]  /*4de0*/  @P5 F2FP.BF16.F32.PACK_AB R3, RZ, R201 ;  /* 0x000000c9ff03523e */ /* 0x000fc400000010ff */
[----:B------:R-:W-:Y:S02]  /*4df0*/  F2FP.BF16.F32.PACK_AB R189, R201, R189 ;  /* 0x000000bdc9bd723e */ /* 0x000fe400000010ff */
[----:B------:R-:W-:Y:S02]  /*4e00*/  F2FP.BF16.F32.PACK_AB R188, R191, R188 ;  /* 0x000000bcbfbc723e */ /* 0x000fe400000010ff */
[----:B------:R-:W-:Y:S01]  /*4e10*/  @P5 PRMT R180, R193, 0x7610, R180 ;  /* 0x00007610c1b45816 */ /* 0x000fe200000000b4 */
[----:B0-----:R-:W-:Y:S01]  /*4e20*/  @P4 IMAD.WIDE.U32 R194, R4, 0x20, R194 ;  /* 0x0000002004c24825 */ /* 0x001fe200078e00c2 */
[----:B------:R-:W-:Y:S02]  /*4e30*/  @P5 F2FP.BF16.F32.PACK_AB R201, RZ, R192 ;  /* 0x000000c0ffc9523e */ /* 0x000fe400000010ff */
[----:B------:R-:W-:Y:S02]  /*4e40*/  @P5 PRMT R181, R181, 0x5410, R3 ;  /* 0x00005410b5b55816 */ /* 0x000fe40000000003 */
[----:B------:R-:W-:Y:S01]  /*4e50*/  @P4 STG.E.128 desc[UR4][R194.64], R176 ;  /* 0x000000b0c2004986 */ /* 0x000fe2000c101d04 */
[----:B------:R-:W-:-:S03]  /*4e60*/  @P5 PRMT R183, R201, 0x7610, R183 ;  /* 0x00007610c9b75816 */ /* 0x000fc600000000b7 */
[----:B------:R0:W-:Y:S02]  /*4e70*/  @P4 STG.E.128 desc[UR4][R194.64+0x10], R184 ;  /* 0x000010b8c2004986 */ /* 0x0001e4000c101d04 */
[----:B0-----:R-:W-:Y:S02]  /*4e80*/  @P5 F2FP.BF16.F32.PACK_AB R194, RZ, R191 ;  /* 0x000000bfffc2523e */ /* 0x001fe400000010ff */
[----:B------:R-:W-:Y:S02]  /*4e90*/  F2FP.BF16.F32.PACK_AB R191, R200, R192 ;  /* 0x000000c0c8bf723e */ /* 0x000fe400000010ff */
[----:B------:R-:W0:Y:S01]  /*4ea0*/  LDC.64 R192, c[0x0][0x2f8] ;  /* 0x0000be00ffc07b82 */ /* 0x000e220000000a00 */
[----:B------:R-:W-:Y:S02]  /*4eb0*/  @P5 F2FP.BF16.F32.PACK_AB R195, RZ, R200 ;  /* 0x000000c8ffc3523e */ /* 0x000fe400000010ff */
[----:B------:R-:W-:Y:S02]  /*4ec0*/  @P5 PRMT R180, R180, 0x5410, R194 ;  /* 0x00005410b4b45816 */ /* 0x000fe400000000c2 */
[----:B------:R-:W-:Y:S01]  /*4ed0*/  @P5 PRMT R183, R183, 0x5410, R195 ;  /* 0x00005410b7b75816 */ /* 0x000fe200000000c3 */
[----:B0-----:R-:W-:-:S05]  /*4ee0*/  IMAD.WIDE.U32 R192, R4, 0x10, R192 ;  /* 0x0000001004c07825 */ /* 0x001fca00078e00c0 */
[----:B------:R0:W-:Y:S02]  /*4ef0*/  STG.E.128 desc[UR4][R192.64], R188 ;  /* 0x000000bcc0007986 */ /* 0x0001e4000c101d04 */
[----:B0-----:R-:W-:-:S04]  /*4f00*/  @P5 LEA R188, P4, R4, UR6, 0x4 ;  /* 0x0000000604bc5c11 */ /* 0x001fc8000f8820ff */
[----:B------:R-:W-:-:S05]  /*4f10*/  @P5 LEA.HI.X R189, R4, UR7, RZ, 0x4, P4 ;  /* 0x0000000704bd5c11 */ /* 0x000fca000a0f24ff */
[----:B------:R3:W-:Y:S04]  /*4f20*/  @P5 STG.E.128 desc[UR4][R188.64], R180 ;  /* 0x000000b4bc005986 */ /* 0x0007e8000c101d04 */
.L_x_1017:
[----:B------:R-:W-:Y:S05]  /*4f30*/  BSYNC B0 ;  /* 0x0000000000007941 */ /* 0x000fea0003800000 */
.L_x_1016:
[----:B------:R-:W-:Y:S02]  /*4f40*/  ISETP.NE.AND P5, PT, R210, RZ, PT ;  /* 0x000000ffd200720c */ /* 0x000fe40003fa5270 */
[----:B------:R-:W-:Y:S02]  /*4f50*/  IADD3 R2, R2, UR16, RZ ;  /* 0x0000001002027c10 */ /* 0x000fe4000fffe0ff */
[----:B-----5:R-:W-:Y:S02]  /*4f60*/  SEL R3, RZ, 0x1, P5 ;  /* 0x00000001ff037807 */ /* 0x020fe40002800000 */
[----:B------:R-:W-:-:S03]  /*4f70*/  ISETP.GE.AND P4, PT, R2, UR17, PT ;  /* 0x0000001102007c0c */ /* 0x000fc6000bf86270 */
[----:B------:R4:W-:Y:S10]  /*4f80*/  STL.S16 [R1+0x1c], R3 ;  /* 0x00001c0301007387 */ /* 0x0009f40000100600 */
[----:B----4-:R-:W-:Y:S05]  /*4f90*/  @!P4 BRA `(.L_x_1018) ;  /* 0xffffffc00088c947 */ /* 0x010fea000383ffff */
.L_x_1000:
[----:B------:R-:W4:Y:S01]  /*4fa0*/  LDL.LU R3, [R1+0x20] ;  /* 0x0000200001037983 */ /* 0x000f220000300800 */
[----:B------:R-:W0:Y:S01]  /*4fb0*/  S2UR UR13, SR_CTAID.X ;  /* 0x00000000000d79c3 */ /* 0x000e220000002500 */
[----:B------:R-:W-:Y:S01]  /*4fc0*/  BSSY B0, `(.L_x_1019) ;  /* 0x0000018000007945 */ /* 0x000fe20003800000 */
[----:B------:R-:W0:Y:S02]  /*4fd0*/  S2R R2, SR_TID.X ;  /* 0x0000000000027919 */ /* 0x000e240000002100 */
[C---:B0-----:R-:W-:Y:S02]  /*4fe0*/  LEA.HI R0, R2.reuse, UR13, RZ, 0x18 ;  /* 0x0000000d02007c11 */ /* 0x041fe4000f8fc0ff */
[----:B-----5:R-:W-:-:S03]  /*4ff0*/  LOP3.LUT R11, R2, 0xff, RZ, 0xc0, !PT ;  /* 0x000000ff020b7812 */ /* 0x020fc600078ec0ff */
[----:B----4-:R-:W-:-:S05]  /*5000*/  IMAD R0, R0, R3, RZ ;  /* 0x0000000300007224 */ /* 0x010fca00078e02ff */
[----:B------:R-:W-:Y:S01]  /*5010*/  LEA.HI R11, R0, R11, RZ, 0x1d ;  /* 0x0000000b000b7211 */ /* 0x000fe200078fe8ff */
[----:B------:R-:W-:Y:S06]  /*5020*/  @!P0 BRA `(.L_x_1020) ;  /* 0x0000000000448947 */ /* 0x000fec0003800000 */
[----:B------:R-:W0:Y:S08]  /*5030*/  LDC.64 R2, c[0x0][0x2d0] ;  /* 0x0000b400ff027b82 */ /* 0x000e300000000a00 */
[----:B------:R-:W4:Y:S08]  /*5040*/  LDC.64 R4, c[0x0][0x2d8] ;  /* 0x0000b600ff047b82 */ /* 0x000f300000000a00 */
[----:B------:R-:W5:Y:S08]  /*5050*/  LDC.64 R6, c[0x0][0x2e0] ;  /* 0x0000b800ff067b82 */ /* 0x000f700000000a00 */
[----:B------:R-:W1:Y:S01]  /*5060*/  LDC.64 R8, c[0x0][0x2e8] ;  /* 0x0000ba00ff087b82 */ /* 0x000e620000000a00 */
[----:B0-----:R-:W-:-:S05]  /*5070*/  IMAD.WIDE.U32 R2, R11, 0x20, R2 ;  /* 0x000000200b027825 */ /* 0x001fca00078e0002 */
[----:B------:R0:W-:Y:S01]  /*5080*/  STG.E.128 desc[UR4][R2.64], R116 ;  /* 0x0000007402007986 */ /* 0x0001e2000c101d04 */
[----:B----4-:R-:W-:-:S03]  /*5090*/  IMAD.WIDE.U32 R4, R11, 0x20, R4 ;  /* 0x000000200b047825 */ /* 0x010fc600078e0004 */
[----:B------:R0:W-:Y:S04]  /*50a0*/  STG.E.128 desc[UR4][R2.64+0x10], R112 ;  /* 0x0000107002007986 */ /* 0x0001e8000c101d04 */
[----:B------:R0:W-:Y:S01]  /*50b0*/  STG.E.128 desc[UR4][R4.64], R148 ;  /* 0x0000009404007986 */ /* 0x0001e2000c101d04 */
[----:B-----5:R-:W-:-:S03]  /*50c0*/  IMAD.WIDE.U32 R6, R11, 0x20, R6 ;  /* 0x000000200b067825 */ /* 0x020fc600078e0006 */
[----:B------:R0:W-:Y:S04]  /*50d0*/  STG.E.128 desc[UR4][R4.64+0x10], R144 ;  /* 0x0000109004007986 */ /* 0x0001e8000c101d04 */
[----:B------:R0:W-:Y:S01]  /*50e0*/  STG.E.128 desc[UR4][R6.64], R52 ;  /* 0x0000003406007986 */ /* 0x0001e2000c101d04 */
[C---:B-1----:R-:W-:Y:S01]  /*50f0*/  IMAD.WIDE.U32 R8, R11.reuse, 0x20, R8 ;  /* 0x000000200b087825 */ /* 0x042fe200078e0008 */
[----:B------:R-:W-:Y:S02]  /*5100*/  IADD3 R11, R11, 0x100, RZ ;  /* 0x000001000b0b7810 */ /* 0x000fe40007ffe0ff */
[----:B------:R0:W-:Y:S04]  /*5110*/  STG.E.128 desc[UR4][R6.64+0x10], R48 ;  /* 0x0000103006007986 */ /* 0x0001e8000c101d04 */
[----:B------:R0:W-:Y:S04]  /*5120*/  STG.E.128 desc[UR4][R8.64], R84 ;  /* 0x0000005408007986 */ /* 0x0001e8000c101d04 */
[----:B------:R0:W-:Y:S02]  /*5130*/  STG.E.128 desc[UR4][R8.64+0x10], R80 ;  /* 0x0000105008007986 */ /* 0x0001e4000c101d04 */
.L_x_1020:
[----:B------:R-:W-:Y:S05]  /*5140*/  BSYNC B0 ;  /* 0x0000000000007941 */ /* 0x000fea0003800000 */
.L_x_1019:
[----:B------:R-:W-:Y:S04]  /*5150*/  BSSY B0, `(.L_x_1021) ;  /* 0x0000013000007945 */ /* 0x000fe80003800000 */
[----:B------:R-:W-:Y:S05]  /*5160*/  @!P1 BRA `(.L_x_1022) ;  /* 0x0000000000449947 */ /* 0x000fea0003800000 */
[----:B0-----:R-:W0:Y:S08]  /*5170*/  LDC.64 R2, c[0x0][0x2d0] ;  /* 0x0000b400ff027b82 */ /* 0x001e300000000a00 */
        /* <DEDUP_REMOVED lines=16> */
.L_x_1022:
[----:B------:R-:W-:Y:S05]  /*5280*/  BSYNC B0 ;  /* 0x0000000000007941 */ /* 0x000fea0003800000 */
.L_x_1021:
        /* <DEDUP_REMOVED lines=19> */
.L_x_1024:
[----:B------:R-:W-:Y:S05]  /*53c0*/  BSYNC B0 ;  /* 0x0000000000007941 */ /* 0x000fea0003800000 */
.L_x_1023:
[----:B------:R-:W-:Y:S05]  /*53d0*/  @!P3 EXIT ;  /* 0x000000000000b94d */ /* 0x000fea0003800000 */
[----:B0-----:R-:W0:Y:S08]  /*53e0*/  LDC.64 R2, c[0x0][0x2d0] ;  /* 0x0000b400ff027b82 */ /* 0x001e300000000a00 */
[----:B------:R-:W4:Y:S08]  /*53f0*/  LDC.64 R4, c[0x0][0x2d8] ;  /* 0x0000b600ff047b82 */ /* 0x000f300000000a00 */
[----:B------:R-:W5:Y:S08]  /*5400*/  LDC.64 R6, c[0x0][0x2e0] ;  /* 0x0000b800ff067b82 */ /* 0x000f700000000a00 */
[----:B------:R-:W1:Y:S01]  /*5410*/  LDC.64 R8, c[0x0][0x2e8] ;  /* 0x0000ba00ff087b82 */ /* 0x000e620000000a00 */
[----:B0-----:R-:W-:-:S05]  /*5420*/  IMAD.WIDE.U32 R2, R11, 0x20, R2 ;  /* 0x000000200b027825 */ /* 0x001fca00078e0002 */
[----:B------:R-:W-:Y:S01]  /*5430*/  STG.E.128 desc[UR4][R2.64], R92 ;  /* 0x0000005c02007986 */ /* 0x000fe2000c101d04 */
[----:B----4-:R-:W-:-:S03]  /*5440*/  IMAD.WIDE.U32 R4, R11, 0x20, R4 ;  /* 0x000000200b047825 */ /* 0x010fc600078e0004 */
[----:B------:R-:W-:Y:S04]  /*5450*/  STG.E.128 desc[UR4][R2.64+0x10], R88 ;  /* 0x0000105802007986 */ /* 0x000fe8000c101d04 */
[----:B------:R-:W-:Y:S01]  /*5460*/  STG.E.128 desc[UR4][R4.64], R124 ;  /* 0x0000007c04007986 */ /* 0x000fe2000c101d04 */
[----:B-----5:R-:W-:-:S03]  /*5470*/  IMAD.WIDE.U32 R6, R11, 0x20, R6 ;  /* 0x000000200b067825 */ /* 0x020fc600078e0006 */
[----:B------:R-:W-:Y:S04]  /*5480*/  STG.E.128 desc[UR4][R4.64+0x10], R120 ;  /* 0x0000107804007986 */ /* 0x000fe8000c101d04 */
[----:B------:R-:W-:Y:S01]  /*5490*/  STG.E.128 desc[UR4][R6.64], R28 ;  /* 0x0000001c06007986 */ /* 0x000fe2000c101d04 */
[----:B-1----:R-:W-:-:S03]  /*54a0*/  IMAD.WIDE.U32 R8, R11, 0x20, R8 ;  /* 0x000000200b087825 */ /* 0x002fc600078e0008 */
[----:B------:R-:W-:Y:S04]  /*54b0*/  STG.E.128 desc[UR4][R6.64+0x10], R24 ;  /* 0x0000101806007986 */ /* 0x000fe8000c101d04 */
[----:B------:R-:W-:Y:S04]  /*54c0*/  STG.E.128 desc[UR4][R8.64], R60 ;  /* 0x0000003c08007986 */ /* 0x000fe8000c101d04 */
[----:B------:R-:W-:Y:S01]  /*54d0*/  STG.E.128 desc[UR4][R8.64+0x10], R56 ;  /* 0x0000103808007986 */ /* 0x000fe2000c101d04 */
[----:B------:R-:W-:Y:S05]  /*54e0*/  EXIT ;  /* 0x000000000000794d */ /* 0x000fea0003800000 */
.L_x_1009:
[----:B------:R-:W-:Y:S01]  /*54f0*/  HFMA2.MMA R188, -RZ, RZ, 0, 9.5367431640625e-07 ;  /* 0x00000010ffbc7435 */ /* 0x000fe200000001ff */
[----:B------:R-:W-:Y:S02]  /*5500*/  MOV R191, R221 ;  /* 0x000000dd00bf7202 */ /* 0x000fe40000000f00 */
[----:B------:R-:W-:Y:S02]  /*5510*/  MOV R189, 0x1f ;  /* 0x0000001f00bd7802 */ /* 0x000fe40000000f00 */
[----:B------:R-:W-:-:S07]  /*5520*/  MOV R190, 0xffffffff ;  /* 0xffffffff00be7802 */ /* 0x000fce0000000f00 */
[----:B-----5:R-:W-:Y:S05]  /*5530*/  WARPSYNC.COLLECTIVE R190, `(.L_x_1025) ;  /* 0x00000000be087348 */ /* 0x020fea0003c00000 */
[----:B------:R0:W1:Y:S02]  /*5540*/  SHFL.DOWN P5, R195, R191, R188, R189 ;  /* 0x080000bcbfc37389 */ /* 0x00006400000a00bd */
[----:B01---5:R-:W-:Y:S01]  /*5550*/  ENDCOLLECTIVE ;  /* 0x000000000000791b */ /* 0x023fe20003800000 */
.L_x_1025:
[----:B------:R-:W-:Y:S01]  /*5560*/  MOV R191, R220 ;  /* 0x000000dc00bf7202 */ /* 0x000fe20000000f00 */
[----:B------:R-:W-:-:S07]  /*5570*/  FADD.FTZ R221, R195, R221 ;  /* 0x000000ddc3dd7221 */ /* 0x000fce0000010000 */
[----:B------:R-:W-:Y:S05]  /*5580*/  WARPSYNC.COLLECTIVE R190, `(.L_x_1026) ;  /* 0x00000000be087348 */ /* 0x000fea0003c00000 */
[----:B------:R0:W1:Y:S02]  /*5590*/  SHFL.DOWN P5, R195, R191, R188, R189 ;  /* 0x080000bcbfc37389 */ /* 0x00006400000a00bd */
[----:B01----:R-:W-:Y:S01]  /*55a0*/  ENDCOLLECTIVE ;  /* 0x000000000000791b */ /* 0x003fe20003800000 */
.L_x_1026:
[----:B------:R-:W-:Y:S01]  /*55b0*/  HFMA2.MMA R188, -RZ, RZ, 0, 4.76837158203125e-07 ;  /* 0x00000008ffbc7435 */ /* 0x000fe200000001ff */
[----:B------:R-:W-:Y:S01]  /*55c0*/  MOV R191, R221 ;  /* 0x000000dd00bf7202 */ /* 0x000fe20000000f00 */
[----:B------:R-:W-:-:S09]  /*55d0*/  FADD.FTZ R220, R195, R220 ;  /* 0x000000dcc3dc7221 */ /* 0x000fd20000010000 */
[----:B------:R-:W-:Y:S05]  /*55e0*/  WARPSYNC.COLLECTIVE R190, `(.L_x_1027) ;  /* 0x00000000be087348 */ /* 0x000fea0003c00000 */
[----:B------:R0:W1:Y:S02]  /*55f0*/  SHFL.DOWN P5, R195, R191, R188, R189 ;  /* 0x080000bcbfc37389 */ /* 0x00006400000a00bd */
[----:B01----:R-:W-:Y:S01]  /*5600*/  ENDCOLLECTIVE ;  /* 0x000000000000791b */ /* 0x003fe20003800000 */
.L_x_1027:
[----:B------:R-:W-:Y:S01]  /*5610*/  MOV R191, R220 ;  /* 0x000000dc00bf7202 */ /* 0x000fe20000000f00 */
[----:B------:R-:W-:-:S07]  /*5620*/  FADD.FTZ R221, R221, R195 ;  /* 0x000000c3dddd7221 */ /* 0x000fce0000010000 */
[----:B------:R-:W-:Y:S05]  /*5630*/  WARPSYNC.COLLECTIVE R190, `(.L_x_1028) ;  /* 0x00000000be087348 */ /* 0x000fea0003c00000 */
[----:B------:R0:W1:Y:S02]  /*5640*/  SHFL.DOWN P5, R195, R191, R188, R189 ;  /* 0x080000bcbfc37389 */ /* 0x00006400000a00bd */
[----:B01----:R-:W-:Y:S01]  /*5650*/  ENDCOLLECTIVE ;  /* 0x000000000000791b */ /* 0x003fe20003800000 */
.L_x_1028:
[----:B------:R-:W-:Y:S01]  /*5660*/  HFMA2.MMA R188, -RZ, RZ, 0, 2.384185791015625e-07 ;  /* 0x00000004ffbc7435 */ /* 0x000fe200000001ff */
[----:B------:R-:W-:Y:S01]  /*5670*/  MOV R191, R221 ;  /* 0x000000dd00bf7202 */ /* 0x000fe20000000f00 */
[----:B------:R-:W-:-:S09]  /*5680*/  FADD.FTZ R220, R220, R195 ;  /* 0x000000c3dcdc7221 */ /* 0x000fd20000010000 */
[----:B------:R-:W-:Y:S05]  /*5690*/  WARPSYNC.COLLECTIVE R190, `(.L_x_1029) ;  /* 0x00000000be087348 */ /* 0x000fea0003c00000 */
[----:B------:R0:W1:Y:S02]  /*56a0*/  SHFL.DOWN P5, R195, R191, R188, R189 ;  /* 0x080000bcbfc37389 */ /* 0x00006400000a00bd */
[----:B01----:R-:W-:Y:S01]  /*56b0*/  ENDCOLLECTIVE ;  /* 0x000000000000791b */ /* 0x003fe20003800000 */
.L_x_1029:
[----:B------:R-:W-:Y:S02]  /*56c0*/  MOV R191, R220 ;  /* 0x000000dc00bf7202 */ /* 0x000fe40000000f00 */
[----:B------:R-:W-:-:S07]  /*56d0*/  MOV R194, R195 ;  /* 0x000000c300c27202 */ /* 0x000fce0000000f00 */
[----:B------:R-:W-:Y:S05]  /*56e0*/  WARPSYNC.COLLECTIVE R190, `(.L_x_1030) ;  /* 0x00000000be087348 */ /* 0x000fea0003c00000 */
[----:B------:R0:W1:Y:S02]  /*56f0*/  SHFL.DOWN P5, R195, R191, R188, R189 ;  /* 0x080000bcbfc37389 */ /* 0x00006400000a00bd */
[----:B01----:R-:W-:Y:S01]  /*5700*/  ENDCOLLECTIVE ;  /* 0x000000000000791b */ /* 0x003fe20003800000 */
.L_x_1030:
[----:B------:R-:W-:Y:S01]  /*5710*/  FADD.FTZ R194, R221, R194 ;  /* 0x000000c2ddc27221 */ /* 0x000fe20000010000 */
[----:B------:R-:W-:-:S04]  /*5720*/  HFMA2.MMA R188, -RZ, RZ, 0, 1.1920928955078125e-07 ;  /* 0x00000002ffbc7435 */ /* 0x000fc800000001ff */
[----:B------:R-:W-:Y:S02]  /*5730*/  MOV R191, R194 ;  /* 0x000000c200bf7202 */ /* 0x000fe40000000f00 */
[----:B------:R-:W-:-:S07]  /*5740*/  MOV R193, R195 ;  /* 0x000000c300c17202 */ /* 0x000fce0000000f00 */
[----:B------:R-:W-:Y:S05]  /*5750*/  WARPSYNC.COLLECTIVE R190, `(.L_x_1031) ;  /* 0x00000000be087348 */ /* 0x000fea0003c00000 */
[----:B------:R0:W1:Y:S02]  /*5760*/  SHFL.DOWN P5, R195, R191, R188, R189 ;  /* 0x080000bcbfc37389 */ /* 0x00006400000a00bd */
[----:B01----:R-:W-:Y:S01]  /*5770*/  ENDCOLLECTIVE ;  /* 0x000000000000791b */ /* 0x003fe20003800000 */
.L_x_1031:
[----:B------:R-:W-:-:S05]  /*5780*/  FADD.FTZ R193, R220, R193 ;  /* 0x000000c1dcc17221 */ /* 0x000fca0000010000 */
[----:B------:R-:W-:Y:S01]  /*5790*/  MOV R191, R193 ;  /* 0x000000c100bf7202 */ /* 0x000fe20000000f00 */
[----:B------:R-:W-:-:S07]  /*57a0*/  FADD.FTZ R194, R194, R195 ;  /* 0x000000c3c2c27221 */ /* 0x000fce0000010000 */
[----:B------:R-:W-:Y:S05]  /*57b0*/  WARPSYNC.COLLECTIVE R190, `(.L_x_1032) ;  /* 0x00000000be087348 */ /* 0x000fea0003c00000 */
[----:B------:R0:W1:Y:S02]  /*57c0*/  SHFL.DOWN P5, R195, R191, R188, R189 ;  /* 0x080000bcbfc37389 */ /* 0x00006400000a00bd */
[----:B01----:R-:W-:Y:S01]  /*57d0*/  ENDCOLLECTIVE ;  /* 0x000000000000791b */ /* 0x003fe20003800000 */
.L_x_1032:
[----:B------:R-:W-:Y:S01]  /*57e0*/  HFMA2.MMA R188, -RZ, RZ, 0, 5.9604644775390625e-08 ;  /* 0x00000001ffbc7435 */ /* 0x000fe200000001ff */
[----:B------:R-:W-:Y:S01]  /*57f0*/  MOV R191, R194 ;  /* 0x000000c200bf7202 */ /* 0x000fe20000000f00 */
[----:B------:R-:W-:-:S09]  /*5800*/  FADD.FTZ R193, R193, R195 ;  /* 0x000000c3c1c17221 */ /* 0x000fd20000010000 */
[----:B------:R-:W-:Y:S05]  /*5810*/  WARPSYNC.COLLECTIVE R190, `(.L_x_1033) ;  /* 0x00000000be087348 */ /* 0x000fea0003c00000 */
[----:B------:R0:W1:Y:S02]  /*5820*/  SHFL.DOWN P5, R195, R191, R188, R189 ;  /* 0x080000bcbfc37389 */ /* 0x00006400000a00bd */
[----:B01----:R-:W-:Y:S01]  /*5830*/  ENDCOLLECTIVE ;  /* 0x000000000000791b */ /* 0x003fe20003800000 */
.L_x_1033:
[----:B------:R-:W-:Y:S02]  /*5840*/  MOV R191, R193 ;  /* 0x000000c100bf7202 */ /* 0x000fe40000000f00 */
[----:B------:R-:W-:-:S07]  /*5850*/  MOV R200, R195 ;  /* 0x000000c300c87202 */ /* 0x000fce0000000f00 */
[----:B------:R-:W-:Y:S05]  /*5860*/  WARPSYNC.COLLECTIVE R190, `(.L_x_1034) ;  /* 0x00000000be087348 */ /* 0x000fea0003c00000 */
[----:B------:R0:W1:Y:S02]  /*5870*/  SHFL.DOWN P5, R195, R191, R188, R189 ;  /* 0x080000bcbfc37389 */ /* 0x00006400000a00bd */
[----:B01----:R-:W-:Y:S01]  /*5880*/  ENDCOLLECTIVE ;  /* 0x000000000000791b */ /* 0x003fe20003800000 */
.L_x_1034:
[----:B------:R-:W-:Y:S01]  /*5890*/  MOV R189, R195 ;  /* 0x000000c300bd7202 */ /* 0x000fe20000000f00 */
[----:B------:R-:W-:Y:S06]  /*58a0*/  BRA `(.L_x_1035) ;  /* 0xffffffdc00fc7947 */ /* 0x000fec000383ffff */
.L_x_1036:
        /* <DEDUP_REMOVED lines=13> */
.L_x_3542:


//--------------------- .text._ZN10layer_norm31ln_parallel_residual_bwd_kernelINS_13Kernel_traitsI13__nv_bfloat16S2_fS2_fjLj8192ELj1ELj1ELj8ELj16ENS_18Kernel_traits_baseILj8192ES2_S2_fS2_fjLj256EEEEELb0ELb0ELb1EEEvNS_9BwdParamsE --------------------------
	.section	.text._ZN10layer_norm31ln_parallel_residual_bwd_kernelINS_13Kernel_traitsI13__nv_bfloat16S2_fS2_fjLj8192ELj1ELj1ELj8ELj16ENS_18Kernel_traits_baseILj8192ES2_S2_fS2_fjLj256EEEEELb0ELb0ELb1EEEvNS_9BwdParamsE,"ax",@progbits
	.align	128
        .global         _ZN10layer_norm31ln_parallel_residual_bwd_kernelINS_13Kernel_traitsI13__nv_bfloat16S2_fS2_fjLj8192ELj1ELj1ELj8ELj16ENS_18Kernel_traits_baseILj8192ES2_S2_fS2_fjLj256EEEEELb0ELb0ELb1EEEvNS_9BwdParamsE
        .type           _ZN10layer_norm31ln_parallel_residual_bwd_kernelINS_13Kernel_traitsI13__nv_bfloat16S2_fS2_fjLj8192ELj1ELj1ELj8ELj16ENS_18Kernel_traits_baseILj8192ES2_S2_fS2_fjLj256EEEEELb0ELb0ELb1EEEvNS_9BwdParamsE,@function
        .size           _ZN10layer_norm31ln_parallel_residual_bwd_kernelINS_13Kernel_traitsI13__nv_bfloat16S2_fS2_fjLj8192ELj1ELj1ELj8ELj16ENS_18Kernel_traits_baseILj8192ES2_S2_fS2_fjLj256EEEEELb0ELb0ELb1EEEvNS_9BwdParamsE,(.L_x_3543 - _ZN10layer_norm31ln_parallel_residual_bwd_kernelINS_13Kernel_traitsI13__nv_bfloat16S2_fS2_fjLj8192ELj1ELj1ELj8ELj16ENS_18Kernel_traits_baseILj8192ES2_S2_fS2_fjLj256EEEEELb0ELb0ELb1EEEvNS_9BwdParamsE)
        .other          _ZN10layer_norm31ln_parallel_residual_bwd_kernelINS_13Kernel_traitsI13__nv_bfloat16S2_fS2_fjLj8192ELj1ELj1ELj8ELj16ENS_18Kernel_traits_baseILj8192ES2_S2_fS2_fjLj256EEEEELb0ELb0ELb1EEEvNS_9BwdParamsE,@"STO_CUDA_ENTRY STV_DEFAULT"
_ZN10layer_norm31ln_parallel_residual_bwd_kernelINS_13Kernel_traitsI13__nv_bfloat16S2_fS2_fjLj8192ELj1ELj1ELj8ELj16ENS_18Kernel_traits_baseILj8192ES2_S2_fS2_fjLj256EEEEELb0ELb0ELb1EEEvNS_9BwdParamsE:
.text._ZN10layer_norm31ln_parallel_residual_bwd_kernelINS_13Kernel_traitsI13__nv_bfloat16S2_fS2_fjLj8192ELj1ELj1ELj8ELj16ENS_18Kernel_traits_baseILj8192ES2_S2_fS2_fjLj256EEEEELb0ELb0ELb1EEEvNS_9BwdParamsE:
[----:B------:R-:W0:Y:S01]  /*0000*/  LDC R1, c[0x0][0x28] ;  /* 0x00000a00ff017b82 */ /* 0x000e220000000800 */
[----:B------:R-:W1:Y:S07]  /*0010*/  S2R R0, SR_TID.X ;  /* 0x0000000000007919 */ /* 0x000e6e0000002100 */
[----:B------:R-:W1:Y:S01]  /*0020*/  S2UR UR4, SR_CTAID.X ;  /* 0x00000000000479c3 */ /* 0x000e620000002500 */
[----:B------:R-:W-:Y:S01]  /*0030*/  ULDC UR8, c[0x0][0x218] ;  /* 0x0000860000087ab9 */ /* 0x000fe20000000800 */
[----:B------:R-:W-:Y:S01]  /*0040*/  ULDC.U8 UR9, c[0x0][0x2a0] ;  /* 0x0000a80000097ab9 */ /* 0x000fe20000000000 */
[----:B------:R-:W-:Y:S01]  /*0050*/  ULDC UR12, c[0x0][0x290] ;  /* 0x0000a400000c7ab9 */ /* 0x000fe20000000800 */
[----:B------:R-:W-:Y:S01]  /*0060*/  ULDC.64 UR18, c[0x0][0x2c8] ;  /* 0x0000b20000127ab9 */ /* 0x000fe20000000a00 */
[----:B------:R-:W-:Y:S01]  /*0070*/  ULDC.64 UR10, c[0x0][0x210] ;  /* 0x00008400000a7ab9 */ /* 0x000fe20000000a00 */
[----:B------:R-:W-:Y:S01]  /*0080*/  ULDC.64 UR14, c[0x0][0x300] ;  /* 0x0000c000000e7ab9 */ /* 0x000fe20000000a00 */
[----:B------:R-:W-:Y:S01]  /*0090*/  ULDC.64 UR16, c[0x0][0x308] ;  /* 0x0000c20000107ab9 */ /* 0x000fe20000000a00 */
[----:B0-----:R-:W-:-:S02]  /*00a0*/  IADD3 R1, R1, -0x100, RZ ;  /* 0xffffff0001017810 */ /* 0x001fc40007ffe0ff */
[----:B-1----:R-:W-:Y:S01]  /*00b0*/  LEA.HI R177, R0, UR4, RZ, 0x18 ;  /* 0x0000000400b17c11 */ /* 0x002fe2000f8fc0ff */
[----:B------:R-:W-:-:S03]  /*00c0*/  ULDC UR4, c[0x0][0x214] ;  /* 0x0000850000047ab9 */ /* 0x000fc60000000800 */
[----:B------:R-:W-:Y:S01]  /*00d0*/  ISETP.GE.AND P0, PT, R177, UR4, PT ;  /* 0x00000004b1007c0c */ /* 0x000fe2000bf06270 */
[----:B------:R-:W-:-:S12]  /*00e0*/  ULDC.64 UR4, c[0x0][0x208] ;  /* 0x0000820000047ab9 */ /* 0x000fd80000000a00 */
        /* <DEDUP_REMOVED lines=66> */
.L_x_1037:
        /* <DEDUP_REMOVED lines=21> */
[----:B------:R-:W-:Y:S01]  /*0660*/  HFMA2.MMA R185, -RZ, RZ, 0, 0 ;  /* 0x00000000ffb97435 */ /* 0x000fe200000001ff */
[----:B------:R-:W-:Y:S02]  /*0670*/  ISETP.NE.AND.EX P0, PT, RZ, UR7, PT, P0 ;  /* 0x00000007ff007c0c */ /* 0x000fe4000bf05300 */
        /* <DEDUP_REMOVED lines=26> */
[----:B------:R-:W-:Y:S02]  /*0820*/  MOV R241, RZ ;  /* 0x000000ff00f17202 */ /* 0x000fe40000000f00 */
[----:B------:R-:W-:-:S02]  /*0830*/  CS2R R238, SRZ ;  /* 0x0000000000ee7805 */ /* 0x000fc4000001ff00 */
[----:B------:R-:W-:Y:S02]  /*0840*/  MOV R232, RZ ;  /* 0x000000ff00e87202 */ /* 0x000fe40000000f00 */
[----:B------:R-:W-:Y:S02]  /*0850*/  CS2R R230, SRZ ;  /* 0x0000000000e67805 */ /* 0x000fe4000001ff00 */
[----:B------:R-:W-:Y:S02]  /*0860*/  CS2R R196, SRZ ;  /* 0x0000000000c47805 */ /* 0x000fe4000001ff00 */
[----:B------:R-:W-:Y:S02]  /*0870*/  CS2R R194, SRZ ;  /* 0x0000000000c27805 */ /* 0x000fe4000001ff00 */
[----:B------:R-:W-:Y:S01]  /*0880*/  CS2R R192, SRZ ;  /* 0x0000000000c07805 */ /* 0x000fe2000001ff00 */
[----:B------:R-:W-:Y:S01]  /*0890*/  IMAD.MOV.U32 R191, RZ, RZ, RZ ;  /* 0x000000ffffbf7224 */ /* 0x000fe200078e00ff */
[----:B------:R-:W-:-:S02]  /*08a0*/  CS2R R188, SRZ ;  /* 0x0000000000bc7805 */ /* 0x000fc4000001ff00 */
[----:B------:R-:W-:Y:S02]  /*08b0*/  MOV R187, RZ ;  /* 0x000000ff00bb7202 */ /* 0x000fe40000000f00 */
        /* <DEDUP_REMOVED lines=10> */
[----:B0-----:R-:W-:-:S02]  /*0960*/  CS2R R12, SRZ ;  /* 0x00000000000c7805 */ /* 0x001fc4000001ff00 */
[----:B------:R-:W-:Y:S01]  /*0970*/  CS2R R14, SRZ ;  /* 0x00000000000e7805 */ /* 0x000fe2000001ff00 */
[----:B--2---:R-:W-:Y:S01]  /*0980*/  IMAD.U32 R2, R16, 0x10000, RZ ;  /* 0x0001000010027824 */ /* 0x004fe200078e00ff */
[----:B------:R-:W-:-:S04]  /*0990*/  SHF.L.U32 R0, R17, 0x10, RZ ;  /* 0x0000001011007819 */ /* 0x000fc800000006ff */
[----:B------:R0:W-:Y:S04]  /*09a0*/  STL [R1+0xf8], R2 ;  /* 0x0000f80201007387 */ /* 0x0001e80000100800 */
[----:B------:R1:W-:Y:S01]  /*09b0*/  STL [R1+0xe8], R0 ;  /* 0x0000e80001007387 */ /* 0x0003e20000100800 */
[----:B0-----:R-:W-:Y:S02]  /*09c0*/  SHF.L.U32 R2, R18, 0x10, RZ ;  /* 0x0000001012027819 */ /* 0x001fe400000006ff */
[----:B-1----:R-:W-:-:S03]  /*09d0*/  SHF.L.U32 R0, R19, 0x10, RZ ;  /* 0x0000001013007819 */ /* 0x002fc600000006ff */
[----:B------:R4:W-:Y:S04]  /*09e0*/  STL [R1+0xd8], R2 ;  /* 0x0000d80201007387 */ /* 0x0009e80000100800 */
[----:B------:R0:W-:Y:S01]  /*09f0*/  STL [R1+0xc8], R0 ;  /* 0x0000c80001007387 */ /* 0x0001e20000100800 */
[----:B----4-:R-:W-:Y:S01]  /*0a00*/  SHF.L.U32 R2, R20, 0x10, RZ ;  /* 0x0000001014027819 */ /* 0x010fe200000006ff */
[----:B0-----:R-:W-:-:S04]  /*0a10*/  IMAD.U32 R0, R21, 0x10000, RZ ;  /* 0x0001000015007824 */ /* 0x001fc800078e00ff */
[----:B------:R0:W-:Y:S04]  /*0a20*/  STL [R1+0xf4], R2 ;  /* 0x0000f40201007387 */ /* 0x0001e80000100800 */
[----:B------:R1:W-:Y:S01]  /*0a30*/  STL [R1+0xe4], R0 ;  /* 0x0000e40001007387 */ /* 0x0003e20000100800 */
[----:B0-----:R-:W-:Y:S02]  /*0a40*/  SHF.L.U32 R2, R22, 0x10, RZ ;  /* 0x0000001016027819 */ /* 0x001fe400000006ff */
[----:B-1----:R-:W-:-:S03]  /*0a50*/  SHF.L.U32 R0, R23, 0x10, RZ ;  /* 0x0000001017007819 */ /* 0x002fc600000006ff */
        /* <DEDUP_REMOVED lines=10> */
[----:B-----5:R-:W-:Y:S02]  /*0b00*/  SHF.L.U32 R2, R28, 0x10, RZ ;  /* 0x000000101c027819 */ /* 0x020fe400000006ff */
[----:B0-----:R-:W-:-:S03]  /*0b10*/  SHF.L.U32 R0, R29, 0x10, RZ ;  /* 0x000000101d007819 */ /* 0x001fc600000006ff */
[----:B------:R0:W-:Y:S04]  /*0b20*/  STL [R1+0xb4], R2 ;  /* 0x0000b40201007387 */ /* 0x0001e80000100800 */
[----:B------:R1:W-:Y:S01]  /*0b30*/  STL [R1+0xa4], R0 ;  /* 0x0000a40001007387 */ /* 0x0003e20000100800 */
[----:B0-----:R-:W-:Y:S01]  /*0b40*/  SHF.L.U32 R2, R30, 0x10, RZ ;  /* 0x000000101e027819 */ /* 0x001fe200000006ff */
[----:B-1----:R-:W-:-:S04]  /*0b50*/  IMAD.U32 R0, R31, 0x10000, RZ ;  /* 0x000100001f007824 */ /* 0x002fc800078e00ff */
[----:B------:R0:W-:Y:S04]  /*0b60*/  STL [R1+0x94], R2 ;  /* 0x0000940201007387 */ /* 0x0001e80000100800 */
[----:B------:R1:W-:Y:S01]  /*0b70*/  STL [R1+0x84], R0 ;  /* 0x0000840001007387 */ /* 0x0003e20000100800 */
[----:B0-----:R-:W-:Y:S02]  /*0b80*/  SHF.L.U32 R2, R32, 0x10, RZ ;  /* 0x0000001020027819 */ /* 0x001fe400000006ff */
[----:B-1----:R-:W-:-:S03]  /*0b90*/  SHF.L.U32 R0, R33, 0x10, RZ ;  /* 0x0000001021007819 */ /* 0x002fc600000006ff */
        /* <DEDUP_REMOVED lines=11> */
[----:B-1----:R-:W-:-:S03]  /*0c50*/  SHF.L.U32 R0, R39, 0x10, RZ ;  /* 0x0000001027007819 */ /* 0x002fc600000006ff */
        /* <DEDUP_REMOVED lines=10> */
[----:B------:R-:W-:Y:S02]  /*0d00*/  PRMT R40, R16, 0x7632, R40 ;  /* 0x0000763210287816 */ /* 0x000fe40000000028 */
[----:B0-----:R-:W-:Y:S02]  /*0d10*/  SHF.L.U32 R2, R4, 0x10, RZ ;  /* 0x0000001004027819 */ /* 0x001fe400000006ff */
[----:B-1----:R-:W-:-:S03]  /*0d20*/  SHF.L.U32 R0, R5, 0x10, RZ ;  /* 0x0000001005007819 */ /* 0x002fc600000006ff */
[----:B------:R0:W-:Y:S01]  /*0d30*/  STL [R1+0x34], R2 ;  /* 0x0000340201007387 */ /* 0x0001e20000100800 */
[----:B------:R-:W-:Y:S02]  /*0d40*/  PRMT R42, R17, 0x7632, R42 ;  /* 0x00007632112a7816 */ /* 0x000fe4000000002a */
[----:B------:R-:W-:Y:S01]  /*0d50*/  PRMT R44, R18, 0x7632, R44 ;  /* 0x00007632122c7816 */ /* 0x000fe2000000002c */
[----:B------:R1:W-:Y:S01]  /*0d60*/  STL [R1+0x24], R0 ;  /* 0x0000240001007387 */ /* 0x0003e20000100800 */
[----:B------:R-:W-:Y:S01]  /*0d70*/  SHF.L.U32 R71, R40, 0x10, RZ ;  /* 0x0000001028477819 */ /* 0x000fe200000006ff */
[----:B------:R-:W-:Y:S02]  /*0d80*/  IMAD.U32 R70, R42, 0x10000, RZ ;  /* 0x000100002a467824 */ /* 0x000fe400078e00ff */
[----:B0-----:R-:W-:Y:S01]  /*0d90*/  IMAD.U32 R2, R6, 0x10000, RZ ;  /* 0x0001000006027824 */ /* 0x001fe200078e00ff */
[----:B-1----:R-:W-:-:S04]  /*0da0*/  SHF.L.U32 R0, R7, 0x10, RZ ;  /* 0x0000001007007819 */ /* 0x002fc800000006ff */
[----:B------:R-:W-:Y:S01]  /*0db0*/  STL [R1+0x14], R2 ;  /* 0x0000140201007387 */ /* 0x000fe20000100800 */
[----:B------:R-:W-:Y:S02]  /*0dc0*/  PRMT R46, R19, 0x7632, R46 ;  /* 0x00007632132e7816 */ /* 0x000fe4000000002e */
[----:B------:R-:W-:Y:S01]  /*0dd0*/  SHF.L.U32 R40, R44, 0x10, RZ ;  /* 0x000000102c287819 */ /* 0x000fe200000006ff */
[----:B------:R-:W-:Y:S01]  /*0de0*/  STL [R1+0x4], R0 ;  /* 0x0000040001007387 */ /* 0x000fe20000100800 */
[----:B------:R-:W-:Y:S02]  /*0df0*/  PRMT R41, R20, 0x7632, R41 ;  /* 0x0000763214297816 */ /* 0x000fe40000000029 */
[----:B------:R-:W-:Y:S01]  /*0e00*/  PRMT R43, R21, 0x7632, R43 ;  /* 0x00007632152b7816 */ /* 0x000fe2000000002b */
[----:B------:R-:W-:Y:S01]  /*0e10*/  STL [R1], RZ ;  /* 0x000000ff01007387 */ /* 0x000fe20000100800 */
[----:B------:R-:W-:-:S03]  /*0e20*/  SHF.L.U32 R42, R46, 0x10, RZ ;  /* 0x000000102e2a7819 */ /* 0x000fc600000006ff */
[----:B------:R-:W-:Y:S01]  /*0e30*/  STL [R1+0xf0], R71 ;  /* 0x0000f04701007387 */ /* 0x000fe20000100800 */
[----:B------:R-:W-:Y:S02]  /*0e40*/  PRMT R45, R22, 0x7632, R45 ;  /* 0x00007632162d7816 */ /* 0x000fe4000000002d */
[----:B------:R-:W-:Y:S01]  /*0e50*/  SHF.L.U32 R41, R41, 0x10, RZ ;  /* 0x0000001029297819 */ /* 0x000fe200000006ff */
        /* <DEDUP_REMOVED lines=11> */
[----:B------:R-:W-:Y:S02]  /*0f10*/  PRMT R54, R27, 0x7632, R54 ;  /* 0x000076321b367816 */ /* 0x000fe40000000036 */
[----:B0-----:R-:W-:Y:S01]  /*0f20*/  SHF.L.U32 R41, R47, 0x10, RZ ;  /* 0x000000102f297819 */ /* 0x001fe200000006ff */
[----:B------:R0:W-:Y:S01]  /*0f30*/  STL [R1+0xcc], R42 ;  /* 0x0000cc2a01007387 */ /* 0x0001e20000100800 */
[----:B-1----:R-:W-:-:S03]  /*0f40*/  SHF.L.U32 R40, R48, 0x10, RZ ;  /* 0x0000001030287819 */ /* 0x002fc600000006ff */
[----:B------:R1:W-:Y:S01]  /*0f50*/  STL [R1+0xbc], R41 ;  /* 0x0000bc2901007387 */ /* 0x0003e20000100800 */
[----:B------:R-:W-:-:S03]  /*0f60*/  PRMT R49, R28, 0x7632, R49 ;  /* 0x000076321c317816 */ /* 0x000fc60000000031 */
[----:B------:R2:W-:Y:S01]  /*0f70*/  STL [R1+0xb0], R40 ;  /* 0x0000b02801007387 */ /* 0x0005e20000100800 */
[----:B0-----:R-:W-:Y:S02]  /*0f80*/  SHF.L.U32 R42, R50, 0x10, RZ ;  /* 0x00000010322a7819 */ /* 0x001fe400000006ff */
[----:B------:R-:W-:Y:S02]  /*0f90*/  PRMT R51, R29, 0x7632, R51 ;  /* 0x000076321d337816 */ /* 0x000fe40000000033 */
[----:B-1----:R-:W-:Y:S01]  /*0fa0*/  SHF.L.U32 R41, R52, 0x10, RZ ;  /* 0x0000001034297819 */ /* 0x002fe200000006ff */
[----:B------:R0:W-:Y:S01]  /*0fb0*/  STL [R1+0xa0], R42 ;  /* 0x0000a02a01007387 */ /* 0x0001e20000100800 */
[----:B------:R-:W-:Y:S01]  /*0fc0*/  PRMT R53, R30, 0x7632, R53 ;  /* 0x000076321e357816 */ /* 0x000fe20000000035 */
[----:B--2---:R-:W-:Y:S02]  /*0fd0*/  IMAD.U32 R40, R54, 0x10000, RZ ;  /* 0x0001000036287824 */ /* 0x004fe400078e00ff */
[----:B------:R1:W-:Y:S01]  /*0fe0*/  STL [R1+0x90], R41 ;  /* 0x0000902901007387 */ /* 0x0003e20000100800 */
[----:B------:R-:W-:-:S02]  /*0ff0*/  PRMT R55, R31, 0x7632, R55 ;  /* 0x000076321f377816 */ /* 0x000fc40000000037 */
[----:B------:R-:W-:Y:S01]  /*1000*/  PRMT R56, R32, 0x7632, R56 ;  /* 0x0000763220387816 */ /* 0x000fe20000000038 */
[----:B------:R2:W-:Y:S01]  /*1010*/  STL [R1+0x80], R40 ;  /* 0x0000802801007387 */ /* 0x0005e20000100800 */
[----:B0-----:R-:W-:Y:S02]  /*1020*/  SHF.L.U32 R42, R49, 0x10, RZ ;  /* 0x00000010312a7819 */ /* 0x001fe400000006ff */
[----:B-1----:R-:W-:-:S03]  /*1030*/  SHF.L.U32 R41, R51, 0x10, RZ ;  /* 0x0000001033297819 */ /* 0x002fc600000006ff */
[----:B------:R0:W-:Y:S01]  /*1040*/  STL [R1+0xac], R42 ;  /* 0x0000ac2a01007387 */ /* 0x0001e20000100800 */
[----:B------:R-:W-:Y:S02]  /*1050*/  PRMT R58, R33, 0x7632, R58 ;  /* 0x00007632213a7816 */ /* 0x000fe4000000003a */
[----:B--2---:R-:W-:Y:S01]  /*1060*/  SHF.L.U32 R40, R53, 0x10, RZ ;  /* 0x0000001035287819 */ /* 0x004fe200000006ff */
        /* <DEDUP_REMOVED lines=21> */
[----:B0-----:R-:W-:Y:S01]  /*11c0*/  IMAD.U32 R42, R59, 0x10000, RZ ;  /* 0x000100003b2a7824 */ /* 0x001fe200078e00ff */
[----:B------:R-:W-:Y:S02]  /*11d0*/  PRMT R66, R9, 0x7632, R66 ;  /* 0x0000763209427816 */ /* 0x000fe40000000042 */
[----:B-1----:R-:W-:Y:S02]  /*11e0*/  SHF.L.U32 R41, R61, 0x10, RZ ;  /* 0x000000103d297819 */ /* 0x002fe400000006ff */
[----:B------:R0:W-:Y:S01]  /*11f0*/  STL [R1+0x5c], R42 ;  /* 0x00005c2a01007387 */ /* 0x0001e20000100800 */
[----:B------:R-:W-:Y:S02]  /*1200*/  PRMT R68, R10, 0x7632, R68 ;  /* 0x000076320a447816 */ /* 0x000fe40000000044 */
[----:B--2---:R-:W-:Y:S01]  /*1210*/  SHF.L.U32 R40, R63, 0x10, RZ ;  /* 0x000000103f287819 */ /* 0x004fe200000006ff */
[----:B------:R1:W-:Y:S01]  /*1220*/  STL [R1+0x4c], R41 ;  /* 0x00004c2901007387 */ /* 0x0003e20000100800 */
[----:B------:R-:W-:-:S03]  /*1230*/  PRMT R65, R4, 0x7632, R65 ;  /* 0x0000763204417816 */ /* 0x000fc60000000041 */
[----:B------:R2:W-:Y:S01]  /*1240*/  STL [R1+0x3c], R40 ;  /* 0x00003c2801007387 */ /* 0x0005e20000100800 */
[----:B0-----:R-:W-:Y:S02]  /*1250*/  SHF.L.U32 R42, R64, 0x10, RZ ;  /* 0x00000010402a7819 */ /* 0x001fe400000006ff */
[----:B------:R-:W-:Y:S02]  /*1260*/  PRMT R67, R5, 0x7632, R67 ;  /* 0x0000763205437816 */ /* 0x000fe40000000043 */
[----:B-1----:R-:W-:Y:S01]  /*1270*/  SHF.L.U32 R41, R66, 0x10, RZ ;  /* 0x0000001042297819 */ /* 0x002fe200000006ff */
[----:B------:R0:W-:Y:S01]  /*1280*/  STL [R1+0x30], R42 ;  /* 0x0000302a01007387 */ /* 0x0001e20000100800 */
[----:B------:R-:W-:Y:S02]  /*1290*/  PRMT R69, R6, 0x7632, R69 ;  /* 0x0000763206457816 */ /* 0x000fe40000000045 */
[----:B--2---:R-:W-:Y:S01]  /*12a0*/  SHF.L.U32 R40, R68, 0x10, RZ ;  /* 0x0000001044287819 */ /* 0x004fe200000006ff */
[----:B------:R1:W-:Y:S04]  /*12b0*/  STL [R1+0x20], R41 ;  /* 0x0000202901007387 */ /* 0x0003e80000100800 */
[----:B------:R2:W-:Y:S01]  /*12c0*/  STL [R1+0x10], R40 ;  /* 0x0000102801007387 */ /* 0x0005e20000100800 */
[----:B0-----:R-:W-:-:S02]  /*12d0*/  SHF.L.U32 R42, R65, 0x10, RZ ;  /* 0x00000010412a7819 */ /* 0x001fc400000006ff */
[----:B-1----:R-:W-:-:S03]  /*12e0*/  SHF.L.U32 R41, R67, 0x10, RZ ;  /* 0x0000001043297819 */ /* 0x002fc600000006ff */
[----:B------:R0:W-:Y:S01]  /*12f0*/  STL [R1+0x2c], R42 ;  /* 0x00002c2a01007387 */ /* 0x0001e20000100800 */
[----:B--2---:R-:W-:-:S03]  /*1300*/  SHF.L.U32 R40, R69, 0x10, RZ ;  /* 0x0000001045287819 */ /* 0x004fc600000006ff */
[----:B------:R0:W-:Y:S04]  /*1310*/  STL [R1+0x1c], R41 ;  /* 0x00001c2901007387 */ /* 0x0001e80000100800 */
[----:B------:R0:W-:Y:S01]  /*1320*/  STL [R1+0xc], R40 ;  /* 0x00000c2801007387 */ /* 0x0001e20000100800 */
[----:B------:R-:W-:Y:S02]  /*1330*/  PRMT R247, R11, 0x7632, R247 ;  /* 0x000076320bf77816 */ /* 0x000fe400000000f7 */
[----:B------:R-:W-:Y:S01]  /*1340*/  PRMT R246, R7, 0x7632, R246 ;  /* 0x0000763207f67816 */ /* 0x000fe200000000f6 */
[----:B------:R-:W-:Y:S01]  /*1350*/  HFMA2.MMA R0, -RZ, RZ, 0, 0 ;  /* 0x00000000ff007435 */ /* 0x000fe200000001ff */
        /* <DEDUP_REMOVED lines=17> */
[----:B------:R-:W-:Y:S01]  /*1470*/  IMAD.U32 R247, R247, 0x10000, RZ ;  /* 0x00010000f7f77824 */ /* 0x000fe200078e00ff */
[----:B0-----:R-:W-:-:S07]  /*1480*/  SHF.L.U32 R246, R246, 0x10, RZ ;  /* 0x00000010f6f67819 */ /* 0x001fce00000006ff */
.L_x_1040:
[----:B0-----:R-:W0:Y:S01]  /*1490*/  S2R R233, SR_TID.X ;  /* 0x0000000000e97919 */ /* 0x001e220000002100 */
[----:B------:R-:W1:Y:S01]  /*14a0*/  LDC.64 R84, c[0x0][0x250] ;  /* 0x00009400ff547b82 */ /* 0x000e620000000a00 */
[----:B------:R-:W-:Y:S01]  /*14b0*/  IMAD R190, R177, UR8, RZ ;  /* 0x00000008b1be7c24 */ /* 0x000fe2000f8e02ff */
[----:B------:R-:W2:Y:S04]  /*14c0*/  LDL R215, [R1+0xf4] ;  /* 0x0000f40001d77983 */ /* 0x000ea80000100800 */
[----:B------:R-:W3:Y:S02]  /*14d0*/  LDL R214, [R1+0xf8] ;  /* 0x0000f80001d67983 */ /* 0x000ee40000100800 */
[----:B------:R-:W4:Y:S02]  /*14e0*/  LDC.64 R138, c[0x0][0x238] ;  /* 0x00008e00ff8a7b82 */ /* 0x000f240000000a00 */
[----:B------:R-:W3:Y:S04]  /*14f0*/  LDL R218, [R1+0xe4] ;  /* 0x0000e40001da7983 */ /* 0x000ee80000100800 */
[----:B------:R-:W3:Y:S02]  /*1500*/  LDL R216, [R1+0xe8] ;  /* 0x0000e80001d87983 */ /* 0x000ee40000100800 */
[----:B------:R-:W4:Y:S01]  /*1510*/  LDC.64 R136, c[0x0][0x2c0] ;  /* 0x0000b000ff887b82 */ /* 0x000f220000000a00 */
[----:B------:R-:W-:Y:S01]  /*1520*/  SHF.R.S32.HI R87, RZ, 0x1f, R190 ;  /* 0x0000001fff577819 */ /* 0x000fe200000114be */
[----:B------:R-:W3:Y:S04]  /*1530*/  LDL R217, [R1+0xec] ;  /* 0x0000ec0001d97983 */ /* 0x000ee80000100800 */
[----:B------:R-:W3:Y:S02]  /*1540*/  LDL R135, [R1+0xf0] ;  /* 0x0000f00001877983 */ /* 0x000ee40000100800 */
[----:B------:R-:W4:Y:S01]  /*1550*/  LDC.64 R90, c[0x0][0x258] ;  /* 0x00009600ff5a7b82 */ /* 0x000f220000000a00 */
[----:B------:R-:W-:Y:S01]  /*1560*/  LEA.HI R190, R87, R190, RZ, 0x3 ;  /* 0x000000be57be7211 */ /* 0x000fe200078f18ff */
[----:B-1----:R-:W-:-:S06]  /*1570*/  IMAD.WIDE R84, R177, 0x4, R84 ;  /* 0x00000004b1547825 */ /* 0x002fcc00078e0254 */
[----:B------:R-:W1:Y:S01]  /*1580*/  LDC.64 R220, c[0x0][0x2b8] ;  /* 0x0000ae00ffdc7b82 */ /* 0x000e620000000a00 */
[----:B0-----:R-:W-:Y:S01]  /*1590*/  LOP3.LUT R86, R233, 0xff, RZ, 0xc0, !PT ;  /* 0x000000ffe9567812 */ /* 0x001fe200078ec0ff */
[----:B------:R0:W2:Y:S03]  /*15a0*/  LDG.E R219, desc[UR4][R84.64] ;  /* 0x0000000454db7981 */ /* 0x0000a6000c1e1900 */
[----:B------:R-:W-:Y:S01]  /*15b0*/  LEA.HI.SX32 R190, R190, R86, 0x1d ;  /* 0x00000056bebe7211 */ /* 0x000fe200078feaff */
[----:B------:R-:W3:Y:S02]  /*15c0*/  LDL R223, [R1+0xcc] ;  /* 0x0000cc0001df7983 */ /* 0x000ee40000100800 */
[----:B------:R-:W1:Y:S02]  /*15d0*/  @P0 LDC.64 R126, c[0x0][0x2c8] ;  /* 0x0000b200ff7e0b82 */ /* 0x000e640000000a00 */
[----:B----4-:R-:W-:-:S06]  /*15e0*/  IMAD.WIDE.U32 R92, R190, 0x20, R138 ;  /* 0x00000020be5c7825 */ /* 0x010fcc00078e008a */
[----:B------:R-:W4:Y:S01]  /*15f0*/  @P0 LDC.64 R132, c[0x0][0x2c8] ;  /* 0x0000b200ff840b82 */ /* 0x000f220000000a00 */
[C---:B0-----:R-:W-:Y:S01]  /*1600*/  IMAD.WIDE.U32 R84, R190.reuse, 0x10, R136 ;  /* 0x00000010be547825 */ /* 0x041fe200078e0088 */
[----:B------:R-:W3:Y:S03]  /*1610*/  LDG.E.128 R128, desc[UR4][R92.64] ;  /* 0x000000045c807981 */ /* 0x000ee6000c1e1d00 */
[----:B------:R-:W-:Y:S01]  /*1620*/  IMAD.WIDE R90, R177, 0x4, R90 ;  /* 0x00000004b15a7825 */ /* 0x000fe200078e025a */
[----:B------:R-:W-:Y:S01]  /*1630*/  ISETP.NE.AND P2, PT, RZ, UR9, PT ;  /* 0x00000009ff007c0c */ /* 0x000fe2000bf45270 */
[----:B------:R-:W3:Y:S01]  /*1640*/  LDG.E.128 R84, desc[UR4][R84.64] ;  /* 0x0000000454547981 */ /* 0x000ee2000c1e1d00 */
[----:B------:R-:W0:Y:S03]  /*1650*/  @P0 LDC.64 R114, c[0x0][0x2c8] ;  /* 0x0000b200ff720b82 */ /* 0x000e260000000a00 */
[----:B------:R-:W3:Y:S01]  /*1660*/  LDG.E R198, desc[UR4][R90.64] ;  /* 0x000000045ac67981 */ /* 0x000ee2000c1e1900 */
[C---:B-1----:R-:W-:Y:S01]  /*1670*/  IMAD.WIDE.U32 R88, R190.reuse, 0x10, R220 ;  /* 0x00000010be587825 */ /* 0x042fe200078e00dc */
[----:B------:R-:W-:-:S02]  /*1680*/  IADD3 R180, R190, 0x300, RZ ;  /* 0x00000300beb47810 */ /* 0x000fc40007ffe0ff */
[----:B------:R-:W3:Y:S01]  /*1690*/  LDG.E.128 R92, desc[UR4][R92.64+0x10] ;  /* 0x000010045c5c7981 */ /* 0x000ee2000c1e1d00 */
[----:B------:R-:W1:Y:S03]  /*16a0*/  @P0 LDC.64 R112, c[0x0][0x2c8] ;  /* 0x0000b200ff700b82 */ /* 0x000e660000000a00 */
[----:B------:R-:W3:Y:S04]  /*16b0*/  LDL R222, [R1+0xd0] ;  /* 0x0000d00001de7983 */ /* 0x000ee80000100800 */
[----:B------:R-:W3:Y:S01]  /*16c0*/  LDG.E.128 R88, desc[UR4][R88.64] ;  /* 0x0000000458587981 */ /* 0x000ee2000c1e1d00 */
[----:B------:R-:W-:-:S03]  /*16d0*/  VIADD R184, R190, 0x200 ;  /* 0x00000200beb87836 */ /* 0x000fc60000000000 */
[----:B------:R-:W3:Y:S01]  /*16e0*/  LDL R235, [R1+0xc4] ;  /* 0x0000c40001eb7983 */ /* 0x000ee20000100800 */
[----:B------:R-:W-:-:S03]  /*16f0*/  @P0 IMAD.WIDE.U32 R126, R184, 0x20, R126 ;  /* 0x00000020b87e0825 */ /* 0x000fc600078e007e */
[----:B------:R-:W3:Y:S04]  /*1700*/  LDL R234, [R1+0xc8] ;  /* 0x0000c80001ea7983 */ /* 0x000ee80000100800 */
[----:B------:R-:W5:Y:S04]  /*1710*/  @P0 LDG.E.128 R56, desc[UR4][R126.64] ;  /* 0x000000047e380981 */ /* 0x000f68000c1e1d00 */
[----:B------:R4:W5:Y:S04]  /*1720*/  @P0 LDG.E.128 R60, desc[UR4][R126.64+0x10] ;  /* 0x000010047e3c0981 */ /* 0x000968000c1e1d00 */
[----:B------:R-:W3:Y:S04]  /*1730*/  LDL R236, [R1+0xa8] ;  /* 0x0000a80001ec7983 */ /* 0x000ee80000100800 */
[----:B------:R-:W3:Y:S01]  /*1740*/  LDL R240, [R1+0x8c] ;  /* 0x00008c0001f07983 */ /* 0x000ee20000100800 */
[----:B----4-:R-:W-:-:S03]  /*1750*/  @P0 IMAD.WIDE.U32 R126, R180, 0x20, R132 ;  /* 0x00000020b47e0825 */ /* 0x010fc600078e0084 */
[----:B------:R-:W4:Y:S04]  /*1760*/  LDL R133, [R1+0xdc] ;  /* 0x0000dc0001857983 */ /* 0x000f280000100800 */
[----:B------:R-:W5:Y:S04]  /*1770*/  @P0 LDG.E.128 R64, desc[UR4][R126.64] ;  /* 0x000000047e400981 */ /* 0x000f68000c1e1d00 */
[----:B------:R0:W5:Y:S04]  /*1780*/  @P0 LDG.E.128 R68, desc[UR4][R126.64+0x10] ;  /* 0x000010047e440981 */ /* 0x000168000c1e1d00 */
[----:B------:R-:W4:Y:S01]  /*1790*/  LDL R132, [R1+0xe0] ;  /* 0x0000e00001847983 */ /* 0x000f220000100800 */
[----:B--2---:R-:W-:-:S05]  /*17a0*/  FSEL R219, R219, RZ, !P2 ;  /* 0x000000ffdbdb7208 */ /* 0x004fca0005000000 */
[--C-:B---3--:R-:W-:Y:S01]  /*17b0*/  FADD.FTZ R128, R128, -R219.reuse ;  /* 0x800000db80807221 */ /* 0x108fe20000010000 */
[----:B------:R-:W-:Y:S01]  /*17c0*/  FADD.FTZ R130, R130, -R219 ;  /* 0x800000db82827221 */ /* 0x000fe20000010000 */
[----:B0-----:R-:W-:Y:S02]  /*17d0*/  SHF.L.U32 R126, R84, 0x10, RZ ;  /* 0x00000010547e7819 */ /* 0x001fe400000006ff */
[----:B------:R-:W-:-:S03]  /*17e0*/  FMUL.FTZ R212, R198, R128 ;  /* 0x00000080c6d47220 */ /* 0x000fc60000410000 */
[----:B------:R-:W-:Y:S01]  /*17f0*/  FADD.FTZ R227, R126, R227 ;  /* 0x000000e37ee37221 */ /* 0x000fe20000010000 */
[----:B------:R-:W2:Y:S01]  /*1800*/  LDL R128, [R1+0xd8] ;  /* 0x0000d80001807983 */ /* 0x000ea20000100800 */
[-C--:B------:R-:W-:Y:S01]  /*1810*/  FFMA.FTZ R182, R212, R126.reuse, R182 ;  /* 0x0000007ed4b67223 */ /* 0x080fe200000100b6 */
[----:B------:R-:W-:Y:S01]  /*1820*/  FMUL.FTZ R126, R215, R126 ;  /* 0x0000007ed77e7220 */ /* 0x000fe20000410000 */
[----:B------:R-:W-:Y:S02]  /*1830*/  FMUL.FTZ R215, R198, R130 ;  /* 0x00000082c6d77220 */ /* 0x000fe40000410000 */
[----:B------:R-:W3:Y:S01]  /*1840*/  LDL R130, [R1+0xd4] ;  /* 0x0000d40001827983 */ /* 0x000ee20000100800 */
[----:B------:R-:W-:-:S05]  /*1850*/  SHF.L.U32 R213, R88, 0x10, RZ ;  /* 0x0000001058d57819 */ /* 0x000fca00000006ff */
[----:B------:R-:W-:Y:S01]  /*1860*/  FADD.FTZ R146, R213, R146 ;  /* 0x00000092d5927221 */ /* 0x000fe20000010000 */
[-C--:B------:R-:W-:Y:S01]  /*1870*/  FFMA.FTZ R24, R212, R213.reuse, R24 ;  /* 0x000000d5d4187223 */ /* 0x080fe20000010018 */
[----:B------:R-:W-:Y:S01]  /*1880*/  FFMA.FTZ R213, R214, R213, R126 ;  /* 0x000000d5d6d57223 */ /* 0x000fe2000001007e */
[----:B------:R-:W-:Y:S02]  /*1890*/  SHF.L.U32 R126, R85, 0x10, RZ ;  /* 0x00000010557e7819 */ /* 0x000fe400000006ff */
[----:B------:R-:W-:Y:S01]  /*18a0*/  SHF.L.U32 R214, R89, 0x10, RZ ;  /* 0x0000001059d67819 */ /* 0x000fe200000006ff */
[----:B------:R-:W-:Y:S01]  /*18b0*/  FADD.FTZ R129, R129, -R219 ;  /* 0x800000db81817221 */ /* 0x000fe20000010000 */
[----:B------:R-:W-:Y:S01]  /*18c0*/  PRMT R84, R84, 0x7632, R84 ;  /* 0x0000763254547816 */ /* 0x000fe20000000054 */
[----:B------:R-:W-:Y:S01]  /*18d0*/  FADD.FTZ R225, R126, R225 ;  /* 0x000000e17ee17221 */ /* 0x000fe20000010000 */
[CC--:B------:R-:W-:Y:S01]  /*18e0*/  FFMA.FTZ R185, R215.reuse, R126.reuse, R185 ;  /* 0x0000007ed7b97223 */ /* 0x0c0fe200000100b9 */
[----:B------:R-:W-:Y:S01]  /*18f0*/  FMUL.FTZ R126, R218, R126 ;  /* 0x0000007eda7e7220 */ /* 0x000fe20000410000 */
[----:B------:R-:W-:Y:S01]  /*1900*/  FADD.FTZ R144, R214, R144 ;  /* 0x00000090d6907221 */ /* 0x000fe20000010000 */
[-C--:B------:R-:W-:Y:S01]  /*1910*/  FFMA.FTZ R22, R215, R214.reuse, R22 ;  /* 0x000000d6d7167223 */ /* 0x080fe20000010016 */
[----:B------:R-:W-:Y:S01]  /*1920*/  PRMT R88, R88, 0x7632, R88 ;  /* 0x0000763258587816 */ /* 0x000fe20000000058 */
[----:B------:R-:W-:Y:S01]  /*1930*/  FFMA.FTZ R214, R216, R214, R126 ;  /* 0x000000d6d8d67223 */ /* 0x000fe2000001007e */
[----:B------:R-:W-:-:S02]  /*1940*/  IMAD.U32 R84, R84, 0x10000, RZ ;  /* 0x0001000054547824 */ /* 0x000fc400078e00ff */
[----:B------:R-:W-:Y:S01]  /*1950*/  FMUL.FTZ R216, R198, R129 ;  /* 0x00000081c6d87220 */ /* 0x000fe20000410000 */
[----:B------:R-:W-:Y:S01]  /*1960*/  PRMT R85, R85, 0x7632, R85 ;  /* 0x0000763255557816 */ /* 0x000fe20000000055 */
[----:B------:R-:W-:Y:S01]  /*1970*/  FADD.FTZ R131, R131, -R219 ;  /* 0x800000db83837221 */ /* 0x000fe20000010000 */
[----:B------:R-:W-:Y:S01]  /*1980*/  SHF.L.U32 R88, R88, 0x10, RZ ;  /* 0x0000001058587819 */ /* 0x000fe200000006ff */
[-C--:B------:R-:W-:Y:S01]  /*1990*/  FFMA.FTZ R181, R216, R84.reuse, R181 ;  /* 0x00000054d8b57223 */ /* 0x080fe200000100b5 */
[----:B------:R-:W-:Y:S01]  /*19a0*/  FADD.FTZ R228, R84, R228 ;  /* 0x000000e454e47221 */ /* 0x000fe20000010000 */
[----:B------:R-:W-:Y:S01]  /*19b0*/  FMUL.FTZ R84, R217, R84 ;  /* 0x00000054d9547220 */ /* 0x000fe20000410000 */
[----:B------:R-:W-:Y:S01]  /*19c0*/  PRMT R89, R89, 0x7632, R89 ;  /* 0x0000763259597816 */ /* 0x000fe20000000059 */
[----:B------:R-:W-:Y:S01]  /*19d0*/  FMUL.FTZ R217, R198, R131 ;  /* 0x00000083c6d97220 */ /* 0x000fe20000410000 */
[----:B------:R-:W-:Y:S01]  /*19e0*/  SHF.L.U32 R85, R85, 0x10, RZ ;  /* 0x0000001055557819 */ /* 0x000fe200000006ff */
[-C--:B------:R-:W-:Y:S01]  /*19f0*/  FFMA.FTZ R25, R216, R88.reuse, R25 ;  /* 0x00000058d8197223 */ /* 0x080fe20000010019 */
[----:B------:R-:W-:Y:S01]  /*1a00*/  FADD.FTZ R147, R88, R147 ;  /* 0x0000009358937221 */ /* 0x000fe20000010000 */
[----:B------:R-:W-:Y:S01]  /*1a10*/  SHF.L.U32 R89, R89, 0x10, RZ ;  /* 0x0000001059597819 */ /* 0x000fe200000006ff */
[----:B------:R-:W-:Y:S01]  /*1a20*/  FFMA.FTZ R88, R135, R88, R84 ;  /* 0x0000005887587223 */ /* 0x000fe20000010054 */
[-C--:B------:R-:W-:Y:S01]  /*1a30*/  FFMA.FTZ R183, R217, R85.reuse, R183 ;  /* 0x00000055d9b77223 */ /* 0x080fe200000100b7 */
[----:B------:R-:W-:Y:S01]  /*1a40*/  FADD.FTZ R226, R85, R226 ;  /* 0x000000e255e27221 */ /* 0x000fe20000010000 */
[----:B----4-:R-:W-:Y:S01]  /*1a50*/  FMUL.FTZ R85, R133, R85 ;  /* 0x0000005585557220 */ /* 0x010fe20000410000 */
[----:B------:R-:W-:Y:S01]  /*1a60*/  FADD.FTZ R218, -R219, R92 ;  /* 0x0000005cdbda7221 */ /* 0x000fe20000010100 */
[----:B------:R-:W-:Y:S01]  /*1a70*/  SHF.L.U32 R84, R86, 0x10, RZ ;  /* 0x0000001056547819 */ /* 0x000fe200000006ff */
[-C--:B------:R-:W-:Y:S01]  /*1a80*/  FFMA.FTZ R23, R217, R89.reuse, R23 ;  /* 0x00000059d9177223 */ /* 0x080fe20000010017 */
[----:B------:R-:W-:Y:S01]  /*1a90*/  FADD.FTZ R145, R89, R145 ;  /* 0x0000009159917221 */ /* 0x000fe20000010000 */
[----:B------:R-:W-:Y:S01]  /*1aa0*/  SHF.L.U32 R92, R90, 0x10, RZ ;  /* 0x000000105a5c7819 */ /* 0x000fe200000006ff */
[----:B------:R-:W-:Y:S01]  /*1ab0*/  FFMA.FTZ R89, R132, R89, R85 ;  /* 0x0000005984597223 */ /* 0x000fe20000010055 */
[----:B------:R-:W-:Y:S01]  /*1ac0*/  PRMT R86, R86, 0x7632, R86 ;  /* 0x0000763256567816 */ /* 0x000fe20000000056 */
[----:B------:R-:W-:Y:S01]  /*1ad0*/  FMUL.FTZ R218, R198, R218 ;  /* 0x000000dac6da7220 */ /* 0x000fe20000410000 */
[----:B------:R-:W-:Y:S01]  /*1ae0*/  IADD3 R186, R190, 0x100, RZ ;  /* 0x00000100beba7810 */ /* 0x000fe20007ffe0ff */
[----:B------:R-:W-:-:S02]  /*1af0*/  FADD.FTZ R142, R92, R142 ;  /* 0x0000008e5c8e7221 */ /* 0x000fc40000010000 */
[----:B------:R-:W-:Y:S01]  /*1b00*/  FFMA.FTZ R20, R218, R92, R20 ;  /* 0x0000005cda147223 */ /* 0x000fe20000010014 */
[----:B------:R-:W-:Y:S02]  /*1b10*/  IMAD.U32 R86, R86, 0x10000, RZ ;  /* 0x0001000056567824 */ /* 0x000fe400078e00ff */
[----:B------:R-:W-:-:S04]  /*1b20*/  IMAD.WIDE.U32 R100, R186, 0x10, R136 ;  /* 0x00000010ba647825 */ /* 0x000fc800078e0088 */
[----:B------:R-:W-:-:S04]  /*1b30*/  IMAD.WIDE.U32 R116, R184, 0x10, R136 ;  /* 0x00000010b8747825 */ /* 0x000fc800078e0088 */
[----:B------:R-:W-:-:S04]  /*1b40*/  IMAD.WIDE.U32 R104, R186, 0x10, R220 ;  /* 0x00000010ba687825 */ /* 0x000fc800078e00dc */
[----:B------:R-:W-:-:S04]  /*1b50*/  IMAD.WIDE.U32 R120, R184, 0x10, R220 ;  /* 0x00000010b8787825 */ /* 0x000fc800078e00dc */
[----:B---3--:R-:W-:Y:S01]  /*1b60*/  FMUL.FTZ R85, R130, R84 ;  /* 0x0000005482557220 */ /* 0x008fe20000410000 */
[----:B------:R-:W-:Y:S01]  /*1b70*/  PRMT R90, R90, 0x7632, R90 ;  /* 0x000076325a5a7816 */ /* 0x000fe2000000005a */
[----:B------:R-:W-:Y:S01]  /*1b80*/  FADD.FTZ R93, -R219, R93 ;  /* 0x0000005ddb5d7221 */ /* 0x000fe20000010100 */
[----:B------:R-:W-:-:S04]  /*1b90*/  IMAD.WIDE.U32 R108, R186, 0x20, R138 ;  /* 0x00000020ba6c7825 */ /* 0x000fc800078e008a */
[----:B--2---:R-:W-:Y:S01]  /*1ba0*/  FFMA.FTZ R92, R128, R92, R85 ;  /* 0x0000005c805c7223 */ /* 0x004fe20000010055 */
[----:B------:R-:W-:Y:S01]  /*1bb0*/  FADD.FTZ R224, R86, R224 ;  /* 0x000000e056e07221 */ /* 0x000fe20000010000 */
[----:B------:R-:W2:Y:S01]  /*1bc0*/  LDG.E.128 R100, desc[UR4][R100.64] ;  /* 0x0000000464647981 */ /* 0x000ea2000c1e1d00 */
[----:B------:R-:W-:Y:S01]  /*1bd0*/  IMAD.WIDE.U32 R128, R180, 0x10, R136 ;  /* 0x00000010b4807825 */ /* 0x000fe200078e0088 */
[----:B------:R-:W-:-:S03]  /*1be0*/  SHF.L.U32 R90, R90, 0x10, RZ ;  /* 0x000000105a5a7819 */ /* 0x000fc600000006ff */
[----:B------:R-:W-:Y:S01]  /*1bf0*/  FMUL.FTZ R93, R198, R93 ;  /* 0x0000005dc65d7220 */ /* 0x000fe20000410000 */
[----:B------:R-:W3:Y:S01]  /*1c00*/  LDG.E.128 R96, desc[UR4][R108.64] ;  /* 0x000000046c607981 */ /* 0x000ee2000c1e1d00 */
[----:B------:R-:W-:-:S04]  /*1c10*/  IMAD.WIDE.U32 R136, R180, 0x10, R220 ;  /* 0x00000010b4887825 */ /* 0x000fc800078e00dc */
[----:B------:R-:W-:Y:S02]  /*1c20*/  FMUL.FTZ R220, R223, R86 ;  /* 0x00000056dfdc7220 */ /* 0x000fe40000410000 */
[----:B------:R-:W4:Y:S01]  /*1c30*/  LDL R223, [R1+0xbc] ;  /* 0x0000bc0001df7983 */ /* 0x000f220000100800 */
[----:B------:R-:W-:Y:S01]  /*1c40*/  FADD.FTZ R143, R90, R143 ;  /* 0x0000008f5a8f7221 */ /* 0x000fe20000010000 */
[-C--:B------:R-:W-:Y:S01]  /*1c50*/  FFMA.FTZ R21, R93, R90.reuse, R21 ;  /* 0x0000005a5d157223 */ /* 0x080fe20000010015 */
[----:B------:R-:W-:Y:S01]  /*1c60*/  FFMA.FTZ R90, R222, R90, R220 ;  /* 0x0000005ade5a7223 */ /* 0x000fe200000100dc */
[----:B------:R-:W-:Y:S01]  /*1c70*/  FADD.FTZ R220, -R219, R94 ;  /* 0x0000005edbdc7221 */ /* 0x000fe20000010100 */
[----:B------:R-:W-:Y:S01]  /*1c80*/  FFMA.FTZ R187, R93, R86, R187 ;  /* 0x000000565dbb7223 */ /* 0x000fe200000100bb */
[----:B------:R-:W-:Y:S01]  /*1c90*/  SHF.L.U32 R86, R87, 0x10, RZ ;  /* 0x0000001057567819 */ /* 0x000fe200000006ff */
[----:B------:R-:W2:Y:S01]  /*1ca0*/  LDL R222, [R1+0xc0] ;  /* 0x0000c00001de7983 */ /* 0x000ea20000100800 */
[----:B------:R-:W-:-:S03]  /*1cb0*/  FMUL.FTZ R220, R198, R220 ;  /* 0x000000dcc6dc7220 */ /* 0x000fc60000410000 */
[-C--:B------:R-:W-:Y:S01]  /*1cc0*/  FMUL.FTZ R221, R235, R86.reuse ;  /* 0x00000056ebdd7220 */ /* 0x080fe20000410000 */
[----:B------:R-:W-:Y:S01]  /*1cd0*/  FADD.FTZ R209, R86, R209 ;  /* 0x000000d156d17221 */ /* 0x000fe20000010000 */
[----:B------:R-:W-:Y:S01]  /*1ce0*/  FFMA.FTZ R191, R220, R86, R191 ;  /* 0x00000056dcbf7223 */ /* 0x000fe200000100bf */
[----:B------:R-:W-:Y:S01]  /*1cf0*/  PRMT R86, R87, 0x7632, R86 ;  /* 0x0000763257567816 */ /* 0x000fe20000000056 */
[----:B------:R-:W2:Y:S03]  /*1d00*/  LDG.E.128 R104, desc[UR4][R104.64] ;  /* 0x0000000468687981 */ /* 0x000ea6000c1e1d00 */
[----:B------:R-:W-:Y:S01]  /*1d10*/  SHF.L.U32 R86, R86, 0x10, RZ ;  /* 0x0000001056567819 */ /* 0x000fe200000006ff */
[----:B------:R-:W2:Y:S01]  /*1d20*/  LDL R235, [R1+0xb4] ;  /* 0x0000b40001eb7983 */ /* 0x000ea20000100800 */
[----:B------:R-:W-:Y:S01]  /*1d30*/  SHF.L.U32 R94, R91, 0x10, RZ ;  /* 0x000000105b5e7819 */ /* 0x000fe200000006ff */
[----:B------:R-:W-:-:S02]  /*1d40*/  FADD.FTZ R95, -R219, R95 ;  /* 0x0000005fdb5f7221 */ /* 0x000fc40000010100 */
[----:B------:R-:W2:Y:S02]  /*1d50*/  LDG.E.128 R108, desc[UR4][R108.64+0x10] ;  /* 0x000010046c6c7981 */ /* 0x000ea4000c1e1d00 */
[----:B------:R-:W-:Y:S01]  /*1d60*/  FADD.FTZ R140, R94, R140 ;  /* 0x0000008c5e8c7221 */ /* 0x000fe20000010000 */
[-C--:B------:R-:W-:Y:S01]  /*1d70*/  FFMA.FTZ R18, R220, R94.reuse, R18 ;  /* 0x0000005edc127223 */ /* 0x080fe20000010012 */
[----:B------:R-:W-:Y:S01]  /*1d80*/  FFMA.FTZ R94, R234, R94, R221 ;  /* 0x0000005eea5e7223 */ /* 0x000fe200000100dd */
[----:B------:R-:W-:Y:S01]  /*1d90*/  @P0 IMAD.WIDE.U32 R114, R190, 0x20, R114 ;  /* 0x00000020be720825 */ /* 0x000fe200078e0072 */
[----:B------:R-:W2:Y:S03]  /*1da0*/  LDL R234, [R1+0xa4] ;  /* 0x0000a40001ea7983 */ /* 0x000ea60000100800 */
[----:B-1----:R-:W-:Y:S01]  /*1db0*/  @P0 IMAD.WIDE.U32 R112, R186, 0x20, R112 ;  /* 0x00000020ba700825 */ /* 0x002fe200078e0070 */
[----:B------:R-:W2:Y:S03]  /*1dc0*/  LDG.E.128 R116, desc[UR4][R116.64] ;  /* 0x0000000474747981 */ /* 0x000ea6000c1e1d00 */
[----:B------:R-:W-:Y:S01]  /*1dd0*/  IMAD.WIDE.U32 R124, R184, 0x20, R138 ;  /* 0x00000020b87c7825 */ /* 0x000fe200078e008a */
[----:B------:R-:W2:Y:S03]  /*1de0*/  LDG.E.128 R120, desc[UR4][R120.64] ;  /* 0x0000000478787981 */ /* 0x000ea6000c1e1d00 */
[----:B------:R-:W-:Y:S01]  /*1df0*/  FADD.FTZ R211, R84, R211 ;  /* 0x000000d354d37221 */ /* 0x000fe20000010000 */
[----:B------:R-:W-:Y:S01]  /*1e00*/  FFMA.FTZ R188, R218, R84, R188 ;  /* 0x00000054dabc7223 */ /* 0x000fe200000100bc */
[----:B------:R-:W-:Y:S01]  /*1e10*/  LOP3.LUT P6, RZ, R134, 0xff, RZ, 0xc0, !PT ;  /* 0x000000ff86ff7812 */ /* 0x000fe200078cc0ff */
[----:B------:R-:W2:Y:S01]  /*1e20*/  LDG.E.128 R128, desc[UR4][R128.64] ;  /* 0x0000000480807981 */ /* 0x000ea2000c1e1d00 */
[----:B----4-:R-:W-:Y:S01]  /*1e30*/  FMUL.FTZ R87, R223, R86 ;  /* 0x00000056df577220 */ /* 0x010fe20000410000 */
[----:B------:R-:W-:-:S02]  /*1e40*/  PRMT R91, R91, 0x7632, R91 ;  /* 0x000076325b5b7816 */ /* 0x000fc4000000005b */
[----:B------:R-:W4:Y:S01]  /*1e50*/  LDL R223, [R1+0xb8] ;  /* 0x0000b80001df7983 */ /* 0x000f220000100800 */
[----:B---3--:R-:W-:Y:S01]  /*1e60*/  FADD.FTZ R96, -R219, R96 ;  /* 0x00000060db607221 */ /* 0x008fe20000010100 */
[----:B------:R-:W-:Y:S01]  /*1e70*/  FMUL.FTZ R95, R198, R95 ;  /* 0x0000005fc65f7220 */ /* 0x000fe20000410000 */
[----:B------:R-:W-:Y:S01]  /*1e80*/  SHF.L.U32 R91, R91, 0x10, RZ ;  /* 0x000000105b5b7819 */ /* 0x000fe200000006ff */
[----:B--2---:R-:W-:Y:S02]  /*1e90*/  IMAD.U32 R221, R100, 0x10000, RZ ;  /* 0x0001000064dd7824 */ /* 0x004fe400078e00ff */
[----:B------:R-:W-:Y:S01]  /*1ea0*/  FMUL.FTZ R96, R198, R96 ;  /* 0x00000060c6607220 */ /* 0x000fe20000410000 */
[C---:B------:R-:W-:Y:S01]  /*1eb0*/  FADD.FTZ R98, -R219.reuse, R98 ;  /* 0x00000062db627221 */ /* 0x040fe20000010100 */
[----:B------:R-:W-:Y:S01]  /*1ec0*/  FADD.FTZ R99, -R219, R99 ;  /* 0x00000063db637221 */ /* 0x000fe20000010100 */
[----:B------:R-:W-:Y:S01]  /*1ed0*/  FADD.FTZ R141, R91, R141 ;  /* 0x0000008d5b8d7221 */ /* 0x000fe20000010000 */
[-C--:B------:R-:W-:Y:S01]  /*1ee0*/  FFMA.FTZ R19, R95, R91.reuse, R19 ;  /* 0x0000005b5f137223 */ /* 0x080fe20000010013 */
[----:B------:R-:W-:Y:S01]  /*1ef0*/  FFMA.FTZ R91, R222, R91, R87 ;  /* 0x0000005bde5b7223 */ /* 0x000fe20000010057 */
[----:B------:R-:W-:Y:S01]  /*1f00*/  FADD.FTZ R207, R221, R207 ;  /* 0x000000cfddcf7221 */ /* 0x000fe20000010000 */
[-C--:B------:R-:W-:Y:S01]  /*1f10*/  FFMA.FTZ R193, R96, R221.reuse, R193 ;  /* 0x000000dd60c17223 */ /* 0x080fe200000100c1 */
[----:B------:R-:W-:Y:S01]  /*1f20*/  SHF.L.U32 R222, R104, 0x10, RZ ;  /* 0x0000001068de7819 */ /* 0x000fe200000006ff */
[----:B------:R-:W5:Y:S01]  /*1f30*/  @P0 LDG.E.128 R40, desc[UR4][R114.64] ;  /* 0x0000000472280981 */ /* 0x000f62000c1e1d00 */
[----:B------:R-:W-:-:S03]  /*1f40*/  FMUL.FTZ R221, R235, R221 ;  /* 0x000000ddebdd7220 */ /* 0x000fc60000410000 */
[----:B------:R0:W5:Y:S04]  /*1f50*/  @P0 LDG.E.128 R44, desc[UR4][R114.64+0x10] ;  /* 0x00001004722c0981 */ /* 0x000168000c1e1d00 */
[----:B------:R-:W2:Y:S01]  /*1f60*/  LDL R235, [R1+0xac] ;  /* 0x0000ac0001eb7983 */ /* 0x000ea20000100800 */
[----:B------:R-:W-:Y:S01]  /*1f70*/  FADD.FTZ R38, R222, R38 ;  /* 0x00000026de267221 */ /* 0x000fe20000010000 */
[-C--:B------:R-:W-:Y:S01]  /*1f80*/  FFMA.FTZ R16, R96, R222.reuse, R16 ;  /* 0x000000de60107223 */ /* 0x080fe20000010010 */
[----:B------:R-:W-:Y:S01]  /*1f90*/  FADD.FTZ R109, -R219, R109 ;  /* 0x0000006ddb6d7221 */ /* 0x000fe20000010100 */
[----:B------:R-:W5:Y:S04]  /*1fa0*/  @P0 LDG.E.128 R48, desc[UR4][R112.64] ;  /* 0x0000000470300981 */ /* 0x000f68000c1e1d00 */
[----:B------:R1:W5:Y:S01]  /*1fb0*/  @P0 LDG.E.128 R52, desc[UR4][R112.64+0x10] ;  /* 0x0000100470340981 */ /* 0x000362000c1e1d00 */
[----:B------:R-:W-:Y:S01]  /*1fc0*/  PRMT R104, R104, 0x7632, R104 ;  /* 0x0000763268687816 */ /* 0x000fe20000000068 */
[----:B----4-:R-:W-:Y:S01]  /*1fd0*/  FFMA.FTZ R221, R223, R222, R221 ;  /* 0x000000dedfdd7223 */ /* 0x010fe200000100dd */
[----:B------:R-:W-:Y:S01]  /*1fe0*/  SHF.L.U32 R223, R101, 0x10, RZ ;  /* 0x0000001065df7819 */ /* 0x000fe200000006ff */
[----:B------:R-:W-:Y:S01]  /*1ff0*/  FMUL.FTZ R222, R198, R98 ;  /* 0x00000062c6de7220 */ /* 0x000fe20000410000 */
[----:B------:R-:W0:Y:S03]  /*2000*/  LDG.E.128 R112, desc[UR4][R124.64] ;  /* 0x000000047c707981 */ /* 0x000e26000c1e1d00 */
[----:B------:R-:W-:Y:S01]  /*2010*/  FADD.FTZ R205, R223, R205 ;  /* 0x000000cddfcd7221 */ /* 0x000fe20000010000 */
[-C--:B------:R-:W-:Y:S01]  /*2020*/  FFMA.FTZ R195, R222, R223.reuse, R195 ;  /* 0x000000dfdec37223 */ /* 0x080fe200000100c3 */
[----:B------:R-:W-:-:S02]  /*2030*/  FMUL.FTZ R223, R234, R223 ;  /* 0x000000dfeadf7220 */ /* 0x000fc40000410000 */
[----:B------:R-:W3:Y:S01]  /*2040*/  LDL R234, [R1+0xb0] ;  /* 0x0000b00001ea7983 */ /* 0x000ee20000100800 */
[----:B------:R-:W-:Y:S02]  /*2050*/  SHF.L.U32 R98, R105, 0x10, RZ ;  /* 0x0000001069627819 */ /* 0x000fe400000006ff */
[----:B------:R-:W-:Y:S01]  /*2060*/  PRMT R101, R100, 0x7632, R101 ;  /* 0x0000763264657816 */ /* 0x000fe20000000065 */
[----:B------:R-:W-:Y:S01]  /*2070*/  FADD.FTZ R100, -R219, R97 ;  /* 0x00000061db647221 */ /* 0x000fe20000010100 */
[----:B------:R-:W-:Y:S01]  /*2080*/  SHF.L.U32 R104, R104, 0x10, RZ ;  /* 0x0000001068687819 */ /* 0x000fe200000006ff */
[----:B------:R-:W-:Y:S01]  /*2090*/  FADD.FTZ R36, R98, R36 ;  /* 0x0000002462247221 */ /* 0x000fe20000010000 */
[----:B------:R-:W-:Y:S01]  /*20a0*/  SHF.L.U32 R97, R101, 0x10, RZ ;  /* 0x0000001065617819 */ /* 0x000fe200000006ff */
[----:B------:R-:W-:Y:S01]  /*20b0*/  FFMA.FTZ R14, R222, R98, R14 ;  /* 0x00000062de0e7223 */ /* 0x000fe2000001000e */
[----:B------:R-:W-:Y:S01]  /*20c0*/  FMUL.FTZ R100, R198, R100 ;  /* 0x00000064c6647220 */ /* 0x000fe20000410000 */
[----:B------:R-:W-:Y:S01]  /*20d0*/  FFMA.FTZ R98, R236, R98, R223 ;  /* 0x00000062ec627223 */ /* 0x000fe200000100df */
[----:B------:R-:W-:Y:S01]  /*20e0*/  FADD.FTZ R111, -R219, R111 ;  /* 0x0000006fdb6f7221 */ /* 0x000fe20000010100 */
[----:B------:R-:W4:Y:S01]  /*20f0*/  LDL R236, [R1+0x9c] ;  /* 0x00009c0001ec7983 */ /* 0x000f220000100800 */
[-C--:B------:R-:W-:Y:S01]  /*2100*/  FFMA.FTZ R192, R100, R97.reuse, R192 ;  /* 0x0000006164c07223 */ /* 0x080fe200000100c0 */
[----:B------:R-:W-:Y:S01]  /*2110*/  FADD.FTZ R208, R97, R208 ;  /* 0x000000d061d07221 */ /* 0x000fe20000010000 */
[----:B--2---:R-:W-:Y:S01]  /*2120*/  FMUL.FTZ R97, R235, R97 ;  /* 0x00000061eb617220 */ /* 0x004fe20000410000 */
[----:B------:R-:W2:Y:S04]  /*2130*/  LDL R223, [R1+0x94] ;  /* 0x0000940001df7983 */ /* 0x000ea80000100800 */
[----:B------:R-:W2:Y:S01]  /*2140*/  LDL R235, [R1+0xa0] ;  /* 0x0000a00001eb7983 */ /* 0x000ea20000100800 */
[----:B------:R-:W-:-:S03]  /*2150*/  PRMT R101, R101, 0x7632, R101 ;  /* 0x0000763265657816 */ /* 0x000fc60000000065 */
[----:B------:R-:W2:Y:S01]  /*2160*/  LDG.E.128 R124, desc[UR4][R124.64+0x10] ;  /* 0x000010047c7c7981 */ /* 0x000ea2000c1e1d00 */
[----:B---3--:R-:W-:-:S03]  /*2170*/  FFMA.FTZ R97, R234, R104, R97 ;  /* 0x00000068ea617223 */ /* 0x008fc60000010061 */
[----:B------:R-:W3:Y:S01]  /*2180*/  LDL R234, [R1+0x98] ;  /* 0x0000980001ea7983 */ /* 0x000ee20000100800 */
[----:B------:R-:W-:Y:S01]  /*2190*/  FFMA.FTZ R17, R100, R104, R17 ;  /* 0x0000006864117223 */ /* 0x000fe20000010011 */
[----:B------:R-:W-:Y:S01]  /*21a0*/  FADD.FTZ R39, R104, R39 ;  /* 0x0000002768277221 */ /* 0x000fe20000010000 */
[----:B------:R-:W-:Y:S01]  /*21b0*/  PRMT R105, R105, 0x7632, R105 ;  /* 0x0000763269697816 */ /* 0x000fe20000000069 */
[----:B------:R-:W-:Y:S02]  /*21c0*/  IMAD.U32 R104, R101, 0x10000, RZ ;  /* 0x0001000065687824 */ /* 0x000fe400078e00ff */
[----:B------:R-:W-:Y:S01]  /*21d0*/  FMUL.FTZ R101, R198, R99 ;  /* 0x00000063c6657220 */ /* 0x000fe20000410000 */
[----:B------:R-:W-:Y:S01]  /*21e0*/  SHF.L.U32 R105, R105, 0x10, RZ ;  /* 0x0000001069697819 */ /* 0x000fe200000006ff */
[----:B----4-:R-:W-:-:S04]  /*21f0*/  FMUL.FTZ R99, R236, R104 ;  /* 0x00000068ec637220 */ /* 0x010fc80000410000 */
[-C--:B------:R-:W-:Y:S01]  /*2200*/  FFMA.FTZ R15, R101, R105.reuse, R15 ;  /* 0x00000069650f7223 */ /* 0x080fe2000001000f */
[----:B------:R-:W-:Y:S01]  /*2210*/  FADD.FTZ R37, R105, R37 ;  /* 0x0000002569257221 */ /* 0x000fe20000010000 */
[----:B------:R-:W-:Y:S01]  /*2220*/  FFMA.FTZ R194, R101, R104, R194 ;  /* 0x0000006865c27223 */ /* 0x000fe200000100c2 */
[----:B------:R-:W-:Y:S01]  /*2230*/  FADD.FTZ R206, R104, R206 ;  /* 0x000000ce68ce7221 */ /* 0x000fe20000010000 */
[----:B------:R-:W4:Y:S01]  /*2240*/  LDL R236, [R1+0x90] ;  /* 0x0000900001ec7983 */ /* 0x000f220000100800 */
[----:B--2---:R-:W-:Y:S01]  /*2250*/  FFMA.FTZ R99, R235, R105, R99 ;  /* 0x00000069eb637223 */ /* 0x004fe20000010063 */
[----:B------:R-:W-:Y:S01]  /*2260*/  FADD.FTZ R105, -R219, R108 ;  /* 0x0000006cdb697221 */ /* 0x000fe20000010100 */
[----:B------:R-:W-:Y:S01]  /*2270*/  SHF.L.U32 R108, R102, 0x10, RZ ;  /* 0x00000010666c7819 */ /* 0x000fe200000006ff */
[----:B------:R-:W2:Y:S01]  /*2280*/  LDL R235, [R1+0x88] ;  /* 0x0000880001eb7983 */ /* 0x000ea20000100800 */
[----:B------:R-:W-:Y:S01]  /*2290*/  SHF.L.U32 R104, R106, 0x10, RZ ;  /* 0x000000106a687819 */ /* 0x000fe200000006ff */
[----:B------:R-:W-:-:S02]  /*22a0*/  FMUL.FTZ R105, R198, R105 ;  /* 0x00000069c6697220 */ /* 0x000fc40000410000 */
[----:B------:R-:W-:Y:S02]  /*22b0*/  FMUL.FTZ R223, R223, R108 ;  /* 0x0000006cdfdf7220 */ /* 0x000fe40000410000 */
[----:B------:R-:W-:Y:S01]  /*22c0*/  FADD.FTZ R34, R104, R34 ;  /* 0x0000002268227221 */ /* 0x000fe20000010000 */
[CC--:B------:R-:W-:Y:S01]  /*22d0*/  FFMA.FTZ R12, R105.reuse, R104.reuse, R12 ;  /* 0x00000068690c7223 */ /* 0x0c0fe2000001000c */
[----:B---3--:R-:W-:Y:S02]  /*22e0*/  FFMA.FTZ R104, R234, R104, R223 ;  /* 0x00000068ea687223 */ /* 0x008fe400000100df */
[----:B------:R-:W3:Y:S01]  /*22f0*/  LDL R234, [R1+0x84] ;  /* 0x0000840001ea7983 */ /* 0x000ee20000100800 */
[----:B------:R-:W-:Y:S01]  /*2300*/  FADD.FTZ R203, R108, R203 ;  /* 0x000000cb6ccb7221 */ /* 0x000fe20000010000 */
[----:B------:R-:W-:Y:S01]  /*2310*/  FFMA.FTZ R197, R105, R108, R197 ;  /* 0x0000006c69c57223 */ /* 0x000fe200000100c5 */
[----:B------:R-:W-:Y:S02]  /*2320*/  PRMT R108, R102, 0x7632, R108 ;  /* 0x00007632666c7816 */ /* 0x000fe4000000006c */
[----:B------:R-:W-:-:S02]  /*2330*/  PRMT R106, R106, 0x7632, R106 ;  /* 0x000076326a6a7816 */ /* 0x000fc4000000006a */
[----:B------:R-:W-:Y:S02]  /*2340*/  SHF.L.U32 R108, R108, 0x10, RZ ;  /* 0x000000106c6c7819 */ /* 0x000fe400000006ff */
[----:B------:R-:W-:Y:S01]  /*2350*/  SHF.L.U32 R102, R106, 0x10, RZ ;  /* 0x000000106a667819 */ /* 0x000fe200000006ff */
[----:B------:R-:W-:Y:S02]  /*2360*/  FMUL.FTZ R106, R198, R109 ;  /* 0x0000006dc66a7220 */ /* 0x000fe40000410000 */
[----:B------:R-:W-:Y:S02]  /*2370*/  FMUL.FTZ R109, R240, R108 ;  /* 0x0000006cf06d7220 */ /* 0x000fe40000410000 */
[----:B------:R-:W-:Y:S01]  /*2380*/  FADD.FTZ R35, R102, R35 ;  /* 0x0000002366237221 */ /* 0x000fe20000010000 */
[-C--:B------:R-:W-:Y:S01]  /*2390*/  FFMA.FTZ R13, R106, R102.reuse, R13 ;  /* 0x000000666a0d7223 */ /* 0x080fe2000001000d */
[----:B----4-:R-:W-:Y:S01]  /*23a0*/  FFMA.FTZ R102, R236, R102, R109 ;  /* 0x00000066ec667223 */ /* 0x010fe2000001006d */
[----:B------:R-:W-:Y:S01]  /*23b0*/  FADD.FTZ R109, -R219, R110 ;  /* 0x0000006edb6d7221 */ /* 0x000fe20000010100 */
[----:B------:R-:W-:Y:S01]  /*23c0*/  IMAD.U32 R110, R103, 0x10000, RZ ;  /* 0x00010000676e7824 */ /* 0x000fe200078e00ff */
[----:B------:R-:W4:Y:S01]  /*23d0*/  LDL R236, [R1+0x7c] ;  /* 0x00007c0001ec7983 */ /* 0x000f220000100800 */
[----:B------:R-:W-:Y:S01]  /*23e0*/  FADD.FTZ R204, R108, R204 ;  /* 0x000000cc6ccc7221 */ /* 0x000fe20000010000 */
[----:B------:R-:W-:Y:S01]  /*23f0*/  FFMA.FTZ R196, R106, R108, R196 ;  /* 0x0000006c6ac47223 */ /* 0x000fe200000100c4 */
[C---:B0-----:R-:W-:Y:S01]  /*2400*/  FADD.FTZ R114, -R219.reuse, R114 ;  /* 0x00000072db727221 */ /* 0x041fe20000010100 */
[----:B------:R-:W-:Y:S01]  /*2410*/  FADD.FTZ R115, -R219, R115 ;  /* 0x00000073db737221 */ /* 0x000fe20000010100 */
[----:B------:R-:W4:Y:S01]  /*2420*/  LDL R240, [R1+0x50] ;  /* 0x0000500001f07983 */ /* 0x000f220000100800 */
[----:B---3--:R-:W-:-:S03]  /*2430*/  FMUL.FTZ R223, R234, R110 ;  /* 0x0000006eeadf7220 */ /* 0x008fc60000410000 */
[----:B------:R-:W3:Y:S01]  /*2440*/  LDL R234, [R1+0x80] ;  /* 0x0000800001ea7983 */ /* 0x000ee20000100800 */
[----:B------:R-:W-:Y:S01]  /*2450*/  FMUL.FTZ R109, R198, R109 ;  /* 0x0000006dc66d7220 */ /* 0x000fe20000410000 */
[----:B------:R-:W-:Y:S01]  /*2460*/  SHF.L.U32 R108, R107, 0x10, RZ ;  /* 0x000000106b6c7819 */ /* 0x000fe200000006ff */
[----:B------:R-:W-:Y:S02]  /*2470*/  FADD.FTZ R201, R110, R201 ;  /* 0x000000c96ec97221 */ /* 0x000fe40000010000 */
[----:B------:R-:W-:Y:S01]  /*2480*/  FFMA.FTZ R200, R109, R110, R200 ;  /* 0x0000006e6dc87223 */ /* 0x000fe200000100c8 */
[----:B------:R-:W-:Y:S01]  /*2490*/  PRMT R110, R103, 0x7632, R110 ;  /* 0x00007632676e7816 */ /* 0x000fe2000000006e */
[----:B------:R-:W-:Y:S01]  /*24a0*/  FADD.FTZ R32, R108, R32 ;  /* 0x000000206c207221 */ /* 0x000fe20000010000 */
[-C--:B------:R-:W-:Y:S01]  /*24b0*/  FFMA.FTZ R10, R109, R108.reuse, R10 ;  /* 0x0000006c6d0a7223 */ /* 0x080fe2000001000a */
[----:B--2---:R-:W-:Y:S01]  /*24c0*/  FFMA.FTZ R108, R235, R108, R223 ;  /* 0x0000006ceb6c7223 */ /* 0x004fe200000100df */
[----:B------:R-:W-:Y:S01]  /*24d0*/  PRMT R107, R107, 0x7632, R107 ;  /* 0x000076326b6b7816 */ /* 0x000fe2000000006b */
[----:B------:R-:W2:Y:S01]  /*24e0*/  LDL R235, [R1+0x74] ;  /* 0x0000740001eb7983 */ /* 0x000ea20000100800 */
[----:B------:R-:W-:-:S02]  /*24f0*/  SHF.L.U32 R110, R110, 0x10, RZ ;  /* 0x000000106e6e7819 */ /* 0x000fc400000006ff */
[----:B------:R-:W-:Y:S01]  /*2500*/  SHF.L.U32 R103, R107, 0x10, RZ ;  /* 0x000000106b677819 */ /* 0x000fe200000006ff */
[----:B------:R-:W-:Y:S01]  /*2510*/  FMUL.FTZ R107, R198, R111 ;  /* 0x0000006fc66b7220 */ /* 0x000fe20000410000 */
[----:B------:R-:W2:Y:S01]  /*2520*/  LDL R223, [R1+0x78] ;  /* 0x0000780001df7983 */ /* 0x000ea20000100800 */
[----:B----4-:R-:W-:Y:S02]  /*2530*/  FMUL.FTZ R111, R236, R110 ;  /* 0x0000006eec6f7220 */ /* 0x010fe40000410000 */
[----:B------:R-:W-:Y:S01]  /*2540*/  FADD.FTZ R33, R103, R33 ;  /* 0x0000002167217221 */ /* 0x000fe20000010000 */
[-C--:B------:R-:W-:Y:S01]  /*2550*/  FFMA.FTZ R11, R107, R103.reuse, R11 ;  /* 0x000000676b0b7223 */ /* 0x080fe2000001000b */
[----:B------:R-:W4:Y:S01]  /*2560*/  LDL R236, [R1+0x68] ;  /* 0x0000680001ec7983 */ /* 0x000f220000100800 */
[----:B---3--:R-:W-:-:S03]  /*2570*/  FFMA.FTZ R103, R234, R103, R111 ;  /* 0x00000067ea677223 */ /* 0x008fc6000001006f */
[----:B------:R-:W3:Y:S01]  /*2580*/  LDL R234, [R1+0x64] ;  /* 0x0000640001ea7983 */ /* 0x000ee20000100800 */
[----:B------:R-:W-:Y:S01]  /*2590*/  FADD.FTZ R111, -R219, R112 ;  /* 0x00000070db6f7221 */ /* 0x000fe20000010100 */
[----:B-1----:R-:W-:-:S03]  /*25a0*/  SHF.L.U32 R112, R116, 0x10, RZ ;  /* 0x0000001074707819 */ /* 0x002fc600000006ff */
[----:B------:R-:W-:Y:S01]  /*25b0*/  FMUL.FTZ R111, R198, R111 ;  /* 0x0000006fc66f7220 */ /* 0x000fe20000410000 */
[----:B------:R-:W-:Y:S01]  /*25c0*/  FADD.FTZ R202, R110, R202 ;  /* 0x000000ca6eca7221 */ /* 0x000fe20000010000 */
[----:B------:R-:W-:Y:S01]  /*25d0*/  FFMA.FTZ R199, R107, R110, R199 ;  /* 0x0000006e6bc77223 */ /* 0x000fe200000100c7 */
[----:B------:R-:W-:Y:S01]  /*25e0*/  FADD.FTZ R244, R112, R244 ;  /* 0x000000f470f47221 */ /* 0x000fe20000010000 */
[----:B------:R-:W-:Y:S01]  /*25f0*/  SHF.L.U32 R110, R120, 0x10, RZ ;  /* 0x00000010786e7819 */ /* 0x000fe200000006ff */
[-C--:B------:R-:W-:Y:S01]  /*2600*/  FFMA.FTZ R232, R111, R112.reuse, R232 ;  /* 0x000000706fe87223 */ /* 0x080fe200000100e8 */
[----:B--2---:R-:W-:Y:S02]  /*2610*/  FMUL.FTZ R112, R235, R112 ;  /* 0x00000070eb707220 */ /* 0x004fe40000410000 */
[----:B------:R-:W2:Y:S01]  /*2620*/  LDL R235, [R1+0x6c] ;  /* 0x00006c0001eb7983 */ /* 0x000ea20000100800 */
[----:B------:R-:W-:Y:S01]  /*2630*/  FADD.FTZ R30, R110, R30 ;  /* 0x0000001e6e1e7221 */ /* 0x000fe20000010000 */
[-C--:B------:R-:W-:Y:S01]  /*2640*/  FFMA.FTZ R8, R111, R110.reuse, R8 ;  /* 0x0000006e6f087223 */ /* 0x080fe20000010008 */
[----:B------:R-:W-:Y:S01]  /*2650*/  FFMA.FTZ R110, R223, R110, R112 ;  /* 0x0000006edf6e7223 */ /* 0x000fe20000010070 */
[----:B------:R-:W-:-:S02]  /*2660*/  IMAD.U32 R223, R117, 0x10000, RZ ;  /* 0x0001000075df7824 */ /* 0x000fc400078e00ff */
[----:B------:R-:W-:Y:S02]  /*2670*/  FMUL.FTZ R114, R198, R114 ;  /* 0x00000072c6727220 */ /* 0x000fe40000410000 */
[----:B------:R-:W-:Y:S02]  /*2680*/  FADD.FTZ R242, R223, R242 ;  /* 0x000000f2dff27221 */ /* 0x000fe40000010000 */
[-C--:B------:R-:W-:Y:S01]  /*2690*/  FFMA.FTZ R238, R114, R223.reuse, R238 ;  /* 0x000000df72ee7223 */ /* 0x080fe200000100ee */
[----:B---3--:R-:W-:Y:S02]  /*26a0*/  FMUL.FTZ R223, R234, R223 ;  /* 0x000000dfeadf7220 */ /* 0x008fe40000410000 */
[----:B------:R-:W3:Y:S01]  /*26b0*/  LDL R234, [R1+0x70] ;  /* 0x0000700001ea7983 */ /* 0x000ee20000100800 */
[----:B------:R-:W-:Y:S02]  /*26c0*/  SHF.L.U32 R112, R121, 0x10, RZ ;  /* 0x0000001079707819 */ /* 0x000fe400000006ff */
[----:B------:R-:W-:Y:S01]  /*26d0*/  PRMT R117, R116, 0x7632, R117 ;  /* 0x0000763274757816 */ /* 0x000fe20000000075 */
[----:B------:R-:W-:-:S02]  /*26e0*/  FADD.FTZ R116, -R219, R113 ;  /* 0x00000071db747221 */ /* 0x000fc40000010100 */
[----:B------:R-:W-:Y:S01]  /*26f0*/  FADD.FTZ R28, R112, R28 ;  /* 0x0000001c701c7221 */ /* 0x000fe20000010000 */
[----:B------:R-:W-:Y:S01]  /*2700*/  SHF.L.U32 R113, R117, 0x10, RZ ;  /* 0x0000001075717819 */ /* 0x000fe200000006ff */
[----:B------:R-:W-:Y:S01]  /*2710*/  FFMA.FTZ R6, R114, R112, R6 ;  /* 0x0000007072067223 */ /* 0x000fe20000010006 */
[----:B------:R-:W-:Y:S01]  /*2720*/  FMUL.FTZ R116, R198, R116 ;  /* 0x00000074c6747220 */ /* 0x000fe20000410000 */
[----:B----4-:R-:W-:Y:S02]  /*2730*/  FFMA.FTZ R112, R236, R112, R223 ;  /* 0x00000070ec707223 */ /* 0x010fe400000100df */
[----:B------:R-:W4:Y:S01]  /*2740*/  LDL R236, [R1+0x5c] ;  /* 0x00005c0001ec7983 */ /* 0x000f220000100800 */
[-C--:B------:R-:W-:Y:S01]  /*2750*/  FFMA.FTZ R231, R116, R113.reuse, R231 ;  /* 0x0000007174e77223 */ /* 0x080fe200000100e7 */
[----:B------:R-:W-:Y:S01]  /*2760*/  FADD.FTZ R245, R113, R245 ;  /* 0x000000f571f57221 */ /* 0x000fe20000010000 */
[----:B--2---:R-:W-:Y:S01]  /*2770*/  FMUL.FTZ R113, R235, R113 ;  /* 0x00000071eb717220 */ /* 0x004fe20000410000 */
[----:B------:R-:W-:Y:S01]  /*2780*/  PRMT R120, R120, 0x7632, R120 ;  /* 0x0000763278787816 */ /* 0x000fe20000000078 */
[----:B------:R-:W2:Y:S03]  /*2790*/  LDL R235, [R1+0x60] ;  /* 0x0000600001eb7983 */ /* 0x000ea60000100800 */
[----:B------:R-:W-:Y:S01]  /*27a0*/  SHF.L.U32 R120, R120, 0x10, RZ ;  /* 0x0000001078787819 */ /* 0x000fe200000006ff */
[----:B------:R-:W2:Y:S01]  /*27b0*/  LDL R223, [R1+0x54] ;  /* 0x0000540001df7983 */ /* 0x000ea20000100800 */
[----:B------:R-:W-:-:S03]  /*27c0*/  PRMT R117, R117, 0x7632, R117 ;  /* 0x0000763275757816 */ /* 0x000fc60000000075 */
[-C--:B---3--:R-:W-:Y:S02]  /*27d0*/  FFMA.FTZ R113, R234, R120.reuse, R113 ;  /* 0x00000078ea717223 */ /* 0x088fe40000010071 */
[----:B------:R-:W3:Y:S01]  /*27e0*/  LDL R234, [R1+0x58] ;  /* 0x0000580001ea7983 */ /* 0x000ee20000100800 */
[----:B------:R-:W-:Y:S01]  /*27f0*/  FFMA.FTZ R9, R116, R120, R9 ;  /* 0x0000007874097223 */ /* 0x000fe20000010009 */
[----:B------:R-:W-:Y:S01]  /*2800*/  FADD.FTZ R31, R120, R31 ;  /* 0x0000001f781f7221 */ /* 0x000fe20000010000 */
[----:B------:R-:W-:Y:S02]  /*2810*/  PRMT R121, R121, 0x7632, R121 ;  /* 0x0000763279797816 */ /* 0x000fe40000000079 */
[----:B------:R-:W-:Y:S01]  /*2820*/  SHF.L.U32 R120, R117, 0x10, RZ ;  /* 0x0000001075787819 */ /* 0x000fe200000006ff */
[----:B------:R-:W-:Y:S01]  /*2830*/  FMUL.FTZ R117, R198, R115 ;  /* 0x00000073c6757220 */ /* 0x000fe20000410000 */
[----:B------:R-:W-:-:S03]  /*2840*/  SHF.L.U32 R121, R121, 0x10, RZ ;  /* 0x0000001079797819 */ /* 0x000fc600000006ff */
[-C--:B----4-:R-:W-:Y:S02]  /*2850*/  FMUL.FTZ R115, R236, R120.reuse ;  /* 0x00000078ec737220 */ /* 0x090fe40000410000 */
[-C--:B------:R-:W-:Y:S01]  /*2860*/  FFMA.FTZ R7, R117, R121.reuse, R7 ;  /* 0x0000007975077223 */ /* 0x080fe20000010007 */
[----:B------:R-:W-:Y:S01]  /*2870*/  FADD.FTZ R29, R121, R29 ;  /* 0x0000001d791d7221 */ /* 0x000fe20000010000 */
[----:B------:R-:W-:Y:S01]  /*2880*/  FFMA.FTZ R237, R117, R120, R237 ;  /* 0x0000007875ed7223 */ /* 0x000fe200000100ed */
[----:B--2---:R-:W-:Y:S01]  /*2890*/  FFMA.FTZ R115, R235, R121, R115 ;  /* 0x00000079eb737223 */ /* 0x004fe20000010073 */
[----:B------:R-:W-:Y:S01]  /*28a0*/  FADD.FTZ R121, -R219, R124 ;  /* 0x0000007cdb797221 */ /* 0x000fe20000010100 */
[----:B------:R-:W-:Y:S02]  /*28b0*/  IMAD.U32 R124, R118, 0x10000, RZ ;  /* 0x00010000767c7824 */ /* 0x000fe400078e00ff */
[----:B------:R-:W-:Y:S01]  /*28c0*/  FADD.FTZ R243, R120, R243 ;  /* 0x000000f378f37221 */ /* 0x000fe20000010000 */
[----:B------:R-:W-:Y:S01]  /*28d0*/  SHF.L.U32 R120, R122, 0x10, RZ ;  /* 0x000000107a787819 */ /* 0x000fe200000006ff */
[----:B------:R-:W-:Y:S01]  /*28e0*/  FMUL.FTZ R121, R198, R121 ;  /* 0x00000079c6797220 */ /* 0x000fe20000410000 */
[----:B------:R-:W-:Y:S01]  /*28f0*/  FMUL.FTZ R223, R223, R124 ;  /* 0x0000007cdfdf7220 */ /* 0x000fe20000410000 */
[----:B------:R-:W2:Y:S02]  /*2900*/  LDL.LU R236, [R1] ;  /* 0x0000000001ec7983 */ /* 0x000ea40000300800 */
[----:B------:R-:W-:Y:S01]  /*2910*/  FADD.FTZ R26, R120, R26 ;  /* 0x0000001a781a7221 */ /* 0x000fe20000010000 */
[C---:B------:R-:W-:Y:S01]  /*2920*/  FFMA.FTZ R4, R121.reuse, R120, R4 ;  /* 0x0000007879047223 */ /* 0x040fe20000010004 */
[----:B------:R-:W-:Y:S01]  /*2930*/  FADD.FTZ R252, R124, R252 ;  /* 0x000000fc7cfc7221 */ /* 0x000fe20000010000 */
[----:B------:R-:W-:Y:S01]  /*2940*/  FFMA.FTZ R241, R121, R124, R241 ;  /* 0x0000007c79f17223 */ /* 0x000fe200000100f1 */
[----:B------:R-:W-:Y:S01]  /*2950*/  PRMT R122, R122, 0x7632, R122 ;  /* 0x000076327a7a7816 */ /* 0x000fe2000000007a */
[----:B------:R-:W-:Y:S01]  /*2960*/  FADD.FTZ R125, -R219, R125 ;  /* 0x0000007ddb7d7221 */ /* 0x000fe20000010100 */
[----:B------:R-:W4:Y:S01]  /*2970*/  LDL R235, [R1+0x48] ;  /* 0x0000480001eb7983 */ /* 0x000f220000100800 */
[----:B---3--:R-:W-:-:S03]  /*2980*/  FFMA.FTZ R120, R234, R120, R223 ;  /* 0x00000078ea787223 */ /* 0x008fc600000100df */
[----:B------:R-:W3:Y:S04]  /*2990*/  LDL R223, [R1+0x4c] ;  /* 0x00004c0001df7983 */ /* 0x000ee80000100800 */
[----:B------:R-:W4:Y:S01]  /*29a0*/  LDL R234, [R1+0x44] ;  /* 0x0000440001ea7983 */ /* 0x000f220000100800 */
[----:B------:R-:W-:-:S04]  /*29b0*/  PRMT R124, R118, 0x7632, R124 ;  /* 0x00007632767c7816 */ /* 0x000fc8000000007c */
[----:B------:R-:W-:Y:S02]  /*29c0*/  SHF.L.U32 R124, R124, 0x10, RZ ;  /* 0x000000107c7c7819 */ /* 0x000fe400000006ff */
[----:B------:R-:W-:Y:S01]  /*29d0*/  SHF.L.U32 R118, R122, 0x10, RZ ;  /* 0x000000107a767819 */ /* 0x000fe200000006ff */
[----:B------:R-:W-:-:S04]  /*29e0*/  FMUL.FTZ R122, R198, R125 ;  /* 0x0000007dc67a7220 */ /* 0x000fc80000410000 */
[----:B------:R-:W-:Y:S01]  /*29f0*/  FADD.FTZ R27, R118, R27 ;  /* 0x0000001b761b7221 */ /* 0x000fe20000010000 */
[----:B------:R-:W-:Y:S01]  /*2a00*/  FFMA.FTZ R5, R122, R118, R5 ;  /* 0x000000767a057223 */ /* 0x000fe20000010005 */
[----:B--2---:R-:W-:-:S05]  /*2a10*/  FADD.FTZ R236, R124, R236 ;  /* 0x000000ec7cec7221 */ /* 0x004fca0000010000 */
[----:B------:R0:W-:Y:S04]  /*2a20*/  STL [R1], R236 ;  /* 0x000000ec01007387 */ /* 0x0001e80000100800 */
[----:B0-----:R-:W2:Y:S01]  /*2a30*/  LDL R236, [R1+0x3c] ;  /* 0x00003c0001ec7983 */ /* 0x001ea20000100800 */
[----:B---3--:R-:W-:-:S04]  /*2a40*/  FMUL.FTZ R125, R223, R124 ;  /* 0x0000007cdf7d7220 */ /* 0x008fc80000410000 */
[----:B------:R-:W-:Y:S01]  /*2a50*/  FFMA.FTZ R118, R240, R118, R125 ;  /* 0x00000076f0767223 */ /* 0x000fe2000001007d */
[----:B------:R-:W-:Y:S01]  /*2a60*/  FADD.FTZ R125, -R219, R126 ;  /* 0x0000007edb7d7221 */ /* 0x000fe20000010100 */
[----:B------:R-:W-:-:S05]  /*2a70*/  SHF.L.U32 R126, R119, 0x10, RZ ;  /* 0x00000010777e7819 */ /* 0x000fca00000006ff */
[----:B----4-:R-:W-:Y:S02]  /*2a80*/  FMUL.FTZ R223, R234, R126 ;  /* 0x0000007eeadf7220 */ /* 0x010fe40000410000 */
[----:B------:R-:W3:Y:S01]  /*2a90*/  LDL R234, [R1+0x40] ;  /* 0x0000400001ea7983 */ /* 0x000ee20000100800 */
[----:B------:R-:W-:-:S04]  /*2aa0*/  IMAD.WIDE.U32 R84, R180, 0x20, R138 ;  /* 0x00000020b4547825 */ /* 0x000fc800078e008a */
[----:B------:R-:W-:Y:S01]  /*2ab0*/  FFMA.FTZ R239, R122, R124, R239 ;  /* 0x0000007c7aef7223 */ /* 0x000fe200000100ef */
[----:B------:R-:W-:Y:S01]  /*2ac0*/  SHF.L.U32 R124, R123, 0x10, RZ ;  /* 0x000000107b7c7819 */ /* 0x000fe200000006ff */
[----:B------:R-:W-:Y:S01]  /*2ad0*/  FMUL.FTZ R125, R198, R125 ;  /* 0x0000007dc67d7220 */ /* 0x000fe20000410000 */
[----:B------:R-:W4:Y:S04]  /*2ae0*/  LDG.E.128 R136, desc[UR4][R136.64] ;  /* 0x0000000488887981 */ /* 0x000f28000c1e1d00 */
[----:B------:R-:W4:Y:S01]  /*2af0*/  LDG.E.128 R132, desc[UR4][R84.64] ;  /* 0x0000000454847981 */ /* 0x000f22000c1e1d00 */
[----:B------:R-:W-:Y:S01]  /*2b00*/  FADD.FTZ R230, R124, R230 ;  /* 0x000000e67ce67221 */ /* 0x000fe20000010000 */
[-C--:B------:R-:W-:Y:S01]  /*2b10*/  FFMA.FTZ R2, R125, R124.reuse, R2 ;  /* 0x0000007c7d027223 */ /* 0x080fe20000010002 */
[----:B------:R-:W-:Y:S01]  /*2b20*/  FFMA.FTZ R124, R235, R124, R223 ;  /* 0x0000007ceb7c7223 */ /* 0x000fe200000100df */
[----:B------:R-:W-:Y:S01]  /*2b30*/  FADD.FTZ R250, R126, R250 ;  /* 0x000000fa7efa7221 */ /* 0x000fe20000010000 */
[----:B------:R-:W-:Y:S01]  /*2b40*/  FFMA.FTZ R249, R125, R126, R249 ;  /* 0x0000007e7df97223 */ /* 0x000fe200000100f9 */
[----:B------:R-:W4:Y:S01]  /*2b50*/  LDL R235, [R1+0x34] ;  /* 0x0000340001eb7983 */ /* 0x000f220000100800 */
[----:B------:R-:W-:Y:S01]  /*2b60*/  PRMT R126, R119, 0x7632, R126 ;  /* 0x00007632777e7816 */ /* 0x000fe2000000007e */
[----:B------:R-:W-:Y:S01]  /*2b70*/  FADD.FTZ R127, -R219, R127 ;  /* 0x0000007fdb7f7221 */ /* 0x000fe20000010100 */
[----:B------:R-:W-:Y:S01]  /*2b80*/  PRMT R123, R123, 0x7632, R123 ;  /* 0x000076327b7b7816 */ /* 0x000fe2000000007b */
[----:B------:R-:W4:Y:S02]  /*2b90*/  LDL R223, [R1+0x38] ;  /* 0x0000380001df7983 */ /* 0x000f240000100800 */
[----:B------:R-:W-:Y:S01]  /*2ba0*/  IMAD.U32 R126, R126, 0x10000, RZ ;  /* 0x000100007e7e7824 */ /* 0x000fe200078e00ff */
[----:B------:R-:W-:Y:S01]  /*2bb0*/  SHF.L.U32 R119, R123, 0x10, RZ ;  /* 0x000000107b777819 */ /* 0x000fe200000006ff */
[----:B------:R-:W-:-:S02]  /*2bc0*/  FMUL.FTZ R123, R198, R127 ;  /* 0x0000007fc67b7220 */ /* 0x000fc40000410000 */
[----:B--2---:R-:W-:Y:S02]  /*2bd0*/  FMUL.FTZ R127, R236, R126 ;  /* 0x0000007eec7f7220 */ /* 0x004fe40000410000 */
[----:B------:R-:W-:Y:S01]  /*2be0*/  FADD.FTZ R229, R119, R229 ;  /* 0x000000e577e57221 */ /* 0x000fe20000010000 */
[-C--:B------:R-:W-:Y:S01]  /*2bf0*/  FFMA.FTZ R3, R123, R119.reuse, R3 ;  /* 0x000000777b037223 */ /* 0x080fe20000010003 */
[----:B------:R-:W2:Y:S01]  /*2c00*/  LDL R236, [R1+0x28] ;  /* 0x0000280001ec7983 */ /* 0x000ea20000100800 */
[----:B---3--:R-:W-:-:S03]  /*2c10*/  FFMA.FTZ R119, R234, R119, R127 ;  /* 0x00000077ea777223 */ /* 0x008fc6000001007f */
[----:B------:R-:W3:Y:S01]  /*2c20*/  LDL R234, [R1+0x24] ;  /* 0x0000240001ea7983 */ /* 0x000ee20000100800 */
[----:B------:R-:W-:Y:S01]  /*2c30*/  FADD.FTZ R251, R126, R251 ;  /* 0x000000fb7efb7221 */ /* 0x000fe20000010000 */
[----:B----4-:R-:W-:Y:S01]  /*2c40*/  FADD.FTZ R127, -R219, R132 ;  /* 0x00000084db7f7221 */ /* 0x010fe20000010100 */
[----:B------:R-:W-:Y:S01]  /*2c50*/  SHF.L.U32 R132, R128, 0x10, RZ ;  /* 0x0000001080847819 */ /* 0x000fe200000006ff */
[----:B------:R-:W-:Y:S02]  /*2c60*/  FFMA.FTZ R248, R123, R126, R248 ;  /* 0x0000007e7bf87223 */ /* 0x000fe400000100f8 */
[----:B------:R-:W-:Y:S01]  /*2c70*/  FMUL.FTZ R127, R198, R127 ;  /* 0x0000007fc67f7220 */ /* 0x000fe20000410000 */
[----:B------:R-:W-:Y:S01]  /*2c80*/  SHF.L.U32 R126, R136, 0x10, RZ ;  /* 0x00000010887e7819 */ /* 0x000fe200000006ff */
[----:B------:R-:W-:Y:S02]  /*2c90*/  FADD.FTZ R149, R132, R149 ;  /* 0x0000009584957221 */ /* 0x000fe40000010000 */
[-C--:B------:R-:W-:Y:S01]  /*2ca0*/  FFMA.FTZ R150, R127, R132.reuse, R150 ;  /* 0x000000847f967223 */ /* 0x080fe20000010096 */
[----:B------:R-:W-:Y:S01]  /*2cb0*/  FMUL.FTZ R132, R235, R132 ;  /* 0x00000084eb847220 */ /* 0x000fe20000410000 */
[----:B------:R-:W-:Y:S01]  /*2cc0*/  FADD.FTZ R153, R126, R153 ;  /* 0x000000997e997221 */ /* 0x000fe20000010000 */
[-C--:B------:R-:W-:Y:S01]  /*2cd0*/  FFMA.FTZ R152, R127, R126.reuse, R152 ;  /* 0x0000007e7f987223 */ /* 0x080fe20000010098 */
[----:B------:R-:W4:Y:S01]  /*2ce0*/  LDL R235, [R1+0x2c] ;  /* 0x00002c0001eb7983 */ /* 0x000f220000100800 */
[----:B------:R-:W-:Y:S01]  /*2cf0*/  FFMA.FTZ R126, R223, R126, R132 ;  /* 0x0000007edf7e7223 */ /* 0x000fe20000010084 */
[----:B------:R-:W-:Y:S01]  /*2d00*/  FADD.FTZ R132, -R219, R134 ;  /* 0x00000086db847221 */ /* 0x000fe20000010100 */
[----:B------:R-:W-:-:S03]  /*2d10*/  SHF.L.U32 R223, R129, 0x10, RZ ;  /* 0x0000001081df7819 */ /* 0x000fc600000006ff */
[----:B------:R-:W-:Y:S02]  /*2d20*/  FMUL.FTZ R132, R198, R132 ;  /* 0x00000084c6847220 */ /* 0x000fe40000410000 */
[----:B------:R-:W-:Y:S02]  /*2d30*/  FADD.FTZ R154, R223, R154 ;  /* 0x0000009adf9a7221 */ /* 0x000fe40000010000 */
[-C--:B------:R-:W-:Y:S01]  /*2d40*/  FFMA.FTZ R155, R132, R223.reuse, R155 ;  /* 0x000000df849b7223 */ /* 0x080fe2000001009b */
[----:B---3--:R-:W-:Y:S02]  /*2d50*/  FMUL.FTZ R223, R234, R223 ;  /* 0x000000dfeadf7220 */ /* 0x008fe40000410000 */
[----:B------:R-:W3:Y:S01]  /*2d60*/  LDL R234, [R1+0x30] ;  /* 0x0000300001ea7983 */ /* 0x000ee20000100800 */
[----:B------:R-:W-:Y:S02]  /*2d70*/  SHF.L.U32 R134, R137, 0x10, RZ ;  /* 0x0000001089867819 */ /* 0x000fe400000006ff */
[----:B------:R-:W-:-:S03]  /*2d80*/  PRMT R136, R128, 0x7632, R136 ;  /* 0x0000763280887816 */ /* 0x000fc60000000088 */
[----:B------:R-:W-:Y:S01]  /*2d90*/  FADD.FTZ R158, R134, R158 ;  /* 0x0000009e869e7221 */ /* 0x000fe20000010000 */
[-C--:B------:R-:W-:Y:S01]  /*2da0*/  FFMA.FTZ R157, R132, R134.reuse, R157 ;  /* 0x00000086849d7223 */ /* 0x080fe2000001009d */
[----:B--2---:R-:W-:Y:S01]  /*2db0*/  FFMA.FTZ R134, R236, R134, R223 ;  /* 0x00000086ec867223 */ /* 0x004fe200000100df */
[----:B------:R-:W-:Y:S01]  /*2dc0*/  FADD.FTZ R128, -R219, R133 ;  /* 0x00000085db807221 */ /* 0x000fe20000010100 */
[----:B------:R-:W2:Y:S01]  /*2dd0*/  LDL R236, [R1+0x1c] ;  /* 0x00001c0001ec7983 */ /* 0x000ea20000100800 */
[----:B------:R-:W-:Y:S01]  /*2de0*/  FADD.FTZ R210, R86, R210 ;  /* 0x000000d256d27221 */ /* 0x000fe20000010000 */
[----:B------:R-:W-:Y:S01]  /*2df0*/  FFMA.FTZ R189, R95, R86, R189 ;  /* 0x000000565fbd7223 */ /* 0x000fe200000100bd */
[C---:B------:R-:W-:Y:S01]  /*2e00*/  PRMT R133, R136.reuse, 0x7632, R133 ;  /* 0x0000763288857816 */ /* 0x040fe20000000085 */
[----:B------:R-:W2:Y:S01]  /*2e10*/  LDL R223, [R1+0x20] ;  /* 0x0000200001df7983 */ /* 0x000ea20000100800 */
[----:B------:R-:W-:Y:S02]  /*2e20*/  IMAD.U32 R136, R136, 0x10000, RZ ;  /* 0x0001000088887824 */ /* 0x000fe400078e00ff */
[----:B------:R-:W-:Y:S01]  /*2e30*/  FMUL.FTZ R128, R198, R128 ;  /* 0x00000080c6807220 */ /* 0x000fe20000410000 */
[----:B------:R-:W2:Y:S01]  /*2e40*/  LDG.E.128 R84, desc[UR4][R84.64+0x10] ;  /* 0x0000100454547981 */ /* 0x000ea2000c1e1d00 */
[----:B------:R-:W-:-:S02]  /*2e50*/  FADD.FTZ R159, R136, R159 ;  /* 0x0000009f889f7221 */ /* 0x000fc40000010000 */
[-C--:B------:R-:W-:Y:S01]  /*2e60*/  FFMA.FTZ R156, R128, R136.reuse, R156 ;  /* 0x00000088809c7223 */ /* 0x080fe2000001009c */
[----:B----4-:R-:W-:Y:S02]  /*2e70*/  FMUL.FTZ R136, R235, R136 ;  /* 0x00000088eb887220 */ /* 0x010fe40000410000 */
[----:B------:R-:W4:Y:S01]  /*2e80*/  LDL R235, [R1+0x14] ;  /* 0x0000140001eb7983 */ /* 0x000f220000100800 */
[----:B------:R-:W-:-:S05]  /*2e90*/  SHF.L.U32 R133, R133, 0x10, RZ ;  /* 0x0000001085857819 */ /* 0x000fca00000006ff */
[-C--:B------:R-:W-:Y:S01]  /*2ea0*/  FFMA.FTZ R161, R128, R133.reuse, R161 ;  /* 0x0000008580a17223 */ /* 0x080fe200000100a1 */
[----:B------:R-:W-:Y:S01]  /*2eb0*/  FADD.FTZ R160, R133, R160 ;  /* 0x000000a085a07221 */ /* 0x000fe20000010000 */
[--C-:B---3--:R-:W-:Y:S02]  /*2ec0*/  FFMA.FTZ R133, R234, R133, R136.reuse ;  /* 0x00000085ea857223 */ /* 0x108fe40000010088 */
[----:B------:R-:W3:Y:S01]  /*2ed0*/  LDL R234, [R1+0x18] ;  /* 0x0000180001ea7983 */ /* 0x000ee20000100800 */
[----:B------:R-:W-:Y:S01]  /*2ee0*/  PRMT R136, R129, 0x7632, R136 ;  /* 0x0000763281887816 */ /* 0x000fe20000000088 */
[--C-:B------:R-:W-:Y:S01]  /*2ef0*/  FADD.FTZ R129, -R219, R135.reuse ;  /* 0x00000087db817221 */ /* 0x100fe20000010100 */
[----:B------:R-:W-:Y:S02]  /*2f00*/  PRMT R135, R137, 0x7632, R135 ;  /* 0x0000763289877816 */ /* 0x000fe40000000087 */
[----:B------:R-:W-:Y:S01]  /*2f10*/  SHF.L.U32 R136, R136, 0x10, RZ ;  /* 0x0000001088887819 */ /* 0x000fe200000006ff */
[----:B------:R-:W-:Y:S01]  /*2f20*/  FMUL.FTZ R129, R198, R129 ;  /* 0x00000081c6817220 */ /* 0x000fe20000410000 */
[----:B------:R-:W-:-:S03]  /*2f30*/  SHF.L.U32 R135, R135, 0x10, RZ ;  /* 0x0000001087877819 */ /* 0x000fc600000006ff */
[CC--:B------:R-:W-:Y:S01]  /*2f40*/  FFMA.FTZ R151, R129.reuse, R136.reuse, R151 ;  /* 0x0000008881977223 */ /* 0x0c0fe20000010097 */
[----:B------:R-:W-:Y:S01]  /*2f50*/  FADD.FTZ R162, R136, R162 ;  /* 0x000000a288a27221 */ /* 0x000fe20000010000 */
[----:B--2---:R-:W-:Y:S01]  /*2f60*/  FMUL.FTZ R136, R236, R136 ;  /* 0x00000088ec887220 */ /* 0x004fe20000410000 */
[-C--:B------:R-:W-:Y:S01]  /*2f70*/  FFMA.FTZ R164, R129, R135.reuse, R164 ;  /* 0x0000008781a47223 */ /* 0x080fe200000100a4 */
[----:B------:R-:W-:Y:S01]  /*2f80*/  FADD.FTZ R163, R135, R163 ;  /* 0x000000a387a37221 */ /* 0x000fe20000010000 */
[----:B------:R-:W2:Y:S01]  /*2f90*/  LDL R236, [R1+0xc] ;  /* 0x00000c0001ec7983 */ /* 0x000ea20000100800 */
[----:B------:R-:W-:Y:S01]  /*2fa0*/  FFMA.FTZ R135, R223, R135, R136 ;  /* 0x00000087df877223 */ /* 0x000fe20000010088 */
[C---:B------:R-:W-:Y:S01]  /*2fb0*/  FADD.FTZ R136, -R219.reuse, R84 ;  /* 0x00000054db887221 */ /* 0x040fe20000010100 */
[----:B------:R-:W-:Y:S01]  /*2fc0*/  SHF.L.U32 R84, R130, 0x10, RZ ;  /* 0x0000001082547819 */ /* 0x000fe200000006ff */
[C---:B------:R-:W-:Y:S01]  /*2fd0*/  FADD.FTZ R85, -R219.reuse, R85 ;  /* 0x00000055db557221 */ /* 0x040fe20000010100 */
[C---:B------:R-:W-:Y:S01]  /*2fe0*/  FADD.FTZ R86, -R219.reuse, R86 ;  /* 0x00000056db567221 */ /* 0x040fe20000010100 */
[----:B------:R-:W-:Y:S01]  /*2ff0*/  FADD.FTZ R87, -R219, R87 ;  /* 0x00000057db577221 */ /* 0x000fe20000010100 */
[----:B------:R-:W2:Y:S01]  /*3000*/  LDL R223, [R1+0x10] ;  /* 0x0000100001df7983 */ /* 0x000ea20000100800 */
[----:B----4-:R-:W-:Y:S01]  /*3010*/  FMUL.FTZ R219, R235, R84 ;  /* 0x00000054ebdb7220 */ /* 0x010fe20000410000 */
[----:B------:R-:W-:-:S02]  /*3020*/  SHF.L.U32 R137, R138, 0x10, RZ ;  /* 0x000000108a897819 */ /* 0x000fc400000006ff */
[----:B------:R-:W4:Y:S01]  /*3030*/  LDL R235, [R1+0x4] ;  /* 0x0000040001eb7983 */ /* 0x000f220000100800 */
[----:B------:R-:W-:Y:S02]  /*3040*/  FMUL.FTZ R136, R198, R136 ;  /* 0x00000088c6887220 */ /* 0x000fe40000410000 */
[----:B------:R-:W-:Y:S02]  /*3050*/  FADD.FTZ R166, R137, R166 ;  /* 0x000000a689a67221 */ /* 0x000fe40000010000 */
[-C--:B------:R-:W-:Y:S01]  /*3060*/  FFMA.FTZ R165, R136, R137.reuse, R165 ;  /* 0x0000008988a57223 */ /* 0x080fe200000100a5 */
[----:B---3--:R-:W-:Y:S02]  /*3070*/  FFMA.FTZ R137, R234, R137, R219 ;  /* 0x00000089ea897223 */ /* 0x008fe400000100db */
[----:B------:R-:W3:Y:S01]  /*3080*/  LDL R234, [R1+0x8] ;  /* 0x0000080001ea7983 */ /* 0x000ee20000100800 */
[----:B------:R-:W-:Y:S01]  /*3090*/  FADD.FTZ R167, R84, R167 ;  /* 0x000000a754a77221 */ /* 0x000fe20000010000 */
[----:B------:R-:W-:Y:S01]  /*30a0*/  FFMA.FTZ R168, R136, R84, R168 ;  /* 0x0000005488a87223 */ /* 0x000fe200000100a8 */
[----:B------:R-:W-:Y:S01]  /*30b0*/  PRMT R84, R130, 0x7632, R84 ;  /* 0x0000763282547816 */ /* 0x000fe20000000054 */
[----:B------:R-:W-:Y:S01]  /*30c0*/  FMUL.FTZ R130, R198, R85 ;  /* 0x00000055c6827220 */ /* 0x000fe20000410000 */
[----:B------:R-:W-:-:S03]  /*30d0*/  PRMT R138, R138, 0x7632, R138 ;  /* 0x000076328a8a7816 */ /* 0x000fc6000000008a */
[----:B------:R-:W-:Y:S01]  /*30e0*/  IMAD.U32 R84, R84, 0x10000, RZ ;  /* 0x0001000054547824 */ /* 0x000fe200078e00ff */
[----:B------:R-:W-:Y:S01]  /*30f0*/  SHF.L.U32 R138, R138, 0x10, RZ ;  /* 0x000000108a8a7819 */ /* 0x000fe200000006ff */
[----:B------:R-:W-:Y:S02]  /*3100*/  FMUL.FTZ R219, R198, R86 ;  /* 0x00000056c6db7220 */ /* 0x000fe40000410000 */
[----:B------:R-:W-:Y:S01]  /*3110*/  FADD.FTZ R171, R84, R171 ;  /* 0x000000ab54ab7221 */ /* 0x000fe20000010000 */
[-C--:B--2---:R-:W-:Y:S01]  /*3120*/  FMUL.FTZ R85, R236, R84.reuse ;  /* 0x00000054ec557220 */ /* 0x084fe20000410000 */
[----:B------:R-:W-:Y:S01]  /*3130*/  FFMA.FTZ R172, R130, R84, R172 ;  /* 0x0000005482ac7223 */ /* 0x000fe200000100ac */
[----:B------:R-:W-:Y:S01]  /*3140*/  SHF.L.U32 R84, R131, 0x10, RZ ;  /* 0x0000001083547819 */ /* 0x000fe200000006ff */
[----:B------:R-:W-:Y:S01]  /*3150*/  FADD.FTZ R170, R138, R170 ;  /* 0x000000aa8aaa7221 */ /* 0x000fe20000010000 */
[-C--:B------:R-:W-:Y:S01]  /*3160*/  FFMA.FTZ R169, R130, R138.reuse, R169 ;  /* 0x0000008a82a97223 */ /* 0x080fe200000100a9 */
[----:B------:R-:W-:-:S02]  /*3170*/  FFMA.FTZ R138, R223, R138, R85 ;  /* 0x0000008adf8a7223 */ /* 0x000fc40000010055 */
[----:B------:R-:W-:Y:S01]  /*3180*/  FADD.FTZ R175, R84, R175 ;  /* 0x000000af54af7221 */ /* 0x000fe20000010000 */
[-C--:B------:R-:W-:Y:S01]  /*3190*/  FFMA.FTZ R176, R219, R84.reuse, R176 ;  /* 0x00000054dbb07223 */ /* 0x080fe200000100b0 */
[----:B----4-:R-:W-:Y:S01]  /*31a0*/  FMUL.FTZ R85, R235, R84 ;  /* 0x00000054eb557220 */ /* 0x010fe20000410000 */
[----:B------:R-:W-:Y:S02]  /*31b0*/  PRMT R84, R131, 0x7632, R84 ;  /* 0x0000763283547816 */ /* 0x000fe40000000054 */
[C---:B------:R-:W-:Y:S02]  /*31c0*/  SHF.L.U32 R223, R139.reuse, 0x10, RZ ;  /* 0x000000108bdf7819 */ /* 0x040fe400000006ff */
[----:B------:R-:W-:Y:S02]  /*31d0*/  PRMT R139, R139, 0x7632, R139 ;  /* 0x000076328b8b7816 */ /* 0x000fe4000000008b */
[----:B------:R-:W-:Y:S01]  /*31e0*/  SHF.L.U32 R84, R84, 0x10, RZ ;  /* 0x0000001054547819 */ /* 0x000fe200000006ff */
[----:B------:R-:W-:Y:S01]  /*31f0*/  FADD.FTZ R174, R223, R174 ;  /* 0x000000aedfae7221 */ /* 0x000fe20000010000 */
[----:B------:R-:W-:Y:S01]  /*3200*/  FFMA.FTZ R173, R219, R223, R173 ;  /* 0x000000dfdbad7223 */ /* 0x000fe200000100ad */
[----:B------:R-:W-:Y:S01]  /*3210*/  SHF.L.U32 R139, R139, 0x10, RZ ;  /* 0x000000108b8b7819 */ /* 0x000fe200000006ff */
[----:B------:R-:W-:Y:S01]  /*3220*/  FMUL.FTZ R131, R198, R87 ;  /* 0x00000057c6837220 */ /* 0x000fe20000410000 */
[----:B------:R-:W-:-:S03]  /*3230*/  FADD.FTZ R86, RZ, R213 ;  /* 0x000000d5ff567221 */ /* 0x000fc60000010000 */
[----:B------:R-:W-:Y:S01]  /*3240*/  FADD.FTZ R179, R139, R179 ;  /* 0x000000b38bb37221 */ /* 0x000fe20000010000 */
[----:B------:R-:W-:Y:S01]  /*3250*/  FFMA.FTZ R178, R131, R139, R178 ;  /* 0x0000008b83b27223 */ /* 0x000fe200000100b2 */
[----:B------:R-:W-:-:S04]  /*3260*/  FADD.FTZ R86, R88, R86 ;  /* 0x0000005658567221 */ /* 0x000fc80000010000 */
        /* <DEDUP_REMOVED lines=25> */
[----:B------:R-:W-:Y:S01]  /*3400*/  FADD.FTZ R86, R86, R135 ;  /* 0x0000008756567221 */ /* 0x000fe20000010000 */
[----:B------:R-:W-:-:S03]  /*3410*/  FADD.FTZ R0, R84, R0 ;  /* 0x0000000054007221 */ /* 0x000fc60000010000 */
[----:B------:R-:W-:Y:S01]  /*3420*/  FADD.FTZ R86, R86, R137 ;  /* 0x0000008956567221 */ /* 0x000fe20000010000 */
[----:B------:R-:W-:-:S03]  /*3430*/  FFMA.FTZ R148, R131, R84, R148 ;  /* 0x0000005483947223 */ /* 0x000fc60000010094 */
[----:B------:R-:W-:Y:S01]  /*3440*/  FADD.FTZ R86, R86, R138 ;  /* 0x0000008a56567221 */ /* 0x000fe20000010000 */
[----:B------:R-:W-:Y:S01]  /*3450*/  VIADD R177, R177, UR10 ;  /* 0x0000000ab1b17c36 */ /* 0x000fe20008000000 */
[----:B------:R-:W-:Y:S01]  /*3460*/  UMOV UR6, 0xffffffff ;  /* 0xffffffff00067882 */ /* 0x000fe20000000000 */
[----:B------:R-:W-:-:S03]  /*3470*/  LOP3.LUT P1, RZ, R233, 0x1f, RZ, 0xc0, !PT ;  /* 0x0000001fe9ff7812 */ /* 0x000fc6000782c0ff */
[----:B------:R-:W-:Y:S01]  /*3480*/  ISETP.GE.AND P5, PT, R177, UR11, PT ;  /* 0x0000000bb1007c0c */ /* 0x000fe2000bfa6270 */
[----:B---3--:R-:W-:Y:S01]  /*3490*/  FFMA.FTZ R223, R234, R223, R85 ;  /* 0x000000dfeadf7223 */ /* 0x008fe20000010055 */
[----:B------:R-:W-:-:S04]  /*34a0*/  FMUL.FTZ R85, R246, R84 ;  /* 0x00000054f6557220 */ /* 0x000fc80000410000 */
[----:B------:R-:W-:Y:S01]  /*34b0*/  FFMA.FTZ R139, R247, R139, R85 ;  /* 0x0000008bf78b7223 */ /* 0x000fe20000010055 */
[----:B------:R-:W-:-:S04]  /*34c0*/  FFMA.FTZ R85, R212, R213, RZ ;  /* 0x000000d5d4557223 */ /* 0x000fc800000100ff */
[----:B------:R-:W-:-:S04]  /*34d0*/  FFMA.FTZ R85, R216, R88, R85 ;  /* 0x00000058d8557223 */ /* 0x000fc80000010055 */
        /* <DEDUP_REMOVED lines=26> */
[----:B------:R-:W-:Y:S01]  /*3680*/  FFMA.FTZ R85, R136, R137, R85 ;  /* 0x0000008988557223 */ /* 0x000fe20000010055 */
[----:B------:R-:W-:-:S03]  /*3690*/  SHF.R.U32.HI R84, RZ, 0x5, R233 ;  /* 0x00000005ff547819 */ /* 0x000fc600000116e9 */
[----:B------:R-:W-:Y:S01]  /*36a0*/  FFMA.FTZ R85, R130, R138, R85 ;  /* 0x0000008a82557223 */ /* 0x000fe20000010055 */
[----:B------:R-:W-:Y:S01]  /*36b0*/  FADD.FTZ R86, R86, R223 ;  /* 0x000000df56567221 */ /* 0x000fe20000010000 */
[----:B------:R-:W-:Y:S02]  /*36c0*/  LOP3.LUT R84, R84, 0x7fffff8, RZ, 0xc0, !PT ;  /* 0x07fffff854547812 */ /* 0x000fe400078ec0ff */
[----:B------:R-:W-:Y:S01]  /*36d0*/  FFMA.FTZ R85, R219, R223, R85 ;  /* 0x000000dfdb557223 */ /* 0x000fe20000010055 */
[----:B------:R-:W-:Y:S01]  /*36e0*/  FADD.FTZ R86, R86, R139 ;  /* 0x0000008b56567221 */ /* 0x000fe20000010000 */
[----:B------:R-:W-:Y:S02]  /*36f0*/  @!P6 IADD3 R84, R84, 0x8, RZ ;  /* 0x000000085454e810 */ /* 0x000fe40007ffe0ff */
[----:B------:R-:W-:Y:S01]  /*3700*/  FFMA.FTZ R85, R131, R139, R85 ;  /* 0x0000008b83557223 */ /* 0x000fe20000010055 */
        /* <DEDUP_REMOVED lines=19> */
.L_x_1051:
[----:B------:R-:W2:Y:S01]  /*3840*/  S2R R234, SR_TID.X ;  /* 0x0000000000ea7919 */ /* 0x000ea20000002100 */
[----:B01----:R-:W-:Y:S01]  /*3850*/  FADD.FTZ R85, R85, R233 ;  /* 0x000000e955557221 */ /* 0x003fe20000010000 */
[----:B------:R-:W-:Y:S01]  /*3860*/  MOV R233, 0x400 ;  /* 0x0000040000e97802 */ /* 0x000fe20000000f00 */
[----:B------:R-:W-:Y:S05]  /*3870*/  WARPSYNC.ALL ;  /* 0x0000000000007948 */ /* 0x000fea0003800000 */
[----:B------:R-:W0:Y:S01]  /*3880*/  S2R R236, SR_CgaCtaId ;  /* 0x0000000000ec7919 */ /* 0x000e220000008800 */
[----:B------:R-:W-:Y:S02]  /*3890*/  ISETP.NE.U32.AND P3, PT, RZ, UR14, PT ;  /* 0x0000000eff007c0c */ /* 0x000fe4000bf65070 */
[----:B------:R-:W-:-:S02]  /*38a0*/  ISETP.NE.U32.AND P4, PT, RZ, UR16, PT ;  /* 0x00000010ff007c0c */ /* 0x000fc4000bf85070 */
[----:B------:R-:W-:Y:S02]  /*38b0*/  ISETP.NE.AND.EX P3, PT, RZ, UR15, PT, P3 ;  /* 0x0000000fff007c0c */ /* 0x000fe4000bf65330 */
[----:B------:R-:W-:Y:S02]  /*38c0*/  ISETP.NE.AND.EX P4, PT, RZ, UR17, PT, P4 ;  /* 0x00000011ff007c0c */ /* 0x000fe4000bf85340 */
[----:B--2---:R-:W-:-:S04]  /*38d0*/  SHF.R.U32.HI R234, RZ, 0x5, R234 ;  /* 0x00000005ffea7819 */ /* 0x004fc800000116ea */
[----:B------:R-:W-:Y:S02]  /*38e0*/  @!P1 LOP3.LUT R234, R234, 0x7, RZ, 0xc0, !PT ;  /* 0x00000007eaea9812 */ /* 0x000fe400078ec0ff */
[----:B0-----:R-:W-:Y:S02]  /*38f0*/  LEA R233, R236, R233, 0x18 ;  /* 0x000000e9ece97211 */ /* 0x001fe400078ec0ff */
[----:B------:R-:W-:-:S04]  /*3900*/  @!P1 IADD3 R234, R84, R234, RZ ;  /* 0x000000ea54ea9210 */ /* 0x000fc80007ffe0ff */
[-C--:B------:R-:W-:Y:S02]  /*3910*/  @!P1 LEA R234, R234, R233.reuse, 0x3 ;  /* 0x000000e9eaea9211 */ /* 0x080fe400078e18ff */
[----:B------:R-:W-:Y:S01]  /*3920*/  LEA R233, R84, R233, 0x3 ;  /* 0x000000e954e97211 */ /* 0x000fe200078e18ff */
[----:B------:R-:W-:-:S05]  /*3930*/  FADD.FTZ R84, R86, R87 ;  /* 0x0000005756547221 */ /* 0x000fca0000010000 */
[----:B------:R-:W-:Y:S01]  /*3940*/  @!P1 STS.64 [R234+0x8000], R84 ;  /* 0x00800054ea009388 */ /* 0x000fe20000000a00 */
[----:B------:R-:W-:Y:S01]  /*3950*/  BAR.SYNC.DEFER_BLOCKING 0x0 ;  /* 0x0000000000007b1d */ /* 0x000fe20000010000 */
[----:B------:R-:W-:-:S04]  /*3960*/  ISETP.NE.U32.AND P1, PT, RZ, UR16, PT ;  /* 0x00000010ff007c0c */ /* 0x000fc8000bf25070 */
[----:B------:R-:W-:Y:S01]  /*3970*/  ISETP.NE.AND.EX P1, PT, RZ, UR17, PT, P1 ;  /* 0x00000011ff007c0c */ /* 0x000fe2000bf25310 */
        /* <DEDUP_REMOVED lines=26> */
[----:B------:R-:W-:Y:S01]  /*3b20*/  ISETP.NE.AND.EX P2, PT, RZ, UR19, PT, P2 ;  /* 0x00000013ff007c0c */ /* 0x000fe2000bf45320 */
[-C--:B------:R-:W-:Y:S01]  /*3b30*/  FFMA.FTZ R216, R216, R85.reuse, R84 ;  /* 0x00000055d8d87223 */ /* 0x080fe20000010054 */
[----:B------:R-:W-:Y:S01]  /*3b40*/  FADD.FTZ R91, R91, -R95 ;  /* 0x8000005f5b5b7221 */ /* 0x000fe20000010000 */
[----:B------:R-:W-:Y:S01]  /*3b50*/  FADD.FTZ R220, R94, -R220 ;  /* 0x800000dc5edc7221 */ /* 0x000fe20000010000 */
[-CC-:B------:R-:W-:Y:S01]  /*3b60*/  FFMA.FTZ R218, R218, R85.reuse, R84.reuse ;  /* 0x00000055dada7223 */ /* 0x180fe20000010054 */
[----:B------:R-:W0:Y:S01]  /*3b70*/  @P1 LDC.64 R94, c[0x0][0x308] ;  /* 0x0000c200ff5e1b82 */ /* 0x000e220000000a00 */
        /* <DEDUP_REMOVED lines=35> */
[C---:B------:R-:W-:Y:S01]  /*3db0*/  FMUL.FTZ R84, R198.reuse, R216 ;  /* 0x000000d8c6547220 */ /* 0x040fe20000410000 */
[C---:B------:R-:W-:Y:S01]  /*3dc0*/  FMUL.FTZ R218, R198.reuse, R218 ;  /* 0x000000dac6da7220 */ /* 0x040fe20000410000 */
[C---:B------:R-:W-:Y:S01]  /*3dd0*/  FMUL.FTZ R88, R198.reuse, R212 ;  /* 0x000000d4c6587220 */ /* 0x040fe20000410000 */
[C---:B------:R-:W-:Y:S01]  /*3de0*/  FMUL.FTZ R90, R198.reuse, R215 ;  /* 0x000000d7c65a7220 */ /* 0x040fe20000410000 */
[----:B------:R-:W-:Y:S01]  /*3df0*/  FMUL.FTZ R217, R198, R217 ;  /* 0x000000d9c6d97220 */ /* 0x000fe20000410000 */
[----:B------:R-:W-:Y:S01]  /*3e00*/  FADD.FTZ R222, R98, -R222 ;  /* 0x800000de62de7221 */ /* 0x000fe20000010000 */
[----:B------:R-:W-:Y:S01]  /*3e10*/  FADD.FTZ R109, R108, -R109 ;  /* 0x8000006d6c6d7221 */ /* 0x000fe20000010000 */
[C---:B------:R-:W-:Y:S01]  /*3e20*/  FMUL.FTZ R98, R198.reuse, R93 ;  /* 0x0000005dc6627220 */ /* 0x040fe20000410000 */
[----:B------:R-:W-:Y:S01]  /*3e30*/  FMUL.FTZ R220, R198, R220 ;  /* 0x000000dcc6dc7220 */ /* 0x000fe20000410000 */
[----:B------:R-:W-:Y:S01]  /*3e40*/  FADD.FTZ R107, R103, -R107 ;  /* 0x8000006b676b7221 */ /* 0x000fe20000010000 */
[----:B------:R-:W-:Y:S01]  /*3e50*/  FADD.FTZ R87, R120, -R121 ;  /* 0x8000007978577221 */ /* 0x000fe20000010000 */
[----:B------:R-:W-:Y:S01]  /*3e60*/  FADD.FTZ R123, R119, -R123 ;  /* 0x8000007b777b7221 */ /* 0x000fe20000010000 */
[----:B-----5:R-:W-:Y:S01]  /*3e70*/  @P2 FADD.FTZ R218, R44, R218 ;  /* 0x000000da2cda2221 */ /* 0x020fe20000010000 */
[----:B------:R-:W-:Y:S01]  /*3e80*/  @P2 FADD.FTZ R84, R41, R84 ;  /* 0x0000005429542221 */ /* 0x000fe20000010000 */
[----:B------:R-:W-:Y:S01]  /*3e90*/  FADD.FTZ R106, R102, -R106 ;  /* 0x8000006a666a7221 */ /* 0x000fe20000010000 */
[----:B------:R-:W-:Y:S01]  /*3ea0*/  FADD.FTZ R111, R110, -R111 ;  /* 0x8000006f6e6f7221 */ /* 0x000fe20000010000 */
[----:B------:R-:W-:Y:S01]  /*3eb0*/  FADD.FTZ R85, R113, -R116 ;  /* 0x8000007471557221 */ /* 0x000fe20000010000 */
[----:B------:R-:W-:Y:S01]  /*3ec0*/  FADD.FTZ R125, R124, -R125 ;  /* 0x8000007d7c7d7221 */ /* 0x000fe20000010000 */
[----:B------:R-:W-:Y:S01]  /*3ed0*/  FADD.FTZ R127, R126, -R127 ;  /* 0x8000007f7e7f7221 */ /* 0x000fe20000010000 */
[----:B------:R-:W-:Y:S01]  /*3ee0*/  @P2 FADD.FTZ R90, R42, R90 ;  /* 0x0000005a2a5a2221 */ /* 0x000fe20000010000 */
[----:B------:R-:W-:Y:S01]  /*3ef0*/  @P2 FADD.FTZ R217, R43, R217 ;  /* 0x000000d92bd92221 */ /* 0x000fe20000010000 */
[----:B------:R-:W-:Y:S01]  /*3f00*/  @P2 FADD.FTZ R88, R40, R88 ;  /* 0x0000005828582221 */ /* 0x000fe20000010000 */
[----:B------:R-:W-:Y:S01]  /*3f10*/  FADD.FTZ R112, R112, -R114 ;  /* 0x8000007270707221 */ /* 0x000fe20000010000 */
[----:B------:R-:W-:Y:S01]  /*3f20*/  FADD.FTZ R86, R115, -R117 ;  /* 0x8000007573567221 */ /* 0x000fe20000010000 */
[----:B------:R-:W-:Y:S01]  /*3f30*/  FMUL.FTZ R115, R198, R109 ;  /* 0x0000006dc6737220 */ /* 0x000fe20000410000 */
[----:B------:R-:W-:Y:S01]  /*3f40*/  @P2 FADD.FTZ R220, R46, R220 ;  /* 0x000000dc2edc2221 */ /* 0x000fe20000010000 */
[----:B------:R-:W-:Y:S01]  /*3f50*/  @P2 FADD.FTZ R98, R45, R98 ;  /* 0x000000622d622221 */ /* 0x000fe20000010000 */
[----:B------:R-:W-:Y:S01]  /*3f60*/  FADD.FTZ R122, R118, -R122 ;  /* 0x8000007a767a7221 */ /* 0x000fe20000010000 */
[C---:B------:R-:W-:Y:S01]  /*3f70*/  FMUL.FTZ R116, R198.reuse, R107 ;  /* 0x0000006bc6747220 */ /* 0x040fe20000410000 */
[C---:B------:R-:W-:Y:S01]  /*3f80*/  FMUL.FTZ R109, R198.reuse, R87 ;  /* 0x00000057c66d7220 */ /* 0x040fe20000410000 */
[C---:B------:R-:W-:Y:S01]  /*3f90*/  FMUL.FTZ R108, R198.reuse, R123 ;  /* 0x0000007bc66c7220 */ /* 0x040fe20000410000 */
[----:B------:R-:W-:Y:S01]  /*3fa0*/  FADD.FTZ R100, R97, -R100 ;  /* 0x8000006461647221 */ /* 0x000fe20000010000 */
[C---:B------:R-:W-:Y:S01]  /*3fb0*/  FMUL.FTZ R118, R198.reuse, R106 ;  /* 0x0000006ac6767220 */ /* 0x040fe20000410000 */
[C---:B------:R-:W-:Y:S01]  /*3fc0*/  FMUL.FTZ R113, R198.reuse, R111 ;  /* 0x0000006fc6717220 */ /* 0x040fe20000410000 */
[C---:B------:R-:W-:Y:S01]  /*3fd0*/  FMUL.FTZ R114, R198.reuse, R85 ;  /* 0x00000055c6727220 */ /* 0x040fe20000410000 */
[C---:B------:R-:W-:Y:S01]  /*3fe0*/  FMUL.FTZ R107, R198.reuse, R125 ;  /* 0x0000007dc66b7220 */ /* 0x040fe20000410000 */
[----:B------:R-:W-:Y:S01]  /*3ff0*/  @P3 F2FP.BF16.F32.PACK_AB R87, RZ, R218 ;  /* 0x000000daff57323e */ /* 0x000fe200000010ff */
[C---:B------:R-:W-:Y:S01]  /*4000*/  FMUL.FTZ R97, R198.reuse, R91 ;  /* 0x0000005bc6617220 */ /* 0x040fe20000410000 */
[----:B------:R-:W-:Y:S01]  /*4010*/  @P3 F2FP.BF16.F32.PACK_AB R123, RZ, R84 ;  /* 0x00000054ff7b323e */ /* 0x000fe200000010ff */
[----:B------:R-:W-:Y:S01]  /*4020*/  FMUL.FTZ R111, R198, R112 ;  /* 0x00000070c66f7220 */ /* 0x000fe20000410000 */
[----:B------:R-:W-:Y:S01]  /*4030*/  SEL R89, R84, R73, P4 ;  /* 0x0000004954597207 */ /* 0x000fe20002000000 */
[C---:B------:R-:W-:Y:S01]  /*4040*/  FMUL.FTZ R106, R198.reuse, R127 ;  /* 0x0000007fc66a7220 */ /* 0x040fe20000410000 */
[----:B------:R-:W-:Y:S01]  /*4050*/  @P3 F2FP.BF16.F32.PACK_AB R124, RZ, R90 ;  /* 0x0000005aff7c323e */ /* 0x000fe200000010ff */
[----:B------:R-:W-:Y:S01]  /*4060*/  FADD.FTZ R101, R99, -R101 ;  /* 0x8000006563657221 */ /* 0x000fe20000010000 */
[----:B------:R-:W-:Y:S01]  /*4070*/  @P3 F2FP.BF16.F32.PACK_AB R125, RZ, R88 ;  /* 0x00000058ff7d323e */ /* 0x000fe200000010ff */
[----:B------:R-:W-:Y:S01]  /*4080*/  FMUL.FTZ R112, R198, R86 ;  /* 0x00000056c6707220 */ /* 0x000fe20000410000 */
[----:B------:R-:W-:Y:S01]  /*4090*/  F2FP.BF16.F32.PACK_AB R84, R84, R88 ;  /* 0x000000585454723e */ /* 0x000fe200000010ff */
[----:B------:R-:W1:Y:S01]  /*40a0*/  LDC.64 R126, c[0x0][0x2f8] ;  /* 0x0000be00ff7e7b82 */ /* 0x000e620000000a00 */
[----:B------:R-:W-:Y:S01]  /*40b0*/  F2FP.BF16.F32.PACK_AB R85, R217, R90 ;  /* 0x0000005ad955723e */ /* 0x000fe200000010ff */
[----:B0-----:R-:W-:Y:S01]  /*40c0*/  @P1 IMAD.WIDE.U32 R94, R190, 0x20, R94 ;  /* 0x00000020be5e1825 */ /* 0x001fe200078e005e */
[----:B------:R-:W-:-:S03]  /*40d0*/  SEL R88, R88, R72, P4 ;  /* 0x0000004858587207 */ /* 0x000fc60002000000 */
[----:B------:R-:W-:Y:S01]  /*40e0*/  @P2 FADD.FTZ R97, R47, R97 ;  /* 0x000000612f612221 */ /* 0x000fe20000010000 */
[----:B------:R-:W-:Y:S01]  /*40f0*/  SEL R91, R217, R75, P4 ;  /* 0x0000004bd95b7207 */ /* 0x000fe20002000000 */
[----:B------:R-:W-:Y:S01]  /*4100*/  FADD.FTZ R96, R221, -R96 ;  /* 0x80000060dd607221 */ /* 0x000fe20000010000 */
[----:B------:R-:W-:Y:S01]  /*4110*/  SEL R90, R90, R74, P4 ;  /* 0x0000004a5a5a7207 */ /* 0x000fe20002000000 */
[----:B------:R-:W0:Y:S01]  /*4120*/  @P3 LDC.64 R92, c[0x0][0x300] ;  /* 0x0000c000ff5c3b82 */ /* 0x000e220000000a00 */
[----:B------:R-:W-:Y:S01]  /*4130*/  @P3 F2FP.BF16.F32.PACK_AB R86, RZ, R220 ;  /* 0x000000dcff56323e */ /* 0x000fe200000010ff */
[----:B------:R-:W-:Y:S01]  /*4140*/  FADD.FTZ R105, R104, -R105 ;  /* 0x8000006968697221 */ /* 0x000fe20000010000 */
[----:B------:R-:W-:Y:S01]  /*4150*/  @P3 F2FP.BF16.F32.PACK_AB R99, RZ, R98 ;  /* 0x00000062ff63323e */ /* 0x000fe200000010ff */
[----:B------:R2:W-:Y:S01]  /*4160*/  @P1 STG.E.128 desc[UR4][R94.64], R88 ;  /* 0x000000585e001986 */ /* 0x0005e2000c101d04 */
[----:B------:R-:W-:Y:S01]  /*4170*/  @P3 PRMT R78, R87, 0x7610, R78 ;  /* 0x00007610574e3816 */ /* 0x000fe2000000004e */
[----:B------:R-:W-:Y:S01]  /*4180*/  FMUL.FTZ R119, R198, R96 ;  /* 0x00000060c6777220 */ /* 0x000fe20000410000 */
[----:B------:R-:W-:Y:S01]  /*4190*/  @P3 PRMT R79, R86, 0x7610, R79 ;  /* 0x00007610564f3816 */ /* 0x000fe2000000004f */
[----:B------:R-:W-:Y:S01]  /*41a0*/  FMUL.FTZ R110, R198, R122 ;  /* 0x0000007ac66e7220 */ /* 0x000fe20000410000 */
[----:B------:R-:W-:Y:S01]  /*41b0*/  F2FP.BF16.F32.PACK_AB R86, R98, R218 ;  /* 0x000000da6256723e */ /* 0x000fe200000010ff */
[----:B------:R-:W-:Y:S01]  /*41c0*/  FMUL.FTZ R117, R198, R105 ;  /* 0x00000069c6757220 */ /* 0x000fe20000410000 */
[----:B------:R-:W-:Y:S01]  /*41d0*/  @P3 PRMT R78, R78, 0x5410, R99 ;  /* 0x000054104e4e3816 */ /* 0x000fe20000000063 */
[----:B------:R-:W-:Y:S01]  /*41e0*/  @P2 FADD.FTZ R115, R54, R115 ;  /* 0x0000007336732221 */ /* 0x000fe20000010000 */
[----:B------:R-:W-:Y:S01]  /*41f0*/  @P3 F2FP.BF16.F32.PACK_AB R96, RZ, R97 ;  /* 0x00000061ff60323e */ /* 0x000fe200000010ff */
[----:B------:R-:W-:Y:S01]  /*4200*/  @P2 FADD.FTZ R116, R55, R116 ;  /* 0x0000007437742221 */ /* 0x000fe20000010000 */
[----:B------:R-:W-:Y:S01]  /*4210*/  @P3 F2FP.BF16.F32.PACK_AB R122, RZ, R217 ;  /* 0x000000d9ff7a323e */ /* 0x000fe200000010ff */
[----:B------:R-:W-:Y:S01]  /*4220*/  @P2 FADD.FTZ R117, R52, R117 ;  /* 0x0000007534752221 */ /* 0x000fe20000010000 */
[----:B------:R-:W-:Y:S01]  /*4230*/  @P3 PRMT R77, R124, 0x7610, R77 ;  /* 0x000076107c4d3816 */ /* 0x000fe2000000004d */
[----:B------:R-:W-:Y:S01]  /*4240*/  @P2 FADD.FTZ R118, R53, R118 ;  /* 0x0000007635762221 */ /* 0x000fe20000010000 */
[----:B------:R-:W-:Y:S01]  /*4250*/  @P3 PRMT R76, R125, 0x7610, R76 ;  /* 0x000076107d4c3816 */ /* 0x000fe2000000004c */
[C---:B------:R-:W-:Y:S01]  /*4260*/  FMUL.FTZ R222, R198.reuse, R222 ;  /* 0x000000dec6de7220 */ /* 0x040fe20000410000 */
[----:B------:R-:W-:Y:S01]  /*4270*/  F2FP.BF16.F32.PACK_AB R87, R97, R220 ;  /* 0x000000dc6157723e */ /* 0x000fe200000010ff */
[----:B------:R-:W-:Y:S01]  /*4280*/  FMUL.FTZ R121, R198, R100 ;  /* 0x00000064c6797220 */ /* 0x000fe20000410000 */
[----:B--2---:R-:W-:Y:S01]  /*4290*/  SEL R89, R98, R81, P4 ;  /* 0x0000005162597207 */ /* 0x004fe20002000000 */
[----:B0-----:R-:W-:Y:S01]  /*42a0*/  @P3 IMAD.WIDE.U32 R92, R190, 0x10, R92 ;  /* 0x00000010be5c3825 */ /* 0x001fe200078e005c */
[----:B------:R-:W0:Y:S01]  /*42b0*/  @P1 LDC.64 R98, c[0x0][0x308] ;  /* 0x0000c200ff621b82 */ /* 0x000e220000000a00 */
[----:B------:R-:W-:-:S02]  /*42c0*/  SEL R88, R218, R80, P4 ;  /* 0x00000050da587207 */ /* 0x000fc40002000000 */
[----:B------:R-:W-:Y:S01]  /*42d0*/  @P2 FADD.FTZ R222, R50, R222 ;  /* 0x000000de32de2221 */ /* 0x000fe20000010000 */
[----:B------:R-:W-:Y:S01]  /*42e0*/  SEL R91, R97, R83, P4 ;  /* 0x00000053615b7207 */ /* 0x000fe20002000000 */
[----:B------:R-:W-:Y:S01]  /*42f0*/  FMUL.FTZ R120, R198, R101 ;  /* 0x00000065c6787220 */ /* 0x000fe20000410000 */
[----:B------:R-:W-:Y:S01]  /*4300*/  SEL R90, R220, R82, P4 ;  /* 0x00000052dc5a7207 */ /* 0x000fe20002000000 */
[----:B------:R-:W-:Y:S01]  /*4310*/  @P2 FADD.FTZ R119, R48, R119 ;  /* 0x0000007730772221 */ /* 0x000fe20000010000 */
[----:B------:R-:W-:Y:S01]  /*4320*/  @P3 PRMT R79, R79, 0x5410, R96 ;  /* 0x000054104f4f3816 */ /* 0x000fe20000000060 */
[----:B------:R-:W-:Y:S01]  /*4330*/  @P2 FADD.FTZ R120, R51, R120 ;  /* 0x0000007833782221 */ /* 0x000fe20000010000 */
[----:B------:R-:W-:Y:S01]  /*4340*/  @P3 PRMT R77, R77, 0x5410, R122 ;  /* 0x000054104d4d3816 */ /* 0x000fe2000000007a */
[----:B------:R1:W-:Y:S01]  /*4350*/  @P1 STG.E.128 desc[UR4][R94.64+0x10], R88 ;  /* 0x000010585e001986 */ /* 0x0003e2000c101d04 */
[----:B------:R-:W-:Y:S01]  /*4360*/  @P3 PRMT R76, R76, 0x5410, R123 ;  /* 0x000054104c4c3816 */ /* 0x000fe2000000007b */
[----:B------:R-:W2:Y:S01]  /*4370*/  @P3 LDC.64 R96, c[0x0][0x300] ;  /* 0x0000c000ff603b82 */ /* 0x000ea20000000a00 */
[----:B------:R-:W-:Y:S01]  /*4380*/  @P2 FADD.FTZ R121, R49, R121 ;  /* 0x0000007931792221 */ /* 0x000fe20000010000 */
[----:B------:R-:W-:Y:S01]  /*4390*/  @P3 F2FP.BF16.F32.PACK_AB R122, RZ, R118 ;  /* 0x00000076ff7a323e */ /* 0x000fe200000010ff */
[----:B------:R-:W-:Y:S01]  /*43a0*/  @P2 FADD.FTZ R111, R58, R111 ;  /* 0x0000006f3a6f2221 */ /* 0x000fe20000010000 */
[----:B------:R-:W-:Y:S01]  /*43b0*/  @P3 F2FP.BF16.F32.PACK_AB R123, RZ, R120 ;  /* 0x00000078ff7b323e */ /* 0x000fe200000010ff */
[----:B------:R-:W-:Y:S01]  /*43c0*/  @P2 FADD.FTZ R113, R56, R113 ;  /* 0x0000007138712221 */ /* 0x000fe20000010000 */
[----:B------:R-:W-:Y:S01]  /*43d0*/  @P3 F2FP.BF16.F32.PACK_AB R124, RZ, R121 ;  /* 0x00000079ff7c323e */ /* 0x000fe200000010ff */
[----:B------:R-:W-:Y:S01]  /*43e0*/  @P2 FADD.FTZ R112, R59, R112 ;  /* 0x000000703b702221 */ /* 0x000fe20000010000 */
[----:B------:R-:W-:Y:S01]  /*43f0*/  @P2 FADD.FTZ R114, R57, R114 ;  /* 0x0000007239722221 */ /* 0x000fe20000010000 */
[----:B------:R-:W-:Y:S01]  /*4400*/  @P2 FADD.FTZ R107, R62, R107 ;  /* 0x0000006b3e6b2221 */ /* 0x000fe20000010000 */
[----:B------:R-:W-:Y:S01]  /*4410*/  @P2 FADD.FTZ R108, R63, R108 ;  /* 0x0000006c3f6c2221 */ /* 0x000fe20000010000 */
[----:B------:R-:W-:Y:S01]  /*4420*/  @P2 FADD.FTZ R109, R60, R109 ;  /* 0x0000006d3c6d2221 */ /* 0x000fe20000010000 */
[----:B0-----:R-:W-:-:S04]  /*4430*/  @P1 IMAD.WIDE.U32 R98, R186, 0x20, R98 ;  /* 0x00000020ba621825 */ /* 0x001fc800078e0062 */
[----:B------:R-:W-:Y:S01]  /*4440*/  @P2 FADD.FTZ R110, R61, R110 ;  /* 0x0000006e3d6e2221 */ /* 0x000fe20000010000 */
[----:B------:R-:W-:Y:S01]  /*4450*/  FADD.FTZ R132, R134, -R132 ;  /* 0x8000008486847221 */ /* 0x000fe20000010000 */
[----:B------:R-:W-:Y:S01]  /*4460*/  FADD.FTZ R136, R137, -R136 ;  /* 0x8000008889887221 */ /* 0x000fe20000010000 */
[----:B-1----:R-:W-:Y:S01]  /*4470*/  IMAD.WIDE.U32 R88, R190, 0x10, R126 ;  /* 0x00000010be587825 */ /* 0x002fe200078e007e */
[----:B------:R-:W-:-:S03]  /*4480*/  SEL R95, R116, R83, P4 ;  /* 0x00000053745f7207 */ /* 0x000fc60002000000 */
[----:B------:R-:W-:Y:S01]  /*4490*/  FADD.FTZ R219, R223, -R219 ;  /* 0x800000dbdfdb7221 */ /* 0x000fe20000010000 */
[----:B------:R-:W-:Y:S01]  /*44a0*/  SEL R94, R115, R82, P4 ;  /* 0x00000052735e7207 */ /* 0x000fe20002000000 */
[----:B------:R-:W-:Y:S01]  /*44b0*/  FADD.FTZ R129, R135, -R129 ;  /* 0x8000008187817221 */ /* 0x000fe20000010000 */
[----:B------:R0:W-:Y:S01]  /*44c0*/  STG.E.128 desc[UR4][R88.64], R84 ;  /* 0x0000005458007986 */ /* 0x0001e2000c101d04 */
[----:B------:R-:W-:Y:S01]  /*44d0*/  F2FP.BF16.F32.PACK_AB R90, R118, R117 ;  /* 0x00000075765a723e */ /* 0x000fe200000010ff */
[----:B------:R-:W-:Y:S01]  /*44e0*/  FMUL.FTZ R105, R198, R132 ;  /* 0x00000084c6697220 */ /* 0x000fe20000410000 */
[----:B------:R-:W-:Y:S01]  /*44f0*/  F2FP.BF16.F32.PACK_AB R91, R116, R115 ;  /* 0x00000073745b723e */ /* 0x000fe200000010ff */
[----:B------:R1:W-:Y:S01]  /*4500*/  @P3 STG.E.128 desc[UR4][R92.64], R76 ;  /* 0x0000004c5c003986 */ /* 0x0003e2000c101d04 */
[----:B--2---:R-:W-:-:S04]  /*4510*/  @P3 IMAD.WIDE.U32 R96, R186, 0x10, R96 ;  /* 0x00000010ba603825 */ /* 0x004fc800078e0060 */
[----:B------:R-:W-:Y:S01]  /*4520*/  FADD.FTZ R128, R133, -R128 ;  /* 0x8000008085807221 */ /* 0x000fe20000010000 */
[----:B------:R-:W-:Y:S01]  /*4530*/  FADD.FTZ R130, R138, -R130 ;  /* 0x800000828a827221 */ /* 0x000fe20000010000 */
[C---:B------:R-:W-:Y:S01]  /*4540*/  FMUL.FTZ R103, R198.reuse, R136 ;  /* 0x00000088c6677220 */ /* 0x040fe20000410000 */
[C---:B------:R-:W-:Y:S01]  /*4550*/  FMUL.FTZ R101, R198.reuse, R219 ;  /* 0x000000dbc6657220 */ /* 0x040fe20000410000 */
[----:B------:R-:W-:Y:S01]  /*4560*/  FMUL.FTZ R102, R198, R129 ;  /* 0x00000081c6667220 */ /* 0x000fe20000410000 */
[----:B------:R-:W-:Y:S01]  /*4570*/  @P2 FADD.FTZ R105, R66, R105 ;  /* 0x0000006942692221 */ /* 0x000fe20000010000 */
[C---:B------:R-:W-:Y:S01]  /*4580*/  FMUL.FTZ R104, R198.reuse, R128 ;  /* 0x00000080c6687220 */ /* 0x040fe20000410000 */
[C---:B------:R-:W-:Y:S01]  /*4590*/  FMUL.FTZ R100, R198.reuse, R130 ;  /* 0x00000082c6647220 */ /* 0x040fe20000410000 */
[----:B------:R-:W-:Y:S01]  /*45a0*/  FMUL.FTZ R198, R198, R139 ;  /* 0x0000008bc6c67220 */ /* 0x000fe20000410000 */
[----:B------:R-:W-:Y:S01]  /*45b0*/  @P2 FADD.FTZ R106, R64, R106 ;  /* 0x0000006a406a2221 */ /* 0x000fe20000010000 */
[----:B------:R-:W-:Y:S01]  /*45c0*/  @P2 FADD.FTZ R103, R68, R103 ;  /* 0x0000006744672221 */ /* 0x000fe20000010000 */
[----:B------:R-:W-:Y:S01]  /*45d0*/  @P2 FADD.FTZ R101, R70, R101 ;  /* 0x0000006546652221 */ /* 0x000fe20000010000 */
[----:B0-----:R-:W-:Y:S01]  /*45e0*/  @P3 F2FP.BF16.F32.PACK_AB R84, RZ, R115 ;  /* 0x00000073ff54323e */ /* 0x001fe200000010ff */
[----:B------:R-:W-:Y:S01]  /*45f0*/  @P2 FADD.FTZ R102, R67, R102 ;  /* 0x0000006643662221 */ /* 0x000fe20000010000 */
[----:B------:R-:W-:Y:S01]  /*4600*/  @P3 F2FP.BF16.F32.PACK_AB R85, RZ, R116 ;  /* 0x00000074ff55323e */ /* 0x000fe200000010ff */
[----:B------:R-:W-:Y:S01]  /*4610*/  @P2 FADD.FTZ R104, R65, R104 ;  /* 0x0000006841682221 */ /* 0x000fe20000010000 */
[----:B-1----:R-:W-:Y:S01]  /*4620*/  SEL R93, R118, R81, P4 ;  /* 0x00000051765d7207 */ /* 0x002fe20002000000 */
[----:B------:R-:W-:Y:S01]  /*4630*/  @P2 FADD.FTZ R100, R69, R100 ;  /* 0x0000006445642221 */ /* 0x000fe20000010000 */
[----:B------:R-:W-:Y:S01]  /*4640*/  SEL R92, R117, R80, P4 ;  /* 0x00000050755c7207 */ /* 0x000fe20002000000 */
[----:B------:R-:W-:Y:S01]  /*4650*/  @P2 FADD.FTZ R198, R71, R198 ;  /* 0x000000c647c62221 */ /* 0x000fe20000010000 */
[----:B------:R-:W-:-:S02]  /*4660*/  @P3 F2FP.BF16.F32.PACK_AB R86, RZ, R117 ;  /* 0x00000075ff56323e */ /* 0x000fc400000010ff */
[----:B------:R-:W-:Y:S01]  /*4670*/  @P3 F2FP.BF16.F32.PACK_AB R87, RZ, R222 ;  /* 0x000000deff57323e */ /* 0x000fe200000010ff */
[----:B------:R0:W-:Y:S01]  /*4680*/  @P1 STG.E.128 desc[UR4][R98.64+0x10], R92 ;  /* 0x0000105c62001986 */ /* 0x0001e2000c101d04 */
[----:B------:R-:W-:Y:S02]  /*4690*/  @P3 PRMT R79, R84, 0x7610, R79 ;  /* 0x00007610544f3816 */ /* 0x000fe4000000004f */
[----:B------:R-:W-:Y:S02]  /*46a0*/  @P3 PRMT R78, R86, 0x7610, R78 ;  /* 0x00007610564e3816 */ /* 0x000fe4000000004e */
[----:B------:R-:W-:Y:S02]  /*46b0*/  @P3 PRMT R77, R87, 0x7610, R77 ;  /* 0x00007610574d3816 */ /* 0x000fe4000000004d */
[----:B------:R-:W-:Y:S02]  /*46c0*/  @P3 PRMT R79, R79, 0x5410, R85 ;  /* 0x000054104f4f3816 */ /* 0x000fe40000000055 */
[----:B------:R-:W-:-:S02]  /*46d0*/  SEL R85, R121, R73, P4 ;  /* 0x0000004979557207 */ /* 0x000fc40002000000 */
[----:B------:R-:W-:Y:S02]  /*46e0*/  SEL R84, R119, R72, P4 ;  /* 0x0000004877547207 */ /* 0x000fe40002000000 */
[----:B------:R-:W-:Y:S02]  /*46f0*/  SEL R87, R120, R75, P4 ;  /* 0x0000004b78577207 */ /* 0x000fe40002000000 */
[----:B------:R-:W-:Y:S02]  /*4700*/  SEL R86, R222, R74, P4 ;  /* 0x0000004ade567207 */ /* 0x000fe40002000000 */
[----:B------:R-:W-:Y:S01]  /*4710*/  @P3 F2FP.BF16.F32.PACK_AB R88, RZ, R119 ;  /* 0x00000077ff58323e */ /* 0x000fe200000010ff */
[----:B0-----:R-:W0:Y:S01]  /*4720*/  @P1 LDC.64 R92, c[0x0][0x308] ;  /* 0x0000c200ff5c1b82 */ /* 0x001e220000000a00 */
[----:B------:R-:W-:Y:S01]  /*4730*/  F2FP.BF16.F32.PACK_AB R89, R120, R222 ;  /* 0x000000de7859723e */ /* 0x000fe200000010ff */
[----:B------:R1:W-:Y:S01]  /*4740*/  @P1 STG.E.128 desc[UR4][R98.64], R84 ;  /* 0x0000005462001986 */ /* 0x0003e2000c101d04 */
[----:B------:R-:W-:-:S02]  /*4750*/  @P3 PRMT R76, R88, 0x7610, R76 ;  /* 0x00007610584c3816 */ /* 0x000fc4000000004c */
[----:B------:R-:W-:Y:S02]  /*4760*/  F2FP.BF16.F32.PACK_AB R88, R121, R119 ;  /* 0x000000777958723e */ /* 0x000fe400000010ff */
[----:B------:R-:W-:Y:S01]  /*4770*/  @P3 PRMT R78, R78, 0x5410, R122 ;  /* 0x000054104e4e3816 */ /* 0x000fe2000000007a */
[----:B------:R-:W2:Y:S01]  /*4780*/  @P3 LDC.64 R94, c[0x0][0x300] ;  /* 0x0000c000ff5e3b82 */ /* 0x000ea20000000a00 */
[----:B------:R-:W-:Y:S02]  /*4790*/  @P3 PRMT R77, R77, 0x5410, R123 ;  /* 0x000054104d4d3816 */ /* 0x000fe4000000007b */
[----:B------:R-:W-:Y:S02]  /*47a0*/  @P3 PRMT R76, R76, 0x5410, R124 ;  /* 0x000054104c4c3816 */ /* 0x000fe4000000007c */
[----:B------:R-:W-:Y:S01]  /*47b0*/  SEL R134, RZ, 0x1, P6 ;  /* 0x00000001ff867807 */ /* 0x000fe20003000000 */
[----:B-1----:R-:W-:Y:S01]  /*47c0*/  IMAD.WIDE.U32 R84, R186, 0x10, R126 ;  /* 0x00000010ba547825 */ /* 0x002fe200078e007e */
[----:B------:R-:W-:-:S02]  /*47d0*/  @P3 F2FP.BF16.F32.PACK_AB R86, RZ, R108 ;  /* 0x0000006cff56323e */ /* 0x000fc400000010ff */
[----:B------:R-:W-:Y:S01]  /*47e0*/  @P3 F2FP.BF16.F32.PACK_AB R87, RZ, R110 ;  /* 0x0000006eff57323e */ /* 0x000fe200000010ff */
[C---:B0-----:R-:W-:Y:S01]  /*47f0*/  @P1 IMAD.WIDE.U32 R92, R184.reuse, 0x20, R92 ;  /* 0x00000020b85c1825 */ /* 0x041fe200078e005c */
[----:B------:R0:W-:Y:S01]  /*4800*/  STG.E.128 desc[UR4][R84.64], R88 ;  /* 0x0000005854007986 */ /* 0x0001e2000c101d04 */
[----:B------:R-:W-:Y:S02]  /*4810*/  @P3 F2FP.BF16.F32.PACK_AB R98, RZ, R105 ;  /* 0x00000069ff62323e */ /* 0x000fe400000010ff */
[----:B------:R-:W-:Y:S01]  /*4820*/  @P3 F2FP.BF16.F32.PACK_AB R99, RZ, R106 ;  /* 0x0000006aff63323e */ /* 0x000fe200000010ff */
[----:B------:R1:W-:Y:S01]  /*4830*/  @P3 STG.E.128 desc[UR4][R96.64], R76 ;  /* 0x0000004c60003986 */ /* 0x0003e2000c101d04 */
[----:B--2---:R-:W-:Y:S01]  /*4840*/  @P3 IMAD.WIDE.U32 R94, R184, 0x10, R94 ;  /* 0x00000010b85e3825 */ /* 0x004fe200078e005e */
[----:B0-----:R-:W-:Y:S02]  /*4850*/  @P3 F2FP.BF16.F32.PACK_AB R88, RZ, R111 ;  /* 0x0000006fff58323e */ /* 0x001fe400000010ff */
[----:B------:R-:W-:-:S02]  /*4860*/  @P3 F2FP.BF16.F32.PACK_AB R89, RZ, R113 ;  /* 0x00000071ff59323e */ /* 0x000fc400000010ff */
[----:B-1----:R-:W-:Y:S02]  /*4870*/  @P3 PRMT R77, R88, 0x7610, R77 ;  /* 0x00007610584d3816 */ /* 0x002fe4000000004d */
[----:B------:R-:W-:Y:S02]  /*4880*/  @P3 PRMT R76, R89, 0x7610, R76 ;  /* 0x00007610594c3816 */ /* 0x000fe4000000004c */
[----:B------:R-:W-:Y:S02]  /*4890*/  SEL R89, R114, R73, P4 ;  /* 0x0000004972597207 */ /* 0x000fe40002000000 */
[----:B------:R-:W-:Y:S02]  /*48a0*/  SEL R88, R113, R72, P4 ;  /* 0x0000004871587207 */ /* 0x000fe40002000000 */
[----:B------:R-:W-:Y:S02]  /*48b0*/  SEL R91, R112, R75, P4 ;  /* 0x0000004b705b7207 */ /* 0x000fe40002000000 */
[----:B------:R-:W-:-:S02]  /*48c0*/  SEL R90, R111, R74, P4 ;  /* 0x0000004a6f5a7207 */ /* 0x000fc40002000000 */
[----:B------:R-:W-:Y:S02]  /*48d0*/  @P3 F2FP.BF16.F32.PACK_AB R84, RZ, R107 ;  /* 0x0000006bff54323e */ /* 0x000fe400000010ff */
[----:B------:R-:W-:Y:S01]  /*48e0*/  @P3 F2FP.BF16.F32.PACK_AB R85, RZ, R109 ;  /* 0x0000006dff55323e */ /* 0x000fe200000010ff */
[----:B------:R0:W-:Y:S01]  /*48f0*/  @P1 STG.E.128 desc[UR4][R92.64], R88 ;  /* 0x000000585c001986 */ /* 0x0001e2000c101d04 */
[----:B------:R-:W-:Y:S02]  /*4900*/  @P3 F2FP.BF16.F32.PACK_AB R96, RZ, R112 ;  /* 0x00000070ff60323e */ /* 0x000fe400000010ff */
[----:B------:R-:W-:Y:S02]  /*4910*/  @P3 F2FP.BF16.F32.PACK_AB R97, RZ, R114 ;  /* 0x00000072ff61323e */ /* 0x000fe400000010ff */
[----:B------:R-:W-:Y:S02]  /*4920*/  @P3 PRMT R79, R84, 0x7610, R79 ;  /* 0x00007610544f3816 */ /* 0x000fe4000000004f */
[----:B------:R-:W-:-:S02]  /*4930*/  @P3 PRMT R78, R85, 0x7610, R78 ;  /* 0x00007610554e3816 */ /* 0x000fc4000000004e */
[----:B------:R-:W-:Y:S02]  /*4940*/  @P3 PRMT R79, R79, 0x5410, R86 ;  /* 0x000054104f4f3816 */ /* 0x000fe40000000056 */
[----:B------:R-:W-:Y:S02]  /*4950*/  @P3 PRMT R78, R78, 0x5410, R87 ;  /* 0x000054104e4e3816 */ /* 0x000fe40000000057 */
[----:B------:R-:W-:Y:S02]  /*4960*/  @P3 PRMT R77, R77, 0x5410, R96 ;  /* 0x000054104d4d3816 */ /* 0x000fe40000000060 */
[----:B------:R-:W-:Y:S01]  /*4970*/  @P3 PRMT R76, R76, 0x5410, R97 ;  /* 0x000054104c4c3816 */ /* 0x000fe20000000061 */
[----:B------:R-:W-:Y:S01]  /*4980*/  IMAD.WIDE.U32 R96, R184, 0x10, R126 ;  /* 0x00000010b8607825 */ /* 0x000fe200078e007e */
[----:B------:R-:W-:Y:S02]  /*4990*/  F2FP.BF16.F32.PACK_AB R84, R114, R113 ;  /* 0x000000717254723e */ /* 0x000fe400000010ff */
[----:B0-----:R-:W-:-:S02]  /*49a0*/  SEL R89, R110, R81, P4 ;  /* 0x000000516e597207 */ /* 0x001fc40002000000 */
[----:B------:R-:W-:Y:S02]  /*49b0*/  SEL R88, R109, R80, P4 ;  /* 0x000000506d587207 */ /* 0x000fe40002000000 */
[----:B------:R-:W-:Y:S02]  /*49c0*/  SEL R91, R108, R83, P4 ;  /* 0x000000536c5b7207 */ /* 0x000fe40002000000 */
[----:B------:R-:W-:Y:S02]  /*49d0*/  SEL R90, R107, R82, P4 ;  /* 0x000000526b5a7207 */ /* 0x000fe40002000000 */
[----:B------:R-:W-:Y:S02]  /*49e0*/  F2FP.BF16.F32.PACK_AB R85, R112, R111 ;  /* 0x0000006f7055723e */ /* 0x000fe400000010ff */
[----:B------:R-:W-:Y:S01]  /*49f0*/  F2FP.BF16.F32.PACK_AB R86, R110, R109 ;  /* 0x0000006d6e56723e */ /* 0x000fe200000010ff */
[----:B------:R0:W-:Y:S01]  /*4a00*/  @P1 STG.E.128 desc[UR4][R92.64+0x10], R88 ;  /* 0x000010585c001986 */ /* 0x0001e2000c101d04 */
[----:B------:R-:W-:-:S02]  /*4a10*/  F2FP.BF16.F32.PACK_AB R87, R108, R107 ;  /* 0x0000006b6c57723e */ /* 0x000fc400000010ff */
[----:B------:R-:W-:Y:S02]  /*4a20*/  SEL R72, R106, R72, P4 ;  /* 0x000000486a487207 */ /* 0x000fe40002000000 */
[----:B------:R-:W-:Y:S01]  /*4a30*/  SEL R73, R104, R73, P4 ;  /* 0x0000004968497207 */ /* 0x000fe20002000000 */
[----:B------:R1:W-:Y:S01]  /*4a40*/  STG.E.128 desc[UR4][R96.64], R84 ;  /* 0x0000005460007986 */ /* 0x0003e2000c101d04 */
[----:B------:R-:W-:Y:S02]  /*4a50*/  SEL R74, R105, R74, P4 ;  /* 0x0000004a694a7207 */ /* 0x000fe40002000000 */
[----:B------:R-:W-:Y:S01]  /*4a60*/  SEL R75, R102, R75, P4 ;  /* 0x0000004b664b7207 */ /* 0x000fe20002000000 */
[----:B------:R2:W-:Y:S01]  /*4a70*/  @P3 STG.E.128 desc[UR4][R94.64], R76 ;  /* 0x0000004c5e003986 */ /* 0x0005e2000c101d04 */
[----:B------:R-:W-:Y:S02]  /*4a80*/  SEL R80, R103, R80, P4 ;  /* 0x0000005067507207 */ /* 0x000fe40002000000 */
[----:B------:R-:W-:-:S02]  /*4a90*/  SEL R81, R100, R81, P4 ;  /* 0x0000005164517207 */ /* 0x000fc40002000000 */
[----:B------:R-:W-:Y:S02]  /*4aa0*/  SEL R82, R101, R82, P4 ;  /* 0x0000005265527207 */ /* 0x000fe40002000000 */
[----:B------:R-:W-:Y:S01]  /*4ab0*/  SEL R83, R198, R83, P4 ;  /* 0x00000053c6537207 */ /* 0x000fe20002000000 */
[----:B0-----:R-:W0:Y:S01]  /*4ac0*/  @P1 LDC.64 R90, c[0x0][0x308] ;  /* 0x0000c200ff5a1b82 */ /* 0x001e220000000a00 */
[----:B------:R-:W-:Y:S02]  /*4ad0*/  @P3 F2FP.BF16.F32.PACK_AB R93, RZ, R101 ;  /* 0x00000065ff5d323e */ /* 0x000fe400000010ff */
[----:B------:R-:W-:Y:S02]  /*4ae0*/  @P3 F2FP.BF16.F32.PACK_AB R92, RZ, R102 ;  /* 0x00000066ff5c323e */ /* 0x000fe400000010ff */
[----:B-1----:R-:W-:-:S03]  /*4af0*/  @P3 F2FP.BF16.F32.PACK_AB R96, RZ, R103 ;  /* 0x00000067ff60323e */ /* 0x002fc600000010ff */
[----:B------:R-:W1:Y:S01]  /*4b00*/  @P3 LDC.64 R88, c[0x0][0x300] ;  /* 0x0000c000ff583b82 */ /* 0x000e620000000a00 */
[----:B------:R-:W-:Y:S02]  /*4b10*/  @P3 F2FP.BF16.F32.PACK_AB R97, RZ, R100 ;  /* 0x00000064ff61323e */ /* 0x000fe400000010ff */
[----:B--2---:R-:W-:Y:S02]  /*4b20*/  @P3 PRMT R77, R98, 0x7610, R77 ;  /* 0x00007610624d3816 */ /* 0x004fe4000000004d */
[----:B------:R-:W-:Y:S02]  /*4b30*/  @P3 F2FP.BF16.F32.PACK_AB R95, RZ, R198 ;  /* 0x000000c6ff5f323e */ /* 0x000fe400000010ff */
[----:B------:R-:W-:Y:S02]  /*4b40*/  @P3 F2FP.BF16.F32.PACK_AB R94, RZ, R104 ;  /* 0x00000068ff5e323e */ /* 0x000fe400000010ff */
[----:B------:R-:W-:Y:S02]  /*4b50*/  @P3 PRMT R79, R93, 0x7610, R79 ;  /* 0x000076105d4f3816 */ /* 0x000fe4000000004f */
[----:B------:R-:W-:-:S02]  /*4b60*/  @P3 PRMT R78, R96, 0x7610, R78 ;  /* 0x00007610604e3816 */ /* 0x000fc4000000004e */
[----:B------:R-:W-:Y:S02]  /*4b70*/  @P3 PRMT R76, R99, 0x7610, R76 ;  /* 0x00007610634c3816 */ /* 0x000fe4000000004c */
[----:B------:R-:W-:Y:S01]  /*4b80*/  @P3 PRMT R77, R77, 0x5410, R92 ;  /* 0x000054104d4d3816 */ /* 0x000fe2000000005c */
[----:B0-----:R-:W-:Y:S01]  /*4b90*/  @P1 IMAD.WIDE.U32 R90, R180, 0x20, R90 ;  /* 0x00000020b45a1825 */ /* 0x001fe200078e005a */
[----:B------:R-:W-:Y:S02]  /*4ba0*/  F2FP.BF16.F32.PACK_AB R84, R104, R106 ;  /* 0x0000006a6854723e */ /* 0x000fe400000010ff */
[----:B------:R-:W-:Y:S01]  /*4bb0*/  F2FP.BF16.F32.PACK_AB R85, R102, R105 ;  /* 0x000000696655723e */ /* 0x000fe200000010ff */
[----:B------:R-:W-:Y:S01]  /*4bc0*/  IMAD.WIDE.U32 R92, R180, 0x10, R126 ;  /* 0x00000010b45c7825 */ /* 0x000fe200078e007e */
[----:B------:R-:W-:Y:S01]  /*4bd0*/  F2FP.BF16.F32.PACK_AB R86, R100, R103 ;  /* 0x000000676456723e */ /* 0x000fe200000010ff */
[----:B------:R0:W-:Y:S01]  /*4be0*/  @P1 STG.E.128 desc[UR4][R90.64], R72 ;  /* 0x000000485a001986 */ /* 0x0001e2000c101d04 */
[----:B------:R-:W-:Y:S01]  /*4bf0*/  F2FP.BF16.F32.PACK_AB R87, R198, R101 ;  /* 0x00000065c657723e */ /* 0x000fe200000010ff */
[----:B-1----:R-:W-:Y:S01]  /*4c00*/  @P3 IMAD.WIDE.U32 R88, R180, 0x10, R88 ;  /* 0x00000010b4583825 */ /* 0x002fe200078e0058 */
[----:B------:R-:W-:Y:S01]  /*4c10*/  @P3 PRMT R79, R79, 0x5410, R95 ;  /* 0x000054104f4f3816 */ /* 0x000fe2000000005f */
[----:B------:R0:W-:Y:S01]  /*4c20*/  @P1 STG.E.128 desc[UR4][R90.64+0x10], R80 ;  /* 0x000010505a001986 */ /* 0x0001e2000c101d04 */
[----:B------:R-:W-:-:S02]  /*4c30*/  @P3 PRMT R78, R78, 0x5410, R97 ;  /* 0x000054104e4e3816 */ /* 0x000fc40000000061 */
[----:B------:R-:W-:Y:S01]  /*4c40*/  @P3 PRMT R76, R76, 0x5410, R94 ;  /* 0x000054104c4c3816 */ /* 0x000fe2000000005e */
[----:B------:R0:W-:Y:S04]  /*4c50*/  STG.E.128 desc[UR4][R92.64], R84 ;  /* 0x000000545c007986 */ /* 0x0001e8000c101d04 */
[----:B------:R0:W-:Y:S01]  /*4c60*/  @P3 STG.E.128 desc[UR4][R88.64], R76 ;  /* 0x0000004c58003986 */ /* 0x0001e2000c101d04 */
[----:B------:R-:W-:Y:S05]  /*4c70*/  @!P5 BRA `(.L_x_1040) ;  /* 0xffffffc80004d947 */ /* 0x000fea000383ffff */
[----:B------:R1:W5:Y:S01]  /*4c80*/  LDL.LU R65, [R1] ;  /* 0x0000000001417983 */ /* 0x0003620000300800 */
        /* <DEDUP_REMOVED lines=113> */
[----:B-1----:R-:W-:-:S07]  /*53a0*/  MOV R119, R0 ;  /* 0x0000000000777202 */ /* 0x002fce0000000f00 */
.L_x_1038:
        /* <DEDUP_REMOVED lines=48> */
.L_x_1039:
[----:B------:R-:W-:Y:S01]  /*56b0*/  HFMA2.MMA R235, -RZ, RZ, 0, 1.847743988037109375e-06 ;  /* 0x0000001fffeb7435 */ /* 0x000fe200000001ff */
[----:B------:R-:W-:Y:S01]  /*56c0*/  MOV R233, R86 ;  /* 0x0000005600e97202 */ /* 0x000fe20000000f00 */
[----:B------:R-:W-:Y:S01]  /*56d0*/  IMAD.MOV.U32 R234, RZ, RZ, 0x10 ;  /* 0x00000010ffea7424 */ /* 0x000fe200078e00ff */
[----:B------:R-:W-:-:S08]  /*56e0*/  MOV R236, 0xffffffff ;  /* 0xffffffff00ec7802 */ /* 0x000fd00000000f00 */
[----:B-----5:R-:W-:Y:S05]  /*56f0*/  WARPSYNC.COLLECTIVE R236, `(.L_x_1041) ;  /* 0x00000000ec087348 */ /* 0x020fea0003c00000 */
[----:B------:R0:W1:Y:S02]  /*5700*/  SHFL.DOWN P3, R240, R233, R234, R235 ;  /* 0x080000eae9f07389 */ /* 0x00006400000600eb */
[----:B01---5:R-:W-:Y:S01]  /*5710*/  ENDCOLLECTIVE ;  /* 0x000000000000791b */ /* 0x023fe20003800000 */
.L_x_1041:
[----:B------:R-:W-:Y:S01]  /*5720*/  MOV R233, R85 ;  /* 0x0000005500e97202 */ /* 0x000fe20000000f00 */
[----:B------:R-:W-:-:S07]  /*5730*/  FADD.FTZ R86, R86, R240 ;  /* 0x000000f056567221 */ /* 0x000fce0000010000 */
[----:B------:R-:W-:Y:S05]  /*5740*/  WARPSYNC.COLLECTIVE R236, `(.L_x_1042) ;  /* 0x00000000ec087348 */ /* 0x000fea0003c00000 */
[----:B------:R0:W1:Y:S02]  /*5750*/  SHFL.DOWN P3, R240, R233, R234, R235 ;  /* 0x080000eae9f07389 */ /* 0x00006400000600eb */
[----:B01----:R-:W-:Y:S01]  /*5760*/  ENDCOLLECTIVE ;  /* 0x000000000000791b */ /* 0x003fe20003800000 */
.L_x_1042:
[----:B------:R-:W-:Y:S01]  /*5770*/  HFMA2.MMA R234, -RZ, RZ, 0, 4.76837158203125e-07 ;  /* 0x00000008ffea7435 */ /* 0x000fe200000001ff */
[----:B------:R-:W-:Y:S01]  /*5780*/  MOV R233, R86 ;  /* 0x0000005600e97202 */ /* 0x000fe20000000f00 */
[----:B------:R-:W-:-:S09]  /*5790*/  FADD.FTZ R85, R85, R240 ;  /* 0x000000f055557221 */ /* 0x000fd20000010000 */
[----:B------:R-:W-:Y:S05]  /*57a0*/  WARPSYNC.COLLECTIVE R236, `(.L_x_1043) ;  /* 0x00000000ec087348 */ /* 0x000fea0003c00000 */
[----:B------:R0:W1:Y:S02]  /*57b0*/  SHFL.DOWN P3, R240, R233, R234, R235 ;  /* 0x080000eae9f07389 */ /* 0x00006400000600eb */
[----:B01----:R-:W-:Y:S01]  /*57c0*/  ENDCOLLECTIVE ;  /* 0x000000000000791b */ /* 0x003fe20003800000 */
.L_x_1043:
[----:B------:R-:W-:Y:S02]  /*57d0*/  IMAD.MOV.U32 R233, RZ, RZ, R85 ;  /* 0x000000ffffe97224 */ /* 0x000fe400078e0055 */
[----:B------:R-:W-:-:S07]  /*57e0*/  FADD.FTZ R86, R86, R240 ;  /* 0x000000f056567221 */ /* 0x000fce0000010000 */
[----:B------:R-:W-:Y:S05]  /*57f0*/  WARPSYNC.COLLECTIVE R236, `(.L_x_1044) ;  /* 0x00000000ec087348 */ /* 0x000fea0003c00000 */
[----:B------:R0:W1:Y:S02]  /*5800*/  SHFL.DOWN P3, R240, R233, R234, R235 ;  /* 0x080000eae9f07389 */ /* 0x00006400000600eb */
[----:B01----:R-:W-:Y:S01]  /*5810*/  ENDCOLLECTIVE ;  /* 0x000000000000791b */ /* 0x003fe20003800000 */
.L_x_1044:
[----:B------:R-:W-:Y:S01]  /*5820*/  HFMA2.MMA R234, -RZ, RZ, 0, 2.384185791015625e-07 ;  /* 0x00000004ffea7435 */ /* 0x000fe200000001ff */
[----:B------:R-:W-:Y:S01]  /*5830*/  MOV R233, R86 ;  /* 0x0000005600e97202 */ /* 0x000fe20000000f00 */
[----:B------:R-:W-:-:S09]  /*5840*/  FADD.FTZ R85, R85, R240 ;  /* 0x000000f055557221 */ /* 0x000fd20000010000 */
[----:B------:R-:W-:Y:S05]  /*5850*/  WARPSYNC.COLLECTIVE R236, `(.L_x_1045) ;  /* 0x00000000ec087348 */ /* 0x000fea0003c00000 */
[----:B------:R0:W1:Y:S02]  /*5860*/  SHFL.DOWN P3, R240, R233, R234, R235 ;  /* 0x080000eae9f07389 */ /* 0x00006400000600eb */
[----:B01----:R-:W-:Y:S01]  /*5870*/  ENDCOLLECTIVE ;  /* 0x000000000000791b */ /* 0x003fe20003800000 */
.L_x_1045:
[----:B------:R-:W-:Y:S01]  /*5880*/  MOV R233, R85 ;  /* 0x0000005500e97202 */ /* 0x000fe20000000f00 */
[----:B------:R-:W-:-:S07]  /*5890*/  FADD.FTZ R86, R86, R240 ;  /* 0x000000f056567221 */ /* 0x000fce0000010000 */
[----:B------:R-:W-:Y:S05]  /*58a0*/  WARPSYNC.COLLECTIVE R236, `(.L_x_1046) ;  /* 0x00000000ec087348 */ /* 0x000fea0003c00000 */
[----:B------:R0:W1:Y:S02]  /*58b0*/  SHFL.DOWN P3, R240, R233, R234, R235 ;  /* 0x080000eae9f07389 */ /* 0x00006400000600eb */
[----:B01----:R-:W-:Y:S01]  /*58c0*/  ENDCOLLECTIVE ;  /* 0x000000000000791b */ /* 0x003fe20003800000 */
.L_x_1046:
[----:B------:R-:W-:Y:S01]  /*58d0*/  HFMA2.MMA R234, -RZ, RZ, 0, 1.1920928955078125e-07 ;  /* 0x00000002ffea7435 */ /* 0x000fe200000001ff */
[----:B------:R-:W-:Y:S01]  /*58e0*/  MOV R233, R86 ;  /* 0x0000005600e97202 */ /* 0x000fe20000000f00 */
[----:B------:R-:W-:-:S09]  /*58f0*/  FADD.FTZ R85, R85, R240 ;  /* 0x000000f055557221 */ /* 0x000fd20000010000 */
[----:B------:R-:W-:Y:S05]  /*5900*/  WARPSYNC.COLLECTIVE R236, `(.L_x_1047) ;  /* 0x00000000ec087348 */ /* 0x000fea0003c00000 */
[----:B------:R0:W1:Y:S02]  /*5910*/  SHFL.DOWN P3, R240, R233, R234, R235 ;  /* 0x080000eae9f07389 */ /* 0x00006400000600eb */
[----:B01----:R-:W-:Y:S01]  /*5920*/  ENDCOLLECTIVE ;  /* 0x000000000000791b */ /* 0x003fe20003800000 */
.L_x_1047:
[----:B------:R-:W-:Y:S02]  /*5930*/  IMAD.MOV.U32 R233, RZ, RZ, R85 ;  /* 0x000000ffffe97224 */ /* 0x000fe400078e0055 */
[----:B------:R-:W-:-:S07]  /*5940*/  FADD.FTZ R86, R86, R240 ;  /* 0x000000f056567221 */ /* 0x000fce0000010000 */
[----:B------:R-:W-:Y:S05]  /*5950*/  WARPSYNC.COLLECTIVE R236, `(.L_x_1048) ;  /* 0x00000000ec087348 */ /* 0x000fea0003c00000 */
[----:B------:R0:W1:Y:S02]  /*5960*/  SHFL.DOWN P3, R240, R233, R234, R235 ;  /* 0x080000eae9f07389 */ /* 0x00006400000600eb */
[----:B01----:R-:W-:Y:S01]  /*5970*/  ENDCOLLECTIVE ;  /* 0x000000000000791b */ /* 0x003fe20003800000 */
.L_x_1048:
[----:B------:R-:W-:Y:S01]  /*5980*/  HFMA2.MMA R234, -RZ, RZ, 0, 5.9604644775390625e-08 ;  /* 0x00000001ffea7435 */ /* 0x000fe200000001ff */
[----:B------:R-:W-:Y:S01]  /*5990*/  MOV R233, R86 ;  /* 0x0000005600e97202 */ /* 0x000fe20000000f00 */
[----:B------:R-:W-:-:S09]  /*59a0*/  FADD.FTZ R85, R85, R240 ;  /* 0x000000f055557221 */ /* 0x000fd20000010000 */
[----:B------:R-:W-:Y:S05]  /*59b0*/  WARPSYNC.COLLECTIVE R236, `(.L_x_1049) ;  /* 0x00000000ec087348 */ /* 0x000fea0003c00000 */
[----:B------:R0:W1:Y:S02]  /*59c0*/  SHFL.DOWN P3, R240, R233, R234, R235 ;  /* 0x080000eae9f07389 */ /* 0x00006400000600eb */
[----:B01----:R-:W-:Y:S01]  /*59d0*/  ENDCOLLECTIVE ;  /* 0x000000000000791b */ /* 0x003fe20003800000 */
.L_x_1049:
[----:B------:R-:W-:Y:S02]  /*59e0*/  MOV R233, R85 ;  /* 0x0000005500e97202 */ /* 0x000fe40000000f00 */
[----:B------:R-:W-:-:S07]  /*59f0*/  MOV R87, R240 ;  /* 0x000000f000577202 */ /* 0x000fce0000000f00 */
[----:B------:R-:W-:Y:S05]  /*5a00*/  WARPSYNC.COLLECTIVE R236, `(.L_x_1050) ;  /* 0x00000000ec087348 */ /* 0x000fea0003c00000 */
[----:B------:R0:W1:Y:S02]  /*5a10*/  SHFL.DOWN P3, R240, R233, R234, R235 ;  /* 0x080000eae9f07389 */ /* 0x00006400000600eb */
[----:B01----:R-:W-:Y:S01]  /*5a20*/  ENDCOLLECTIVE ;  /* 0x000000000000791b */ /* 0x003fe20003800000 */
.L_x_1050:
[----:B------:R-:W-:Y:S01]  /*5a30*/  MOV R233, R240 ;  /* 0x000000f000e97202 */ /* 0x000fe20000000f00 */
[----:B------:R-:W-:Y:S06]  /*5a40*/  BRA `(.L_x_1051) ;  /* 0xffffffdc007c7947 */ /* 0x000fec000383ffff */
.L_x_1052:
        /* <DEDUP_REMOVED lines=11> */
.L_x_3543:


//--------------------- .text._ZN10layer_norm31ln_parallel_residual_bwd_kernelINS_13Kernel_traitsI13__nv_bfloat16S2_fS2_fjLj8192ELj1ELj1ELj8ELj16ENS_18Kernel_traits_baseILj8192ES2_S2_fS2_fjLj256EEEEELb0ELb1ELb0EEEvNS_9BwdParamsE --------------------------
	.section	.text._ZN10layer_norm31ln_parallel_residual_bwd_kernelINS_13Kernel_traitsI13__nv_bfloat16S2_fS2_fjLj8192ELj1ELj1ELj8ELj16ENS_18Kernel_traits_baseILj8192ES2_S2_fS2_fjLj256EEEEELb0ELb1ELb0EEEvNS_9BwdParamsE,"ax",@progbits
	.align	128
        .global         _ZN10layer_norm31ln_parallel_residual_bwd_kernelINS_13Kernel_traitsI13__nv_bfloat16S2_fS2_fjLj8192ELj1ELj1ELj8ELj16ENS_18Kernel_traits_baseILj8192ES2_S2_fS2_fjLj256EEEEELb0ELb1ELb0EEEvNS_9BwdParamsE
        .type           _ZN10layer_norm31ln_parallel_residual_bwd_kernelINS_13Kernel_traitsI13__nv_bfloat16S2_fS2_fjLj8192ELj1ELj1ELj8ELj16ENS_18Kernel_traits_baseILj8192ES2_S2_fS2_fjLj256EEEEELb0ELb1ELb0EEEvNS_9BwdParamsE,@function
        .size           _ZN10layer_norm31ln_parallel_residual_bwd_kernelINS_13Kernel_traitsI13__nv_bfloat16S2_fS2_fjLj8192ELj1ELj1ELj8ELj16ENS_18Kernel_traits_baseILj8192ES2_S2_fS2_fjLj256EEEEELb0ELb1ELb0EEEvNS_9BwdParamsE,(.L_x_3544 - _ZN10layer_norm31ln_parallel_residual_bwd_kernelINS_13Kernel_traitsI13__nv_bfloat16S2_fS2_fjLj8192ELj1ELj1ELj8ELj16ENS_18Kernel_traits_baseILj8192ES2_S2_fS2_fjLj256EEEEELb0ELb1ELb0EEEvNS_9BwdParamsE)
        .other          _ZN10layer_norm31ln_parallel_residual_bwd_kernelINS_13Kernel_traitsI13__nv_bfloat16S2_fS2_fjLj8192ELj1ELj1ELj8ELj16ENS_18Kernel_traits_baseILj8192ES2_S2_fS2_fjLj256EEEEELb0ELb1ELb0EEEvNS_9BwdParamsE,@"STO_CUDA_ENTRY STV_DEFAULT"
_ZN10layer_norm31ln_parallel_residual_bwd_kernelINS_13Kernel_traitsI13__nv_bfloat16S2_fS2_fjLj8192ELj1ELj1ELj8ELj16ENS_18Kernel_traits_baseILj8192ES2_S2_fS2_fjLj256EEEEELb0ELb1ELb0EEEvNS_9BwdParamsE:
.text._ZN10layer_norm31ln_parallel_residual_bwd_kernelINS_13Kernel_traitsI13__nv_bfloat16S2_fS2_fjLj8192ELj1ELj1ELj8ELj16ENS_18Kernel_traits_baseILj8192ES2_S2_fS2_fjLj256EEEEELb0ELb1ELb0EEEvNS_9BwdParamsE:
        /* <DEDUP_REMOVED lines=35> */
[C---:B-1----:R-:W-:Y:S01]  /*0230*/  @P1 IMAD.WIDE.U32 R10, R17.reuse, 0x10, R8 ;  /* 0x00000010110a1825 */ /* 0x042fe200078e0008 */
[----:B------:R-:W-:-:S04]  /*0240*/  @P1 IADD3 R17, R17, 0x100, RZ ;  /* 0x0000010011111810 */ /* 0x000fc80007ffe0ff */
[----:B------:R0:W5:Y:S01]  /*0250*/  @P1 LDG.E.128 R24, desc[UR4][R10.64] ;  /* 0x000000040a181981 */ /* 0x000162000c1e1d00 */
        /* <DEDUP_REMOVED lines=38> */
[----:B------:R-:W-:Y:S01]  /*04c0*/  ULDC.U8 UR6, c[0x0][0x2a0] ;  /* 0x0000a80000067ab9 */ /* 0x000fe20000000000 */
[C---:B-----5:R-:W-:Y:S01]  /*04d0*/  @P0 PRMT R15, R23.reuse, 0x7632, R15 ;  /* 0x00007632170f0816 */ /* 0x060fe2000000000f */
[----:B------:R-:W-:Y:S01]  /*04e0*/  UISETP.NE.AND UP0, UPT, UR6, URZ, UPT ;  /* 0x0000003f0600728c */ /* 0x000fe2000bf05270 */
[----:B------:R-:W-:Y:S01]  /*04f0*/  SHF.L.U32 R156, R23, 0x10, RZ ;  /* 0x00000010179c7819 */ /* 0x000fe200000006ff */
[----:B------:R-:W-:Y:S01]  /*0500*/  HFMA2.MMA R144, -RZ, RZ, 0, 5.9604644775390625e-08 ;  /* 0x00000001ff907435 */ /* 0x000fe200000001ff */
[C---:B------:R-:W-:Y:S02]  /*0510*/  @P1 PRMT R12, R26.reuse, 0x7632, R12 ;  /* 0x000076321a0c1816 */ /* 0x040fe4000000000c */
[----:B------:R-:W-:Y:S02]  /*0520*/  SHF.L.U32 R29, R26, 0x10, RZ ;  /* 0x000000101a1d7819 */ /* 0x000fe400000006ff */
[C---:B------:R-:W-:Y:S02]  /*0530*/  @P1 PRMT R11, R27.reuse, 0x7632, R11 ;  /* 0x000076321b0b1816 */ /* 0x040fe4000000000b */
[----:B------:R-:W-:-:S02]  /*0540*/  SHF.L.U32 R28, R27, 0x10, RZ ;  /* 0x000000101b1c7819 */ /* 0x000fc400000006ff */
[C---:B------:R-:W-:Y:S02]  /*0550*/  @P4 PRMT R3, R4.reuse, 0x7632, R3 ;  /* 0x0000763204034816 */ /* 0x040fe40000000003 */
[----:B------:R-:W-:Y:S02]  /*0560*/  SHF.L.U32 R23, R4, 0x10, RZ ;  /* 0x0000001004177819 */ /* 0x000fe400000006ff */
[C---:B------:R-:W-:Y:S02]  /*0570*/  @P2 PRMT R10, R96.reuse, 0x7632, R10 ;  /* 0x00007632600a2816 */ /* 0x040fe4000000000a */
[----:B------:R-:W-:Y:S02]  /*0580*/  SHF.L.U32 R27, R96, 0x10, RZ ;  /* 0x00000010601b7819 */ /* 0x000fe400000006ff */
[C---:B------:R-:W-:Y:S02]  /*0590*/  @P2 PRMT R9, R97.reuse, 0x7632, R9 ;  /* 0x0000763261092816 */ /* 0x040fe40000000009 */
[----:B------:R-:W-:-:S02]  /*05a0*/  SHF.L.U32 R26, R97, 0x10, RZ ;  /* 0x00000010611a7819 */ /* 0x000fc400000006ff */
[----:B------:R-:W-:Y:S02]  /*05b0*/  @P2 PRMT R2, R99, 0x7632, R2 ;  /* 0x0000763263022816 */ /* 0x000fe40000000002 */
[----:B------:R-:W-:Y:S02]  /*05c0*/  @P4 PRMT R4, R5, 0x7632, R4 ;  /* 0x0000763205044816 */ /* 0x000fe40000000004 */
        /* <DEDUP_REMOVED lines=20> */
[----:B------:R-:W-:Y:S02]  /*0710*/  MOV R93, RZ ;  /* 0x000000ff005d7202 */ /* 0x000fe40000000f00 */
        /* <DEDUP_REMOVED lines=11> */
[----:B------:R-:W-:Y:S02]  /*07d0*/  PLOP3.LUT P3, PT, PT, PT, UP0, 0x80, 0x0 ;  /* 0x000000000000781c */ /* 0x000fe40003f6f008 */
[----:B------:R-:W-:-:S02]  /*07e0*/  SHF.L.U32 R6, R3, 0x10, RZ ;  /* 0x0000001003067819 */ /* 0x000fc400000006ff */
[----:B------:R-:W-:Y:S02]  /*07f0*/  SHF.L.U32 R4, R96, 0x10, RZ ;  /* 0x0000001060047819 */ /* 0x000fe400000006ff */
[----:B------:R-:W-:-:S07]  /*0800*/  SHF.L.U32 R2, R97, 0x10, RZ ;  /* 0x0000001061027819 */ /* 0x000fce00000006ff */
.L_x_1071:
        /* <DEDUP_REMOVED lines=9> */
[----:B------:R-:W-:Y:S02]  /*08a0*/  CS2R R154, SRZ ;  /* 0x00000000009a7805 */ /* 0x000fe4000001ff00 */
[----:B------:R-:W-:Y:S01]  /*08b0*/  SHF.R.U32.HI R153, RZ, 0x5, R161 ;  /* 0x00000005ff997819 */ /* 0x000fe200000116a1 */
[----:B------:R-:W-:-:S05]  /*08c0*/  IMAD R145, R19, R162, RZ ;  /* 0x000000a213917224 */ /* 0x000fca00078e02ff */
        /* <DEDUP_REMOVED lines=8> */
[----:B------:R-:W-:-:S05]  /*0950*/  LEA.HI.X R199, R163, UR11, RZ, 0x5, P3 ;  /* 0x0000000ba3c77c11 */ /* 0x000fca00098f2cff */
[----:B------:R-:W2:Y:S04]  /*0960*/  LDG.E.128 R144, desc[UR4][R198.64] ;  /* 0x00000004c6907981 */ /* 0x000ea8000c1e1d00 */
[----:B------:R-:W3:Y:S01]  /*0970*/  LDG.E.128 R140, desc[UR4][R198.64+0x10] ;  /* 0x00001004c68c7981 */ /* 0x000ee2000c1e1d00 */
[----:B0-----:R-:W-:-:S06]  /*0980*/  IMAD.WIDE.U32 R148, R163, 0x10, R148 ;  /* 0x00000010a3947825 */ /* 0x001fcc00078e0094 */
[----:B------:R-:W4:Y:S01]  /*0990*/  LDG.E.128 R148, desc[UR4][R148.64] ;  /* 0x0000000494947981 */ /* 0x000f22000c1e1d00 */
[----:B------:R-:W-:-:S04]  /*09a0*/  ISETP.NE.U32.AND P3, PT, RZ, UR8, PT ;  /* 0x00000008ff007c0c */ /* 0x000fc8000bf65070 */
[----:B------:R-:W-:-:S13]  /*09b0*/  ISETP.NE.AND.EX P3, PT, RZ, UR9, PT, P3 ;  /* 0x00000009ff007c0c */ /* 0x000fda000bf65330 */
[----:B------:R-:W-:-:S04]  /*09c0*/  @P3 LEA R154, P5, R163, UR8, 0x5 ;  /* 0x00000008a39a3c11 */ /* 0x000fc8000f8a28ff */
[----:B------:R-:W-:-:S05]  /*09d0*/  @P3 LEA.HI.X R155, R163, UR9, RZ, 0x5, P5 ;  /* 0x00000009a39b3c11 */ /* 0x000fca000a8f2cff */
[----:B------:R-:W5:Y:S04]  /*09e0*/  @P3 LDG.E.128 R96, desc[UR4][R154.64] ;  /* 0x000000049a603981 */ /* 0x000f68000c1e1d00 */
[----:B------:R3:W5:Y:S01]  /*09f0*/  @P3 LDG.E.128 R100, desc[UR4][R154.64+0x10] ;  /* 0x000010049a643981 */ /* 0x000762000c1e1d00 */
[C---:B--2---:R-:W-:Y:S01]  /*0a00*/  FADD.FTZ R3, -R152.reuse, R144 ;  /* 0x0000009098037221 */ /* 0x044fe20000010100 */
[C---:B------:R-:W-:Y:S01]  /*0a10*/  FADD.FTZ R145, -R152.reuse, R145 ;  /* 0x0000009198917221 */ /* 0x040fe20000010100 */
[----:B------:R-:W-:Y:S02]  /*0a20*/  FADD.FTZ R227, -R152, R146 ;  /* 0x0000009298e37221 */ /* 0x000fe40000010100 */
[----:B-----5:R-:W-:Y:S01]  /*0a30*/  FMUL.FTZ R3, R164, R3 ;  /* 0x00000003a4037220 */ /* 0x020fe20000410000 */
[----:B---3--:R-:W-:Y:S01]  /*0a40*/  FADD.FTZ R155, -R152, R143 ;  /* 0x0000008f989b7221 */ /* 0x008fe20000010100 */
[----:B------:R-:W-:Y:S01]  /*0a50*/  FMUL.FTZ R228, R164, R145 ;  /* 0x00000091a4e47220 */ /* 0x000fe20000410000 */
[----:B------:R-:W-:Y:S01]  /*0a60*/  FADD.FTZ R223, -R152, R140 ;  /* 0x0000008c98df7221 */ /* 0x000fe20000010100 */
[----:B----4-:R-:W-:-:S02]  /*0a70*/  PRMT R144, R148, 0x7632, R144 ;  /* 0x0000763294907816 */ /* 0x010fc40000000090 */
[----:B------:R-:W-:Y:S02]  /*0a80*/  SHF.L.U32 R148, R148, 0x10, RZ ;  /* 0x0000001094947819 */ /* 0x000fe400000006ff */
[----:B------:R-:W-:-:S03]  /*0a90*/  SHF.L.U32 R144, R144, 0x10, RZ ;  /* 0x0000001090907819 */ /* 0x000fc600000006ff */
[----:B------:R-:W-:Y:S01]  /*0aa0*/  FMUL.FTZ R230, R159, R148 ;  /* 0x000000949fe67220 */ /* 0x000fe20000410000 */
[----:B------:R-:W-:Y:S02]  /*0ab0*/  PRMT R146, R149, 0x7632, R146 ;  /* 0x0000763295927816 */ /* 0x000fe40000000092 */
[C---:B------:R-:W-:Y:S02]  /*0ac0*/  PRMT R154, R151.reuse, 0x7632, R154 ;  /* 0x00007632979a7816 */ /* 0x040fe4000000009a */
[----:B------:R-:W-:Y:S01]  /*0ad0*/  SHF.L.U32 R215, R151, 0x10, RZ ;  /* 0x0000001097d77819 */ /* 0x000fe200000006ff */
[----:B------:R-:W-:Y:S01]  /*0ae0*/  FADD.FTZ R151, -R152, R141 ;  /* 0x0000008d98977221 */ /* 0x000fe20000010100 */
[----:B------:R-:W-:Y:S01]  /*0af0*/  SHF.L.U32 R149, R149, 0x10, RZ ;  /* 0x0000001095957819 */ /* 0x000fe200000006ff */
[----:B------:R-:W-:Y:S01]  /*0b00*/  FMUL.FTZ R226, R18, R144 ;  /* 0x0000009012e27220 */ /* 0x000fe20000410000 */
[----:B------:R-:W-:Y:S01]  /*0b10*/  FADD.FTZ R141, RZ, R230 ;  /* 0x000000e6ff8d7221 */ /* 0x000fe20000010000 */
[----:B------:R-:W-:Y:S01]  /*0b20*/  FFMA.FTZ R143, R3, R230, RZ ;  /* 0x000000e6038f7223 */ /* 0x000fe200000100ff */
[----:B------:R-:W-:Y:S01]  /*0b30*/  FADD.FTZ R217, -R152, R142 ;  /* 0x0000008e98d97221 */ /* 0x000fe20000010100 */
[----:B------:R-:W-:Y:S01]  /*0b40*/  SHF.L.U32 R146, R146, 0x10, RZ ;  /* 0x0000001092927819 */ /* 0x000fe200000006ff */
[----:B------:R-:W-:Y:S01]  /*0b50*/  FADD.FTZ R147, -R152, R147 ;  /* 0x0000009398937221 */ /* 0x000fe20000010100 */
[----:B------:R-:W-:Y:S01]  /*0b60*/  FMUL.FTZ R227, R164, R227 ;  /* 0x000000e3a4e37220 */ /* 0x000fe20000410000 */
        /* <DEDUP_REMOVED lines=14> */
[C---:B------:R-:W-:Y:S01]  /*0c50*/  FMUL.FTZ R217, R164.reuse, R217 ;  /* 0x000000d9a4d97220 */ /* 0x040fe20000410000 */
        /* <DEDUP_REMOVED lines=30> */
[----:B------:R-:W-:-:S07]  /*0e40*/  FFMA.FTZ R154, R218, R213, R142 ;  /* 0x000000d5da9a7223 */ /* 0x000fce000001008e */
.L_x_1055:
[----:B------:R-:W-:Y:S05]  /*0e50*/  BSYNC B0 ;  /* 0x0000000000007941 */ /* 0x000fea0003800000 */
.L_x_1054:
[----:B------:R-:W-:Y:S04]  /*0e60*/  BSSY B0, `(.L_x_1056) ;  /* 0x0000054000007945 */ /* 0x000fe80003800000 */
[----:B------:R-:W-:Y:S05]  /*0e70*/  @!P1 BRA `(.L_x_1057) ;  /* 0x0000000400489947 */ /* 0x000fea0003800000 */
        /* <DEDUP_REMOVED lines=13> */
[----:B------:R-:W-:Y:S01]  /*0f50*/  IADD3 R198, R198, 0x100, RZ ;  /* 0x00000100c6c67810 */ /* 0x000fe20007ffe0ff */
[C---:B--2---:R-:W-:Y:S01]  /*0f60*/  FADD.FTZ R169, -R152.reuse, R140 ;  /* 0x0000008c98a97221 */ /* 0x044fe20000010100 */
[C---:B------:R-:W-:Y:S01]  /*0f70*/  FADD.FTZ R211, -R152.reuse, R142 ;  /* 0x0000008e98d37221 */ /* 0x040fe20000010100 */
[C---:B------:R-:W-:Y:S01]  /*0f80*/  FADD.FTZ R141, -R152.reuse, R141 ;  /* 0x0000008d988d7221 */ /* 0x040fe20000010100 */
[----:B------:R-:W-:Y:S01]  /*0f90*/  FADD.FTZ R143, -R152, R143 ;  /* 0x0000008f988f7221 */ /* 0x000fe20000010100 */
[----:B-----5:R-:W-:-:S02]  /*0fa0*/  FMUL.FTZ R169, R164, R169 ;  /* 0x000000a9a4a97220 */ /* 0x020fc40000410000 */
[C---:B------:R-:W-:Y:S01]  /*0fb0*/  FMUL.FTZ R214, R164.reuse, R141 ;  /* 0x0000008da4d67220 */ /* 0x040fe20000410000 */
[----:B------:R-:W-:Y:S01]  /*0fc0*/  FMUL.FTZ R210, R164, R143 ;  /* 0x0000008fa4d27220 */ /* 0x000fe20000410000 */
[C---:B----4-:R-:W-:Y:S02]  /*0fd0*/  PRMT R140, R144.reuse, 0x7632, R140 ;  /* 0x00007632908c7816 */ /* 0x050fe4000000008c */
[----:B------:R-:W-:Y:S02]  /*0fe0*/  SHF.L.U32 R144, R144, 0x10, RZ ;  /* 0x0000001090907819 */ /* 0x000fe400000006ff */
[----:B------:R-:W-:Y:S02]  /*0ff0*/  PRMT R142, R145, 0x7632, R142 ;  /* 0x00007632918e7816 */ /* 0x000fe4000000008e */
[----:B------:R-:W-:Y:S01]  /*1000*/  SHF.L.U32 R140, R140, 0x10, RZ ;  /* 0x000000108c8c7819 */ /* 0x000fe200000006ff */
[----:B------:R-:W-:Y:S01]  /*1010*/  FMUL.FTZ R216, R31, R144 ;  /* 0x000000901fd87220 */ /* 0x000fe20000410000 */
[----:B------:R-:W-:-:S02]  /*1020*/  SHF.L.U32 R142, R142, 0x10, RZ ;  /* 0x000000108e8e7819 */ /* 0x000fc400000006ff */
[----:B------:R-:W-:Y:S01]  /*1030*/  SHF.L.U32 R145, R145, 0x10, RZ ;  /* 0x0000001091917819 */ /* 0x000fe200000006ff */
[----:B------:R-:W-:Y:S01]  /*1040*/  FADD.FTZ R155, R155, R216 ;  /* 0x000000d89b9b7221 */ /* 0x000fe20000010000 */
[----:B------:R-:W-:Y:S01]  /*1050*/  FMUL.FTZ R212, R14, R140 ;  /* 0x0000008c0ed47220 */ /* 0x000fe20000410000 */
[----:B------:R-:W-:Y:S01]  /*1060*/  FFMA.FTZ R141, R169, R216, R154 ;  /* 0x000000d8a98d7223 */ /* 0x000fe2000001009a */
[----:B------:R-:W-:Y:S01]  /*1070*/  FADD.FTZ R53, R53, R140 ;  /* 0x0000008c35357221 */ /* 0x000fe20000010000 */
[----:B------:R-:W-:Y:S01]  /*1080*/  FFMA.FTZ R85, R214, R140, R85 ;  /* 0x0000008cd6557223 */ /* 0x000fe20000010055 */
[----:B------:R-:W-:Y:S01]  /*1090*/  FADD.FTZ R55, R55, R142 ;  /* 0x0000008e37377221 */ /* 0x000fe20000010000 */
[-C--:B------:R-:W-:Y:S01]  /*10a0*/  FFMA.FTZ R87, R210, R142.reuse, R87 ;  /* 0x0000008ed2577223 */ /* 0x080fe20000010057 */
[----:B------:R-:W-:Y:S01]  /*10b0*/  FMUL.FTZ R208, R13, R142 ;  /* 0x0000008e0dd07220 */ /* 0x000fe20000410000 */
[----:B------:R-:W-:Y:S01]  /*10c0*/  FMUL.FTZ R211, R164, R211 ;  /* 0x000000d3a4d37220 */ /* 0x000fe20000410000 */
[----:B------:R-:W-:Y:S01]  /*10d0*/  FMUL.FTZ R209, R30, R145 ;  /* 0x000000911ed17220 */ /* 0x000fe20000410000 */
[----:B------:R-:W-:Y:S01]  /*10e0*/  FADD.FTZ R140, R155, R212 ;  /* 0x000000d49b8c7221 */ /* 0x000fe20000010000 */
[----:B------:R-:W-:Y:S01]  /*10f0*/  FFMA.FTZ R142, R214, R212, R141 ;  /* 0x000000d4d68e7223 */ /* 0x000fe2000001008d */
[----:B------:R-:W-:Y:S01]  /*1100*/  PRMT R166, R146, 0x7632, R166 ;  /* 0x0000763292a67816 */ /* 0x000fe200000000a6 */
[----:B---3--:R-:W-:Y:S01]  /*1110*/  FADD.FTZ R207, -R152, R148 ;  /* 0x0000009498cf7221 */ /* 0x008fe20000010100 */
[----:B------:R-:W-:Y:S01]  /*1120*/  SHF.L.U32 R146, R146, 0x10, RZ ;  /* 0x0000001092927819 */ /* 0x000fe200000006ff */
[----:B------:R-:W-:Y:S01]  /*1130*/  FADD.FTZ R141, R140, R209 ;  /* 0x000000d18c8d7221 */ /* 0x000fe20000010000 */
[----:B------:R-:W-:Y:S01]  /*1140*/  FFMA.FTZ R143, R211, R209, R142 ;  /* 0x000000d1d38f7223 */ /* 0x000fe2000001008e */
[----:B------:R-:W-:Y:S01]  /*1150*/  SHF.L.U32 R166, R166, 0x10, RZ ;  /* 0x00000010a6a67819 */ /* 0x000fe200000006ff */
[----:B------:R-:W-:Y:S01]  /*1160*/  FADD.FTZ R149, -R152, R149 ;  /* 0x0000009598957221 */ /* 0x000fe20000010100 */
[----:B------:R-:W-:Y:S01]  /*1170*/  FMUL.FTZ R207, R164, R207 ;  /* 0x000000cfa4cf7220 */ /* 0x000fe20000410000 */
[----:B0-----:R-:W-:Y:S01]  /*1180*/  FMUL.FTZ R205, R29, R146 ;  /* 0x000000921dcd7220 */ /* 0x001fe20000410000 */
[----:B------:R-:W-:Y:S01]  /*1190*/  FADD.FTZ R140, R141, R208 ;  /* 0x000000d08d8c7221 */ /* 0x000fe20000010000 */
[----:B------:R-:W-:Y:S01]  /*11a0*/  FFMA.FTZ R142, R210, R208, R143 ;  /* 0x000000d0d28e7223 */ /* 0x000fe2000001008f */
[C---:B------:R-:W-:Y:S01]  /*11b0*/  PRMT R197, R147.reuse, 0x7632, R197 ;  /* 0x0000763293c57816 */ /* 0x040fe200000000c5 */
[----:B------:R-:W-:Y:S01]  /*11c0*/  FADD.FTZ R201, -R152, R150 ;  /* 0x0000009698c97221 */ /* 0x000fe20000010100 */
[----:B------:R-:W-:Y:S01]  /*11d0*/  SHF.L.U32 R147, R147, 0x10, RZ ;  /* 0x0000001093937819 */ /* 0x000fe200000006ff */
[----:B------:R-:W-:Y:S01]  /*11e0*/  FMUL.FTZ R206, R164, R149 ;  /* 0x00000095a4ce7220 */ /* 0x000fe20000410000 */
[----:B------:R-:W-:Y:S01]  /*11f0*/  FMUL.FTZ R203, R12, R166 ;  /* 0x000000a60ccb7220 */ /* 0x000fe20000410000 */
[----:B------:R-:W-:Y:S01]  /*1200*/  FADD.FTZ R140, R140, R205 ;  /* 0x000000cd8c8c7221 */ /* 0x000fe20000010000 */
[----:B------:R-:W-:Y:S01]  /*1210*/  FFMA.FTZ R141, R207, R205, R142 ;  /* 0x000000cdcf8d7223 */ /* 0x000fe2000001008e */
[----:B------:R-:W-:Y:S01]  /*1220*/  FADD.FTZ R52, R52, R144 ;  /* 0x0000009034347221 */ /* 0x000fe20000010000 */
[----:B------:R-:W-:Y:S01]  /*1230*/  FFMA.FTZ R84, R169, R144, R84 ;  /* 0x00000090a9547223 */ /* 0x000fe20000010054 */
[----:B------:R-:W-:Y:S01]  /*1240*/  SHF.L.U32 R144, R197, 0x10, RZ ;  /* 0x00000010c5907819 */ /* 0x000fe200000006ff */
[----:B------:R-:W-:Y:S01]  /*1250*/  FADD.FTZ R151, -R152, R151 ;  /* 0x0000009798977221 */ /* 0x000fe20000010100 */
[----:B------:R-:W-:Y:S01]  /*1260*/  FMUL.FTZ R201, R164, R201 ;  /* 0x000000c9a4c97220 */ /* 0x000fe20000410000 */
[----:B------:R-:W-:Y:S01]  /*1270*/  FMUL.FTZ R197, R28, R147 ;  /* 0x000000931cc57220 */ /* 0x000fe20000410000 */
[----:B------:R-:W-:Y:S01]  /*1280*/  FADD.FTZ R140, R140, R203 ;  /* 0x000000cb8c8c7221 */ /* 0x000fe20000010000 */
[C---:B------:R-:W-:Y:S01]  /*1290*/  FFMA.FTZ R142, R206.reuse, R203, R141 ;  /* 0x000000cbce8e7223 */ /* 0x040fe2000001008d */
        /* <DEDUP_REMOVED lines=16> */
.L_x_1057:
[----:B------:R-:W-:Y:S05]  /*13a0*/  BSYNC B0 ;  /* 0x0000000000007941 */ /* 0x000fea0003800000 */
.L_x_1056:
        /* <DEDUP_REMOVED lines=17> */
[----:B------:R-:W-:-:S03]  /*14c0*/  FADD.FTZ R141, -R152, R141 ;  /* 0x0000008d988d7221 */ /* 0x000fc60000010100 */
[----:B-----5:R-:W-:Y:S01]  /*14d0*/  FMUL.FTZ R167, R164, R167 ;  /* 0x000000a7a4a77220 */ /* 0x020fe20000410000 */
[C---:B------:R-:W-:Y:S01]  /*14e0*/  FADD.FTZ R177, -R152.reuse, R142 ;  /* 0x0000008e98b17221 */ /* 0x040fe20000010100 */
[----:B------:R-:W-:Y:S01]  /*14f0*/  FADD.FTZ R143, -R152, R143 ;  /* 0x0000008f988f7221 */ /* 0x000fe20000010100 */
[C---:B----4-:R-:W-:Y:S02]  /*1500*/  PRMT R140, R144.reuse, 0x7632, R140 ;  /* 0x00007632908c7816 */ /* 0x050fe4000000008c */
[----:B------:R-:W-:Y:S02]  /*1510*/  SHF.L.U32 R144, R144, 0x10, RZ ;  /* 0x0000001090907819 */ /* 0x000fe400000006ff */
[----:B------:R-:W-:Y:S02]  /*1520*/  PRMT R174, R147, 0x7632, R174 ;  /* 0x0000763293ae7816 */ /* 0x000fe400000000ae */
[----:B------:R-:W-:Y:S01]  /*1530*/  SHF.L.U32 R175, R140, 0x10, RZ ;  /* 0x000000108caf7819 */ /* 0x000fe200000006ff */
[----:B------:R-:W-:Y:S01]  /*1540*/  FADD.FTZ R44, R44, R144 ;  /* 0x000000902c2c7221 */ /* 0x000fe20000010000 */
[-C--:B------:R-:W-:Y:S01]  /*1550*/  FFMA.FTZ R76, R167, R144.reuse, R76 ;  /* 0x00000090a74c7223 */ /* 0x080fe2000001004c */
[----:B------:R-:W-:Y:S01]  /*1560*/  FMUL.FTZ R168, R27, R144 ;  /* 0x000000901ba87220 */ /* 0x000fe20000410000 */
[----:B------:R-:W-:Y:S01]  /*1570*/  SHF.L.U32 R144, R174, 0x10, RZ ;  /* 0x00000010ae907819 */ /* 0x000fe200000006ff */
[----:B------:R-:W-:Y:S01]  /*1580*/  FMUL.FTZ R174, R164, R141 ;  /* 0x0000008da4ae7220 */ /* 0x000fe20000410000 */
[----:B------:R-:W-:Y:S01]  /*1590*/  PRMT R142, R145, 0x7632, R142 ;  /* 0x00007632918e7816 */ /* 0x000fe2000000008e */
[----:B------:R-:W-:Y:S01]  /*15a0*/  FADD.FTZ R45, R45, R175 ;  /* 0x000000af2d2d7221 */ /* 0x000fe20000010000 */
[----:B------:R-:W-:Y:S01]  /*15b0*/  SHF.L.U32 R145, R145, 0x10, RZ ;  /* 0x0000001091917819 */ /* 0x000fe200000006ff */
[-C--:B------:R-:W-:Y:S01]  /*15c0*/  FFMA.FTZ R77, R174, R175.reuse, R77 ;  /* 0x000000afae4d7223 */ /* 0x080fe2000001004d */
[----:B------:R-:W-:Y:S01]  /*15d0*/  FADD.FTZ R140, R155, R168 ;  /* 0x000000a89b8c7221 */ /* 0x000fe20000010000 */
[----:B------:R-:W-:Y:S01]  /*15e0*/  FMUL.FTZ R175, R10, R175 ;  /* 0x000000af0aaf7220 */ /* 0x000fe20000410000 */
[----:B------:R-:W-:Y:S01]  /*15f0*/  FFMA.FTZ R141, R167, R168, R154 ;  /* 0x000000a8a78d7223 */ /* 0x000fe2000001009a */
[----:B------:R-:W-:Y:S01]  /*1600*/  SHF.L.U32 R142, R142, 0x10, RZ ;  /* 0x000000108e8e7819 */ /* 0x000fe200000006ff */
[----:B------:R-:W-:Y:S01]  /*1610*/  FMUL.FTZ R176, R164, R143 ;  /* 0x0000008fa4b07220 */ /* 0x000fe20000410000 */
[----:B------:R-:W-:Y:S01]  /*1620*/  FADD.FTZ R143, R140, R175 ;  /* 0x000000af8c8f7221 */ /* 0x000fe20000010000 */
[----:B0-----:R-:W-:Y:S01]  /*1630*/  FMUL.FTZ R171, R164, R177 ;  /* 0x000000b1a4ab7220 */ /* 0x001fe20000410000 */
[----:B------:R-:W-:Y:S01]  /*1640*/  FMUL.FTZ R170, R26, R145 ;  /* 0x000000911aaa7220 */ /* 0x000fe20000410000 */
[----:B------:R-:W-:Y:S01]  /*1650*/  FFMA.FTZ R140, R174, R175, R141 ;  /* 0x000000afae8c7223 */ /* 0x000fe2000001008d */
[----:B------:R-:W-:Y:S01]  /*1660*/  PRMT R172, R146, 0x7632, R172 ;  /* 0x0000763292ac7816 */ /* 0x000fe200000000ac */
[----:B---3--:R-:W-:Y:S01]  /*1670*/  FADD.FTZ R149, -R152, R149 ;  /* 0x0000009598957221 */ /* 0x008fe20000010100 */
[----:B------:R-:W-:Y:S01]  /*1680*/  SHF.L.U32 R146, R146, 0x10, RZ ;  /* 0x0000001092927819 */ /* 0x000fe200000006ff */
[----:B------:R-:W-:Y:S01]  /*1690*/  FADD.FTZ R47, R47, R142 ;  /* 0x0000008e2f2f7221 */ /* 0x000fe20000010000 */
[-C--:B------:R-:W-:Y:S01]  /*16a0*/  FFMA.FTZ R79, R176, R142.reuse, R79 ;  /* 0x0000008eb04f7223 */ /* 0x080fe2000001004f */
[----:B------:R-:W-:Y:S01]  /*16b0*/  FMUL.FTZ R177, R9, R142 ;  /* 0x0000008e09b17220 */ /* 0x000fe20000410000 */
[----:B------:R-:W-:Y:S01]  /*16c0*/  FADD.FTZ R173, -R152, R148 ;  /* 0x0000009498ad7221 */ /* 0x000fe20000010100 */
[----:B------:R-:W-:Y:S01]  /*16d0*/  FADD.FTZ R142, R143, R170 ;  /* 0x000000aa8f8e7221 */ /* 0x000fe20000010000 */
[----:B------:R-:W-:Y:S01]  /*16e0*/  FFMA.FTZ R141, R171, R170, R140 ;  /* 0x000000aaab8d7223 */ /* 0x000fe2000001008c */
[----:B------:R-:W-:Y:S01]  /*16f0*/  SHF.L.U32 R181, R172, 0x10, RZ ;  /* 0x00000010acb57819 */ /* 0x000fe200000006ff */
        /* <DEDUP_REMOVED lines=8> */
[----:B------:R-:W-:Y:S01]  /*1780*/  FADD.FTZ R179, -R152, R150 ;  /* 0x0000009698b37221 */ /* 0x000fe20000010100 */
        /* <DEDUP_REMOVED lines=22> */
.L_x_1059:
[----:B------:R-:W-:Y:S05]  /*18f0*/  BSYNC B0 ;  /* 0x0000000000007941 */ /* 0x000fea0003800000 */
.L_x_1058:
[----:B------:R-:W-:Y:S01]  /*1900*/  ISETP.NE.AND P3, PT, R0, RZ, PT ;  /* 0x000000ff0000720c */ /* 0x000fe20003f65270 */
[----:B------:R-:W-:-:S12]  /*1910*/  BSSY B0, `(.L_x_1060) ;  /* 0x0000053000007945 */ /* 0x000fd80003800000 */
        /* <DEDUP_REMOVED lines=22> */
[----:B0-----:R-:W-:Y:S01]  /*1a80*/  SHF.L.U32 R187, R140, 0x10, RZ ;  /* 0x000000108cbb7819 */ /* 0x001fe200000006ff */
        /* <DEDUP_REMOVED lines=12> */
[----:B------:R-:W-:Y:S01]  /*1b50*/  PRMT R189, R146, 0x7632, R189 ;  /* 0x0000763292bd7816 */ /* 0x000fe200000000bd */
[----:B------:R-:W-:Y:S01]  /*1b60*/  FMUL.FTZ R194, R164, R143 ;  /* 0x0000008fa4c27220 */ /* 0x000fe20000410000 */
[----:B------:R-:W-:Y:S01]  /*1b70*/  SHF.L.U32 R142, R142, 0x10, RZ ;  /* 0x000000108e8e7819 */ /* 0x000fe200000006ff */
[----:B------:R-:W-:Y:S01]  /*1b80*/  FADD.FTZ R143, R140, R187 ;  /* 0x000000bb8c8f7221 */ /* 0x000fe20000010000 */
[----:B------:R-:W-:Y:S01]  /*1b90*/  FMUL.FTZ R183, R164, R183 ;  /* 0x000000b7a4b77220 */ /* 0x000fe20000410000 */
[----:B------:R-:W-:Y:S01]  /*1ba0*/  FMUL.FTZ R188, R22, R145 ;  /* 0x0000009116bc7220 */ /* 0x000fe20000410000 */
[----:B------:R-:W-:Y:S01]  /*1bb0*/  FFMA.FTZ R140, R192, R187, R141 ;  /* 0x000000bbc08c7223 */ /* 0x000fe2000001008d */
[----:B------:R-:W-:Y:S01]  /*1bc0*/  SHF.L.U32 R193, R189, 0x10, RZ ;  /* 0x00000010bdc17819 */ /* 0x000fe200000006ff */
        /* <DEDUP_REMOVED lines=39> */
.L_x_1061:
[----:B------:R-:W-:Y:S05]  /*1e40*/  BSYNC B0 ;  /* 0x0000000000007941 */ /* 0x000fea0003800000 */
.L_x_1060:
        /* <DEDUP_REMOVED lines=23> */
.L_x_1088:
        /* <DEDUP_REMOVED lines=65> */
[----:B------:R-:W-:Y:S01]  /*23d0*/  @P5 FADD.FTZ R151, R96, R151 ;  /* 0x0000009760975221 */ /* 0x000fe20000010000 */
[----:B------:R-:W-:Y:S01]  /*23e0*/  @P5 FADD.FTZ R152, R97, R152 ;  /* 0x0000009861985221 */ /* 0x000fe20000010000 */
[----:B------:R-:W-:Y:S01]  /*23f0*/  @P5 FADD.FTZ R155, R98, R155 ;  /* 0x0000009b629b5221 */ /* 0x000fe20000010000 */
[----:B------:R-:W-:Y:S01]  /*2400*/  @P5 FADD.FTZ R198, R99, R198 ;  /* 0x000000c663c65221 */ /* 0x000fe20000010000 */
[----:B------:R-:W-:Y:S01]  /*2410*/  @P5 FADD.FTZ R229, R100, R229 ;  /* 0x000000e564e55221 */ /* 0x000fe20000010000 */
[----:B------:R-:W-:Y:S01]  /*2420*/  @P5 FADD.FTZ R232, R101, R232 ;  /* 0x000000e865e85221 */ /* 0x000fe20000010000 */
[----:B------:R-:W-:Y:S01]  /*2430*/  @P5 FADD.FTZ R235, R102, R235 ;  /* 0x000000eb66eb5221 */ /* 0x000fe20000010000 */
[----:B------:R-:W-:Y:S01]  /*2440*/  @P5 FADD.FTZ R236, R103, R236 ;  /* 0x000000ec67ec5221 */ /* 0x000fe20000010000 */
        /* <DEDUP_REMOVED lines=12> */
[----:B------:R-:W-:Y:S02]  /*2510*/  SEL R128, R151, R128, P6 ;  /* 0x0000008097807207 */ /* 0x000fe40003000000 */
[----:B------:R-:W-:Y:S02]  /*2520*/  SEL R129, R152, R129, P6 ;  /* 0x0000008198817207 */ /* 0x000fe40003000000 */
[----:B------:R-:W-:Y:S02]  /*2530*/  SEL R130, R155, R130, P6 ;  /* 0x000000829b827207 */ /* 0x000fe40003000000 */
[----:B------:R-:W-:Y:S01]  /*2540*/  SEL R131, R198, R131, P6 ;  /* 0x00000083c6837207 */ /* 0x000fe20003000000 */
[----:B------:R-:W0:Y:S01]  /*2550*/  @P6 LDC.64 R140, c[0x0][0x308] ;  /* 0x0000c200ff8c6b82 */ /* 0x000e220000000a00 */
[----:B------:R-:W-:-:S02]  /*2560*/  SEL R132, R229, R132, P6 ;  /* 0x00000084e5847207 */ /* 0x000fc40003000000 */
[----:B------:R-:W-:Y:S02]  /*2570*/  SEL R133, R232, R133, P6 ;  /* 0x00000085e8857207 */ /* 0x000fe40003000000 */
[----:B------:R-:W-:Y:S02]  /*2580*/  SEL R134, R235, R134, P6 ;  /* 0x00000086eb867207 */ /* 0x000fe40003000000 */
[----:B------:R-:W-:Y:S02]  /*2590*/  SEL R135, R236, R135, P6 ;  /* 0x00000087ec877207 */ /* 0x000fe40003000000 */
        /* <DEDUP_REMOVED lines=9> */
[----:B------:R-:W-:-:S02]  /*2630*/  F2FP.BF16.F32.PACK_AB R140, R152, R151 ;  /* 0x00000097988c723e */ /* 0x000fc400000010ff */
[----:B------:R-:W-:Y:S02]  /*2640*/  F2FP.BF16.F32.PACK_AB R141, R198, R155 ;  /* 0x0000009bc68d723e */ /* 0x000fe400000010ff */
[----:B------:R-:W-:Y:S01]  /*2650*/  @P6 STG.E.128 desc[UR4][R142.64], R128 ;  /* 0x000000808e006986 */ /* 0x000fe2000c101d04 */
[----:B------:R-:W-:Y:S02]  /*2660*/  @P5 PRMT R136, R136, 0x5410, R153 ;  /* 0x0000541088885816 */ /* 0x000fe40000000099 */
[----:B------:R-:W-:Y:S01]  /*2670*/  @P5 PRMT R137, R137, 0x5410, R199 ;  /* 0x0000541089895816 */ /* 0x000fe200000000c7 */
[----:B------:R0:W-:Y:S01]  /*2680*/  @P6 STG.E.128 desc[UR4][R142.64+0x10], R132 ;  /* 0x000010848e006986 */ /* 0x0001e2000c101d04 */
[----:B------:R-:W-:Y:S02]  /*2690*/  @P5 PRMT R138, R138, 0x5410, R233 ;  /* 0x000054108a8a5816 */ /* 0x000fe400000000e9 */
[----:B------:R-:W-:Y:S02]  /*26a0*/  @P5 PRMT R139, R139, 0x5410, R237 ;  /* 0x000054108b8b5816 */ /* 0x000fe400000000ed */
[----:B------:R-:W-:-:S02]  /*26b0*/  IADD3 R163, R163, 0x100, RZ ;  /* 0x00000100a3a37810 */ /* 0x000fc40007ffe0ff */
[----:B0-----:R-:W-:Y:S02]  /*26c0*/  F2FP.BF16.F32.PACK_AB R142, R232, R229 ;  /* 0x000000e5e88e723e */ /* 0x001fe400000010ff */
[----:B------:R-:W-:-:S05]  /*26d0*/  F2FP.BF16.F32.PACK_AB R143, R236, R235 ;  /* 0x000000ebec8f723e */ /* 0x000fca00000010ff */
[----:B------:R0:W-:Y:S04]  /*26e0*/  STG.E.128 desc[UR4][R144.64], R140 ;  /* 0x0000008c90007986 */ /* 0x0001e8000c101d04 */
[----:B------:R0:W-:Y:S02]  /*26f0*/  @P5 STG.E.128 desc[UR4][R146.64], R136 ;  /* 0x0000008892005986 */ /* 0x0001e4000c101d04 */
.L_x_1064:
[----:B------:R-:W-:Y:S05]  /*2700*/  BSYNC B0 ;  /* 0x0000000000007941 */ /* 0x000fea0003800000 */
.L_x_1063:
[----:B------:R-:W-:Y:S04]  /*2710*/  BSSY B0, `(.L_x_1065) ;  /* 0x000004f000007945 */ /* 0x000fe80003800000 */
[----:B------:R-:W-:Y:S05]  /*2720*/  @!P1 BRA `(.L_x_1066) ;  /* 0x0000000400349947 */ /* 0x000fea0003800000 */
[----:B------:R-:W-:Y:S01]  /*2730*/  ISETP.NE.U32.AND P5, PT, RZ, UR8, PT ;  /* 0x00000008ff007c0c */ /* 0x000fe2000bfa5070 */
[-CC-:B0-----:R-:W-:Y:S01]  /*2740*/  FFMA.FTZ R141, R169, R148.reuse, R149.reuse ;  /* 0x00000094a98d7223 */ /* 0x181fe20000010095 */
        /* <DEDUP_REMOVED lines=75> */
.L_x_1066:
[----:B------:R-:W-:Y:S05]  /*2c00*/  BSYNC B0 ;  /* 0x0000000000007941 */ /* 0x000fea0003800000 */
.L_x_1065:
[----:B------:R-:W-:Y:S04]  /*2c10*/  BSSY B0, `(.L_x_1067) ;  /* 0x000004f000007945 */ /* 0x000fe80003800000 */
[----:B------:R-:W-:Y:S05]  /*2c20*/  @!P2 BRA `(.L_x_1068) ;  /* 0x000000040034a947 */ /* 0x000fea0003800000 */
[----:B------:R-:W-:Y:S01]  /*2c30*/  ISETP.NE.U32.AND P5, PT, RZ, UR8, PT ;  /* 0x00000008ff007c0c */ /* 0x000fe2000bfa5070 */
[-CC-:B01----:R-:W-:Y:S01]  /*2c40*/  FFMA.FTZ R141, R167, R148.reuse, R149.reuse ;  /* 0x00000094a78d7223 */ /* 0x183fe20000010095 */
        /* <DEDUP_REMOVED lines=75> */
.L_x_1068:
[----:B------:R-:W-:Y:S05]  /*3100*/  BSYNC B0 ;  /* 0x0000000000007941 */ /* 0x000fea0003800000 */
.L_x_1067:
[----:B------:R-:W-:Y:S01]  /*3110*/  ISETP.NE.AND P5, PT, R0, RZ, PT ;  /* 0x000000ff0000720c */ /* 0x000fe20003fa5270 */
[----:B------:R-:W-:-:S12]  /*3120*/  BSSY B0, `(.L_x_1069) ;  /* 0x000004e000007945 */ /* 0x000fd80003800000 */
[----:B------:R-:W-:Y:S05]  /*3130*/  @!P5 BRA `(.L_x_1070) ;  /* 0x000000040030d947 */ /* 0x000fea0003800000 */
[----:B------:R-:W-:Y:S01]  /*3140*/  ISETP.NE.U32.AND P5, PT, RZ, UR8, PT ;  /* 0x00000008ff007c0c */ /* 0x000fe2000bfa5070 */
[-CC-:B012---:R-:W-:Y:S01]  /*3150*/  FFMA.FTZ R141, R165, R148.reuse, R149.reuse ;  /* 0x00000094a58d7223 */ /* 0x187fe20000010095 */
[-CC-:B------:R-:W-:Y:S01]  /*3160*/  FFMA.FTZ R140, R192, R148.reuse, R149.reuse ;  /* 0x00000094c08c7223 */ /* 0x180fe20000010095 */
[-CC-:B------:R-:W-:Y:S01]  /*3170*/  FFMA.FTZ R143, R183, R148.reuse, R149.reuse ;  /* 0x00000094b78f7223 */ /* 0x180fe20000010095 */
[-CC-:B------:R-:W-:Y:S01]  /*3180*/  FFMA.FTZ R142, R194, R148.reuse, R149.reuse ;  /* 0x00000094c28e7223 */ /* 0x180fe20000010095 */
[-CC-:B------:R-:W-:Y:S01]  /*3190*/  FFMA.FTZ R151, R185, R148.reuse, R149.reuse ;  /* 0x00000094b9977223 */ /* 0x180fe20000010095 */
        /* <DEDUP_REMOVED lines=39> */
[----:B------:R-:W-:Y:S02]  /*3410*/  SEL R128, R143, R128, P6 ;  /* 0x000000808f807207 */ /* 0x000fe40003000000 */
        /* <DEDUP_REMOVED lines=8> */
[----:B------:R-:W-:Y:S02]  /*34a0*/  @P5 F2FP.BF16.F32.PACK_AB R164, RZ, R142 ;  /* 0x0000008effa4523e */ /* 0x000fe400000010ff */
[----:B------:R-:W-:Y:S02]  /*34b0*/  @P5 F2FP.BF16.F32.PACK_AB R153, RZ, R154 ;  /* 0x0000009aff99523e */ /* 0x000fe400000010ff */
[----:B------:R-:W-:Y:S02]  /*34c0*/  @P5 F2FP.BF16.F32.PACK_AB R149, RZ, R150 ;  /* 0x00000096ff95523e */ /* 0x000fe400000010ff */
[----:B------:R-:W-:-:S02]  /*34d0*/  @P5 F2FP.BF16.F32.PACK_AB R199, RZ, R232 ;  /* 0x000000e8ffc7523e */ /* 0x000fc400000010ff */
[----:B------:R-:W-:Y:S02]  /*34e0*/  @P5 PRMT R137, R152, 0x7610, R137 ;  /* 0x0000761098895816 */ /* 0x000fe40000000089 */
[----:B------:R-:W-:Y:S02]  /*34f0*/  @P5 PRMT R136, R148, 0x7610, R136 ;  /* 0x0000761094885816 */ /* 0x000fe40000000088 */
[----:B------:R-:W-:Y:S02]  /*3500*/  @P5 PRMT R139, R198, 0x7610, R139 ;  /* 0x00007610c68b5816 */ /* 0x000fe4000000008b */
[-C--:B------:R-:W-:Y:S02]  /*3510*/  F2FP.BF16.F32.PACK_AB R142, R142, R155.reuse ;  /* 0x0000009b8e8e723e */ /* 0x080fe400000010ff */
[----:B------:R-:W-:Y:S01]  /*3520*/  @P5 PRMT R137, R137, 0x5410, R153 ;  /* 0x0000541089895816 */ /* 0x000fe20000000099 */
[----:B0-----:R-:W-:Y:S01]  /*3530*/  @P6 IMAD.WIDE.U32 R140, R163, 0x20, R140 ;  /* 0x00000020a38c6825 */ /* 0x001fe200078e008c */
[----:B------:R-:W-:-:S02]  /*3540*/  @P5 F2FP.BF16.F32.PACK_AB R163, RZ, R155 ;  /* 0x0000009bffa3523e */ /* 0x000fc400000010ff */
[----:B------:R-:W-:Y:S02]  /*3550*/  @P5 PRMT R136, R136, 0x5410, R149 ;  /* 0x0000541088885816 */ /* 0x000fe40000000095 */
[----:B------:R-:W-:Y:S01]  /*3560*/  @P5 PRMT R138, R163, 0x7610, R138 ;  /* 0x00007610a38a5816 */ /* 0x000fe2000000008a */
[----:B------:R-:W-:Y:S01]  /*3570*/  @P6 STG.E.128 desc[UR4][R140.64], R128 ;  /* 0x000000808c006986 */ /* 0x000fe2000c101d04 */
[----:B------:R-:W-:Y:S02]  /*3580*/  @P5 PRMT R139, R139, 0x5410, R199 ;  /* 0x000054108b8b5816 */ /* 0x000fe400000000c7 */
[----:B------:R-:W-:Y:S01]  /*3590*/  @P5 PRMT R138, R138, 0x5410, R164 ;  /* 0x000054108a8a5816 */ /* 0x000fe200000000a4 */
[----:B------:R0:W-:Y:S02]  /*35a0*/  @P6 STG.E.128 desc[UR4][R140.64+0x10], R132 ;  /* 0x000010848c006986 */ /* 0x0001e4000c101d04 */
[----:B0-----:R-:W-:Y:S02]  /*35b0*/  F2FP.BF16.F32.PACK_AB R140, R150, R143 ;  /* 0x0000008f968c723e */ /* 0x001fe400000010ff */
[----:B------:R-:W-:-:S02]  /*35c0*/  F2FP.BF16.F32.PACK_AB R141, R154, R151 ;  /* 0x000000979a8d723e */ /* 0x000fc400000010ff */
[----:B------:R-:W-:-:S05]  /*35d0*/  F2FP.BF16.F32.PACK_AB R143, R232, R229 ;  /* 0x000000e5e88f723e */ /* 0x000fca00000010ff */
[----:B------:R3:W-:Y:S04]  /*35e0*/  STG.E.128 desc[UR4][R146.64], R140 ;  /* 0x0000008c92007986 */ /* 0x0007e8000c101d04 */
[----:B------:R3:W-:Y:S02]  /*35f0*/  @P5 STG.E.128 desc[UR4][R144.64], R136 ;  /* 0x0000008890005986 */ /* 0x0007e4000c101d04 */
.L_x_1070:
[----:B------:R-:W-:Y:S05]  /*3600*/  BSYNC B0 ;  /* 0x0000000000007941 */ /* 0x000fea0003800000 */
.L_x_1069:
[----:B------:R-:W-:Y:S02]  /*3610*/  IADD3 R19, R19, UR18, RZ ;  /* 0x0000001213137c10 */ /* 0x000fe4000fffe0ff */
[----:B0123--:R-:W-:Y:S02]  /*3620*/  SEL R144, RZ, 0x1, P4 ;  /* 0x00000001ff907807 */ /* 0x00ffe40002000000 */
[----:B------:R-:W-:-:S13]  /*3630*/  ISETP.GE.AND P5, PT, R19, UR19, PT ;  /* 0x0000001313007c0c */ /* 0x000fda000bfa6270 */
[----:B------:R-:W-:Y:S05]  /*3640*/  @!P5 BRA `(.L_x_1071) ;  /* 0xffffffd00070d947 */ /* 0x000fea000383ffff */
.L_x_1053:
        /* <DEDUP_REMOVED lines=17> */
.L_x_1073:
[----:B------:R-:W-:Y:S05]  /*3760*/  BSYNC B0 ;  /* 0x0000000000007941 */ /* 0x000fea0003800000 */
.L_x_1072:
        /* <DEDUP_REMOVED lines=11> */
.L_x_1075:
[----:B------:R-:W-:Y:S05]  /*3820*/  BSYNC B0 ;  /* 0x0000000000007941 */ /* 0x000fea0003800000 */
.L_x_1074:
        /* <DEDUP_REMOVED lines=11> */
.L_x_1077:
[----:B------:R-:W-:Y:S05]  /*38e0*/  BSYNC B0 ;  /* 0x0000000000007941 */ /* 0x000fea0003800000 */
.L_x_1076:
        /* <DEDUP_REMOVED lines=11> */
.L_x_1062:
[----:B------:R-:W-:Y:S01]  /*39a0*/  HFMA2.MMA R151, -RZ, RZ, 0, 9.5367431640625e-07 ;  /* 0x00000010ff977435 */ /* 0x000fe200000001ff */
[----:B------:R-:W-:Y:S02]  /*39b0*/  MOV R150, R155 ;  /* 0x0000009b00967202 */ /* 0x000fe40000000f00 */
[----:B------:R-:W-:Y:S02]  /*39c0*/  MOV R152, 0x1f ;  /* 0x0000001f00987802 */ /* 0x000fe40000000f00 */
[----:B------:R-:W-:-:S07]  /*39d0*/  MOV R149, 0xffffffff ;  /* 0xffffffff00957802 */ /* 0x000fce0000000f00 */
[----:B-----5:R-:W-:Y:S05]  /*39e0*/  WARPSYNC.COLLECTIVE R149, `(.L_x_1078) ;  /* 0x0000000095087348 */ /* 0x020fea0003c00000 */
[----:B------:R0:W1:Y:S02]  /*39f0*/  SHFL.DOWN P3, R199, R150, R151, R152 ;  /* 0x0800009796c77389 */ /* 0x0000640000060098 */
[----:B01---5:R-:W-:Y:S01]  /*3a00*/  ENDCOLLECTIVE ;  /* 0x000000000000791b */ /* 0x023fe20003800000 */
.L_x_1078:
[----:B------:R-:W-:Y:S02]  /*3a10*/  MOV R150, R154 ;  /* 0x0000009a00967202 */ /* 0x000fe40000000f00 */
[----:B------:R-:W-:-:S07]  /*3a20*/  MOV R142, R199 ;  /* 0x000000c7008e7202 */ /* 0x000fce0000000f00 */
[----:B------:R-:W-:Y:S05]  /*3a30*/  WARPSYNC.COLLECTIVE R149, `(.L_x_1079) ;  /* 0x0000000095087348 */ /* 0x000fea0003c00000 */
[----:B------:R0:W1:Y:S02]  /*3a40*/  SHFL.DOWN P3, R199, R150, R151, R152 ;  /* 0x0800009796c77389 */ /* 0x0000640000060098 */
[----:B01----:R-:W-:Y:S01]  /*3a50*/  ENDCOLLECTIVE ;  /* 0x000000000000791b */ /* 0x003fe20003800000 */
.L_x_1079:
[----:B------:R-:W-:Y:S01]  /*3a60*/  FADD.FTZ R142, R142, R155 ;  /* 0x0000009b8e8e7221 */ /* 0x000fe20000010000 */
[----:B------:R-:W-:-:S04]  /*3a70*/  HFMA2.MMA R151, -RZ, RZ, 0, 4.76837158203125e-07 ;  /* 0x00000008ff977435 */ /* 0x000fc800000001ff */
[----:B------:R-:W-:Y:S02]  /*3a80*/  MOV R150, R142 ;  /* 0x0000008e00967202 */ /* 0x000fe40000000f00 */
[----:B------:R-:W-:-:S07]  /*3a90*/  MOV R141, R199 ;  /* 0x000000c7008d7202 */ /* 0x000fce0000000f00 */
[----:B------:R-:W-:Y:S05]  /*3aa0*/  WARPSYNC.COLLECTIVE R149, `(.L_x_1080) ;  /* 0x0000000095087348 */ /* 0x000fea0003c00000 */
[----:B------:R0:W1:Y:S02]  /*3ab0*/  SHFL.DOWN P3, R199, R150, R151, R152 ;  /* 0x0800009796c77389 */ /* 0x0000640000060098 */
[----:B01----:R-:W-:Y:S01]  /*3ac0*/  ENDCOLLECTIVE ;  /* 0x000000000000791b */ /* 0x003fe20003800000 */
.L_x_1080:
[----:B------:R-:W-:-:S05]  /*3ad0*/  FADD.FTZ R141, R141, R154 ;  /* 0x0000009a8d8d7221 */ /* 0x000fca0000010000 */
[----:B------:R-:W-:Y:S02]  /*3ae0*/  MOV R150, R141 ;  /* 0x0000008d00967202 */ /* 0x000fe40000000f00 */
[----:B------:R-:W-:-:S07]  /*3af0*/  MOV R143, R199 ;  /* 0x000000c7008f7202 */ /* 0x000fce0000000f00 */
[----:B------:R-:W-:Y:S05]  /*3b00*/  WARPSYNC.COLLECTIVE R149, `(.L_x_1081) ;  /* 0x0000000095087348 */ /* 0x000fea0003c00000 */
[----:B------:R0:W1:Y:S02]  /*3b10*/  SHFL.DOWN P3, R199, R150, R151, R152 ;  /* 0x0800009796c77389 */ /* 0x0000640000060098 */
[----:B01----:R-:W-:Y:S01]  /*3b20*/  ENDCOLLECTIVE ;  /* 0x000000000000791b */ /* 0x003fe20003800000 */
.L_x_1081:
[----:B------:R-:W-:Y:S01]  /*3b30*/  FADD.FTZ R143, R142, R143 ;  /* 0x0000008f8e8f7221 */ /* 0x000fe20000010000 */
[----:B------:R-:W-:-:S04]  /*3b40*/  HFMA2.MMA R151, -RZ, RZ, 0, 2.384185791015625e-07 ;  /* 0x00000004ff977435 */ /* 0x000fc800000001ff */
[----:B------:R-:W-:Y:S02]  /*3b50*/  MOV R150, R143 ;  /* 0x0000008f00967202 */ /* 0x000fe40000000f00 */
[----:B------:R-:W-:-:S07]  /*3b60*/  MOV R144, R199 ;  /* 0x000000c700907202 */ /* 0x000fce0000000f00 */
[----:B------:R-:W-:Y:S05]  /*3b70*/  WARPSYNC.COLLECTIVE R149, `(.L_x_1082) ;  /* 0x0000000095087348 */ /* 0x000fea0003c00000 */
[----:B------:R0:W1:Y:S02]  /*3b80*/  SHFL.DOWN P3, R199, R150, R151, R152 ;  /* 0x0800009796c77389 */ /* 0x0000640000060098 */
[----:B01----:R-:W-:Y:S01]  /*3b90*/  ENDCOLLECTIVE ;  /* 0x000000000000791b */ /* 0x003fe20003800000 */
.L_x_1082:
[----:B------:R-:W-:-:S05]  /*3ba0*/  FADD.FTZ R144, R141, R144 ;  /* 0x000000908d907221 */ /* 0x000fca0000010000 */
[----:B------:R-:W-:Y:S02]  /*3bb0*/  MOV R150, R144 ;  /* 0x0000009000967202 */ /* 0x000fe40000000f00 */
[----:B------:R-:W-:-:S07]  /*3bc0*/  MOV R146, R199 ;  /* 0x000000c700927202 */ /* 0x000fce0000000f00 */
[----:B------:R-:W-:Y:S05]  /*3bd0*/  WARPSYNC.COLLECTIVE R149, `(.L_x_1083) ;  /* 0x0000000095087348 */ /* 0x000fea0003c00000 */
[----:B------:R0:W1:Y:S02]  /*3be0*/  SHFL.DOWN P3, R199, R150, R151, R152 ;  /* 0x0800009796c77389 */ /* 0x0000640000060098 */
[----:B01----:R-:W-:Y:S01]  /*3bf0*/  ENDCOLLECTIVE ;  /* 0x000000000000791b */ /* 0x003fe20003800000 */
.L_x_1083:
[----:B------:R-:W-:Y:S01]  /*3c00*/  FADD.FTZ R146, R143, R146 ;  /* 0x000000928f927221 */ /* 0x000fe20000010000 */
[----:B------:R-:W-:-:S04]  /*3c10*/  HFMA2.MMA R151, -RZ, RZ, 0, 1.1920928955078125e-07 ;  /* 0x00000002ff977435 */ /* 0x000fc800000001ff */
[----:B------:R-:W-:Y:S02]  /*3c20*/  MOV R150, R146 ;  /* 0x0000009200967202 */ /* 0x000fe40000000f00 */
[----:B------:R-:W-:-:S07]  /*3c30*/  MOV R145, R199 ;  /* 0x000000c700917202 */ /* 0x000fce0000000f00 */
[----:B------:R-:W-:Y:S05]  /*3c40*/  WARPSYNC.COLLECTIVE R149, `(.L_x_1084) ;  /* 0x0000000095087348 */ /* 0x000fea0003c00000 */
[----:B------:R0:W1:Y:S02]  /*3c50*/  SHFL.DOWN P3, R199, R150, R151, R152 ;  /* 0x0800009796c77389 */ /* 0x0000640000060098 */
[----:B01----:R-:W-:Y:S01]  /*3c60*/  ENDCOLLECTIVE ;  /* 0x000000000000791b */ /* 0x003fe20003800000 */
.L_x_1084:
[----:B------:R-:W-:-:S05]  /*3c70*/  FADD.FTZ R145, R144, R145 ;  /* 0x0000009190917221 */ /* 0x000fca0000010000 */
[----:B------:R-:W-:Y:S02]  /*3c80*/  MOV R150, R145 ;  /* 0x0000009100967202 */ /* 0x000fe40000000f00 */
[----:B------:R-:W-:-:S07]  /*3c90*/  MOV R147, R199 ;  /* 0x000000c700937202 */ /* 0x000fce0000000f00 */
[----:B------:R-:W-:Y:S05]  /*3ca0*/  WARPSYNC.COLLECTIVE R149, `(.L_x_1085) ;  /* 0x0000000095087348 */ /* 0x000fea0003c00000 */
[----:B------:R0:W1:Y:S02]  /*3cb0*/  SHFL.DOWN P3, R199, R150, R151, R152 ;  /* 0x0800009796c77389 */ /* 0x0000640000060098 */
[----:B01----:R-:W-:Y:S01]  /*3cc0*/  ENDCOLLECTIVE ;  /* 0x000000000000791b */ /* 0x003fe20003800000 */
.L_x_1085:
[----:B------:R-:W-:Y:S01]  /*3cd0*/  FADD.FTZ R147, R146, R147 ;  /* 0x0000009392937221 */ /* 0x000fe20000010000 */
[----:B------:R-:W-:-:S04]  /*3ce0*/  HFMA2.MMA R151, -RZ, RZ, 0, 5.9604644775390625e-08 ;  /* 0x00000001ff977435 */ /* 0x000fc800000001ff */
[----:B------:R-:W-:Y:S02]  /*3cf0*/  MOV R150, R147 ;  /* 0x0000009300967202 */ /* 0x000fe40000000f00 */
[----:B------:R-:W-:-:S07]  /*3d00*/  MOV R148, R199 ;  /* 0x000000c700947202 */ /* 0x000fce0000000f00 */
[----:B------:R-:W-:Y:S05]  /*3d10*/  WARPSYNC.COLLECTIVE R149, `(.L_x_1086) ;  /* 0x0000000095087348 */ /* 0x000fea0003c00000 */
[----:B------:R0:W1:Y:S02]  /*3d20*/  SHFL.DOWN P3, R199, R150, R151, R152 ;  /* 0x0800009796c77389 */ /* 0x0000640000060098 */
[----:B01----:R-:W-:Y:S01]  /*3d30*/  ENDCOLLECTIVE ;  /* 0x000000000000791b */ /* 0x003fe20003800000 */
.L_x_1086:
[----:B------:R-:W-:-:S05]  /*3d40*/  FADD.FTZ R148, R145, R148 ;  /* 0x0000009491947221 */ /* 0x000fca0000010000 */
[----:B------:R-:W-:Y:S02]  /*3d50*/  MOV R150, R148 ;  /* 0x0000009400967202 */ /* 0x000fe40000000f00 */
[----:B------:R-:W-:-:S07]  /*3d60*/  MOV R198, R199 ;  /* 0x000000c700c67202 */ /* 0x000fce0000000f00 */
[----:B------:R-:W-:Y:S05]  /*3d70*/  WARPSYNC.COLLECTIVE R149, `(.L_x_1087) ;  /* 0x0000000095087348 */ /* 0x000fea0003c00000 */
[----:B------:R0:W1:Y:S02]  /*3d80*/  SHFL.DOWN P3, R199, R150, R151, R152 ;  /* 0x0800009796c77389 */ /* 0x0000640000060098 */
[----:B01----:R-:W-:Y:S01]  /*3d90*/  ENDCOLLECTIVE ;  /* 0x000000000000791b */ /* 0x003fe20003800000 */
.L_x_1087:
[----:B------:R-:W-:Y:S05]  /*3da0*/  BRA `(.L_x_1088) ;  /* 0xffffffe000847947 */ /* 0x000fea000383ffff */
.L_x_1089:
        /* <DEDUP_REMOVED lines=13> */
.L_x_3544:


//--------------------- .text._ZN10layer_norm31ln_parallel_residual_bwd_kernelINS_13Kernel_traitsI13__nv_bfloat16S2_fS2_fjLj8192ELj1ELj1ELj8ELj16ENS_18Kernel_traits_baseILj8192ES2_S2_fS2_fjLj256EEEEELb0ELb1ELb1EEEvNS_9BwdParamsE --------------------------
	.section	.text._ZN10layer_norm31ln_parallel_residual_bwd_kernelINS_13Kernel_traitsI13__nv_bfloat16S2_fS2_fjLj8192ELj1ELj1ELj8ELj16ENS_18Kernel_traits_baseILj8192ES2_S2_fS2_fjLj256EEEEELb0ELb1ELb1EEEvNS_9BwdParamsE,"ax",@progbits
	.align	128
        .global         _ZN10layer_norm31ln_parallel_residual_bwd_kernelINS_13Kernel_traitsI13__nv_bfloat16S2_fS2_fjLj8192ELj1ELj1ELj8ELj16ENS_18Kernel_traits_baseILj8192ES2_S2_fS2_fjLj256EEEEELb0ELb1ELb1EEEvNS_9BwdParamsE
        .type           _ZN10layer_norm31ln_parallel_residual_bwd_kernelINS_13Kernel_traitsI13__nv_bfloat16S2_fS2_fjLj8192ELj1ELj1ELj8ELj16ENS_18Kernel_traits_baseILj8192ES2_S2_fS2_fjLj256EEEEELb0ELb1ELb1EEEvNS_9BwdParamsE,@function
        .size           _ZN10layer_norm31ln_parallel_residual_bwd_kernelINS_13Kernel_traitsI13__nv_bfloat16S2_fS2_fjLj8192ELj1ELj1ELj8ELj16ENS_18Kernel_traits_baseILj8192ES2_S2_fS2_fjLj256EEEEELb0ELb1ELb1EEEvNS_9BwdParamsE,(.L_x_3545 - _ZN10layer_norm31ln_parallel_residual_bwd_kernelINS_13Kernel_traitsI13__nv_bfloat16S2_fS2_fjLj8192ELj1ELj1ELj8ELj16ENS_18Kernel_traits_baseILj8192ES2_S2_fS2_fjLj256EEEEELb0ELb1ELb1EEEvNS_9BwdParamsE)
        .other          _ZN10layer_norm31ln_parallel_residual_bwd_kernelINS_13Kernel_traitsI13__nv_bfloat16S2_fS2_fjLj8192ELj1ELj1ELj8ELj16ENS_18Kernel_traits_baseILj8192ES2_S2_fS2_fjLj256EEEEELb0ELb1ELb1EEEvNS_9BwdParamsE,@"STO_CUDA_ENTRY STV_DEFAULT"
_ZN10layer_norm31ln_parallel_residual_bwd_kernelINS_13Kernel_traitsI13__nv_bfloat16S2_fS2_fjLj8192ELj1ELj1ELj8ELj16ENS_18Kernel_traits_baseILj8192ES2_S2_fS2_fjLj256EEEEELb0ELb1ELb1EEEvNS_9BwdParamsE:
.text._ZN10layer_norm31ln_parallel_residual_bwd_kernelINS_13Kernel_traitsI13__nv_bfloat16S2_fS2_fjLj8192ELj1ELj1ELj8ELj16ENS_18Kernel_traits_baseILj8192ES2_S2_fS2_fjLj256EEEEELb0ELb1ELb1EEEvNS_9BwdParamsE:
[----:B------:R-:W-:Y:S01]  /*0000*/  LDC R1, c[0x0][0x28] ;  /* 0x00000a00ff017b82 */ /* 0x000fe20000000800 */
[----:B------:R-:W0:Y:S07]  /*0010*/  S2R R149, SR_TID.X ;  /* 0x0000000000957919 */ /* 0x000e2e0000002100 */
[----:B------:R-:W0:Y:S01]  /*0020*/  S2UR UR4, SR_CTAID.X ;  /* 0x00000000000479c3 */ /* 0x000e220000002500 */
        /* <DEDUP_REMOVED lines=44> */
.L_x_1090:
[----:B------:R-:W-:Y:S01]  /*02f0*/  SHF.L.U32 R0, R149, 0x4, RZ ;  /* 0x0000000495007819 */ /* 0x000fe200000006ff */
[----:B------:R-:W-:-:S03]  /*0300*/  ULDC.64 UR6, c[0x0][0x260] ;  /* 0x0000980000067ab9 */ /* 0x000fc60000000a00 */
[----:B------:R-:W-:-:S04]  /*0310*/  LOP3.LUT R0, R0, 0xff0, RZ, 0xc0, !PT ;  /* 0x00000ff000007812 */ /* 0x000fc800078ec0ff */
[----:B------:R-:W-:Y:S01]  /*0320*/  IADD3 R2, P0, R0, UR6, RZ ;  /* 0x0000000600027c10 */ /* 0x000fe2000ff1e0ff */
[----:B------:R-:W-:-:S03]  /*0330*/  ULDC.U8 UR6, c[0x0][0x2a0] ;  /* 0x0000a80000067ab9 */ /* 0x000fc60000000000 */
[----:B------:R-:W-:-:S05]  /*0340*/  IADD3.X R3, RZ, UR7, RZ, P0, !PT ;  /* 0x00000007ff037c10 */ /* 0x000fca00087fe4ff */
[----:B------:R-:W2:Y:S04]  /*0350*/  LDG.E.128 R4, desc[UR4][R2.64] ;  /* 0x0000000402047981 */ /* 0x000ea8000c1e1d00 */
[----:B------:R-:W3:Y:S04]  /*0360*/  LDG.E.128 R8, desc[UR4][R2.64+0x1000] ;  /* 0x0010000402087981 */ /* 0x000ee8000c1e1d00 */
[----:B------:R-:W4:Y:S04]  /*0370*/  LDG.E.128 R12, desc[UR4][R2.64+0x2000] ;  /* 0x00200004020c7981 */ /* 0x000f28000c1e1d00 */
[----:B------:R0:W5:Y:S01]  /*0380*/  LDG.E.128 R16, desc[UR4][R2.64+0x3000] ;  /* 0x0030000402107981 */ /* 0x000162000c1e1d00 */
[----:B------:R-:W-:Y:S01]  /*0390*/  HFMA2.MMA R204, -RZ, RZ, 0, 5.9604644775390625e-08 ;  /* 0x00000001ffcc7435 */ /* 0x000fe200000001ff */
[----:B------:R-:W-:Y:S01]  /*03a0*/  MOV R148, RZ ;  /* 0x000000ff00947202 */ /* 0x000fe20000000f00 */
[----:B------:R-:W-:Y:S01]  /*03b0*/  HFMA2.MMA R156, -RZ, RZ, 0, 0 ;  /* 0x00000000ff9c7435 */ /* 0x000fe200000001ff */
[----:B------:R-:W-:Y:S01]  /*03c0*/  CS2R R146, SRZ ;  /* 0x0000000000927805 */ /* 0x000fe2000001ff00 */
[----:B------:R-:W-:Y:S01]  /*03d0*/  HFMA2.MMA R177, -RZ, RZ, 0, 0 ;  /* 0x00000000ffb17435 */ /* 0x000fe200000001ff */
        /* <DEDUP_REMOVED lines=20> */
[----:B0-----:R-:W-:Y:S02]  /*0520*/  CS2R R2, SRZ ;  /* 0x0000000000027805 */ /* 0x001fe4000001ff00 */
[----:B------:R-:W-:Y:S02]  /*0530*/  MOV R0, RZ ;  /* 0x000000ff00007202 */ /* 0x000fe40000000f00 */
[----:B------:R-:W-:Y:S02]  /*0540*/  MOV R200, UR6 ;  /* 0x0000000600c87c02 */ /* 0x000fe40008000f00 */
[----:B--2---:R-:W-:Y:S02]  /*0550*/  PRMT R178, R4, 0x7632, R178 ;  /* 0x0000763204b27816 */ /* 0x004fe400000000b2 */
[----:B------:R-:W-:-:S02]  /*0560*/  PRMT R179, R5, 0x7632, R179 ;  /* 0x0000763205b37816 */ /* 0x000fc400000000b3 */
[----:B------:R-:W-:Y:S02]  /*0570*/  PRMT R180, R6, 0x7632, R180 ;  /* 0x0000763206b47816 */ /* 0x000fe400000000b4 */
[----:B------:R-:W-:Y:S02]  /*0580*/  PRMT R181, R7, 0x7632, R181 ;  /* 0x0000763207b57816 */ /* 0x000fe400000000b5 */
[----:B---3--:R-:W-:Y:S02]  /*0590*/  PRMT R182, R8, 0x7632, R182 ;  /* 0x0000763208b67816 */ /* 0x008fe400000000b6 */
[----:B------:R-:W-:Y:S02]  /*05a0*/  PRMT R183, R9, 0x7632, R183 ;  /* 0x0000763209b77816 */ /* 0x000fe400000000b7 */
[----:B------:R-:W-:Y:S02]  /*05b0*/  PRMT R184, R10, 0x7632, R184 ;  /* 0x000076320ab87816 */ /* 0x000fe400000000b8 */
[----:B------:R-:W-:-:S02]  /*05c0*/  PRMT R185, R11, 0x7632, R185 ;  /* 0x000076320bb97816 */ /* 0x000fc400000000b9 */
[----:B----4-:R-:W-:Y:S02]  /*05d0*/  PRMT R186, R12, 0x7632, R186 ;  /* 0x000076320cba7816 */ /* 0x010fe400000000ba */
[----:B------:R-:W-:Y:S02]  /*05e0*/  PRMT R187, R13, 0x7632, R187 ;  /* 0x000076320dbb7816 */ /* 0x000fe400000000bb */
[----:B------:R-:W-:Y:S02]  /*05f0*/  PRMT R188, R14, 0x7632, R188 ;  /* 0x000076320ebc7816 */ /* 0x000fe400000000bc */
[----:B------:R-:W-:Y:S02]  /*0600*/  PRMT R189, R15, 0x7632, R189 ;  /* 0x000076320fbd7816 */ /* 0x000fe400000000bd */
[----:B-----5:R-:W-:Y:S02]  /*0610*/  PRMT R190, R16, 0x7632, R190 ;  /* 0x0000763210be7816 */ /* 0x020fe400000000be */
[----:B------:R-:W-:-:S02]  /*0620*/  PRMT R191, R17, 0x7632, R191 ;  /* 0x0000763211bf7816 */ /* 0x000fc400000000bf */
[----:B------:R-:W-:Y:S02]  /*0630*/  PRMT R192, R18, 0x7632, R192 ;  /* 0x0000763212c07816 */ /* 0x000fe400000000c0 */
[----:B------:R-:W-:Y:S02]  /*0640*/  PRMT R193, R19, 0x7632, R193 ;  /* 0x0000763213c17816 */ /* 0x000fe400000000c1 */
[----:B------:R-:W-:Y:S02]  /*0650*/  SHF.L.U32 R157, R4, 0x10, RZ ;  /* 0x00000010049d7819 */ /* 0x000fe400000006ff */
[----:B------:R-:W-:Y:S02]  /*0660*/  SHF.L.U32 R158, R5, 0x10, RZ ;  /* 0x00000010059e7819 */ /* 0x000fe400000006ff */
[----:B------:R-:W-:Y:S02]  /*0670*/  CS2R R4, SRZ ;  /* 0x0000000000047805 */ /* 0x000fe4000001ff00 */
[----:B------:R-:W-:-:S02]  /*0680*/  SHF.L.U32 R159, R6, 0x10, RZ ;  /* 0x00000010069f7819 */ /* 0x000fc400000006ff */
[----:B------:R-:W-:Y:S02]  /*0690*/  SHF.L.U32 R160, R7, 0x10, RZ ;  /* 0x0000001007a07819 */ /* 0x000fe400000006ff */
[----:B------:R-:W-:Y:S02]  /*06a0*/  CS2R R6, SRZ ;  /* 0x0000000000067805 */ /* 0x000fe4000001ff00 */
        /* <DEDUP_REMOVED lines=34> */
.L_x_1093:
[----:B0-----:R-:W0:Y:S01]  /*08d0*/  LDC.64 R104, c[0x0][0x250] ;  /* 0x00009400ff687b82 */ /* 0x001e220000000a00 */
[----:B------:R-:W-:-:S05]  /*08e0*/  IMAD R84, R194, UR8, RZ ;  /* 0x00000008c2547c24 */ /* 0x000fca000f8e02ff */
[----:B------:R-:W-:Y:S02]  /*08f0*/  SHF.R.S32.HI R85, RZ, 0x1f, R84 ;  /* 0x0000001fff557819 */ /* 0x000fe40000011454 */
[----:B------:R-:W1:Y:S02]  /*0900*/  LDC.64 R208, c[0x0][0x238] ;  /* 0x00008e00ffd07b82 */ /* 0x000e640000000a00 */
[----:B------:R-:W-:Y:S02]  /*0910*/  LEA.HI R85, R85, R84, RZ, 0x3 ;  /* 0x0000005455557211 */ /* 0x000fe400078f18ff */
[----:B------:R-:W-:-:S04]  /*0920*/  LOP3.LUT R84, R149, 0xff, RZ, 0xc0, !PT ;  /* 0x000000ff95547812 */ /* 0x000fc800078ec0ff */
[----:B------:R-:W2:Y:S01]  /*0930*/  LDC.64 R124, c[0x0][0x2b8] ;  /* 0x0000ae00ff7c7b82 */ /* 0x000ea20000000a00 */
[----:B------:R-:W-:-:S07]  /*0940*/  LEA.HI.SX32 R211, R85, R84, 0x1d ;  /* 0x0000005455d37211 */ /* 0x000fce00078feaff */
[----:B------:R-:W3:Y:S01]  /*0950*/  LDC.64 R164, c[0x0][0x258] ;  /* 0x00009600ffa47b82 */ /* 0x000ee20000000a00 */
[----:B0-----:R-:W-:Y:S01]  /*0960*/  IMAD.WIDE R104, R194, 0x4, R104 ;  /* 0x00000004c2687825 */ /* 0x001fe200078e0268 */
[C---:B------:R-:W-:Y:S02]  /*0970*/  IADD3 R205, R211.reuse, 0x100, RZ ;  /* 0x00000100d3cd7810 */ /* 0x040fe40007ffe0ff */
[C---:B------:R-:W-:Y:S02]  /*0980*/  IADD3 R201, R211.reuse, 0x200, RZ ;  /* 0x00000200d3c97810 */ /* 0x040fe40007ffe0ff */
[----:B------:R-:W4:Y:S01]  /*0990*/  LDG.E R210, desc[UR4][R104.64] ;  /* 0x0000000468d27981 */ /* 0x000f22000c1e1900 */
[C---:B-1----:R-:W-:Y:S01]  /*09a0*/  IMAD.WIDE.U32 R116, R211.reuse, 0x20, R208 ;  /* 0x00000020d3747825 */ /* 0x042fe200078e00d0 */
[----:B------:R-:W-:-:S03]  /*09b0*/  IADD3 R195, R211, 0x300, RZ ;  /* 0x00000300d3c37810 */ /* 0x000fc60007ffe0ff */
[----:B------:R-:W-:Y:S01]  /*09c0*/  IMAD.WIDE.U32 R128, R205, 0x20, R208 ;  /* 0x00000020cd807825 */ /* 0x000fe200078e00d0 */
[----:B------:R-:W4:Y:S03]  /*09d0*/  LDG.E.128 R84, desc[UR4][R116.64] ;  /* 0x0000000474547981 */ /* 0x000f26000c1e1d00 */
[--C-:B--2---:R-:W-:Y:S01]  /*09e0*/  IMAD.WIDE.U32 R88, R211, 0x10, R124.reuse ;  /* 0x00000010d3587825 */ /* 0x104fe200078e007c */
[----:B------:R-:W2:Y:S03]  /*09f0*/  LDG.E.128 R92, desc[UR4][R116.64+0x10] ;  /* 0x00001004745c7981 */ /* 0x000ea6000c1e1d00 */
[C---:B------:R-:W-:Y:S01]  /*0a00*/  IMAD.WIDE.U32 R112, R201.reuse, 0x10, R124 ;  /* 0x00000010c9707825 */ /* 0x040fe200078e007c */
[----:B------:R-:W2:Y:S03]  /*0a10*/  LDG.E.128 R96, desc[UR4][R128.64] ;  /* 0x0000000480607981 */ /* 0x000ea6000c1e1d00 */
[----:B---3--:R-:W-:Y:S01]  /*0a20*/  IMAD.WIDE R206, R194, 0x4, R164 ;  /* 0x00000004c2ce7825 */ /* 0x008fe200078e02a4 */
[----:B------:R-:W3:Y:S01]  /*0a30*/  LDG.E.128 R88, desc[UR4][R88.64] ;  /* 0x0000000458587981 */ /* 0x000ee2000c1e1d00 */
[----:B------:R-:W0:Y:S02]  /*0a40*/  LDC.64 R164, c[0x0][0x2c8] ;  /* 0x0000b200ffa47b82 */ /* 0x000e240000000a00 */
[----:B------:R-:W-:Y:S01]  /*0a50*/  IMAD.WIDE.U32 R172, R201, 0x20, R208 ;  /* 0x00000020c9ac7825 */ /* 0x000fe200078e00d0 */
[----:B------:R-:W3:Y:S03]  /*0a60*/  LDG.E.128 R112, desc[UR4][R112.64] ;  /* 0x0000000470707981 */ /* 0x000ee6000c1e1d00 */
[----:B------:R-:W-:Y:S01]  /*0a70*/  IMAD.WIDE.U32 R100, R205, 0x10, R124 ;  /* 0x00000010cd647825 */ /* 0x000fe200078e007c */
[----:B------:R-:W3:Y:S03]  /*0a80*/  LDG.E R206, desc[UR4][R206.64] ;  /* 0x00000004cece7981 */ /* 0x000ee6000c1e1900 */
[C---:B------:R-:W-:Y:S01]  /*0a90*/  IMAD.WIDE.U32 R208, R195.reuse, 0x20, R208 ;  /* 0x00000020c3d07825 */ /* 0x040fe200078e00d0 */
[----:B------:R-:W3:Y:S04]  /*0aa0*/  LDG.E.128 R108, desc[UR4][R172.64] ;  /* 0x00000004ac6c7981 */ /* 0x000ee8000c1e1d00 */
[----:B------:R-:W3:Y:S04]  /*0ab0*/  LDG.E.128 R120, desc[UR4][R208.64] ;  /* 0x00000004d0787981 */ /* 0x000ee8000c1e1d00 */
[----:B------:R-:W3:Y:S04]  /*0ac0*/  LDG.E.128 R100, desc[UR4][R100.64] ;  /* 0x0000000464647981 */ /* 0x000ee8000c1e1d00 */
[----:B------:R-:W3:Y:S04]  /*0ad0*/  LDG.E.128 R104, desc[UR4][R128.64+0x10] ;  /* 0x0000100480687981 */ /* 0x000ee8000c1e1d00 */
[----:B------:R1:W3:Y:S04]  /*0ae0*/  LDG.E.128 R116, desc[UR4][R172.64+0x10] ;  /* 0x00001004ac747981 */ /* 0x0002e8000c1e1d00 */
[----:B------:R4:W3:Y:S01]  /*0af0*/  LDG.E.128 R128, desc[UR4][R208.64+0x10] ;  /* 0x00001004d0807981 */ /* 0x0008e2000c1e1d00 */
[----:B------:R-:W-:-:S06]  /*0b00*/  IMAD.WIDE.U32 R124, R195, 0x10, R124 ;  /* 0x00000010c37c7825 */ /* 0x000fcc00078e007c */
[----:B------:R-:W3:Y:S01]  /*0b10*/  LDG.E.128 R124, desc[UR4][R124.64] ;  /* 0x000000047c7c7981 */ /* 0x000ee2000c1e1d00 */
[----:B0-----:R-:W-:-:S04]  /*0b20*/  ISETP.NE.U32.AND P0, PT, R164, RZ, PT ;  /* 0x000000ffa400720c */ /* 0x001fc80003f05070 */
[----:B------:R-:W-:-:S13]  /*0b30*/  ISETP.NE.AND.EX P0, PT, R165, RZ, PT, P0 ;  /* 0x000000ffa500720c */ /* 0x000fda0003f05300 */
[----:B------:R-:W0:Y:S08]  /*0b40*/  @P0 LDC.64 R198, c[0x0][0x2c8] ;  /* 0x0000b200ffc60b82 */ /* 0x000e300000000a00 */
[----:B------:R-:W0:Y:S08]  /*0b50*/  @P0 LDC.64 R196, c[0x0][0x2c8] ;  /* 0x0000b200ffc40b82 */ /* 0x000e300000000a00 */
[----:B-1----:R-:W1:Y:S08]  /*0b60*/  @P0 LDC.64 R172, c[0x0][0x2c8] ;  /* 0x0000b200ffac0b82 */ /* 0x002e700000000a00 */
[----:B------:R-:W1:Y:S01]  /*0b70*/  @P0 LDC.64 R202, c[0x0][0x2c8] ;  /* 0x0000b200ffca0b82 */ /* 0x000e620000000a00 */
[----:B------:R-:W-:Y:S01]  /*0b80*/  ISETP.NE.AND P1, PT, R200, RZ, PT ;  /* 0x000000ffc800720c */ /* 0x000fe20003f25270 */
[----:B0-----:R-:W-:-:S05]  /*0b90*/  @P0 IMAD.WIDE.U32 R198, R205, 0x20, R198 ;  /* 0x00000020cdc60825 */ /* 0x001fca00078e00c6 */
[----:B------:R-:W5:Y:S01]  /*0ba0*/  @P0 LDG.E.128 R48, desc[UR4][R198.64] ;  /* 0x00000004c6300981 */ /* 0x000f62000c1e1d00 */
[----:B------:R-:W-:-:S03]  /*0bb0*/  @P0 IMAD.WIDE.U32 R196, R201, 0x20, R196 ;  /* 0x00000020c9c40825 */ /* 0x000fc600078e00c4 */
[----:B------:R0:W5:Y:S04]  /*0bc0*/  @P0 LDG.E.128 R52, desc[UR4][R198.64+0x10] ;  /* 0x00001004c6340981 */ /* 0x000168000c1e1d00 */
[----:B------:R-:W5:Y:S01]  /*0bd0*/  @P0 LDG.E.128 R56, desc[UR4][R196.64] ;  /* 0x00000004c4380981 */ /* 0x000f62000c1e1d00 */
[----:B-1----:R-:W-:-:S03]  /*0be0*/  @P0 IMAD.WIDE.U32 R172, R195, 0x20, R172 ;  /* 0x00000020c3ac0825 */ /* 0x002fc600078e00ac */
[----:B------:R-:W5:Y:S04]  /*0bf0*/  @P0 LDG.E.128 R60, desc[UR4][R196.64+0x10] ;  /* 0x00001004c43c0981 */ /* 0x000f68000c1e1d00 */
[----:B------:R-:W5:Y:S01]  /*0c00*/  @P0 LDG.E.128 R64, desc[UR4][R172.64] ;  /* 0x00000004ac400981 */ /* 0x000f62000c1e1d00 */
[----:B------:R-:W-:-:S03]  /*0c10*/  @P0 IMAD.WIDE.U32 R202, R211, 0x20, R202 ;  /* 0x00000020d3ca0825 */ /* 0x000fc600078e00ca */
[----:B------:R1:W5:Y:S04]  /*0c20*/  @P0 LDG.E.128 R68, desc[UR4][R172.64+0x10] ;  /* 0x00001004ac440981 */ /* 0x000368000c1e1d00 */
[----:B------:R-:W5:Y:S04]  /*0c30*/  @P0 LDG.E.128 R40, desc[UR4][R202.64] ;  /* 0x00000004ca280981 */ /* 0x000f68000c1e1d00 */
[----:B------:R1:W5:Y:S01]  /*0c40*/  @P0 LDG.E.128 R44, desc[UR4][R202.64+0x10] ;  /* 0x00001004ca2c0981 */ /* 0x000362000c1e1d00 */
[----:B------:R-:W-:Y:S01]  /*0c50*/  LOP3.LUT P5, RZ, R204, 0xff, RZ, 0xc0, !PT ;  /* 0x000000ffccff7812 */ /* 0x000fe200078ac0ff */
[----:B------:R-:W-:Y:S01]  /*0c60*/  UMOV UR6, 0xffffffff ;  /* 0xffffffff00067882 */ /* 0x000fe20000000000 */
[----:B------:R-:W-:-:S02]  /*0c70*/  IADD3 R194, R194, UR10, RZ ;  /* 0x0000000ac2c27c10 */ /* 0x000fc4000fffe0ff */
[----:B------:R-:W-:Y:S02]  /*0c80*/  LOP3.LUT P0, RZ, R149, 0x1f, RZ, 0xc0, !PT ;  /* 0x0000001f95ff7812 */ /* 0x000fe4000780c0ff */
[----:B------:R-:W-:Y:S02]  /*0c90*/  ISETP.GE.AND P4, PT, R194, UR11, PT ;  /* 0x0000000bc2007c0c */ /* 0x000fe4000bf86270 */
[----:B----4-:R-:W-:-:S05]  /*0ca0*/  FSEL R200, R210, RZ, !P1 ;  /* 0x000000ffd2c87208 */ /* 0x010fca0004800000 */
[C---:B------:R-:W-:Y:S01]  /*0cb0*/  FADD.FTZ R209, -R200.reuse, R86 ;  /* 0x00000056c8d17221 */ /* 0x040fe20000010100 */
[C---:B0-----:R-:W-:Y:S01]  /*0cc0*/  FADD.FTZ R199, -R200.reuse, R87 ;  /* 0x00000057c8c77221 */ /* 0x041fe20000010100 */
[C---:B------:R-:W-:Y:S01]  /*0cd0*/  FADD.FTZ R207, -R200.reuse, R85 ;  /* 0x00000055c8cf7221 */ /* 0x040fe20000010100 */
[C---:B--2---:R-:W-:Y:S01]  /*0ce0*/  FADD.FTZ R95, -R200.reuse, R95 ;  /* 0x0000005fc85f7221 */ /* 0x044fe20000010100 */
[C---:B-1----:R-:W-:Y:S01]  /*0cf0*/  FADD.FTZ R173, -R200.reuse, R92 ;  /* 0x0000005cc8ad7221 */ /* 0x042fe20000010100 */
[C---:B------:R-:W-:Y:S01]  /*0d00*/  FADD.FTZ R203, -R200.reuse, R84 ;  /* 0x00000054c8cb7221 */ /* 0x040fe20000010100 */
[----:B------:R-:W-:Y:S01]  /*0d10*/  FADD.FTZ R215, -R200, R98 ;  /* 0x00000062c8d77221 */ /* 0x000fe20000010100 */
[C---:B---3--:R-:W-:Y:S02]  /*0d20*/  PRMT R86, R88.reuse, 0x7632, R86 ;  /* 0x0000763258567816 */ /* 0x048fe40000000056 */
[----:B------:R-:W-:Y:S02]  /*0d30*/  SHF.L.U32 R196, R88, 0x10, RZ ;  /* 0x0000001058c47819 */ /* 0x000fe400000006ff */
[----:B------:R-:W-:-:S02]  /*0d40*/  PRMT R88, R91, 0x7632, R88 ;  /* 0x000076325b587816 */ /* 0x000fc40000000058 */
[C---:B------:R-:W-:Y:S02]  /*0d50*/  PRMT R98, R112.reuse, 0x7632, R98 ;  /* 0x0000763270627816 */ /* 0x040fe40000000062 */
[----:B------:R-:W-:Y:S01]  /*0d60*/  SHF.L.U32 R229, R112, 0x10, RZ ;  /* 0x0000001070e57819 */ /* 0x000fe200000006ff */
[----:B------:R-:W-:Y:S01]  /*0d70*/  FMUL.FTZ R112, R206, R199 ;  /* 0x000000c7ce707220 */ /* 0x000fe20000410000 */
[----:B------:R-:W-:Y:S01]  /*0d80*/  SHF.L.U32 R199, R86, 0x10, RZ ;  /* 0x0000001056c77819 */ /* 0x000fe200000006ff */
[C---:B------:R-:W-:Y:S01]  /*0d90*/  FADD.FTZ R197, -R200.reuse, R94 ;  /* 0x0000005ec8c57221 */ /* 0x040fe20000010100 */
[----:B------:R-:W-:Y:S01]  /*0da0*/  FADD.FTZ R225, -R200, R108 ;  /* 0x0000006cc8e17221 */ /* 0x000fe20000010100 */
[----:B------:R-:W-:Y:S01]  /*0db0*/  SHF.L.U32 R88, R88, 0x10, RZ ;  /* 0x0000001058587819 */ /* 0x000fe200000006ff */
[----:B------:R-:W-:Y:S01]  /*0dc0*/  FMUL.FTZ R108, R206, R207 ;  /* 0x000000cfce6c7220 */ /* 0x000fe20000410000 */
[----:B------:R-:W-:Y:S01]  /*0dd0*/  SHF.L.U32 R85, R90, 0x10, RZ ;  /* 0x000000105a557819 */ /* 0x000fe200000006ff */
[----:B------:R-:W-:Y:S01]  /*0de0*/  FADD.FTZ R239, -R200, R121 ;  /* 0x00000079c8ef7221 */ /* 0x000fe20000010100 */
[C---:B------:R-:W-:Y:S01]  /*0df0*/  FMUL.FTZ R172, R206.reuse, R95 ;  /* 0x0000005fceac7220 */ /* 0x040fe20000410000 */
[----:B------:R-:W-:Y:S01]  /*0e00*/  FMUL.FTZ R121, R157, R196 ;  /* 0x000000c49d797220 */ /* 0x000fe20000410000 */
[----:B------:R-:W-:Y:S01]  /*0e10*/  FMUL.FTZ R173, R206, R173 ;  /* 0x000000adcead7220 */ /* 0x000fe20000410000 */
[----:B------:R-:W-:-:S02]  /*0e20*/  PRMT R94, R102, 0x7632, R94 ;  /* 0x00007632665e7816 */ /* 0x000fc4000000005e */
[----:B------:R-:W-:Y:S01]  /*0e30*/  SHF.L.U32 R219, R102, 0x10, RZ ;  /* 0x0000001066db7819 */ /* 0x000fe200000006ff */
[----:B------:R-:W-:Y:S01]  /*0e40*/  FMUL.FTZ R102, R206, R203 ;  /* 0x000000cbce667220 */ /* 0x000fe20000410000 */
[C---:B------:R-:W-:Y:S01]  /*0e50*/  PRMT R87, R89.reuse, 0x7632, R87 ;  /* 0x0000763259577816 */ /* 0x040fe20000000057 */
[----:B------:R-:W-:Y:S01]  /*0e60*/  FADD.FTZ R237, -R200, R120 ;  /* 0x00000078c8ed7221 */ /* 0x000fe20000010100 */
[----:B------:R-:W-:Y:S01]  /*0e70*/  SHF.L.U32 R89, R89, 0x10, RZ ;  /* 0x0000001059597819 */ /* 0x000fe200000006ff */
[----:B------:R-:W-:Y:S01]  /*0e80*/  FFMA.FTZ R155, R108, R199, R155 ;  /* 0x000000c76c9b7223 */ /* 0x000fe2000001009b */
[----:B------:R-:W-:Y:S01]  /*0e90*/  FADD.FTZ R154, R199, R154 ;  /* 0x0000009ac79a7221 */ /* 0x000fe20000010000 */
[----:B------:R-:W-:Y:S01]  /*0ea0*/  FADD.FTZ R31, R88, R31 ;  /* 0x0000001f581f7221 */ /* 0x000fe20000010000 */
[-C--:B------:R-:W-:Y:S01]  /*0eb0*/  FFMA.FTZ R3, R172, R88.reuse, R3 ;  /* 0x00000058ac037223 */ /* 0x080fe20000010003 */
[----:B------:R-:W-:Y:S01]  /*0ec0*/  FADD.FTZ R30, R85, R30 ;  /* 0x0000001e551e7221 */ /* 0x000fe20000010000 */
[-C--:B------:R-:W-:Y:S01]  /*0ed0*/  FFMA.FTZ R2, R173, R85.reuse, R2 ;  /* 0x00000055ad027223 */ /* 0x080fe20000010002 */
[----:B------:R-:W-:Y:S01]  /*0ee0*/  FADD.FTZ R249, -R200, R128 ;  /* 0x00000080c8f97221 */ /* 0x000fe20000010100 */
[----:B------:R-:W-:Y:S01]  /*0ef0*/  FMUL.FTZ R128, R181, R88 ;  /* 0x00000058b5807220 */ /* 0x000fe20000410000 */
[----:B------:R-:W-:Y:S01]  /*0f00*/  FMUL.FTZ R120, R159, R85 ;  /* 0x000000559f787220 */ /* 0x000fe20000410000 */
[----:B------:R-:W-:Y:S01]  /*0f10*/  FMUL.FTZ R199, R178, R199 ;  /* 0x000000c7b2c77220 */ /* 0x000fe20000410000 */
[----:B------:R-:W-:Y:S01]  /*0f20*/  FADD.FTZ R88, RZ, R121 ;  /* 0x00000079ff587221 */ /* 0x000fe20000010000 */
[----:B------:R-:W-:Y:S01]  /*0f30*/  FFMA.FTZ R85, R102, R121, RZ ;  /* 0x0000007966557223 */ /* 0x000fe200000100ff */
[C---:B------:R-:W-:Y:S01]  /*0f40*/  FADD.FTZ R243, -R200.reuse, R123 ;  /* 0x0000007bc8f37221 */ /* 0x040fe20000010100 */
[----:B------:R-:W-:Y:S01]  /*0f50*/  SHF.L.U32 R87, R87, 0x10, RZ ;  /* 0x0000001057577819 */ /* 0x000fe200000006ff */
[----:B------:R-:W-:Y:S01]  /*0f60*/  FADD.FTZ R227, -R200, R110 ;  /* 0x0000006ec8e37221 */ /* 0x000fe20000010100 */
[----:B------:R-:W-:Y:S01]  /*0f70*/  FMUL.FTZ R123, R158, R89 ;  /* 0x000000599e7b7220 */ /* 0x000fe20000410000 */
[----:B------:R-:W-:Y:S01]  /*0f80*/  FADD.FTZ R88, R88, R199 ;  /* 0x000000c758587221 */ /* 0x000fe20000010000 */
[----:B------:R-:W-:Y:S01]  /*0f90*/  FMUL.FTZ R110, R206, R209 ;  /* 0x000000d1ce6e7220 */ /* 0x000fe20000410000 */
[----:B------:R-:W-:Y:S01]  /*0fa0*/  FFMA.FTZ R85, R108, R199, R85 ;  /* 0x000000c76c557223 */ /* 0x000fe20000010055 */
[----:B------:R-:W-:Y:S01]  /*0fb0*/  PRMT R84, R90, 0x7632, R84 ;  /* 0x000076325a547816 */ /* 0x000fe20000000054 */
[----:B------:R-:W-:Y:S01]  /*0fc0*/  FADD.FTZ R202, -R200, R131 ;  /* 0x00000083c8ca7221 */ /* 0x000fe20000010100 */
[----:B------:R-:W-:Y:S01]  /*0fd0*/  FMUL.FTZ R131, R179, R87 ;  /* 0x00000057b3837220 */ /* 0x000fe20000410000 */
[----:B------:R-:W-:Y:S01]  /*0fe0*/  FADD.FTZ R88, R88, R123 ;  /* 0x0000007b58587221 */ /* 0x000fe20000010000 */
[----:B------:R-:W-:Y:S01]  /*0ff0*/  FFMA.FTZ R85, R110, R123, R85 ;  /* 0x0000007b6e557223 */ /* 0x000fe20000010055 */
[----:B------:R-:W-:Y:S01]  /*1000*/  SHF.L.U32 R84, R84, 0x10, RZ ;  /* 0x0000001054547819 */ /* 0x000fe200000006ff */
[----:B------:R-:W-:Y:S01]  /*1010*/  FFMA.FTZ R151, R112, R87, R151 ;  /* 0x0000005770977223 */ /* 0x000fe20000010097 */
[----:B------:R-:W-:Y:S01]  /*1020*/  FADD.FTZ R150, R87, R150 ;  /* 0x0000009657967221 */ /* 0x000fe20000010000 */
[----:B------:R-:W-:Y:S01]  /*1030*/  FADD.FTZ R87, R88, R131 ;  /* 0x0000008358577221 */ /* 0x000fe20000010000 */
[----:B------:R-:W-:Y:S01]  /*1040*/  FADD.FTZ R93, -R200, R93 ;  /* 0x0000005dc85d7221 */ /* 0x000fe20000010100 */
[----:B------:R-:W-:Y:S01]  /*1050*/  FFMA.FTZ R88, R112, R131, R85 ;  /* 0x0000008370587223 */ /* 0x000fe20000010055 */
[----:B------:R-:W-:Y:S01]  /*1060*/  SHF.L.U32 R91, R91, 0x10, RZ ;  /* 0x000000105b5b7819 */ /* 0x000fe200000006ff */
[C---:B------:R-:W-:Y:S01]  /*1070*/  FADD.FTZ R198, -R200.reuse, R130 ;  /* 0x00000082c8c67221 */ /* 0x040fe20000010100 */
[----:B------:R-:W-:Y:S01]  /*1080*/  FADD.FTZ R251, -R200, R129 ;  /* 0x00000081c8fb7221 */ /* 0x000fe20000010100 */
[----:B------:R-:W-:Y:S01]  /*1090*/  FMUL.FTZ R130, R180, R84 ;  /* 0x00000054b4827220 */ /* 0x000fe20000410000 */
[----:B------:R-:W-:Y:S01]  /*10a0*/  FADD.FTZ R87, R87, R120 ;  /* 0x0000007857577221 */ /* 0x000fe20000010000 */
[----:B------:R-:W-:Y:S01]  /*10b0*/  FMUL.FTZ R129, R206, R93 ;  /* 0x0000005dce817220 */ /* 0x000fe20000410000 */
[----:B------:R-:W-:Y:S01]  /*10c0*/  FFMA.FTZ R236, R173, R120, R88 ;  /* 0x00000078adec7223 */ /* 0x000fe20000010058 */
[--C-:B------:R-:W-:Y:S01]  /*10d0*/  FADD.FTZ R235, -R200, R118.reuse ;  /* 0x00000076c8eb7221 */ /* 0x100fe20000010100 */
[C---:B------:R-:W-:Y:S01]  /*10e0*/  PRMT R118, R126.reuse, 0x7632, R118 ;  /* 0x000076327e767816 */ /* 0x040fe20000000076 */
[----:B------:R-:W-:Y:S01]  /*10f0*/  FADD.FTZ R87, R87, R130 ;  /* 0x0000008257577221 */ /* 0x000fe20000010000 */
[----:B------:R-:W-:Y:S01]  /*1100*/  SHF.L.U32 R247, R126, 0x10, RZ ;  /* 0x000000107ef77819 */ /* 0x000fe200000006ff */
[----:B------:R-:W-:Y:S01]  /*1110*/  FMUL.FTZ R126, R160, R91 ;  /* 0x0000005ba07e7220 */ /* 0x000fe20000410000 */
[----:B------:R-:W-:Y:S01]  /*1120*/  FMUL.FTZ R197, R206, R197 ;  /* 0x000000c5cec57220 */ /* 0x000fe20000410000 */
[----:B------:R-:W-:Y:S01]  /*1130*/  FFMA.FTZ R236, R129, R130, R236 ;  /* 0x0000008281ec7223 */ /* 0x000fe200000100ec */
[----:B------:R-:W-:Y:S01]  /*1140*/  PRMT R90, R100, 0x7632, R90 ;  /* 0x00007632645a7816 */ /* 0x000fe2000000005a */
[C---:B------:R-:W-:Y:S01]  /*1150*/  FADD.FTZ R223, -R200.reuse, R106 ;  /* 0x0000006ac8df7221 */ /* 0x040fe20000010100 */
[C---:B------:R-:W-:Y:S01]  /*1160*/  FADD.FTZ R213, -R200.reuse, R96 ;  /* 0x00000060c8d57221 */ /* 0x040fe20000010100 */
[----:B------:R-:W-:Y:S01]  /*1170*/  FADD.FTZ R97, -R200, R97 ;  /* 0x00000061c8617221 */ /* 0x000fe20000010100 */
[----:B------:R-:W-:Y:S01]  /*1180*/  SHF.L.U32 R217, R100, 0x10, RZ ;  /* 0x0000001064d97819 */ /* 0x000fe200000006ff */
[----:B------:R-:W-:Y:S01]  /*1190*/  FADD.FTZ R87, R87, R126 ;  /* 0x0000007e57577221 */ /* 0x000fe20000010000 */
[----:B------:R-:W-:Y:S01]  /*11a0*/  PRMT R96, R103, 0x7632, R96 ;  /* 0x0000763267607816 */ /* 0x000fe20000000060 */
[----:B------:R-:W-:Y:S01]  /*11b0*/  FFMA.FTZ R85, R197, R126, R236 ;  /* 0x0000007ec5557223 */ /* 0x000fe200000100ec */
[----:B------:R-:W-:Y:S01]  /*11c0*/  SHF.L.U32 R103, R103, 0x10, RZ ;  /* 0x0000001067677819 */ /* 0x000fe200000006ff */
[----:B------:R-:W-:Y:S01]  /*11d0*/  FADD.FTZ R156, R196, R156 ;  /* 0x0000009cc49c7221 */ /* 0x000fe20000010000 */
[----:B------:R-:W-:Y:S01]  /*11e0*/  FFMA.FTZ R177, R102, R196, R177 ;  /* 0x000000c466b17223 */ /* 0x000fe200000100b1 */
[----:B------:R-:W-:Y:S01]  /*11f0*/  SHF.L.U32 R90, R90, 0x10, RZ ;  /* 0x000000105a5a7819 */ /* 0x000fe200000006ff */
[C---:B------:R-:W-:Y:S01]  /*1200*/  FMUL.FTZ R223, R206.reuse, R223 ;  /* 0x000000dfcedf7220 */ /* 0x040fe20000410000 */
[C---:B------:R-:W-:Y:S01]  /*1210*/  FMUL.FTZ R196, R206.reuse, R97 ;  /* 0x00000061cec47220 */ /* 0x040fe20000410000 */
[----:B------:R-:W-:Y:S01]  /*1220*/  FMUL.FTZ R208, R161, R217 ;  /* 0x000000d9a1d07220 */ /* 0x000fe20000410000 */
[----:B------:R-:W-:Y:S01]  /*1230*/  FADD.FTZ R87, R87, R128 ;  /* 0x0000008057577221 */ /* 0x000fe20000010000 */
[----:B------:R-:W-:Y:S01]  /*1240*/  FMUL.FTZ R213, R206, R213 ;  /* 0x000000d5ced57220 */ /* 0x000fe20000410000 */
[----:B------:R-:W-:Y:S01]  /*1250*/  FFMA.FTZ R236, R172, R128, R85 ;  /* 0x00000080acec7223 */ /* 0x000fe20000010055 */
[----:B------:R-:W-:Y:S01]  /*1260*/  PRMT R92, R101, 0x7632, R92 ;  /* 0x00007632655c7816 */ /* 0x000fe2000000005c */
[----:B------:R-:W-:Y:S01]  /*1270*/  FADD.FTZ R132, R103, R132 ;  /* 0x0000008467847221 */ /* 0x000fe20000010000 */
[-C--:B------:R-:W-:Y:S01]  /*1280*/  FFMA.FTZ R12, R223, R103.reuse, R12 ;  /* 0x00000067df0c7223 */ /* 0x080fe2000001000c */
[----:B------:R-:W-:Y:S01]  /*1290*/  FMUL.FTZ R214, R166, R103 ;  /* 0x00000067a6d67220 */ /* 0x000fe20000410000 */
[----:B------:R-:W-:Y:S01]  /*12a0*/  FADD.FTZ R99, -R200, R99 ;  /* 0x00000063c8637221 */ /* 0x000fe20000010100 */
[----:B------:R-:W-:Y:S01]  /*12b0*/  SHF.L.U32 R101, R101, 0x10, RZ ;  /* 0x0000001065657819 */ /* 0x000fe200000006ff */
[-C--:B------:R-:W-:Y:S01]  /*12c0*/  FFMA.FTZ R5, R196, R90.reuse, R5 ;  /* 0x0000005ac4057223 */ /* 0x080fe20000010005 */
[----:B------:R-:W-:Y:S01]  /*12d0*/  FADD.FTZ R33, R90, R33 ;  /* 0x000000215a217221 */ /* 0x000fe20000010000 */
        /* <DEDUP_REMOVED lines=10> */
[----:B------:R-:W-:Y:S01]  /*1380*/  FMUL.FTZ R215, R206, R215 ;  /* 0x000000d7ced77220 */ /* 0x000fe20000410000 */
[----:B------:R-:W-:Y:S01]  /*1390*/  FFMA.FTZ R90, R196, R103, R87 ;  /* 0x00000067c45a7223 */ /* 0x000fe20000010057 */
[----:B------:R-:W-:Y:S01]  /*13a0*/  FMUL.FTZ R216, R206, R105 ;  /* 0x00000069ced87220 */ /* 0x000fe20000410000 */
[-C--:B------:R-:W-:Y:S01]  /*13b0*/  FFMA.FTZ R7, R204, R92.reuse, R7 ;  /* 0x0000005ccc077223 */ /* 0x080fe20000010007 */
[----:B------:R-:W-:Y:S01]  /*13c0*/  FADD.FTZ R35, R92, R35 ;  /* 0x000000235c237221 */ /* 0x000fe20000010000 */
[----:B------:R-:W-:Y:S01]  /*13d0*/  FMUL.FTZ R105, R183, R92 ;  /* 0x0000005cb7697220 */ /* 0x000fe20000410000 */
[----:B------:R-:W-:Y:S01]  /*13e0*/  FADD.FTZ R92, R89, R210 ;  /* 0x000000d2595c7221 */ /* 0x000fe20000010000 */
[C---:B------:R-:W-:Y:S01]  /*13f0*/  FADD.FTZ R221, -R200.reuse, R104 ;  /* 0x00000068c8dd7221 */ /* 0x040fe20000010100 */
[----:B------:R-:W-:Y:S01]  /*1400*/  FFMA.FTZ R87, R215, R210, R90 ;  /* 0x000000d2d7577223 */ /* 0x000fe2000001005a */
[----:B------:R-:W-:Y:S01]  /*1410*/  FADD.FTZ R107, -R200, R107 ;  /* 0x0000006bc86b7221 */ /* 0x000fe20000010100 */
[----:B------:R-:W-:Y:S01]  /*1420*/  SHF.L.U32 R94, R94, 0x10, RZ ;  /* 0x000000105e5e7819 */ /* 0x000fe200000006ff */
        /* <DEDUP_REMOVED lines=8> */
[----:B------:R-:W-:Y:S01]  /*14b0*/  FADD.FTZ R109, -R200, R109 ;  /* 0x0000006dc86d7221 */ /* 0x000fe20000010100 */
[----:B------:R-:W-:Y:S01]  /*14c0*/  SHF.L.U32 R96, R96, 0x10, RZ ;  /* 0x0000001060607819 */ /* 0x000fe200000006ff */
[----:B------:R-:W-:Y:S01]  /*14d0*/  FADD.FTZ R89, R92, R107 ;  /* 0x0000006b5c597221 */ /* 0x000fe20000010000 */
[----:B------:R-:W-:Y:S01]  /*14e0*/  FFMA.FTZ R90, R216, R107, R87 ;  /* 0x0000006bd85a7223 */ /* 0x000fe20000010057 */
[----:B------:R-:W-:-:S02]  /*14f0*/  FMUL.FTZ R220, R206, R109 ;  /* 0x0000006dcedc7220 */ /* 0x000fc40000410000 */
[----:B------:R-:W-:Y:S01]  /*1500*/  FMUL.FTZ R109, R185, R96 ;  /* 0x00000060b96d7220 */ /* 0x000fe20000410000 */
[----:B------:R-:W-:Y:S01]  /*1510*/  FADD.FTZ R92, R89, R214 ;  /* 0x000000d6595c7221 */ /* 0x000fe20000010000 */
[----:B------:R-:W-:Y:S01]  /*1520*/  FFMA.FTZ R87, R223, R214, R90 ;  /* 0x000000d6df577223 */ /* 0x000fe2000001005a */
[----:B------:R-:W-:Y:S01]  /*1530*/  FADD.FTZ R111, -R200, R111 ;  /* 0x0000006fc86f7221 */ /* 0x000fe20000010100 */
[----:B------:R-:W-:Y:S01]  /*1540*/  SHF.L.U32 R98, R98, 0x10, RZ ;  /* 0x0000001062627819 */ /* 0x000fe200000006ff */
[----:B------:R-:W-:Y:S01]  /*1550*/  FMUL.FTZ R224, R167, R229 ;  /* 0x000000e5a7e07220 */ /* 0x000fe20000410000 */
[----:B------:R-:W-:Y:S01]  /*1560*/  FADD.FTZ R89, R92, R109 ;  /* 0x0000006d5c597221 */ /* 0x000fe20000010000 */
[----:B------:R-:W-:Y:S01]  /*1570*/  FMUL.FTZ R225, R206, R225 ;  /* 0x000000e1cee17220 */ /* 0x000fe20000410000 */
[----:B------:R-:W-:Y:S01]  /*1580*/  FFMA.FTZ R92, R218, R109, R87 ;  /* 0x0000006dda5c7223 */ /* 0x000fe20000010057 */
[C---:B------:R-:W-:Y:S01]  /*1590*/  PRMT R100, R113.reuse, 0x7632, R100 ;  /* 0x0000763271647816 */ /* 0x040fe20000000064 */
[----:B------:R-:W-:Y:S01]  /*15a0*/  FMUL.FTZ R222, R206, R111 ;  /* 0x0000006fcede7220 */ /* 0x000fe20000410000 */
[----:B------:R-:W-:Y:S01]  /*15b0*/  SHF.L.U32 R113, R113, 0x10, RZ ;  /* 0x0000001071717819 */ /* 0x000fe200000006ff */
[----:B------:R-:W-:Y:S01]  /*15c0*/  FMUL.FTZ R111, R186, R98 ;  /* 0x00000062ba6f7220 */ /* 0x000fe20000410000 */
[----:B------:R-:W-:Y:S01]  /*15d0*/  FADD.FTZ R90, R89, R224 ;  /* 0x000000e0595a7221 */ /* 0x000fe20000010000 */
[----:B------:R-:W-:Y:S01]  /*15e0*/  FFMA.FTZ R87, R225, R224, R92 ;  /* 0x000000e0e1577223 */ /* 0x000fe2000001005c */
[----:B------:R-:W-:Y:S01]  /*15f0*/  FMUL.FTZ R227, R206, R227 ;  /* 0x000000e3cee37220 */ /* 0x000fe20000410000 */
[----:B------:R-:W-:Y:S01]  /*1600*/  SHF.L.U32 R100, R100, 0x10, RZ ;  /* 0x0000001064647819 */ /* 0x000fe200000006ff */
[----:B------:R-:W-:Y:S01]  /*1610*/  FMUL.FTZ R226, R168, R113 ;  /* 0x00000071a8e27220 */ /* 0x000fe20000410000 */
[----:B------:R-:W-:Y:S01]  /*1620*/  FADD.FTZ R89, R90, R111 ;  /* 0x0000006f5a597221 */ /* 0x000fe20000010000 */
[----:B------:R-:W-:Y:S01]  /*1630*/  FFMA.FTZ R90, R220, R111, R87 ;  /* 0x0000006fdc5a7223 */ /* 0x000fe20000010057 */
[----:B------:R-:W-:Y:S01]  /*1640*/  PRMT R104, R114, 0x7632, R104 ;  /* 0x0000763272687816 */ /* 0x000fe20000000068 */
[----:B------:R-:W-:Y:S01]  /*1650*/  FADD.FTZ R117, -R200, R117 ;  /* 0x00000075c8757221 */ /* 0x000fe20000010100 */
[----:B------:R-:W-:Y:S01]  /*1660*/  SHF.L.U32 R231, R114, 0x10, RZ ;  /* 0x0000001072e77819 */ /* 0x000fe200000006ff */
[----:B------:R-:W-:Y:S01]  /*1670*/  FADD.FTZ R136, R113, R136 ;  /* 0x0000008871887221 */ /* 0x000fe20000010000 */
[----:B------:R-:W-:Y:S01]  /*1680*/  FFMA.FTZ R16, R227, R113, R16 ;  /* 0x00000071e3107223 */ /* 0x000fe20000010010 */
[----:B------:R-:W-:Y:S01]  /*1690*/  PRMT R106, R115, 0x7632, R106 ;  /* 0x00007632736a7816 */ /* 0x000fe2000000006a */
[----:B------:R-:W-:Y:S01]  /*16a0*/  FMUL.FTZ R113, R187, R100 ;  /* 0x00000064bb717220 */ /* 0x000fe20000410000 */
[----:B------:R-:W-:Y:S01]  /*16b0*/  FADD.FTZ R92, R89, R226 ;  /* 0x000000e2595c7221 */ /* 0x000fe20000010000 */
[----:B------:R-:W-:Y:S01]  /*16c0*/  SHF.L.U32 R115, R115, 0x10, RZ ;  /* 0x0000001073737819 */ /* 0x000fe200000006ff */
[----:B------:R-:W-:Y:S01]  /*16d0*/  FADD.FTZ R233, -R200, R116 ;  /* 0x00000074c8e97221 */ /* 0x000fe20000010100 */
[----:B------:R-:W-:Y:S01]  /*16e0*/  FADD.FTZ R29, R84, R29 ;  /* 0x0000001d541d7221 */ /* 0x000fe20000010000 */
[----:B------:R-:W-:Y:S01]  /*16f0*/  FFMA.FTZ R0, R129, R84, R0 ;  /* 0x0000005481007223 */ /* 0x000fe20000010000 */
[----:B------:R-:W-:Y:S01]  /*1700*/  FFMA.FTZ R87, R227, R226, R90 ;  /* 0x000000e2e3577223 */ /* 0x000fe2000001005a */
[----:B------:R-:W-:Y:S01]  /*1710*/  SHF.L.U32 R84, R104, 0x10, RZ ;  /* 0x0000001068547819 */ /* 0x000fe200000006ff */
[C---:B------:R-:W-:Y:S01]  /*1720*/  FMUL.FTZ R235, R206.reuse, R235 ;  /* 0x000000ebceeb7220 */ /* 0x040fe20000410000 */
[----:B------:R-:W-:Y:S01]  /*1730*/  FMUL.FTZ R228, R206, R117 ;  /* 0x00000075cee47220 */ /* 0x000fe20000410000 */
[----:B------:R-:W-:Y:S01]  /*1740*/  FMUL.FTZ R104, R169, R231 ;  /* 0x000000e7a9687220 */ /* 0x000fe20000410000 */
[----:B------:R-:W-:Y:S01]  /*1750*/  FADD.FTZ R89, R92, R113 ;  /* 0x000000715c597221 */ /* 0x000fe20000010000 */
[----:B------:R-:W-:Y:S01]  /*1760*/  FMUL.FTZ R233, R206, R233 ;  /* 0x000000e9cee97220 */ /* 0x000fe20000410000 */
[----:B------:R-:W-:Y:S01]  /*1770*/  SHF.L.U32 R86, R106, 0x10, RZ ;  /* 0x000000106a567819 */ /* 0x000fe200000006ff */
[----:B------:R-:W-:Y:S01]  /*1780*/  FFMA.FTZ R92, R222, R113, R87 ;  /* 0x00000071de5c7223 */ /* 0x000fe20000010057 */
[----:B------:R-:W-:Y:S01]  /*1790*/  FADD.FTZ R140, R115, R140 ;  /* 0x0000008c738c7221 */ /* 0x000fe20000010000 */
[-C--:B------:R-:W-:Y:S01]  /*17a0*/  FFMA.FTZ R20, R235, R115.reuse, R20 ;  /* 0x00000073eb147223 */ /* 0x080fe20000010014 */
[----:B------:R-:W-:Y:S01]  /*17b0*/  FMUL.FTZ R106, R170, R115 ;  /* 0x00000073aa6a7220 */ /* 0x000fe20000410000 */
[----:B------:R-:W-:Y:S01]  /*17c0*/  FADD.FTZ R119, -R200, R119 ;  /* 0x00000077c8777221 */ /* 0x000fe20000010100 */
        /* <DEDUP_REMOVED lines=8> */
[----:B------:R-:W-:Y:S01]  /*1850*/  PRMT R114, R124, 0x7632, R114 ;  /* 0x000076327c727816 */ /* 0x000fe20000000072 */
        /* <DEDUP_REMOVED lines=12> */
[----:B------:R-:W-:Y:S01]  /*1920*/  PRMT R116, R125, 0x7632, R116 ;  /* 0x000076327d747816 */ /* 0x000fe20000000074 */
[-C--:B------:R-:W-:Y:S01]  /*1930*/  FFMA.FTZ R21, R232, R119.reuse, R21 ;  /* 0x00000077e8157223 */ /* 0x080fe20000010015 */
[----:B------:R-:W-:Y:S01]  /*1940*/  FADD.FTZ R141, R119, R141 ;  /* 0x0000008d778d7221 */ /* 0x000fe20000010000 */
[----:B------:R-:W-:Y:S01]  /*1950*/  SHF.L.U32 R125, R125, 0x10, RZ ;  /* 0x000000107d7d7819 */ /* 0x000fe200000006ff */
[----:B------:R-:W-:Y:S01]  /*1960*/  FMUL.FTZ R119, R190, R119 ;  /* 0x00000077be777220 */ /* 0x000fe20000410000 */
[----:B------:R-:W-:Y:S01]  /*1970*/  FADD.FTZ R84, R89, R114 ;  /* 0x0000007259547221 */ /* 0x000fe20000010000 */
[----:B------:R-:W-:Y:S01]  /*1980*/  FADD.FTZ R241, -R200, R122 ;  /* 0x0000007ac8f17221 */ /* 0x000fe20000010100 */
[----:B------:R-:W-:Y:S01]  /*1990*/  FFMA.FTZ R87, R237, R114, R86 ;  /* 0x00000072ed577223 */ /* 0x000fe20000010056 */
[----:B------:R-:W-:Y:S01]  /*19a0*/  SHF.L.U32 R88, R116, 0x10, RZ ;  /* 0x0000001074587819 */ /* 0x000fe200000006ff */
[----:B------:R-:W-:Y:S01]  /*19b0*/  FADD.FTZ R89, R84, R119 ;  /* 0x0000007754597221 */ /* 0x000fe20000010000 */
[----:B------:R-:W-:Y:S01]  /*19c0*/  FMUL.FTZ R241, R206, R241 ;  /* 0x000000f1cef17220 */ /* 0x000fe20000410000 */
[----:B------:R-:W-:Y:S01]  /*19d0*/  FMUL.FTZ R116, R174, R125 ;  /* 0x0000007dae747220 */ /* 0x000fe20000410000 */
[----:B------:R-:W-:Y:S01]  /*19e0*/  FFMA.FTZ R84, R232, R119, R87 ;  /* 0x00000077e8547223 */ /* 0x000fe20000010057 */
[----:B------:R-:W-:Y:S01]  /*19f0*/  PRMT R122, R127, 0x7632, R122 ;  /* 0x000076327f7a7816 */ /* 0x000fe2000000007a */
[----:B------:R-:W-:Y:S01]  /*1a00*/  FMUL.FTZ R234, R206, R243 ;  /* 0x000000f3ceea7220 */ /* 0x000fe20000410000 */
[----:B------:R-:W-:Y:S01]  /*1a10*/  FMUL.FTZ R203, R191, R88 ;  /* 0x00000058bfcb7220 */ /* 0x000fe20000410000 */
[----:B------:R-:W-:Y:S01]  /*1a20*/  FADD.FTZ R86, R89, R116 ;  /* 0x0000007459567221 */ /* 0x000fe20000010000 */
[----:B------:R-:W-:Y:S01]  /*1a30*/  FFMA.FTZ R87, R241, R116, R84 ;  /* 0x00000074f1577223 */ /* 0x000fe20000010054 */
[----:B------:R-:W-:-:S02]  /*1a40*/  SHF.L.U32 R85, R118, 0x10, RZ ;  /* 0x0000001076557819 */ /* 0x000fc400000006ff */
        /* <DEDUP_REMOVED lines=15> */
[----:B------:R-:W-:Y:S01]  /*1b40*/  SHF.R.U32.HI R124, RZ, 0x5, R149 ;  /* 0x00000005ff7c7819 */ /* 0x000fe20000011695 */
[----:B------:R-:W-:Y:S01]  /*1b50*/  FMUL.FTZ R198, R176, R127 ;  /* 0x0000007fb0c67220 */ /* 0x000fe20000410000 */
[----:B------:R-:W-:Y:S01]  /*1b60*/  FADD.FTZ R87, R86, R207 ;  /* 0x000000cf56577221 */ /* 0x000fe20000010000 */
[----:B------:R-:W-:Y:S01]  /*1b70*/  FFMA.FTZ R84, R122, R207, R85 ;  /* 0x000000cf7a547223 */ /* 0x000fe20000010055 */
[----:B------:R-:W-:Y:S01]  /*1b80*/  FADD.FTZ R148, R127, R148 ;  /* 0x000000947f947221 */ /* 0x000fe20000010000 */
[----:B------:R-:W-:Y:S01]  /*1b90*/  FFMA.FTZ R28, R125, R127, R28 ;  /* 0x0000007f7d1c7223 */ /* 0x000fe2000001001c */
[----:B------:R-:W-:Y:S01]  /*1ba0*/  LOP3.LUT R200, R124, 0x7fffff8, RZ, 0xc0, !PT ;  /* 0x07fffff87cc87812 */ /* 0x000fe200078ec0ff */
        /* <DEDUP_REMOVED lines=26> */
[----:B------:R-:W-:Y:S01]  /*1d50*/  FFMA.FTZ R15, R222, R100, R15 ;  /* 0x00000064de0f7223 */ /* 0x000fe2000001000f */
[----:B------:R-:W-:Y:S01]  /*1d60*/  FADD.FTZ R135, R100, R135 ;  /* 0x0000008764877221 */ /* 0x000fe20000010000 */
[----:B------:R-:W-:Y:S01]  /*1d70*/  FFMA.FTZ R23, R234, R88, R23 ;  /* 0x00000058ea177223 */ /* 0x000fe20000010017 */
[----:B------:R-:W-:Y:S01]  /*1d80*/  FADD.FTZ R143, R88, R143 ;  /* 0x0000008f588f7221 */ /* 0x000fe20000010000 */
[----:B------:R-:W-:Y:S01]  /*1d90*/  FADD.FTZ R147, R90, R147 ;  /* 0x000000935a937221 */ /* 0x000fe20000010000 */
[----:B------:R-:W-:Y:S01]  /*1da0*/  FFMA.FTZ R27, R202, R90, R27 ;  /* 0x0000005aca1b7223 */ /* 0x000fe2000001001b */
[----:B------:R-:W-:Y:S01]  /*1db0*/  @!P5 IADD3 R200, R200, 0x8, RZ ;  /* 0x00000008c8c8d810 */ /* 0x000fe20007ffe0ff */
        /* <DEDUP_REMOVED lines=21> */
.L_x_1104:
[----:B------:R-:W3:Y:S01]  /*1f10*/  S2R R89, SR_CgaCtaId ;  /* 0x0000000000597919 */ /* 0x000ee20000008800 */
[----:B------:R-:W-:Y:S01]  /*1f20*/  MOV R88, 0x400 ;  /* 0x0000040000587802 */ /* 0x000fe20000000f00 */
[----:B--2---:R-:W-:Y:S01]  /*1f30*/  FADD.FTZ R101, R86, R101 ;  /* 0x0000006556657221 */ /* 0x004fe20000010000 */
[----:B------:R-:W-:Y:S01]  /*1f40*/  @!P0 LOP3.LUT R87, R124, 0x7, RZ, 0xc0, !PT ;  /* 0x000000077c578812 */ /* 0x000fe200078ec0ff */
[----:B-1----:R-:W-:Y:S01]  /*1f50*/  FADD.FTZ R100, R84, R85 ;  /* 0x0000005554647221 */ /* 0x002fe20000010000 */
[----:B------:R-:W-:Y:S05]  /*1f60*/  WARPSYNC.ALL ;  /* 0x0000000000007948 */ /* 0x000fea0003800000 */
[----:B------:R-:W-:-:S02]  /*1f70*/  @!P0 IADD3 R87, R200, R87, RZ ;  /* 0x00000057c8578210 */ /* 0x000fc40007ffe0ff */
[----:B------:R-:W-:Y:S02]  /*1f80*/  ISETP.NE.U32.AND P2, PT, RZ, UR12, PT ;  /* 0x0000000cff007c0c */ /* 0x000fe4000bf45070 */
[----:B------:R-:W-:Y:S02]  /*1f90*/  ISETP.NE.U32.AND P3, PT, RZ, UR14, PT ;  /* 0x0000000eff007c0c */ /* 0x000fe4000bf65070 */
[----:B------:R-:W-:Y:S02]  /*1fa0*/  ISETP.NE.AND.EX P2, PT, RZ, UR13, PT, P2 ;  /* 0x0000000dff007c0c */ /* 0x000fe4000bf45320 */
[----:B------:R-:W-:Y:S02]  /*1fb0*/  ISETP.NE.AND.EX P3, PT, RZ, UR15, PT, P3 ;  /* 0x0000000fff007c0c */ /* 0x000fe4000bf65330 */
[----:B---3--:R-:W-:-:S04]  /*1fc0*/  LEA R88, R89, R88, 0x18 ;  /* 0x0000005859587211 */ /* 0x008fc800078ec0ff */
[-C--:B------:R-:W-:Y:S02]  /*1fd0*/  @!P0 LEA R124, R87, R88.reuse, 0x3 ;  /* 0x00000058577c8211 */ /* 0x080fe400078e18ff */
[----:B------:R-:W-:-:S03]  /*1fe0*/  LEA R200, R200, R88, 0x3 ;  /* 0x00000058c8c87211 */ /* 0x000fc600078e18ff */
[----:B------:R-:W-:Y:S01]  /*1ff0*/  @!P0 STS.64 [R124+0x8000], R100 ;  /* 0x008000647c008388 */ /* 0x000fe20000000a00 */
[----:B------:R-:W-:Y:S01]  /*2000*/  BAR.SYNC.DEFER_BLOCKING 0x0 ;  /* 0x0000000000007b1d */ /* 0x000fe20000010000 */
[----:B------:R-:W-:-:S04]  /*2010*/  ISETP.NE.U32.AND P0, PT, R164, RZ, PT ;  /* 0x000000ffa400720c */ /* 0x000fc80003f05070 */
[----:B------:R-:W-:Y:S01]  /*2020*/  ISETP.NE.AND.EX P0, PT, R165, RZ, PT, P0 ;  /* 0x000000ffa500720c */ /* 0x000fe20003f05300 */
[----:B0-----:R-:W0:Y:S04]  /*2030*/  LDS.128 R84, [R200+0x8000] ;  /* 0x00800000c8547984 */ /* 0x001e280000000c00 */
[----:B------:R-:W1:Y:S04]  /*2040*/  LDS.128 R88, [R200+0x8010] ;  /* 0x00801000c8587984 */ /* 0x000e680000000c00 */
[----:B------:R-:W2:Y:S04]  /*2050*/  LDS.128 R92, [R200+0x8020] ;  /* 0x00802000c85c7984 */ /* 0x000ea80000000c00 */
[----:B------:R3:W4:Y:S02]  /*2060*/  LDS.128 R96, [R200+0x8030] ;  /* 0x00803000c8607984 */ /* 0x0007240000000c00 */
[----:B---3--:R-:W-:Y:S01]  /*2070*/  MOV R200, UR16 ;  /* 0x0000001000c87c02 */ /* 0x008fe20008000f00 */
[----:B0-----:R-:W-:Y:S01]  /*2080*/  FADD.FTZ R209, RZ, R84 ;  /* 0x00000054ffd17221 */ /* 0x001fe20000010000 */
[----:B------:R-:W-:-:S03]  /*2090*/  FADD.FTZ R84, RZ, R85 ;  /* 0x00000055ff547221 */ /* 0x000fc60000010000 */
[----:B------:R-:W-:Y:S01]  /*20a0*/  FADD.FTZ R209, R86, R209 ;  /* 0x000000d156d17221 */ /* 0x000fe20000010000 */
[----:B------:R-:W-:-:S03]  /*20b0*/  FADD.FTZ R84, R87, R84 ;  /* 0x0000005457547221 */ /* 0x000fc60000010000 */
[----:B-1----:R-:W-:Y:S01]  /*20c0*/  FADD.FTZ R209, R209, R88 ;  /* 0x00000058d1d17221 */ /* 0x002fe20000010000 */
[----:B------:R-:W-:-:S03]  /*20d0*/  FADD.FTZ R84, R84, R89 ;  /* 0x0000005954547221 */ /* 0x000fc60000010000 */
[----:B------:R-:W-:Y:S01]  /*20e0*/  FADD.FTZ R209, R90, R209 ;  /* 0x000000d15ad17221 */ /* 0x000fe20000010000 */
[----:B------:R-:W-:-:S03]  /*20f0*/  FADD.FTZ R84, R91, R84 ;  /* 0x000000545b547221 */ /* 0x000fc60000010000 */
[----:B--2---:R-:W-:Y:S01]  /*2100*/  FADD.FTZ R209, R209, R92 ;  /* 0x0000005cd1d17221 */ /* 0x004fe20000010000 */
[----:B------:R-:W-:-:S03]  /*2110*/  FADD.FTZ R84, R84, R93 ;  /* 0x0000005d54547221 */ /* 0x000fc60000010000 */
[----:B------:R-:W-:Y:S01]  /*2120*/  FADD.FTZ R209, R94, R209 ;  /* 0x000000d15ed17221 */ /* 0x000fe20000010000 */
[----:B------:R-:W-:-:S03]  /*2130*/  FADD.FTZ R84, R95, R84 ;  /* 0x000000545f547221 */ /* 0x000fc60000010000 */
[----:B----4-:R-:W-:Y:S01]  /*2140*/  FADD.FTZ R209, R209, R96 ;  /* 0x00000060d1d17221 */ /* 0x010fe20000010000 */
[----:B------:R-:W-:Y:S02]  /*2150*/  FADD.FTZ R84, R84, R97 ;  /* 0x0000006154547221 */ /* 0x000fe40000010000 */
[----:B------:R-:W0:Y:S01]  /*2160*/  LDC.64 R96, c[0x0][0x2f8] ;  /* 0x0000be00ff607b82 */ /* 0x000e220000000a00 */
[----:B------:R-:W-:Y:S01]  /*2170*/  FADD.FTZ R98, R98, R209 ;  /* 0x000000d162627221 */ /* 0x000fe20000010000 */
[----:B------:R-:W-:-:S03]  /*2180*/  FADD.FTZ R84, R99, R84 ;  /* 0x0000005463547221 */ /* 0x000fc60000010000 */
[----:B------:R-:W-:Y:S01]  /*2190*/  FMUL.FTZ R98, R98, UR9 ;  /* 0x0000000962627c20 */ /* 0x000fe20008410000 */
[----:B------:R-:W-:-:S04]  /*21a0*/  FMUL.FTZ R87, R84, UR9 ;  /* 0x0000000954577c20 */ /* 0x000fc80008410000 */
[----:B------:R-:W-:Y:S02]  /*21b0*/  FSEL R98, R98, RZ, !P1 ;  /* 0x000000ff62627208 */ /* 0x000fe40004800000 */
[----:B------:R-:W-:-:S03]  /*21c0*/  ISETP.NE.U32.AND P1, PT, RZ, UR14, PT ;  /* 0x0000000eff007c0c */ /* 0x000fc6000bf25070 */
[-CC-:B------:R-:W-:Y:S01]  /*21d0*/  FFMA.FTZ R110, R110, R87.reuse, R98.reuse ;  /* 0x000000576e6e7223 */ /* 0x180fe20000010062 */
[----:B------:R-:W-:Y:S01]  /*21e0*/  ISETP.NE.AND.EX P1, PT, RZ, UR15, PT, P1 ;  /* 0x0000000fff007c0c */ /* 0x000fe2000bf25310 */
        /* <DEDUP_REMOVED lines=12> */
[----:B------:R-:W1:Y:S01]  /*22b0*/  @P1 LDC.64 R100, c[0x0][0x308] ;  /* 0x0000c200ff641b82 */ /* 0x000e620000000a00 */
        /* <DEDUP_REMOVED lines=22> */
[----:B------:R-:W2:Y:S01]  /*2420*/  @P2 LDC.64 R98, c[0x0][0x300] ;  /* 0x0000c000ff622b82 */ /* 0x000ea20000000a00 */
[----:B------:R-:W-:Y:S01]  /*2430*/  FADD.FTZ R173, R120, -R173 ;  /* 0x800000ad78ad7221 */ /* 0x000fe20000010000 */
[----:B------:R-:W-:Y:S01]  /*2440*/  FADD.FTZ R199, R199, -R108 ;  /* 0x8000006cc7c77221 */ /* 0x000fe20000010000 */
[----:B------:R-:W-:Y:S01]  /*2450*/  FADD.FTZ R131, R131, -R112 ;  /* 0x8000007083837221 */ /* 0x000fe20000010000 */
[----:B------:R-:W-:Y:S01]  /*2460*/  FMUL.FTZ R91, R206, R123 ;  /* 0x0000007bce5b7220 */ /* 0x000fe20000410000 */
[----:B------:R-:W-:Y:S01]  /*2470*/  FADD.FTZ R85, R128, -R85 ;  /* 0x8000005580557221 */ /* 0x000fe20000010000 */
[C---:B------:R-:W-:Y:S01]  /*2480*/  FMUL.FTZ R87, R206.reuse, R121 ;  /* 0x00000079ce577220 */ /* 0x040fe20000410000 */
[----:B------:R-:W-:Y:S01]  /*2490*/  FMUL.FTZ R197, R206, R197 ;  /* 0x000000c5cec57220 */ /* 0x000fe20000410000 */
[----:B------:R-:W-:Y:S01]  /*24a0*/  FADD.FTZ R129, R130, -R129 ;  /* 0x8000008182817221 */ /* 0x000fe20000010000 */
[C---:B------:R-:W-:Y:S01]  /*24b0*/  FMUL.FTZ R173, R206.reuse, R173 ;  /* 0x000000adcead7220 */ /* 0x040fe20000410000 */
[C---:B------:R-:W-:Y:S01]  /*24c0*/  FMUL.FTZ R88, R206.reuse, R199 ;  /* 0x000000c7ce587220 */ /* 0x040fe20000410000 */
[----:B------:R-:W-:Y:S01]  /*24d0*/  FMUL.FTZ R86, R206, R131 ;  /* 0x00000083ce567220 */ /* 0x000fe20000410000 */
[----:B-----5:R-:W-:Y:S01]  /*24e0*/  @P0 FADD.FTZ R91, R42, R91 ;  /* 0x0000005b2a5b0221 */ /* 0x020fe20000010000 */
[----:B------:R-:W-:Y:S01]  /*24f0*/  FMUL.FTZ R94, R206, R85 ;  /* 0x00000055ce5e7220 */ /* 0x000fe20000410000 */
[----:B------:R-:W-:Y:S01]  /*2500*/  @P0 FADD.FTZ R197, R46, R197 ;  /* 0x000000c52ec50221 */ /* 0x000fe20000010000 */
[----:B------:R-:W-:Y:S01]  /*2510*/  @P0 FADD.FTZ R87, R40, R87 ;  /* 0x0000005728570221 */ /* 0x000fe20000010000 */
[----:B------:R-:W-:Y:S01]  /*2520*/  FADD.FTZ R89, R117, -R230 ;  /* 0x800000e675597221 */ /* 0x000fe20000010000 */
[----:B------:R-:W-:Y:S01]  /*2530*/  FMUL.FTZ R90, R206, R129 ;  /* 0x00000081ce5a7220 */ /* 0x000fe20000410000 */
[----:B------:R-:W-:Y:S01]  /*2540*/  @P0 FADD.FTZ R173, R44, R173 ;  /* 0x000000ad2cad0221 */ /* 0x000fe20000010000 */
[----:B------:R-:W-:Y:S01]  /*2550*/  FADD.FTZ R103, R103, -R196 ;  /* 0x800000c467677221 */ /* 0x000fe20000010000 */
[----:B------:R-:W-:Y:S01]  /*2560*/  @P0 FADD.FTZ R86, R43, R86 ;  /* 0x000000562b560221 */ /* 0x000fe20000010000 */
[----:B------:R-:W-:Y:S01]  /*2570*/  @P0 FADD.FTZ R88, R41, R88 ;  /* 0x0000005829580221 */ /* 0x000fe20000010000 */
[----:B------:R-:W-:Y:S01]  /*2580*/  FADD.FTZ R93, R119, -R232 ;  /* 0x800000e8775d7221 */ /* 0x000fe20000010000 */
[----:B------:R-:W-:Y:S01]  /*2590*/  @P0 FADD.FTZ R94, R47, R94 ;  /* 0x0000005e2f5e0221 */ /* 0x000fe20000010000 */
[----:B------:R-:W-:Y:S01]  /*25a0*/  @P2 F2FP.BF16.F32.PACK_AB R85, RZ, R91 ;  /* 0x0000005bff55223e */ /* 0x000fe200000010ff */
[C---:B------:R-:W-:Y:S01]  /*25b0*/  FMUL.FTZ R112, R206.reuse, R89 ;  /* 0x00000059ce707220 */ /* 0x040fe20000410000 */
[----:B------:R-:W-:Y:S01]  /*25c0*/  @P2 F2FP.BF16.F32.PACK_AB R92, RZ, R197 ;  /* 0x000000c5ff5c223e */ /* 0x000fe200000010ff */
[----:B------:R-:W-:Y:S01]  /*25d0*/  @P0 FADD.FTZ R90, R45, R90 ;  /* 0x0000005a2d5a0221 */ /* 0x000fe20000010000 */
[----:B------:R-:W-:Y:S01]  /*25e0*/  @P2 F2FP.BF16.F32.PACK_AB R84, RZ, R87 ;  /* 0x00000057ff54223e */ /* 0x000fe200000010ff */
[C---:B------:R-:W-:Y:S01]  /*25f0*/  FMUL.FTZ R120, R206.reuse, R103 ;  /* 0x00000067ce787220 */ /* 0x040fe20000410000 */
[----:B------:R-:W-:Y:S01]  /*2600*/  @P2 F2FP.BF16.F32.PACK_AB R89, RZ, R173 ;  /* 0x000000adff59223e */ /* 0x000fe200000010ff */
[----:B------:R-:W-:Y:S01]  /*2610*/  FMUL.FTZ R110, R206, R93 ;  /* 0x0000005dce6e7220 */ /* 0x000fe20000410000 */
[----:B------:R-:W-:Y:S01]  /*2620*/  @P2 F2FP.BF16.F32.PACK_AB R103, RZ, R86 ;  /* 0x00000056ff67223e */ /* 0x000fe200000010ff */
[----:B------:R-:W-:Y:S01]  /*2630*/  FADD.FTZ R233, R104, -R233 ;  /* 0x800000e968e97221 */ /* 0x000fe20000010000 */
[----:B------:R-:W-:Y:S01]  /*2640*/  @P2 F2FP.BF16.F32.PACK_AB R102, RZ, R88 ;  /* 0x00000058ff66223e */ /* 0x000fe200000010ff */
[----:B------:R-:W-:Y:S01]  /*2650*/  FADD.FTZ R105, R105, -R204 ;  /* 0x800000cc69697221 */ /* 0x000fe20000010000 */
[----:B------:R-:W-:Y:S01]  /*2660*/  @P2 PRMT R73, R85, 0x7610, R73 ;  /* 0x0000761055492816 */ /* 0x000fe20000000049 */
[----:B------:R-:W-:Y:S01]  /*2670*/  FADD.FTZ R207, R207, -R122 ;  /* 0x8000007acfcf7221 */ /* 0x000fe20000010000 */
[----:B------:R-:W-:Y:S01]  /*2680*/  @P2 F2FP.BF16.F32.PACK_AB R93, RZ, R94 ;  /* 0x0000005eff5d223e */ /* 0x000fe200000010ff */
[----:B------:R-:W-:Y:S01]  /*2690*/  FMUL.FTZ R122, R206, R105 ;  /* 0x00000069ce7a7220 */ /* 0x000fe20000410000 */
[----:B------:R-:W-:Y:S01]  /*26a0*/  @P2 PRMT R75, R92, 0x7610, R75 ;  /* 0x000076105c4b2816 */ /* 0x000fe2000000004b */
[----:B-1----:R-:W-:Y:S01]  /*26b0*/  @P1 IMAD.WIDE.U32 R100, R211, 0x20, R100 ;  /* 0x00000020d3641825 */ /* 0x002fe200078e0064 */
[----:B------:R-:W-:-:S03]  /*26c0*/  @P2 PRMT R72, R84, 0x7610, R72 ;  /* 0x0000761054482816 */ /* 0x000fc60000000048 */
[----:B------:R-:W-:Y:S01]  /*26d0*/  FADD.FTZ R223, R214, -R223 ;  /* 0x800000dfd6df7221 */ /* 0x000fe20000010000 */
[----:B------:R-:W-:Y:S01]  /*26e0*/  SEL R85, R88, R77, P3 ;  /* 0x0000004d58557207 */ /* 0x000fe20001800000 */
[----:B--2---:R-:W-:Y:S01]  /*26f0*/  @P2 IMAD.WIDE.U32 R98, R211, 0x10, R98 ;  /* 0x00000010d3622825 */ /* 0x004fe200078e0062 */
[----:B------:R-:W-:-:S03]  /*2700*/  @P2 F2FP.BF16.F32.PACK_AB R104, RZ, R90 ;  /* 0x0000005aff68223e */ /* 0x000fc600000010ff */
[----:B------:R-:W-:Y:S01]  /*2710*/  FADD.FTZ R213, R208, -R213 ;  /* 0x800000d5d0d57221 */ /* 0x000fe20000010000 */
[----:B------:R-:W-:Y:S01]  /*2720*/  @P2 PRMT R74, R89, 0x7610, R74 ;  /* 0x00007610594a2816 */ /* 0x000fe2000000004a */
[----:B------:R-:W-:Y:S01]  /*2730*/  FADD.FTZ R215, R210, -R215 ;  /* 0x800000d7d2d77221 */ /* 0x000fe20000010000 */
[----:B------:R-:W-:Y:S01]  /*2740*/  F2FP.BF16.F32.PACK_AB R88, R88, R87 ;  /* 0x000000575858723e */ /* 0x000fe200000010ff */
[----:B------:R-:W-:Y:S01]  /*2750*/  FMUL.FTZ R123, R206, R223 ;  /* 0x000000dfce7b7220 */ /* 0x000fe20000410000 */
[----:B------:R-:W-:Y:S01]  /*2760*/  SEL R84, R87, R76, P3 ;  /* 0x0000004c57547207 */ /* 0x000fe20001800000 */
[----:B------:R-:W-:Y:S01]  /*2770*/  FADD.FTZ R221, R212, -R221 ;  /* 0x800000ddd4dd7221 */ /* 0x000fe20000010000 */
[C---:B------:R-:W-:Y:S01]  /*2780*/  SEL R87, R86.reuse, R79, P3 ;  /* 0x0000004f56577207 */ /* 0x040fe20001800000 */
[----:B------:R-:W-:Y:S01]  /*2790*/  FADD.FTZ R109, R109, -R218 ;  /* 0x800000da6d6d7221 */ /* 0x000fe20000010000 */
[----:B------:R-:W-:Y:S01]  /*27a0*/  F2FP.BF16.F32.PACK_AB R89, R86, R91 ;  /* 0x0000005b5659723e */ /* 0x000fe200000010ff */
[C---:B------:R-:W-:Y:S01]  /*27b0*/  FMUL.FTZ R213, R206.reuse, R213 ;  /* 0x000000d5ced57220 */ /* 0x040fe20000410000 */
[----:B------:R-:W-:Y:S01]  /*27c0*/  SEL R86, R91, R78, P3 ;  /* 0x0000004e5b567207 */ /* 0x000fe20001800000 */
[----:B------:R-:W-:Y:S01]  /*27d0*/  FMUL.FTZ R215, R206, R215 ;  /* 0x000000d7ced77220 */ /* 0x000fe20000410000 */
[----:B------:R-:W-:Y:S01]  /*27e0*/  @P2 PRMT R75, R75, 0x5410, R93 ;  /* 0x000054104b4b2816 */ /* 0x000fe2000000005d */
[----:B------:R-:W-:Y:S01]  /*27f0*/  @P0 FADD.FTZ R123, R54, R123 ;  /* 0x0000007b367b0221 */ /* 0x000fe20000010000 */
[C---:B------:R-:W-:Y:S01]  /*2800*/  SEL R95, R94.reuse, R83, P3 ;  /* 0x000000535e5f7207 */ /* 0x040fe20001800000 */
[----:B------:R1:W-:Y:S01]  /*2810*/  @P1 STG.E.128 desc[UR4][R100.64], R84 ;  /* 0x0000005464001986 */ /* 0x0003e2000c101d04 */
[----:B------:R-:W-:Y:S01]  /*2820*/  F2FP.BF16.F32.PACK_AB R91, R94, R197 ;  /* 0x000000c55e5b723e */ /* 0x000fe200000010ff */
[----:B------:R-:W-:Y:S01]  /*2830*/  FADD.FTZ R107, R107, -R216 ;  /* 0x800000d86b6b7221 */ /* 0x000fe20000010000 */
[----:B------:R-:W-:Y:S01]  /*2840*/  @P2 PRMT R73, R73, 0x5410, R103 ;  /* 0x0000541049492816 */ /* 0x000fe20000000067 */
[----:B------:R-:W-:Y:S01]  /*2850*/  FMUL.FTZ R221, R206, R221 ;  /* 0x000000ddcedd7220 */ /* 0x000fe20000410000 */
[----:B------:R-:W-:Y:S01]  /*2860*/  @P2 PRMT R72, R72, 0x5410, R102 ;  /* 0x0000541048482816 */ /* 0x000fe20000000066 */
[----:B------:R-:W-:Y:S01]  /*2870*/  FMUL.FTZ R126, R206, R109 ;  /* 0x0000006dce7e7220 */ /* 0x000fe20000410000 */
[----:B------:R-:W-:Y:S01]  /*2880*/  SEL R93, R90, R81, P3 ;  /* 0x000000515a5d7207 */ /* 0x000fe20001800000 */
[----:B------:R-:W2:Y:S01]  /*2890*/  @P1 LDC.64 R102, c[0x0][0x308] ;  /* 0x0000c200ff661b82 */ /* 0x000ea20000000a00 */
[----:B------:R-:W-:Y:S01]  /*28a0*/  SEL R92, R173, R80, P3 ;  /* 0x00000050ad5c7207 */ /* 0x000fe20001800000 */
[----:B------:R-:W-:Y:S01]  /*28b0*/  @P0 FADD.FTZ R215, R50, R215 ;  /* 0x000000d732d70221 */ /* 0x000fe20000010000 */
[----:B------:R-:W-:Y:S01]  /*28c0*/  SEL R94, R197, R82, P3 ;  /* 0x00000052c55e7207 */ /* 0x000fe20001800000 */
[----:B------:R-:W-:Y:S01]  /*28d0*/  @P0 FADD.FTZ R213, R48, R213 ;  /* 0x000000d530d50221 */ /* 0x000fe20000010000 */
[----:B------:R-:W-:Y:S01]  /*28e0*/  @P2 PRMT R74, R74, 0x5410, R104 ;  /* 0x000054104a4a2816 */ /* 0x000fe20000000068 */
[----:B0-----:R-:W-:Y:S01]  /*28f0*/  IMAD.WIDE.U32 R104, R211, 0x10, R96 ;  /* 0x00000010d3687825 */ /* 0x001fe200078e0060 */
[----:B------:R-:W-:Y:S01]  /*2900*/  F2FP.BF16.F32.PACK_AB R90, R90, R173 ;  /* 0x000000ad5a5a723e */ /* 0x000fe200000010ff */
[----:B------:R0:W-:Y:S02]  /*2910*/  @P1 STG.E.128 desc[UR4][R100.64+0x10], R92 ;  /* 0x0000105c64001986 */ /* 0x0001e4000c101d04 */
[----:B------:R-:W-:Y:S01]  /*2920*/  FMUL.FTZ R124, R206, R107 ;  /* 0x0000006bce7c7220 */ /* 0x000fe20000410000 */
[----:B------:R-:W-:Y:S01]  /*2930*/  @P0 FADD.FTZ R221, R52, R221 ;  /* 0x000000dd34dd0221 */ /* 0x000fe20000010000 */
[----:B------:R-:W-:Y:S01]  /*2940*/  @P0 FADD.FTZ R126, R55, R126 ;  /* 0x0000007e377e0221 */ /* 0x000fe20000010000 */
[----:B------:R3:W-:Y:S01]  /*2950*/  STG.E.128 desc[UR4][R104.64], R88 ;  /* 0x0000005868007986 */ /* 0x0007e2000c101d04 */
[----:B------:R-:W-:Y:S01]  /*2960*/  @P0 FADD.FTZ R122, R51, R122 ;  /* 0x0000007a337a0221 */ /* 0x000fe20000010000 */
[----:B------:R-:W-:Y:S01]  /*2970*/  @P0 FADD.FTZ R120, R49, R120 ;  /* 0x0000007831780221 */ /* 0x000fe20000010000 */
[----:B-1----:R-:W-:Y:S01]  /*2980*/  @P2 F2FP.BF16.F32.PACK_AB R85, RZ, R215 ;  /* 0x000000d7ff55223e */ /* 0x002fe200000010ff */
[----:B------:R1:W-:Y:S01]  /*2990*/  @P2 STG.E.128 desc[UR4][R98.64], R72 ;  /* 0x0000004862002986 */ /* 0x0003e2000c101d04 */
[----:B------:R-:W-:Y:S01]  /*29a0*/  @P2 F2FP.BF16.F32.PACK_AB R84, RZ, R213 ;  /* 0x000000d5ff54223e */ /* 0x000fe200000010ff */
[----:B------:R-:W-:Y:S01]  /*29b0*/  FADD.FTZ R125, R198, -R125 ;  /* 0x8000007dc67d7221 */ /* 0x000fe20000010000 */
[----:B------:R-:W-:Y:S01]  /*29c0*/  @P0 FADD.FTZ R124, R53, R124 ;  /* 0x0000007c357c0221 */ /* 0x000fe20000010000 */
[----:B------:R-:W-:Y:S01]  /*29d0*/  FADD.FTZ R115, R115, -R228 ;  /* 0x800000e473737221 */ /* 0x000fe20000010000 */
[----:B------:R-:W-:Y:S01]  /*29e0*/  @P2 F2FP.BF16.F32.PACK_AB R86, RZ, R221 ;  /* 0x000000ddff56223e */ /* 0x000fe200000010ff */
[----:B------:R-:W-:Y:S01]  /*29f0*/  FADD.FTZ R235, R106, -R235 ;  /* 0x800000eb6aeb7221 */ /* 0x000fe20000010000 */
[----:B------:R-:W-:Y:S01]  /*2a00*/  @P2 F2FP.BF16.F32.PACK_AB R87, RZ, R126 ;  /* 0x0000007eff57223e */ /* 0x000fe200000010ff */
[----:B------:R-:W-:Y:S01]  /*2a10*/  FADD.FTZ R237, R114, -R237 ;  /* 0x800000ed72ed7221 */ /* 0x000fe20000010000 */
[C---:B------:R-:W-:Y:S01]  /*2a20*/  FMUL.FTZ R107, R206.reuse, R125 ;  /* 0x0000007dce6b7220 */ /* 0x040fe20000410000 */
[----:B0-----:R-:W-:Y:S01]  /*2a30*/  @P2 F2FP.BF16.F32.PACK_AB R101, RZ, R123 ;  /* 0x0000007bff65223e */ /* 0x001fe200000010ff */
[C---:B------:R-:W-:Y:S01]  /*2a40*/  FMUL.FTZ R114, R206.reuse, R115 ;  /* 0x00000073ce727220 */ /* 0x040fe20000410000 */
[----:B------:R-:W-:Y:S01]  /*2a50*/  @P2 F2FP.BF16.F32.PACK_AB R125, RZ, R124 ;  /* 0x0000007cff7d223e */ /* 0x000fe200000010ff */
[----:B------:R-:W-:Y:S01]  /*2a60*/  FMUL.FTZ R115, R206, R235 ;  /* 0x000000ebce737220 */ /* 0x000fe20000410000 */
[----:B---3--:R-:W-:Y:S01]  /*2a70*/  @P2 F2FP.BF16.F32.PACK_AB R105, RZ, R122 ;  /* 0x0000007aff69223e */ /* 0x008fe200000010ff */
[----:B------:R-:W-:Y:S01]  /*2a80*/  FADD.FTZ R225, R224, -R225 ;  /* 0x800000e1e0e17221 */ /* 0x000fe20000010000 */
[----:B------:R-:W-:Y:S01]  /*2a90*/  @P2 F2FP.BF16.F32.PACK_AB R104, RZ, R120 ;  /* 0x00000078ff68223e */ /* 0x000fe200000010ff */
[----:B------:R-:W-:Y:S01]  /*2aa0*/  FADD.FTZ R227, R226, -R227 ;  /* 0x800000e3e2e37221 */ /* 0x000fe20000010000 */
[----:B-1----:R-:W0:Y:S01]  /*2ab0*/  @P2 LDC.64 R98, c[0x0][0x300] ;  /* 0x0000c000ff622b82 */ /* 0x002e220000000a00 */
[----:B------:R-:W-:Y:S01]  /*2ac0*/  @P2 PRMT R75, R101, 0x7610, R75 ;  /* 0x00007610654b2816 */ /* 0x000fe2000000004b */
[----:B--2---:R-:W-:Y:S01]  /*2ad0*/  @P1 IMAD.WIDE.U32 R100, R205, 0x20, R102 ;  /* 0x00000020cd641825 */ /* 0x004fe200078e0066 */
[----:B------:R-:W-:-:S03]  /*2ae0*/  @P2 PRMT R73, R85, 0x7610, R73 ;  /* 0x0000761055492816 */ /* 0x000fc60000000049 */
[----:B------:R-:W-:Y:S01]  /*2af0*/  FMUL.FTZ R117, R206, R233 ;  /* 0x000000e9ce757220 */ /* 0x000fe20000410000 */
[----:B------:R-:W-:Y:S01]  /*2b00*/  @P2 PRMT R72, R84, 0x7610, R72 ;  /* 0x0000761054482816 */ /* 0x000fe20000000048 */
[----:B------:R-:W-:Y:S01]  /*2b10*/  @P0 FADD.FTZ R115, R62, R115 ;  /* 0x000000733e730221 */ /* 0x000fe20000010000 */
[----:B------:R-:W-:Y:S01]  /*2b20*/  @P2 PRMT R74, R86, 0x7610, R74 ;  /* 0x00007610564a2816 */ /* 0x000fe2000000004a */
[----:B------:R-:W1:Y:S01]  /*2b30*/  @P1 LDC.64 R102, c[0x0][0x308] ;  /* 0x0000c200ff661b82 */ /* 0x000e620000000a00 */
[----:B------:R-:W-:Y:S01]  /*2b40*/  @P2 PRMT R75, R75, 0x5410, R87 ;  /* 0x000054104b4b2816 */ /* 0x000fe20000000057 */
[----:B------:R-:W-:Y:S01]  /*2b50*/  FMUL.FTZ R121, R206, R225 ;  /* 0x000000e1ce797220 */ /* 0x000fe20000410000 */
[----:B------:R-:W-:Y:S01]  /*2b60*/  SEL R85, R120, R77, P3 ;  /* 0x0000004d78557207 */ /* 0x000fe20001800000 */
[----:B------:R-:W-:Y:S01]  /*2b70*/  FMUL.FTZ R119, R206, R227 ;  /* 0x000000e3ce777220 */ /* 0x000fe20000410000 */
[----:B------:R-:W-:Y:S01]  /*2b80*/  SEL R84, R213, R76, P3 ;  /* 0x0000004cd5547207 */ /* 0x000fe20001800000 */
[----:B------:R-:W-:Y:S01]  /*2b90*/  @P0 FADD.FTZ R117, R60, R117 ;  /* 0x000000753c750221 */ /* 0x000fe20000010000 */
[----:B------:R-:W-:Y:S01]  /*2ba0*/  SEL R87, R122, R79, P3 ;  /* 0x0000004f7a577207 */ /* 0x000fe20001800000 */
[----:B------:R-:W-:Y:S01]  /*2bb0*/  FADD.FTZ R111, R111, -R220 ;  /* 0x800000dc6f6f7221 */ /* 0x000fe20000010000 */
[----:B------:R-:W-:Y:S01]  /*2bc0*/  SEL R86, R215, R78, P3 ;  /* 0x0000004ed7567207 */ /* 0x000fe20001800000 */
[----:B------:R-:W-:Y:S01]  /*2bd0*/  FADD.FTZ R113, R113, -R222 ;  /* 0x800000de71717221 */ /* 0x000fe20000010000 */
[----:B------:R-:W-:Y:S01]  /*2be0*/  SEL R93, R124, R81, P3 ;  /* 0x000000517c5d7207 */ /* 0x000fe20001800000 */
[----:B------:R-:W-:Y:S01]  /*2bf0*/  FADD.FTZ R241, R116, -R241 ;  /* 0x800000f174f17221 */ /* 0x000fe20000010000 */
[----:B------:R-:W-:Y:S01]  /*2c00*/  SEL R92, R221, R80, P3 ;  /* 0x00000050dd5c7207 */ /* 0x000fe20001800000 */
[----:B------:R2:W-:Y:S01]  /*2c10*/  @P1 STG.E.128 desc[UR4][R100.64], R84 ;  /* 0x0000005464001986 */ /* 0x0005e2000c101d04 */
[----:B------:R-:W-:Y:S01]  /*2c20*/  SEL R95, R126, R83, P3 ;  /* 0x000000537e5f7207 */ /* 0x000fe20001800000 */
[----:B0-----:R-:W-:Y:S01]  /*2c30*/  @P2 IMAD.WIDE.U32 R98, R205, 0x10, R98 ;  /* 0x00000010cd622825 */ /* 0x001fe200078e0062 */
[----:B------:R-:W-:-:S03]  /*2c40*/  SEL R94, R123, R82, P3 ;  /* 0x000000527b5e7207 */ /* 0x000fc60001800000 */
[----:B------:R-:W-:Y:S01]  /*2c50*/  FADD.FTZ R249, R118, -R249 ;  /* 0x800000f976f97221 */ /* 0x000fe20000010000 */
[----:B------:R-:W-:Y:S01]  /*2c60*/  @P2 PRMT R73, R73, 0x5410, R105 ;  /* 0x0000541049492816 */ /* 0x000fe20000000069 */
[----:B------:R-:W-:Y:S01]  /*2c70*/  @P0 FADD.FTZ R114, R61, R114 ;  /* 0x000000723d720221 */ /* 0x000fe20000010000 */
[----:B------:R-:W-:Y:S01]  /*2c80*/  @P2 PRMT R72, R72, 0x5410, R104 ;  /* 0x0000541048482816 */ /* 0x000fe20000000068 */
[----:B------:R-:W-:Y:S01]  /*2c90*/  IMAD.WIDE.U32 R104, R205, 0x10, R96 ;  /* 0x00000010cd687825 */ /* 0x000fe200078e0060 */
[----:B------:R-:W-:Y:S01]  /*2ca0*/  F2FP.BF16.F32.PACK_AB R88, R120, R213 ;  /* 0x000000d57858723e */ /* 0x000fe200000010ff */
[----:B------:R0:W-:Y:S01]  /*2cb0*/  @P1 STG.E.128 desc[UR4][R100.64+0x10], R92 ;  /* 0x0000105c64001986 */ /* 0x0001e2000c101d04 */
[----:B------:R-:W-:Y:S01]  /*2cc0*/  F2FP.BF16.F32.PACK_AB R89, R122, R215 ;  /* 0x000000d77a59723e */ /* 0x000fe200000010ff */
[----:B------:R-:W-:Y:S01]  /*2cd0*/  @P0 FADD.FTZ R119, R58, R119 ;  /* 0x000000773a770221 */ /* 0x000fe20000010000 */
[----:B------:R-:W-:Y:S01]  /*2ce0*/  F2FP.BF16.F32.PACK_AB R90, R124, R221 ;  /* 0x000000dd7c5a723e */ /* 0x000fe200000010ff */
[----:B------:R-:W-:Y:S01]  /*2cf0*/  @P0 FADD.FTZ R121, R56, R121 ;  /* 0x0000007938790221 */ /* 0x000fe20000010000 */
[----:B------:R-:W-:Y:S01]  /*2d00*/  F2FP.BF16.F32.PACK_AB R91, R126, R123 ;  /* 0x0000007b7e5b723e */ /* 0x000fe200000010ff */
[----:B------:R-:W-:Y:S01]  /*2d10*/  FMUL.FTZ R118, R206, R111 ;  /* 0x0000006fce767220 */ /* 0x000fe20000410000 */
[----:B------:R-:W-:Y:S01]  /*2d20*/  @P2 PRMT R74, R74, 0x5410, R125 ;  /* 0x000054104a4a2816 */ /* 0x000fe2000000007d */
[----:B------:R-:W-:Y:S01]  /*2d30*/  FMUL.FTZ R116, R206, R113 ;  /* 0x00000071ce747220 */ /* 0x000fe20000410000 */
[----:B------:R-:W-:Y:S01]  /*2d40*/  @P0 FADD.FTZ R112, R63, R112 ;  /* 0x000000703f700221 */ /* 0x000fe20000010000 */
[----:B------:R3:W-:Y:S01]  /*2d50*/  STG.E.128 desc[UR4][R104.64], R88 ;  /* 0x0000005868007986 */ /* 0x0007e2000c101d04 */
[----:B--2---:R-:W-:Y:S01]  /*2d60*/  @P2 F2FP.BF16.F32.PACK_AB R86, RZ, R117 ;  /* 0x00000075ff56223e */ /* 0x004fe200000010ff */
[----:B------:R-:W-:Y:S01]  /*2d70*/  @P0 FADD.FTZ R116, R59, R116 ;  /* 0x000000743b740221 */ /* 0x000fe20000010000 */
[----:B------:R-:W-:Y:S01]  /*2d80*/  @P0 FADD.FTZ R118, R57, R118 ;  /* 0x0000007639760221 */ /* 0x000fe20000010000 */
[----:B------:R2:W-:Y:S01]  /*2d90*/  @P2 STG.E.128 desc[UR4][R98.64], R72 ;  /* 0x0000004862002986 */ /* 0x0005e2000c101d04 */
[----:B------:R-:W-:Y:S01]  /*2da0*/  @P2 F2FP.BF16.F32.PACK_AB R87, RZ, R114 ;  /* 0x00000072ff57223e */ /* 0x000fe200000010ff */
[----:B-1----:R-:W-:Y:S01]  /*2db0*/  @P1 IMAD.WIDE.U32 R102, R201, 0x20, R102 ;  /* 0x00000020c9661825 */ /* 0x002fe200078e0066 */
[----:B------:R-:W-:-:S03]  /*2dc0*/  @P2 F2FP.BF16.F32.PACK_AB R85, RZ, R119 ;  /* 0x00000077ff55223e */ /* 0x000fc600000010ff */
[----:B------:R-:W-:Y:S01]  /*2dd0*/  FADD.FTZ R203, R203, -R234 ;  /* 0x800000eacbcb7221 */ /* 0x000fe20000010000 */
[----:B------:R-:W-:Y:S01]  /*2de0*/  @P2 F2FP.BF16.F32.PACK_AB R84, RZ, R121 ;  /* 0x00000079ff54223e */ /* 0x000fe200000010ff */
[----:B------:R-:W-:Y:S01]  /*2df0*/  FADD.FTZ R127, R127, -R202 ;  /* 0x800000ca7f7f7221 */ /* 0x000fe20000010000 */
[----:B0-----:R-:W-:Y:S01]  /*2e00*/  @P2 F2FP.BF16.F32.PACK_AB R101, RZ, R112 ;  /* 0x00000070ff65223e */ /* 0x001fe200000010ff */
[----:B------:R-:W-:Y:S01]  /*2e10*/  FMUL.FTZ R113, R206, R237 ;  /* 0x000000edce717220 */ /* 0x000fe20000410000 */
[----:B------:R-:W-:Y:S01]  /*2e20*/  SEL R93, R114, R81, P3 ;  /* 0x00000051725d7207 */ /* 0x000fe20001800000 */
[C---:B------:R-:W-:Y:S01]  /*2e30*/  FMUL.FTZ R111, R206.reuse, R241 ;  /* 0x000000f1ce6f7220 */ /* 0x040fe20000410000 */
[----:B------:R-:W-:Y:S01]  /*2e40*/  SEL R92, R117, R80, P3 ;  /* 0x00000050755c7207 */ /* 0x000fe20001800000 */
[----:B------:R-:W-:Y:S01]  /*2e50*/  FMUL.FTZ R109, R206, R249 ;  /* 0x000000f9ce6d7220 */ /* 0x000fe20000410000 */
[----:B------:R-:W-:Y:S01]  /*2e60*/  SEL R95, R112, R83, P3 ;  /* 0x00000053705f7207 */ /* 0x000fe20001800000 */
[C---:B------:R-:W-:Y:S01]  /*2e70*/  FMUL.FTZ R108, R206.reuse, R203 ;  /* 0x000000cbce6c7220 */ /* 0x040fe20000410000 */
[----:B------:R-:W-:Y:S01]  /*2e80*/  SEL R94, R115, R82, P3 ;  /* 0x00000052735e7207 */ /* 0x000fe20001800000 */
[----:B------:R-:W-:Y:S01]  /*2e90*/  FMUL.FTZ R106, R206, R207 ;  /* 0x000000cfce6a7220 */ /* 0x000fe20000410000 */
[----:B---3--:R-:W-:Y:S01]  /*2ea0*/  F2FP.BF16.F32.PACK_AB R88, R118, R121 ;  /* 0x000000797658723e */ /* 0x008fe200000010ff */
[----:B------:R-:W-:Y:S01]  /*2eb0*/  FMUL.FTZ R206, R206, R127 ;  /* 0x0000007fcece7220 */ /* 0x000fe20000410000 */
[----:B--2---:R-:W-:Y:S01]  /*2ec0*/  @P2 F2FP.BF16.F32.PACK_AB R99, RZ, R115 ;  /* 0x00000073ff63223e */ /* 0x004fe200000010ff */
[----:B------:R0:W-:Y:S01]  /*2ed0*/  @P1 STG.E.128 desc[UR4][R102.64+0x10], R92 ;  /* 0x0000105c66001986 */ /* 0x0001e2000c101d04 */
[----:B------:R-:W-:Y:S01]  /*2ee0*/  @P2 PRMT R74, R86, 0x7610, R74 ;  /* 0x00007610564a2816 */ /* 0x000fe2000000004a */
[----:B------:R-:W-:Y:S01]  /*2ef0*/  @P0 FADD.FTZ R107, R70, R107 ;  /* 0x0000006b466b0221 */ /* 0x000fe20000010000 */
[----:B------:R-:W-:Y:S01]  /*2f00*/  @P2 PRMT R75, R99, 0x7610, R75 ;  /* 0x00007610634b2816 */ /* 0x000fe2000000004b */
[----:B------:R-:W-:Y:S01]  /*2f10*/  @P0 FADD.FTZ R109, R68, R109 ;  /* 0x0000006d446d0221 */ /* 0x000fe20000010000 */
[----:B------:R-:W1:Y:S01]  /*2f20*/  @P2 LDC.64 R98, c[0x0][0x300] ;  /* 0x0000c000ff622b82 */ /* 0x000e620000000a00 */
[----:B------:R-:W-:Y:S01]  /*2f30*/  @P2 PRMT R73, R85, 0x7610, R73 ;  /* 0x0000761055492816 */ /* 0x000fe20000000049 */
[----:B------:R-:W-:Y:S01]  /*2f40*/  @P0 FADD.FTZ R111, R66, R111 ;  /* 0x0000006f426f0221 */ /* 0x000fe20000010000 */
[----:B------:R-:W-:Y:S01]  /*2f50*/  @P2 PRMT R72, R84, 0x7610, R72 ;  /* 0x0000761054482816 */ /* 0x000fe20000000048 */
[----:B------:R-:W-:Y:S01]  /*2f60*/  @P0 FADD.FTZ R113, R64, R113 ;  /* 0x0000007140710221 */ /* 0x000fe20000010000 */
[----:B------:R-:W-:Y:S01]  /*2f70*/  @P2 PRMT R74, R74, 0x5410, R87 ;  /* 0x000054104a4a2816 */ /* 0x000fe20000000057 */
[----:B------:R-:W-:Y:S01]  /*2f80*/  @P0 FADD.FTZ R206, R71, R206 ;  /* 0x000000ce47ce0221 */ /* 0x000fe20000010000 */
[----:B------:R-:W-:Y:S01]  /*2f90*/  @P2 PRMT R75, R75, 0x5410, R101 ;  /* 0x000054104b4b2816 */ /* 0x000fe20000000065 */
[----:B------:R-:W-:Y:S01]  /*2fa0*/  IMAD.WIDE.U32 R100, R201, 0x10, R96 ;  /* 0x00000010c9647825 */ /* 0x000fe200078e0060 */
[----:B------:R-:W-:-:S03]  /*2fb0*/  SEL R85, R118, R77, P3 ;  /* 0x0000004d76557207 */ /* 0x000fc60001800000 */
[----:B------:R-:W-:Y:S01]  /*2fc0*/  @P0 FADD.FTZ R106, R69, R106 ;  /* 0x0000006a456a0221 */ /* 0x000fe20000010000 */
[----:B------:R-:W-:Y:S01]  /*2fd0*/  SEL R84, R121, R76, P3 ;  /* 0x0000004c79547207 */ /* 0x000fe20001800000 */
[----:B------:R-:W-:Y:S01]  /*2fe0*/  @P0 FADD.FTZ R108, R67, R108 ;  /* 0x0000006c436c0221 */ /* 0x000fe20000010000 */
[C---:B------:R-:W-:Y:S01]  /*2ff0*/  SEL R87, R116.reuse, R79, P3 ;  /* 0x0000004f74577207 */ /* 0x040fe20001800000 */
[----:B------:R-:W-:Y:S01]  /*3000*/  @P0 FADD.FTZ R110, R65, R110 ;  /* 0x0000006e416e0221 */ /* 0x000fe20000010000 */
[----:B------:R-:W-:Y:S01]  /*3010*/  SEL R86, R119, R78, P3 ;  /* 0x0000004e77567207 */ /* 0x000fe20001800000 */
[----:B------:R-:W-:Y:S01]  /*3020*/  IMAD.WIDE.U32 R96, R195, 0x10, R96 ;  /* 0x00000010c3607825 */ /* 0x000fe200078e0060 */
[----:B------:R-:W-:Y:S02]  /*3030*/  F2FP.BF16.F32.PACK_AB R89, R116, R119 ;  /* 0x000000777459723e */ /* 0x000fe400000010ff */
[----:B------:R-:W-:Y:S01]  /*3040*/  F2FP.BF16.F32.PACK_AB R90, R114, R117 ;  /* 0x00000075725a723e */ /* 0x000fe200000010ff */
[----:B------:R2:W-:Y:S01]  /*3050*/  @P1 STG.E.128 desc[UR4][R102.64], R84 ;  /* 0x0000005466001986 */ /* 0x0005e2000c101d04 */
[----:B------:R-:W-:-:S02]  /*3060*/  F2FP.BF16.F32.PACK_AB R91, R112, R115 ;  /* 0x00000073705b723e */ /* 0x000fc400000010ff */
[----:B------:R-:W-:Y:S01]  /*3070*/  @P2 F2FP.BF16.F32.PACK_AB R105, RZ, R116 ;  /* 0x00000074ff69223e */ /* 0x000fe200000010ff */
[----:B-1----:R-:W-:Y:S01]  /*3080*/  @P2 IMAD.WIDE.U32 R98, R201, 0x10, R98 ;  /* 0x00000010c9622825 */ /* 0x002fe200078e0062 */
[----:B------:R-:W-:Y:S01]  /*3090*/  @P2 F2FP.BF16.F32.PACK_AB R104, RZ, R118 ;  /* 0x00000076ff68223e */ /* 0x000fe200000010ff */
[----:B------:R1:W-:Y:S01]  /*30a0*/  STG.E.128 desc[UR4][R100.64], R88 ;  /* 0x0000005864007986 */ /* 0x0003e2000c101d04 */
[----:B------:R-:W-:Y:S02]  /*30b0*/  @P2 PRMT R73, R73, 0x5410, R105 ;  /* 0x0000541049492816 */ /* 0x000fe40000000069 */
[----:B------:R-:W-:Y:S02]  /*30c0*/  @P2 PRMT R72, R72, 0x5410, R104 ;  /* 0x0000541048482816 */ /* 0x000fe40000000068 */
[----:B0-----:R-:W-:Y:S02]  /*30d0*/  @P2 F2FP.BF16.F32.PACK_AB R94, RZ, R111 ;  /* 0x0000006fff5e223e */ /* 0x001fe400000010ff */
[----:B------:R-:W-:Y:S01]  /*30e0*/  @P2 F2FP.BF16.F32.PACK_AB R92, RZ, R113 ;  /* 0x00000071ff5c223e */ /* 0x000fe200000010ff */
[----:B------:R0:W-:Y:S01]  /*30f0*/  @P2 STG.E.128 desc[UR4][R98.64], R72 ;  /* 0x0000004862002986 */ /* 0x0001e2000c101d04 */
[----:B------:R-:W-:-:S02]  /*3100*/  @P2 F2FP.BF16.F32.PACK_AB R104, RZ, R206 ;  /* 0x000000ceff68223e */ /* 0x000fc400000010ff */
[----:B------:R-:W-:Y:S02]  /*3110*/  @P2 F2FP.BF16.F32.PACK_AB R95, RZ, R108 ;  /* 0x0000006cff5f223e */ /* 0x000fe400000010ff */
[----:B--2---:R-:W-:Y:S02]  /*3120*/  @P2 F2FP.BF16.F32.PACK_AB R103, RZ, R107 ;  /* 0x0000006bff67223e */ /* 0x004fe400000010ff */
[----:B------:R-:W-:Y:S02]  /*3130*/  @P2 F2FP.BF16.F32.PACK_AB R93, RZ, R110 ;  /* 0x0000006eff5d223e */ /* 0x000fe400000010ff */
[----:B------:R-:W-:Y:S01]  /*3140*/  SEL R76, R113, R76, P3 ;  /* 0x0000004c714c7207 */ /* 0x000fe20001800000 */
[----:B-1----:R-:W1:Y:S01]  /*3150*/  @P1 LDC.64 R90, c[0x0][0x308] ;  /* 0x0000c200ff5a1b82 */ /* 0x002e620000000a00 */
[----:B------:R-:W-:Y:S02]  /*3160*/  @P2 F2FP.BF16.F32.PACK_AB R101, RZ, R106 ;  /* 0x0000006aff65223e */ /* 0x000fe400000010ff */
[----:B------:R-:W-:-:S02]  /*3170*/  SEL R77, R110, R77, P3 ;  /* 0x0000004d6e4d7207 */ /* 0x000fc40001800000 */
[----:B------:R-:W-:Y:S02]  /*3180*/  SEL R78, R111, R78, P3 ;  /* 0x0000004e6f4e7207 */ /* 0x000fe40001800000 */
[----:B------:R-:W-:Y:S01]  /*3190*/  SEL R79, R108, R79, P3 ;  /* 0x0000004f6c4f7207 */ /* 0x000fe20001800000 */
[----:B------:R-:W2:Y:S01]  /*31a0*/  @P2 LDC.64 R88, c[0x0][0x300] ;  /* 0x0000c000ff582b82 */ /* 0x000ea20000000a00 */
[----:B0-----:R-:W-:Y:S02]  /*31b0*/  @P2 F2FP.BF16.F32.PACK_AB R99, RZ, R109 ;  /* 0x0000006dff63223e */ /* 0x001fe400000010ff */
[----:B------:R-:W-:Y:S02]  /*31c0*/  @P2 PRMT R75, R103, 0x7610, R75 ;  /* 0x00007610674b2816 */ /* 0x000fe4000000004b */
[----:B------:R-:W-:Y:S02]  /*31d0*/  @P2 PRMT R74, R99, 0x7610, R74 ;  /* 0x00007610634a2816 */ /* 0x000fe4000000004a */
[----:B------:R-:W-:-:S02]  /*31e0*/  @P2 PRMT R73, R94, 0x7610, R73 ;  /* 0x000076105e492816 */ /* 0x000fc40000000049 */
[----:B------:R-:W-:Y:S02]  /*31f0*/  @P2 PRMT R72, R92, 0x7610, R72 ;  /* 0x000076105c482816 */ /* 0x000fe40000000048 */
[----:B------:R-:W-:Y:S02]  /*3200*/  SEL R80, R109, R80, P3 ;  /* 0x000000506d507207 */ /* 0x000fe40001800000 */
[----:B------:R-:W-:Y:S02]  /*3210*/  SEL R81, R106, R81, P3 ;  /* 0x000000516a517207 */ /* 0x000fe40001800000 */
[----:B------:R-:W-:Y:S01]  /*3220*/  SEL R82, R107, R82, P3 ;  /* 0x000000526b527207 */ /* 0x000fe20001800000 */
[----:B-1----:R-:W-:Y:S01]  /*3230*/  @P1 IMAD.WIDE.U32 R90, R195, 0x20, R90 ;  /* 0x00000020c35a1825 */ /* 0x002fe200078e005a */
[----:B------:R-:W-:Y:S02]  /*3240*/  SEL R83, R206, R83, P3 ;  /* 0x00000053ce537207 */ /* 0x000fe40001800000 */
[----:B------:R-:W-:-:S02]  /*3250*/  F2FP.BF16.F32.PACK_AB R84, R110, R113 ;  /* 0x000000716e54723e */ /* 0x000fc400000010ff */
[----:B------:R-:W-:Y:S01]  /*3260*/  F2FP.BF16.F32.PACK_AB R85, R108, R111 ;  /* 0x0000006f6c55723e */ /* 0x000fe200000010ff */
[----:B------:R0:W-:Y:S01]  /*3270*/  @P1 STG.E.128 desc[UR4][R90.64], R76 ;  /* 0x0000004c5a001986 */ /* 0x0001e2000c101d04 */
[----:B------:R-:W-:Y:S01]  /*3280*/  F2FP.BF16.F32.PACK_AB R86, R106, R109 ;  /* 0x0000006d6a56723e */ /* 0x000fe200000010ff */
[----:B--2---:R-:W-:Y:S01]  /*3290*/  @P2 IMAD.WIDE.U32 R88, R195, 0x10, R88 ;  /* 0x00000010c3582825 */ /* 0x004fe200078e0058 */
[----:B------:R-:W-:Y:S01]  /*32a0*/  F2FP.BF16.F32.PACK_AB R87, R206, R107 ;  /* 0x0000006bce57723e */ /* 0x000fe200000010ff */
[----:B------:R0:W-:Y:S01]  /*32b0*/  @P1 STG.E.128 desc[UR4][R90.64+0x10], R80 ;  /* 0x000010505a001986 */ /* 0x0001e2000c101d04 */
        /* <DEDUP_REMOVED lines=50> */
.L_x_1091:
        /* <DEDUP_REMOVED lines=27> */
.L_x_1092:
[----:B------:R-:W-:Y:S01]  /*3790*/  HFMA2.MMA R94, -RZ, RZ, 0, 9.5367431640625e-07 ;  /* 0x00000010ff5e7435 */ /* 0x000fe200000001ff */
[----:B------:R-:W-:Y:S02]  /*37a0*/  MOV R93, R86 ;  /* 0x00000056005d7202 */ /* 0x000fe40000000f00 */
[----:B------:R-:W-:Y:S02]  /*37b0*/  MOV R95, 0x1f ;  /* 0x0000001f005f7802 */ /* 0x000fe40000000f00 */
[----:B------:R-:W-:-:S07]  /*37c0*/  MOV R92, 0xffffffff ;  /* 0xffffffff005c7802 */ /* 0x000fce0000000f00 */
[----:B-----5:R-:W-:Y:S05]  /*37d0*/  WARPSYNC.COLLECTIVE R92, `(.L_x_1094) ;  /* 0x000000005c087348 */ /* 0x020fea0003c00000 */
[----:B------:R0:W1:Y:S02]  /*37e0*/  SHFL.DOWN P2, R101, R93, R94, R95 ;  /* 0x0800005e5d657389 */ /* 0x000064000004005f */
[----:B01---5:R-:W-:Y:S01]  /*37f0*/  ENDCOLLECTIVE ;  /* 0x000000000000791b */ /* 0x023fe20003800000 */
.L_x_1094:
[----:B------:R-:W-:Y:S02]  /*3800*/  MOV R93, R84 ;  /* 0x00000054005d7202 */ /* 0x000fe40000000f00 */
[----:B------:R-:W-:-:S07]  /*3810*/  MOV R85, R101 ;  /* 0x0000006500557202 */ /* 0x000fce0000000f00 */
[----:B------:R-:W-:Y:S05]  /*3820*/  WARPSYNC.COLLECTIVE R92, `(.L_x_1095) ;  /* 0x000000005c087348 */ /* 0x000fea0003c00000 */
[----:B------:R0:W1:Y:S02]  /*3830*/  SHFL.DOWN P2, R101, R93, R94, R95 ;  /* 0x0800005e5d657389 */ /* 0x000064000004005f */
[----:B01----:R-:W-:Y:S01]  /*3840*/  ENDCOLLECTIVE ;  /* 0x000000000000791b */ /* 0x003fe20003800000 */
.L_x_1095:
[----:B------:R-:W-:Y:S01]  /*3850*/  FADD.FTZ R85, R86, R85 ;  /* 0x0000005556557221 */ /* 0x000fe20000010000 */
[----:B------:R-:W-:-:S04]  /*3860*/  HFMA2.MMA R94, -RZ, RZ, 0, 4.76837158203125e-07 ;  /* 0x00000008ff5e7435 */ /* 0x000fc800000001ff */
[----:B------:R-:W-:Y:S02]  /*3870*/  MOV R93, R85 ;  /* 0x00000055005d7202 */ /* 0x000fe40000000f00 */
[----:B------:R-:W-:-:S07]  /*3880*/  MOV R87, R101 ;  /* 0x0000006500577202 */ /* 0x000fce0000000f00 */
[----:B------:R-:W-:Y:S05]  /*3890*/  WARPSYNC.COLLECTIVE R92, `(.L_x_1096) ;  /* 0x000000005c087348 */ /* 0x000fea0003c00000 */
[----:B------:R0:W1:Y:S02]  /*38a0*/  SHFL.DOWN P2, R101, R93, R94, R95 ;  /* 0x0800005e5d657389 */ /* 0x000064000004005f */
[----:B01----:R-:W-:Y:S01]  /*38b0*/  ENDCOLLECTIVE ;  /* 0x000000000000791b */ /* 0x003fe20003800000 */
.L_x_1096:
[----:B------:R-:W-:-:S05]  /*38c0*/  FADD.FTZ R87, R84, R87 ;  /* 0x0000005754577221 */ /* 0x000fca0000010000 */
[----:B------:R-:W-:Y:S02]  /*38d0*/  MOV R93, R87 ;  /* 0x00000057005d7202 */ /* 0x000fe40000000f00 */
[----:B------:R-:W-:-:S07]  /*38e0*/  MOV R88, R101 ;  /* 0x0000006500587202 */ /* 0x000fce0000000f00 */
[----:B------:R-:W-:Y:S05]  /*38f0*/  WARPSYNC.COLLECTIVE R92, `(.L_x_1097) ;  /* 0x000000005c087348 */ /* 0x000fea0003c00000 */
[----:B------:R0:W1:Y:S02]  /*3900*/  SHFL.DOWN P2, R101, R93, R94, R95 ;  /* 0x0800005e5d657389 */ /* 0x000064000004005f */
[----:B01----:R-:W-:Y:S01]  /*3910*/  ENDCOLLECTIVE ;  /* 0x000000000000791b */ /* 0x003fe20003800000 */
.L_x_1097:
[----:B------:R-:W-:Y:S01]  /*3920*/  FADD.FTZ R88, R85, R88 ;  /* 0x0000005855587221 */ /* 0x000fe20000010000 */
[----:B------:R-:W-:-:S04]  /*3930*/  HFMA2.MMA R94, -RZ, RZ, 0, 2.384185791015625e-07 ;  /* 0x00000004ff5e7435 */ /* 0x000fc800000001ff */
[----:B------:R-:W-:Y:S02]  /*3940*/  MOV R93, R88 ;  /* 0x00000058005d7202 */ /* 0x000fe40000000f00 */
[----:B------:R-:W-:-:S07]  /*3950*/  MOV R90, R101 ;  /* 0x00000065005a7202 */ /* 0x000fce0000000f00 */
[----:B------:R-:W-:Y:S05]  /*3960*/  WARPSYNC.COLLECTIVE R92, `(.L_x_1098) ;  /* 0x000000005c087348 */ /* 0x000fea0003c00000 */
[----:B------:R0:W1:Y:S02]  /*3970*/  SHFL.DOWN P2, R101, R93, R94, R95 ;  /* 0x0800005e5d657389 */ /* 0x000064000004005f */
[----:B01----:R-:W-:Y:S01]  /*3980*/  ENDCOLLECTIVE ;  /* 0x000000000000791b */ /* 0x003fe20003800000 */
.L_x_1098:
[----:B------:R-:W-:-:S05]  /*3990*/  FADD.FTZ R90, R87, R90 ;  /* 0x0000005a575a7221 */ /* 0x000fca0000010000 */
[----:B------:R-:W-:Y:S02]  /*39a0*/  MOV R93, R90 ;  /* 0x0000005a005d7202 */ /* 0x000fe40000000f00 */
[----:B------:R-:W-:-:S07]  /*39b0*/  MOV R89, R101 ;  /* 0x0000006500597202 */ /* 0x000fce0000000f00 */
[----:B------:R-:W-:Y:S05]  /*39c0*/  WARPSYNC.COLLECTIVE R92, `(.L_x_1099) ;  /* 0x000000005c087348 */ /* 0x000fea0003c00000 */
[----:B------:R0:W1:Y:S02]  /*39d0*/  SHFL.DOWN P2, R101, R93, R94, R95 ;  /* 0x0800005e5d657389 */ /* 0x000064000004005f */
[----:B01----:R-:W-:Y:S01]  /*39e0*/  ENDCOLLECTIVE ;  /* 0x000000000000791b */ /* 0x003fe20003800000 */
.L_x_1099:
[----:B------:R-:W-:Y:S01]  /*39f0*/  FADD.FTZ R89, R88, R89 ;  /* 0x0000005958597221 */ /* 0x000fe20000010000 */
[----:B------:R-:W-:-:S04]  /*3a00*/  HFMA2.MMA R94, -RZ, RZ, 0, 1.1920928955078125e-07 ;  /* 0x00000002ff5e7435 */ /* 0x000fc800000001ff */
[----:B------:R-:W-:Y:S02]  /*3a10*/  MOV R93, R89 ;  /* 0x00000059005d7202 */ /* 0x000fe40000000f00 */
[----:B------:R-:W-:-:S07]  /*3a20*/  MOV R91, R101 ;  /* 0x00000065005b7202 */ /* 0x000fce0000000f00 */
[----:B------:R-:W-:Y:S05]  /*3a30*/  WARPSYNC.COLLECTIVE R92, `(.L_x_1100) ;  /* 0x000000005c087348 */ /* 0x000fea0003c00000 */
[----:B------:R0:W1:Y:S02]  /*3a40*/  SHFL.DOWN P2, R101, R93, R94, R95 ;  /* 0x0800005e5d657389 */ /* 0x000064000004005f */
[----:B01----:R-:W-:Y:S01]  /*3a50*/  ENDCOLLECTIVE ;  /* 0x000000000000791b */ /* 0x003fe20003800000 */
.L_x_1100:
[----:B------:R-:W-:-:S05]  /*3a60*/  FADD.FTZ R91, R90, R91 ;  /* 0x0000005b5a5b7221 */ /* 0x000fca0000010000 */
[----:B------:R-:W-:Y:S02]  /*3a70*/  MOV R93, R91 ;  /* 0x0000005b005d7202 */ /* 0x000fe40000000f00 */
[----:B------:R-:W-:-:S07]  /*3a80*/  MOV R84, R101 ;  /* 0x0000006500547202 */ /* 0x000fce0000000f00 */
[----:B------:R-:W-:Y:S05]  /*3a90*/  WARPSYNC.COLLECTIVE R92, `(.L_x_1101) ;  /* 0x000000005c087348 */ /* 0x000fea0003c00000 */
[----:B------:R0:W1:Y:S02]  /*3aa0*/  SHFL.DOWN P2, R101, R93, R94, R95 ;  /* 0x0800005e5d657389 */ /* 0x000064000004005f */
[----:B01----:R-:W-:Y:S01]  /*3ab0*/  ENDCOLLECTIVE ;  /* 0x000000000000791b */ /* 0x003fe20003800000 */
.L_x_1101:
[----:B------:R-:W-:Y:S01]  /*3ac0*/  FADD.FTZ R84, R89, R84 ;  /* 0x0000005459547221 */ /* 0x000fe20000010000 */
[----:B------:R-:W-:-:S04]  /*3ad0*/  HFMA2.MMA R94, -RZ, RZ, 0, 5.9604644775390625e-08 ;  /* 0x00000001ff5e7435 */ /* 0x000fc800000001ff */
[----:B------:R-:W-:Y:S02]  /*3ae0*/  MOV R93, R84 ;  /* 0x00000054005d7202 */ /* 0x000fe40000000f00 */
[----:B------:R-:W-:-:S07]  /*3af0*/  MOV R86, R101 ;  /* 0x0000006500567202 */ /* 0x000fce0000000f00 */
[----:B------:R-:W-:Y:S05]  /*3b00*/  WARPSYNC.COLLECTIVE R92, `(.L_x_1102) ;  /* 0x000000005c087348 */ /* 0x000fea0003c00000 */
[----:B------:R0:W1:Y:S02]  /*3b10*/  SHFL.DOWN P2, R101, R93, R94, R95 ;  /* 0x0800005e5d657389 */ /* 0x000064000004005f */
[----:B01----:R-:W-:Y:S01]  /*3b20*/  ENDCOLLECTIVE ;  /* 0x000000000000791b */ /* 0x003fe20003800000 */
.L_x_1102:
[----:B------:R-:W-:-:S05]  /*3b30*/  FADD.FTZ R86, R91, R86 ;  /* 0x000000565b567221 */ /* 0x000fca0000010000 */
[----:B------:R-:W-:Y:S02]  /*3b40*/  MOV R93, R86 ;  /* 0x00000056005d7202 */ /* 0x000fe40000000f00 */
[----:B------:R-:W-:-:S07]  /*3b50*/  MOV R85, R101 ;  /* 0x0000006500557202 */ /* 0x000fce0000000f00 */
[----:B------:R-:W-:Y:S05]  /*3b60*/  WARPSYNC.COLLECTIVE R92, `(.L_x_1103) ;  /* 0x000000005c087348 */ /* 0x000fea0003c00000 */
[----:B------:R0:W1:Y:S02]  /*3b70*/  SHFL.DOWN P2, R101, R93, R94, R95 ;  /* 0x0800005e5d657389 */ /* 0x000064000004005f */
[----:B01----:R-:W-:Y:S01]  /*3b80*/  ENDCOLLECTIVE ;  /* 0x000000000000791b */ /* 0x003fe20003800000 */
.L_x_1103:
[----:B------:R-:W-:Y:S05]  /*3b90*/  BRA `(.L_x_1104) ;  /* 0xffffffe000dc7947 */ /* 0x000fea000383ffff */
.L_x_1105:
        /* <DEDUP_REMOVED lines=14> */
.L_x_3545:


//--------------------- .text._ZN10layer_norm31ln_parallel_residual_bwd_kernelINS_13Kernel_traitsI13__nv_bfloat16S2_fS2_fjLj8192ELj1ELj1ELj8ELj16ENS_18Kernel_traits_baseILj8192ES2_S2_fS2_fjLj256EEEEELb1ELb0ELb0EEEvNS_9BwdParamsE --------------------------
	.section	.text._ZN10layer_norm31ln_parallel_residual_bwd_kernelINS_13Kernel_traitsI13__nv_bfloat16S2_fS2_fjLj8192ELj1ELj1ELj8ELj16ENS_18Kernel_traits_baseILj8192ES2_S2_fS2_fjLj256EEEEELb1ELb0ELb0EEEvNS_9BwdParamsE,"ax",@progbits
	.align	128
        .global         _ZN10layer_norm31ln_parallel_residual_bwd_kernelINS_13Kernel_traitsI13__nv_bfloat16S2_fS2_fjLj8192ELj1ELj1ELj8ELj16ENS_18Kernel_traits_baseILj8192ES2_S2_fS2_fjLj256EEEEELb1ELb0ELb0EEEvNS_9BwdParamsE
        .type           _ZN10layer_norm31ln_parallel_residual_bwd_kernelINS_13Kernel_traitsI13__nv_bfloat16S2_fS2_fjLj8192ELj1ELj1ELj8ELj16ENS_18Kernel_traits_baseILj8192ES2_S2_fS2_fjLj256EEEEELb1ELb0ELb0EEEvNS_9BwdParamsE,@function
        .size           _ZN10layer_norm31ln_parallel_residual_bwd_kernelINS_13Kernel_traitsI13__nv_bfloat16S2_fS2_fjLj8192ELj1ELj1ELj8ELj16ENS_18Kernel_traits_baseILj8192ES2_S2_fS2_fjLj256EEEEELb1ELb0ELb0EEEvNS_9BwdParamsE,(.L_x_3546 - _ZN10layer_norm31ln_parallel_residual_bwd_kernelINS_13Kernel_traitsI13__nv_bfloat16S2_fS2_fjLj8192ELj1ELj1ELj8ELj16ENS_18Kernel_traits_baseILj8192ES2_S2_fS2_fjLj256EEEEELb1ELb0ELb0EEEvNS_9BwdParamsE)
        .other          _ZN10layer_norm31ln_parallel_residual_bwd_kernelINS_13Kernel_traitsI13__nv_bfloat16S2_fS2_fjLj8192ELj1ELj1ELj8ELj16ENS_18Kernel_traits_baseILj8192ES2_S2_fS2_fjLj256EEEEELb1ELb0ELb0EEEvNS_9BwdParamsE,@"STO_CUDA_ENTRY STV_DEFAULT"
_ZN10layer_norm31ln_parallel_residual_bwd_kernelINS_13Kernel_traitsI13__nv_bfloat16S2_fS2_fjLj8192ELj1ELj1ELj8ELj16ENS_18Kernel_traits_baseILj8192ES2_S2_fS2_fjLj256EEEEELb1ELb0ELb0EEEvNS_9BwdParamsE:
.text._ZN10layer_norm31ln_parallel_residual_bwd_kernelINS_13Kernel_traitsI13__nv_bfloat16S2_fS2_fjLj8192ELj1ELj1ELj8ELj16ENS_18Kernel_traits_baseILj8192ES2_S2_fS2_fjLj256EEEEELb1ELb0ELb0EEEvNS_9BwdParamsE:
[----:B------:R-:W0:Y:S01]  /*0000*/  LDC R1, c[0x0][0x28] ;  /* 0x00000a00ff017b82 */ /* 0x000e220000000800 */
[----:B------:R-:W1:Y:S01]  /*0010*/  S2R R54, SR_TID.X ;  /* 0x0000000000367919 */ /* 0x000e620000002100 */
[----:B------:R-:W-:Y:S01]  /*0020*/  ULDC UR4, c[0x0][0x218] ;  /* 0x0000860000047ab9 */ /* 0x000fe20000000800 */
[----:B0-----:R-:W-:Y:S01]  /*0030*/  IADD3 R1, R1, -0x170, RZ ;  /* 0xfffffe9001017810 */ /* 0x001fe20007ffe0ff */
[----:B------:R-:W-:Y:S01]  /*0040*/  IMAD.U32 R2, RZ, RZ, UR4 ;  /* 0x00000004ff027e24 */ /* 0x000fe2000f8e00ff */
[----:B------:R-:W-:-:S03]  /*0050*/  ULDC.64 UR4, c[0x0][0x208] ;  /* 0x0000820000047ab9 */ /* 0x000fc60000000a00 */
[----:B------:R-:W0:Y:S01]  /*0060*/  S2UR UR6, SR_CTAID.X ;  /* 0x00000000000679c3 */ /* 0x000e220000002500 */
[----:B------:R-:W-:Y:S01]  /*0070*/  ULDC UR7, c[0x0][0x214] ;  /* 0x0000850000077ab9 */ /* 0x000fe20000000800 */
[----:B------:R-:W-:Y:S01]  /*0080*/  ULDC UR17, c[0x0][0x298] ;  /* 0x0000a60000117ab9 */ /* 0x000fe20000000800 */
[----:B------:R-:W-:Y:S01]  /*0090*/  SHF.R.S32.HI R0, RZ, 0x1f, R2 ;  /* 0x0000001fff007819 */ /* 0x000fe20000011402 */
[----:B------:R2:W-:Y:S01]  /*00a0*/  STL [R1+0x60], R2 ;  /* 0x0000600201007387 */ /* 0x0005e20000100800 */
[----:B------:R-:W-:Y:S01]  /*00b0*/  ULDC UR21, c[0x0][0x218] ;  /* 0x0000860000157ab9 */ /* 0x000fe20000000800 */
[----:B------:R-:W-:Y:S01]  /*00c0*/  ULDC UR16, c[0x0][0x290] ;  /* 0x0000a40000107ab9 */ /* 0x000fe20000000800 */
[----:B------:R-:W-:Y:S01]  /*00d0*/  LEA.HI R0, R0, R2, RZ, 0x3 ;  /* 0x0000000200007211 */ /* 0x000fe200078f18ff */
[----:B------:R-:W-:Y:S01]  /*00e0*/  ULDC.64 UR8, c[0x0][0x2c8] ;  /* 0x0000b20000087ab9 */ /* 0x000fe20000000a00 */
        /* <DEDUP_REMOVED lines=17> */
[----:B------:R-:W3:Y:S08]  /*0200*/  @P4 LDC.64 R36, c[0x0][0x268] ;  /* 0x00009a00ff244b82 */ /* 0x000ef00000000a00 */
[----:B-1----:R-:W1:Y:S08]  /*0210*/  @P0 LDC.64 R38, c[0x0][0x260] ;  /* 0x00009800ff260b82 */ /* 0x002e700000000a00 */
[----:B------:R-:W4:Y:S01]  /*0220*/  @P0 LDC.64 R40, c[0x0][0x268] ;  /* 0x00009a00ff280b82 */ /* 0x000f220000000a00 */
[----:B--2---:R-:W-:-:S05]  /*0230*/  @P4 IMAD.WIDE.U32 R2, R55, 0x10, R2 ;  /* 0x0000001037024825 */ /* 0x004fca00078e0002 */
[----:B------:R-:W5:Y:S02]  /*0240*/  @P4 LDG.E.128 R32, desc[UR4][R2.64] ;  /* 0x0000000402204981 */ /* 0x000f64000c1e1d00 */
[----:B------:R-:W2:Y:S01]  /*0250*/  @P1 LDC.64 R46, c[0x0][0x260] ;  /* 0x00009800ff2e1b82 */ /* 0x000ea20000000a00 */
[C---:B---3--:R-:W-:Y:S01]  /*0260*/  @P4 IMAD.WIDE.U32 R36, R55.reuse, 0x10, R36 ;  /* 0x0000001037244825 */ /* 0x048fe200078e0024 */
[----:B------:R-:W-:-:S04]  /*0270*/  @P4 LOP3.LUT R55, R55, 0x100, RZ, 0xfc, !PT ;  /* 0x0000010037374812 */ /* 0x000fc800078efcff */
[----:B------:R-:W5:Y:S02]  /*0280*/  @P4 LDG.E.128 R28, desc[UR4][R36.64] ;  /* 0x00000004241c4981 */ /* 0x000f64000c1e1d00 */
[----:B------:R-:W3:Y:S01]  /*0290*/  @P1 LDC.64 R48, c[0x0][0x268] ;  /* 0x00009a00ff301b82 */ /* 0x000ee20000000a00 */
[----:B-1----:R-:W-:-:S05]  /*02a0*/  @P0 IMAD.WIDE.U32 R42, R55, 0x10, R38 ;  /* 0x00000010372a0825 */ /* 0x002fca00078e0026 */
[----:B------:R-:W5:Y:S02]  /*02b0*/  @P0 LDG.E.128 R24, desc[UR4][R42.64] ;  /* 0x000000042a180981 */ /* 0x000f64000c1e1d00 */
[----:B------:R-:W1:Y:S01]  /*02c0*/  @P3 LDC.64 R50, c[0x0][0x260] ;  /* 0x00009800ff323b82 */ /* 0x000e620000000a00 */
[----:B----4-:R-:W-:-:S04]  /*02d0*/  @P0 IMAD.WIDE.U32 R44, R55, 0x10, R40 ;  /* 0x00000010372c0825 */ /* 0x010fc800078e0028 */
[----:B------:R-:W-:Y:S01]  /*02e0*/  @P0 VIADD R55, R55, 0x100 ;  /* 0x0000010037370836 */ /* 0x000fe20000000000 */
[----:B------:R-:W5:Y:S02]  /*02f0*/  @P0 LDG.E.128 R20, desc[UR4][R44.64] ;  /* 0x000000042c140981 */ /* 0x000f64000c1e1d00 */
[----:B------:R-:W4:Y:S01]  /*0300*/  @P3 LDC.64 R52, c[0x0][0x268] ;  /* 0x00009a00ff343b82 */ /* 0x000f220000000a00 */
[----:B--2---:R-:W-:-:S05]  /*0310*/  @P1 IMAD.WIDE.U32 R46, R55, 0x10, R46 ;  /* 0x00000010372e1825 */ /* 0x004fca00078e002e */
[----:B------:R-:W5:Y:S01]  /*0320*/  @P1 LDG.E.128 R16, desc[UR4][R46.64] ;  /* 0x000000042e101981 */ /* 0x000f62000c1e1d00 */
[C---:B---3--:R-:W-:Y:S01]  /*0330*/  @P1 IMAD.WIDE.U32 R48, R55.reuse, 0x10, R48 ;  /* 0x0000001037301825 */ /* 0x048fe200078e0030 */
[----:B------:R-:W-:Y:S02]  /*0340*/  @P1 IADD3 R55, R55, 0x100, RZ ;  /* 0x0000010037371810 */ /* 0x000fe40007ffe0ff */
[----:B0-----:R-:W-:Y:S02]  /*0350*/  LEA.HI R0, R54, UR6, RZ, 0x18 ;  /* 0x0000000636007c11 */ /* 0x001fe4000f8fc0ff */
[----:B------:R-:W-:Y:S01]  /*0360*/  CS2R R172, SRZ ;  /* 0x0000000000ac7805 */ /* 0x000fe2000001ff00 */
[----:B------:R0:W5:Y:S01]  /*0370*/  @P1 LDG.E.128 R12, desc[UR4][R48.64] ;  /* 0x00000004300c1981 */ /* 0x000162000c1e1d00 */
[----:B-1----:R-:W-:-:S05]  /*0380*/  @P3 IMAD.WIDE.U32 R38, R55, 0x10, R50 ;  /* 0x0000001037263825 */ /* 0x002fca00078e0032 */
[----:B------:R1:W5:Y:S01]  /*0390*/  @P3 LDG.E.128 R8, desc[UR4][R38.64] ;  /* 0x0000000426083981 */ /* 0x000362000c1e1d00 */
        /* <DEDUP_REMOVED lines=65> */
[----:B0-----:R-:W-:Y:S02]  /*07b0*/  CS2R R48, SRZ ;  /* 0x0000000000307805 */ /* 0x001fe4000001ff00 */
[----:B------:R-:W-:Y:S01]  /*07c0*/  CS2R R50, SRZ ;  /* 0x0000000000327805 */ /* 0x000fe2000001ff00 */
[----:B-1----:R-:W-:Y:S06]  /*07d0*/  @P2 BRA `(.L_x_1106) ;  /* 0x0000005800202947 */ /* 0x002fec0003800000 */
[C---:B-----5:R-:W-:Y:S01]  /*07e0*/  IMAD.U32 R36, R32.reuse, 0x10000, RZ ;  /* 0x0001000020247824 */ /* 0x060fe200078e00ff */
[C---:B------:R-:W-:Y:S01]  /*07f0*/  SHF.L.U32 R37, R33.reuse, 0x10, RZ ;  /* 0x0000001021257819 */ /* 0x040fe200000006ff */
[----:B------:R-:W-:Y:S01]  /*0800*/  HFMA2.MMA R173, -RZ, RZ, 0, 0 ;  /* 0x00000000ffad7435 */ /* 0x000fe200000001ff */
[----:B------:R-:W-:Y:S02]  /*0810*/  @P4 PRMT R2, R32, 0x7632, R2 ;  /* 0x0000763220024816 */ /* 0x000fe40000000002 */
[----:B------:R0:W-:Y:S01]  /*0820*/  STL [R1+0x168], R36 ;  /* 0x0001682401007387 */ /* 0x0001e20000100800 */
[----:B------:R-:W-:Y:S02]  /*0830*/  @P4 PRMT R32, R33, 0x7632, R32 ;  /* 0x0000763221204816 */ /* 0x000fe40000000020 */
[----:B------:R-:W-:Y:S01]  /*0840*/  @P4 PRMT R33, R34, 0x7632, R33 ;  /* 0x0000763222214816 */ /* 0x000fe20000000021 */
[----:B------:R1:W-:Y:S01]  /*0850*/  STL [R1+0x160], R37 ;  /* 0x0001602501007387 */ /* 0x0003e20000100800 */
[----:B------:R-:W-:Y:S01]  /*0860*/  @P4 PRMT R3, R28, 0x7632, R3 ;  /* 0x000076321c034816 */ /* 0x000fe20000000003 */
[----:B0-----:R-:W-:Y:S01]  /*0870*/  IMAD.U32 R36, R34, 0x10000, RZ ;  /* 0x0001000022247824 */ /* 0x001fe200078e00ff */
[----:B------:R-:W-:-:S02]  /*0880*/  @P4 PRMT R34, R35, 0x7632, R34 ;  /* 0x0000763223224816 */ /* 0x000fc40000000022 */
[----:B-1----:R-:W-:Y:S02]  /*0890*/  SHF.L.U32 R37, R35, 0x10, RZ ;  /* 0x0000001023257819 */ /* 0x002fe400000006ff */
        /* <DEDUP_REMOVED lines=74> */
[----:B0-----:R-:W-:-:S02]  /*0d40*/  SHF.L.U32 R36, R4, 0x10, RZ ;  /* 0x0000001004247819 */ /* 0x001fc400000006ff */
[C---:B------:R-:W-:Y:S01]  /*0d50*/  @P3 PRMT R4, R5.reuse, 0x7632, R4 ;  /* 0x0000763205043816 */ /* 0x040fe20000000004 */
[----:B-1----:R-:W-:Y:S02]  /*0d60*/  IMAD.U32 R11, R5, 0x10000, RZ ;  /* 0x00010000050b7824 */ /* 0x002fe400078e00ff */
[----:B------:R0:W-:Y:S01]  /*0d70*/  STL [R1+0xa4], R36 ;  /* 0x0000a42401007387 */ /* 0x0001e20000100800 */
[----:B------:R-:W-:-:S03]  /*0d80*/  @P3 PRMT R5, R6, 0x7632, R5 ;  /* 0x0000763206053816 */ /* 0x000fc60000000005 */
[----:B------:R1:W-:Y:S01]  /*0d90*/  STL [R1+0x94], R11 ;  /* 0x0000940b01007387 */ /* 0x0003e20000100800 */
[----:B------:R-:W-:Y:S02]  /*0da0*/  SHF.L.U32 R5, R5, 0x10, RZ ;  /* 0x0000001005057819 */ /* 0x000fe400000006ff */
[----:B0-----:R-:W-:Y:S02]  /*0db0*/  SHF.L.U32 R36, R6, 0x10, RZ ;  /* 0x0000001006247819 */ /* 0x001fe400000006ff */
[C---:B------:R-:W-:Y:S02]  /*0dc0*/  @P3 PRMT R6, R7.reuse, 0x7632, R6 ;  /* 0x0000763207063816 */ /* 0x040fe40000000006 */
[----:B-1----:R-:W-:Y:S01]  /*0dd0*/  SHF.L.U32 R11, R7, 0x10, RZ ;  /* 0x00000010070b7819 */ /* 0x002fe200000006ff */
[----:B------:R0:W-:Y:S01]  /*0de0*/  STL [R1+0x84], R36 ;  /* 0x0000842401007387 */ /* 0x0001e20000100800 */
[----:B------:R-:W-:-:S03]  /*0df0*/  IMAD.MOV.U32 R7, RZ, RZ, 0x1 ;  /* 0x00000001ff077424 */ /* 0x000fc600078e00ff */
[----:B------:R1:W-:Y:S01]  /*0e00*/  STL [R1+0x74], R11 ;  /* 0x0000740b01007387 */ /* 0x0003e20000100800 */
[----:B0-----:R-:W-:Y:S01]  /*0e10*/  SHF.L.U32 R36, R2, 0x10, RZ ;  /* 0x0000001002247819 */ /* 0x001fe200000006ff */
[----:B------:R-:W-:Y:S01]  /*0e20*/  IMAD.U32 R2, R3, 0x10000, RZ ;  /* 0x0001000003027824 */ /* 0x000fe200078e00ff */
[----:B------:R-:W-:Y:S02]  /*0e30*/  SHF.L.U32 R3, R28, 0x10, RZ ;  /* 0x000000101c037819 */ /* 0x000fe400000006ff */
[----:B-1----:R-:W-:Y:S01]  /*0e40*/  SHF.L.U32 R11, R32, 0x10, RZ ;  /* 0x00000010200b7819 */ /* 0x002fe200000006ff */
[----:B------:R-:W-:Y:S04]  /*0e50*/  STL [R1+0x154], R36 ;  /* 0x0001542401007387 */ /* 0x000fe80000100800 */
[----:B------:R0:W-:Y:S04]  /*0e60*/  STL [R1+0x150], R2 ;  /* 0x0001500201007387 */ /* 0x0001e80000100800 */
        /* <DEDUP_REMOVED lines=42> */
[----:B------:R-:W-:Y:S04]  /*1110*/  STL [R1+0xac], R11 ;  /* 0x0000ac0b01007387 */ /* 0x000fe80000100800 */
[----:B------:R1:W-:Y:S01]  /*1120*/  STL [R1+0xa0], R3 ;  /* 0x0000a00301007387 */ /* 0x0003e20000100800 */
[----:B0-----:R-:W-:Y:S01]  /*1130*/  IMAD.U32 R2, R8, 0x10000, RZ ;  /* 0x0001000008027824 */ /* 0x001fe200078e00ff */
[----:B------:R-:W-:-:S04]  /*1140*/  SHF.L.U32 R8, R19, 0x10, RZ ;  /* 0x0000001013087819 */ /* 0x000fc800000006ff */
[----:B------:R0:W-:Y:S01]  /*1150*/  STL [R1+0x9c], R2 ;  /* 0x00009c0201007387 */ /* 0x0001e20000100800 */
[----:B-1----:R-:W-:-:S03]  /*1160*/  SHF.L.U32 R3, R4, 0x10, RZ ;  /* 0x0000001004037819 */ /* 0x002fc600000006ff */
[----:B------:R-:W-:Y:S01]  /*1170*/  STL [R1+0x90], R8 ;  /* 0x0000900801007387 */ /* 0x000fe20000100800 */
[----:B------:R-:W-:-:S03]  /*1180*/  PRMT R4, R7, 0x7610, R4 ;  /* 0x0000761007047816 */ /* 0x000fc60000000004 */
[----:B------:R1:W-:Y:S01]  /*1190*/  STL [R1+0x8c], R3 ;  /* 0x00008c0301007387 */ /* 0x0003e20000100800 */
[----:B0-----:R-:W-:-:S05]  /*11a0*/  IMAD.U32 R2, R9, 0x10000, RZ ;  /* 0x0001000009027824 */ /* 0x001fca00078e00ff */
[----:B------:R0:W-:Y:S01]  /*11b0*/  STL [R1+0x80], R2 ;  /* 0x0000800201007387 */ /* 0x0001e20000100800 */
[----:B-1----:R-:W-:-:S03]  /*11c0*/  SHF.L.U32 R3, R10, 0x10, RZ ;  /* 0x000000100a037819 */ /* 0x002fc600000006ff */
[----:B------:R1:W-:Y:S04]  /*11d0*/  STL [R1+0x7c], R5 ;  /* 0x00007c0501007387 */ /* 0x0003e80000100800 */
[----:B------:R1:W-:Y:S01]  /*11e0*/  STL [R1+0x70], R3 ;  /* 0x0000700301007387 */ /* 0x0003e20000100800 */
[----:B0-----:R-:W-:-:S05]  /*11f0*/  IMAD.U32 R2, R6, 0x10000, RZ ;  /* 0x0001000006027824 */ /* 0x001fca00078e00ff */
[----:B------:R1:W-:Y:S02]  /*1200*/  STL [R1+0x6c], R2 ;  /* 0x00006c0201007387 */ /* 0x0003e40000100800 */
.L_x_1124:
[----:B01----:R-:W2:Y:S01]  /*1210*/  LDL R2, [R1+0x68] ;  /* 0x0000680001027983 */ /* 0x003ea20000100800 */
[----:B------:R-:W0:Y:S01]  /*1220*/  LDC.64 R196, c[0x0][0x258] ;  /* 0x00009600ffc47b82 */ /* 0x000e220000000a00 */
[----:B------:R-:W-:Y:S01]  /*1230*/  MOV R199, UR21 ;  /* 0x0000001500c77c02 */ /* 0x000fe20008000f00 */
[----:B------:R-:W1:Y:S01]  /*1240*/  S2R R198, SR_TID.X ;  /* 0x0000000000c67919 */ /* 0x000e620000002100 */
[----:B------:R-:W-:Y:S01]  /*1250*/  LOP3.LUT P3, RZ, R4, 0xff, RZ, 0xc0, !PT ;  /* 0x000000ff04ff7812 */ /* 0x000fe2000786c0ff */
[----:B0-----:R-:W-:Y:S02]  /*1260*/  IMAD.WIDE R196, R0, 0x4, R196 ;  /* 0x0000000400c47825 */ /* 0x001fe400078e02c4 */
[----:B------:R0:W-:Y:S01]  /*1270*/  STL [R1+0x60], R199 ;  /* 0x000060c701007387 */ /* 0x0001e20000100800 */
[----:B------:R-:W-:Y:S01]  /*1280*/  BSSY B0, `(.L_x_1107) ;  /* 0x00000ae000007945 */ /* 0x000fe20003800000 */
[----:B------:R-:W-:Y:S02]  /*1290*/  MOV R220, RZ ;  /* 0x000000ff00dc7202 */ /* 0x000fe40000000f00 */
[----:B-1----:R-:W-:Y:S01]  /*12a0*/  LOP3.LUT R198, R198, 0xff, RZ, 0xc0, !PT ;  /* 0x000000ffc6c67812 */ /* 0x002fe200078ec0ff */
[----:B------:R-:W-:Y:S01]  /*12b0*/  IMAD.MOV.U32 R219, RZ, RZ, RZ ;  /* 0x000000ffffdb7224 */ /* 0x000fe200078e00ff */
[----:B--2---:R-:W-:-:S02]  /*12c0*/  ISETP.NE.AND P2, PT, R2, RZ, PT ;  /* 0x000000ff0200720c */ /* 0x004fc40003f45270 */
[----:B------:R-:W1:Y:S02]  /*12d0*/  LDC.64 R2, c[0x0][0x250] ;  /* 0x00009400ff027b82 */ /* 0x000e640000000a00 */
[----:B-1----:R-:W-:-:S06]  /*12e0*/  IMAD.WIDE R2, R0, 0x4, R2 ;  /* 0x0000000400027825 */ /* 0x002fcc00078e0202 */
[----:B------:R-:W5:Y:S04]  /*12f0*/  LDG.E R2, desc[UR4][R2.64] ;  /* 0x0000000402027981 */ /* 0x000f68000c1e1900 */
[----:B------:R1:W5:Y:S02]  /*1300*/  LDG.E R3, desc[UR4][R196.64] ;  /* 0x00000004c4037981 */ /* 0x000364000c1e1900 */
[----:B-1----:R-:W-:-:S05]  /*1310*/  IMAD R196, R0, R199, RZ ;  /* 0x000000c700c47224 */ /* 0x002fca00078e02ff */
[----:B------:R-:W-:-:S04]  /*1320*/  SHF.R.S32.HI R197, RZ, 0x1f, R196 ;  /* 0x0000001fffc57819 */ /* 0x000fc800000114c4 */
[----:B------:R-:W-:Y:S02]  /*1330*/  LEA.HI R197, R197, R196, RZ, 0x3 ;  /* 0x000000c4c5c57211 */ /* 0x000fe400078f18ff */
[----:B------:R-:W-:Y:S02]  /*1340*/  P2R R196, PR, RZ, 0x8 ;  /* 0x00000008ffc47803 */ /* 0x000fe40000000000 */
[----:B------:R-:W-:-:S03]  /*1350*/  LEA.HI.SX32 R4, R197, R198, 0x1d ;  /* 0x000000c6c5047211 */ /* 0x000fc600078feaff */
[----:B------:R0:W-:Y:S01]  /*1360*/  STL [R1+0x5c], R196 ;  /* 0x00005cc401007387 */ /* 0x0001e20000100800 */
[----:B------:R-:W-:Y:S01]  /*1370*/  MOV R232, R4 ;  /* 0x0000000400e87202 */ /* 0x000fe20000000f00 */
[----:B------:R-:W-:Y:S06]  /*1380*/  @!P2 BRA `(.L_x_1108) ;  /* 0x000000080074a947 */ /* 0x000fec0003800000 */
[C---:B------:R-:W-:Y:S01]  /*1390*/  LEA R208, P2, R4.reuse, UR10, 0x5 ;  /* 0x0000000a04d07c11 */ /* 0x040fe2000f8428ff */
[----:B0-----:R-:W0:Y:S01]  /*13a0*/  LDC.64 R196, c[0x0][0x2c0] ;  /* 0x0000b000ffc47b82 */ /* 0x001e220000000a00 */
[----:B------:R-:W2:Y:S02]  /*13b0*/  LDL R240, [R1+0x164] ;  /* 0x0001640001f07983 */ /* 0x000ea40000100800 */
[C---:B------:R-:W-:Y:S02]  /*13c0*/  LEA.HI.X R209, R4.reuse, UR11, RZ, 0x5, P2 ;  /* 0x0000000b04d17c11 */ /* 0x040fe400090f2cff */
[----:B------:R-:W-:Y:S01]  /*13d0*/  ISETP.NE.U32.AND P2, PT, RZ, UR14, PT ;  /* 0x0000000eff007c0c */ /* 0x000fe2000bf45070 */
[----:B------:R-:W3:Y:S02]  /*13e0*/  LDL R235, [R1+0x168] ;  /* 0x0001680001eb7983 */ /* 0x000ee40000100800 */
[----:B------:R-:W1:Y:S01]  /*13f0*/  LDC.64 R200, c[0x0][0x2b8] ;  /* 0x0000ae00ffc87b82 */ /* 0x000e620000000a00 */
[----:B------:R-:W-:Y:S01]  /*1400*/  ISETP.NE.AND.EX P2, PT, RZ, UR15, PT, P2 ;  /* 0x0000000fff007c0c */ /* 0x000fe2000bf45320 */
[----:B------:R-:W4:Y:S01]  /*1410*/  LDG.E.128 R204, desc[UR4][R208.64] ;  /* 0x00000004d0cc7981 */ /* 0x000f22000c1e1d00 */
[----:B------:R-:W-:-:S02]  /*1420*/  SHF.L.U32 R6, R4, 0x3, RZ ;  /* 0x0000000304067819 */ /* 0x000fc400000006ff */
[C---:B------:R-:W-:Y:S01]  /*1430*/  SHF.L.U64.HI R5, R4.reuse, 0x3, RZ ;  /* 0x0000000304057819 */ /* 0x040fe200000102ff */
[----:B------:R-:W3:Y:S02]  /*1440*/  LDL R236, [R1+0x150] ;  /* 0x0001500001ec7983 */ /* 0x000ee40000100800 */
[----:B------:R-:W1:Y:S02]  /*1450*/  LDC.U8 R224, c[0x0][0x2a0] ;  /* 0x0000a800ffe07b82 */ /* 0x000e640000000000 */
[----:B------:R-:W3:Y:S04]  /*1460*/  LDL R232, [R1+0x154] ;  /* 0x0001540001e87983 */ /* 0x000ee80000100800 */
[----:B------:R-:W2:Y:S02]  /*1470*/  LDG.E.128 R208, desc[UR4][R208.64+0x10] ;  /* 0x00001004d0d07981 */ /* 0x000ea4000c1e1d00 */
[----:B------:R-:W1:Y:S01]  /*1480*/  @P2 LDC.64 R16, c[0x0][0x248] ;  /* 0x00009200ff102b82 */ /* 0x000e620000000a00 */
[C---:B0-----:R-:W-:Y:S01]  /*1490*/  IMAD.WIDE.U32 R196, R4.reuse, 0x10, R196 ;  /* 0x0000001004c47825 */ /* 0x041fe200078e00c4 */
[----:B------:R-:W3:Y:S04]  /*14a0*/  LDL R219, [R1+0x160] ;  /* 0x0001600001db7983 */ /* 0x000ee80000100800 */
[----:B------:R-:W3:Y:S01]  /*14b0*/  LDL R220, [R1+0x148] ;  /* 0x0001480001dc7983 */ /* 0x000ee20000100800 */
[----:B-1----:R-:W-:-:S03]  /*14c0*/  IMAD.WIDE.U32 R200, R4, 0x10, R200 ;  /* 0x0000001004c87825 */ /* 0x002fc600078e00c8 */
[----:B------:R-:W3:Y:S04]  /*14d0*/  LDG.E.128 R196, desc[UR4][R196.64] ;  /* 0x00000004c4c47981 */ /* 0x000ee8000c1e1d00 */
[----:B------:R-:W3:Y:S01]  /*14e0*/  LDG.E.128 R200, desc[UR4][R200.64] ;  /* 0x00000004c8c87981 */ /* 0x000ee2000c1e1d00 */
[----:B------:R-:W-:-:S05]  /*14f0*/  @P2 IADD3 R16, P3, R6, R16, RZ ;  /* 0x0000001006102210 */ /* 0x000fca0007f7e0ff */
[----:B------:R-:W-:Y:S01]  /*1500*/  @P2 IMAD.X R17, R5, 0x1, R17, P3 ;  /* 0x0000000105112824 */ /* 0x000fe200018e0611 */
[----:B------:R-:W-:-:S04]  /*1510*/  ISETP.NE.U32.AND P3, PT, RZ, UR8, PT ;  /* 0x00000008ff007c0c */ /* 0x000fc8000bf65070 */
[----:B------:R-:W-:Y:S01]  /*1520*/  ISETP.NE.AND.EX P3, PT, RZ, UR9, PT, P3 ;  /* 0x00000009ff007c0c */ /* 0x000fe2000bf65330 */
[----:B------:R0:W5:-:S12]  /*1530*/  @P2 LDG.E.64 R14, desc[UR4][R16.64] ;  /* 0x00000004100e2981 */ /* 0x000158000c1e1b00 */
[----:B0-----:R-:W-:-:S04]  /*1540*/  @P3 LEA R16, P2, R4, UR8, 0x5 ;  /* 0x0000000804103c11 */ /* 0x001fc8000f8428ff */
[----:B------:R-:W-:-:S05]  /*1550*/  @P3 LEA.HI.X R17, R4, UR9, RZ, 0x5, P2 ;  /* 0x0000000904113c11 */ /* 0x000fca00090f2cff */
[----:B------:R-:W5:Y:S04]  /*1560*/  @P3 LDG.E.128 R44, desc[UR4][R16.64] ;  /* 0x00000004102c3981 */ /* 0x000f68000c1e1d00 */
[----:B------:R0:W5:Y:S02]  /*1570*/  @P3 LDG.E.128 R40, desc[UR4][R16.64+0x10] ;  /* 0x0000100410283981 */ /* 0x000164000c1e1d00 */
[----:B0-----:R-:W-:-:S04]  /*1580*/  IADD3 R16, P2, R6, UR12, RZ ;  /* 0x0000000c06107c10 */ /* 0x001fc8000ff5e0ff */
[----:B------:R-:W-:Y:S02]  /*1590*/  IADD3.X R17, R5, UR13, RZ, P2, !PT ;  /* 0x0000000d05117c10 */ /* 0x000fe400097fe4ff */
[----:B------:R-:W-:Y:S02]  /*15a0*/  ISETP.NE.AND P2, PT, R224, RZ, PT ;  /* 0x000000ffe000720c */ /* 0x000fe40003f45270 */
[----:B------:R-:W3:Y:S02]  /*15b0*/  LDL R224, [R1+0x15c] ;  /* 0x00015c0001e07983 */ /* 0x000ee40000100800 */
[----:B-----5:R-:W-:Y:S02]  /*15c0*/  FSEL R5, R2, RZ, !P2 ;  /* 0x000000ff02057208 */ /* 0x020fe40005000000 */
[----:B------:R-:W5:Y:S03]  /*15d0*/  LDG.E.64 R16, desc[UR4][R16.64] ;  /* 0x0000000410107981 */ /* 0x000f66000c1e1b00 */
[--C-:B----4-:R-:W-:Y:S01]  /*15e0*/  FADD.FTZ R204, R204, -R5.reuse ;  /* 0x80000005cccc7221 */ /* 0x110fe20000010000 */
[--C-:B------:R-:W-:Y:S01]  /*15f0*/  FADD.FTZ R205, R205, -R5.reuse ;  /* 0x80000005cdcd7221 */ /* 0x100fe20000010000 */
[--C-:B------:R-:W-:Y:S01]  /*1600*/  FADD.FTZ R206, R206, -R5.reuse ;  /* 0x80000005cece7221 */ /* 0x100fe20000010000 */
[--C-:B------:R-:W-:Y:S01]  /*1610*/  FADD.FTZ R207, R207, -R5.reuse ;  /* 0x80000005cfcf7221 */ /* 0x100fe20000010000 */
[----:B------:R-:W-:Y:S01]  /*1620*/  FMUL.FTZ R225, R3, R204 ;  /* 0x000000cc03e17220 */ /* 0x000fe20000410000 */
[--C-:B--2---:R-:W-:Y:S01]  /*1630*/  FADD.FTZ R6, R210, -R5.reuse ;  /* 0x80000005d2067221 */ /* 0x104fe20000010000 */
[--C-:B------:R-:W-:Y:S01]  /*1640*/  FADD.FTZ R208, R208, -R5.reuse ;  /* 0x80000005d0d07221 */ /* 0x100fe20000010000 */
[--C-:B------:R-:W-:Y:S01]  /*1650*/  FADD.FTZ R209, R209, -R5.reuse ;  /* 0x80000005d1d17221 */ /* 0x100fe20000010000 */
[----:B------:R-:W-:Y:S01]  /*1660*/  FADD.FTZ R211, R211, -R5 ;  /* 0x80000005d3d37221 */ /* 0x000fe20000010000 */
[----:B---3--:R-:W-:-:S02]  /*1670*/  SHF.L.U32 R210, R196, 0x10, RZ ;  /* 0x00000010c4d27819 */ /* 0x008fc400000006ff */
[----:B------:R-:W-:-:S03]  /*1680*/  SHF.L.U32 R244, R200, 0x10, RZ ;  /* 0x00000010c8f47819 */ /* 0x000fc600000006ff */
[----:B------:R-:W-:Y:S02]  /*1690*/  FMUL.FTZ R5, R240, R210 ;  /* 0x000000d2f0057220 */ /* 0x000fe40000410000 */
[----:B------:R-:W-:Y:S01]  /*16a0*/  FADD.FTZ R140, R140, R244 ;  /* 0x000000f48c8c7221 */ /* 0x000fe20000010000 */
[-C--:B------:R-:W-:Y:S01]  /*16b0*/  FFMA.FTZ R172, R225, R244.reuse, R172 ;  /* 0x000000f4e1ac7223 */ /* 0x080fe200000100ac */
[--C-:B------:R-:W-:Y:S01]  /*16c0*/  FFMA.FTZ R244, R235, R244, R5.reuse ;  /* 0x000000f4ebf47223 */ /* 0x100fe20000010005 */
[----:B------:R-:W-:Y:S01]  /*16d0*/  PRMT R5, R196, 0x7632, R5 ;  /* 0x00007632c4057816 */ /* 0x000fe20000000005 */
[----:B------:R-:W-:Y:S01]  /*16e0*/  FMUL.FTZ R241, R3, R205 ;  /* 0x000000cd03f17220 */ /* 0x000fe20000410000 */
[----:B------:R-:W-:Y:S01]  /*16f0*/  PRMT R196, R200, 0x7632, R196 ;  /* 0x00007632c8c47816 */ /* 0x000fe200000000c4 */
[----:B------:R-:W-:Y:S01]  /*1700*/  FADD.FTZ R76, R76, R210 ;  /* 0x000000d24c4c7221 */ /* 0x000fe20000010000 */
[----:B------:R-:W-:Y:S01]  /*1710*/  FFMA.FTZ R108, R225, R210, R108 ;  /* 0x000000d2e16c7223 */ /* 0x000fe2000001006c */
[----:B------:R-:W-:Y:S01]  /*1720*/  IMAD.U32 R5, R5, 0x10000, RZ ;  /* 0x0001000005057824 */ /* 0x000fe200078e00ff */
[----:B------:R-:W-:Y:S01]  /*1730*/  SHF.L.U32 R196, R196, 0x10, RZ ;  /* 0x00000010c4c47819 */ /* 0x000fe200000006ff */
[----:B------:R-:W2:Y:S02]  /*1740*/  LDL R205, [R1+0x14c] ;  /* 0x00014c0001cd7983 */ /* 0x000ea40000100800 */
        /* <DEDUP_REMOVED lines=8> */
[----:B------:R-:W-:Y:S02]  /*17d0*/  FMUL.FTZ R240, R3, R206 ;  /* 0x000000ce03f07220 */ /* 0x000fe40000410000 */
[----:B------:R1:W-:Y:S01]  /*17e0*/  STL [R1+0x4c], R210 ;  /* 0x00004cd201007387 */ /* 0x0003e20000100800 */
[-C--:B------:R-:W-:Y:S01]  /*17f0*/  FMUL.FTZ R200, R224, R5.reuse ;  /* 0x00000005e0c87220 */ /* 0x080fe20000410000 */
[--C-:B------:R-:W-:Y:S01]  /*1800*/  FADD.FTZ R78, R78, R5.reuse ;  /* 0x000000054e4e7221 */ /* 0x100fe20000010000 */
[----:B------:R-:W-:Y:S01]  /*1810*/  FFMA.FTZ R110, R240, R5, R110 ;  /* 0x00000005f06e7223 */ /* 0x000fe2000001006e */
[----:B------:R-:W-:Y:S01]  /*1820*/  FADD.FTZ R142, R142, R196 ;  /* 0x000000c48e8e7221 */ /* 0x000fe20000010000 */
[-C--:B------:R-:W-:Y:S01]  /*1830*/  FFMA.FTZ R206, R219, R196.reuse, R200 ;  /* 0x000000c4dbce7223 */ /* 0x080fe200000100c8 */
[----:B------:R-:W-:Y:S01]  /*1840*/  FFMA.FTZ R174, R240, R196, R174 ;  /* 0x000000c4f0ae7223 */ /* 0x000fe200000100ae */
[----:B------:R-:W3:Y:S01]  /*1850*/  LDL R219, [R1+0x144] ;  /* 0x0001440001db7983 */ /* 0x000ee20000100800 */
[----:B------:R-:W-:-:S02]  /*1860*/  PRMT R5, R197, 0x7632, R5 ;  /* 0x00007632c5057816 */ /* 0x000fc40000000005 */
[----:B------:R-:W-:Y:S01]  /*1870*/  PRMT R196, R201, 0x7632, R196 ;  /* 0x00007632c9c47816 */ /* 0x000fe200000000c4 */
[----:B------:R-:W4:Y:S01]  /*1880*/  LDL R204, [R1+0x158] ;  /* 0x0001580001cc7983 */ /* 0x000f220000100800 */
[----:B------:R-:W-:Y:S01]  /*1890*/  SHF.L.U32 R5, R5, 0x10, RZ ;  /* 0x0000001005057819 */ /* 0x000fe200000006ff */
[----:B------:R-:W-:Y:S01]  /*18a0*/  FMUL.FTZ R235, R3, R207 ;  /* 0x000000cf03eb7220 */ /* 0x000fe20000410000 */
[----:B------:R-:W-:-:S03]  /*18b0*/  SHF.L.U32 R196, R196, 0x10, RZ ;  /* 0x00000010c4c47819 */ /* 0x000fc600000006ff */
[-C--:B------:R-:W-:Y:S01]  /*18c0*/  FMUL.FTZ R197, R220, R5.reuse ;  /* 0x00000005dcc57220 */ /* 0x080fe20000410000 */
[----:B------:R1:W-:Y:S01]  /*18d0*/  STL [R1+0x3c], R206 ;  /* 0x00003cce01007387 */ /* 0x0003e20000100800 */
[----:B------:R-:W-:Y:S01]  /*18e0*/  FADD.FTZ R79, R79, R5 ;  /* 0x000000054f4f7221 */ /* 0x000fe20000010000 */
[----:B------:R-:W-:Y:S01]  /*18f0*/  FFMA.FTZ R111, R235, R5, R111 ;  /* 0x00000005eb6f7223 */ /* 0x000fe2000001006f */
[----:B------:R-:W-:Y:S01]  /*1900*/  IMAD.U32 R5, R198, 0x10000, RZ ;  /* 0x00010000c6057824 */ /* 0x000fe200078e00ff */
[----:B------:R-:W4:Y:S04]  /*1910*/  LDL R220, [R1+0x13c] ;  /* 0x00013c0001dc7983 */ /* 0x000f280000100800 */
[----:B------:R-:W4:Y:S01]  /*1920*/  LDL R201, [R1+0x140] ;  /* 0x0001400001c97983 */ /* 0x000f220000100800 */
[----:B------:R-:W-:Y:S01]  /*1930*/  FMUL.FTZ R224, R3, R208 ;  /* 0x000000d003e07220 */ /* 0x000fe20000410000 */
[----:B--2---:R-:W-:-:S05]  /*1940*/  FFMA.FTZ R205, R205, R196, R197 ;  /* 0x000000c4cdcd7223 */ /* 0x004fca00000100c5 */
[----:B------:R1:W-:Y:S04]  /*1950*/  STL [R1+0x2c], R205 ;  /* 0x00002ccd01007387 */ /* 0x0003e80000100800 */
[----:B------:R-:W2:Y:S04]  /*1960*/  LDL R200, [R1+0x138] ;  /* 0x0001380001c87983 */ /* 0x000ea80000100800 */
[----:B------:R-:W2:Y:S04]  /*1970*/  LDL R208, [R1+0x12c] ;  /* 0x00012c0001d07983 */ /* 0x000ea80000100800 */
[----:B------:R-:W2:Y:S01]  /*1980*/  LDL R207, [R1+0x130] ;  /* 0x0001300001cf7983 */ /* 0x000ea20000100800 */
[----:B---3--:R-:W-:-:S03]  /*1990*/  FMUL.FTZ R197, R219, R5 ;  /* 0x00000005dbc57220 */ /* 0x008fc60000410000 */
[----:B------:R-:W3:Y:S01]  /*19a0*/  LDL R219, [R1+0x134] ;  /* 0x0001340001db7983 */ /* 0x000ee20000100800 */
[----:B------:R-:W-:Y:S01]  /*19b0*/  FADD.FTZ R143, R143, R196 ;  /* 0x000000c48f8f7221 */ /* 0x000fe20000010000 */
[----:B------:R-:W-:Y:S01]  /*19c0*/  FFMA.FTZ R175, R235, R196, R175 ;  /* 0x000000c4ebaf7223 */ /* 0x000fe200000100af */
[----:B------:R-:W-:-:S05]  /*19d0*/  SHF.L.U32 R196, R202, 0x10, RZ ;  /* 0x00000010cac47819 */ /* 0x000fca00000006ff */
[----:B------:R-:W-:Y:S01]  /*19e0*/  FADD.FTZ R136, R136, R196 ;  /* 0x000000c488887221 */ /* 0x000fe20000010000 */
[-C--:B------:R-:W-:Y:S01]  /*19f0*/  FFMA.FTZ R168, R224, R196.reuse, R168 ;  /* 0x000000c4e0a87223 */ /* 0x080fe200000100a8 */
[----:B----4-:R-:W-:Y:S01]  /*1a00*/  FFMA.FTZ R204, R204, R196, R197 ;  /* 0x000000c4cccc7223 */ /* 0x010fe200000100c5 */
[----:B------:R-:W-:Y:S01]  /*1a10*/  PRMT R196, R198, 0x7632, R196 ;  /* 0x00007632c6c47816 */ /* 0x000fe200000000c4 */
[----:B------:R-:W-:Y:S01]  /*1a20*/  FADD.FTZ R72, R72, R5 ;  /* 0x0000000548487221 */ /* 0x000fe20000010000 */
[----:B------:R-:W-:Y:S01]  /*1a30*/  FFMA.FTZ R104, R224, R5, R104 ;  /* 0x00000005e0687223 */ /* 0x000fe20000010068 */
[----:B------:R-:W-:Y:S01]  /*1a40*/  PRMT R197, R202, 0x7632, R197 ;  /* 0x00007632cac57816 */ /* 0x000fe200000000c5 */
[----:B------:R-:W-:Y:S01]  /*1a50*/  FMUL.FTZ R5, R3, R209 ;  /* 0x000000d103057220 */ /* 0x000fe20000410000 */
[----:B------:R-:W-:-:S03]  /*1a60*/  SHF.L.U32 R196, R196, 0x10, RZ ;  /* 0x00000010c4c47819 */ /* 0x000fc600000006ff */
        /* <DEDUP_REMOVED lines=8> */
[----:B------:R-:W-:Y:S01]  /*1af0*/  SHF.L.U32 R197, R203, 0x10, RZ ;  /* 0x00000010cbc57819 */ /* 0x000fe200000006ff */
[----:B------:R-:W-:Y:S01]  /*1b00*/  FADD.FTZ R220, RZ, R244 ;  /* 0x000000f4ffdc7221 */ /* 0x000fe20000010000 */
[----:B------:R1:W-:Y:S01]  /*1b10*/  STL [R1+0x28], R204 ;  /* 0x000028cc01007387 */ /* 0x0003e20000100800 */
[----:B------:R-:W-:-:S02]  /*1b20*/  FMUL.FTZ R6, R3, R6 ;  /* 0x0000000603067220 */ /* 0x000fc40000410000 */
[----:B------:R-:W-:Y:S01]  /*1b30*/  FADD.FTZ R220, R220, R210 ;  /* 0x000000d2dcdc7221 */ /* 0x000fe20000010000 */
[----:B------:R1:W-:Y:S01]  /*1b40*/  STL [R1+0x20], R201 ;  /* 0x000020c901007387 */ /* 0x0003e20000100800 */
[----:B------:R-:W-:Y:S02]  /*1b50*/  FADD.FTZ R74, R74, R196 ;  /* 0x000000c44a4a7221 */ /* 0x000fe40000010000 */
[----:B------:R-:W-:Y:S01]  /*1b60*/  FADD.FTZ R220, R220, R206 ;  /* 0x000000cedcdc7221 */ /* 0x000fe20000010000 */
[----:B------:R-:W-:Y:S01]  /*1b70*/  FFMA.FTZ R106, R6, R196, R106 ;  /* 0x000000c4066a7223 */ /* 0x000fe2000001006a */
[----:B------:R-:W-:Y:S02]  /*1b80*/  PRMT R248, R203, 0x7632, R248 ;  /* 0x00007632cbf87816 */ /* 0x000fe400000000f8 */
[----:B------:R-:W-:Y:S01]  /*1b90*/  FADD.FTZ R220, R220, R205 ;  /* 0x000000cddcdc7221 */ /* 0x000fe20000010000 */
[----:B------:R-:W-:Y:S01]  /*1ba0*/  FADD.FTZ R138, R138, R197 ;  /* 0x000000c58a8a7221 */ /* 0x000fe20000010000 */
[----:B------:R-:W-:-:S02]  /*1bb0*/  SHF.L.U32 R248, R248, 0x10, RZ ;  /* 0x00000010f8f87819 */ /* 0x000fc400000006ff */
[----:B------:R-:W-:Y:S01]  /*1bc0*/  FADD.FTZ R220, R220, R204 ;  /* 0x000000ccdcdc7221 */ /* 0x000fe20000010000 */
[----:B------:R-:W-:Y:S01]  /*1bd0*/  FFMA.FTZ R170, R6, R197, R170 ;  /* 0x000000c506aa7223 */ /* 0x000fe200000100aa */
[----:B------:R-:W-:Y:S02]  /*1be0*/  FMUL.FTZ R236, R3, R211 ;  /* 0x000000d303ec7220 */ /* 0x000fe40000410000 */
[----:B------:R-:W-:Y:S01]  /*1bf0*/  FADD.FTZ R220, R220, R201 ;  /* 0x000000c9dcdc7221 */ /* 0x000fe20000010000 */
[----:B------:R-:W-:Y:S01]  /*1c00*/  FADD.FTZ R139, R139, R248 ;  /* 0x000000f88b8b7221 */ /* 0x000fe20000010000 */
[----:B------:R-:W-:Y:S01]  /*1c10*/  FFMA.FTZ R171, R236, R248, R171 ;  /* 0x000000f8ecab7223 */ /* 0x000fe200000100ab */
[----:B------:R-:W-:Y:S01]  /*1c20*/  IADD3 R232, R4, 0x100, RZ ;  /* 0x0000010004e87810 */ /* 0x000fe20007ffe0ff */
[----:B---3--:R-:W-:Y:S01]  /*1c30*/  FMUL.FTZ R198, R219, R196 ;  /* 0x000000c4dbc67220 */ /* 0x008fe20000410000 */
[----:B------:R-:W-:-:S03]  /*1c40*/  FFMA.FTZ R219, R225, R244, RZ ;  /* 0x000000f4e1db7223 */ /* 0x000fc600000100ff */
[----:B--2---:R-:W-:Y:S01]  /*1c50*/  FFMA.FTZ R200, R200, R197, R198 ;  /* 0x000000c5c8c87223 */ /* 0x004fe200000100c6 */
[----:B------:R-:W-:Y:S01]  /*1c60*/  FFMA.FTZ R219, R241, R210, R219 ;  /* 0x000000d2f1db7223 */ /* 0x000fe200000100db */
[----:B------:R-:W-:-:S03]  /*1c70*/  PRMT R196, R199, 0x7632, R196 ;  /* 0x00007632c7c47816 */ /* 0x000fc600000000c4 */
[----:B------:R1:W-:Y:S01]  /*1c80*/  STL [R1+0x1c], R200 ;  /* 0x00001cc801007387 */ /* 0x0003e20000100800 */
[----:B------:R-:W-:-:S04]  /*1c90*/  FFMA.FTZ R219, R240, R206, R219 ;  /* 0x000000cef0db7223 */ /* 0x000fc800000100db */
[----:B------:R-:W-:Y:S01]  /*1ca0*/  FFMA.FTZ R219, R235, R205, R219 ;  /* 0x000000cdebdb7223 */ /* 0x000fe200000100db */
[----:B------:R-:W-:-:S03]  /*1cb0*/  IMAD.U32 R196, R196, 0x10000, RZ ;  /* 0x00010000c4c47824 */ /* 0x000fc600078e00ff */
[----:B------:R-:W-:Y:S01]  /*1cc0*/  FFMA.FTZ R219, R224, R204, R219 ;  /* 0x000000cce0db7223 */ /* 0x000fe200000100db */
[----:B------:R-:W-:-:S03]  /*1cd0*/  FMUL.FTZ R197, R208, R196 ;  /* 0x000000c4d0c57220 */ /* 0x000fc60000410000 */
[----:B------:R-:W-:Y:S01]  /*1ce0*/  FFMA.FTZ R219, R5, R201, R219 ;  /* 0x000000c905db7223 */ /* 0x000fe200000100db */
[----:B------:R-:W-:Y:S01]  /*1cf0*/  FFMA.FTZ R248, R207, R248, R197 ;  /* 0x000000f8cff87223 */ /* 0x000fe200000100c5 */
[----:B------:R-:W-:Y:S02]  /*1d00*/  FADD.FTZ R220, R220, R200 ;  /* 0x000000c8dcdc7221 */ /* 0x000fe40000010000 */
[----:B------:R-:W-:Y:S01]  /*1d10*/  FFMA.FTZ R219, R6, R200, R219 ;  /* 0x000000c806db7223 */ /* 0x000fe200000100db */
[----:B------:R-:W-:Y:S01]  /*1d20*/  FADD.FTZ R75, R75, R196 ;  /* 0x000000c44b4b7221 */ /* 0x000fe20000010000 */
[----:B------:R-:W-:Y:S01]  /*1d30*/  FFMA.FTZ R107, R236, R196, R107 ;  /* 0x000000c4ec6b7223 */ /* 0x000fe2000001006b */
[----:B------:R-:W-:Y:S01]  /*1d40*/  FADD.FTZ R220, R220, R248 ;  /* 0x000000f8dcdc7221 */ /* 0x000fe20000010000 */
[----:B-1----:R-:W-:-:S07]  /*1d50*/  FFMA.FTZ R219, R236, R248, R219 ;  /* 0x000000f8ecdb7223 */ /* 0x002fce00000100db */
.L_x_1108:
[----:B------:R-:W-:Y:S05]  /*1d60*/  BSYNC B0 ;  /* 0x0000000000007941 */ /* 0x000fea0003800000 */
.L_x_1107:
[----:B------:R-:W-:Y:S04]  /*1d70*/  BSSY B0, `(.L_x_1109) ;  /* 0x00000a2000007945 */ /* 0x000fe80003800000 */
[----:B------:R-:W-:Y:S05]  /*1d80*/  @!P0 BRA `(.L_x_1110) ;  /* 0x0000000800808947 */ /* 0x000fea0003800000 */
[----:B0-----:R-:W0:Y:S01]  /*1d90*/  LDC.64 R196, c[0x0][0x2c0] ;  /* 0x0000b000ffc47b82 */ /* 0x001e220000000a00 */
[----:B------:R-:W2:Y:S04]  /*1da0*/  LDL R222, [R1+0x124] ;  /* 0x0001240001de7983 */ /* 0x000ea80000100800 */
[----:B------:R-:W3:Y:S01]  /*1db0*/  LDL R223, [R1+0x128] ;  /* 0x0001280001df7983 */ /* 0x000ee20000100800 */
[C---:B------:R-:W-:Y:S02]  /*1dc0*/  LEA R208, P2, R232.reuse, UR10, 0x5 ;  /* 0x0000000ae8d07c11 */ /* 0x040fe4000f8428ff */
[----:B------:R-:W1:Y:S01]  /*1dd0*/  LDC.64 R200, c[0x0][0x2b8] ;  /* 0x0000ae00ffc87b82 */ /* 0x000e620000000a00 */
[C---:B------:R-:W-:Y:S01]  /*1de0*/  IMAD.SHL.U32 R8, R232.reuse, 0x8, RZ ;  /* 0x00000008e8087824 */ /* 0x040fe200078e00ff */
[C---:B------:R-:W-:Y:S01]  /*1df0*/  LEA.HI.X R209, R232.reuse, UR11, RZ, 0x5, P2 ;  /* 0x0000000be8d17c11 */ /* 0x040fe200090f2cff */
[----:B------:R3:W-:Y:S04]  /*1e00*/  STL [R1+0x16c], R0 ;  /* 0x00016c0001007387 */ /* 0x0007e80000100800 */
[----:B------:R-:W4:Y:S01]  /*1e10*/  LDG.E.128 R204, desc[UR4][R208.64] ;  /* 0x00000004d0cc7981 */ /* 0x000f22000c1e1d00 */
[C---:B------:R-:W-:Y:S01]  /*1e20*/  SHF.L.U64.HI R7, R232.reuse, 0x3, RZ ;  /* 0x00000003e8077819 */ /* 0x040fe200000102ff */
[----:B------:R-:W1:Y:S01]  /*1e30*/  LDC.U8 R217, c[0x0][0x2a0] ;  /* 0x0000a800ffd97b82 */ /* 0x000e620000000000 */
[C---:B0-----:R-:W-:Y:S01]  /*1e40*/  IMAD.WIDE.U32 R196, R232.reuse, 0x10, R196 ;  /* 0x00000010e8c47825 */ /* 0x041fe200078e00c4 */
[----:B------:R-:W2:Y:S03]  /*1e50*/  LDG.E.128 R208, desc[UR4][R208.64+0x10] ;  /* 0x00001004d0d07981 */ /* 0x000ea6000c1e1d00 */
[----:B-1----:R-:W-:-:S02]  /*1e60*/  IMAD.WIDE.U32 R200, R232, 0x10, R200 ;  /* 0x00000010e8c87825 */ /* 0x002fc400078e00c8 */
[----:B------:R-:W3:Y:S01]  /*1e70*/  LDG.E.128 R196, desc[UR4][R196.64] ;  /* 0x00000004c4c47981 */ /* 0x000ee2000c1e1d00 */
[----:B------:R-:W-:-:S03]  /*1e80*/  ISETP.NE.U32.AND P2, PT, RZ, UR14, PT ;  /* 0x0000000eff007c0c */ /* 0x000fc6000bf45070 */
[----:B------:R-:W3:Y:S04]  /*1e90*/  LDL R231, [R1+0x11c] ;  /* 0x00011c0001e77983 */ /* 0x000ee80000100800 */
[----:B------:R-:W3:Y:S01]  /*1ea0*/  LDG.E.128 R200, desc[UR4][R200.64] ;  /* 0x00000004c8c87981 */ /* 0x000ee2000c1e1d00 */
        /* <DEDUP_REMOVED lines=9> */
[----:B------:R-:W5:Y:S04]  /*1f40*/  @P3 LDG.E.128 R36, desc[UR4][R10.64] ;  /* 0x000000040a243981 */ /* 0x000f68000c1e1d00 */
[----:B------:R0:W5:Y:S02]  /*1f50*/  @P3 LDG.E.128 R32, desc[UR4][R10.64+0x10] ;  /* 0x000010040a203981 */ /* 0x000164000c1e1d00 */
[----:B0-----:R-:W-:-:S04]  /*1f60*/  IADD3 R10, P2, R8, UR12, RZ ;  /* 0x0000000c080a7c10 */ /* 0x001fc8000ff5e0ff */
[----:B------:R-:W-:Y:S02]  /*1f70*/  IADD3.X R11, R7, UR13, RZ, P2, !PT ;  /* 0x0000000d070b7c10 */ /* 0x000fe400097fe4ff */
[----:B------:R-:W-:-:S04]  /*1f80*/  ISETP.NE.AND P2, PT, R217, RZ, PT ;  /* 0x000000ffd900720c */ /* 0x000fc80003f45270 */
[----:B-----5:R-:W-:Y:S01]  /*1f90*/  FSEL R7, R2, RZ, !P2 ;  /* 0x000000ff02077208 */ /* 0x020fe20005000000 */
[----:B------:R-:W5:Y:S04]  /*1fa0*/  LDG.E.64 R10, desc[UR4][R10.64] ;  /* 0x000000040a0a7981 */ /* 0x000f68000c1e1b00 */
[C---:B----4-:R-:W-:Y:S01]  /*1fb0*/  FADD.FTZ R204, -R7.reuse, R204 ;  /* 0x000000cc07cc7221 */ /* 0x050fe20000010100 */
[C---:B------:R-:W-:Y:S01]  /*1fc0*/  FADD.FTZ R205, -R7.reuse, R205 ;  /* 0x000000cd07cd7221 */ /* 0x040fe20000010100 */
[C---:B------:R-:W-:Y:S01]  /*1fd0*/  FADD.FTZ R206, -R7.reuse, R206 ;  /* 0x000000ce07ce7221 */ /* 0x040fe20000010100 */
[C---:B------:R-:W-:Y:S01]  /*1fe0*/  FADD.FTZ R207, -R7.reuse, R207 ;  /* 0x000000cf07cf7221 */ /* 0x040fe20000010100 */
[C---:B--2---:R-:W-:Y:S01]  /*1ff0*/  FADD.FTZ R208, -R7.reuse, R208 ;  /* 0x000000d007d07221 */ /* 0x044fe20000010100 */
[C---:B------:R-:W-:Y:S01]  /*2000*/  FADD.FTZ R209, -R7.reuse, R209 ;  /* 0x000000d107d17221 */ /* 0x040fe20000010100 */
[C---:B------:R-:W-:Y:S01]  /*2010*/  FADD.FTZ R217, -R7.reuse, R210 ;  /* 0x000000d207d97221 */ /* 0x040fe20000010100 */
[----:B------:R-:W-:Y:S01]  /*2020*/  FADD.FTZ R211, -R7, R211 ;  /* 0x000000d307d37221 */ /* 0x000fe20000010100 */
[----:B---3--:R-:W-:-:S05]  /*2030*/  SHF.L.U32 R8, R196, 0x10, RZ ;  /* 0x00000010c4087819 */ /* 0x008fca00000006ff */
[----:B------:R-:W-:Y:S02]  /*2040*/  FMUL.FTZ R7, R222, R8 ;  /* 0x00000008de077220 */ /* 0x000fe40000410000 */
[----:B------:R-:W2:Y:S01]  /*2050*/  LDL R222, [R1+0x120] ;  /* 0x0001200001de7983 */ /* 0x000ea20000100800 */
[----:B------:R-:W-:-:S04]  /*2060*/  IMAD.U32 R210, R200, 0x10000, RZ ;  /* 0x00010000c8d27824 */ /* 0x000fc800078e00ff */
[----:B------:R-:W-:Y:S02]  /*2070*/  FFMA.FTZ R0, R223, R210, R7 ;  /* 0x000000d2df007223 */ /* 0x000fe40000010007 */
[----:B------:R-:W3:Y:S01]  /*2080*/  LDL R223, [R1+0x114] ;  /* 0x0001140001df7983 */ /* 0x000ee20000100800 */
[----:B------:R-:W-:-:S03]  /*2090*/  FMUL.FTZ R238, R3, R204 ;  /* 0x000000cc03ee7220 */ /* 0x000fc60000410000 */
[----:B------:R-:W4:Y:S01]  /*20a0*/  LDL R204, [R1+0x118] ;  /* 0x0001180001cc7983 */ /* 0x000f220000100800 */
[----:B------:R-:W-:Y:S01]  /*20b0*/  PRMT R7, R196, 0x7632, R7 ;  /* 0x00007632c4077816 */ /* 0x000fe20000000007 */
[----:B------:R-:W-:Y:S01]  /*20c0*/  FADD.FTZ R68, R68, R8 ;  /* 0x0000000844447221 */ /* 0x000fe20000010000 */
[----:B------:R-:W-:Y:S01]  /*20d0*/  FFMA.FTZ R100, R238, R8, R100 ;  /* 0x00000008ee647223 */ /* 0x000fe20000010064 */
[----:B------:R-:W-:Y:S02]  /*20e0*/  PRMT R8, R200, 0x7632, R8 ;  /* 0x00007632c8087816 */ /* 0x000fe40000000008 */
[----:B------:R-:W-:Y:S02]  /*20f0*/  SHF.L.U32 R7, R7, 0x10, RZ ;  /* 0x0000001007077819 */ /* 0x000fe400000006ff */
[----:B------:R-:W-:Y:S01]  /*2100*/  SHF.L.U32 R8, R8, 0x10, RZ ;  /* 0x0000001008087819 */ /* 0x000fe200000006ff */
[----:B------:R-:W-:Y:S02]  /*2110*/  FMUL.FTZ R233, R3, R205 ;  /* 0x000000cd03e97220 */ /* 0x000fe40000410000 */
[-C--:B------:R-:W-:Y:S01]  /*2120*/  FMUL.FTZ R196, R231, R7.reuse ;  /* 0x00000007e7c47220 */ /* 0x080fe20000410000 */
[----:B------:R-:W-:Y:S01]  /*2130*/  FADD.FTZ R132, R132, R210 ;  /* 0x000000d284847221 */ /* 0x000fe20000010000 */
[----:B------:R-:W-:Y:S01]  /*2140*/  FFMA.FTZ R164, R238, R210, R164 ;  /* 0x000000d2eea47223 */ /* 0x000fe200000100a4 */
[----:B------:R0:W-:Y:S01]  /*2150*/  STL [R1+0x58], R0 ;  /* 0x0000580001007387 */ /* 0x0001e20000100800 */
[----:B------:R-:W-:Y:S01]  /*2160*/  FADD.FTZ R69, R69, R7 ;  /* 0x0000000745457221 */ /* 0x000fe20000010000 */
[----:B------:R-:W-:Y:S01]  /*2170*/  FFMA.FTZ R101, R233, R7, R101 ;  /* 0x00000007e9657223 */ /* 0x000fe20000010065 */
[----:B------:R-:W-:-:S02]  /*2180*/  IMAD.U32 R7, R197, 0x10000, RZ ;  /* 0x00010000c5077824 */ /* 0x000fc400078e00ff */
[----:B------:R-:W-:Y:S01]  /*2190*/  FADD.FTZ R133, R133, R8 ;  /* 0x0000000885857221 */ /* 0x000fe20000010000 */
[----:B------:R-:W-:Y:S01]  /*21a0*/  FFMA.FTZ R165, R233, R8, R165 ;  /* 0x00000008e9a57223 */ /* 0x000fe200000100a5 */
[----:B------:R-:W-:Y:S01]  /*21b0*/  FMUL.FTZ R231, R3, R206 ;  /* 0x000000ce03e77220 */ /* 0x000fe20000410000 */
[----:B--2---:R-:W-:Y:S02]  /*21c0*/  FFMA.FTZ R210, R222, R8, R196 ;  /* 0x00000008ded27223 */ /* 0x004fe400000100c4 */
[----:B------:R-:W2:Y:S01]  /*21d0*/  LDL R222, [R1+0x10c] ;  /* 0x00010c0001de7983 */ /* 0x000ea20000100800 */
[----:B------:R-:W-:-:S03]  /*21e0*/  SHF.L.U32 R8, R201, 0x10, RZ ;  /* 0x00000010c9087819 */ /* 0x000fc600000006ff */
[----:B------:R1:W-:Y:S01]  /*21f0*/  STL [R1+0x48], R210 ;  /* 0x000048d201007387 */ /* 0x0003e20000100800 */
[----:B---3--:R-:W-:-:S03]  /*2200*/  FMUL.FTZ R196, R223, R7 ;  /* 0x00000007dfc47220 */ /* 0x008fc60000410000 */
[----:B------:R-:W3:Y:S01]  /*2210*/  LDL R205, [R1+0x110] ;  /* 0x0001100001cd7983 */ /* 0x000ee20000100800 */
[----:B----4-:R-:W-:-:S03]  /*2220*/  FFMA.FTZ R206, R204, R8, R196 ;  /* 0x00000008ccce7223 */ /* 0x010fc600000100c4 */
[----:B------:R-:W4:Y:S04]  /*2230*/  LDL R204, [R1+0x104] ;  /* 0x0001040001cc7983 */ /* 0x000f280000100800 */
[----:B------:R-:W4:Y:S01]  /*2240*/  LDL R200, [R1+0x108] ;  /* 0x0001080001c87983 */ /* 0x000f220000100800 */
[--C-:B------:R-:W-:Y:S01]  /*2250*/  FADD.FTZ R70, R70, R7.reuse ;  /* 0x0000000746467221 */ /* 0x100fe20000010000 */
[----:B------:R-:W-:Y:S01]  /*2260*/  FFMA.FTZ R102, R231, R7, R102 ;  /* 0x00000007e7667223 */ /* 0x000fe20000010066 */
[----:B------:R-:W-:Y:S01]  /*2270*/  PRMT R7, R197, 0x7632, R7 ;  /* 0x00007632c5077816 */ /* 0x000fe20000000007 */
[----:B------:R-:W-:Y:S01]  /*2280*/  FADD.FTZ R134, R134, R8 ;  /* 0x0000000886867221 */ /* 0x000fe20000010000 */
[----:B------:R-:W-:Y:S01]  /*2290*/  FFMA.FTZ R166, R231, R8, R166 ;  /* 0x00000008e7a67223 */ /* 0x000fe200000100a6 */
[----:B------:R-:W-:-:S02]  /*22a0*/  PRMT R8, R201, 0x7632, R8 ;  /* 0x00007632c9087816 */ /* 0x000fc40000000008 */
[----:B------:R-:W-:Y:S01]  /*22b0*/  SHF.L.U32 R7, R7, 0x10, RZ ;  /* 0x0000001007077819 */ /* 0x000fe200000006ff */
[----:B------:R-:W-:Y:S02]  /*22c0*/  FMUL.FTZ R223, R3, R207 ;  /* 0x000000cf03df7220 */ /* 0x000fe40000410000 */
[----:B------:R-:W-:Y:S01]  /*22d0*/  IMAD.U32 R8, R8, 0x10000, RZ ;  /* 0x0001000008087824 */ /* 0x000fe200078e00ff */
[----:B------:R1:W-:Y:S01]  /*22e0*/  STL [R1+0x34], R206 ;  /* 0x000034ce01007387 */ /* 0x0003e20000100800 */
[----:B------:R-:W-:Y:S01]  /*22f0*/  FADD.FTZ R71, R71, R7 ;  /* 0x0000000747477221 */ /* 0x000fe20000010000 */
[-C--:B------:R-:W-:Y:S02]  /*2300*/  FFMA.FTZ R103, R223, R7.reuse, R103 ;  /* 0x00000007df677223 */ /* 0x080fe40000010067 */
[----:B------:R-:W4:Y:S01]  /*2310*/  LDL R197, [R1+0xfc] ;  /* 0x0000fc0001c57983 */ /* 0x000f220000100800 */
[----:B------:R-:W-:Y:S01]  /*2320*/  FADD.FTZ R135, R135, R8 ;  /* 0x0000000887877221 */ /* 0x000fe20000010000 */
[----:B------:R-:W-:Y:S01]  /*2330*/  FFMA.FTZ R167, R223, R8, R167 ;  /* 0x00000008dfa77223 */ /* 0x000fe200000100a7 */
[----:B--2---:R-:W-:Y:S01]  /*2340*/  FMUL.FTZ R196, R222, R7 ;  /* 0x00000007dec47220 */ /* 0x004fe20000410000 */
[----:B------:R-:W-:Y:S01]  /*2350*/  SHF.L.U32 R7, R198, 0x10, RZ ;  /* 0x00000010c6077819 */ /* 0x000fe200000006ff */
[----:B------:R-:W-:-:S02]  /*2360*/  FMUL.FTZ R222, R3, R208 ;  /* 0x000000d003de7220 */ /* 0x000fc40000410000 */
[----:B---3--:R-:W-:Y:S01]  /*2370*/  FFMA.FTZ R205, R205, R8, R196 ;  /* 0x00000008cdcd7223 */ /* 0x008fe200000100c4 */
[----:B------:R-:W-:Y:S01]  /*2380*/  SHF.L.U32 R8, R202, 0x10, RZ ;  /* 0x00000010ca087819 */ /* 0x000fe200000006ff */
[----:B----4-:R-:W-:-:S03]  /*2390*/  FMUL.FTZ R196, R204, R7 ;  /* 0x00000007ccc47220 */ /* 0x010fc60000410000 */
[----:B------:R1:W-:Y:S04]  /*23a0*/  STL [R1+0x24], R205 ;  /* 0x000024cd01007387 */ /* 0x0003e80000100800 */
[----:B------:R-:W2:Y:S01]  /*23b0*/  LDL R201, [R1+0x100] ;  /* 0x0001000001c97983 */ /* 0x000ea20000100800 */
[----:B------:R-:W-:-:S03]  /*23c0*/  FFMA.FTZ R204, R200, R8, R196 ;  /* 0x00000008c8cc7223 */ /* 0x000fc600000100c4 */
[----:B------:R-:W3:Y:S04]  /*23d0*/  LDL R208, [R1+0xf4] ;  /* 0x0000f40001d07983 */ /* 0x000ee80000100800 */
[----:B------:R-:W4:Y:S01]  /*23e0*/  LDL R200, [R1+0xf8] ;  /* 0x0000f80001c87983 */ /* 0x000f220000100800 */
[----:B------:R-:W-:Y:S01]  /*23f0*/  FADD.FTZ R128, R128, R8 ;  /* 0x0000000880807221 */ /* 0x000fe20000010000 */
[----:B------:R-:W-:Y:S01]  /*2400*/  FFMA.FTZ R160, R222, R8, R160 ;  /* 0x00000008dea07223 */ /* 0x000fe200000100a0 */
[----:B------:R-:W-:Y:S02]  /*2410*/  PRMT R8, R198, 0x7632, R8 ;  /* 0x00007632c6087816 */ /* 0x000fe40000000008 */
[----:B------:R-:W-:-:S03]  /*2420*/  PRMT R196, R202, 0x7632, R196 ;  /* 0x00007632cac47816 */ /* 0x000fc600000000c4 */
[----:B------:R-:W-:Y:S02]  /*2430*/  IMAD.U32 R8, R8, 0x10000, RZ ;  /* 0x0001000008087824 */ /* 0x000fe400078e00ff */
[----:B------:R-:W-:Y:S01]  /*2440*/  FADD.FTZ R64, R64, R7 ;  /* 0x0000000740407221 */ /* 0x000fe20000010000 */
[----:B------:R-:W-:Y:S01]  /*2450*/  FFMA.FTZ R96, R222, R7, R96 ;  /* 0x00000007de607223 */ /* 0x000fe20000010060 */
[----:B------:R-:W-:Y:S01]  /*2460*/  SHF.L.U32 R196, R196, 0x10, RZ ;  /* 0x00000010c4c47819 */ /* 0x000fe200000006ff */
[----:B------:R-:W-:Y:S01]  /*2470*/  FMUL.FTZ R7, R3, R209 ;  /* 0x000000d103077220 */ /* 0x000fe20000410000 */
[----:B------:R-:W-:Y:S01]  /*2480*/  FMUL.FTZ R197, R197, R8 ;  /* 0x00000008c5c57220 */ /* 0x000fe20000410000 */
[----:B------:R-:W-:Y:S01]  /*2490*/  SHF.L.U32 R198, R199, 0x10, RZ ;  /* 0x00000010c7c67819 */ /* 0x000fe200000006ff */
[----:B------:R1:W-:Y:S01]  /*24a0*/  STL [R1+0x14], R204 ;  /* 0x000014cc01007387 */ /* 0x0003e20000100800 */
[----:B------:R-:W-:Y:S01]  /*24b0*/  FADD.FTZ R129, R129, R196 ;  /* 0x000000c481817221 */ /* 0x000fe20000010000 */
[----:B------:R-:W-:-:S02]  /*24c0*/  FFMA.FTZ R161, R7, R196, R161 ;  /* 0x000000c407a17223 */ /* 0x000fc400000100a1 */
[----:B------:R-:W4:Y:S04]  /*24d0*/  LDL R207, [R1+0xec] ;  /* 0x0000ec0001cf7983 */ /* 0x000f280000100800 */
[----:B------:R-:W4:Y:S01]  /*24e0*/  LDL R202, [R1+0xf0] ;  /* 0x0000f00001ca7983 */ /* 0x000f220000100800 */
[----:B------:R-:W-:Y:S01]  /*24f0*/  FADD.FTZ R220, R220, R0 ;  /* 0x00000000dcdc7221 */ /* 0x000fe20000010000 */
[----:B------:R-:W-:Y:S01]  /*2500*/  FFMA.FTZ R219, R238, R0, R219 ;  /* 0x00000000eedb7223 */ /* 0x000fe200000100db */
[----:B--2---:R-:W-:Y:S01]  /*2510*/  FFMA.FTZ R201, R201, R196, R197 ;  /* 0x000000c4c9c97223 */ /* 0x004fe200000100c5 */
[----:B------:R-:W-:Y:S02]  /*2520*/  IMAD.U32 R196, R203, 0x10000, RZ ;  /* 0x00010000cbc47824 */ /* 0x000fe400078e00ff */
[----:B---3--:R-:W-:-:S04]  /*2530*/  FMUL.FTZ R197, R208, R198 ;  /* 0x000000c6d0c57220 */ /* 0x008fc80000410000 */
[----:B----4-:R-:W-:Y:S01]  /*2540*/  FFMA.FTZ R200, R200, R196, R197 ;  /* 0x000000c4c8c87223 */ /* 0x010fe200000100c5 */
[----:B------:R1:W-:Y:S04]  /*2550*/  STL [R1+0xc], R201 ;  /* 0x00000cc901007387 */ /* 0x0003e80000100800 */
[----:B------:R1:W-:Y:S04]  /*2560*/  STL [R1+0x8], R200 ;  /* 0x000008c801007387 */ /* 0x0003e80000100800 */
[----:B0-----:R1:W5:Y:S01]  /*2570*/  LDL.LU R0, [R1+0x16c] ;  /* 0x00016c0001007983 */ /* 0x0013620000300800 */
        /* <DEDUP_REMOVED lines=9> */
[----:B------:R-:W-:Y:S01]  /*2610*/  PRMT R196, R199, 0x7632, R196 ;  /* 0x00007632c7c47816 */ /* 0x000fe200000000c4 */
[----:B------:R-:W-:Y:S01]  /*2620*/  FADD.FTZ R220, R220, R205 ;  /* 0x000000cddcdc7221 */ /* 0x000fe20000010000 */
[----:B------:R-:W-:Y:S01]  /*2630*/  FFMA.FTZ R219, R223, R205, R219 ;  /* 0x000000cddfdb7223 */ /* 0x000fe200000100db */
[----:B------:R-:W-:-:S02]  /*2640*/  PRMT R247, R203, 0x7632, R247 ;  /* 0x00007632cbf77816 */ /* 0x000fc400000000f7 */
[----:B------:R-:W-:Y:S01]  /*2650*/  SHF.L.U32 R196, R196, 0x10, RZ ;  /* 0x00000010c4c47819 */ /* 0x000fe200000006ff */
[----:B------:R-:W-:Y:S01]  /*2660*/  FADD.FTZ R220, R220, R204 ;  /* 0x000000ccdcdc7221 */ /* 0x000fe20000010000 */
[----:B------:R-:W-:Y:S01]  /*2670*/  FFMA.FTZ R219, R222, R204, R219 ;  /* 0x000000ccdedb7223 */ /* 0x000fe200000100db */
[----:B------:R-:W-:Y:S01]  /*2680*/  SHF.L.U32 R247, R247, 0x10, RZ ;  /* 0x00000010f7f77819 */ /* 0x000fe200000006ff */
[----:B------:R-:W-:Y:S01]  /*2690*/  FMUL.FTZ R217, R3, R211 ;  /* 0x000000d303d97220 */ /* 0x000fe20000410000 */
        /* <DEDUP_REMOVED lines=12> */
[----:B------:R-:W-:-:S02]  /*2760*/  VIADD R232, R232, 0x100 ;  /* 0x00000100e8e87836 */ /* 0x000fc40000000000 */
[----:B------:R-:W-:Y:S01]  /*2770*/  FADD.FTZ R220, R220, R247 ;  /* 0x000000f7dcdc7221 */ /* 0x000fe20000010000 */
[----:B-1----:R-:W-:-:S07]  /*2780*/  FFMA.FTZ R219, R217, R247, R219 ;  /* 0x000000f7d9db7223 */ /* 0x002fce00000100db */
.L_x_1110:
[----:B------:R-:W-:Y:S05]  /*2790*/  BSYNC B0 ;  /* 0x0000000000007941 */ /* 0x000fea0003800000 */
.L_x_1109:
[----:B------:R-:W-:Y:S04]  /*27a0*/  BSSY B0, `(.L_x_1111) ;  /* 0x000009f000007945 */ /* 0x000fe80003800000 */
[----:B------:R-:W-:Y:S05]  /*27b0*/  @!P1 BRA `(.L_x_1112) ;  /* 0x0000000800749947 */ /* 0x000fea0003800000 */
[----:B0-----:R-:W0:Y:S01]  /*27c0*/  LDC.64 R196, c[0x0][0x2c0] ;  /* 0x0000b000ffc47b82 */ /* 0x001e220000000a00 */
[C---:B------:R-:W-:Y:S01]  /*27d0*/  LEA R208, P2, R232.reuse, UR10, 0x5 ;  /* 0x0000000ae8d07c11 */ /* 0x040fe2000f8428ff */
[----:B------:R-:W2:Y:S03]  /*27e0*/  LDL R218, [R1+0xe4] ;  /* 0x0000e40001da7983 */ /* 0x000ea60000100800 */
[C---:B------:R-:W-:Y:S01]  /*27f0*/  LEA.HI.X R209, R232.reuse, UR11, RZ, 0x5, P2 ;  /* 0x0000000be8d17c11 */ /* 0x040fe200090f2cff */
[----:B------:R-:W3:Y:S01]  /*2800*/  LDL R251, [R1+0xe8] ;  /* 0x0000e80001fb7983 */ /* 0x000ee20000100800 */
[C---:B------:R-:W-:Y:S01]  /*2810*/  SHF.L.U32 R214, R232.reuse, 0x3, RZ ;  /* 0x00000003e8d67819 */ /* 0x040fe200000006ff */
[----:B------:R-:W1:Y:S02]  /*2820*/  LDC.64 R200, c[0x0][0x2b8] ;  /* 0x0000ae00ffc87b82 */ /* 0x000e640000000a00 */
[----:B------:R-:W4:Y:S01]  /*2830*/  LDG.E.128 R204, desc[UR4][R208.64] ;  /* 0x00000004d0cc7981 */ /* 0x000f22000c1e1d00 */
[----:B------:R-:W-:-:S03]  /*2840*/  SHF.L.U64.HI R9, R232, 0x3, RZ ;  /* 0x00000003e8097819 */ /* 0x000fc600000102ff */
        /* <DEDUP_REMOVED lines=33> */
[----:B---3--:R-:W-:-:S04]  /*2a60*/  IMAD.U32 R210, R196, 0x10000, RZ ;  /* 0x00010000c4d27824 */ /* 0x008fc800078e00ff */
[----:B------:R-:W-:Y:S02]  /*2a70*/  FMUL.FTZ R9, R218, R210 ;  /* 0x000000d2da097220 */ /* 0x000fe40000410000 */
[----:B------:R-:W2:Y:S01]  /*2a80*/  LDL R218, [R1+0xe0] ;  /* 0x0000e00001da7983 */ /* 0x000ea20000100800 */
[----:B------:R-:W-:-:S03]  /*2a90*/  FMUL.FTZ R237, R3, R204 ;  /* 0x000000cc03ed7220 */ /* 0x000fc60000410000 */
[----:B------:R-:W3:Y:S01]  /*2aa0*/  LDL R204, [R1+0xd4] ;  /* 0x0000d40001cc7983 */ /* 0x000ee20000100800 */
[----:B------:R-:W-:-:S05]  /*2ab0*/  SHF.L.U32 R211, R200, 0x10, RZ ;  /* 0x00000010c8d37819 */ /* 0x000fca00000006ff */
[----:B------:R-:W-:Y:S01]  /*2ac0*/  FADD.FTZ R124, R124, R211 ;  /* 0x000000d37c7c7221 */ /* 0x000fe20000010000 */
[-C--:B------:R-:W-:Y:S01]  /*2ad0*/  FFMA.FTZ R156, R237, R211.reuse, R156 ;  /* 0x000000d3ed9c7223 */ /* 0x080fe2000001009c */
[--C-:B------:R-:W-:Y:S01]  /*2ae0*/  FFMA.FTZ R211, R251, R211, R9.reuse ;  /* 0x000000d3fbd37223 */ /* 0x100fe20000010009 */
[----:B------:R-:W-:Y:S02]  /*2af0*/  PRMT R9, R196, 0x7632, R9 ;  /* 0x00007632c4097816 */ /* 0x000fe40000000009 */
[----:B------:R-:W-:Y:S02]  /*2b00*/  PRMT R196, R200, 0x7632, R196 ;  /* 0x00007632c8c47816 */ /* 0x000fe400000000c4 */
[----:B------:R-:W-:Y:S01]  /*2b10*/  SHF.L.U32 R9, R9, 0x10, RZ ;  /* 0x0000001009097819 */ /* 0x000fe200000006ff */
[----:B------:R-:W-:Y:S02]  /*2b20*/  FMUL.FTZ R229, R3, R205 ;  /* 0x000000cd03e57220 */ /* 0x000fe40000410000 */
[----:B------:R-:W-:-:S02]  /*2b30*/  IMAD.U32 R196, R196, 0x10000, RZ ;  /* 0x00010000c4c47824 */ /* 0x000fc400078e00ff */
[-C--:B------:R-:W-:Y:S01]  /*2b40*/  FMUL.FTZ R200, R228, R9.reuse ;  /* 0x00000009e4c87220 */ /* 0x080fe20000410000 */
[----:B------:R-:W-:Y:S01]  /*2b50*/  FADD.FTZ R60, R60, R210 ;  /* 0x000000d23c3c7221 */ /* 0x000fe20000010000 */
[----:B------:R-:W-:Y:S01]  /*2b60*/  FFMA.FTZ R92, R237, R210, R92 ;  /* 0x000000d2ed5c7223 */ /* 0x000fe2000001005c */
[----:B------:R-:W-:Y:S01]  /*2b70*/  FADD.FTZ R61, R61, R9 ;  /* 0x000000093d3d7221 */ /* 0x000fe20000010000 */
[----:B------:R-:W-:Y:S01]  /*2b80*/  FFMA.FTZ R93, R229, R9, R93 ;  /* 0x00000009e55d7223 */ /* 0x000fe2000001005d */
[----:B------:R-:W-:Y:S01]  /*2b90*/  SHF.L.U32 R9, R197, 0x10, RZ ;  /* 0x00000010c5097819 */ /* 0x000fe200000006ff */
[----:B------:R1:W-:Y:S01]  /*2ba0*/  STL [R1+0x54], R211 ;  /* 0x000054d301007387 */ /* 0x0003e20000100800 */
[----:B------:R-:W-:Y:S01]  /*2bb0*/  FADD.FTZ R125, R125, R196 ;  /* 0x000000c47d7d7221 */ /* 0x000fe20000010000 */
[----:B------:R-:W-:Y:S01]  /*2bc0*/  FFMA.FTZ R157, R229, R196, R157 ;  /* 0x000000c4e59d7223 */ /* 0x000fe2000001009d */
[----:B------:R-:W-:Y:S01]  /*2bd0*/  FMUL.FTZ R228, R3, R206 ;  /* 0x000000ce03e47220 */ /* 0x000fe20000410000 */
[----:B--2---:R-:W-:-:S02]  /*2be0*/  FFMA.FTZ R210, R218, R196, R200 ;  /* 0x000000c4dad27223 */ /* 0x004fc400000100c8 */
[----:B------:R-:W2:Y:S01]  /*2bf0*/  LDL R218, [R1+0xcc] ;  /* 0x0000cc0001da7983 */ /* 0x000ea20000100800 */
[----:B------:R-:W-:Y:S01]  /*2c00*/  SHF.L.U32 R196, R201, 0x10, RZ ;  /* 0x00000010c9c47819 */ /* 0x000fe200000006ff */
[----:B---3--:R-:W-:Y:S02]  /*2c10*/  FMUL.FTZ R200, R204, R9 ;  /* 0x00000009ccc87220 */ /* 0x008fe40000410000 */
[----:B------:R1:W-:Y:S04]  /*2c20*/  STL [R1+0x44], R210 ;  /* 0x000044d201007387 */ /* 0x0003e80000100800 */
[----:B------:R-:W3:Y:S01]  /*2c30*/  LDL R204, [R1+0xd0] ;  /* 0x0000d00001cc7983 */ /* 0x000ee20000100800 */
[----:B------:R-:W-:-:S03]  /*2c40*/  FFMA.FTZ R205, R221, R196, R200 ;  /* 0x000000c4ddcd7223 */ /* 0x000fc600000100c8 */
[----:B------:R-:W4:Y:S04]  /*2c50*/  LDL R200, [R1+0xc4] ;  /* 0x0000c40001c87983 */ /* 0x000f280000100800 */
[----:B------:R-:W4:Y:S04]  /*2c60*/  LDL R251, [R1+0xc8] ;  /* 0x0000c80001fb7983 */ /* 0x000f280000100800 */
[----:B------:R1:W-:Y:S04]  /*2c70*/  STL [R1+0x30], R205 ;  /* 0x000030cd01007387 */ /* 0x0003e80000100800 */
[----:B------:R-:W4:Y:S01]  /*2c80*/  LDL R206, [R1+0xbc] ;  /* 0x0000bc0001ce7983 */ /* 0x000f220000100800 */
[--C-:B------:R-:W-:Y:S01]  /*2c90*/  FADD.FTZ R62, R62, R9.reuse ;  /* 0x000000093e3e7221 */ /* 0x100fe20000010000 */
[----:B------:R-:W-:Y:S01]  /*2ca0*/  FFMA.FTZ R94, R228, R9, R94 ;  /* 0x00000009e45e7223 */ /* 0x000fe2000001005e */
[----:B------:R-:W-:Y:S01]  /*2cb0*/  PRMT R9, R197, 0x7632, R9 ;  /* 0x00007632c5097816 */ /* 0x000fe20000000009 */
[----:B------:R-:W-:Y:S01]  /*2cc0*/  FADD.FTZ R126, R126, R196 ;  /* 0x000000c47e7e7221 */ /* 0x000fe20000010000 */
[----:B------:R-:W-:Y:S01]  /*2cd0*/  FFMA.FTZ R158, R228, R196, R158 ;  /* 0x000000c4e49e7223 */ /* 0x000fe2000001009e */
[----:B------:R-:W-:-:S02]  /*2ce0*/  PRMT R196, R201, 0x7632, R196 ;  /* 0x00007632c9c47816 */ /* 0x000fc400000000c4 */
[----:B------:R-:W-:Y:S02]  /*2cf0*/  IMAD.U32 R9, R9, 0x10000, RZ ;  /* 0x0001000009097824 */ /* 0x000fe400078e00ff */
[----:B------:R-:W-:Y:S01]  /*2d00*/  FMUL.FTZ R221, R3, R207 ;  /* 0x000000cf03dd7220 */ /* 0x000fe20000410000 */
[----:B------:R-:W-:Y:S01]  /*2d10*/  SHF.L.U32 R196, R196, 0x10, RZ ;  /* 0x00000010c4c47819 */ /* 0x000fe200000006ff */
[----:B------:R-:W-:Y:S02]  /*2d20*/  FADD.FTZ R63, R63, R9 ;  /* 0x000000093f3f7221 */ /* 0x000fe40000010000 */
[-C--:B------:R-:W-:Y:S02]  /*2d30*/  FFMA.FTZ R95, R221, R9.reuse, R95 ;  /* 0x00000009dd5f7223 */ /* 0x080fe4000001005f */
[----:B------:R-:W-:Y:S01]  /*2d40*/  FADD.FTZ R127, R127, R196 ;  /* 0x000000c47f7f7221 */ /* 0x000fe20000010000 */
[----:B------:R-:W-:Y:S01]  /*2d50*/  FFMA.FTZ R159, R221, R196, R159 ;  /* 0x000000c4dd9f7223 */ /* 0x000fe2000001009f */
[----:B--2---:R-:W-:Y:S01]  /*2d60*/  FMUL.FTZ R197, R218, R9 ;  /* 0x00000009dac57220 */ /* 0x004fe20000410000 */
[----:B------:R-:W-:-:S03]  /*2d70*/  SHF.L.U32 R9, R198, 0x10, RZ ;  /* 0x00000010c6097819 */ /* 0x000fc600000006ff */
[----:B---3--:R-:W-:Y:S02]  /*2d80*/  FFMA.FTZ R204, R204, R196, R197 ;  /* 0x000000c4cccc7223 */ /* 0x008fe400000100c5 */
[----:B----4-:R-:W-:-:S03]  /*2d90*/  FMUL.FTZ R197, R200, R9 ;  /* 0x00000009c8c57220 */ /* 0x010fc60000410000 */
[----:B------:R1:W-:Y:S04]  /*2da0*/  STL [R1+0x18], R204 ;  /* 0x000018cc01007387 */ /* 0x0003e80000100800 */
[----:B------:R-:W2:Y:S01]  /*2db0*/  LDL R200, [R1+0xc0] ;  /* 0x0000c00001c87983 */ /* 0x000ea20000100800 */
[----:B------:R-:W-:Y:S02]  /*2dc0*/  IMAD.U32 R196, R202, 0x10000, RZ ;  /* 0x00010000cac47824 */ /* 0x000fe400078e00ff */
[----:B------:R-:W-:Y:S02]  /*2dd0*/  FMUL.FTZ R218, R3, R208 ;  /* 0x000000d003da7220 */ /* 0x000fe40000410000 */
[----:B------:R-:W3:Y:S01]  /*2de0*/  LDL R208, [R1+0xb4] ;  /* 0x0000b40001d07983 */ /* 0x000ee20000100800 */
[----:B------:R-:W-:Y:S01]  /*2df0*/  FADD.FTZ R120, R120, R196 ;  /* 0x000000c478787221 */ /* 0x000fe20000010000 */
[-C--:B------:R-:W-:Y:S01]  /*2e00*/  FFMA.FTZ R152, R218, R196.reuse, R152 ;  /* 0x000000c4da987223 */ /* 0x080fe20000010098 */
[----:B------:R-:W-:Y:S01]  /*2e10*/  FFMA.FTZ R201, R251, R196, R197 ;  /* 0x000000c4fbc97223 */ /* 0x000fe200000100c5 */
[----:B------:R-:W4:Y:S01]  /*2e20*/  LDL R207, [R1+0xb8] ;  /* 0x0000b80001cf7983 */ /* 0x000f220000100800 */
[----:B------:R-:W-:-:S04]  /*2e30*/  PRMT R196, R198, 0x7632, R196 ;  /* 0x00007632c6c47816 */ /* 0x000fc800000000c4 */
[----:B------:R-:W-:Y:S01]  /*2e40*/  SHF.L.U32 R196, R196, 0x10, RZ ;  /* 0x00000010c4c47819 */ /* 0x000fe200000006ff */
[----:B------:R1:W-:Y:S04]  /*2e50*/  STL [R1+0x10], R201 ;  /* 0x000010c901007387 */ /* 0x0003e80000100800 */
[----:B------:R-:W-:Y:S02]  /*2e60*/  FMUL.FTZ R198, R206, R196 ;  /* 0x000000c4cec67220 */ /* 0x000fe40000410000 */
[----:B------:R-:W4:Y:S01]  /*2e70*/  LDL R206, [R1+0xac] ;  /* 0x0000ac0001ce7983 */ /* 0x000f220000100800 */
[----:B------:R-:W-:-:S03]  /*2e80*/  PRMT R197, R202, 0x7632, R197 ;  /* 0x00007632cac57816 */ /* 0x000fc600000000c5 */
[----:B------:R-:W4:Y:S01]  /*2e90*/  LDL R202, [R1+0xb0] ;  /* 0x0000b00001ca7983 */ /* 0x000f220000100800 */
[----:B------:R-:W-:Y:S01]  /*2ea0*/  FADD.FTZ R56, R56, R9 ;  /* 0x0000000938387221 */ /* 0x000fe20000010000 */
[----:B------:R-:W-:Y:S01]  /*2eb0*/  FFMA.FTZ R88, R218, R9, R88 ;  /* 0x00000009da587223 */ /* 0x000fe20000010058 */
[----:B------:R-:W-:Y:S01]  /*2ec0*/  SHF.L.U32 R197, R197, 0x10, RZ ;  /* 0x00000010c5c57819 */ /* 0x000fe200000006ff */
[----:B------:R-:W-:Y:S01]  /*2ed0*/  FMUL.FTZ R9, R3, R209 ;  /* 0x000000d103097220 */ /* 0x000fe20000410000 */
[----:B------:R-:W-:Y:S01]  /*2ee0*/  FADD.FTZ R220, R220, R211 ;  /* 0x000000d3dcdc7221 */ /* 0x000fe20000010000 */
[----:B------:R-:W-:Y:S02]  /*2ef0*/  FFMA.FTZ R219, R237, R211, R219 ;  /* 0x000000d3eddb7223 */ /* 0x000fe400000100db */
        /* <DEDUP_REMOVED lines=14> */
[----:B------:R-:W-:-:S02]  /*2fe0*/  PRMT R246, R203, 0x7632, R246 ;  /* 0x00007632cbf67816 */ /* 0x000fc400000000f6 */
[----:B------:R-:W-:Y:S01]  /*2ff0*/  FADD.FTZ R220, R220, R201 ;  /* 0x000000c9dcdc7221 */ /* 0x000fe20000010000 */
[----:B------:R-:W-:Y:S01]  /*3000*/  FFMA.FTZ R219, R218, R201, R219 ;  /* 0x000000c9dadb7223 */ /* 0x000fe200000100db */
[----:B------:R-:W-:Y:S01]  /*3010*/  FMUL.FTZ R216, R3, R216 ;  /* 0x000000d803d87220 */ /* 0x000fe20000410000 */
[----:B------:R-:W-:-:S04]  /*3020*/  IMAD.U32 R246, R246, 0x10000, RZ ;  /* 0x00010000f6f67824 */ /* 0x000fc800078e00ff */
[----:B------:R-:W-:Y:S01]  /*3030*/  FADD.FTZ R123, R123, R246 ;  /* 0x000000f67b7b7221 */ /* 0x000fe20000010000 */
[----:B------:R-:W-:Y:S01]  /*3040*/  FFMA.FTZ R155, R216, R246, R155 ;  /* 0x000000f6d89b7223 */ /* 0x000fe2000001009b */
[----:B------:R-:W-:Y:S01]  /*3050*/  IADD3 R232, R232, 0x100, RZ ;  /* 0x00000100e8e87810 */ /* 0x000fe20007ffe0ff */
[----:B--2---:R-:W-:Y:S01]  /*3060*/  FFMA.FTZ R200, R200, R197, R198 ;  /* 0x000000c5c8c87223 */ /* 0x004fe200000100c6 */
[----:B------:R-:W-:-:S04]  /*3070*/  IMAD.U32 R197, R199, 0x10000, RZ ;  /* 0x00010000c7c57824 */ /* 0x000fc800078e00ff */
[----:B---3--:R-:W-:Y:S01]  /*3080*/  FMUL.FTZ R196, R208, R197 ;  /* 0x000000c5d0c47220 */ /* 0x008fe20000410000 */
[----:B------:R1:W-:Y:S03]  /*3090*/  STL [R1+0x4], R200 ;  /* 0x000004c801007387 */ /* 0x0003e60000100800 */
[--C-:B----4-:R-:W-:Y:S01]  /*30a0*/  FFMA.FTZ R251, R207, R251, R196.reuse ;  /* 0x000000fbcffb7223 */ /* 0x110fe200000100c4 */
[----:B------:R-:W-:-:S04]  /*30b0*/  PRMT R196, R199, 0x7632, R196 ;  /* 0x00007632c7c47816 */ /* 0x000fc800000000c4 */
[----:B------:R-:W-:Y:S01]  /*30c0*/  SHF.L.U32 R196, R196, 0x10, RZ ;  /* 0x00000010c4c47819 */ /* 0x000fe200000006ff */
[----:B------:R-:W-:Y:S01]  /*30d0*/  FADD.FTZ R58, R58, R197 ;  /* 0x000000c53a3a7221 */ /* 0x000fe20000010000 */
[----:B------:R-:W-:Y:S01]  /*30e0*/  FFMA.FTZ R90, R214, R197, R90 ;  /* 0x000000c5d65a7223 */ /* 0x000fe2000001005a */
        /* <DEDUP_REMOVED lines=9> */
[----:B-1----:R-:W-:-:S07]  /*3180*/  FFMA.FTZ R219, R216, R246, R219 ;  /* 0x000000f6d8db7223 */ /* 0x002fce00000100db */
.L_x_1112:
[----:B------:R-:W-:Y:S05]  /*3190*/  BSYNC B0 ;  /* 0x0000000000007941 */ /* 0x000fea0003800000 */
.L_x_1111:
[----:B0-----:R-:W2:Y:S01]  /*31a0*/  LDL R196, [R1+0x64] ;  /* 0x0000640001c47983 */ /* 0x001ea20000100800 */
[----:B------:R-:W-:Y:S01]  /*31b0*/  BSSY B0, `(.L_x_1113) ;  /* 0x000009d000007945 */ /* 0x000fe20003800000 */
[----:B--2---:R-:W-:-:S13]  /*31c0*/  ISETP.NE.AND P2, PT, R196, RZ, PT ;  /* 0x000000ffc400720c */ /* 0x004fda0003f45270 */
[----:B------:R-:W-:Y:S05]  /*31d0*/  @!P2 BRA `(.L_x_1114) ;  /* 0x000000080068a947 */ /* 0x000fea0003800000 */
[----:B------:R-:W-:Y:S01]  /*31e0*/  ISETP.NE.U32.AND P2, PT, RZ, UR14, PT ;  /* 0x0000000eff007c0c */ /* 0x000fe2000bf45070 */
[----:B------:R-:W0:Y:S01]  /*31f0*/  LDC.64 R204, c[0x0][0x2c0] ;  /* 0x0000b000ffcc7b82 */ /* 0x000e220000000a00 */
[C---:B------:R-:W-:Y:S01]  /*3200*/  LEA R200, P3, R232.reuse, UR10, 0x5 ;  /* 0x0000000ae8c87c11 */ /* 0x040fe2000f8628ff */
[----:B------:R-:W2:Y:S01]  /*3210*/  LDL R252, [R1+0xa4] ;  /* 0x0000a40001fc7983 */ /* 0x000ea20000100800 */
[----:B------:R-:W-:Y:S02]  /*3220*/  ISETP.NE.AND.EX P2, PT, RZ, UR15, PT, P2 ;  /* 0x0000000fff007c0c */ /* 0x000fe4000bf45320 */
[C---:B------:R-:W-:Y:S01]  /*3230*/  SHF.L.U32 R230, R232.reuse, 0x3, RZ ;  /* 0x00000003e8e67819 */ /* 0x040fe200000006ff */
[----:B------:R-:W3:Y:S01]  /*3240*/  LDL R249, [R1+0xa8] ;  /* 0x0000a80001f97983 */ /* 0x000ee20000100800 */
[C---:B------:R-:W-:Y:S01]  /*3250*/  LEA.HI.X R201, R232.reuse, UR11, RZ, 0x5, P3 ;  /* 0x0000000be8c97c11 */ /* 0x040fe200098f2cff */
[----:B------:R-:W1:Y:S01]  /*3260*/  LDC.64 R208, c[0x0][0x2b8] ;  /* 0x0000ae00ffd07b82 */ /* 0x000e620000000a00 */
[----:B------:R-:W-:Y:S01]  /*3270*/  SHF.R.U32.HI R215, RZ, 0x1d, R232 ;  /* 0x0000001dffd77819 */ /* 0x000fe200000116e8 */
[----:B------:R-:W4:Y:S04]  /*3280*/  LDL R242, [R1+0x9c] ;  /* 0x00009c0001f27983 */ /* 0x000f280000100800 */
[----:B------:R-:W2:Y:S02]  /*3290*/  LDG.E.128 R196, desc[UR4][R200.64] ;  /* 0x00000004c8c47981 */ /* 0x000ea4000c1e1d00 */
[----:B------:R-:W1:Y:S02]  /*32a0*/  @P2 LDC.64 R212, c[0x0][0x248] ;  /* 0x00009200ffd42b82 */ /* 0x000e640000000a00 */
[----:B------:R-:W4:Y:S01]  /*32b0*/  LDL R239, [R1+0x94] ;  /* 0x0000940001ef7983 */ /* 0x000f220000100800 */
[----:B0-----:R-:W-:-:S05]  /*32c0*/  IMAD.WIDE.U32 R204, R232, 0x10, R204 ;  /* 0x00000010e8cc7825 */ /* 0x001fca00078e00cc */
[----:B------:R-:W0:Y:S01]  /*32d0*/  LDC.U8 R234, c[0x0][0x2a0] ;  /* 0x0000a800ffea7b82 */ /* 0x000e220000000000 */
[----:B------:R-:W3:Y:S04]  /*32e0*/  LDG.E.128 R200, desc[UR4][R200.64+0x10] ;  /* 0x00001004c8c87981 */ /* 0x000ee8000c1e1d00 */
[----:B------:R-:W4:Y:S01]  /*32f0*/  LDG.E.128 R204, desc[UR4][R204.64] ;  /* 0x00000004cccc7981 */ /* 0x000f22000c1e1d00 */
[----:B-1----:R-:W-:-:S06]  /*3300*/  IMAD.WIDE.U32 R208, R232, 0x10, R208 ;  /* 0x00000010e8d07825 */ /* 0x002fcc00078e00d0 */
[----:B------:R-:W4:Y:S01]  /*3310*/  LDG.E.128 R208, desc[UR4][R208.64] ;  /* 0x00000004d0d07981 */ /* 0x000f22000c1e1d00 */
[----:B------:R-:W-:-:S05]  /*3320*/  @P2 IADD3 R212, P3, R230, R212, RZ ;  /* 0x000000d4e6d42210 */ /* 0x000fca0007f7e0ff */
[----:B------:R-:W-:Y:S01]  /*3330*/  @P2 IMAD.X R213, R215, 0x1, R213, P3 ;  /* 0x00000001d7d52824 */ /* 0x000fe200018e06d5 */
[----:B------:R-:W-:-:S04]  /*3340*/  ISETP.NE.U32.AND P3, PT, RZ, UR8, PT ;  /* 0x00000008ff007c0c */ /* 0x000fc8000bf65070 */
[----:B------:R1:W5:Y:S01]  /*3350*/  @P2 LDG.E.64 R22, desc[UR4][R212.64] ;  /* 0x00000004d4162981 */ /* 0x000362000c1e1b00 */
[----:B------:R-:W-:Y:S02]  /*3360*/  ISETP.NE.AND.EX P3, PT, RZ, UR9, PT, P3 ;  /* 0x00000009ff007c0c */ /* 0x000fe4000bf65330 */
[----:B-1----:R-:W-:-:S04]  /*3370*/  IADD3 R212, P2, R230, UR12, RZ ;  /* 0x0000000ce6d47c10 */ /* 0x002fc8000ff5e0ff */
[----:B------:R-:W-:Y:S02]  /*3380*/  IADD3.X R213, R215, UR13, RZ, P2, !PT ;  /* 0x0000000dd7d57c10 */ /* 0x000fe400097fe4ff */
[----:B0-----:R-:W-:Y:S02]  /*3390*/  ISETP.NE.AND P2, PT, R234, RZ, PT ;  /* 0x000000ffea00720c */ /* 0x001fe40003f45270 */
[----:B------:R-:W4:Y:S03]  /*33a0*/  LDL R234, [R1+0xa0] ;  /* 0x0000a00001ea7983 */ /* 0x000f260000100800 */
[----:B------:R-:W-:Y:S02]  /*33b0*/  @P3 LEA R226, P4, R232, UR8, 0x5 ;  /* 0x00000008e8e23c11 */ /* 0x000fe4000f8828ff */
[----:B-----5:R-:W-:Y:S01]  /*33c0*/  FSEL R2, R2, RZ, !P2 ;  /* 0x000000ff02027208 */ /* 0x020fe20005000000 */
[----:B------:R-:W5:Y:S01]  /*33d0*/  LDG.E.64 R212, desc[UR4][R212.64] ;  /* 0x00000004d4d47981 */ /* 0x000f62000c1e1b00 */
[----:B------:R-:W-:-:S05]  /*33e0*/  @P3 LEA.HI.X R227, R232, UR9, RZ, 0x5, P4 ;  /* 0x00000009e8e33c11 */ /* 0x000fca000a0f2cff */
[----:B------:R-:W5:Y:S04]  /*33f0*/  @P3 LDG.E.128 R176, desc[UR4][R226.64] ;  /* 0x00000004e2b03981 */ /* 0x000f68000c1e1d00 */
[----:B------:R0:W5:Y:S04]  /*3400*/  @P3 LDG.E.128 R180, desc[UR4][R226.64+0x10] ;  /* 0x00001004e2b43981 */ /* 0x000168000c1e1d00 */
[----:B------:R-:W4:Y:S01]  /*3410*/  LDL R227, [R1+0x98] ;  /* 0x0000980001e37983 */ /* 0x000f220000100800 */
[C---:B--2---:R-:W-:Y:S01]  /*3420*/  FADD.FTZ R196, -R2.reuse, R196 ;  /* 0x000000c402c47221 */ /* 0x044fe20000010100 */
[C---:B------:R-:W-:Y:S01]  /*3430*/  FADD.FTZ R197, -R2.reuse, R197 ;  /* 0x000000c502c57221 */ /* 0x040fe20000010100 */
[C---:B------:R-:W-:Y:S01]  /*3440*/  FADD.FTZ R198, -R2.reuse, R198 ;  /* 0x000000c602c67221 */ /* 0x040fe20000010100 */
[C---:B------:R-:W-:Y:S01]  /*3450*/  FADD.FTZ R199, -R2.reuse, R199 ;  /* 0x000000c702c77221 */ /* 0x040fe20000010100 */
[----:B---3--:R-:W-:Y:S01]  /*3460*/  FADD.FTZ R200, -R2, R200 ;  /* 0x000000c802c87221 */ /* 0x008fe20000010100 */
[----:B----4-:R-:W-:Y:S01]  /*3470*/  SHF.L.U32 R215, R204, 0x10, RZ ;  /* 0x00000010ccd77819 */ /* 0x010fe200000006ff */
[C---:B------:R-:W-:Y:S01]  /*3480*/  FADD.FTZ R201, -R2.reuse, R201 ;  /* 0x000000c902c97221 */ /* 0x040fe20000010100 */
[C---:B------:R-:W-:Y:S01]  /*3490*/  FADD.FTZ R202, -R2.reuse, R202 ;  /* 0x000000ca02ca7221 */ /* 0x040fe20000010100 */
[----:B------:R-:W-:-:S02]  /*34a0*/  FADD.FTZ R203, -R2, R203 ;  /* 0x000000cb02cb7221 */ /* 0x000fc40000010100 */
[----:B------:R-:W-:Y:S01]  /*34b0*/  FMUL.FTZ R2, R252, R215 ;  /* 0x000000d7fc027220 */ /* 0x000fe20000410000 */
[----:B0-----:R-:W-:Y:S01]  /*34c0*/  SHF.L.U32 R226, R208, 0x10, RZ ;  /* 0x00000010d0e27819 */ /* 0x001fe200000006ff */
[----:B------:R-:W-:-:S04]  /*34d0*/  FMUL.FTZ R230, R3, R196 ;  /* 0x000000c403e67220 */ /* 0x000fc80000410000 */
[--C-:B------:R-:W-:Y:S01]  /*34e0*/  FFMA.FTZ R232, R249, R226, R2.reuse ;  /* 0x000000e2f9e87223 */ /* 0x100fe20000010002 */
[----:B------:R-:W-:Y:S02]  /*34f0*/  PRMT R2, R204, 0x7632, R2 ;  /* 0x00007632cc027816 */ /* 0x000fe40000000002 */
[----:B------:R-:W-:-:S03]  /*3500*/  PRMT R196, R208, 0x7632, R196 ;  /* 0x00007632d0c47816 */ /* 0x000fc600000000c4 */
[----:B------:R-:W-:Y:S01]  /*3510*/  IMAD.U32 R2, R2, 0x10000, RZ ;  /* 0x0001000002027824 */ /* 0x000fe200078e00ff */
[----:B------:R-:W-:Y:S01]  /*3520*/  SHF.L.U32 R196, R196, 0x10, RZ ;  /* 0x00000010c4c47819 */ /* 0x000fe200000006ff */
[----:B------:R-:W-:Y:S02]  /*3530*/  FMUL.FTZ R243, R3, R197 ;  /* 0x000000c503f37220 */ /* 0x000fe40000410000 */
[----:B------:R-:W-:Y:S01]  /*3540*/  FMUL.FTZ R197, R242, R2 ;  /* 0x00000002f2c57220 */ /* 0x000fe20000410000 */
[----:B------:R0:W-:Y:S01]  /*3550*/  STL [R1+0x50], R232 ;  /* 0x000050e801007387 */ /* 0x0001e20000100800 */
[----:B------:R-:W-:Y:S01]  /*3560*/  FADD.FTZ R52, R52, R215 ;  /* 0x000000d734347221 */ /* 0x000fe20000010000 */
[----:B------:R-:W-:Y:S02]  /*3570*/  FFMA.FTZ R84, R230, R215, R84 ;  /* 0x000000d7e6547223 */ /* 0x000fe40000010054 */
[----:B------:R-:W2:Y:S01]  /*3580*/  LDL R215, [R1+0x90] ;  /* 0x0000900001d77983 */ /* 0x000ea20000100800 */
[----:B------:R-:W-:-:S03]  /*3590*/  FFMA.FTZ R208, R234, R196, R197 ;  /* 0x000000c4ead07223 */ /* 0x000fc600000100c5 */
[----:B------:R-:W3:Y:S01]  /*35a0*/  LDL R234, [R1+0x8c] ;  /* 0x00008c0001ea7983 */ /* 0x000ee20000100800 */
[----:B------:R-:W-:Y:S01]  /*35b0*/  FADD.FTZ R53, R53, R2 ;  /* 0x0000000235357221 */ /* 0x000fe20000010000 */
[----:B------:R-:W-:Y:S01]  /*35c0*/  FFMA.FTZ R85, R243, R2, R85 ;  /* 0x00000002f3557223 */ /* 0x000fe20000010055 */
        /* <DEDUP_REMOVED lines=8> */
[----:B------:R-:W-:Y:S01]  /*3650*/  PRMT R2, R205, 0x7632, R2 ;  /* 0x00007632cd027816 */ /* 0x000fe20000000002 */
[----:B------:R0:W-:Y:S01]  /*3660*/  STL [R1+0x40], R208 ;  /* 0x000040d001007387 */ /* 0x0001e20000100800 */
[----:B------:R-:W-:Y:S01]  /*3670*/  FADD.FTZ R118, R118, R196 ;  /* 0x000000c476767221 */ /* 0x000fe20000010000 */
[-C--:B------:R-:W-:Y:S01]  /*3680*/  FFMA.FTZ R150, R242, R196.reuse, R150 ;  /* 0x000000c4f2967223 */ /* 0x080fe20000010096 */
[----:B------:R-:W-:Y:S01]  /*3690*/  SHF.L.U32 R2, R2, 0x10, RZ ;  /* 0x0000001002027819 */ /* 0x000fe200000006ff */
[----:B------:R-:W-:Y:S01]  /*36a0*/  FFMA.FTZ R204, R227, R196, R197 ;  /* 0x000000c4e3cc7223 */ /* 0x000fe200000100c5 */
[----:B------:R-:W-:Y:S01]  /*36b0*/  PRMT R196, R209, 0x7632, R196 ;  /* 0x00007632d1c47816 */ /* 0x000fe200000000c4 */
[----:B------:R-:W4:Y:S03]  /*36c0*/  LDL R227, [R1+0x84] ;  /* 0x0000840001e37983 */ /* 0x000f260000100800 */
[----:B------:R-:W-:Y:S01]  /*36d0*/  SHF.L.U32 R196, R196, 0x10, RZ ;  /* 0x00000010c4c47819 */ /* 0x000fe200000006ff */
[----:B------:R-:W-:Y:S01]  /*36e0*/  FADD.FTZ R116, R116, R226 ;  /* 0x000000e274747221 */ /* 0x000fe20000010000 */
[----:B------:R-:W-:-:S02]  /*36f0*/  FFMA.FTZ R148, R230, R226, R148 ;  /* 0x000000e2e6947223 */ /* 0x000fc40000010094 */
[----:B------:R-:W4:Y:S04]  /*3700*/  LDL R226, [R1+0x88] ;  /* 0x0000880001e27983 */ /* 0x000f280000100800 */
[----:B------:R0:W-:Y:S04]  /*3710*/  STL [R1+0x38], R204 ;  /* 0x000038cc01007387 */ /* 0x0001e80000100800 */
[----:B------:R-:W4:Y:S01]  /*3720*/  LDL R209, [R1+0x80] ;  /* 0x0000800001d17983 */ /* 0x000f220000100800 */
[----:B------:R-:W-:Y:S01]  /*3730*/  FMUL.FTZ R239, R3, R199 ;  /* 0x000000c703ef7220 */ /* 0x000fe20000410000 */
[----:B---3--:R-:W-:-:S04]  /*3740*/  FMUL.FTZ R197, R234, R2 ;  /* 0x00000002eac57220 */ /* 0x008fc80000410000 */
[----:B--2---:R-:W-:Y:S02]  /*3750*/  FFMA.FTZ R198, R215, R196, R197 ;  /* 0x000000c4d7c67223 */ /* 0x004fe400000100c5 */
[----:B------:R-:W2:Y:S04]  /*3760*/  LDL R215, [R1+0x7c] ;  /* 0x00007c0001d77983 */ /* 0x000ea80000100800 */
[----:B------:R0:W-:Y:S04]  /*3770*/  STL [R1], R198 ;  /* 0x000000c601007387 */ /* 0x0001e80000100800 */
[----:B------:R-:W3:Y:S01]  /*3780*/  LDL R205, [R1+0x74] ;  /* 0x0000740001cd7983 */ /* 0x000ee20000100800 */
[----:B------:R-:W-:-:S03]  /*3790*/  FMUL.FTZ R234, R3, R200 ;  /* 0x000000c803ea7220 */ /* 0x000fc60000410000 */
[----:B------:R-:W3:Y:S04]  /*37a0*/  LDL R200, [R1+0x78] ;  /* 0x0000780001c87983 */ /* 0x000ee80000100800 */
[----:B------:R-:W3:Y:S04]  /*37b0*/  LDL R199, [R1+0x6c] ;  /* 0x00006c0001c77983 */ /* 0x000ee80000100800 */
[----:B------:R-:W3:Y:S01]  /*37c0*/  LDL R197, [R1+0x70] ;  /* 0x0000700001c57983 */ /* 0x000ee20000100800 */
[----:B------:R-:W-:Y:S01]  /*37d0*/  FADD.FTZ R55, R55, R2 ;  /* 0x0000000237377221 */ /* 0x000fe20000010000 */
[----:B------:R-:W-:Y:S01]  /*37e0*/  FFMA.FTZ R87, R239, R2, R87 ;  /* 0x00000002ef577223 */ /* 0x000fe20000010057 */
[----:B------:R-:W-:-:S02]  /*37f0*/  IMAD.U32 R2, R206, 0x10000, RZ ;  /* 0x00010000ce027824 */ /* 0x000fc400078e00ff */
[----:B------:R-:W-:Y:S01]  /*3800*/  FADD.FTZ R119, R119, R196 ;  /* 0x000000c477777221 */ /* 0x000fe20000010000 */
[----:B------:R-:W-:Y:S01]  /*3810*/  FFMA.FTZ R151, R239, R196, R151 ;  /* 0x000000c4ef977223 */ /* 0x000fe20000010097 */
[-C--:B----4-:R-:W-:Y:S01]  /*3820*/  FMUL.FTZ R196, R227, R2.reuse ;  /* 0x00000002e3c47220 */ /* 0x090fe20000410000 */
[----:B------:R-:W-:Y:S01]  /*3830*/  FADD.FTZ R48, R48, R2 ;  /* 0x0000000230307221 */ /* 0x000fe20000010000 */
[----:B------:R-:W-:Y:S01]  /*3840*/  FFMA.FTZ R80, R234, R2, R80 ;  /* 0x00000002ea507223 */ /* 0x000fe20000010050 */
[----:B------:R-:W-:Y:S02]  /*3850*/  PRMT R2, R206, 0x7632, R2 ;  /* 0x00007632ce027816 */ /* 0x000fe40000000002 */
[C---:B------:R-:W-:Y:S01]  /*3860*/  SHF.L.U32 R252, R210.reuse, 0x10, RZ ;  /* 0x00000010d2fc7819 */ /* 0x040fe200000006ff */
[----:B------:R-:W-:Y:S01]  /*3870*/  FMUL.FTZ R227, R3, R201 ;  /* 0x000000c903e37220 */ /* 0x000fe20000410000 */
[----:B------:R-:W-:Y:S01]  /*3880*/  PRMT R250, R210, 0x7632, R250 ;  /* 0x00007632d2fa7816 */ /* 0x000fe200000000fa */
[----:B------:R-:W-:Y:S01]  /*3890*/  FADD.FTZ R220, R220, R232 ;  /* 0x000000e8dcdc7221 */ /* 0x000fe20000010000 */
[----:B------:R-:W-:Y:S01]  /*38a0*/  SHF.L.U32 R2, R2, 0x10, RZ ;  /* 0x0000001002027819 */ /* 0x000fe200000006ff */
[----:B------:R-:W-:Y:S01]  /*38b0*/  FFMA.FTZ R219, R230, R232, R219 ;  /* 0x000000e8e6db7223 */ /* 0x000fe200000100db */
[----:B------:R-:W-:Y:S01]  /*38c0*/  FADD.FTZ R112, R112, R252 ;  /* 0x000000fc70707221 */ /* 0x000fe20000010000 */
[-C--:B------:R-:W-:Y:S01]  /*38d0*/  FFMA.FTZ R144, R234, R252.reuse, R144 ;  /* 0x000000fcea907223 */ /* 0x080fe20000010090 */
[----:B------:R-:W-:Y:S01]  /*38e0*/  FFMA.FTZ R252, R226, R252, R196 ;  /* 0x000000fce2fc7223 */ /* 0x000fe200000100c4 */
[----:B------:R-:W-:-:S02]  /*38f0*/  IMAD.U32 R250, R250, 0x10000, RZ ;  /* 0x00010000fafa7824 */ /* 0x000fc400078e00ff */
        /* <DEDUP_REMOVED lines=9> */
[----:B------:R-:W-:Y:S02]  /*3990*/  SHF.L.U32 R249, R211, 0x10, RZ ;  /* 0x00000010d3f97819 */ /* 0x000fe400000006ff */
[----:B------:R-:W-:Y:S01]  /*39a0*/  FADD.FTZ R220, R220, R198 ;  /* 0x000000c6dcdc7221 */ /* 0x000fe20000010000 */
[----:B------:R-:W-:Y:S01]  /*39b0*/  FFMA.FTZ R219, R239, R198, R219 ;  /* 0x000000c6efdb7223 */ /* 0x000fe200000100db */
[----:B------:R-:W-:-:S02]  /*39c0*/  PRMT R245, R211, 0x7632, R245 ;  /* 0x00007632d3f57816 */ /* 0x000fc400000000f5 */
[----:B------:R-:W-:Y:S01]  /*39d0*/  FADD.FTZ R220, R220, R252 ;  /* 0x000000fcdcdc7221 */ /* 0x000fe20000010000 */
[----:B------:R-:W-:Y:S01]  /*39e0*/  FFMA.FTZ R219, R234, R252, R219 ;  /* 0x000000fceadb7223 */ /* 0x000fe200000100db */
[----:B------:R-:W-:Y:S01]  /*39f0*/  FADD.FTZ R114, R114, R249 ;  /* 0x000000f972727221 */ /* 0x000fe20000010000 */
[----:B------:R-:W-:Y:S01]  /*3a00*/  FFMA.FTZ R146, R226, R249, R146 ;  /* 0x000000f9e2927223 */ /* 0x000fe20000010092 */
[----:B------:R-:W-:-:S05]  /*3a10*/  SHF.L.U32 R245, R245, 0x10, RZ ;  /* 0x00000010f5f57819 */ /* 0x000fca00000006ff */
[----:B------:R-:W-:Y:S01]  /*3a20*/  FADD.FTZ R115, R115, R245 ;  /* 0x000000f573737221 */ /* 0x000fe20000010000 */
[----:B--2---:R-:W-:Y:S01]  /*3a30*/  FMUL.FTZ R196, R215, R2 ;  /* 0x00000002d7c47220 */ /* 0x004fe20000410000 */
[----:B------:R-:W-:-:S03]  /*3a40*/  SHF.L.U32 R2, R207, 0x10, RZ ;  /* 0x00000010cf027819 */ /* 0x000fc600000006ff */
[----:B------:R-:W-:Y:S02]  /*3a50*/  FFMA.FTZ R250, R209, R250, R196 ;  /* 0x000000fad1fa7223 */ /* 0x000fe400000100c4 */
[----:B------:R-:W-:Y:S01]  /*3a60*/  FADD.FTZ R50, R50, R2 ;  /* 0x0000000232327221 */ /* 0x000fe20000010000 */
[-C--:B------:R-:W-:Y:S01]  /*3a70*/  FFMA.FTZ R82, R226, R2.reuse, R82 ;  /* 0x00000002e2527223 */ /* 0x080fe20000010052 */
[----:B---3--:R-:W-:Y:S01]  /*3a80*/  FMUL.FTZ R196, R205, R2 ;  /* 0x00000002cdc47220 */ /* 0x008fe20000410000 */
[----:B------:R-:W-:Y:S01]  /*3a90*/  PRMT R2, R207, 0x7632, R2 ;  /* 0x00007632cf027816 */ /* 0x000fe20000000002 */
[----:B------:R-:W-:-:S04]  /*3aa0*/  FMUL.FTZ R215, R3, R203 ;  /* 0x000000cb03d77220 */ /* 0x000fc80000410000 */
[----:B------:R-:W-:Y:S02]  /*3ab0*/  IMAD.U32 R2, R2, 0x10000, RZ ;  /* 0x0001000002027824 */ /* 0x000fe400078e00ff */
[----:B------:R-:W-:Y:S01]  /*3ac0*/  FFMA.FTZ R249, R200, R249, R196 ;  /* 0x000000f9c8f97223 */ /* 0x000fe200000100c4 */
[----:B------:R-:W-:Y:S01]  /*3ad0*/  FADD.FTZ R220, R220, R250 ;  /* 0x000000fadcdc7221 */ /* 0x000fe20000010000 */
[----:B------:R-:W-:Y:S01]  /*3ae0*/  FFMA.FTZ R219, R227, R250, R219 ;  /* 0x000000fae3db7223 */ /* 0x000fe200000100db */
[-C--:B------:R-:W-:Y:S01]  /*3af0*/  FMUL.FTZ R196, R199, R2.reuse ;  /* 0x00000002c7c47220 */ /* 0x080fe20000410000 */
[----:B------:R-:W-:Y:S01]  /*3b00*/  FFMA.FTZ R147, R215, R245, R147 ;  /* 0x000000f5d7937223 */ /* 0x000fe20000010093 */
[----:B------:R-:W-:Y:S01]  /*3b10*/  FADD.FTZ R220, R220, R249 ;  /* 0x000000f9dcdc7221 */ /* 0x000fe20000010000 */
[----:B------:R-:W-:Y:S01]  /*3b20*/  FFMA.FTZ R219, R226, R249, R219 ;  /* 0x000000f9e2db7223 */ /* 0x000fe200000100db */
[----:B------:R-:W-:Y:S01]  /*3b30*/  FFMA.FTZ R245, R197, R245, R196 ;  /* 0x000000f5c5f57223 */ /* 0x000fe200000100c4 */
[----:B------:R-:W-:Y:S01]  /*3b40*/  FADD.FTZ R51, R51, R2 ;  /* 0x0000000233337221 */ /* 0x000fe20000010000 */
[----:B------:R-:W-:-:S02]  /*3b50*/  FFMA.FTZ R83, R215, R2, R83 ;  /* 0x00000002d7537223 */ /* 0x000fc40000010053 */
[----:B------:R-:W-:Y:S01]  /*3b60*/  FADD.FTZ R220, R220, R245 ;  /* 0x000000f5dcdc7221 */ /* 0x000fe20000010000 */
[----:B0-----:R-:W-:-:S07]  /*3b70*/  FFMA.FTZ R219, R215, R245, R219 ;  /* 0x000000f5d7db7223 */ /* 0x001fce00000100db */
.L_x_1114:
[----:B------:R-:W-:Y:S05]  /*3b80*/  BSYNC B0 ;  /* 0x0000000000007941 */ /* 0x000fea0003800000 */
.L_x_1113:
[----:B------:R-:W2:Y:S01]  /*3b90*/  LDL R210, [R1+0x5c] ;  /* 0x00005c0001d27983 */ /* 0x000ea20000100800 */
[----:B-----5:R-:W0:Y:S01]  /*3ba0*/  S2R R2, SR_TID.X ;  /* 0x0000000000027919 */ /* 0x020e220000002100 */
[----:B------:R-:W-:Y:S01]  /*3bb0*/  UMOV UR20, 0xffffffff ;  /* 0xffffffff00147882 */ /* 0x000fe20000000000 */
[----:B0-----:R-:W-:Y:S02]  /*3bc0*/  SHF.R.U32.HI R204, RZ, 0x5, R2 ;  /* 0x00000005ffcc7819 */ /* 0x001fe40000011602 */
[----:B------:R-:W-:Y:S02]  /*3bd0*/  LOP3.LUT P2, RZ, R2, 0x1f, RZ, 0xc0, !PT ;  /* 0x0000001f02ff7812 */ /* 0x000fe4000784c0ff */
[----:B------:R-:W-:Y:S02]  /*3be0*/  LOP3.LUT R2, R204, 0x7fffff8, RZ, 0xc0, !PT ;  /* 0x07fffff8cc027812 */ /* 0x000fe400078ec0ff */
[----:B--2---:R-:W-:-:S13]  /*3bf0*/  ISETP.NE.AND P3, PT, R210, RZ, PT ;  /* 0x000000ffd200720c */ /* 0x004fda0003f65270 */
        /* <DEDUP_REMOVED lines=20> */
.L_x_1141:
[----:B------:R-:W2:Y:S01]  /*3d40*/  LDL R196, [R1+0x68] ;  /* 0x0000680001c47983 */ /* 0x000ea20000100800 */
[----:B0-----:R-:W-:Y:S01]  /*3d50*/  FADD.FTZ R197, R200, R197 ;  /* 0x000000c5c8c57221 */ /* 0x001fe20000010000 */
[----:B------:R-:W-:Y:S01]  /*3d60*/  @!P2 LOP3.LUT R198, R204, 0x7, RZ, 0xc0, !PT ;  /* 0x00000007ccc6a812 */ /* 0x000fe200078ec0ff */
[----:B------:R-:W-:Y:S05]  /*3d70*/  WARPSYNC.ALL ;  /* 0x0000000000007948 */ /* 0x000fea0003800000 */
[----:B-1----:R-:W0:Y:S01]  /*3d80*/  S2R R200, SR_CgaCtaId ;  /* 0x0000000000c87919 */ /* 0x002e220000008800 */
[----:B------:R-:W-:Y:S01]  /*3d90*/  MOV R199, 0x400 ;  /* 0x0000040000c77802 */ /* 0x000fe20000000f00 */
[----:B------:R-:W-:Y:S01]  /*3da0*/  @!P2 IMAD.IADD R198, R2, 0x1, R198 ;  /* 0x0000000102c6a824 */ /* 0x000fe200078e02c6 */
[----:B------:R-:W1:Y:S01]  /*3db0*/  LDC.U8 R211, c[0x0][0x2a0] ;  /* 0x0000a800ffd37b82 */ /* 0x000e620000000000 */
[----:B------:R-:W-:Y:S01]  /*3dc0*/  BSSY B0, `(.L_x_1116) ;  /* 0x000009e000007945 */ /* 0x000fe20003800000 */
        /* <DEDUP_REMOVED lines=29> */
[----:B-1----:R-:W-:Y:S06]  /*3fa0*/  @!P3 BRA `(.L_x_1117) ;  /* 0x0000000400fcb947 */ /* 0x002fec0003800000 */
[----:B------:R-:W2:Y:S04]  /*3fb0*/  LDL R207, [R1+0x4c] ;  /* 0x00004c0001cf7983 */ /* 0x000ea80000100800 */
[----:B------:R-:W3:Y:S04]  /*3fc0*/  LDL R206, [R1+0x3c] ;  /* 0x00003c0001ce7983 */ /* 0x000ee80000100800 */
[----:B------:R-:W4:Y:S01]  /*3fd0*/  LDL R202, [R1+0x2c] ;  /* 0x00002c0001ca7983 */ /* 0x000f220000100800 */
[----:B------:R-:W-:Y:S02]  /*3fe0*/  ISETP.NE.AND P3, PT, R211, RZ, PT ;  /* 0x000000ffd300720c */ /* 0x000fe40003f65270 */
[----:B------:R-:W-:Y:S01]  /*3ff0*/  ISETP.NE.U32.AND P2, PT, RZ, UR8, PT ;  /* 0x00000008ff007c0c */ /* 0x000fe2000bf45070 */
[----:B------:R-:W5:Y:S01]  /*4000*/  LDL R208, [R1+0x28] ;  /* 0x0000280001d07983 */ /* 0x000f620000100800 */
[----:B------:R-:W-:-:S02]  /*4010*/  FSEL R205, R2, RZ, !P3 ;  /* 0x000000ff02cd7208 */ /* 0x000fc40005800000 */
[----:B------:R-:W-:Y:S02]  /*4020*/  ISETP.NE.U32.AND P3, PT, RZ, UR14, PT ;  /* 0x0000000eff007c0c */ /* 0x000fe4000bf65070 */
[----:B------:R-:W-:Y:S01]  /*4030*/  ISETP.NE.AND.EX P2, PT, RZ, UR9, PT, P2 ;  /* 0x00000009ff007c0c */ /* 0x000fe2000bf45320 */
[-CC-:B------:R-:W-:Y:S01]  /*4040*/  FFMA.FTZ R198, R241, R204.reuse, R205.reuse ;  /* 0x000000ccf1c67223 */ /* 0x180fe200000100cd */
[-CC-:B------:R-:W-:Y:S01]  /*4050*/  FFMA.FTZ R200, R240, R204.reuse, R205.reuse ;  /* 0x000000ccf0c87223 */ /* 0x180fe200000100cd */
[----:B------:R-:W-:Y:S01]  /*4060*/  ISETP.NE.AND.EX P3, PT, RZ, UR15, PT, P3 ;  /* 0x0000000fff007c0c */ /* 0x000fe2000bf65330 */
[----:B------:R-:W-:-:S04]  /*4070*/  FFMA.FTZ R196, R225, R204, R205 ;  /* 0x000000cce1c47223 */ /* 0x000fc800000100cd */
[----:B------:R-:W-:-:S04]  /*4080*/  FADD.FTZ R196, R244, -R196 ;  /* 0x800000c4f4c47221 */ /* 0x000fc80000010000 */
[----:B------:R-:W-:-:S04]  /*4090*/  FMUL.FTZ R201, R3, R196 ;  /* 0x000000c403c97220 */ /* 0x000fc80000410000 */
[----:B------:R-:W-:Y:S01]  /*40a0*/  @P2 FADD.FTZ R201, R44, R201 ;  /* 0x000000c92cc92221 */ /* 0x000fe20000010000 */
[----:B------:R-:W-:-:S03]  /*40b0*/  @P3 IMAD.MOV.U32 R196, RZ, RZ, R14 ;  /* 0x000000ffffc43224 */ /* 0x000fc600078e000e */
[----:B------:R-:W-:Y:S02]  /*40c0*/  FMUL.FTZ R197, R201, UR17 ;  /* 0x00000011c9c57c20 */ /* 0x000fe40008410000 */
[----:B------:R-:W-:-:S04]  /*40d0*/  @P3 LOP3.LUT P4, RZ, R196, 0xff, RZ, 0xc0, !PT ;  /* 0x000000ffc4ff3812 */ /* 0x000fc8000788c0ff */
[----:B------:R-:W-:Y:S02]  /*40e0*/  @P3 FSEL R196, R197, RZ, P4 ;  /* 0x000000ffc5c43208 */ /* 0x000fe40002000000 */
[----:B------:R-:W-:Y:S01]  /*40f0*/  @P3 LOP3.LUT P4, RZ, R14, 0xff00, RZ, 0xc0, !PT ;  /* 0x0000ff000eff3812 */ /* 0x000fe2000788c0ff */
[----:B--2---:R-:W-:Y:S02]  /*4100*/  FADD.FTZ R198, R207, -R198 ;  /* 0x800000c6cfc67221 */ /* 0x004fe40000010000 */
[----:B------:R-:W2:Y:S01]  /*4110*/  LDL R207, [R1+0x20] ;  /* 0x0000200001cf7983 */ /* 0x000ea20000100800 */
[----:B---3--:R-:W-:-:S03]  /*4120*/  FADD.FTZ R200, R206, -R200 ;  /* 0x800000c8cec87221 */ /* 0x008fc60000010000 */
[----:B------:R-:W3:Y:S01]  /*4130*/  LDL R206, [R1+0x1c] ;  /* 0x00001c0001ce7983 */ /* 0x000ee20000100800 */
[----:B------:R-:W-:-:S04]  /*4140*/  FMUL.FTZ R199, R3, R198 ;  /* 0x000000c603c77220 */ /* 0x000fc80000410000 */
[----:B------:R-:W-:-:S04]  /*4150*/  @P2 FADD.FTZ R199, R45, R199 ;  /* 0x000000c72dc72221 */ /* 0x000fc80000010000 */
[----:B------:R-:W-:Y:S01]  /*4160*/  FMUL.FTZ R198, R199, UR17 ;  /* 0x00000011c7c67c20 */ /* 0x000fe20008410000 */
[----:B------:R-:W-:-:S04]  /*4170*/  FMUL.FTZ R200, R3, R200 ;  /* 0x000000c803c87220 */ /* 0x000fc80000410000 */
[----:B------:R-:W-:Y:S02]  /*4180*/  @P3 FSEL R203, R198, RZ, P4 ;  /* 0x000000ffc6cb3208 */ /* 0x000fe40002000000 */
[----:B------:R-:W-:Y:S01]  /*4190*/  ISETP.NE.U32.AND P4, PT, RZ, UR6, PT ;  /* 0x00000006ff007c0c */ /* 0x000fe2000bf85070 */
[----:B------:R-:W-:-:S03]  /*41a0*/  @P2 FADD.FTZ R200, R46, R200 ;  /* 0x000000c82ec82221 */ /* 0x000fc60000010000 */
[----:B------:R-:W-:Y:S02]  /*41b0*/  ISETP.NE.AND.EX P4, PT, RZ, UR7, PT, P4 ;  /* 0x00000007ff007c0c */ /* 0x000fe4000bf85340 */
[----:B------:R-:W-:Y:S02]  /*41c0*/  @P3 LOP3.LUT P5, RZ, R14, 0xff0000, RZ, 0xc0, !PT ;  /* 0x00ff00000eff3812 */ /* 0x000fe400078ac0ff */
[----:B------:R-:W-:Y:S01]  /*41d0*/  SEL R185, R199, R185, P4 ;  /* 0x000000b9c7b97207 */ /* 0x000fe20002000000 */
[C---:B------:R-:W-:Y:S01]  /*41e0*/  FMUL.FTZ R199, R200.reuse, UR17 ;  /* 0x00000011c8c77c20 */ /* 0x040fe20008410000 */
[----:B------:R-:W-:Y:S01]  /*41f0*/  SEL R186, R200, R186, P4 ;  /* 0x000000bac8ba7207 */ /* 0x000fe20002000000 */
[----:B------:R-:W-:Y:S01]  /*4200*/  FFMA.FTZ R200, R235, R204, R205 ;  /* 0x000000ccebc87223 */ /* 0x000fe200000100cd */
[----:B------:R-:W-:Y:S02]  /*4210*/  @P3 F2FP.BF16.F32.PACK_AB R196, RZ, R196 ;  /* 0x000000c4ffc4323e */ /* 0x000fe400000010ff */
[----:B------:R-:W-:Y:S01]  /*4220*/  SEL R184, R201, R184, P4 ;  /* 0x000000b8c9b87207 */ /* 0x000fe20002000000 */
[----:B----4-:R-:W-:Y:S01]  /*4230*/  FADD.FTZ R200, R202, -R200 ;  /* 0x800000c8cac87221 */ /* 0x010fe20000010000 */
[----:B------:R-:W-:-:S02]  /*4240*/  @P3 FSEL R201, R199, RZ, P5 ;  /* 0x000000ffc7c93208 */ /* 0x000fc40002800000 */
[----:B------:R-:W-:Y:S01]  /*4250*/  @P3 PRMT R188, R196, 0x7610, R188 ;  /* 0x00007610c4bc3816 */ /* 0x000fe200000000bc */
[----:B------:R-:W-:Y:S01]  /*4260*/  FFMA.FTZ R196, R224, R204, R205 ;  /* 0x000000cce0c47223 */ /* 0x000fe200000100cd */
[----:B------:R-:W-:Y:S01]  /*4270*/  FMUL.FTZ R200, R3, R200 ;  /* 0x000000c803c87220 */ /* 0x000fe20000410000 */
[----:B------:R-:W-:Y:S02]  /*4280*/  @P3 F2FP.BF16.F32.PACK_AB R201, RZ, R201 ;  /* 0x000000c9ffc9323e */ /* 0x000fe400000010ff */
[----:B-----5:R-:W-:Y:S01]  /*4290*/  FADD.FTZ R196, R208, -R196 ;  /* 0x800000c4d0c47221 */ /* 0x020fe20000010000 */
[----:B------:R-:W-:Y:S01]  /*42a0*/  @P2 FADD.FTZ R200, R47, R200 ;  /* 0x000000c82fc82221 */ /* 0x000fe20000010000 */
[----:B------:R-:W-:Y:S01]  /*42b0*/  @P3 PRMT R189, R201, 0x7610, R189 ;  /* 0x00007610c9bd3816 */ /* 0x000fe200000000bd */
[----:B------:R-:W0:Y:S01]  /*42c0*/  LDC.64 R208, c[0x0][0x2f8] ;  /* 0x0000be00ffd07b82 */ /* 0x000e220000000a00 */
[----:B------:R-:W-:Y:S02]  /*42d0*/  FMUL.FTZ R201, R3, R196 ;  /* 0x000000c403c97220 */ /* 0x000fe40000410000 */
[C---:B------:R-:W-:Y:S01]  /*42e0*/  SEL R187, R200.reuse, R187, P4 ;  /* 0x000000bbc8bb7207 */ /* 0x040fe20002000000 */
[----:B------:R-:W-:Y:S01]  /*42f0*/  FMUL.FTZ R200, R200, UR17 ;  /* 0x00000011c8c87c20 */ /* 0x000fe20008410000 */
[----:B------:R-:W-:Y:S01]  /*4300*/  @P2 FADD.FTZ R201, R40, R201 ;  /* 0x000000c928c92221 */ /* 0x000fe20000010000 */
[----:B------:R-:W-:-:S04]  /*4310*/  @P3 LOP3.LUT P5, RZ, R14, 0xff000000, RZ, 0xc0, !PT ;  /* 0xff0000000eff3812 */ /* 0x000fc800078ac0ff */
[C---:B------:R-:W-:Y:S01]  /*4320*/  SEL R192, R201.reuse, R192, P4 ;  /* 0x000000c0c9c07207 */ /* 0x040fe20002000000 */
[----:B------:R-:W-:Y:S01]  /*4330*/  FMUL.FTZ R201, R201, UR17 ;  /* 0x00000011c9c97c20 */ /* 0x000fe20008410000 */
[----:B------:R-:W-:Y:S02]  /*4340*/  @P3 FSEL R202, R200, RZ, P5 ;  /* 0x000000ffc8ca3208 */ /* 0x000fe40002800000 */
[----:B------:R-:W-:Y:S02]  /*4350*/  @P3 LOP3.LUT P5, RZ, R15, 0xff, RZ, 0xc0, !PT ;  /* 0x000000ff0fff3812 */ /* 0x000fe400078ac0ff */
[----:B------:R-:W-:Y:S02]  /*4360*/  @P3 F2FP.BF16.F32.PACK_AB R196, RZ, R202 ;  /* 0x000000caffc4323e */ /* 0x000fe400000010ff */
[----:B------:R-:W-:-:S04]  /*4370*/  @P3 FSEL R202, R201, RZ, P5 ;  /* 0x000000ffc9ca3208 */ /* 0x000fc80002800000 */
[----:B------:R-:W-:-:S04]  /*4380*/  @P3 F2FP.BF16.F32.PACK_AB R202, RZ, R202 ;  /* 0x000000caffca323e */ /* 0x000fc800000010ff */
[----:B------:R-:W-:Y:S01]  /*4390*/  @P3 PRMT R190, R202, 0x7610, R190 ;  /* 0x00007610cabe3816 */ /* 0x000fe200000000be */
[----:B------:R-:W-:Y:S01]  /*43a0*/  FFMA.FTZ R202, R5, R204, R205 ;  /* 0x000000cc05ca7223 */ /* 0x000fe200000100cd */
[----:B------:R-:W-:Y:S02]  /*43b0*/  @P3 LOP3.LUT P5, RZ, R15, 0xff00, RZ, 0xc0, !PT ;  /* 0x0000ff000fff3812 */ /* 0x000fe400078ac0ff */
[----:B------:R-:W-:Y:S02]  /*43c0*/  @P3 PRMT R189, R189, 0x5410, R196 ;  /* 0x00005410bdbd3816 */ /* 0x000fe400000000c4 */
[----:B------:R-:W-:Y:S02]  /*43d0*/  @P3 F2FP.BF16.F32.PACK_AB R203, RZ, R203 ;  /* 0x000000cbffcb323e */ /* 0x000fe400000010ff */
[----:B------:R-:W-:Y:S02]  /*43e0*/  @P3 LOP3.LUT P6, RZ, R15, 0xff0000, RZ, 0xc0, !PT ;  /* 0x00ff00000fff3812 */ /* 0x000fe400078cc0ff */
[----:B------:R-:W-:Y:S01]  /*43f0*/  @P3 PRMT R188, R188, 0x5410, R203 ;  /* 0x00005410bcbc3816 */ /* 0x000fe200000000cb */
[----:B--2---:R-:W-:-:S04]  /*4400*/  FADD.FTZ R202, R207, -R202 ;  /* 0x800000cacfca7221 */ /* 0x004fc80000010000 */
[----:B------:R-:W-:-:S04]  /*4410*/  FMUL.FTZ R202, R3, R202 ;  /* 0x000000ca03ca7220 */ /* 0x000fc80000410000 */
[----:B------:R-:W-:-:S05]  /*4420*/  @P2 FADD.FTZ R202, R41, R202 ;  /* 0x000000ca29ca2221 */ /* 0x000fca0000010000 */
[C---:B------:R-:W-:Y:S01]  /*4430*/  SEL R193, R202.reuse, R193, P4 ;  /* 0x000000c1cac17207 */ /* 0x040fe20002000000 */
[----:B------:R-:W-:-:S05]  /*4440*/  FMUL.FTZ R202, R202, UR17 ;  /* 0x00000011caca7c20 */ /* 0x000fca0008410000 */
[----:B------:R-:W-:-:S04]  /*4450*/  @P3 FSEL R196, R202, RZ, P5 ;  /* 0x000000ffcac43208 */ /* 0x000fc80002800000 */
[----:B------:R-:W-:-:S04]  /*4460*/  @P3 F2FP.BF16.F32.PACK_AB R196, RZ, R196 ;  /* 0x000000c4ffc4323e */ /* 0x000fc800000010ff */
[----:B------:R-:W-:Y:S02]  /*4470*/  @P3 PRMT R190, R190, 0x5410, R196 ;  /* 0x00005410bebe3816 */ /* 0x000fe400000000c4 */
[----:B------:R-:W-:-:S04]  /*4480*/  MOV R196, R16 ;  /* 0x0000001000c47202 */ /* 0x000fc80000000f00 */
[----:B------:R-:W-:Y:S01]  /*4490*/  LOP3.LUT P5, RZ, R196, 0xff, RZ, 0xc0, !PT ;  /* 0x000000ffc4ff7812 */ /* 0x000fe200078ac0ff */
[----:B------:R-:W-:-:S04]  /*44a0*/  FFMA.FTZ R196, R6, R204, R205 ;  /* 0x000000cc06c47223 */ /* 0x000fc800000100cd */
[----:B---3--:R-:W-:-:S04]  /*44b0*/  FADD.FTZ R196, R206, -R196 ;  /* 0x800000c4cec47221 */ /* 0x008fc80000010000 */
[----:B------:R-:W-:-:S04]  /*44c0*/  FMUL.FTZ R196, R3, R196 ;  /* 0x000000c403c47220 */ /* 0x000fc80000410000 */
[----:B------:R-:W-:-:S04]  /*44d0*/  @P2 FADD.FTZ R196, R42, R196 ;  /* 0x000000c42ac42221 */ /* 0x000fc80000010000 */
[C---:B------:R-:W-:Y:S01]  /*44e0*/  FMUL.FTZ R203, R196.reuse, UR17 ;  /* 0x00000011c4cb7c20 */ /* 0x040fe20008410000 */
[----:B------:R-:W-:Y:S01]  /*44f0*/  SEL R194, R196, R194, P4 ;  /* 0x000000c2c4c27207 */ /* 0x000fe20002000000 */
[----:B------:R-:W-:-:S03]  /*4500*/  FFMA.FTZ R205, R236, R204, R205 ;  /* 0x000000cceccd7223 */ /* 0x000fc600000100cd */
[----:B------:R-:W-:Y:S01]  /*4510*/  @P3 FSEL R196, R203, RZ, P6 ;  /* 0x000000ffcbc43208 */ /* 0x000fe20003000000 */
[----:B------:R-:W-:-:S03]  /*4520*/  FADD.FTZ R205, R248, -R205 ;  /* 0x800000cdf8cd7221 */ /* 0x000fc60000010000 */
[----:B------:R-:W-:-:S04]  /*4530*/  @P3 F2FP.BF16.F32.PACK_AB R196, RZ, R196 ;  /* 0x000000c4ffc4323e */ /* 0x000fc800000010ff */
[----:B------:R-:W-:Y:S01]  /*4540*/  @P3 PRMT R191, R196, 0x7610, R191 ;  /* 0x00007610c4bf3816 */ /* 0x000fe200000000bf */
[----:B------:R-:W-:-:S04]  /*4550*/  FMUL.FTZ R196, R3, R205 ;  /* 0x000000cd03c47220 */ /* 0x000fc80000410000 */
[----:B------:R-:W-:Y:S01]  /*4560*/  @P2 FADD.FTZ R196, R43, R196 ;  /* 0x000000c42bc42221 */ /* 0x000fe20000010000 */
[----:B------:R-:W-:-:S04]  /*4570*/  LOP3.LUT P2, RZ, R16, 0xff00, RZ, 0xc0, !PT ;  /* 0x0000ff0010ff7812 */ /* 0x000fc8000784c0ff */
[----:B------:R-:W-:Y:S02]  /*4580*/  FSEL R206, R198, RZ, P2 ;  /* 0x000000ffc6ce7208 */ /* 0x000fe40001000000 */
[----:B------:R-:W-:-:S04]  /*4590*/  LOP3.LUT P2, RZ, R16, 0xff0000, RZ, 0xc0, !PT ;  /* 0x00ff000010ff7812 */ /* 0x000fc8000784c0ff */
[----:B------:R-:W-:Y:S02]  /*45a0*/  FSEL R205, R199, RZ, P2 ;  /* 0x000000ffc7cd7208 */ /* 0x000fe40001000000 */
[----:B------:R-:W-:Y:S02]  /*45b0*/  LOP3.LUT P2, RZ, R16, 0xff000000, RZ, 0xc0, !PT ;  /* 0xff00000010ff7812 */ /* 0x000fe4000784c0ff */
[----:B------:R-:W-:Y:S02]  /*45c0*/  FSEL R207, R197, RZ, P5 ;  /* 0x000000ffc5cf7208 */ /* 0x000fe40002800000 */
[----:B------:R-:W-:Y:S02]  /*45d0*/  FSEL R197, R200, RZ, P2 ;  /* 0x000000ffc8c57208 */ /* 0x000fe40001000000 */
[----:B------:R-:W-:-:S04]  /*45e0*/  LOP3.LUT P2, RZ, R17, 0xff, RZ, 0xc0, !PT ;  /* 0x000000ff11ff7812 */ /* 0x000fc8000784c0ff */
[----:B------:R-:W-:Y:S02]  /*45f0*/  FSEL R198, R201, RZ, P2 ;  /* 0x000000ffc9c67208 */ /* 0x000fe40001000000 */
[----:B------:R-:W-:-:S04]  /*4600*/  LOP3.LUT P2, RZ, R17, 0xff00, RZ, 0xc0, !PT ;  /* 0x0000ff0011ff7812 */ /* 0x000fc8000784c0ff */
[----:B------:R-:W-:Y:S02]  /*4610*/  FSEL R200, R202, RZ, P2 ;  /* 0x000000ffcac87208 */ /* 0x000fe40001000000 */
[----:B------:R-:W-:-:S04]  /*4620*/  LOP3.LUT P2, RZ, R17, 0xff0000, RZ, 0xc0, !PT ;  /* 0x00ff000011ff7812 */ /* 0x000fc8000784c0ff */
[----:B------:R-:W-:Y:S02]  /*4630*/  FSEL R199, R203, RZ, P2 ;  /* 0x000000ffcbc77208 */ /* 0x000fe40001000000 */
[----:B------:R-:W1:Y:S01]  /*4640*/  @P4 LDC.64 R202, c[0x0][0x308] ;  /* 0x0000c200ffca4b82 */ /* 0x000e620000000a00 */
[----:B------:R-:W-:Y:S02]  /*4650*/  SEL R195, R196, R195, P4 ;  /* 0x000000c3c4c37207 */ /* 0x000fe40002000000 */
[----:B------:R-:W-:Y:S02]  /*4660*/  LOP3.LUT P2, RZ, R17, 0xff000000, RZ, 0xc0, !PT ;  /* 0xff00000011ff7812 */ /* 0x000fe4000784c0ff */
[----:B------:R-:W-:Y:S02]  /*4670*/  F2FP.BF16.F32.PACK_AB R198, R200, R198 ;  /* 0x000000c6c8c6723e */ /* 0x000fe400000010ff */
[----:B------:R-:W-:Y:S01]  /*4680*/  F2FP.BF16.F32.PACK_AB R197, R197, R205 ;  /* 0x000000cdc5c5723e */ /* 0x000fe200000010ff */
[----:B-1----:R-:W-:-:S05]  /*4690*/  @P4 IMAD.WIDE.U32 R202, R4, 0x20, R202 ;  /* 0x0000002004ca4825 */ /* 0x002fca00078e00ca */
[----:B------:R-:W-:Y:S04]  /*46a0*/  @P4 STG.E.128 desc[UR4][R202.64], R184 ;  /* 0x000000b8ca004986 */ /* 0x000fe8000c101d04 */
[----:B------:R1:W-:Y:S02]  /*46b0*/  @P4 STG.E.128 desc[UR4][R202.64+0x10], R192 ;  /* 0x000010c0ca004986 */ /* 0x0003e4000c101d04 */
[----:B-1----:R-:W-:-:S05]  /*46c0*/  FMUL.FTZ R202, R196, UR17 ;  /* 0x00000011c4ca7c20 */ /* 0x002fca0008410000 */
[----:B------:R-:W-:Y:S02]  /*46d0*/  FSEL R200, R202, RZ, P2 ;  /* 0x000000ffcac87208 */ /* 0x000fe40001000000 */
[----:B------:R-:W-:Y:S02]  /*46e0*/  F2FP.BF16.F32.PACK_AB R196, R206, R207 ;  /* 0x000000cfcec4723e */ /* 0x000fe400000010ff */
[----:B------:R-:W-:Y:S01]  /*46f0*/  F2FP.BF16.F32.PACK_AB R199, R200, R199 ;  /* 0x000000c7c8c7723e */ /* 0x000fe200000010ff */
[----:B0-----:R-:W-:Y:S01]  /*4700*/  IMAD.WIDE.U32 R200, R4, 0x10, R208 ;  /* 0x0000001004c87825 */ /* 0x001fe200078e00d0 */
[----:B------:R-:W-:-:S04]  /*4710*/  @P3 LOP3.LUT P2, RZ, R15, 0xff000000, RZ, 0xc0, !PT ;  /* 0xff0000000fff3812 */ /* 0x000fc8000784c0ff */
[----:B------:R0:W-:Y:S02]  /*4720*/  STG.E.128 desc[UR4][R200.64], R196 ;  /* 0x000000c4c8007986 */ /* 0x0001e4000c101d04 */
[----:B0-----:R-:W-:-:S04]  /*4730*/  @P3 FSEL R196, R202, RZ, P2 ;  /* 0x000000ffcac43208 */ /* 0x001fc80001000000 */
[----:B------:R-:W-:-:S04]  /*4740*/  @P3 F2FP.BF16.F32.PACK_AB R196, RZ, R196 ;  /* 0x000000c4ffc4323e */ /* 0x000fc800000010ff */
[----:B------:R-:W-:Y:S02]  /*4750*/  @P3 PRMT R191, R191, 0x5410, R196 ;  /* 0x00005410bfbf3816 */ /* 0x000fe400000000c4 */
[----:B------:R-:W-:-:S04]  /*4760*/  @P3 LEA R196, P2, R4, UR14, 0x4 ;  /* 0x0000000e04c43c11 */ /* 0x000fc8000f8420ff */
[----:B------:R-:W-:-:S05]  /*4770*/  @P3 LEA.HI.X R197, R4, UR15, RZ, 0x4, P2 ;  /* 0x0000000f04c53c11 */ /* 0x000fca00090f24ff */
[----:B------:R0:W-:Y:S01]  /*4780*/  @P3 STG.E.128 desc[UR4][R196.64], R188 ;  /* 0x000000bcc4003986 */ /* 0x0001e2000c101d04 */
[----:B------:R-:W-:-:S07]  /*4790*/  IADD3 R4, R4, 0x100, RZ ;  /* 0x0000010004047810 */ /* 0x000fce0007ffe0ff */
.L_x_1117:
[----:B------:R-:W-:Y:S05]  /*47a0*/  BSYNC B0 ;  /* 0x0000000000007941 */ /* 0x000fea0003800000 */
.L_x_1116:
[----:B------:R-:W-:Y:S04]  /*47b0*/  BSSY B0, `(.L_x_1118) ;  /* 0x0000082000007945 */ /* 0x000fe80003800000 */
[----:B------:R-:W-:Y:S05]  /*47c0*/  @!P0 BRA `(.L_x_1119) ;  /* 0x0000000800008947 */ /* 0x000fea0003800000 */
[----:B------:R-:W2:Y:S04]  /*47d0*/  LDL R206, [R1+0x34] ;  /* 0x0000340001ce7983 */ /* 0x000ea80000100800 */
[----:B0-----:R-:W3:Y:S04]  /*47e0*/  LDL R197, [R1+0x58] ;  /* 0x0000580001c57983 */ /* 0x001ee80000100800 */
[----:B------:R-:W4:Y:S04]  /*47f0*/  LDL R199, [R1+0x48] ;  /* 0x0000480001c77983 */ /* 0x000f280000100800 */
[----:B------:R-:W5:Y:S04]  /*4800*/  LDL R202, [R1+0x24] ;  /* 0x0000240001ca7983 */ /* 0x000f680000100800 */
[----:B------:R-:W5:Y:S04]  /*4810*/  LDL R208, [R1+0x14] ;  /* 0x0000140001d07983 */ /* 0x000f680000100800 */
[----:B------:R-:W5:Y:S01]  /*4820*/  LDL R207, [R1+0xc] ;  /* 0x00000c0001cf7983 */ /* 0x000f620000100800 */
[----:B------:R-:W-:-:S04]  /*4830*/  ISETP.NE.AND P3, PT, R211, RZ, PT ;  /* 0x000000ffd300720c */ /* 0x000fc80003f65270 */
[----:B------:R-:W-:-:S05]  /*4840*/  FSEL R205, R2, RZ, !P3 ;  /* 0x000000ff02cd7208 */ /* 0x000fca0005800000 */
[-CC-:B------:R-:W-:Y:S01]  /*4850*/  FFMA.FTZ R200, R231, R204.reuse, R205.reuse ;  /* 0x000000cce7c87223 */ /* 0x180fe200000100cd */
[----:B------:R-:W-:Y:S02]  /*4860*/  ISETP.NE.U32.AND P2, PT, RZ, UR8, PT ;  /* 0x00000008ff007c0c */ /* 0x000fe4000bf45070 */
[----:B------:R-:W-:Y:S01]  /*4870*/  ISETP.NE.U32.AND P3, PT, RZ, UR14, PT ;  /* 0x0000000eff007c0c */ /* 0x000fe2000bf65070 */
[-CC-:B------:R-:W-:Y:S01]  /*4880*/  FFMA.FTZ R196, R238, R204.reuse, R205.reuse ;  /* 0x000000cceec47223 */ /* 0x180fe200000100cd */
[----:B------:R-:W-:Y:S02]  /*4890*/  ISETP.NE.AND.EX P2, PT, RZ, UR9, PT, P2 ;  /* 0x00000009ff007c0c */ /* 0x000fe4000bf45320 */
[----:B------:R-:W-:Y:S01]  /*48a0*/  ISETP.NE.AND.EX P3, PT, RZ, UR15, PT, P3 ;  /* 0x0000000fff007c0c */ /* 0x000fe2000bf65330 */
[----:B------:R-:W-:-:S12]  /*48b0*/  FFMA.FTZ R198, R233, R204, R205 ;  /* 0x000000cce9c67223 */ /* 0x000fd800000100cd */
[----:B------:R-:W-:Y:S01]  /*48c0*/  @P3 LOP3.LUT P5, RZ, R12, 0xff0000, RZ, 0xc0, !PT ;  /* 0x00ff00000cff3812 */ /* 0x000fe200078ac0ff */
[----:B--2---:R-:W-:Y:S02]  /*48d0*/  FADD.FTZ R200, R206, -R200 ;  /* 0x800000c8cec87221 */ /* 0x004fe40000010000 */
[----:B------:R-:W2:Y:S01]  /*48e0*/  LDL R206, [R1+0x8] ;  /* 0x0000080001ce7983 */ /* 0x000ea20000100800 */
[----:B---3--:R-:W-:-:S04]  /*48f0*/  FADD.FTZ R196, R197, -R196 ;  /* 0x800000c4c5c47221 */ /* 0x008fc80000010000 */
[----:B------:R-:W-:Y:S01]  /*4900*/  FMUL.FTZ R201, R3, R196 ;  /* 0x000000c403c97220 */ /* 0x000fe20000410000 */
[----:B----4-:R-:W-:Y:S01]  /*4910*/  FADD.FTZ R198, R199, -R198 ;  /* 0x800000c6c7c67221 */ /* 0x010fe20000010000 */
[----:B------:R-:W-:Y:S02]  /*4920*/  @P3 IMAD.MOV.U32 R196, RZ, RZ, R12 ;  /* 0x000000ffffc43224 */ /* 0x000fe400078e000c */
[----:B------:R-:W-:Y:S01]  /*4930*/  @P2 FADD.FTZ R201, R36, R201 ;  /* 0x000000c924c92221 */ /* 0x000fe20000010000 */
[----:B------:R-:W-:Y:S02]  /*4940*/  FMUL.FTZ R199, R3, R198 ;  /* 0x000000c603c77220 */ /* 0x000fe40000410000 */
[----:B------:R-:W-:Y:S01]  /*4950*/  @P3 LOP3.LUT P4, RZ, R196, 0xff, RZ, 0xc0, !PT ;  /* 0x000000ffc4ff3812 */ /* 0x000fe2000788c0ff */
[----:B------:R-:W-:Y:S01]  /*4960*/  FMUL.FTZ R197, R201, UR17 ;  /* 0x00000011c9c57c20 */ /* 0x000fe20008410000 */
[----:B------:R-:W-:-:S04]  /*4970*/  @P2 FADD.FTZ R199, R37, R199 ;  /* 0x000000c725c72221 */ /* 0x000fc80000010000 */
[----:B------:R-:W-:Y:S01]  /*4980*/  @P3 FSEL R196, R197, RZ, P4 ;  /* 0x000000ffc5c43208 */ /* 0x000fe20002000000 */
[----:B------:R-:W-:Y:S01]  /*4990*/  FMUL.FTZ R198, R199, UR17 ;  /* 0x00000011c7c67c20 */ /* 0x000fe20008410000 */
[----:B------:R-:W-:Y:S01]  /*49a0*/  @P3 LOP3.LUT P4, RZ, R12, 0xff00, RZ, 0xc0, !PT ;  /* 0x0000ff000cff3812 */ /* 0x000fe2000788c0ff */
[----:B------:R-:W-:-:S03]  /*49b0*/  FMUL.FTZ R200, R3, R200 ;  /* 0x000000c803c87220 */ /* 0x000fc60000410000 */
[----:B------:R-:W-:Y:S02]  /*49c0*/  @P3 FSEL R203, R198, RZ, P4 ;  /* 0x000000ffc6cb3208 */ /* 0x000fe40002000000 */
[----:B------:R-:W-:Y:S01]  /*49d0*/  ISETP.NE.U32.AND P4, PT, RZ, UR6, PT ;  /* 0x00000006ff007c0c */ /* 0x000fe2000bf85070 */
[----:B------:R-:W-:-:S03]  /*49e0*/  @P2 FADD.FTZ R200, R38, R200 ;  /* 0x000000c826c82221 */ /* 0x000fc60000010000 */
[----:B------:R-:W-:Y:S02]  /*49f0*/  ISETP.NE.AND.EX P4, PT, RZ, UR7, PT, P4 ;  /* 0x00000007ff007c0c */ /* 0x000fe4000bf85340 */
[----:B------:R-:W-:Y:S02]  /*4a00*/  @P3 F2FP.BF16.F32.PACK_AB R196, RZ, R196 ;  /* 0x000000c4ffc4323e */ /* 0x000fe400000010ff */
[----:B------:R-:W-:Y:S01]  /*4a10*/  SEL R185, R199, R185, P4 ;  /* 0x000000b9c7b97207 */ /* 0x000fe20002000000 */
[C---:B------:R-:W-:Y:S01]  /*4a20*/  FMUL.FTZ R199, R200.reuse, UR17 ;  /* 0x00000011c8c77c20 */ /* 0x040fe20008410000 */
[----:B------:R-:W-:Y:S01]  /*4a30*/  SEL R186, R200, R186, P4 ;  /* 0x000000bac8ba7207 */ /* 0x000fe20002000000 */
[--C-:B------:R-:W-:Y:S01]  /*4a40*/  FFMA.FTZ R200, R223, R204, R205.reuse ;  /* 0x000000ccdfc87223 */ /* 0x100fe200000100cd */
[----:B------:R-:W-:Y:S02]  /*4a50*/  SEL R184, R201, R184, P4 ;  /* 0x000000b8c9b87207 */ /* 0x000fe40002000000 */
[----:B------:R-:W-:Y:S01]  /*4a60*/  @P3 FSEL R201, R199, RZ, P5 ;  /* 0x000000ffc7c93208 */ /* 0x000fe20002800000 */
[----:B-----5:R-:W-:Y:S01]  /*4a70*/  FADD.FTZ R200, R202, -R200 ;  /* 0x800000c8cac87221 */ /* 0x020fe20000010000 */
[----:B------:R-:W-:Y:S01]  /*4a80*/  @P3 PRMT R188, R196, 0x7610, R188 ;  /* 0x00007610c4bc3816 */ /* 0x000fe200000000bc */
[----:B------:R-:W-:Y:S01]  /*4a90*/  FFMA.FTZ R196, R222, R204, R205 ;  /* 0x000000ccdec47223 */ /* 0x000fe200000100cd */
[----:B------:R-:W-:Y:S01]  /*4aa0*/  @P3 F2FP.BF16.F32.PACK_AB R201, RZ, R201 ;  /* 0x000000c9ffc9323e */ /* 0x000fe200000010ff */
[----:B------:R-:W-:-:S02]  /*4ab0*/  FMUL.FTZ R200, R3, R200 ;  /* 0x000000c803c87220 */ /* 0x000fc40000410000 */
[----:B------:R-:W-:Y:S01]  /*4ac0*/  FADD.FTZ R196, R208, -R196 ;  /* 0x800000c4d0c47221 */ /* 0x000fe20000010000 */
[----:B------:R-:W-:Y:S01]  /*4ad0*/  @P3 PRMT R189, R201, 0x7610, R189 ;  /* 0x00007610c9bd3816 */ /* 0x000fe200000000bd */
[----:B------:R-:W-:Y:S01]  /*4ae0*/  @P2 FADD.FTZ R200, R39, R200 ;  /* 0x000000c827c82221 */ /* 0x000fe20000010000 */
[----:B------:R-:W-:Y:S01]  /*4af0*/  @P3 LOP3.LUT P5, RZ, R12, 0xff000000, RZ, 0xc0, !PT ;  /* 0xff0000000cff3812 */ /* 0x000fe200078ac0ff */
[----:B------:R-:W-:Y:S01]  /*4b00*/  FMUL.FTZ R201, R3, R196 ;  /* 0x000000c403c97220 */ /* 0x000fe20000410000 */
[----:B------:R-:W-:Y:S01]  /*4b10*/  @P3 F2FP.BF16.F32.PACK_AB R203, RZ, R203 ;  /* 0x000000cbffcb323e */ /* 0x000fe200000010ff */
[----:B------:R-:W0:Y:S01]  /*4b20*/  LDC.64 R208, c[0x0][0x2f8] ;  /* 0x0000be00ffd07b82 */ /* 0x000e220000000a00 */
[----:B------:R-:W-:Y:S01]  /*4b30*/  SEL R187, R200, R187, P4 ;  /* 0x000000bbc8bb7207 */ /* 0x000fe20002000000 */
[----:B------:R-:W-:Y:S01]  /*4b40*/  @P2 FADD.FTZ R201, R32, R201 ;  /* 0x000000c920c92221 */ /* 0x000fe20000010000 */
[----:B------:R-:W-:-:S04]  /*4b50*/  FMUL.FTZ R200, R200, UR17 ;  /* 0x00000011c8c87c20 */ /* 0x000fc80008410000 */
        /* <DEDUP_REMOVED lines=8> */
[----:B------:R-:W-:-:S04]  /*4be0*/  FFMA.FTZ R202, R7, R204, R205 ;  /* 0x000000cc07ca7223 */ /* 0x000fc800000100cd */
[----:B------:R-:W-:-:S04]  /*4bf0*/  FADD.FTZ R202, R207, -R202 ;  /* 0x800000cacfca7221 */ /* 0x000fc80000010000 */
[----:B------:R-:W-:-:S04]  /*4c00*/  FMUL.FTZ R202, R3, R202 ;  /* 0x000000ca03ca7220 */ /* 0x000fc80000410000 */
[----:B------:R-:W-:Y:S01]  /*4c10*/  @P2 FADD.FTZ R202, R33, R202 ;  /* 0x000000ca21ca2221 */ /* 0x000fe20000010000 */
[----:B------:R-:W-:-:S04]  /*4c20*/  @P3 LOP3.LUT P5, RZ, R13, 0xff00, RZ, 0xc0, !PT ;  /* 0x0000ff000dff3812 */ /* 0x000fc800078ac0ff */
[C---:B------:R-:W-:Y:S01]  /*4c30*/  SEL R193, R202.reuse, R193, P4 ;  /* 0x000000c1cac17207 */ /* 0x040fe20002000000 */
[----:B------:R-:W-:Y:S01]  /*4c40*/  FMUL.FTZ R202, R202, UR17 ;  /* 0x00000011caca7c20 */ /* 0x000fe20008410000 */
[----:B------:R-:W-:-:S04]  /*4c50*/  @P3 PRMT R189, R189, 0x5410, R196 ;  /* 0x00005410bdbd3816 */ /* 0x000fc800000000c4 */
[----:B------:R-:W-:-:S04]  /*4c60*/  @P3 FSEL R196, R202, RZ, P5 ;  /* 0x000000ffcac43208 */ /* 0x000fc80002800000 */
[----:B------:R-:W-:-:S04]  /*4c70*/  @P3 F2FP.BF16.F32.PACK_AB R196, RZ, R196 ;  /* 0x000000c4ffc4323e */ /* 0x000fc800000010ff */
[----:B------:R-:W-:Y:S02]  /*4c80*/  @P3 PRMT R190, R190, 0x5410, R196 ;  /* 0x00005410bebe3816 */ /* 0x000fe400000000c4 */
[----:B------:R-:W-:-:S04]  /*4c90*/  MOV R196, R10 ;  /* 0x0000000a00c47202 */ /* 0x000fc80000000f00 */
[----:B------:R-:W-:Y:S01]  /*4ca0*/  LOP3.LUT P5, RZ, R196, 0xff, RZ, 0xc0, !PT ;  /* 0x000000ffc4ff7812 */ /* 0x000fe200078ac0ff */
[-C--:B------:R-:W-:Y:S01]  /*4cb0*/  FFMA.FTZ R196, R8, R204.reuse, R205 ;  /* 0x000000cc08c47223 */ /* 0x080fe200000100cd */
[----:B------:R-:W-:Y:S02]  /*4cc0*/  @P3 PRMT R188, R188, 0x5410, R203 ;  /* 0x00005410bcbc3816 */ /* 0x000fe400000000cb */
[----:B------:R-:W-:Y:S01]  /*4cd0*/  @P3 LOP3.LUT P6, RZ, R13, 0xff0000, RZ, 0xc0, !PT ;  /* 0x00ff00000dff3812 */ /* 0x000fe200078cc0ff */
[----:B------:R-:W-:-:S04]  /*4ce0*/  FFMA.FTZ R205, R217, R204, R205 ;  /* 0x000000ccd9cd7223 */ /* 0x000fc800000100cd */
[----:B------:R-:W-:Y:S01]  /*4cf0*/  FADD.FTZ R205, R247, -R205 ;  /* 0x800000cdf7cd7221 */ /* 0x000fe20000010000 */
[----:B------:R-:W-:Y:S01]  /*4d00*/  FSEL R207, R197, RZ, P5 ;  /* 0x000000ffc5cf7208 */ /* 0x000fe20002800000 */
[----:B--2---:R-:W-:-:S04]  /*4d10*/  FADD.FTZ R196, R206, -R196 ;  /* 0x800000c4cec47221 */ /* 0x004fc80000010000 */
[----:B------:R-:W-:-:S04]  /*4d20*/  FMUL.FTZ R196, R3, R196 ;  /* 0x000000c403c47220 */ /* 0x000fc80000410000 */
[----:B------:R-:W-:-:S04]  /*4d30*/  @P2 FADD.FTZ R196, R34, R196 ;  /* 0x000000c422c42221 */ /* 0x000fc80000010000 */
[C---:B------:R-:W-:Y:S01]  /*4d40*/  FMUL.FTZ R203, R196.reuse, UR17 ;  /* 0x00000011c4cb7c20 */ /* 0x040fe20008410000 */
[----:B------:R-:W-:-:S04]  /*4d50*/  SEL R194, R196, R194, P4 ;  /* 0x000000c2c4c27207 */ /* 0x000fc80002000000 */
[----:B------:R-:W-:-:S04]  /*4d60*/  @P3 FSEL R196, R203, RZ, P6 ;  /* 0x000000ffcbc43208 */ /* 0x000fc80003000000 */
        /* <DEDUP_REMOVED lines=38> */
.L_x_1119:
[----:B------:R-:W-:Y:S05]  /*4fd0*/  BSYNC B0 ;  /* 0x0000000000007941 */ /* 0x000fea0003800000 */
.L_x_1118:
[----:B------:R-:W-:Y:S04]  /*4fe0*/  BSSY B0, `(.L_x_1120) ;  /* 0x0000081000007945 */ /* 0x000fe80003800000 */
[----:B------:R-:W-:Y:S05]  /*4ff0*/  @!P1 BRA `(.L_x_1121) ;  /* 0x0000000400fc9947 */ /* 0x000fea0003800000 */
[----:B------:R-:W2:Y:S04]  /*5000*/  LDL R206, [R1+0x30] ;  /* 0x0000300001ce7983 */ /* 0x000ea80000100800 */
[----:B01----:R-:W3:Y:S04]  /*5010*/  LDL R197, [R1+0x54] ;  /* 0x0000540001c57983 */ /* 0x003ee80000100800 */
[----:B------:R-:W4:Y:S04]  /*5020*/  LDL R199, [R1+0x44] ;  /* 0x0000440001c77983 */ /* 0x000f280000100800 */
[----:B------:R-:W5:Y:S01]  /*5030*/  LDL R202, [R1+0x18] ;  /* 0x0000180001ca7983 */ /* 0x000f620000100800 */
[----:B------:R-:W-:Y:S01]  /*5040*/  ISETP.NE.AND P3, PT, R211, RZ, PT ;  /* 0x000000ffd300720c */ /* 0x000fe20003f65270 */
[----:B------:R-:W0:Y:S02]  /*5050*/  LDC.64 R208, c[0x0][0x2f8] ;  /* 0x0000be00ffd07b82 */ /* 0x000e240000000a00 */
[----:B------:R-:W5:Y:S01]  /*5060*/  LDL R207, [R1+0x10] ;  /* 0x0000100001cf7983 */ /* 0x000f620000100800 */
[----:B------:R-:W-:-:S05]  /*5070*/  FSEL R205, R2, RZ, !P3 ;  /* 0x000000ff02cd7208 */ /* 0x000fca0005800000 */
[-CC-:B------:R-:W-:Y:S01]  /*5080*/  FFMA.FTZ R200, R228, R204.reuse, R205.reuse ;  /* 0x000000cce4c87223 */ /* 0x180fe200000100cd */
[----:B------:R-:W-:Y:S02]  /*5090*/  ISETP.NE.U32.AND P2, PT, RZ, UR8, PT ;  /* 0x00000008ff007c0c */ /* 0x000fe4000bf45070 */
[----:B------:R-:W-:Y:S01]  /*50a0*/  ISETP.NE.U32.AND P3, PT, RZ, UR14, PT ;  /* 0x0000000eff007c0c */ /* 0x000fe2000bf65070 */
[-CC-:B------:R-:W-:Y:S01]  /*50b0*/  FFMA.FTZ R196, R237, R204.reuse, R205.reuse ;  /* 0x000000ccedc47223 */ /* 0x180fe200000100cd */
[----:B------:R-:W-:Y:S02]  /*50c0*/  ISETP.NE.AND.EX P2, PT, RZ, UR9, PT, P2 ;  /* 0x00000009ff007c0c */ /* 0x000fe4000bf45320 */
[----:B------:R-:W-:Y:S01]  /*50d0*/  ISETP.NE.AND.EX P3, PT, RZ, UR15, PT, P3 ;  /* 0x0000000fff007c0c */ /* 0x000fe2000bf65330 */
[----:B------:R-:W-:Y:S01]  /*50e0*/  FFMA.FTZ R198, R229, R204, R205 ;  /* 0x000000cce5c67223 */ /* 0x000fe200000100cd */
[----:B--2---:R-:W-:Y:S02]  /*50f0*/  FADD.FTZ R200, R206, -R200 ;  /* 0x800000c8cec87221 */ /* 0x004fe40000010000 */
[----:B------:R-:W2:Y:S01]  /*5100*/  LDL R206, [R1+0x4] ;  /* 0x0000040001ce7983 */ /* 0x000ea20000100800 */
[----:B---3--:R-:W-:-:S04]  /*5110*/  FADD.FTZ R196, R197, -R196 ;  /* 0x800000c4c5c47221 */ /* 0x008fc80000010000 */
[----:B------:R-:W-:Y:S01]  /*5120*/  FMUL.FTZ R201, R3, R196 ;  /* 0x000000c403c97220 */ /* 0x000fe20000410000 */
[----:B----4-:R-:W-:-:S03]  /*5130*/  FADD.FTZ R198, R199, -R198 ;  /* 0x800000c6c7c67221 */ /* 0x010fc60000010000 */
        /* <DEDUP_REMOVED lines=21> */
[----:B-----5:R-:W-:Y:S01]  /*5290*/  FADD.FTZ R200, R202, -R200 ;  /* 0x800000c8cac87221 */ /* 0x020fe20000010000 */
[----:B------:R-:W-:-:S02]  /*52a0*/  @P3 FSEL R201, R199, RZ, P5 ;  /* 0x000000ffc7c93208 */ /* 0x000fc40002800000 */
[----:B------:R-:W-:Y:S01]  /*52b0*/  @P3 PRMT R188, R196, 0x7610, R188 ;  /* 0x00007610c4bc3816 */ /* 0x000fe200000000bc */
[----:B------:R-:W-:Y:S01]  /*52c0*/  FFMA.FTZ R196, R218, R204, R205 ;  /* 0x000000ccdac47223 */ /* 0x000fe200000100cd */
[----:B------:R-:W-:Y:S01]  /*52d0*/  FMUL.FTZ R200, R3, R200 ;  /* 0x000000c803c87220 */ /* 0x000fe20000410000 */
[----:B------:R-:W-:Y:S02]  /*52e0*/  @P3 F2FP.BF16.F32.PACK_AB R201, RZ, R201 ;  /* 0x000000c9ffc9323e */ /* 0x000fe400000010ff */
[----:B------:R-:W-:Y:S01]  /*52f0*/  FADD.FTZ R196, R207, -R196 ;  /* 0x800000c4cfc47221 */ /* 0x000fe20000010000 */
[----:B------:R-:W-:Y:S01]  /*5300*/  @P2 FADD.FTZ R200, R31, R200 ;  /* 0x000000c81fc82221 */ /* 0x000fe20000010000 */
[----:B------:R-:W-:Y:S02]  /*5310*/  @P3 PRMT R189, R201, 0x7610, R189 ;  /* 0x00007610c9bd3816 */ /* 0x000fe400000000bd */
        /* <DEDUP_REMOVED lines=30> */
[----:B------:R-:W-:-:S04]  /*5500*/  FADD.FTZ R196, R251, -R196 ;  /* 0x800000c4fbc47221 */ /* 0x000fc80000010000 */
        /* <DEDUP_REMOVED lines=46> */
.L_x_1121:
[----:B------:R-:W-:Y:S05]  /*57f0*/  BSYNC B0 ;  /* 0x0000000000007941 */ /* 0x000fea0003800000 */
.L_x_1120:
[----:B012---:R-:W2:Y:S01]  /*5800*/  LDL R196, [R1+0x64] ;  /* 0x0000640001c47983 */ /* 0x007ea20000100800 */
[----:B------:R-:W-:Y:S01]  /*5810*/  BSSY B0, `(.L_x_1122) ;  /* 0x000007f000007945 */ /* 0x000fe20003800000 */
[----:B--2---:R-:W-:-:S13]  /*5820*/  ISETP.NE.AND P2, PT, R196, RZ, PT ;  /* 0x000000ffc400720c */ /* 0x004fda0003f45270 */
[----:B------:R-:W-:Y:S05]  /*5830*/  @!P2 BRA `(.L_x_1123) ;  /* 0x0000000400f0a947 */ /* 0x000fea0003800000 */
[----:B------:R-:W2:Y:S04]  /*5840*/  LDL R196, [R1+0x50] ;  /* 0x0000500001c47983 */ /* 0x000ea80000100800 */
[----:B------:R-:W3:Y:S04]  /*5850*/  LDL R207, [R1+0x40] ;  /* 0x0000400001cf7983 */ /* 0x000ee80000100800 */
[----:B------:R-:W4:Y:S04]  /*5860*/  LDL R206, [R1+0x38] ;  /* 0x0000380001ce7983 */ /* 0x000f280000100800 */
[----:B------:R-:W5:Y:S01]  /*5870*/  LDL R205, [R1] ;  /* 0x0000000001cd7983 */ /* 0x000f620000100800 */
[----:B------:R-:W-:-:S02]  /*5880*/  ISETP.NE.AND P3, PT, R211, RZ, PT ;  /* 0x000000ffd300720c */ /* 0x000fc40003f65270 */
[----:B------:R-:W-:Y:S02]  /*5890*/  ISETP.NE.U32.AND P2, PT, RZ, UR8, PT ;  /* 0x00000008ff007c0c */ /* 0x000fe4000bf45070 */
[----:B------:R-:W-:Y:S02]  /*58a0*/  FSEL R203, R2, RZ, !P3 ;  /* 0x000000ff02cb7208 */ /* 0x000fe40005800000 */
[----:B------:R-:W-:Y:S02]  /*58b0*/  ISETP.NE.U32.AND P3, PT, RZ, UR14, PT ;  /* 0x0000000eff007c0c */ /* 0x000fe4000bf65070 */
[----:B------:R-:W-:Y:S01]  /*58c0*/  ISETP.NE.AND.EX P2, PT, RZ, UR9, PT, P2 ;  /* 0x00000009ff007c0c */ /* 0x000fe2000bf45320 */
[-CC-:B------:R-:W-:Y:S01]  /*58d0*/  FFMA.FTZ R2, R230, R204.reuse, R203.reuse ;  /* 0x000000cce6027223 */ /* 0x180fe200000100cb */
[----:B------:R-:W-:Y:S01]  /*58e0*/  ISETP.NE.AND.EX P3, PT, RZ, UR15, PT, P3 ;  /* 0x0000000fff007c0c */ /* 0x000fe2000bf65330 */
[--C-:B------:R-:W-:Y:S01]  /*58f0*/  FFMA.FTZ R202, R243, R204, R203.reuse ;  /* 0x000000ccf3ca7223 */ /* 0x100fe200000100cb */
[----:B------:R-:W-:Y:S01]  /*5900*/  MOV R199, R212 ;  /* 0x000000d400c77202 */ /* 0x000fe20000000f00 */
[-CC-:B------:R-:W-:Y:S01]  /*5910*/  FFMA.FTZ R198, R239, R204.reuse, R203.reuse ;  /* 0x000000ccefc67223 */ /* 0x180fe200000100cb */
[-CC-:B------:R-:W-:Y:S01]  /*5920*/  FFMA.FTZ R200, R227, R204.reuse, R203.reuse ;  /* 0x000000cce3c87223 */ /* 0x180fe200000100cb */
[-CC-:B------:R-:W-:Y:S01]  /*5930*/  FFMA.FTZ R201, R226, R204.reuse, R203.reuse ;  /* 0x000000cce2c97223 */ /* 0x180fe200000100cb */
[----:B------:R-:W-:Y:S01]  /*5940*/  LOP3.LUT P5, RZ, R199, 0xff, RZ, 0xc0, !PT ;  /* 0x000000ffc7ff7812 */ /* 0x000fe200078ac0ff */
[----:B------:R-:W-:Y:S01]  /*5950*/  FFMA.FTZ R199, R234, R204, R203 ;  /* 0x000000cceac77223 */ /* 0x000fe200000100cb */
[----:B------:R-:W-:Y:S01]  /*5960*/  FADD.FTZ R200, R250, -R200 ;  /* 0x800000c8fac87221 */ /* 0x000fe20000010000 */
[----:B------:R-:W-:-:S02]  /*5970*/  FADD.FTZ R201, R249, -R201 ;  /* 0x800000c9f9c97221 */ /* 0x000fc40000010000 */
[----:B------:R-:W-:Y:S01]  /*5980*/  FADD.FTZ R199, R252, -R199 ;  /* 0x800000c7fcc77221 */ /* 0x000fe20000010000 */
[C---:B------:R-:W-:Y:S01]  /*5990*/  FMUL.FTZ R200, R3.reuse, R200 ;  /* 0x000000c803c87220 */ /* 0x040fe20000410000 */
[C---:B------:R-:W-:Y:S02]  /*59a0*/  FMUL.FTZ R201, R3.reuse, R201 ;  /* 0x000000c903c97220 */ /* 0x040fe40000410000 */
[----:B------:R-:W-:Y:S01]  /*59b0*/  FMUL.FTZ R199, R3, R199 ;  /* 0x000000c703c77220 */ /* 0x000fe20000410000 */
[----:B------:R-:W-:Y:S01]  /*59c0*/  @P2 FADD.FTZ R200, R181, R200 ;  /* 0x000000c8b5c82221 */ /* 0x000fe20000010000 */
[----:B------:R-:W-:Y:S02]  /*59d0*/  @P2 FADD.FTZ R201, R182, R201 ;  /* 0x000000c9b6c92221 */ /* 0x000fe40000010000 */
[----:B------:R-:W-:Y:S01]  /*59e0*/  @P2 FADD.FTZ R199, R180, R199 ;  /* 0x000000c7b4c72221 */ /* 0x000fe20000010000 */
[----:B--2---:R-:W-:-:S04]  /*59f0*/  FADD.FTZ R2, R196, -R2 ;  /* 0x80000002c4027221 */ /* 0x004fc80000010000 */
[----:B------:R-:W-:Y:S01]  /*5a00*/  FMUL.FTZ R197, R3, R2 ;  /* 0x0000000203c57220 */ /* 0x000fe20000410000 */
[----:B------:R-:W-:Y:S02]  /*5a10*/  @P3 IMAD.MOV.U32 R2, RZ, RZ, R22 ;  /* 0x000000ffff023224 */ /* 0x000fe400078e0016 */
[----:B---3--:R-:W-:Y:S01]  /*5a20*/  FADD.FTZ R202, R207, -R202 ;  /* 0x800000cacfca7221 */ /* 0x008fe20000010000 */
[----:B------:R-:W-:Y:S02]  /*5a30*/  @P2 FADD.FTZ R197, R176, R197 ;  /* 0x000000c5b0c52221 */ /* 0x000fe40000010000 */
[----:B------:R-:W-:Y:S01]  /*5a40*/  @P3 LOP3.LUT P4, RZ, R2, 0xff, RZ, 0xc0, !PT ;  /* 0x000000ff02ff3812 */ /* 0x000fe2000788c0ff */
[----:B------:R-:W-:Y:S01]  /*5a50*/  FMUL.FTZ R202, R3, R202 ;  /* 0x000000ca03ca7220 */ /* 0x000fe20000410000 */
[----:B------:R-:W-:Y:S01]  /*5a60*/  FMUL.FTZ R196, R197, UR17 ;  /* 0x00000011c5c47c20 */ /* 0x000fe20008410000 */
[----:B-----5:R-:W-:Y:S02]  /*5a70*/  FADD.FTZ R198, R205, -R198 ;  /* 0x800000c6cdc67221 */ /* 0x020fe40000010000 */
[----:B------:R-:W-:-:S02]  /*5a80*/  @P2 FADD.FTZ R202, R177, R202 ;  /* 0x000000cab1ca2221 */ /* 0x000fc40000010000 */
[----:B------:R-:W-:Y:S01]  /*5a90*/  @P3 FSEL R2, R196, RZ, P4 ;  /* 0x000000ffc4023208 */ /* 0x000fe20002000000 */
[----:B------:R-:W-:Y:S01]  /*5aa0*/  FMUL.FTZ R198, R3, R198 ;  /* 0x000000c603c67220 */ /* 0x000fe20000410000 */
[----:B------:R-:W-:Y:S02]  /*5ab0*/  ISETP.NE.U32.AND P4, PT, RZ, UR6, PT ;  /* 0x00000006ff007c0c */ /* 0x000fe4000bf85070 */
[----:B------:R-:W-:Y:S01]  /*5ac0*/  @P3 F2FP.BF16.F32.PACK_AB R2, RZ, R2 ;  /* 0x00000002ff02323e */ /* 0x000fe200000010ff */
[----:B------:R-:W-:Y:S01]  /*5ad0*/  @P2 FADD.FTZ R198, R179, R198 ;  /* 0x000000c6b3c62221 */ /* 0x000fe20000010000 */
[----:B------:R-:W-:Y:S02]  /*5ae0*/  ISETP.NE.AND.EX P4, PT, RZ, UR7, PT, P4 ;  /* 0x00000007ff007c0c */ /* 0x000fe4000bf85340 */
[----:B------:R-:W-:Y:S01]  /*5af0*/  @P3 PRMT R188, R2, 0x7610, R188 ;  /* 0x0000761002bc3816 */ /* 0x000fe200000000bc */
[----:B------:R-:W-:Y:S01]  /*5b00*/  FMUL.FTZ R2, R202, UR17 ;  /* 0x00000011ca027c20 */ /* 0x000fe20008410000 */
[----:B------:R-:W-:Y:S01]  /*5b10*/  SEL R184, R197, R184, P4 ;  /* 0x000000b8c5b87207 */ /* 0x000fe20002000000 */
[-CC-:B------:R-:W-:Y:S01]  /*5b20*/  FFMA.FTZ R197, R242, R204.reuse, R203.reuse ;  /* 0x000000ccf2c57223 */ /* 0x180fe200000100cb */
[----:B------:R-:W-:Y:S01]  /*5b30*/  FFMA.FTZ R203, R215, R204, R203 ;  /* 0x000000ccd7cb7223 */ /* 0x000fe200000100cb */
[----:B------:R-:W-:Y:S01]  /*5b40*/  SEL R185, R202, R185, P4 ;  /* 0x000000b9cab97207 */ /* 0x000fe20002000000 */
[----:B------:R-:W0:Y:S01]  /*5b50*/  LDC.64 R204, c[0x0][0x2f8] ;  /* 0x0000be00ffcc7b82 */ /* 0x000e220000000a00 */
[----:B----4-:R-:W-:Y:S01]  /*5b60*/  FADD.FTZ R197, R206, -R197 ;  /* 0x800000c5cec57221 */ /* 0x010fe20000010000 */
[----:B------:R-:W-:Y:S01]  /*5b70*/  FADD.FTZ R203, R245, -R203 ;  /* 0x800000cbf5cb7221 */ /* 0x000fe20000010000 */
[----:B------:R-:W-:-:S02]  /*5b80*/  SEL R187, R198, R187, P4 ;  /* 0x000000bbc6bb7207 */ /* 0x000fc40002000000 */
[C---:B------:R-:W-:Y:S01]  /*5b90*/  FMUL.FTZ R197, R3.reuse, R197 ;  /* 0x000000c503c57220 */ /* 0x040fe20000410000 */
[----:B------:R-:W-:Y:S01]  /*5ba0*/  FMUL.FTZ R3, R3, R203 ;  /* 0x000000cb03037220 */ /* 0x000fe20000410000 */
[----:B------:R-:W-:Y:S02]  /*5bb0*/  SEL R192, R199, R192, P4 ;  /* 0x000000c0c7c07207 */ /* 0x000fe40002000000 */
[----:B------:R-:W-:Y:S01]  /*5bc0*/  @P2 FADD.FTZ R197, R178, R197 ;  /* 0x000000c5b2c52221 */ /* 0x000fe20000010000 */
[----:B------:R-:W-:Y:S01]  /*5bd0*/  @P2 FADD.FTZ R3, R183, R3 ;  /* 0x00000003b7032221 */ /* 0x000fe20000010000 */
[----:B------:R-:W-:Y:S02]  /*5be0*/  @P3 LOP3.LUT P2, RZ, R22, 0xff00, RZ, 0xc0, !PT ;  /* 0x0000ff0016ff3812 */ /* 0x000fe4000784c0ff */
[C---:B------:R-:W-:Y:S01]  /*5bf0*/  SEL R193, R200.reuse, R193, P4 ;  /* 0x000000c1c8c17207 */ /* 0x040fe20002000000 */
[----:B------:R-:W-:Y:S01]  /*5c00*/  FMUL.FTZ R200, R200, UR17 ;  /* 0x00000011c8c87c20 */ /* 0x000fe20008410000 */
[----:B------:R-:W-:-:S02]  /*5c10*/  @P3 FSEL R202, R2, RZ, P2 ;  /* 0x000000ff02ca3208 */ /* 0x000fc40001000000 */
[----:B------:R-:W-:Y:S02]  /*5c20*/  LOP3.LUT P2, RZ, R212, 0xff00, RZ, 0xc0, !PT ;  /* 0x0000ff00d4ff7812 */ /* 0x000fe4000784c0ff */
[C---:B------:R-:W-:Y:S01]  /*5c30*/  SEL R186, R197.reuse, R186, P4 ;  /* 0x000000bac5ba7207 */ /* 0x040fe20002000000 */
[----:B------:R-:W-:Y:S01]  /*5c40*/  FMUL.FTZ R197, R197, UR17 ;  /* 0x00000011c5c57c20 */ /* 0x000fe20008410000 */
[----:B------:R-:W-:Y:S02]  /*5c50*/  FSEL R2, R2, RZ, P2 ;  /* 0x000000ff02027208 */ /* 0x000fe40001000000 */
[----:B------:R-:W-:Y:S02]  /*5c60*/  @P3 F2FP.BF16.F32.PACK_AB R202, RZ, R202 ;  /* 0x000000caffca323e */ /* 0x000fe400000010ff */
[----:B------:R-:W-:Y:S02]  /*5c70*/  @P3 LOP3.LUT P2, RZ, R22, 0xff0000, RZ, 0xc0, !PT ;  /* 0x00ff000016ff3812 */ /* 0x000fe4000784c0ff */
[----:B------:R-:W-:-:S02]  /*5c80*/  @P3 PRMT R188, R188, 0x5410, R202 ;  /* 0x00005410bcbc3816 */ /* 0x000fc400000000ca */
[C---:B------:R-:W-:Y:S02]  /*5c90*/  @P3 FSEL R202, R197.reuse, RZ, P2 ;  /* 0x000000ffc5ca3208 */ /* 0x040fe40001000000 */
[----:B------:R-:W-:Y:S02]  /*5ca0*/  LOP3.LUT P2, RZ, R212, 0xff0000, RZ, 0xc0, !PT ;  /* 0x00ff0000d4ff7812 */ /* 0x000fe4000784c0ff */
[----:B------:R-:W-:Y:S02]  /*5cb0*/  @P3 F2FP.BF16.F32.PACK_AB R202, RZ, R202 ;  /* 0x000000caffca323e */ /* 0x000fe400000010ff */
[----:B------:R-:W-:Y:S02]  /*5cc0*/  FSEL R197, R197, RZ, P2 ;  /* 0x000000ffc5c57208 */ /* 0x000fe40001000000 */
[----:B------:R-:W-:Y:S01]  /*5cd0*/  @P3 PRMT R189, R202, 0x7610, R189 ;  /* 0x00007610cabd3816 */ /* 0x000fe200000000bd */
[----:B------:R-:W-:Y:S01]  /*5ce0*/  FMUL.FTZ R202, R198, UR17 ;  /* 0x00000011c6ca7c20 */ /* 0x000fe20008410000 */
[----:B------:R-:W-:-:S02]  /*5cf0*/  @P3 LOP3.LUT P2, RZ, R22, 0xff000000, RZ, 0xc0, !PT ;  /* 0xff00000016ff3812 */ /* 0x000fc4000784c0ff */
[----:B------:R-:W-:Y:S02]  /*5d00*/  SEL R194, R201, R194, P4 ;  /* 0x000000c2c9c27207 */ /* 0x000fe40002000000 */
[----:B------:R-:W-:Y:S02]  /*5d10*/  @P3 FSEL R198, R202, RZ, P2 ;  /* 0x000000ffcac63208 */ /* 0x000fe40001000000 */
[----:B------:R-:W-:Y:S02]  /*5d20*/  LOP3.LUT P2, RZ, R212, 0xff000000, RZ, 0xc0, !PT ;  /* 0xff000000d4ff7812 */ /* 0x000fe4000784c0ff */
[----:B------:R-:W-:Y:S02]  /*5d30*/  @P3 F2FP.BF16.F32.PACK_AB R198, RZ, R198 ;  /* 0x000000c6ffc6323e */ /* 0x000fe400000010ff */
[----:B------:R-:W-:Y:S02]  /*5d40*/  FSEL R202, R202, RZ, P2 ;  /* 0x000000ffcaca7208 */ /* 0x000fe40001000000 */
[----:B------:R-:W-:Y:S01]  /*5d50*/  @P3 PRMT R189, R189, 0x5410, R198 ;  /* 0x00005410bdbd3816 */ /* 0x000fe200000000c6 */
[----:B------:R-:W-:Y:S01]  /*5d60*/  FMUL.FTZ R198, R199, UR17 ;  /* 0x00000011c7c67c20 */ /* 0x000fe20008410000 */
[----:B------:R-:W-:-:S02]  /*5d70*/  @P3 LOP3.LUT P2, RZ, R23, 0xff, RZ, 0xc0, !PT ;  /* 0x000000ff17ff3812 */ /* 0x000fc4000784c0ff */
[----:B------:R-:W-:Y:S02]  /*5d80*/  SEL R195, R3, R195, P4 ;  /* 0x000000c303c37207 */ /* 0x000fe40002000000 */
[C---:B------:R-:W-:Y:S02]  /*5d90*/  @P3 FSEL R199, R198.reuse, RZ, P2 ;  /* 0x000000ffc6c73208 */ /* 0x040fe40001000000 */
[----:B------:R-:W-:Y:S02]  /*5da0*/  LOP3.LUT P2, RZ, R213, 0xff, RZ, 0xc0, !PT ;  /* 0x000000ffd5ff7812 */ /* 0x000fe4000784c0ff */
[----:B------:R-:W-:Y:S02]  /*5db0*/  @P3 F2FP.BF16.F32.PACK_AB R199, RZ, R199 ;  /* 0x000000c7ffc7323e */ /* 0x000fe400000010ff */
[----:B------:R-:W-:Y:S02]  /*5dc0*/  FSEL R198, R198, RZ, P2 ;  /* 0x000000ffc6c67208 */ /* 0x000fe40001000000 */
[----:B------:R-:W-:-:S02]  /*5dd0*/  @P3 LOP3.LUT P2, RZ, R23, 0xff00, RZ, 0xc0, !PT ;  /* 0x0000ff0017ff3812 */ /* 0x000fc4000784c0ff */
[----:B------:R-:W-:Y:S02]  /*5de0*/  @P3 PRMT R190, R199, 0x7610, R190 ;  /* 0x00007610c7be3816 */ /* 0x000fe400000000be */
[C---:B------:R-:W-:Y:S02]  /*5df0*/  @P3 FSEL R199, R200.reuse, RZ, P2 ;  /* 0x000000ffc8c73208 */ /* 0x040fe40001000000 */
[----:B------:R-:W-:Y:S02]  /*5e00*/  LOP3.LUT P2, RZ, R213, 0xff00, RZ, 0xc0, !PT ;  /* 0x0000ff00d5ff7812 */ /* 0x000fe4000784c0ff */
[----:B------:R-:W-:Y:S02]  /*5e10*/  @P3 F2FP.BF16.F32.PACK_AB R199, RZ, R199 ;  /* 0x000000c7ffc7323e */ /* 0x000fe400000010ff */
[----:B------:R-:W-:Y:S02]  /*5e20*/  FSEL R203, R200, RZ, P2 ;  /* 0x000000ffc8cb7208 */ /* 0x000fe40001000000 */
[----:B------:R-:W-:Y:S01]  /*5e30*/  @P3 PRMT R190, R190, 0x5410, R199 ;  /* 0x00005410bebe3816 */ /* 0x000fe200000000c7 */
[----:B------:R-:W-:Y:S01]  /*5e40*/  FMUL.FTZ R199, R201, UR17 ;  /* 0x00000011c9c77c20 */ /* 0x000fe20008410000 */
[----:B------:R-:W-:-:S02]  /*5e50*/  @P3 LOP3.LUT P2, RZ, R23, 0xff0000, RZ, 0xc0, !PT ;  /* 0x00ff000017ff3812 */ /* 0x000fc4000784c0ff */
[----:B------:R-:W-:Y:S02]  /*5e60*/  FSEL R196, R196, RZ, P5 ;  /* 0x000000ffc4c47208 */ /* 0x000fe40002800000 */
[----:B------:R-:W-:Y:S02]  /*5e70*/  @P3 FSEL R200, R199, RZ, P2 ;  /* 0x000000ffc7c83208 */ /* 0x000fe40001000000 */
[----:B------:R-:W-:Y:S02]  /*5e80*/  LOP3.LUT P2, RZ, R213, 0xff0000, RZ, 0xc0, !PT ;  /* 0x00ff0000d5ff7812 */ /* 0x000fe4000784c0ff */
[----:B------:R-:W-:Y:S02]  /*5e90*/  @P3 F2FP.BF16.F32.PACK_AB R200, RZ, R200 ;  /* 0x000000c8ffc8323e */ /* 0x000fe400000010ff */
[----:B------:R-:W-:Y:S02]  /*5ea0*/  FSEL R199, R199, RZ, P2 ;  /* 0x000000ffc7c77208 */ /* 0x000fe40001000000 */
[----:B------:R-:W-:-:S02]  /*5eb0*/  @P3 PRMT R191, R200, 0x7610, R191 ;  /* 0x00007610c8bf3816 */ /* 0x000fc400000000bf */
[----:B------:R-:W1:Y:S01]  /*5ec0*/  @P4 LDC.64 R200, c[0x0][0x308] ;  /* 0x0000c200ffc84b82 */ /* 0x000e620000000a00 */
[----:B------:R-:W-:Y:S02]  /*5ed0*/  LOP3.LUT P2, RZ, R213, 0xff000000, RZ, 0xc0, !PT ;  /* 0xff000000d5ff7812 */ /* 0x000fe4000784c0ff */
[----:B------:R-:W-:Y:S02]  /*5ee0*/  F2FP.BF16.F32.PACK_AB R196, R2, R196 ;  /* 0x000000c402c4723e */ /* 0x000fe400000010ff */
[----:B------:R-:W-:Y:S02]  /*5ef0*/  F2FP.BF16.F32.PACK_AB R198, R203, R198 ;  /* 0x000000c6cbc6723e */ /* 0x000fe400000010ff */
[----:B------:R-:W-:Y:S01]  /*5f00*/  F2FP.BF16.F32.PACK_AB R197, R202, R197 ;  /* 0x000000c5cac5723e */ /* 0x000fe200000010ff */
[----:B-1----:R-:W-:-:S05]  /*5f10*/  @P4 IMAD.WIDE.U32 R200, R4, 0x20, R200 ;  /* 0x0000002004c84825 */ /* 0x002fca00078e00c8 */
[----:B------:R-:W-:Y:S04]  /*5f20*/  @P4 STG.E.128 desc[UR4][R200.64], R184 ;  /* 0x000000b8c8004986 */ /* 0x000fe8000c101d04 */
[----:B------:R1:W-:Y:S02]  /*5f30*/  @P4 STG.E.128 desc[UR4][R200.64+0x10], R192 ;  /* 0x000010c0c8004986 */ /* 0x0003e4000c101d04 */
[----:B-1----:R-:W-:-:S05]  /*5f40*/  FMUL.FTZ R200, R3, UR17 ;  /* 0x0000001103c87c20 */ /* 0x002fca0008410000 */
[----:B------:R-:W-:Y:S02]  /*5f50*/  FSEL R2, R200, RZ, P2 ;  /* 0x000000ffc8027208 */ /* 0x000fe40001000000 */
[----:B------:R-:W-:Y:S02]  /*5f60*/  @P3 LOP3.LUT P2, RZ, R23, 0xff000000, RZ, 0xc0, !PT ;  /* 0xff00000017ff3812 */ /* 0x000fe4000784c0ff */
[----:B------:R-:W-:Y:S01]  /*5f70*/  F2FP.BF16.F32.PACK_AB R199, R2, R199 ;  /* 0x000000c702c7723e */ /* 0x000fe200000010ff */
[----:B0-----:R-:W-:-:S05]  /*5f80*/  IMAD.WIDE.U32 R2, R4, 0x10, R204 ;  /* 0x0000001004027825 */ /* 0x001fca00078e00cc */
[----:B------:R0:W-:Y:S02]  /*5f90*/  STG.E.128 desc[UR4][R2.64], R196 ;  /* 0x000000c402007986 */ /* 0x0001e4000c101d04 */
[----:B0-----:R-:W-:Y:S02]  /*5fa0*/  @P3 FSEL R196, R200, RZ, P2 ;  /* 0x000000ffc8c43208 */ /* 0x001fe40001000000 */
[C---:B------:R-:W-:Y:S02]  /*5fb0*/  @P3 LEA R2, P2, R4.reuse, UR14, 0x4 ;  /* 0x0000000e04023c11 */ /* 0x040fe4000f8420ff */
[----:B------:R-:W-:Y:S02]  /*5fc0*/  @P3 F2FP.BF16.F32.PACK_AB R196, RZ, R196 ;  /* 0x000000c4ffc4323e */ /* 0x000fe400000010ff */
[----:B------:R-:W-:Y:S02]  /*5fd0*/  @P3 LEA.HI.X R3, R4, UR15, RZ, 0x4, P2 ;  /* 0x0000000f04033c11 */ /* 0x000fe400090f24ff */
[----:B------:R-:W-:-:S05]  /*5fe0*/  @P3 PRMT R191, R191, 0x5410, R196 ;  /* 0x00005410bfbf3816 */ /* 0x000fca00000000c4 */
[----:B------:R0:W-:Y:S02]  /*5ff0*/  @P3 STG.E.128 desc[UR4][R2.64], R188 ;  /* 0x000000bc02003986 */ /* 0x0001e4000c101d04 */
.L_x_1123:
[----:B------:R-:W-:Y:S05]  /*6000*/  BSYNC B0 ;  /* 0x0000000000007941 */ /* 0x000fea0003800000 */
.L_x_1122:
[----:B------:R-:W-:Y:S02]  /*6010*/  IADD3 R0, R0, UR18, RZ ;  /* 0x0000001200007c10 */ /* 0x000fe4000fffe0ff */
[----:B------:R-:W-:Y:S02]  /*6020*/  ISETP.NE.AND P3, PT, R210, RZ, PT ;  /* 0x000000ffd200720c */ /* 0x000fe40003f65270 */
[----:B------:R-:W-:Y:S02]  /*6030*/  ISETP.GE.AND P2, PT, R0, UR19, PT ;  /* 0x0000001300007c0c */ /* 0x000fe4000bf46270 */
[----:B------:R-:W-:-:S11]  /*6040*/  SEL R4, RZ, 0x1, P3 ;  /* 0x00000001ff047807 */ /* 0x000fd60001800000 */
[----:B------:R-:W-:Y:S05]  /*6050*/  @!P2 BRA `(.L_x_1124) ;  /* 0xffffffb0006ca947 */ /* 0x000fea000383ffff */
.L_x_1106:
[----:B0-----:R-:W2:Y:S04]  /*6060*/  LDL.LU R2, [R1+0x68] ;  /* 0x0000680001027983 */ /* 0x001ea80000300800 */
[----:B------:R-:W3:Y:S01]  /*6070*/  LDL.LU R3, [R1+0x60] ;  /* 0x0000600001037983 */ /* 0x000ee20000300800 */
[----:B------:R-:W0:Y:S01]  /*6080*/  S2UR UR20, SR_CTAID.X ;  /* 0x00000000001479c3 */ /* 0x000e220000002500 */
[----:B------:R-:W-:Y:S01]  /*6090*/  BSSY B0, `(.L_x_1125) ;  /* 0x0000019000007945 */ /* 0x000fe20003800000 */
[----:B--2---:R-:W-:Y:S02]  /*60a0*/  ISETP.NE.AND P2, PT, R2, RZ, PT ;  /* 0x000000ff0200720c */ /* 0x004fe40003f45270 */
[----:B------:R-:W0:Y:S02]  /*60b0*/  S2R R2, SR_TID.X ;  /* 0x0000000000027919 */ /* 0x000e240000002100 */
[----:B0-----:R-:W-:-:S02]  /*60c0*/  LEA.HI R0, R2, UR20, RZ, 0x18 ;  /* 0x0000001402007c11 */ /* 0x001fc4000f8fc0ff */
[----:B-----5:R-:W-:-:S03]  /*60d0*/  LOP3.LUT R11, R2, 0xff, RZ, 0xc0, !PT ;  /* 0x000000ff020b7812 */ /* 0x020fc600078ec0ff */
[----:B---3--:R-:W-:-:S05]  /*60e0*/  IMAD R0, R0, R3, RZ ;  /* 0x0000000300007224 */ /* 0x008fca00078e02ff */
        /* <DEDUP_REMOVED lines=19> */
.L_x_1126:
[----:B------:R-:W-:Y:S05]  /*6220*/  BSYNC B0 ;  /* 0x0000000000007941 */ /* 0x000fea0003800000 */
.L_x_1125:
        /* <DEDUP_REMOVED lines=19> */
.L_x_1128:
[----:B------:R-:W-:Y:S05]  /*6360*/  BSYNC B0 ;  /* 0x0000000000007941 */ /* 0x000fea0003800000 */
.L_x_1127:
        /* <DEDUP_REMOVED lines=19> */
.L_x_1130:
[----:B------:R-:W-:Y:S05]  /*64a0*/  BSYNC B0 ;  /* 0x0000000000007941 */ /* 0x000fea0003800000 */
.L_x_1129:
        /* <DEDUP_REMOVED lines=20> */
.L_x_1115:
[----:B------:R-:W-:Y:S01]  /*65f0*/  HFMA2.MMA R196, -RZ, RZ, 0, 9.5367431640625e-07 ;  /* 0x00000010ffc47435 */ /* 0x000fe200000001ff */
[----:B------:R-:W-:Y:S01]  /*6600*/  IMAD.MOV.U32 R199, RZ, RZ, R220 ;  /* 0x000000ffffc77224 */ /* 0x000fe200078e00dc */
[----:B------:R-:W-:Y:S01]  /*6610*/  MOV R197, 0x1f ;  /* 0x0000001f00c57802 */ /* 0x000fe20000000f00 */
[----:B------:R-:W-:-:S08]  /*6620*/  IMAD.MOV.U32 R198, RZ, RZ, -0x1 ;  /* 0xffffffffffc67424 */ /* 0x000fd000078e00ff */
[----:B------:R-:W-:Y:S05]  /*6630*/  WARPSYNC.COLLECTIVE R198, `(.L_x_1131) ;  /* 0x00000000c6087348 */ /* 0x000fea0003c00000 */
[----:B------:R0:W1:Y:S02]  /*6640*/  SHFL.DOWN P3, R202, R199, R196, R197 ;  /* 0x080000c4c7ca7389 */ /* 0x00006400000600c5 */
[----:B01----:R-:W-:Y:S01]  /*6650*/  ENDCOLLECTIVE ;  /* 0x000000000000791b */ /* 0x003fe20003800000 */
.L_x_1131:
[----:B------:R-:W-:Y:S01]  /*6660*/  MOV R199, R219 ;  /* 0x000000db00c77202 */ /* 0x000fe20000000f00 */
[----:B------:R-:W-:-:S07]  /*6670*/  FADD.FTZ R220, R202, R220 ;  /* 0x000000dccadc7221 */ /* 0x000fce0000010000 */
[----:B------:R-:W-:Y:S05]  /*6680*/  WARPSYNC.COLLECTIVE R198, `(.L_x_1132) ;  /* 0x00000000c6087348 */ /* 0x000fea0003c00000 */
[----:B------:R0:W1:Y:S02]  /*6690*/  SHFL.DOWN P3, R202, R199, R196, R197 ;  /* 0x080000c4c7ca7389 */ /* 0x00006400000600c5 */
[----:B01----:R-:W-:Y:S01]  /*66a0*/  ENDCOLLECTIVE ;  /* 0x000000000000791b */ /* 0x003fe20003800000 */
.L_x_1132:
[----:B------:R-:W-:Y:S01]  /*66b0*/  MOV R199, R220 ;  /* 0x000000dc00c77202 */ /* 0x000fe20000000f00 */
[----:B------:R-:W-:Y:S02]  /*66c0*/  IMAD.MOV.U32 R196, RZ, RZ, 0x8 ;  /* 0x00000008ffc47424 */ /* 0x000fe400078e00ff */
[----:B------:R-:W-:-:S07]  /*66d0*/  FADD.FTZ R219, R202, R219 ;  /* 0x000000dbcadb7221 */ /* 0x000fce0000010000 */
[----:B------:R-:W-:Y:S05]  /*66e0*/  WARPSYNC.COLLECTIVE R198, `(.L_x_1133) ;  /* 0x00000000c6087348 */ /* 0x000fea0003c00000 */
[----:B------:R0:W1:Y:S02]  /*66f0*/  SHFL.DOWN P3, R202, R199, R196, R197 ;  /* 0x080000c4c7ca7389 */ /* 0x00006400000600c5 */
[----:B01----:R-:W-:Y:S01]  /*6700*/  ENDCOLLECTIVE ;  /* 0x000000000000791b */ /* 0x003fe20003800000 */
.L_x_1133:
[----:B------:R-:W-:Y:S01]  /*6710*/  MOV R199, R219 ;  /* 0x000000db00c77202 */ /* 0x000fe20000000f00 */
[----:B------:R-:W-:-:S07]  /*6720*/  FADD.FTZ R220, R220, R202 ;  /* 0x000000cadcdc7221 */ /* 0x000fce0000010000 */
[----:B------:R-:W-:Y:S05]  /*6730*/  WARPSYNC.COLLECTIVE R198, `(.L_x_1134) ;  /* 0x00000000c6087348 */ /* 0x000fea0003c00000 */
[----:B------:R0:W1:Y:S02]  /*6740*/  SHFL.DOWN P3, R202, R199, R196, R197 ;  /* 0x080000c4c7ca7389 */ /* 0x00006400000600c5 */
[----:B01----:R-:W-:Y:S01]  /*6750*/  ENDCOLLECTIVE ;  /* 0x000000000000791b */ /* 0x003fe20003800000 */
.L_x_1134:
[----:B------:R-:W-:Y:S01]  /*6760*/  MOV R199, R220 ;  /* 0x000000dc00c77202 */ /* 0x000fe20000000f00 */
[----:B------:R-:W-:Y:S02]  /*6770*/  IMAD.MOV.U32 R196, RZ, RZ, 0x4 ;  /* 0x00000004ffc47424 */ /* 0x000fe400078e00ff */
[----:B------:R-:W-:-:S07]  /*6780*/  FADD.FTZ R219, R219, R202 ;  /* 0x000000cadbdb7221 */ /* 0x000fce0000010000 */
[----:B------:R-:W-:Y:S05]  /*6790*/  WARPSYNC.COLLECTIVE R198, `(.L_x_1135) ;  /* 0x00000000c6087348 */ /* 0x000fea0003c00000 */
[----:B------:R0:W1:Y:S02]  /*67a0*/  SHFL.DOWN P3, R202, R199, R196, R197 ;  /* 0x080000c4c7ca7389 */ /* 0x00006400000600c5 */
[----:B01----:R-:W-:Y:S01]  /*67b0*/  ENDCOLLECTIVE ;  /* 0x000000000000791b */ /* 0x003fe20003800000 */
.L_x_1135:
[----:B------:R-:W-:Y:S02]  /*67c0*/  MOV R199, R219 ;  /* 0x000000db00c77202 */ /* 0x000fe40000000f00 */
[----:B------:R-:W-:-:S07]  /*67d0*/  MOV R201, R202 ;  /* 0x000000ca00c97202 */ /* 0x000fce0000000f00 */
[----:B------:R-:W-:Y:S05]  /*67e0*/  WARPSYNC.COLLECTIVE R198, `(.L_x_1136) ;  /* 0x00000000c6087348 */ /* 0x000fea0003c00000 */
[----:B------:R0:W1:Y:S02]  /*67f0*/  SHFL.DOWN P3, R202, R199, R196, R197 ;  /* 0x080000c4c7ca7389 */ /* 0x00006400000600c5 */
[----:B01----:R-:W-:Y:S01]  /*6800*/  ENDCOLLECTIVE ;  /* 0x000000000000791b */ /* 0x003fe20003800000 */
.L_x_1136:
[----:B------:R-:W-:Y:S01]  /*6810*/  FADD.FTZ R201, R220, R201 ;  /* 0x000000c9dcc97221 */ /* 0x000fe20000010000 */
[----:B------:R-:W-:-:S04]  /*6820*/  HFMA2.MMA R196, -RZ, RZ, 0, 1.1920928955078125e-07 ;  /* 0x00000002ffc47435 */ /* 0x000fc800000001ff */
[----:B------:R-:W-:Y:S01]  /*6830*/  MOV R199, R201 ;  /* 0x000000c900c77202 */ /* 0x000fe20000000f00 */
[----:B------:R-:W-:-:S07]  /*6840*/  IMAD.MOV.U32 R200, RZ, RZ, R202 ;  /* 0x000000ffffc87224 */ /* 0x000fce00078e00ca */
[----:B------:R-:W-:Y:S05]  /*6850*/  WARPSYNC.COLLECTIVE R198, `(.L_x_1137) ;  /* 0x00000000c6087348 */ /* 0x000fea0003c00000 */
[----:B------:R0:W1:Y:S02]  /*6860*/  SHFL.DOWN P3, R202, R199, R196, R197 ;  /* 0x080000c4c7ca7389 */ /* 0x00006400000600c5 */
[----:B01----:R-:W-:Y:S01]  /*6870*/  ENDCOLLECTIVE ;  /* 0x000000000000791b */ /* 0x003fe20003800000 */
.L_x_1137:
[----:B------:R-:W-:-:S04]  /*6880*/  FADD.FTZ R200, R219, R200 ;  /* 0x000000c8dbc87221 */ /* 0x000fc80000010000 */
[----:B------:R-:W-:Y:S02]  /*6890*/  IMAD.MOV.U32 R199, RZ, RZ, R200 ;  /* 0x000000ffffc77224 */ /* 0x000fe400078e00c8 */
[----:B------:R-:W-:-:S07]  /*68a0*/  FADD.FTZ R201, R201, R202 ;  /* 0x000000cac9c97221 */ /* 0x000fce0000010000 */
[----:B------:R-:W-:Y:S05]  /*68b0*/  WARPSYNC.COLLECTIVE R198, `(.L_x_1138) ;  /* 0x00000000c6087348 */ /* 0x000fea0003c00000 */
[----:B------:R0:W1:Y:S02]  /*68c0*/  SHFL.DOWN P3, R202, R199, R196, R197 ;  /* 0x080000c4c7ca7389 */ /* 0x00006400000600c5 */
[----:B01----:R-:W-:Y:S01]  /*68d0*/  ENDCOLLECTIVE ;  /* 0x000000000000791b */ /* 0x003fe20003800000 */
.L_x_1138:
[----:B------:R-:W-:Y:S01]  /*68e0*/  HFMA2.MMA R196, -RZ, RZ, 0, 5.9604644775390625e-08 ;  /* 0x00000001ffc47435 */ /* 0x000fe200000001ff */
[----:B------:R-:W-:Y:S01]  /*68f0*/  MOV R199, R201 ;  /* 0x000000c900c77202 */ /* 0x000fe20000000f00 */
[----:B------:R-:W-:-:S09]  /*6900*/  FADD.FTZ R200, R200, R202 ;  /* 0x000000cac8c87221 */ /* 0x000fd20000010000 */
[----:B------:R-:W-:Y:S05]  /*6910*/  WARPSYNC.COLLECTIVE R198, `(.L_x_1139) ;  /* 0x00000000c6087348 */ /* 0x000fea0003c00000 */
[----:B------:R0:W1:Y:S02]  /*6920*/  SHFL.DOWN P3, R202, R199, R196, R197 ;  /* 0x080000c4c7ca7389 */ /* 0x00006400000600c5 */
[----:B01----:R-:W-:Y:S01]  /*6930*/  ENDCOLLECTIVE ;  /* 0x000000000000791b */ /* 0x003fe20003800000 */
.L_x_1139:
[----:B------:R-:W-:Y:S01]  /*6940*/  MOV R199, R200 ;  /* 0x000000c800c77202 */ /* 0x000fe20000000f00 */
[----:B------:R-:W-:-:S07]  /*6950*/  IMAD.MOV.U32 R203, RZ, RZ, R202 ;  /* 0x000000ffffcb7224 */ /* 0x000fce00078e00ca */
[----:B------:R-:W-:Y:S05]  /*6960*/  WARPSYNC.COLLECTIVE R198, `(.L_x_1140) ;  /* 0x00000000c6087348 */ /* 0x000fea0003c00000 */
[----:B------:R0:W1:Y:S02]  /*6970*/  SHFL.DOWN P3, R202, R199, R196, R197 ;  /* 0x080000c4c7ca7389 */ /* 0x00006400000600c5 */
[----:B01----:R-:W-:Y:S01]  /*6980*/  ENDCOLLECTIVE ;  /* 0x000000000000791b */ /* 0x003fe20003800000 */
.L_x_1140:
[----:B------:R-:W-:Y:S01]  /*6990*/  MOV R197, R202 ;  /* 0x000000ca00c57202 */ /* 0x000fe20000000f00 */
[----:B------:R-:W-:Y:S06]  /*69a0*/  BRA `(.L_x_1141) ;  /* 0xffffffd000e47947 */ /* 0x000fec000383ffff */
.L_x_1142:
        /* <DEDUP_REMOVED lines=13> */
.L_x_3546:


//--------------------- .text._ZN10layer_norm31ln_parallel_residual_bwd_kernelINS_13Kernel_traitsI13__nv_bfloat16S2_fS2_fjLj8192ELj1ELj1ELj8ELj16ENS_18Kernel_traits_baseILj8192ES2_S2_fS2_fjLj256EEEEELb1ELb0ELb1EEEvNS_9BwdParamsE --------------------------
	.section	.text._ZN10layer_norm31ln_parallel_residual_bwd_kernelINS_13Kernel_traitsI13__nv_bfloat16S2_fS2_fjLj8192ELj1ELj1ELj8ELj16ENS_18Kernel_traits_baseILj8192ES2_S2_fS2_fjLj256EEEEELb1ELb0ELb1EEEvNS_9BwdParamsE,"ax",@progbits
	.align	128
        .global         _ZN10layer_norm31ln_parallel_residual_bwd_kernelINS_13Kernel_traitsI13__nv_bfloat16S2_fS2_fjLj8192ELj1ELj1ELj8ELj16ENS_18Kernel_traits_baseILj8192ES2_S2_fS2_fjLj256EEEEELb1ELb0ELb1EEEvNS_9BwdParamsE
        .type           _ZN10layer_norm31ln_parallel_residual_bwd_kernelINS_13Kernel_traitsI13__nv_bfloat16S2_fS2_fjLj8192ELj1ELj1ELj8ELj16ENS_18Kernel_traits_baseILj8192ES2_S2_fS2_fjLj256EEEEELb1ELb0ELb1EEEvNS_9BwdParamsE,@function
        .size           _ZN10layer_norm31ln_parallel_residual_bwd_kernelINS_13Kernel_traitsI13__nv_bfloat16S2_fS2_fjLj8192ELj1ELj1ELj8ELj16ENS_18Kernel_traits_baseILj8192ES2_S2_fS2_fjLj256EEEEELb1ELb0ELb1EEEvNS_9BwdParamsE,(.L_x_3547 - _ZN10layer_norm31ln_parallel_residual_bwd_kernelINS_13Kernel_traitsI13__nv_bfloat16S2_fS2_fjLj8192ELj1ELj1ELj8ELj16ENS_18Kernel_traits_baseILj8192ES2_S2_fS2_fjLj256EEEEELb1ELb0ELb1EEEvNS_9BwdParamsE)
        .other          _ZN10layer_norm31ln_parallel_residual_bwd_kernelINS_13Kernel_traitsI13__nv_bfloat16S2_fS2_fjLj8192ELj1ELj1ELj8ELj16ENS_18Kernel_traits_baseILj8192ES2_S2_fS2_fjLj256EEEEELb1ELb0ELb1EEEvNS_9BwdParamsE,@"STO_CUDA_ENTRY STV_DEFAULT"
_ZN10layer_norm31ln_parallel_residual_bwd_kernelINS_13Kernel_traitsI13__nv_bfloat16S2_fS2_fjLj8192ELj1ELj1ELj8ELj16ENS_18Kernel_traits_baseILj8192ES2_S2_fS2_fjLj256EEEEELb1ELb0ELb1EEEvNS_9BwdParamsE:
.text._ZN10layer_norm31ln_parallel_residual_bwd_kernelINS_13Kernel_traitsI13__nv_bfloat16S2_fS2_fjLj8192ELj1ELj1ELj8ELj16ENS_18Kernel_traits_baseILj8192ES2_S2_fS2_fjLj256EEEEELb1ELb0ELb1EEEvNS_9BwdParamsE:
[----:B------:R-:W0:Y:S01]  /*0000*/  LDC R1, c[0x0][0x28] ;  /* 0x00000a00ff017b82 */ /* 0x000e220000000800 */
[----:B------:R-:W1:Y:S07]  /*0010*/  S2R R0, SR_TID.X ;  /* 0x0000000000007919 */ /* 0x000e6e0000002100 */
[----:B------:R-:W1:Y:S01]  /*0020*/  S2UR UR4, SR_CTAID.X ;  /* 0x00000000000479c3 */ /* 0x000e620000002500 */
[----:B------:R-:W-:Y:S01]  /*0030*/  ULDC UR6, c[0x0][0x214] ;  /* 0x0000850000067ab9 */ /* 0x000fe20000000800 */
[----:B------:R-:W-:Y:S01]  /*0040*/  ULDC UR8, c[0x0][0x218] ;  /* 0x0000860000087ab9 */ /* 0x000fe20000000800 */
[----:B------:R-:W-:Y:S01]  /*0050*/  ULDC.U8 UR9, c[0x0][0x2a0] ;  /* 0x0000a80000097ab9 */ /* 0x000fe20000000000 */
[----:B------:R-:W-:Y:S01]  /*0060*/  ULDC UR14, c[0x0][0x290] ;  /* 0x0000a400000e7ab9 */ /* 0x000fe20000000800 */
[----:B------:R-:W-:Y:S01]  /*0070*/  ULDC UR15, c[0x0][0x298] ;  /* 0x0000a600000f7ab9 */ /* 0x000fe20000000800 */
[----:B------:R-:W-:Y:S01]  /*0080*/  ULDC.64 UR18, c[0x0][0x2c8] ;  /* 0x0000b20000127ab9 */ /* 0x000fe20000000a00 */
[----:B------:R-:W-:Y:S01]  /*0090*/  ULDC.64 UR10, c[0x0][0x210] ;  /* 0x00008400000a7ab9 */ /* 0x000fe20000000a00 */
[----:B------:R-:W-:Y:S01]  /*00a0*/  ULDC.64 UR12, c[0x0][0x300] ;  /* 0x0000c000000c7ab9 */ /* 0x000fe20000000a00 */
[----:B------:R-:W-:Y:S01]  /*00b0*/  ULDC.64 UR16, c[0x0][0x308] ;  /* 0x0000c20000107ab9 */ /* 0x000fe20000000a00 */
[----:B0-----:R-:W-:-:S02]  /*00c0*/  IADD3 R1, R1, -0x160, RZ ;  /* 0xfffffea001017810 */ /* 0x001fc40007ffe0ff */
[----:B-1----:R-:W-:Y:S01]  /*00d0*/  LEA.HI R176, R0, UR4, RZ, 0x18 ;  /* 0x0000000400b07c11 */ /* 0x002fe2000f8fc0ff */
[----:B------:R-:W-:-:S03]  /*00e0*/  ULDC.64 UR4, c[0x0][0x208] ;  /* 0x0000820000047ab9 */ /* 0x000fc60000000a00 */
        /* <DEDUP_REMOVED lines=67> */
.L_x_1143:
        /* <DEDUP_REMOVED lines=21> */
[----:B------:R-:W-:Y:S02]  /*0670*/  ISETP.NE.AND.EX P0, PT, RZ, UR7, PT, P0 ;  /* 0x00000007ff007c0c */ /* 0x000fe4000bf05300 */
[----:B------:R-:W-:Y:S02]  /*0680*/  CS2R R196, SRZ ;  /* 0x0000000000c47805 */ /* 0x000fe4000001ff00 */
[----:B------:R-:W-:Y:S01]  /*0690*/  MOV R195, RZ ;  /* 0x000000ff00c37202 */ /* 0x000fe20000000f00 */
[----:B------:R-:W-:Y:S01]  /*06a0*/  IMAD.MOV.U32 R193, RZ, RZ, RZ ;  /* 0x000000ffffc17224 */ /* 0x000fe200078e00ff */
        /* <DEDUP_REMOVED lines=27> */
[----:B------:R-:W-:Y:S01]  /*0860*/  IMAD.MOV.U32 R252, RZ, RZ, RZ ;  /* 0x000000fffffc7224 */ /* 0x000fe200078e00ff */
[----:B------:R-:W-:Y:S02]  /*0870*/  CS2R R240, SRZ ;  /* 0x0000000000f07805 */ /* 0x000fe4000001ff00 */
[----:B------:R-:W-:Y:S02]  /*0880*/  CS2R R228, SRZ ;  /* 0x0000000000e47805 */ /* 0x000fe4000001ff00 */
[----:B------:R-:W-:Y:S02]  /*0890*/  MOV R213, RZ ;  /* 0x000000ff00d57202 */ /* 0x000fe40000000f00 */
[----:B------:R-:W-:Y:S02]  /*08a0*/  CS2R R14, SRZ ;  /* 0x00000000000e7805 */ /* 0x000fe4000001ff00 */
[----:B0-----:R-:W-:-:S02]  /*08b0*/  CS2R R12, SRZ ;  /* 0x00000000000c7805 */ /* 0x001fc4000001ff00 */
        /* <DEDUP_REMOVED lines=62> */
[----:B------:R-:W-:Y:S04]  /*0ca0*/  STL [R1+0x78], R2 ;  /* 0x0000780201007387 */ /* 0x000fe80000100800 */
[----:B------:R-:W-:Y:S04]  /*0cb0*/  STL [R1+0x68], R0 ;  /* 0x0000680001007387 */ /* 0x000fe80000100800 */
[----:B------:R-:W-:Y:S04]  /*0cc0*/  STL [R1+0x24], RZ ;  /* 0x000024ff01007387 */ /* 0x000fe80000100800 */
        /* <DEDUP_REMOVED lines=10> */
[----:B------:R-:W-:Y:S01]  /*0d70*/  STL [R1+0x38], RZ ;  /* 0x000038ff01007387 */ /* 0x000fe20000100800 */
[----:B------:R-:W-:-:S03]  /*0d80*/  PRMT R40, R16, 0x7632, R40 ;  /* 0x0000763210287816 */ /* 0x000fc60000000028 */
[----:B------:R-:W-:Y:S01]  /*0d90*/  STL [R1+0x14], RZ ;  /* 0x000014ff01007387 */ /* 0x000fe20000100800 */
[----:B------:R-:W-:-:S03]  /*0da0*/  PRMT R42, R17, 0x7632, R42 ;  /* 0x00007632112a7816 */ /* 0x000fc6000000002a */
[----:B------:R-:W-:Y:S04]  /*0db0*/  STL [R1+0x10], RZ ;  /* 0x000010ff01007387 */ /* 0x000fe80000100800 */
[----:B------:R-:W-:Y:S04]  /*0dc0*/  STL [R1+0xc], RZ ;  /* 0x00000cff01007387 */ /* 0x000fe80000100800 */
[----:B------:R-:W-:Y:S01]  /*0dd0*/  STL [R1+0x8], RZ ;  /* 0x000008ff01007387 */ /* 0x000fe20000100800 */
[----:B------:R-:W-:-:S03]  /*0de0*/  PRMT R44, R18, 0x7632, R44 ;  /* 0x00007632122c7816 */ /* 0x000fc6000000002c */
[----:B------:R-:W-:Y:S01]  /*0df0*/  STL [R1+0x34], RZ ;  /* 0x000034ff01007387 */ /* 0x000fe20000100800 */
[----:B------:R-:W-:-:S03]  /*0e00*/  SHF.L.U32 R72, R40, 0x10, RZ ;  /* 0x0000001028487819 */ /* 0x000fc600000006ff */
[----:B------:R-:W-:Y:S01]  /*0e10*/  STL [R1+0x54], RZ ;  /* 0x000054ff01007387 */ /* 0x000fe20000100800 */
[----:B------:R-:W-:-:S03]  /*0e20*/  SHF.L.U32 R40, R42, 0x10, RZ ;  /* 0x000000102a287819 */ /* 0x000fc600000006ff */
[----:B------:R-:W-:Y:S01]  /*0e30*/  STL [R1+0x30], RZ ;  /* 0x000030ff01007387 */ /* 0x000fe20000100800 */
[----:B------:R-:W-:-:S03]  /*0e40*/  PRMT R46, R19, 0x7632, R46 ;  /* 0x00007632132e7816 */ /* 0x000fc6000000002e */
[----:B------:R-:W-:Y:S01]  /*0e50*/  STL [R1+0x2c], RZ ;  /* 0x00002cff01007387 */ /* 0x000fe20000100800 */
[----:B------:R-:W-:-:S03]  /*0e60*/  PRMT R41, R20, 0x7632, R41 ;  /* 0x0000763214297816 */ /* 0x000fc60000000029 */
[----:B------:R-:W-:Y:S01]  /*0e70*/  STL [R1+0x4], RZ ;  /* 0x000004ff01007387 */ /* 0x000fe20000100800 */
[----:B------:R-:W-:-:S03]  /*0e80*/  IMAD.U32 R42, R44, 0x10000, RZ ;  /* 0x000100002c2a7824 */ /* 0x000fc600078e00ff */
[----:B------:R-:W-:Y:S01]  /*0e90*/  STL [R1], RZ ;  /* 0x000000ff01007387 */ /* 0x000fe20000100800 */
[----:B------:R-:W-:-:S03]  /*0ea0*/  PRMT R43, R21, 0x7632, R43 ;  /* 0x00007632152b7816 */ /* 0x000fc6000000002b */
[----:B------:R-:W-:Y:S01]  /*0eb0*/  STL [R1+0x28], RZ ;  /* 0x000028ff01007387 */ /* 0x000fe20000100800 */
[----:B------:R-:W-:-:S03]  /*0ec0*/  SHF.L.U32 R44, R46, 0x10, RZ ;  /* 0x000000102e2c7819 */ /* 0x000fc600000006ff */
[----:B------:R-:W-:Y:S01]  /*0ed0*/  STL [R1+0x50], RZ ;  /* 0x000050ff01007387 */ /* 0x000fe20000100800 */
[----:B------:R-:W-:-:S03]  /*0ee0*/  PRMT R45, R22, 0x7632, R45 ;  /* 0x00007632162d7816 */ /* 0x000fc6000000002d */
[----:B------:R-:W-:Y:S01]  /*0ef0*/  STL [R1+0x154], R72 ;  /* 0x0001544801007387 */ /* 0x000fe20000100800 */
[----:B------:R-:W-:-:S03]  /*0f00*/  PRMT R47, R23, 0x7632, R47 ;  /* 0x00007632172f7816 */ /* 0x000fc6000000002f */
[----:B------:R0:W-:Y:S01]  /*0f10*/  STL [R1+0x144], R40 ;  /* 0x0001442801007387 */ /* 0x0001e20000100800 */
[----:B------:R-:W-:-:S03]  /*0f20*/  PRMT R48, R24, 0x7632, R48 ;  /* 0x0000763218307816 */ /* 0x000fc60000000030 */
[----:B------:R1:W-:Y:S01]  /*0f30*/  STL [R1+0x134], R42 ;  /* 0x0001342a01007387 */ /* 0x0003e20000100800 */
[----:B0-----:R-:W-:-:S03]  /*0f40*/  SHF.L.U32 R40, R41, 0x10, RZ ;  /* 0x0000001029287819 */ /* 0x001fc600000006ff */
[----:B------:R-:W-:Y:S01]  /*0f50*/  STL [R1+0x124], R44 ;  /* 0x0001242c01007387 */ /* 0x000fe20000100800 */
[----:B------:R-:W-:Y:S01]  /*0f60*/  SHF.L.U32 R41, R45, 0x10, RZ ;  /* 0x000000102d297819 */ /* 0x000fe200000006ff */
[----:B-1----:R-:W-:Y:S02]  /*0f70*/  IMAD.U32 R42, R43, 0x10000, RZ ;  /* 0x000100002b2a7824 */ /* 0x002fe400078e00ff */
[----:B------:R0:W-:Y:S01]  /*0f80*/  STL [R1+0x150], R40 ;  /* 0x0001502801007387 */ /* 0x0001e20000100800 */
[----:B------:R-:W-:Y:S02]  /*0f90*/  PRMT R50, R25, 0x7632, R50 ;  /* 0x0000763219327816 */ /* 0x000fe40000000032 */
[----:B------:R-:W-:Y:S01]  /*0fa0*/  PRMT R52, R26, 0x7632, R52 ;  /* 0x000076321a347816 */ /* 0x000fe20000000034 */
[----:B------:R1:W-:Y:S01]  /*0fb0*/  STL [R1+0x140], R42 ;  /* 0x0001402a01007387 */ /* 0x0003e20000100800 */
[----:B------:R-:W-:Y:S02]  /*0fc0*/  PRMT R54, R27, 0x7632, R54 ;  /* 0x000076321b367816 */ /* 0x000fe40000000036 */
[----:B0-----:R-:W-:Y:S01]  /*0fd0*/  SHF.L.U32 R40, R47, 0x10, RZ ;  /* 0x000000102f287819 */ /* 0x001fe200000006ff */
[----:B------:R0:W-:Y:S01]  /*0fe0*/  STL [R1+0x130], R41 ;  /* 0x0001302901007387 */ /* 0x0001e20000100800 */
[----:B-1----:R-:W-:-:S03]  /*0ff0*/  IMAD.U32 R42, R48, 0x10000, RZ ;  /* 0x00010000302a7824 */ /* 0x002fc600078e00ff */
        /* <DEDUP_REMOVED lines=58> */
[----:B--2---:R-:W-:-:S03]  /*13a0*/  SHF.L.U32 R40, R65, 0x10, RZ ;  /* 0x0000001041287819 */ /* 0x004fc600000006ff */
[----:B------:R1:W-:Y:S01]  /*13b0*/  STL [R1+0x64], R41 ;  /* 0x0000642901007387 */ /* 0x0003e20000100800 */
[----:B------:R-:W-:-:S03]  /*13c0*/  PRMT R69, R6, 0x7632, R69 ;  /* 0x0000763206457816 */ /* 0x000fc60000000045 */
[----:B------:R2:W-:Y:S01]  /*13d0*/  STL [R1+0x90], R40 ;  /* 0x0000902801007387 */ /* 0x0005e20000100800 */
[----:B0-----:R-:W-:Y:S01]  /*13e0*/  IMAD.U32 R42, R67, 0x10000, RZ ;  /* 0x00010000432a7824 */ /* 0x001fe200078e00ff */
[----:B-1----:R-:W-:Y:S02]  /*13f0*/  SHF.L.U32 R41, R69, 0x10, RZ ;  /* 0x0000001045297819 */ /* 0x002fe400000006ff */
[----:B--2---:R-:W-:Y:S02]  /*1400*/  SHF.L.U32 R40, R71, 0x10, RZ ;  /* 0x0000001047287819 */ /* 0x004fe400000006ff */
[----:B------:R0:W-:Y:S04]  /*1410*/  STL [R1+0x80], R42 ;  /* 0x0000802a01007387 */ /* 0x0001e80000100800 */
[----:B------:R0:W-:Y:S04]  /*1420*/  STL [R1+0x60], R40 ;  /* 0x0000602801007387 */ /* 0x0001e80000100800 */
[----:B------:R0:W-:Y:S01]  /*1430*/  STL [R1+0x70], R41 ;  /* 0x0000702901007387 */ /* 0x0001e20000100800 */
        /* <DEDUP_REMOVED lines=17> */
[----:B0-----:R-:W-:-:S07]  /*1550*/  IMAD.MOV.U32 R0, RZ, RZ, RZ ;  /* 0x000000ffff007224 */ /* 0x001fce00078e00ff */
.L_x_1146:
        /* <DEDUP_REMOVED lines=9> */
[----:B------:R-:W-:-:S07]  /*15f0*/  SHF.R.S32.HI R84, RZ, 0x1f, R181 ;  /* 0x0000001fff547819 */ /* 0x000fce00000114b5 */
[----:B------:R-:W4:Y:S01]  /*1600*/  LDC.64 R90, c[0x0][0x258] ;  /* 0x00009600ff5a7b82 */ /* 0x000f220000000a00 */
[----:B------:R-:W-:Y:S01]  /*1610*/  LEA.HI R181, R84, R181, RZ, 0x3 ;  /* 0x000000b554b57211 */ /* 0x000fe200078f18ff */
[----:B-1----:R-:W-:-:S06]  /*1620*/  IMAD.WIDE R84, R176, 0x4, R88 ;  /* 0x00000004b0547825 */ /* 0x002fcc00078e0258 */
[----:B------:R-:W1:Y:S01]  /*1630*/  LDC.64 R208, c[0x0][0x2b8] ;  /* 0x0000ae00ffd07b82 */ /* 0x000e620000000a00 */
[----:B0-----:R-:W-:Y:S01]  /*1640*/  LOP3.LUT R86, R216, 0xff, RZ, 0xc0, !PT ;  /* 0x000000ffd8567812 */ /* 0x001fe200078ec0ff */
[----:B------:R0:W2:Y:S03]  /*1650*/  LDG.E R194, desc[UR4][R84.64] ;  /* 0x0000000454c27981 */ /* 0x0000a6000c1e1900 */
[----:B------:R-:W-:Y:S01]  /*1660*/  LEA.HI.SX32 R181, R181, R86, 0x1d ;  /* 0x00000056b5b57211 */ /* 0x000fe200078feaff */
[----:B------:R-:W3:Y:S04]  /*1670*/  LDL R199, [R1+0x150] ;  /* 0x0001500001c77983 */ /* 0x000ee80000100800 */
[C---:B----4-:R-:W-:Y:S01]  /*1680*/  IMAD.WIDE.U32 R92, R181.reuse, 0x20, R204 ;  /* 0x00000020b55c7825 */ /* 0x050fe200078e00cc */
[----:B------:R-:W-:Y:S01]  /*1690*/  ISETP.NE.AND P4, PT, RZ, UR9, PT ;  /* 0x00000009ff007c0c */ /* 0x000fe2000bf85270 */
[----:B------:R-:W4:Y:S02]  /*16a0*/  LDL R201, [R1+0x154] ;  /* 0x0001540001c97983 */ /* 0x000f240000100800 */
[----:B0-----:R-:W-:-:S02]  /*16b0*/  IMAD.WIDE.U32 R84, R181, 0x10, R206 ;  /* 0x00000010b5547825 */ /* 0x001fc400078e00ce */
[----:B------:R-:W3:Y:S02]  /*16c0*/  LDG.E.128 R128, desc[UR4][R92.64] ;  /* 0x000000045c807981 */ /* 0x000ee4000c1e1d00 */
[----:B------:R-:W-:Y:S02]  /*16d0*/  IMAD.WIDE R90, R176, 0x4, R90 ;  /* 0x00000004b05a7825 */ /* 0x000fe400078e025a */
[----:B------:R-:W4:Y:S02]  /*16e0*/  LDG.E.128 R84, desc[UR4][R84.64] ;  /* 0x0000000454547981 */ /* 0x000f24000c1e1d00 */
[----:B-1----:R-:W-:Y:S02]  /*16f0*/  IMAD.WIDE.U32 R88, R181, 0x10, R208 ;  /* 0x00000010b5587825 */ /* 0x002fe400078e00d0 */
[----:B------:R-:W4:Y:S01]  /*1700*/  LDG.E R180, desc[UR4][R90.64] ;  /* 0x000000045ab47981 */ /* 0x000f22000c1e1900 */
[----:B------:R-:W-:-:S03]  /*1710*/  LOP3.LUT P1, RZ, R138, 0xff, RZ, 0xc0, !PT ;  /* 0x000000ff8aff7812 */ /* 0x000fc6000782c0ff */
[----:B------:R-:W4:Y:S01]  /*1720*/  LDL R138, [R1+0x144] ;  /* 0x00014400018a7983 */ /* 0x000f220000100800 */
[----:B------:R-:W-:Y:S01]  /*1730*/  ISETP.NE.U32.AND P2, PT, RZ, UR12, PT ;  /* 0x0000000cff007c0c */ /* 0x000fe2000bf45070 */
[----:B------:R-:W-:Y:S02]  /*1740*/  VIADD R179, R181, 0x100 ;  /* 0x00000100b5b37836 */ /* 0x000fe40000000000 */
[----:B------:R-:W4:Y:S04]  /*1750*/  LDG.E.128 R92, desc[UR4][R92.64+0x10] ;  /* 0x000010045c5c7981 */ /* 0x000f28000c1e1d00 */
[----:B------:R-:W4:Y:S04]  /*1760*/  LDG.E.128 R88, desc[UR4][R88.64] ;  /* 0x0000000458587981 */ /* 0x000f28000c1e1d00 */
[----:B------:R-:W4:Y:S04]  /*1770*/  LDL R210, [R1+0x134] ;  /* 0x0001340001d27983 */ /* 0x000f280000100800 */
[----:B------:R-:W4:Y:S04]  /*1780*/  LDL R212, [R1+0x128] ;  /* 0x0001280001d47983 */ /* 0x000f280000100800 */
[----:B------:R-:W4:Y:S01]  /*1790*/  LDL R211, [R1+0x120] ;  /* 0x0001200001d37983 */ /* 0x000f220000100800 */
[----:B--2---:R-:W-:-:S05]  /*17a0*/  FSEL R194, R194, RZ, !P4 ;  /* 0x000000ffc2c27208 */ /* 0x004fca0006000000 */
[----:B---3--:R-:W-:Y:S01]  /*17b0*/  FADD.FTZ R189, R128, -R194 ;  /* 0x800000c280bd7221 */ /* 0x008fe20000010000 */
[----:B----4-:R-:W-:-:S03]  /*17c0*/  SHF.L.U32 R128, R84, 0x10, RZ ;  /* 0x0000001054807819 */ /* 0x010fc600000006ff */
[----:B------:R-:W-:Y:S02]  /*17d0*/  FMUL.FTZ R189, R180, R189 ;  /* 0x000000bdb4bd7220 */ /* 0x000fe40000410000 */
[----:B------:R-:W-:Y:S02]  /*17e0*/  FADD.FTZ R186, R128, R186 ;  /* 0x000000ba80ba7221 */ /* 0x000fe40000010000 */
[-C--:B------:R-:W-:Y:S01]  /*17f0*/  FFMA.FTZ R156, R189, R128.reuse, R156 ;  /* 0x00000080bd9c7223 */ /* 0x080fe2000001009c */
[----:B------:R-:W-:Y:S01]  /*1800*/  FMUL.FTZ R128, R192, R128 ;  /* 0x00000080c0807220 */ /* 0x000fe20000410000 */
[----:B------:R-:W-:Y:S01]  /*1810*/  FADD.FTZ R130, R130, -R194 ;  /* 0x800000c282827221 */ /* 0x000fe20000010000 */
[----:B------:R-:W-:-:S05]  /*1820*/  SHF.L.U32 R190, R88, 0x10, RZ ;  /* 0x0000001058be7819 */ /* 0x000fca00000006ff */
[----:B------:R-:W-:Y:S01]  /*1830*/  FADD.FTZ R32, R190, R32 ;  /* 0x00000020be207221 */ /* 0x000fe20000010000 */
[-C--:B------:R-:W-:Y:S01]  /*1840*/  FFMA.FTZ R2, R189, R190.reuse, R2 ;  /* 0x000000bebd027223 */ /* 0x080fe20000010002 */
[----:B------:R-:W-:Y:S01]  /*1850*/  FFMA.FTZ R190, R191, R190, R128 ;  /* 0x000000bebfbe7223 */ /* 0x000fe20000010080 */
[----:B------:R-:W-:Y:S01]  /*1860*/  SHF.L.U32 R128, R85, 0x10, RZ ;  /* 0x0000001055807819 */ /* 0x000fe200000006ff */
[----:B------:R-:W-:Y:S01]  /*1870*/  FMUL.FTZ R191, R180, R130 ;  /* 0x00000082b4bf7220 */ /* 0x000fe20000410000 */
[----:B------:R-:W-:-:S03]  /*1880*/  IMAD.U32 R192, R89, 0x10000, RZ ;  /* 0x0001000059c07824 */ /* 0x000fc600078e00ff */
[----:B------:R-:W-:Y:S01]  /*1890*/  FADD.FTZ R188, R128, R188 ;  /* 0x000000bc80bc7221 */ /* 0x000fe20000010000 */
[CC--:B------:R-:W-:Y:S01]  /*18a0*/  FFMA.FTZ R158, R191.reuse, R128.reuse, R158 ;  /* 0x00000080bf9e7223 */ /* 0x0c0fe2000001009e */
[----:B------:R-:W-:Y:S01]  /*18b0*/  FMUL.FTZ R128, R198, R128 ;  /* 0x00000080c6807220 */ /* 0x000fe20000410000 */
[----:B------:R-:W-:Y:S01]  /*18c0*/  FADD.FTZ R34, R192, R34 ;  /* 0x00000022c0227221 */ /* 0x000fe20000010000 */
[-C--:B------:R-:W-:Y:S02]  /*18d0*/  FFMA.FTZ R4, R191, R192.reuse, R4 ;  /* 0x000000c0bf047223 */ /* 0x080fe40000010004 */
[----:B------:R-:W-:Y:S02]  /*18e0*/  FFMA.FTZ R192, R139, R192, R128 ;  /* 0x000000c08bc07223 */ /* 0x000fe40000010080 */
[----:B------:R-:W2:Y:S01]  /*18f0*/  LDL R139, [R1+0x140] ;  /* 0x00014000018b7983 */ /* 0x000ea20000100800 */
[----:B------:R-:W-:-:S13]  /*1900*/  ISETP.NE.AND.EX P2, PT, RZ, UR13, PT, P2 ;  /* 0x0000000dff007c0c */ /* 0x000fda000bf45320 */
[----:B------:R-:W0:Y:S01]  /*1910*/  @P2 LDC.64 R136, c[0x0][0x248] ;  /* 0x00009200ff882b82 */ /* 0x000e220000000a00 */
[----:B------:R-:W-:Y:S01]  /*1920*/  PRMT R84, R84, 0x7632, R84 ;  /* 0x0000763254547816 */ /* 0x000fe20000000054 */
[----:B------:R-:W-:Y:S01]  /*1930*/  FADD.FTZ R198, R129, -R194 ;  /* 0x800000c281c67221 */ /* 0x000fe20000010000 */
[----:B------:R-:W-:Y:S02]  /*1940*/  PRMT R88, R88, 0x7632, R88 ;  /* 0x0000763258587816 */ /* 0x000fe40000000058 */
[----:B------:R-:W-:Y:S01]  /*1950*/  SHF.L.U32 R84, R84, 0x10, RZ ;  /* 0x0000001054547819 */ /* 0x000fe200000006ff */
[----:B------:R-:W-:Y:S01]  /*1960*/  FMUL.FTZ R198, R180, R198 ;  /* 0x000000c6b4c67220 */ /* 0x000fe20000410000 */
[----:B------:R-:W-:Y:S01]  /*1970*/  SHF.L.U32 R88, R88, 0x10, RZ ;  /* 0x0000001058587819 */ /* 0x000fe200000006ff */
[--C-:B------:R-:W-:Y:S01]  /*1980*/  FADD.FTZ R200, R131, -R194.reuse ;  /* 0x800000c283c87221 */ /* 0x100fe20000010000 */
[----:B------:R-:W-:Y:S01]  /*1990*/  PRMT R85, R85, 0x7632, R85 ;  /* 0x0000763255557816 */ /* 0x000fe20000000055 */
[----:B------:R-:W-:Y:S01]  /*19a0*/  FMUL.FTZ R199, R199, R84 ;  /* 0x00000054c7c77220 */ /* 0x000fe20000410000 */
[----:B------:R-:W-:Y:S01]  /*19b0*/  PRMT R89, R89, 0x7632, R89 ;  /* 0x0000763259597816 */ /* 0x000fe20000000059 */
[----:B------:R-:W-:Y:S01]  /*19c0*/  FADD.FTZ R92, R92, -R194 ;  /* 0x800000c25c5c7221 */ /* 0x000fe20000010000 */
[----:B------:R-:W-:Y:S01]  /*19d0*/  IMAD.U32 R203, R90, 0x10000, RZ ;  /* 0x000100005acb7824 */ /* 0x000fe200078e00ff */
[C---:B------:R-:W-:Y:S01]  /*19e0*/  IADD3 R178, R181.reuse, 0x200, RZ ;  /* 0x00000200b5b27810 */ /* 0x040fe20007ffe0ff */
[----:B------:R-:W-:-:S02]  /*19f0*/  VIADD R177, R181, 0x300 ;  /* 0x00000300b5b17836 */ /* 0x000fc40000000000 */
[----:B------:R-:W-:-:S04]  /*1a00*/  IMAD.WIDE.U32 R108, R179, 0x20, R204 ;  /* 0x00000020b36c7825 */ /* 0x000fc800078e00cc */
[----:B------:R-:W-:Y:S01]  /*1a10*/  FADD.FTZ R93, R93, -R194 ;  /* 0x800000c25d5d7221 */ /* 0x000fe20000010000 */
[----:B------:R-:W-:-:S04]  /*1a20*/  IMAD.WIDE.U32 R100, R179, 0x10, R206 ;  /* 0x00000010b3647825 */ /* 0x000fc800078e00ce */
[----:B------:R-:W-:-:S04]  /*1a30*/  IMAD.WIDE.U32 R104, R179, 0x10, R208 ;  /* 0x00000010b3687825 */ /* 0x000fc800078e00d0 */
[----:B------:R-:W-:Y:S01]  /*1a40*/  FADD.FTZ R94, R94, -R194 ;  /* 0x800000c25e5e7221 */ /* 0x000fe20000010000 */
[----:B------:R-:W1:Y:S01]  /*1a50*/  @P2 LDC.64 R132, c[0x0][0x248] ;  /* 0x00009200ff842b82 */ /* 0x000e620000000a00 */
[----:B0-----:R-:W-:-:S04]  /*1a60*/  @P2 IMAD.WIDE.U32 R136, R179, 0x8, R136 ;  /* 0x00000008b3882825 */ /* 0x001fc800078e0088 */
[-C--:B------:R-:W-:Y:S01]  /*1a70*/  FFMA.FTZ R0, R198, R88.reuse, R0 ;  /* 0x00000058c6007223 */ /* 0x080fe20000010000 */
[----:B------:R-:W-:Y:S01]  /*1a80*/  FADD.FTZ R31, R88, R31 ;  /* 0x0000001f581f7221 */ /* 0x000fe20000010000 */
[----:B------:R-:W-:Y:S01]  /*1a90*/  FFMA.FTZ R199, R201, R88, R199 ;  /* 0x00000058c9c77223 */ /* 0x000fe200000100c7 */
[----:B------:R-:W-:Y:S01]  /*1aa0*/  IMAD.U32 R85, R85, 0x10000, RZ ;  /* 0x0001000055557824 */ /* 0x000fe200078e00ff */
[----:B------:R-:W5:Y:S01]  /*1ab0*/  @P2 LDG.E.64 R150, desc[UR4][R136.64] ;  /* 0x0000000488962981 */ /* 0x000f62000c1e1b00 */
[----:B------:R-:W-:Y:S01]  /*1ac0*/  FFMA.FTZ R147, R198, R84, R147 ;  /* 0x00000054c6937223 */ /* 0x000fe20000010093 */
[----:B------:R-:W-:Y:S01]  /*1ad0*/  FADD.FTZ R185, R84, R185 ;  /* 0x000000b954b97221 */ /* 0x000fe20000010000 */
[----:B------:R-:W-:Y:S01]  /*1ae0*/  FADD.FTZ R95, R95, -R194 ;  /* 0x800000c25f5f7221 */ /* 0x000fe20000010000 */
[----:B------:R-:W3:Y:S01]  /*1af0*/  LDL R88, [R1+0x130] ;  /* 0x0001300001587983 */ /* 0x000ee20000100800 */
[----:B------:R-:W-:Y:S01]  /*1b00*/  SHF.L.U32 R89, R89, 0x10, RZ ;  /* 0x0000001059597819 */ /* 0x000fe200000006ff */
[----:B------:R-:W-:Y:S01]  /*1b10*/  FMUL.FTZ R200, R180, R200 ;  /* 0x000000c8b4c87220 */ /* 0x000fe20000410000 */
[----:B------:R-:W-:Y:S01]  /*1b20*/  FADD.FTZ R36, R203, R36 ;  /* 0x00000024cb247221 */ /* 0x000fe20000010000 */
[----:B------:R-:W-:Y:S01]  /*1b30*/  IMAD.WIDE.U32 R124, R178, 0x20, R204 ;  /* 0x00000020b27c7825 */ /* 0x000fe200078e00cc */
[----:B------:R-:W4:Y:S01]  /*1b40*/  LDG.E.128 R96, desc[UR4][R108.64] ;  /* 0x000000046c607981 */ /* 0x000f22000c1e1d00 */
[----:B------:R-:W0:Y:S03]  /*1b50*/  @P2 LDC.64 R126, c[0x0][0x248] ;  /* 0x00009200ff7e2b82 */ /* 0x000e260000000a00 */
[----:B------:R-:W3:Y:S04]  /*1b60*/  LDL R137, [R1+0x138] ;  /* 0x0001380001897983 */ /* 0x000ee80000100800 */
[----:B------:R-:W4:Y:S01]  /*1b70*/  LDL R136, [R1+0x13c] ;  /* 0x00013c0001887983 */ /* 0x000f220000100800 */
[----:B------:R-:W-:Y:S01]  /*1b80*/  FFMA.FTZ R3, R200, R89, R3 ;  /* 0x00000059c8037223 */ /* 0x000fe20000010003 */
[----:B------:R-:W-:Y:S01]  /*1b90*/  FADD.FTZ R33, R89, R33 ;  /* 0x0000002159217221 */ /* 0x000fe20000010000 */
[----:B------:R-:W0:Y:S01]  /*1ba0*/  @P2 LDC.64 R134, c[0x0][0x248] ;  /* 0x00009200ff862b82 */ /* 0x000e220000000a00 */
[----:B------:R-:W4:Y:S04]  /*1bb0*/  LDG.E.128 R100, desc[UR4][R100.64] ;  /* 0x0000000464647981 */ /* 0x000f28000c1e1d00 */
[----:B------:R-:W4:Y:S03]  /*1bc0*/  LDG.E.128 R104, desc[UR4][R104.64] ;  /* 0x0000000468687981 */ /* 0x000f26000c1e1d00 */
[----:B------:R-:W0:Y:S08]  /*1bd0*/  @P0 LDC.64 R128, c[0x0][0x2c8] ;  /* 0x0000b200ff800b82 */ /* 0x000e300000000a00 */
[----:B------:R-:W0:Y:S01]  /*1be0*/  @P0 LDC.64 R130, c[0x0][0x2c8] ;  /* 0x0000b200ff820b82 */ /* 0x000e220000000a00 */
[-C--:B--2---:R-:W-:Y:S01]  /*1bf0*/  FMUL.FTZ R202, R139, R85.reuse ;  /* 0x000000558bca7220 */ /* 0x084fe20000410000 */
[----:B------:R-:W-:Y:S01]  /*1c00*/  SHF.L.U32 R84, R86, 0x10, RZ ;  /* 0x0000001056547819 */ /* 0x000fe200000006ff */
[----:B------:R-:W-:Y:S01]  /*1c10*/  FFMA.FTZ R157, R200, R85, R157 ;  /* 0x00000055c89d7223 */ /* 0x000fe2000001009d */
[----:B------:R-:W-:Y:S01]  /*1c20*/  FADD.FTZ R187, R85, R187 ;  /* 0x000000bb55bb7221 */ /* 0x000fe20000010000 */
[----:B------:R-:W-:Y:S01]  /*1c30*/  FFMA.FTZ R202, R138, R89, R202 ;  /* 0x000000598aca7223 */ /* 0x000fe200000100ca */
[----:B------:R-:W-:Y:S01]  /*1c40*/  FMUL.FTZ R201, R180, R92 ;  /* 0x0000005cb4c97220 */ /* 0x000fe20000410000 */
[----:B------:R-:W2:Y:S01]  /*1c50*/  LDL R89, [R1+0x12c] ;  /* 0x00012c0001597983 */ /* 0x000ea20000100800 */
[----:B------:R-:W-:Y:S01]  /*1c60*/  PRMT R86, R86, 0x7632, R86 ;  /* 0x0000763256567816 */ /* 0x000fe20000000056 */
[----:B------:R-:W-:Y:S01]  /*1c70*/  FADD.FTZ R196, R84, R196 ;  /* 0x000000c454c47221 */ /* 0x000fe20000010000 */
[C---:B------:R-:W-:Y:S01]  /*1c80*/  FFMA.FTZ R6, R201.reuse, R203, R6 ;  /* 0x000000cbc9067223 */ /* 0x040fe20000010006 */
[----:B------:R-:W-:Y:S01]  /*1c90*/  FFMA.FTZ R182, R201, R84, R182 ;  /* 0x00000054c9b67223 */ /* 0x000fe200000100b6 */
[----:B------:R-:W-:Y:S01]  /*1ca0*/  SHF.L.U32 R86, R86, 0x10, RZ ;  /* 0x0000001056567819 */ /* 0x000fe200000006ff */
[----:B------:R-:W2:Y:S01]  /*1cb0*/  LDL R92, [R1+0x124] ;  /* 0x00012400015c7983 */ /* 0x000ea20000100800 */
[----:B------:R-:W-:-:S04]  /*1cc0*/  IMAD.WIDE.U32 R120, R178, 0x10, R208 ;  /* 0x00000010b2787825 */ /* 0x000fc800078e00d0 */
[----:B------:R-:W-:Y:S01]  /*1cd0*/  FADD.FTZ R197, R86, R197 ;  /* 0x000000c556c57221 */ /* 0x000fe20000010000 */
[----:B-1----:R-:W-:Y:S01]  /*1ce0*/  @P2 IMAD.WIDE.U32 R132, R181, 0x8, R132 ;  /* 0x00000008b5842825 */ /* 0x002fe200078e0084 */
[----:B------:R-:W2:Y:S04]  /*1cf0*/  LDG.E.128 R108, desc[UR4][R108.64+0x10] ;  /* 0x000010046c6c7981 */ /* 0x000ea8000c1e1d00 */
[----:B------:R1:W5:Y:S01]  /*1d00*/  @P2 LDG.E.64 R148, desc[UR4][R132.64] ;  /* 0x0000000484942981 */ /* 0x000362000c1e1b00 */
[----:B------:R-:W-:-:S03]  /*1d10*/  IMAD.WIDE.U32 R116, R178, 0x10, R206 ;  /* 0x00000010b2747825 */ /* 0x000fc600078e00ce */
[----:B------:R-:W2:Y:S04]  /*1d20*/  LDG.E.128 R112, desc[UR4][R124.64] ;  /* 0x000000047c707981 */ /* 0x000ea8000c1e1d00 */
[----:B------:R-:W2:Y:S01]  /*1d30*/  LDG.E.128 R116, desc[UR4][R116.64] ;  /* 0x0000000474747981 */ /* 0x000ea2000c1e1d00 */
[----:B-1----:R-:W1:Y:S03]  /*1d40*/  @P0 LDC.64 R132, c[0x0][0x2c8] ;  /* 0x0000b200ff840b82 */ /* 0x002e660000000a00 */
[----:B------:R-:W2:Y:S01]  /*1d50*/  LDG.E.128 R120, desc[UR4][R120.64] ;  /* 0x0000000478787981 */ /* 0x000ea2000c1e1d00 */
[----:B---3--:R-:W-:-:S04]  /*1d60*/  FMUL.FTZ R85, R137, R84 ;  /* 0x0000005489557220 */ /* 0x008fc80000410000 */
[----:B----4-:R-:W-:Y:S01]  /*1d70*/  FFMA.FTZ R203, R136, R203, R85 ;  /* 0x000000cb88cb7223 */ /* 0x010fe20000010055 */
[----:B------:R-:W-:Y:S01]  /*1d80*/  IMAD.WIDE.U32 R84, R177, 0x20, R204 ;  /* 0x00000020b1547825 */ /* 0x000fe200078e00cc */
[----:B------:R-:W-:-:S03]  /*1d90*/  PRMT R205, R90, 0x7632, R205 ;  /* 0x000076325acd7816 */ /* 0x000fc600000000cd */
[----:B------:R-:W-:Y:S01]  /*1da0*/  FMUL.FTZ R204, R180, R93 ;  /* 0x0000005db4cc7220 */ /* 0x000fe20000410000 */
[----:B------:R-:W-:Y:S01]  /*1db0*/  FMUL.FTZ R88, R88, R86 ;  /* 0x0000005658587220 */ /* 0x000fe20000410000 */
[----:B------:R-:W-:Y:S01]  /*1dc0*/  IMAD.WIDE.U32 R136, R177, 0x10, R208 ;  /* 0x00000010b1887825 */ /* 0x000fe200078e00d0 */
[----:B------:R-:W-:-:S03]  /*1dd0*/  SHF.L.U32 R205, R205, 0x10, RZ ;  /* 0x00000010cdcd7819 */ /* 0x000fc600000006ff */
[C---:B------:R-:W-:Y:S01]  /*1de0*/  FFMA.FTZ R159, R204.reuse, R86, R159 ;  /* 0x00000056cc9f7223 */ /* 0x040fe2000001009f */
[----:B------:R-:W3:Y:S01]  /*1df0*/  LDL R90, [R1+0x108] ;  /* 0x00010800015a7983 */ /* 0x000ee20000100800 */
[----:B------:R-:W-:Y:S01]  /*1e00*/  FADD.FTZ R35, R205, R35 ;  /* 0x00000023cd237221 */ /* 0x000fe20000010000 */
[-C--:B------:R-:W-:Y:S01]  /*1e10*/  FFMA.FTZ R5, R204, R205.reuse, R5 ;  /* 0x000000cdcc057223 */ /* 0x080fe20000010005 */
[----:B------:R-:W-:Y:S01]  /*1e20*/  FFMA.FTZ R205, R210, R205, R88 ;  /* 0x000000cdd2cd7223 */ /* 0x000fe20000010058 */
[----:B------:R-:W-:Y:S01]  /*1e30*/  FMUL.FTZ R209, R180, R94 ;  /* 0x0000005eb4d17220 */ /* 0x000fe20000410000 */
[----:B------:R-:W4:Y:S01]  /*1e40*/  LDL R210, [R1+0x118] ;  /* 0x0001180001d27983 */ /* 0x000f220000100800 */
[----:B------:R-:W-:Y:S01]  /*1e50*/  IMAD.U32 R86, R87, 0x10000, RZ ;  /* 0x0001000057567824 */ /* 0x000fe200078e00ff */
[----:B------:R-:W-:Y:S02]  /*1e60*/  SHF.L.U32 R208, R91, 0x10, RZ ;  /* 0x000000105bd07819 */ /* 0x000fe400000006ff */
[----:B------:R-:W4:Y:S01]  /*1e70*/  LDL R94, [R1+0x11c] ;  /* 0x00011c00015e7983 */ /* 0x000f220000100800 */
[----:B------:R-:W-:-:S02]  /*1e80*/  FMUL.FTZ R88, R212, R86 ;  /* 0x00000056d4587220 */ /* 0x000fc40000410000 */
[----:B------:R-:W-:Y:S01]  /*1e90*/  FADD.FTZ R38, R208, R38 ;  /* 0x00000026d0267221 */ /* 0x000fe20000010000 */
[----:B------:R-:W-:Y:S01]  /*1ea0*/  FFMA.FTZ R8, R209, R208, R8 ;  /* 0x000000d0d1087223 */ /* 0x000fe20000010008 */
[----:B------:R-:W4:Y:S01]  /*1eb0*/  LDL R93, [R1+0x110] ;  /* 0x00011000015d7983 */ /* 0x000f220000100800 */
[----:B-1----:R-:W-:-:S04]  /*1ec0*/  @P0 IMAD.WIDE.U32 R132, R181, 0x20, R132 ;  /* 0x00000020b5840825 */ /* 0x002fc800078e0084 */
[----:B------:R-:W-:Y:S01]  /*1ed0*/  FADD.FTZ R193, R86, R193 ;  /* 0x000000c156c17221 */ /* 0x000fe20000010000 */
[----:B------:R-:W-:Y:S01]  /*1ee0*/  FFMA.FTZ R184, R209, R86, R184 ;  /* 0x00000056d1b87223 */ /* 0x000fe200000100b8 */
[C---:B------:R-:W-:Y:S01]  /*1ef0*/  FADD.FTZ R96, -R194.reuse, R96 ;  /* 0x00000060c2607221 */ /* 0x040fe20000010100 */
[C---:B------:R-:W-:Y:S01]  /*1f00*/  FADD.FTZ R97, -R194.reuse, R97 ;  /* 0x00000061c2617221 */ /* 0x040fe20000010100 */
[----:B------:R-:W-:Y:S01]  /*1f10*/  FADD.FTZ R99, -R194, R99 ;  /* 0x00000063c2637221 */ /* 0x000fe20000010100 */
[----:B0-----:R-:W-:Y:S01]  /*1f20*/  @P2 IMAD.WIDE.U32 R126, R177, 0x8, R126 ;  /* 0x00000008b17e2825 */ /* 0x001fe200078e007e */
[----:B------:R-:W4:Y:S03]  /*1f30*/  LDG.E.128 R136, desc[UR4][R136.64] ;  /* 0x0000000488887981 */ /* 0x000f26000c1e1d00 */
[----:B--2---:R-:W-:Y:S01]  /*1f40*/  FFMA.FTZ R208, R89, R208, R88 ;  /* 0x000000d059d07223 */ /* 0x004fe20000010058 */
[----:B------:R-:W-:Y:S01]  /*1f50*/  PRMT R86, R87, 0x7632, R86 ;  /* 0x0000763257567816 */ /* 0x000fe20000000056 */
[----:B------:R-:W2:Y:S01]  /*1f60*/  LDL R89, [R1+0x10c] ;  /* 0x00010c0001597983 */ /* 0x000ea20000100800 */
[----:B------:R-:W-:-:S02]  /*1f70*/  PRMT R91, R91, 0x7632, R91 ;  /* 0x000076325b5b7816 */ /* 0x000fc4000000005b */
[----:B------:R-:W-:Y:S01]  /*1f80*/  SHF.L.U32 R86, R86, 0x10, RZ ;  /* 0x0000001056567819 */ /* 0x000fe200000006ff */
[----:B------:R-:W-:Y:S01]  /*1f90*/  FMUL.FTZ R212, R180, R95 ;  /* 0x0000005fb4d47220 */ /* 0x000fe20000410000 */
[----:B------:R-:W5:Y:S01]  /*1fa0*/  @P0 LDG.E.128 R40, desc[UR4][R132.64] ;  /* 0x0000000484280981 */ /* 0x000f62000c1e1d00 */
[----:B------:R-:W-:Y:S02]  /*1fb0*/  IMAD.U32 R91, R91, 0x10000, RZ ;  /* 0x000100005b5b7824 */ /* 0x000fe400078e00ff */
[-C--:B------:R-:W-:Y:S01]  /*1fc0*/  FMUL.FTZ R211, R211, R86.reuse ;  /* 0x00000056d3d37220 */ /* 0x080fe20000410000 */
[----:B------:R0:W5:Y:S01]  /*1fd0*/  @P0 LDG.E.128 R44, desc[UR4][R132.64+0x10] ;  /* 0x00001004842c0981 */ /* 0x000162000c1e1d00 */
[----:B------:R-:W-:Y:S02]  /*1fe0*/  FADD.FTZ R195, R86, R195 ;  /* 0x000000c356c37221 */ /* 0x000fe40000010000 */
[----:B------:R-:W-:Y:S01]  /*1ff0*/  FFMA.FTZ R211, R92, R91, R211 ;  /* 0x0000005b5cd37223 */ /* 0x000fe200000100d3 */
[----:B------:R-:W-:Y:S01]  /*2000*/  FFMA.FTZ R183, R212, R86, R183 ;  /* 0x00000056d4b77223 */ /* 0x000fe200000100b7 */
[----:B------:R-:W2:Y:S01]  /*2010*/  LDL R92, [R1+0x114] ;  /* 0x00011400015c7983 */ /* 0x000ea20000100800 */
[----:B------:R-:W-:Y:S01]  /*2020*/  SHF.L.U32 R86, R100, 0x10, RZ ;  /* 0x0000001064567819 */ /* 0x000fe200000006ff */
[----:B------:R-:W-:Y:S01]  /*2030*/  FADD.FTZ R95, -R194, R98 ;  /* 0x00000062c25f7221 */ /* 0x000fe20000010100 */
[----:B------:R-:W-:Y:S01]  /*2040*/  FMUL.FTZ R99, R180, R99 ;  /* 0x00000063b4637220 */ /* 0x000fe20000410000 */
[----:B------:R-:W-:Y:S01]  /*2050*/  FADD.FTZ R112, -R194, R112 ;  /* 0x00000070c2707221 */ /* 0x000fe20000010100 */
[----:B0-----:R-:W-:-:S04]  /*2060*/  IMAD.WIDE.U32 R132, R177, 0x10, R206 ;  /* 0x00000010b1847825 */ /* 0x001fc800078e00ce */
[----:B------:R-:W-:Y:S01]  /*2070*/  FMUL.FTZ R206, R180, R96 ;  /* 0x00000060b4ce7220 */ /* 0x000fe20000410000 */
[----:B------:R-:W-:Y:S01]  /*2080*/  FADD.FTZ R37, R91, R37 ;  /* 0x000000255b257221 */ /* 0x000fe20000010000 */
[----:B------:R-:W-:Y:S01]  /*2090*/  FFMA.FTZ R7, R212, R91, R7 ;  /* 0x0000005bd4077223 */ /* 0x000fe20000010007 */
[----:B------:R-:W-:Y:S01]  /*20a0*/  SHF.L.U32 R207, R104, 0x10, RZ ;  /* 0x0000001068cf7819 */ /* 0x000fe200000006ff */
[----:B------:R-:W2:Y:S01]  /*20b0*/  LDL R91, [R1+0x100] ;  /* 0x00010000015b7983 */ /* 0x000ea20000100800 */
[----:B------:R-:W-:Y:S02]  /*20c0*/  IMAD.U32 R88, R101, 0x10000, RZ ;  /* 0x0001000065587824 */ /* 0x000fe400078e00ff */
[----:B------:R-:W-:Y:S01]  /*20d0*/  FMUL.FTZ R95, R180, R95 ;  /* 0x0000005fb45f7220 */ /* 0x000fe20000410000 */
[----:B------:R-:W-:Y:S01]  /*20e0*/  FADD.FTZ R237, R86, R237 ;  /* 0x000000ed56ed7221 */ /* 0x000fe20000010000 */
[----:B------:R-:W-:Y:S01]  /*20f0*/  FFMA.FTZ R231, R206, R86, R231 ;  /* 0x00000056cee77223 */ /* 0x000fe200000100e7 */
[----:B------:R-:W-:Y:S01]  /*2100*/  FADD.FTZ R235, R88, R235 ;  /* 0x000000eb58eb7221 */ /* 0x000fe20000010000 */
[----:B------:R-:W-:Y:S01]  /*2110*/  FFMA.FTZ R234, R95, R88, R234 ;  /* 0x000000585fea7223 */ /* 0x000fe200000100ea */
[----:B------:R-:W-:Y:S01]  /*2120*/  FADD.FTZ R227, R207, R227 ;  /* 0x000000e3cfe37221 */ /* 0x000fe20000010000 */
[----:B------:R-:W-:Y:S01]  /*2130*/  FFMA.FTZ R10, R206, R207, R10 ;  /* 0x000000cfce0a7223 */ /* 0x000fe2000001000a */
[----:B------:R-:W2:Y:S01]  /*2140*/  LDL R96, [R1+0xfc] ;  /* 0x0000fc0001607983 */ /* 0x000ea20000100800 */
[----:B------:R-:W-:-:S03]  /*2150*/  FADD.FTZ R113, -R194, R113 ;  /* 0x00000071c2717221 */ /* 0x000fc60000010100 */
[----:B------:R0:W5:Y:S01]  /*2160*/  @P2 LDG.E.64 R154, desc[UR4][R126.64] ;  /* 0x000000047e9a2981 */ /* 0x000162000c1e1b00 */
[----:B------:R-:W-:Y:S01]  /*2170*/  PRMT R104, R104, 0x7632, R104 ;  /* 0x0000763268687816 */ /* 0x000fe20000000068 */
[----:B---3--:R-:W-:Y:S01]  /*2180*/  FMUL.FTZ R88, R90, R88 ;  /* 0x000000585a587220 */ /* 0x008fe20000410000 */
[----:B------:R-:W-:Y:S01]  /*2190*/  PRMT R101, R101, 0x7632, R101 ;  /* 0x0000763265657816 */ /* 0x000fe20000000065 */
[----:B------:R-:W3:Y:S01]  /*21a0*/  LDL R90, [R1+0x104] ;  /* 0x00010400015a7983 */ /* 0x000ee20000100800 */
[----:B----4-:R-:W-:Y:S01]  /*21b0*/  FMUL.FTZ R86, R210, R86 ;  /* 0x00000056d2567220 */ /* 0x010fe20000410000 */
[----:B------:R-:W-:Y:S02]  /*21c0*/  FMUL.FTZ R112, R180, R112 ;  /* 0x00000070b4707220 */ /* 0x000fe40000410000 */
[----:B------:R-:W4:Y:S01]  /*21d0*/  LDG.E.128 R124, desc[UR4][R124.64+0x10] ;  /* 0x000010047c7c7981 */ /* 0x000f22000c1e1d00 */
[----:B------:R-:W-:Y:S01]  /*21e0*/  FFMA.FTZ R207, R94, R207, R86 ;  /* 0x000000cf5ecf7223 */ /* 0x000fe20000010056 */
[----:B------:R-:W-:-:S05]  /*21f0*/  SHF.L.U32 R94, R105, 0x10, RZ ;  /* 0x00000010695e7819 */ /* 0x000fca00000006ff */
[----:B------:R-:W-:Y:S01]  /*2200*/  FADD.FTZ R229, R94, R229 ;  /* 0x000000e55ee57221 */ /* 0x000fe20000010000 */
[-C--:B------:R-:W-:Y:S01]  /*2210*/  FFMA.FTZ R12, R95, R94.reuse, R12 ;  /* 0x0000005e5f0c7223 */ /* 0x080fe2000001000c */
[----:B------:R-:W-:Y:S01]  /*2220*/  FMUL.FTZ R210, R180, R97 ;  /* 0x00000061b4d27220 */ /* 0x000fe20000410000 */
[--C-:B--2---:R-:W-:Y:S01]  /*2230*/  FFMA.FTZ R94, R89, R94, R88.reuse ;  /* 0x0000005e595e7223 */ /* 0x104fe20000010058 */
[----:B------:R-:W-:Y:S01]  /*2240*/  PRMT R88, R100, 0x7632, R88 ;  /* 0x0000763264587816 */ /* 0x000fe20000000058 */
[----:B------:R-:W2:Y:S03]  /*2250*/  LDL R89, [R1+0xf8] ;  /* 0x0000f80001597983 */ /* 0x000ea60000100800 */
[----:B------:R-:W-:-:S05]  /*2260*/  SHF.L.U32 R88, R88, 0x10, RZ ;  /* 0x0000001058587819 */ /* 0x000fca00000006ff */
[-C--:B------:R-:W-:Y:S01]  /*2270*/  FFMA.FTZ R230, R210, R88.reuse, R230 ;  /* 0x00000058d2e67223 */ /* 0x080fe200000100e6 */
[----:B------:R-:W-:Y:S01]  /*2280*/  FADD.FTZ R238, R88, R238 ;  /* 0x000000ee58ee7221 */ /* 0x000fe20000010000 */
[----:B------:R-:W-:Y:S02]  /*2290*/  FMUL.FTZ R88, R93, R88 ;  /* 0x000000585d587220 */ /* 0x000fe40000410000 */
[----:B------:R-:W4:Y:S01]  /*22a0*/  LDL R93, [R1+0xf0] ;  /* 0x0000f000015d7983 */ /* 0x000f220000100800 */
[----:B------:R-:W-:Y:S01]  /*22b0*/  IMAD.U32 R104, R104, 0x10000, RZ ;  /* 0x0001000068687824 */ /* 0x000fe200078e00ff */
[----:B------:R-:W-:-:S03]  /*22c0*/  SHF.L.U32 R101, R101, 0x10, RZ ;  /* 0x0000001065657819 */ /* 0x000fc600000006ff */
[-C--:B------:R-:W-:Y:S01]  /*22d0*/  FFMA.FTZ R9, R210, R104.reuse, R9 ;  /* 0x00000068d2097223 */ /* 0x080fe20000010009 */
[----:B------:R-:W-:Y:S01]  /*22e0*/  FADD.FTZ R213, R104, R213 ;  /* 0x000000d568d57221 */ /* 0x000fe20000010000 */
[----:B------:R-:W-:Y:S02]  /*22f0*/  FFMA.FTZ R104, R92, R104, R88 ;  /* 0x000000685c687223 */ /* 0x000fe40000010058 */
[----:B------:R-:W4:Y:S01]  /*2300*/  LDL R92, [R1+0xf4] ;  /* 0x0000f400015c7983 */ /* 0x000f220000100800 */
[----:B------:R-:W-:Y:S01]  /*2310*/  PRMT R105, R105, 0x7632, R105 ;  /* 0x0000763269697816 */ /* 0x000fe20000000069 */
[-C--:B------:R-:W-:Y:S02]  /*2320*/  FMUL.FTZ R98, R91, R101.reuse ;  /* 0x000000655b627220 */ /* 0x080fe40000410000 */
[----:B------:R-:W4:Y:S01]  /*2330*/  LDL R91, [R1+0xe8] ;  /* 0x0000e800015b7983 */ /* 0x000f220000100800 */
[----:B------:R-:W-:Y:S01]  /*2340*/  SHF.L.U32 R105, R105, 0x10, RZ ;  /* 0x0000001069697819 */ /* 0x000fe200000006ff */
[----:B------:R-:W-:Y:S01]  /*2350*/  FFMA.FTZ R233, R99, R101, R233 ;  /* 0x0000006563e97223 */ /* 0x000fe200000100e9 */
[----:B------:R-:W-:Y:S01]  /*2360*/  FADD.FTZ R236, R101, R236 ;  /* 0x000000ec65ec7221 */ /* 0x000fe20000010000 */
[----:B------:R-:W-:Y:S01]  /*2370*/  FADD.FTZ R101, -R194, R108 ;  /* 0x0000006cc2657221 */ /* 0x000fe20000010100 */
[----:B------:R-:W-:-:S03]  /*2380*/  IMAD.U32 R88, R102, 0x10000, RZ ;  /* 0x0001000066587824 */ /* 0x000fc600078e00ff */
[----:B------:R-:W-:Y:S01]  /*2390*/  FMUL.FTZ R101, R180, R101 ;  /* 0x00000065b4657220 */ /* 0x000fe20000410000 */
[----:B------:R-:W-:-:S03]  /*23a0*/  FADD.FTZ R249, R88, R249 ;  /* 0x000000f958f97221 */ /* 0x000fc60000010000 */
[----:B------:R-:W-:Y:S01]  /*23b0*/  FFMA.FTZ R244, R101, R88, R244 ;  /* 0x0000005865f47223 */ /* 0x000fe200000100f4 */
[-C--:B------:R-:W-:Y:S01]  /*23c0*/  FFMA.FTZ R11, R99, R105.reuse, R11 ;  /* 0x00000069630b7223 */ /* 0x080fe2000001000b */
[----:B------:R-:W-:Y:S01]  /*23d0*/  FADD.FTZ R228, R105, R228 ;  /* 0x000000e469e47221 */ /* 0x000fe20000010000 */
[----:B---3--:R-:W-:Y:S02]  /*23e0*/  FFMA.FTZ R98, R90, R105, R98 ;  /* 0x000000695a627223 */ /* 0x008fe40000010062 */
[----:B------:R-:W3:Y:S01]  /*23f0*/  LDL R90, [R1+0xec] ;  /* 0x0000ec00015a7983 */ /* 0x000ee20000100800 */
[----:B------:R-:W-:-:S03]  /*2400*/  FADD.FTZ R105, -R194, R109 ;  /* 0x0000006dc2697221 */ /* 0x000fc60000010100 */
[----:B------:R-:W3:Y:S01]  /*2410*/  LDL R109, [R1+0xe0] ;  /* 0x0000e000016d7983 */ /* 0x000ee20000100800 */
[----:B--2---:R-:W-:Y:S01]  /*2420*/  FMUL.FTZ R89, R89, R88 ;  /* 0x0000005859597220 */ /* 0x004fe20000410000 */
[----:B------:R-:W-:-:S04]  /*2430*/  PRMT R88, R102, 0x7632, R88 ;  /* 0x0000763266587816 */ /* 0x000fc80000000058 */
[----:B------:R-:W-:-:S05]  /*2440*/  SHF.L.U32 R88, R88, 0x10, RZ ;  /* 0x0000001058587819 */ /* 0x000fca00000006ff */
[----:B----4-:R-:W-:Y:S02]  /*2450*/  FMUL.FTZ R102, R93, R88 ;  /* 0x000000585d667220 */ /* 0x010fe40000410000 */
[----:B------:R-:W2:Y:S01]  /*2460*/  LDL R93, [R1+0xe4] ;  /* 0x0000e400015d7983 */ /* 0x000ea20000100800 */
[C---:B------:R-:W-:Y:S02]  /*2470*/  SHF.L.U32 R100, R106.reuse, 0x10, RZ ;  /* 0x000000106a647819 */ /* 0x040fe400000006ff */
[----:B------:R-:W-:Y:S01]  /*2480*/  PRMT R106, R106, 0x7632, R106 ;  /* 0x000076326a6a7816 */ /* 0x000fe2000000006a */
[----:B------:R-:W-:-:S04]  /*2490*/  FMUL.FTZ R105, R180, R105 ;  /* 0x00000069b4697220 */ /* 0x000fc80000410000 */
[----:B------:R-:W-:Y:S02]  /*24a0*/  IMAD.U32 R106, R106, 0x10000, RZ ;  /* 0x000100006a6a7824 */ /* 0x000fe400078e00ff */
[----:B------:R-:W-:Y:S01]  /*24b0*/  FADD.FTZ R250, R88, R250 ;  /* 0x000000fa58fa7221 */ /* 0x000fe20000010000 */
[----:B------:R-:W-:Y:S01]  /*24c0*/  FFMA.FTZ R243, R105, R88, R243 ;  /* 0x0000005869f37223 */ /* 0x000fe200000100f3 */
[----:B------:R-:W-:Y:S01]  /*24d0*/  SHF.L.U32 R88, R103, 0x10, RZ ;  /* 0x0000001067587819 */ /* 0x000fe200000006ff */
[----:B------:R-:W-:Y:S02]  /*24e0*/  FFMA.FTZ R102, R92, R106, R102 ;  /* 0x0000006a5c667223 */ /* 0x000fe40000010066 */
[----:B------:R-:W4:Y:S01]  /*24f0*/  LDL.LU R92, [R1+0x20] ;  /* 0x00002000015c7983 */ /* 0x000f220000300800 */
[----:B------:R-:W-:Y:S01]  /*2500*/  FADD.FTZ R108, -R194, R110 ;  /* 0x0000006ec26c7221 */ /* 0x000fe20000010100 */
[----:B------:R-:W-:Y:S01]  /*2510*/  FADD.FTZ R240, R100, R240 ;  /* 0x000000f064f07221 */ /* 0x000fe20000010000 */
[-C--:B------:R-:W-:Y:S01]  /*2520*/  FFMA.FTZ R14, R101, R100.reuse, R14 ;  /* 0x00000064650e7223 */ /* 0x080fe2000001000e */
[----:B------:R-:W-:Y:S01]  /*2530*/  FFMA.FTZ R100, R96, R100, R89 ;  /* 0x0000006460647223 */ /* 0x000fe20000010059 */
[----:B------:R-:W-:Y:S01]  /*2540*/  FADD.FTZ R239, R106, R239 ;  /* 0x000000ef6aef7221 */ /* 0x000fe20000010000 */
[----:B------:R-:W-:Y:S01]  /*2550*/  FFMA.FTZ R13, R105, R106, R13 ;  /* 0x0000006a690d7223 */ /* 0x000fe2000001000d */
[----:B------:R-:W-:Y:S01]  /*2560*/  SHF.L.U32 R106, R107, 0x10, RZ ;  /* 0x000000106b6a7819 */ /* 0x000fe200000006ff */
[----:B------:R-:W-:Y:S01]  /*2570*/  FMUL.FTZ R89, R91, R88 ;  /* 0x000000585b597220 */ /* 0x000fe20000410000 */
[----:B------:R-:W-:Y:S01]  /*2580*/  FMUL.FTZ R108, R180, R108 ;  /* 0x0000006cb46c7220 */ /* 0x000fe20000410000 */
[----:B------:R-:W4:Y:S02]  /*2590*/  LDL.LU R91, [R1+0xc] ;  /* 0x00000c00015b7983 */ /* 0x000f240000300800 */
[----:B------:R-:W-:-:S02]  /*25a0*/  FADD.FTZ R242, R106, R242 ;  /* 0x000000f26af27221 */ /* 0x000fc40000010000 */
[----:B------:R-:W4:Y:S01]  /*25b0*/  LDL R217, [R1+0xd8] ;  /* 0x0000d80001d97983 */ /* 0x000f220000100800 */
[----:B------:R-:W-:Y:S01]  /*25c0*/  FFMA.FTZ R16, R108, R106, R16 ;  /* 0x0000006a6c107223 */ /* 0x000fe20000010010 */
[----:B------:R-:W-:Y:S01]  /*25d0*/  FADD.FTZ R247, R88, R247 ;  /* 0x000000f758f77221 */ /* 0x000fe20000010000 */
[----:B------:R-:W-:Y:S01]  /*25e0*/  FFMA.FTZ R246, R108, R88, R246 ;  /* 0x000000586cf67223 */ /* 0x000fe200000100f6 */
[----:B------:R-:W-:Y:S02]  /*25f0*/  PRMT R88, R103, 0x7632, R88 ;  /* 0x0000763267587816 */ /* 0x000fe40000000058 */
[----:B------:R-:W-:-:S03]  /*2600*/  PRMT R107, R107, 0x7632, R107 ;  /* 0x000076326b6b7816 */ /* 0x000fc6000000006b */
[----:B------:R-:W-:Y:S01]  /*2610*/  IMAD.U32 R88, R88, 0x10000, RZ ;  /* 0x0001000058587824 */ /* 0x000fe200078e00ff */
[----:B------:R-:W-:Y:S01]  /*2620*/  SHF.L.U32 R107, R107, 0x10, RZ ;  /* 0x000000106b6b7819 */ /* 0x000fe200000006ff */
[----:B---3--:R-:W-:Y:S02]  /*2630*/  FFMA.FTZ R106, R90, R106, R89 ;  /* 0x0000006a5a6a7223 */ /* 0x008fe40000010059 */
[----:B------:R-:W3:Y:S04]  /*2640*/  LDL R90, [R1+0xdc] ;  /* 0x0000dc00015a7983 */ /* 0x000ee80000100800 */
[----:B------:R-:W3:Y:S04]  /*2650*/  LDL.LU R215, [R1+0x18] ;  /* 0x0000180001d77983 */ /* 0x000ee80000300800 */
[----:B------:R-:W3:Y:S04]  /*2660*/  LDL.LU R214, [R1+0x14] ;  /* 0x0000140001d67983 */ /* 0x000ee80000300800 */
[----:B------:R-:W3:Y:S01]  /*2670*/  LDL R97, [R1+0xc8] ;  /* 0x0000c80001617983 */ /* 0x000ee20000100800 */
[----:B------:R-:W-:-:S03]  /*2680*/  FMUL.FTZ R109, R109, R88 ;  /* 0x000000586d6d7220 */ /* 0x000fc60000410000 */
[----:B------:R-:W3:Y:S01]  /*2690*/  LDL.LU R96, [R1+0x4] ;  /* 0x0000040001607983 */ /* 0x000ee20000300800 */
[----:B--2---:R-:W-:-:S03]  /*26a0*/  FFMA.FTZ R109, R93, R107, R109 ;  /* 0x0000006b5d6d7223 */ /* 0x004fc6000001006d */
[----:B------:R-:W2:Y:S04]  /*26b0*/  LDL R93, [R1+0xcc] ;  /* 0x0000cc00015d7983 */ /* 0x000ea80000100800 */
[----:B------:R-:W2:Y:S01]  /*26c0*/  LDL.LU R89, [R1+0x8] ;  /* 0x0000080001597983 */ /* 0x000ea20000300800 */
[----:B------:R-:W-:-:S04]  /*26d0*/  FADD.FTZ R110, -R194, R111 ;  /* 0x0000006fc26e7221 */ /* 0x000fc80000010100 */
[----:B------:R-:W-:Y:S01]  /*26e0*/  FMUL.FTZ R110, R180, R110 ;  /* 0x0000006eb46e7220 */ /* 0x000fe20000410000 */
[----:B------:R-:W-:-:S03]  /*26f0*/  FADD.FTZ R248, R88, R248 ;  /* 0x000000f858f87221 */ /* 0x000fc60000010000 */
[----:B------:R-:W-:Y:S01]  /*2700*/  FFMA.FTZ R245, R110, R88, R245 ;  /* 0x000000586ef57223 */ /* 0x000fe200000100f5 */
[----:B------:R-:W-:-:S05]  /*2710*/  SHF.L.U32 R88, R116, 0x10, RZ ;  /* 0x0000001074587819 */ /* 0x000fca00000006ff */
[----:B----4-:R-:W-:Y:S01]  /*2720*/  FADD.FTZ R92, R88, R92 ;  /* 0x0000005c585c7221 */ /* 0x010fe20000010000 */
[----:B------:R-:W-:Y:S02]  /*2730*/  IMAD.U32 R111, R120, 0x10000, RZ ;  /* 0x00010000786f7824 */ /* 0x000fe400078e00ff */
[CC--:B------:R-:W-:Y:S02]  /*2740*/  FFMA.FTZ R91, R112.reuse, R88.reuse, R91 ;  /* 0x00000058705b7223 */ /* 0x0c0fe4000001005b */
[----:B------:R1:W-:Y:S01]  /*2750*/  STL [R1+0x20], R92 ;  /* 0x0000205c01007387 */ /* 0x0003e20000100800 */
[----:B------:R-:W-:Y:S01]  /*2760*/  FMUL.FTZ R88, R217, R88 ;  /* 0x00000058d9587220 */ /* 0x000fe20000410000 */
[----:B------:R-:W-:Y:S01]  /*2770*/  FADD.FTZ R252, R111, R252 ;  /* 0x000000fc6ffc7221 */ /* 0x000fe20000010000 */
[----:B------:R-:W-:Y:S01]  /*2780*/  FFMA.FTZ R18, R112, R111, R18 ;  /* 0x0000006f70127223 */ /* 0x000fe20000010012 */
[----:B-1----:R-:W4:Y:S01]  /*2790*/  LDL.LU R92, [R1+0x24] ;  /* 0x00002400015c7983 */ /* 0x002f220000300800 */
[----:B------:R-:W-:-:S03]  /*27a0*/  FADD.FTZ R103, -R194, R114 ;  /* 0x00000072c2677221 */ /* 0x000fc60000010100 */
[----:B------:R1:W-:Y:S01]  /*27b0*/  STL [R1+0xc], R91 ;  /* 0x00000c5b01007387 */ /* 0x0003e20000100800 */
[----:B------:R-:W-:Y:S01]  /*27c0*/  FMUL.FTZ R103, R180, R103 ;  /* 0x00000067b4677220 */ /* 0x000fe20000410000 */
[----:B------:R-:W-:Y:S01]  /*27d0*/  FADD.FTZ R241, R107, R241 ;  /* 0x000000f16bf17221 */ /* 0x000fe20000010000 */
[----:B------:R-:W-:Y:S01]  /*27e0*/  FFMA.FTZ R15, R110, R107, R15 ;  /* 0x0000006b6e0f7223 */ /* 0x000fe2000001000f */
[----:B------:R-:W-:Y:S01]  /*27f0*/  SHF.L.U32 R107, R121, 0x10, RZ ;  /* 0x00000010796b7819 */ /* 0x000fe200000006ff */
[----:B-1----:R-:W4:Y:S01]  /*2800*/  LDL R91, [R1+0xd0] ;  /* 0x0000d000015b7983 */ /* 0x002f220000100800 */
[----:B---3--:R-:W-:Y:S01]  /*2810*/  FFMA.FTZ R111, R90, R111, R88 ;  /* 0x0000006f5a6f7223 */ /* 0x008fe20000010058 */
[----:B------:R-:W-:Y:S02]  /*2820*/  SHF.L.U32 R88, R117, 0x10, RZ ;  /* 0x0000001075587819 */ /* 0x000fe400000006ff */
[----:B------:R-:W3:Y:S03]  /*2830*/  LDL R90, [R1+0xd4] ;  /* 0x0000d400015a7983 */ /* 0x000ee60000100800 */
[----:B------:R-:W-:Y:S01]  /*2840*/  FADD.FTZ R215, R88, R215 ;  /* 0x000000d758d77221 */ /* 0x000fe20000010000 */
[----:B------:R-:W-:-:S04]  /*2850*/  FFMA.FTZ R214, R103, R88, R214 ;  /* 0x0000005867d67223 */ /* 0x000fc800000100d6 */
[----:B------:R1:W-:Y:S01]  /*2860*/  STL [R1+0x18], R215 ;  /* 0x000018d701007387 */ /* 0x0003e20000100800 */
[----:B------:R-:W-:-:S03]  /*2870*/  FMUL.FTZ R88, R97, R88 ;  /* 0x0000005861587220 */ /* 0x000fc60000410000 */
[----:B------:R-:W3:Y:S01]  /*2880*/  LDL.LU R219, [R1+0x10] ;  /* 0x0000100001db7983 */ /* 0x000ee20000300800 */
[----:B------:R-:W-:-:S03]  /*2890*/  FADD.FTZ R96, R107, R96 ;  /* 0x000000606b607221 */ /* 0x000fc60000010000 */
[----:B------:R0:W-:Y:S04]  /*28a0*/  STL [R1+0x14], R214 ;  /* 0x000014d601007387 */ /* 0x0001e80000100800 */
[----:B------:R-:W3:Y:S01]  /*28b0*/  LDL.LU R218, [R1+0x1c] ;  /* 0x00001c0001da7983 */ /* 0x000ee20000300800 */
[----:B------:R-:W-:-:S03]  /*28c0*/  FFMA.FTZ R20, R103, R107, R20 ;  /* 0x0000006b67147223 */ /* 0x000fc60000010014 */
[----:B------:R-:W3:Y:S04]  /*28d0*/  LDL R217, [R1+0xc0] ;  /* 0x0000c00001d97983 */ /* 0x000ee80000100800 */
[----:B------:R2:W-:Y:S04]  /*28e0*/  STL [R1+0x4], R96 ;  /* 0x0000046001007387 */ /* 0x0005e80000100800 */
[----:B-1----:R-:W3:Y:S04]  /*28f0*/  LDL.LU R215, [R1] ;  /* 0x0000000001d77983 */ /* 0x002ee80000300800 */
[----:B0-----:R-:W3:Y:S01]  /*2900*/  LDL R214, [R1+0xc4] ;  /* 0x0000c40001d67983 */ /* 0x001ee20000100800 */
[----:B------:R-:W-:Y:S01]  /*2910*/  PRMT R117, R117, 0x7632, R117 ;  /* 0x0000763275757816 */ /* 0x000fe20000000075 */
[----:B------:R-:W-:Y:S01]  /*2920*/  FADD.FTZ R114, -R194, R115 ;  /* 0x00000073c2727221 */ /* 0x000fe20000010100 */
[----:B------:R-:W-:Y:S01]  /*2930*/  PRMT R121, R121, 0x7632, R121 ;  /* 0x0000763279797816 */ /* 0x000fe20000000079 */
[----:B------:R-:W-:-:S04]  /*2940*/  @P2 IMAD.WIDE.U32 R134, R178, 0x8, R134 ;  /* 0x00000008b2862825 */ /* 0x000fc800078e0086 */
[----:B------:R-:W-:-:S04]  /*2950*/  @P0 IMAD.WIDE.U32 R128, R178, 0x20, R128 ;  /* 0x00000020b2800825 */ /* 0x000fc800078e0080 */
[--C-:B--2---:R-:W-:Y:S01]  /*2960*/  FFMA.FTZ R107, R93, R107, R88.reuse ;  /* 0x0000006b5d6b7223 */ /* 0x104fe20000010058 */
[----:B------:R-:W-:Y:S01]  /*2970*/  PRMT R88, R116, 0x7632, R88 ;  /* 0x0000763274587816 */ /* 0x000fe20000000058 */
[----:B------:R-:W-:Y:S01]  /*2980*/  FMUL.FTZ R114, R180, R114 ;  /* 0x00000072b4727220 */ /* 0x000fe20000410000 */
[----:B------:R-:W-:Y:S01]  /*2990*/  PRMT R116, R120, 0x7632, R116 ;  /* 0x0000763278747816 */ /* 0x000fe20000000074 */
[----:B------:R-:W-:Y:S01]  /*29a0*/  FMUL.FTZ R120, R180, R113 ;  /* 0x00000071b4787220 */ /* 0x000fe20000410000 */
[----:B------:R-:W-:Y:S01]  /*29b0*/  IMAD.U32 R117, R117, 0x10000, RZ ;  /* 0x0001000075757824 */ /* 0x000fe200078e00ff */
[----:B------:R-:W-:Y:S01]  /*29c0*/  SHF.L.U32 R121, R121, 0x10, RZ ;  /* 0x0000001079797819 */ /* 0x000fe200000006ff */
[----:B------:R-:W-:Y:S02]  /*29d0*/  IMAD.U32 R88, R88, 0x10000, RZ ;  /* 0x0001000058587824 */ /* 0x000fe400078e00ff */
[----:B------:R-:W-:Y:S01]  /*29e0*/  FADD.FTZ R115, -R194, R124 ;  /* 0x0000007cc2737221 */ /* 0x000fe20000010100 */
[----:B------:R0:W5:Y:S01]  /*29f0*/  @P2 LDG.E.64 R152, desc[UR4][R134.64] ;  /* 0x0000000486982981 */ /* 0x000162000c1e1b00 */
[----:B------:R-:W-:-:S04]  /*2a00*/  @P0 IMAD.WIDE.U32 R130, R177, 0x20, R130 ;  /* 0x00000020b1820825 */ /* 0x000fc800078e0082 */
[----:B------:R-:W-:Y:S01]  /*2a10*/  FFMA.FTZ R89, R120, R88, R89 ;  /* 0x0000005878597223 */ /* 0x000fe20000010059 */
[----:B------:R-:W-:Y:S01]  /*2a20*/  SHF.L.U32 R116, R116, 0x10, RZ ;  /* 0x0000001074747819 */ /* 0x000fe200000006ff */
[----:B------:R-:W5:Y:S01]  /*2a30*/  @P0 LDG.E.128 R56, desc[UR4][R128.64] ;  /* 0x0000000480380981 */ /* 0x000f62000c1e1d00 */
[----:B------:R-:W-:Y:S01]  /*2a40*/  FADD.FTZ R127, -R194, R127 ;  /* 0x0000007fc27f7221 */ /* 0x000fe20000010100 */
[----:B------:R-:W1:Y:S02]  /*2a50*/  LDC.64 R96, c[0x0][0x240] ;  /* 0x00009000ff607b82 */ /* 0x000e640000000a00 */
[----:B------:R2:W-:Y:S04]  /*2a60*/  STL [R1+0x8], R89 ;  /* 0x0000085901007387 */ /* 0x0005e80000100800 */
[----:B------:R1:W5:Y:S01]  /*2a70*/  @P0 LDG.E.128 R60, desc[UR4][R128.64+0x10] ;  /* 0x00001004803c0981 */ /* 0x000362000c1e1d00 */
[----:B----4-:R-:W-:-:S03]  /*2a80*/  FADD.FTZ R92, R88, R92 ;  /* 0x0000005c585c7221 */ /* 0x010fc60000010000 */
[----:B--2---:R-:W2:Y:S01]  /*2a90*/  LDL R89, [R1+0xb8] ;  /* 0x0000b80001597983 */ /* 0x004ea20000100800 */
[----:B---3--:R-:W-:-:S03]  /*2aa0*/  FFMA.FTZ R219, R114, R117, R219 ;  /* 0x0000007572db7223 */ /* 0x008fc600000100db */
[----:B------:R-:W3:Y:S01]  /*2ab0*/  LDL.LU R93, [R1+0x30] ;  /* 0x00003000015d7983 */ /* 0x000ee20000300800 */
[----:B------:R-:W-:Y:S01]  /*2ac0*/  FMUL.FTZ R88, R91, R88 ;  /* 0x000000585b587220 */ /* 0x000fe20000410000 */
[----:B------:R-:W-:Y:S02]  /*2ad0*/  FADD.FTZ R218, R117, R218 ;  /* 0x000000da75da7221 */ /* 0x000fe40000010000 */
[----:B------:R4:W-:Y:S01]  /*2ae0*/  STL [R1+0x24], R92 ;  /* 0x0000245c01007387 */ /* 0x0009e20000100800 */
[----:B------:R-:W-:-:S03]  /*2af0*/  FADD.FTZ R215, R121, R215 ;  /* 0x000000d779d77221 */ /* 0x000fc60000010000 */
[----:B----4-:R-:W4:Y:S01]  /*2b00*/  LDL R92, [R1+0xbc] ;  /* 0x0000bc00015c7983 */ /* 0x010f220000100800 */
[----:B------:R-:W-:Y:S01]  /*2b10*/  FMUL.FTZ R113, R217, R117 ;  /* 0x00000075d9717220 */ /* 0x000fe20000410000 */
[----:B------:R-:W-:Y:S01]  /*2b20*/  FMUL.FTZ R115, R180, R115 ;  /* 0x00000073b4737220 */ /* 0x000fe20000410000 */
[----:B------:R-:W-:Y:S01]  /*2b30*/  FFMA.FTZ R19, R114, R121, R19 ;  /* 0x0000007972137223 */ /* 0x000fe20000010013 */
[----:B------:R-:W2:Y:S01]  /*2b40*/  LDL.LU R91, [R1+0x40] ;  /* 0x00004000015b7983 */ /* 0x000ea20000300800 */
[-C--:B------:R-:W-:Y:S01]  /*2b50*/  FFMA.FTZ R17, R120, R116.reuse, R17 ;  /* 0x0000007478117223 */ /* 0x080fe20000010011 */
[----:B------:R-:W-:Y:S01]  /*2b60*/  FADD.FTZ R251, R116, R251 ;  /* 0x000000fb74fb7221 */ /* 0x000fe20000010000 */
[----:B------:R-:W-:Y:S01]  /*2b70*/  FFMA.FTZ R116, R90, R116, R88 ;  /* 0x000000745a747223 */ /* 0x000fe20000010058 */
[----:B0-----:R-:W0:Y:S01]  /*2b80*/  @P0 LDC.64 R134, c[0x0][0x2c8] ;  /* 0x0000b200ff860b82 */ /* 0x001e220000000a00 */
[----:B------:R-:W4:Y:S04]  /*2b90*/  LDL.LU R90, [R1+0x3c] ;  /* 0x00003c00015a7983 */ /* 0x000f280000300800 */
[----:B------:R1:W-:Y:S04]  /*2ba0*/  STL [R1+0x10], R219 ;  /* 0x000010db01007387 */ /* 0x0003e80000100800 */
[----:B------:R1:W-:Y:S04]  /*2bb0*/  STL [R1+0x1c], R218 ;  /* 0x00001cda01007387 */ /* 0x0003e80000100800 */
[----:B------:R-:W4:Y:S04]  /*2bc0*/  LDL R222, [R1+0xb0] ;  /* 0x0000b00001de7983 */ /* 0x000f280000100800 */
[----:B------:R-:W4:Y:S04]  /*2bd0*/  LDL.LU R221, [R1+0x2c] ;  /* 0x00002c0001dd7983 */ /* 0x000f280000300800 */
[----:B------:R0:W-:Y:S04]  /*2be0*/  STL [R1], R215 ;  /* 0x000000d701007387 */ /* 0x0001e80000100800 */
[----:B------:R-:W4:Y:S04]  /*2bf0*/  LDL R220, [R1+0xb4] ;  /* 0x0000b40001dc7983 */ /* 0x000f280000100800 */
[----:B-1----:R-:W4:Y:S04]  /*2c00*/  LDL.LU R219, [R1+0x44] ;  /* 0x0000440001db7983 */ /* 0x002f280000300800 */
[----:B------:R-:W4:Y:S01]  /*2c10*/  LDL.LU R218, [R1+0x38] ;  /* 0x0000380001da7983 */ /* 0x000f220000300800 */
[----:B------:R-:W-:-:S03]  /*2c20*/  SHF.L.U32 R117, R122, 0x10, RZ ;  /* 0x000000107a757819 */ /* 0x000fc600000006ff */
[----:B------:R-:W5:Y:S04]  /*2c30*/  @P0 LDG.E.128 R64, desc[UR4][R130.64] ;  /* 0x0000000482400981 */ /* 0x000f68000c1e1d00 */
[----:B------:R1:W5:Y:S01]  /*2c40*/  @P0 LDG.E.128 R68, desc[UR4][R130.64+0x10] ;  /* 0x0000100482440981 */ /* 0x000362000c1e1d00 */
[----:B------:R-:W-:Y:S01]  /*2c50*/  SHF.L.U32 R88, R118, 0x10, RZ ;  /* 0x0000001076587819 */ /* 0x000fe200000006ff */
[----:B---3--:R-:W-:Y:S01]  /*2c60*/  FADD.FTZ R93, R117, R93 ;  /* 0x0000005d755d7221 */ /* 0x008fe20000010000 */
[----:B------:R-:W-:Y:S01]  /*2c70*/  FFMA.FTZ R113, R214, R121, R113 ;  /* 0x00000079d6717223 */ /* 0x000fe20000010071 */
[----:B------:R-:W-:Y:S01]  /*2c80*/  PRMT R122, R122, 0x7632, R122 ;  /* 0x000076327a7a7816 */ /* 0x000fe2000000007a */
[----:B0-----:R-:W-:Y:S01]  /*2c90*/  @P0 IMAD.WIDE.U32 R134, R179, 0x20, R134 ;  /* 0x00000020b3860825 */ /* 0x001fe200078e0086 */
[----:B------:R-:W3:Y:S04]  /*2ca0*/  LDG.E.128 R128, desc[UR4][R84.64] ;  /* 0x0000000454807981 */ /* 0x000ee8000c1e1d00 */
[----:B------:R-:W-:Y:S04]  /*2cb0*/  STL [R1+0x30], R93 ;  /* 0x0000305d01007387 */ /* 0x000fe80000100800 */
[----:B------:R-:W3:Y:S04]  /*2cc0*/  LDL R217, [R1+0xa8] ;  /* 0x0000a80001d97983 */ /* 0x000ee80000100800 */
[----:B------:R-:W3:Y:S01]  /*2cd0*/  LDL.LU R215, [R1+0x34] ;  /* 0x0000340001d77983 */ /* 0x000ee20000300800 */
[----:B--2---:R-:W-:Y:S01]  /*2ce0*/  FADD.FTZ R91, R88, R91 ;  /* 0x0000005b585b7221 */ /* 0x004fe20000010000 */
[----:B------:R-:W-:Y:S01]  /*2cf0*/  PRMT R118, R118, 0x7632, R118 ;  /* 0x0000763276767816 */ /* 0x000fe20000000076 */
[----:B------:R-:W-:Y:S01]  /*2d00*/  FADD.FTZ R121, -R194, R125 ;  /* 0x0000007dc2797221 */ /* 0x000fe20000010100 */
[----:B------:R-:W-:Y:S01]  /*2d10*/  SHF.L.U32 R122, R122, 0x10, RZ ;  /* 0x000000107a7a7819 */ /* 0x000fe200000006ff */
[----:B------:R-:W5:Y:S04]  /*2d20*/  @P0 LDG.E.128 R48, desc[UR4][R134.64] ;  /* 0x0000000486300981 */ /* 0x000f68000c1e1d00 */
[----:B------:R-:W-:Y:S04]  /*2d30*/  STL [R1+0x40], R91 ;  /* 0x0000405b01007387 */ /* 0x000fe80000100800 */
[----:B------:R-:W2:Y:S01]  /*2d40*/  LDL.LU R214, [R1+0x28] ;  /* 0x0000280001d67983 */ /* 0x000ea20000300800 */
[----:B------:R-:W-:-:S02]  /*2d50*/  IMAD.U32 R124, R118, 0x10000, RZ ;  /* 0x00010000767c7824 */ /* 0x000fc400078e00ff */
[----:B----4-:R-:W-:Y:S01]  /*2d60*/  FFMA.FTZ R90, R115, R88, R90 ;  /* 0x00000058735a7223 */ /* 0x010fe2000001005a */
[----:B------:R-:W-:Y:S01]  /*2d70*/  FMUL.FTZ R121, R180, R121 ;  /* 0x00000079b4797220 */ /* 0x000fe20000410000 */
[----:B------:R0:W5:Y:S01]  /*2d80*/  @P0 LDG.E.128 R52, desc[UR4][R134.64+0x10] ;  /* 0x0000100486340981 */ /* 0x000162000c1e1d00 */
[----:B------:R-:W-:-:S03]  /*2d90*/  FMUL.FTZ R118, R222, R124 ;  /* 0x0000007cde767220 */ /* 0x000fc60000410000 */
[----:B------:R-:W4:Y:S01]  /*2da0*/  LDG.E.128 R84, desc[UR4][R84.64+0x10] ;  /* 0x0000100454547981 */ /* 0x000f22000c1e1d00 */
[----:B------:R-:W-:-:S03]  /*2db0*/  FADD.FTZ R221, R122, R221 ;  /* 0x000000dd7add7221 */ /* 0x000fc60000010000 */
[----:B------:R-:W-:Y:S04]  /*2dc0*/  STL [R1+0x3c], R90 ;  /* 0x00003c5a01007387 */ /* 0x000fe80000100800 */
[----:B------:R-:W-:Y:S01]  /*2dd0*/  STL [R1+0x2c], R221 ;  /* 0x00002cdd01007387 */ /* 0x000fe20000100800 */
[----:B------:R-:W-:-:S03]  /*2de0*/  FFMA.FTZ R118, R220, R122, R118 ;  /* 0x0000007adc767223 */ /* 0x000fc60000010076 */
[----:B------:R-:W4:Y:S01]  /*2df0*/  LDL R220, [R1+0xac] ;  /* 0x0000ac0001dc7983 */ /* 0x000f220000100800 */
[----:B------:R-:W-:Y:S01]  /*2e00*/  FADD.FTZ R219, R124, R219 ;  /* 0x000000db7cdb7221 */ /* 0x000fe20000010000 */
[----:B------:R-:W-:-:S04]  /*2e10*/  FFMA.FTZ R218, R121, R124, R218 ;  /* 0x0000007c79da7223 */ /* 0x000fc800000100da */
[----:B------:R1:W-:Y:S01]  /*2e20*/  STL [R1+0x44], R219 ;  /* 0x000044db01007387 */ /* 0x0003e20000100800 */
[----:B------:R-:W-:Y:S01]  /*2e30*/  SHF.L.U32 R125, R119, 0x10, RZ ;  /* 0x00000010777d7819 */ /* 0x000fe200000006ff */
[----:B------:R-:W-:Y:S02]  /*2e40*/  FFMA.FTZ R21, R121, R122, R21 ;  /* 0x0000007a79157223 */ /* 0x000fe40000010015 */
[----:B------:R-:W4:Y:S04]  /*2e50*/  LDG.E.128 R132, desc[UR4][R132.64] ;  /* 0x0000000484847981 */ /* 0x000f28000c1e1d00 */
[----:B-1----:R-:W4:Y:S04]  /*2e60*/  LDL.LU R219, [R1+0x4c] ;  /* 0x00004c0001db7983 */ /* 0x002f280000300800 */
[----:B------:R1:W-:Y:S01]  /*2e70*/  STL [R1+0x38], R218 ;  /* 0x000038da01007387 */ /* 0x0003e20000100800 */
[----:B------:R-:W-:-:S03]  /*2e80*/  FADD.FTZ R124, -R194, R126 ;  /* 0x0000007ec27c7221 */ /* 0x000fc60000010100 */
[----:B-1----:R-:W4:Y:S01]  /*2e90*/  LDL.LU R218, [R1+0x48] ;  /* 0x0000480001da7983 */ /* 0x002f220000300800 */
[----:B---3--:R-:W-:-:S03]  /*2ea0*/  FMUL.FTZ R126, R217, R125 ;  /* 0x0000007dd97e7220 */ /* 0x008fc60000410000 */
[----:B------:R-:W3:Y:S01]  /*2eb0*/  LDL R217, [R1+0xa0] ;  /* 0x0000a00001d97983 */ /* 0x000ee20000100800 */
[----:B------:R-:W-:Y:S02]  /*2ec0*/  IMAD.U32 R122, R123, 0x10000, RZ ;  /* 0x000100007b7a7824 */ /* 0x000fe400078e00ff */
[----:B------:R-:W-:Y:S01]  /*2ed0*/  FMUL.FTZ R124, R180, R124 ;  /* 0x0000007cb47c7220 */ /* 0x000fe20000410000 */
[----:B------:R-:W3:Y:S01]  /*2ee0*/  LDL.LU R223, [R1+0x54] ;  /* 0x0000540001df7983 */ /* 0x000ee20000300800 */
[----:B------:R-:W-:-:S05]  /*2ef0*/  FADD.FTZ R215, R122, R215 ;  /* 0x000000d77ad77221 */ /* 0x000fca0000010000 */
[----:B------:R1:W-:Y:S04]  /*2f00*/  STL [R1+0x34], R215 ;  /* 0x000034d701007387 */ /* 0x0003e80000100800 */
[----:B------:R-:W3:Y:S04]  /*2f10*/  LDL.LU R222, [R1+0x50] ;  /* 0x0000500001de7983 */ /* 0x000ee80000300800 */
[----:B------:R-:W3:Y:S01]  /*2f20*/  LDL R221, [R1+0xa4] ;  /* 0x0000a40001dd7983 */ /* 0x000ee20000100800 */
[----:B--2---:R-:W-:-:S05]  /*2f30*/  FFMA.FTZ R214, R124, R122, R214 ;  /* 0x0000007a7cd67223 */ /* 0x004fca00000100d6 */
[----:B------:R2:W-:Y:S04]  /*2f40*/  STL [R1+0x28], R214 ;  /* 0x000028d601007387 */ /* 0x0005e80000100800 */
[----:B-1----:R-:W3:Y:S04]  /*2f50*/  LDL.LU R215, [R1+0x5c] ;  /* 0x00005c0001d77983 */ /* 0x002ee80000300800 */
[----:B--2---:R-:W2:Y:S01]  /*2f60*/  LDL.LU R214, [R1+0x58] ;  /* 0x0000580001d67983 */ /* 0x004ea20000300800 */
[----:B----4-:R-:W-:-:S03]  /*2f70*/  FFMA.FTZ R122, R220, R122, R126 ;  /* 0x0000007adc7a7223 */ /* 0x010fc6000001007e */
[----:B------:R-:W4:Y:S01]  /*2f80*/  LDL R220, [R1+0x98] ;  /* 0x0000980001dc7983 */ /* 0x000f220000100800 */
[----:B------:R-:W-:-:S05]  /*2f90*/  FADD.FTZ R219, R125, R219 ;  /* 0x000000db7ddb7221 */ /* 0x000fca0000010000 */
[----:B------:R1:W-:Y:S01]  /*2fa0*/  STL [R1+0x4c], R219 ;  /* 0x00004cdb01007387 */ /* 0x0003e20000100800 */
[----:B------:R-:W-:Y:S01]  /*2fb0*/  FFMA.FTZ R218, R124, R125, R218 ;  /* 0x0000007d7cda7223 */ /* 0x000fe200000100da */
[----:B------:R-:W-:Y:S02]  /*2fc0*/  PRMT R125, R119, 0x7632, R125 ;  /* 0x00007632777d7816 */ /* 0x000fe4000000007d */
[----:B-1----:R-:W4:Y:S02]  /*2fd0*/  LDL R219, [R1+0x9c] ;  /* 0x00009c0001db7983 */ /* 0x002f240000100800 */
[----:B------:R-:W-:Y:S02]  /*2fe0*/  SHF.L.U32 R125, R125, 0x10, RZ ;  /* 0x000000107d7d7819 */ /* 0x000fe400000006ff */
[----:B------:R1:W-:Y:S04]  /*2ff0*/  STL [R1+0x48], R218 ;  /* 0x000048da01007387 */ /* 0x0003e80000100800 */
[----:B-1----:R-:W4:Y:S01]  /*3000*/  LDL R218, [R1+0x88] ;  /* 0x0000880001da7983 */ /* 0x002f220000100800 */
[----:B---3--:R-:W-:-:S03]  /*3010*/  FMUL.FTZ R126, R217, R125 ;  /* 0x0000007dd97e7220 */ /* 0x008fc60000410000 */
[----:B------:R-:W3:Y:S01]  /*3020*/  LDL R217, [R1+0x8c] ;  /* 0x00008c0001d97983 */ /* 0x000ee20000100800 */
[----:B------:R-:W-:-:S04]  /*3030*/  PRMT R123, R123, 0x7632, R123 ;  /* 0x000076327b7b7816 */ /* 0x000fc8000000007b */
[----:B------:R-:W-:Y:S01]  /*3040*/  SHF.L.U32 R119, R123, 0x10, RZ ;  /* 0x000000107b777819 */ /* 0x000fe200000006ff */
[----:B------:R-:W-:-:S04]  /*3050*/  FMUL.FTZ R123, R180, R127 ;  /* 0x0000007fb47b7220 */ /* 0x000fc80000410000 */
[----:B------:R-:W-:Y:S01]  /*3060*/  FADD.FTZ R223, R119, R223 ;  /* 0x000000df77df7221 */ /* 0x000fe20000010000 */
[----:B------:R-:W-:-:S04]  /*3070*/  FFMA.FTZ R222, R123, R119, R222 ;  /* 0x000000777bde7223 */ /* 0x000fc800000100de */
[----:B------:R-:W-:Y:S04]  /*3080*/  STL [R1+0x54], R223 ;  /* 0x000054df01007387 */ /* 0x000fe80000100800 */
[----:B------:R-:W-:Y:S01]  /*3090*/  STL [R1+0x50], R222 ;  /* 0x000050de01007387 */ /* 0x000fe20000100800 */
[----:B------:R-:W-:Y:S01]  /*30a0*/  FFMA.FTZ R119, R221, R119, R126 ;  /* 0x00000077dd777223 */ /* 0x000fe2000001007e */
[----:B------:R-:W-:Y:S01]  /*30b0*/  FADD.FTZ R126, -R194, R128 ;  /* 0x00000080c27e7221 */ /* 0x000fe20000010100 */
[----:B------:R-:W-:Y:S02]  /*30c0*/  IMAD.U32 R127, R132, 0x10000, RZ ;  /* 0x00010000847f7824 */ /* 0x000fe400078e00ff */
[----:B------:R-:W-:Y:S01]  /*30d0*/  FADD.FTZ R215, R125, R215 ;  /* 0x000000d77dd77221 */ /* 0x000fe20000010000 */
[----:B--2---:R-:W-:-:S05]  /*30e0*/  FFMA.FTZ R214, R123, R125, R214 ;  /* 0x0000007d7bd67223 */ /* 0x004fca00000100d6 */
[----:B------:R1:W-:Y:S01]  /*30f0*/  STL [R1+0x58], R214 ;  /* 0x000058d601007387 */ /* 0x0003e20000100800 */
[----:B------:R-:W-:-:S03]  /*3100*/  FMUL.FTZ R126, R180, R126 ;  /* 0x0000007eb47e7220 */ /* 0x000fc60000410000 */
[----:B-1----:R-:W2:Y:S04]  /*3110*/  LDL R214, [R1+0x90] ;  /* 0x0000900001d67983 */ /* 0x002ea80000100800 */
[----:B------:R1:W-:Y:S01]  /*3120*/  STL [R1+0x5c], R215 ;  /* 0x00005cd701007387 */ /* 0x0003e20000100800 */
[----:B------:R-:W-:Y:S01]  /*3130*/  SHF.L.U32 R125, R136, 0x10, RZ ;  /* 0x00000010887d7819 */ /* 0x000fe200000006ff */
[----:B------:R-:W-:Y:S01]  /*3140*/  FADD.FTZ R174, R127, R174 ;  /* 0x000000ae7fae7221 */ /* 0x000fe20000010000 */
[-C--:B------:R-:W-:Y:S01]  /*3150*/  FFMA.FTZ R161, R126, R127.reuse, R161 ;  /* 0x0000007f7ea17223 */ /* 0x080fe200000100a1 */
[----:B------:R-:W-:Y:S01]  /*3160*/  FADD.FTZ R128, -R194, R130 ;  /* 0x00000082c2807221 */ /* 0x000fe20000010100 */
[----:B------:R-:W-:Y:S01]  /*3170*/  PRMT R132, R132, 0x7632, R132 ;  /* 0x0000763284847816 */ /* 0x000fe20000000084 */
[----:B------:R-:W-:Y:S01]  /*3180*/  FADD.FTZ R129, -R194, R129 ;  /* 0x00000081c2817221 */ /* 0x000fe20000010100 */
[----:B------:R-:W2:Y:S04]  /*3190*/  LDL R221, [R1+0x70] ;  /* 0x0000700001dd7983 */ /* 0x000ea80000100800 */
[----:B-1----:R-:W2:Y:S01]  /*31a0*/  LDL R215, [R1+0x94] ;  /* 0x0000940001d77983 */ /* 0x002ea20000100800 */
[----:B----4-:R-:W-:Y:S01]  /*31b0*/  FMUL.FTZ R127, R220, R127 ;  /* 0x0000007fdc7f7220 */ /* 0x010fe20000410000 */
[----:B------:R-:W-:Y:S01]  /*31c0*/  SHF.L.U32 R130, R133, 0x10, RZ ;  /* 0x0000001085827819 */ /* 0x000fe200000006ff */
[----:B------:R-:W-:Y:S01]  /*31d0*/  FADD.FTZ R140, R125, R140 ;  /* 0x0000008c7d8c7221 */ /* 0x000fe20000010000 */
[-C--:B------:R-:W-:Y:S01]  /*31e0*/  FFMA.FTZ R24, R126, R125.reuse, R24 ;  /* 0x0000007d7e187223 */ /* 0x080fe20000010018 */
[----:B------:R-:W-:Y:S01]  /*31f0*/  FMUL.FTZ R128, R180, R128 ;  /* 0x00000080b4807220 */ /* 0x000fe20000410000 */
[----:B------:R-:W-:Y:S01]  /*3200*/  SHF.L.U32 R132, R132, 0x10, RZ ;  /* 0x0000001084847819 */ /* 0x000fe200000006ff */
[----:B------:R-:W-:Y:S01]  /*3210*/  FFMA.FTZ R125, R219, R125, R127 ;  /* 0x0000007ddb7d7223 */ /* 0x000fe2000001007f */
[----:B------:R-:W-:Y:S01]  /*3220*/  PRMT R136, R136, 0x7632, R136 ;  /* 0x0000763288887816 */ /* 0x000fe20000000088 */
[----:B------:R-:W4:Y:S01]  /*3230*/  LDL R219, [R1+0x80] ;  /* 0x0000800001db7983 */ /* 0x000f220000100800 */
[----:B------:R-:W-:Y:S01]  /*3240*/  FADD.FTZ R172, R130, R172 ;  /* 0x000000ac82ac7221 */ /* 0x000fe20000010000 */
[----:B------:R-:W-:-:S02]  /*3250*/  IMAD.U32 R127, R137, 0x10000, RZ ;  /* 0x00010000897f7824 */ /* 0x000fc400078e00ff */
[-C--:B------:R-:W-:Y:S01]  /*3260*/  FFMA.FTZ R163, R128, R130.reuse, R163 ;  /* 0x0000008280a37223 */ /* 0x080fe200000100a3 */
[----:B------:R-:W-:Y:S01]  /*3270*/  FADD.FTZ R131, -R194, R131 ;  /* 0x00000083c2837221 */ /* 0x000fe20000010100 */
[----:B------:R-:W4:Y:S01]  /*3280*/  LDL R220, [R1+0x68] ;  /* 0x0000680001dc7983 */ /* 0x000f220000100800 */
[----:B------:R-:W-:Y:S01]  /*3290*/  FADD.FTZ R142, R127, R142 ;  /* 0x0000008e7f8e7221 */ /* 0x000fe20000010000 */
[-C--:B------:R-:W-:Y:S01]  /*32a0*/  FFMA.FTZ R26, R128, R127.reuse, R26 ;  /* 0x0000007f801a7223 */ /* 0x080fe2000001001a */
[----:B------:R-:W-:Y:S02]  /*32b0*/  FMUL.FTZ R130, R218, R130 ;  /* 0x00000082da827220 */ /* 0x000fe40000410000 */
[----:B------:R-:W4:Y:S02]  /*32c0*/  LDL R218, [R1+0x84] ;  /* 0x0000840001da7983 */ /* 0x000f240000100800 */
[----:B---3--:R-:W-:Y:S02]  /*32d0*/  FFMA.FTZ R127, R217, R127, R130 ;  /* 0x0000007fd97f7223 */ /* 0x008fe40000010082 */
[----:B------:R-:W3:Y:S01]  /*32e0*/  LDL R217, [R1+0x78] ;  /* 0x0000780001d97983 */ /* 0x000ee20000100800 */
[----:B------:R-:W-:Y:S01]  /*32f0*/  FMUL.FTZ R130, R180, R129 ;  /* 0x00000081b4827220 */ /* 0x000fe20000410000 */
[----:B------:R-:W-:Y:S01]  /*3300*/  FADD.FTZ R175, R132, R175 ;  /* 0x000000af84af7221 */ /* 0x000fe20000010000 */
[----:B------:R-:W-:-:S02]  /*3310*/  SHF.L.U32 R129, R136, 0x10, RZ ;  /* 0x0000001088817819 */ /* 0x000fc400000006ff */
[C---:B------:R-:W-:Y:S01]  /*3320*/  FFMA.FTZ R160, R130.reuse, R132, R160 ;  /* 0x0000008482a07223 */ /* 0x040fe200000100a0 */
[----:B------:R-:W-:Y:S02]  /*3330*/  PRMT R133, R133, 0x7632, R133 ;  /* 0x0000763285857816 */ /* 0x000fe40000000085 */
[----:B------:R-:W-:Y:S01]  /*3340*/  FFMA.FTZ R23, R130, R129, R23 ;  /* 0x0000008182177223 */ /* 0x000fe20000010017 */
[----:B------:R-:W-:Y:S01]  /*3350*/  FADD.FTZ R39, R129, R39 ;  /* 0x0000002781277221 */ /* 0x000fe20000010000 */
[----:B------:R-:W-:Y:S01]  /*3360*/  PRMT R137, R137, 0x7632, R137 ;  /* 0x0000763289897816 */ /* 0x000fe20000000089 */
[----:B------:R-:W-:-:S04]  /*3370*/  IMAD.U32 R133, R133, 0x10000, RZ ;  /* 0x0001000085857824 */ /* 0x000fc800078e00ff */
[----:B------:R-:W-:Y:S01]  /*3380*/  FADD.FTZ R173, R133, R173 ;  /* 0x000000ad85ad7221 */ /* 0x000fe20000010000 */
[----:B--2---:R-:W-:Y:S02]  /*3390*/  FMUL.FTZ R132, R214, R132 ;  /* 0x00000084d6847220 */ /* 0x004fe40000410000 */
[----:B------:R-:W2:Y:S02]  /*33a0*/  LDL R214, [R1+0x7c] ;  /* 0x00007c0001d67983 */ /* 0x000ea40000100800 */
[----:B------:R-:W-:Y:S02]  /*33b0*/  FFMA.FTZ R129, R215, R129, R132 ;  /* 0x00000081d7817223 */ /* 0x000fe40000010084 */
[----:B------:R-:W2:Y:S01]  /*33c0*/  LDL R215, [R1+0x74] ;  /* 0x0000740001d77983 */ /* 0x000ea20000100800 */
[----:B------:R-:W-:Y:S01]  /*33d0*/  FMUL.FTZ R132, R180, R131 ;  /* 0x00000083b4847220 */ /* 0x000fe20000410000 */
[----:B------:R-:W-:-:S03]  /*33e0*/  SHF.L.U32 R131, R137, 0x10, RZ ;  /* 0x0000001089837819 */ /* 0x000fc600000006ff */
[-C--:B------:R-:W-:Y:S01]  /*33f0*/  FFMA.FTZ R162, R132, R133.reuse, R162 ;  /* 0x0000008584a27223 */ /* 0x080fe200000100a2 */
[----:B----4-:R-:W-:Y:S01]  /*3400*/  FMUL.FTZ R133, R219, R133 ;  /* 0x00000085db857220 */ /* 0x010fe20000410000 */
[----:B------:R-:W-:Y:S01]  /*3410*/  FADD.FTZ R137, -R194, R84 ;  /* 0x00000054c2897221 */ /* 0x000fe20000010100 */
[-C--:B------:R-:W-:Y:S01]  /*3420*/  FFMA.FTZ R25, R132, R131.reuse, R25 ;  /* 0x0000008384197223 */ /* 0x080fe20000010019 */
[----:B------:R-:W-:Y:S01]  /*3430*/  FADD.FTZ R141, R131, R141 ;  /* 0x0000008d838d7221 */ /* 0x000fe20000010000 */
[----:B------:R-:W-:Y:S01]  /*3440*/  SHF.L.U32 R84, R134, 0x10, RZ ;  /* 0x0000001086547819 */ /* 0x000fe200000006ff */
[----:B------:R-:W4:Y:S01]  /*3450*/  LDL R219, [R1+0x6c] ;  /* 0x00006c0001db7983 */ /* 0x000f220000100800 */
[----:B------:R-:W-:-:S03]  /*3460*/  FFMA.FTZ R131, R218, R131, R133 ;  /* 0x00000083da837223 */ /* 0x000fc60000010085 */
[----:B------:R-:W4:Y:S01]  /*3470*/  LDL R218, [R1+0x60] ;  /* 0x0000600001da7983 */ /* 0x000f220000100800 */
[----:B------:R-:W-:Y:S01]  /*3480*/  FMUL.FTZ R89, R89, R88 ;  /* 0x0000005859597220 */ /* 0x000fe20000410000 */
[----:B------:R-:W-:Y:S01]  /*3490*/  FFMA.FTZ R22, R115, R117, R22 ;  /* 0x0000007573167223 */ /* 0x000fe20000010016 */
[----:B------:R-:W-:-:S04]  /*34a0*/  IMAD.WIDE.U32 R90, R179, 0x8, R96 ;  /* 0x00000008b35a7825 */ /* 0x000fc800078e0060 */
[----:B------:R-:W-:Y:S01]  /*34b0*/  FFMA.FTZ R117, R92, R117, R89 ;  /* 0x000000755c757223 */ /* 0x000fe20000010059 */
[--C-:B------:R-:W-:Y:S01]  /*34c0*/  IMAD.WIDE.U32 R92, R181, 0x8, R96.reuse ;  /* 0x00000008b55c7825 */ /* 0x100fe200078e0060 */
[----:B------:R-:W5:Y:S03]  /*34d0*/  LDG.E.64 R90, desc[UR4][R90.64] ;  /* 0x000000045a5a7981 */ /* 0x000f66000c1e1b00 */
[--C-:B------:R-:W-:Y:S02]  /*34e0*/  IMAD.WIDE.U32 R88, R178, 0x8, R96.reuse ;  /* 0x00000008b2587825 */ /* 0x100fe400078e0060 */
[----:B------:R-:W5:Y:S02]  /*34f0*/  LDG.E.64 R92, desc[UR4][R92.64] ;  /* 0x000000045c5c7981 */ /* 0x000f64000c1e1b00 */
[----:B------:R-:W-:Y:S02]  /*3500*/  IMAD.WIDE.U32 R96, R177, 0x8, R96 ;  /* 0x00000008b1607825 */ /* 0x000fe400078e0060 */
[----:B------:R-:W5:Y:S04]  /*3510*/  LDG.E.64 R88, desc[UR4][R88.64] ;  /* 0x0000000458587981 */ /* 0x000f68000c1e1b00 */
[----:B------:R-:W5:Y:S01]  /*3520*/  LDG.E.64 R96, desc[UR4][R96.64] ;  /* 0x0000000460607981 */ /* 0x000f62000c1e1b00 */
[----:B---3--:R-:W-:-:S03]  /*3530*/  FMUL.FTZ R133, R217, R84 ;  /* 0x00000054d9857220 */ /* 0x008fc60000410000 */
[----:B------:R-:W3:Y:S01]  /*3540*/  LDL R217, [R1+0x64] ;  /* 0x0000640001d97983 */ /* 0x000ee20000100800 */
[----:B------:R-:W-:Y:S01]  /*3550*/  FMUL.FTZ R137, R180, R137 ;  /* 0x00000089b4897220 */ /* 0x000fe20000410000 */
[----:B------:R-:W-:-:S03]  /*3560*/  FADD.FTZ R170, R84, R170 ;  /* 0x000000aa54aa7221 */ /* 0x000fc60000010000 */
[C---:B------:R-:W-:Y:S01]  /*3570*/  FFMA.FTZ R165, R137.reuse, R84, R165 ;  /* 0x0000005489a57223 */ /* 0x040fe200000100a5 */
[----:B------:R-:W-:Y:S01]  /*3580*/  PRMT R84, R134, 0x7632, R84 ;  /* 0x0000763286547816 */ /* 0x000fe20000000054 */
[C---:B------:R-:W-:Y:S01]  /*3590*/  IMAD.U32 R136, R138.reuse, 0x10000, RZ ;  /* 0x000100008a887824 */ /* 0x040fe200078e00ff */
[----:B------:R-:W-:Y:S01]  /*35a0*/  PRMT R138, R138, 0x7632, R138 ;  /* 0x000076328a8a7816 */ /* 0x000fe2000000008a */
[----:B------:R-:W-:Y:S01]  /*35b0*/  FADD.FTZ R85, -R194, R85 ;  /* 0x00000055c2557221 */ /* 0x000fe20000010100 */
[----:B------:R-:W-:Y:S01]  /*35c0*/  SHF.L.U32 R84, R84, 0x10, RZ ;  /* 0x0000001054547819 */ /* 0x000fe200000006ff */
[----:B------:R-:W-:Y:S01]  /*35d0*/  FADD.FTZ R144, R136, R144 ;  /* 0x0000009088907221 */ /* 0x000fe20000010000 */
[----:B------:R-:W-:Y:S01]  /*35e0*/  FFMA.FTZ R28, R137, R136, R28 ;  /* 0x00000088891c7223 */ /* 0x000fe2000001001c */
[----:B------:R-:W-:Y:S01]  /*35f0*/  SHF.L.U32 R138, R138, 0x10, RZ ;  /* 0x000000108a8a7819 */ /* 0x000fe200000006ff */
[----:B------:R-:W-:Y:S01]  /*3600*/  FADD.FTZ R86, -R194, R86 ;  /* 0x00000056c2567221 */ /* 0x000fe20000010100 */
[----:B------:R-:W-:-:S03]  /*3610*/  FADD.FTZ R171, R84, R171 ;  /* 0x000000ab54ab7221 */ /* 0x000fc60000010000 */
[----:B------:R-:W-:Y:S01]  /*3620*/  FADD.FTZ R143, R138, R143 ;  /* 0x0000008f8a8f7221 */ /* 0x000fe20000010000 */
[----:B------:R-:W-:Y:S01]  /*3630*/  FADD.FTZ R87, -R194, R87 ;  /* 0x00000057c2577221 */ /* 0x000fe20000010100 */
[----:B------:R-:W-:-:S03]  /*3640*/  SHF.L.U32 R194, R139, 0x10, RZ ;  /* 0x000000108bc27819 */ /* 0x000fc600000006ff */
[----:B0-----:R-:W-:Y:S02]  /*3650*/  FMUL.FTZ R134, R180, R87 ;  /* 0x00000057b4867220 */ /* 0x001fe40000410000 */
[----:B------:R-:W-:Y:S01]  /*3660*/  FADD.FTZ R146, R194, R146 ;  /* 0x00000092c2927221 */ /* 0x000fe20000010000 */
[----:B--2---:R-:W-:Y:S01]  /*3670*/  FFMA.FTZ R136, R214, R136, R133 ;  /* 0x00000088d6887223 */ /* 0x004fe20000010085 */
[----:B------:R-:W-:Y:S01]  /*3680*/  FMUL.FTZ R214, R180, R85 ;  /* 0x00000055b4d67220 */ /* 0x000fe20000410000 */
[----:B------:R-:W-:-:S03]  /*3690*/  FMUL.FTZ R85, R221, R84 ;  /* 0x00000054dd557220 */ /* 0x000fc60000410000 */
[C---:B------:R-:W-:Y:S01]  /*36a0*/  FFMA.FTZ R27, R214.reuse, R138, R27 ;  /* 0x0000008ad61b7223 */ /* 0x040fe2000001001b */
[----:B------:R-:W-:Y:S01]  /*36b0*/  FFMA.FTZ R164, R214, R84, R164 ;  /* 0x00000054d6a47223 */ /* 0x000fe200000100a4 */
[----:B------:R-:W-:Y:S02]  /*36c0*/  IMAD.U32 R84, R135, 0x10000, RZ ;  /* 0x0001000087547824 */ /* 0x000fe400078e00ff */
[----:B------:R-:W-:Y:S01]  /*36d0*/  FFMA.FTZ R138, R215, R138, R85 ;  /* 0x0000008ad78a7223 */ /* 0x000fe20000010055 */
[----:B------:R-:W-:Y:S01]  /*36e0*/  FMUL.FTZ R215, R180, R86 ;  /* 0x00000056b4d77220 */ /* 0x000fe20000410000 */
[-C--:B------:R-:W-:Y:S01]  /*36f0*/  FMUL.FTZ R85, R220, R84.reuse ;  /* 0x00000054dc557220 */ /* 0x080fe20000410000 */
[----:B------:R-:W-:Y:S02]  /*3700*/  FADD.FTZ R168, R84, R168 ;  /* 0x000000a854a87221 */ /* 0x000fe40000010000 */
[----:B------:R-:W-:Y:S01]  /*3710*/  FFMA.FTZ R167, R215, R84, R167 ;  /* 0x00000054d7a77223 */ /* 0x000fe200000100a7 */
[----:B------:R-:W-:-:S02]  /*3720*/  PRMT R84, R135, 0x7632, R84 ;  /* 0x0000763287547816 */ /* 0x000fc40000000054 */
[----:B------:R-:W-:Y:S02]  /*3730*/  PRMT R133, R139, 0x7632, R133 ;  /* 0x000076328b857816 */ /* 0x000fe40000000085 */
[----:B------:R-:W-:Y:S01]  /*3740*/  SHF.L.U32 R84, R84, 0x10, RZ ;  /* 0x0000001054547819 */ /* 0x000fe200000006ff */
[-C--:B------:R-:W-:Y:S01]  /*3750*/  FFMA.FTZ R30, R215, R194.reuse, R30 ;  /* 0x000000c2d71e7223 */ /* 0x080fe2000001001e */
[----:B----4-:R-:W-:Y:S01]  /*3760*/  FFMA.FTZ R194, R219, R194, R85 ;  /* 0x000000c2dbc27223 */ /* 0x010fe20000010055 */
[----:B------:R-:W-:Y:S02]  /*3770*/  IMAD.U32 R133, R133, 0x10000, RZ ;  /* 0x0001000085857824 */ /* 0x000fe400078e00ff */
[----:B------:R-:W-:Y:S01]  /*3780*/  FADD.FTZ R169, R84, R169 ;  /* 0x000000a954a97221 */ /* 0x000fe20000010000 */
[CC--:B------:R-:W-:Y:S01]  /*3790*/  FFMA.FTZ R166, R134.reuse, R84.reuse, R166 ;  /* 0x0000005486a67223 */ /* 0x0c0fe200000100a6 */
[----:B------:R-:W-:Y:S01]  /*37a0*/  FADD.FTZ R145, R133, R145 ;  /* 0x0000009185917221 */ /* 0x000fe20000010000 */
[----:B------:R-:W-:Y:S01]  /*37b0*/  FFMA.FTZ R29, R134, R133, R29 ;  /* 0x00000085861d7223 */ /* 0x000fe2000001001d */
[----:B------:R-:W-:Y:S01]  /*37c0*/  FMUL.FTZ R85, R218, R84 ;  /* 0x00000054da557220 */ /* 0x000fe20000410000 */
[----:B------:R-:W-:-:S04]  /*37d0*/  FADD.FTZ R84, RZ, R190 ;  /* 0x000000beff547221 */ /* 0x000fc80000010000 */
        /* <DEDUP_REMOVED lines=26> */
[----:B---3--:R-:W-:Y:S01]  /*3980*/  FFMA.FTZ R133, R217, R133, R85 ;  /* 0x00000085d9857223 */ /* 0x008fe20000010055 */
        /* <DEDUP_REMOVED lines=27> */
[----:B------:R-:W-:-:S03]  /*3b40*/  FADD.FTZ R84, R84, R131 ;  /* 0x0000008354547221 */ /* 0x000fc60000010000 */
[----:B------:R-:W-:Y:S01]  /*3b50*/  FFMA.FTZ R85, R132, R131, R85 ;  /* 0x0000008384557223 */ /* 0x000fe20000010055 */
[----:B------:R-:W-:-:S03]  /*3b60*/  FADD.FTZ R84, R84, R136 ;  /* 0x0000008854547221 */ /* 0x000fc60000010000 */
[----:B------:R-:W-:Y:S01]  /*3b70*/  FFMA.FTZ R85, R137, R136, R85 ;  /* 0x0000008889557223 */ /* 0x000fe20000010055 */
[----:B------:R-:W-:Y:S01]  /*3b80*/  IADD3 R176, R176, UR10, RZ ;  /* 0x0000000ab0b07c10 */ /* 0x000fe2000fffe0ff */
[----:B------:R-:W-:Y:S01]  /*3b90*/  FADD.FTZ R84, R84, R138 ;  /* 0x0000008a54547221 */ /* 0x000fe20000010000 */
[----:B------:R-:W-:Y:S01]  /*3ba0*/  SHF.R.U32.HI R220, RZ, 0x5, R216 ;  /* 0x00000005ffdc7819 */ /* 0x000fe200000116d8 */
[----:B------:R-:W-:Y:S01]  /*3bb0*/  FFMA.FTZ R85, R214, R138, R85 ;  /* 0x0000008ad6557223 */ /* 0x000fe20000010055 */
[----:B------:R-:W-:Y:S01]  /*3bc0*/  UMOV UR6, 0xffffffff ;  /* 0xffffffff00067882 */ /* 0x000fe20000000000 */
[----:B------:R-:W-:Y:S01]  /*3bd0*/  ISETP.GE.AND P5, PT, R176, UR11, PT ;  /* 0x0000000bb0007c0c */ /* 0x000fe2000bfa6270 */
[----:B------:R-:W-:Y:S01]  /*3be0*/  FADD.FTZ R84, R84, R194 ;  /* 0x000000c254547221 */ /* 0x000fe20000010000 */
[----:B------:R-:W-:Y:S01]  /*3bf0*/  LOP3.LUT R86, R220, 0x7fffff8, RZ, 0xc0, !PT ;  /* 0x07fffff8dc567812 */ /* 0x000fe200078ec0ff */
[----:B------:R-:W-:Y:S01]  /*3c00*/  FFMA.FTZ R85, R215, R194, R85 ;  /* 0x000000c2d7557223 */ /* 0x000fe20000010055 */
[----:B------:R-:W-:Y:S01]  /*3c10*/  LOP3.LUT P3, RZ, R216, 0x1f, RZ, 0xc0, !PT ;  /* 0x0000001fd8ff7812 */ /* 0x000fe2000786c0ff */
[----:B------:R-:W-:Y:S01]  /*3c20*/  FADD.FTZ R84, R84, R133 ;  /* 0x0000008554547221 */ /* 0x000fe20000010000 */
[----:B------:R-:W-:Y:S01]  /*3c30*/  P2R R135, PR, RZ, 0x20 ;  /* 0x00000020ff877803 */ /* 0x000fe20000000000 */
[----:B------:R-:W-:Y:S01]  /*3c40*/  FFMA.FTZ R85, R134, R133, R85 ;  /* 0x0000008586557223 */ /* 0x000fe20000010055 */
[----:B------:R-:W-:Y:S01]  /*3c50*/  @!P1 IADD3 R86, R86, 0x8, RZ ;  /* 0x0000000856569810 */ /* 0x000fe20007ffe0ff */
[----:B------:R-:W-:Y:S08]  /*3c60*/  BRA.DIV UR6, `(.L_x_1145) ;  /* 0x0000002a06807947 */ /* 0x000ff0000b800000 */
        /* <DEDUP_REMOVED lines=18> */
.L_x_1157:
[----:B------:R-:W2:Y:S01]  /*3d90*/  S2R R217, SR_CgaCtaId ;  /* 0x0000000000d97919 */ /* 0x000ea20000008800 */
[----:B------:R-:W-:Y:S01]  /*3da0*/  @!P3 LOP3.LUT R216, R220, 0x7, RZ, 0xc0, !PT ;  /* 0x00000007dcd8b812 */ /* 0x000fe200078ec0ff */
[----:B01----:R-:W-:Y:S01]  /*3db0*/  FADD.FTZ R85, R85, R139 ;  /* 0x0000008b55557221 */ /* 0x003fe20000010000 */
[----:B------:R-:W-:Y:S01]  /*3dc0*/  MOV R139, 0x400 ;  /* 0x00000400008b7802 */ /* 0x000fe20000000f00 */
[----:B------:R-:W-:Y:S01]  /*3dd0*/  FADD.FTZ R84, R84, R87 ;  /* 0x0000005754547221 */ /* 0x000fe20000010000 */
[----:B------:R-:W-:Y:S05]  /*3de0*/  WARPSYNC.ALL ;  /* 0x0000000000007948 */ /* 0x000fea0003800000 */
[----:B------:R-:W-:Y:S01]  /*3df0*/  @!P3 IMAD.IADD R216, R86, 0x1, R216 ;  /* 0x0000000156d8b824 */ /* 0x000fe200078e02d8 */
[----:B------:R-:W-:-:S04]  /*3e00*/  ISETP.NE.U32.AND P5, PT, RZ, UR18, PT ;  /* 0x00000012ff007c0c */ /* 0x000fc8000bfa5070 */
[----:B------:R-:W-:Y:S02]  /*3e10*/  ISETP.NE.AND.EX P5, PT, RZ, UR19, PT, P5 ;  /* 0x00000013ff007c0c */ /* 0x000fe4000bfa5350 */
[----:B--2---:R-:W-:-:S04]  /*3e20*/  LEA R139, R217, R139, 0x18 ;  /* 0x0000008bd98b7211 */ /* 0x004fc800078ec0ff */
[-C--:B------:R-:W-:Y:S02]  /*3e30*/  @!P3 LEA R216, R216, R139.reuse, 0x3 ;  /* 0x0000008bd8d8b211 */ /* 0x080fe400078e18ff */
[----:B------:R-:W-:-:S03]  /*3e40*/  LEA R139, R86, R139, 0x3 ;  /* 0x0000008b568b7211 */ /* 0x000fc600078e18ff */
        /* <DEDUP_REMOVED lines=27> */
[-C--:B------:R-:W-:Y:S01]  /*4000*/  FFMA.FTZ R86, R191, R139.reuse, R216 ;  /* 0x0000008bbf567223 */ /* 0x080fe200000100d8 */
[----:B-----5:R-:W-:Y:S02]  /*4010*/  IMAD.MOV.U32 R189, RZ, RZ, R92 ;  /* 0x000000ffffbd7224 */ /* 0x020fe400078e005c */
[----:B------:R-:W-:Y:S01]  /*4020*/  FADD.FTZ R84, R190, -R84 ;  /* 0x80000054be547221 */ /* 0x000fe20000010000 */
[----:B------:R-:W-:Y:S01]  /*4030*/  FADD.FTZ R85, R199, -R85 ;  /* 0x80000055c7557221 */ /* 0x000fe20000010000 */
[----:B------:R-:W-:Y:S01]  /*4040*/  FFMA.FTZ R87, R200, R139, R216 ;  /* 0x0000008bc8577223 */ /* 0x000fe200000100d8 */
[----:B------:R-:W-:Y:S01]  /*4050*/  FADD.FTZ R86, R192, -R86 ;  /* 0x80000056c0567221 */ /* 0x000fe20000010000 */
[C---:B------:R-:W-:Y:S01]  /*4060*/  FMUL.FTZ R84, R180.reuse, R84 ;  /* 0x00000054b4547220 */ /* 0x040fe20000410000 */
[----:B------:R-:W-:Y:S01]  /*4070*/  FMUL.FTZ R85, R180, R85 ;  /* 0x00000055b4557220 */ /* 0x000fe20000410000 */
[-C--:B------:R-:W-:Y:S01]  /*4080*/  FFMA.FTZ R201, R201, R139.reuse, R216 ;  /* 0x0000008bc9c97223 */ /* 0x080fe200000100d8 */
[----:B------:R-:W-:Y:S01]  /*4090*/  LOP3.LUT P3, RZ, R189, 0xff, RZ, 0xc0, !PT ;  /* 0x000000ffbdff7812 */ /* 0x000fe2000786c0ff */
[----:B------:R-:W-:Y:S01]  /*40a0*/  @P5 FADD.FTZ R84, R40, R84 ;  /* 0x0000005428545221 */ /* 0x000fe20000010000 */
[----:B------:R-:W-:Y:S01]  /*40b0*/  @P5 FADD.FTZ R85, R41, R85 ;  /* 0x0000005529555221 */ /* 0x000fe20000010000 */
[----:B------:R-:W-:Y:S01]  /*40c0*/  FADD.FTZ R87, R202, -R87 ;  /* 0x80000057ca577221 */ /* 0x000fe20000010000 */
[----:B------:R-:W-:Y:S01]  /*40d0*/  FMUL.FTZ R86, R180, R86 ;  /* 0x00000056b4567220 */ /* 0x000fe20000410000 */
[----:B------:R-:W-:Y:S01]  /*40e0*/  FMUL.FTZ R200, R84, UR15 ;  /* 0x0000000f54c87c20 */ /* 0x000fe20008410000 */
[-CC-:B------:R-:W-:Y:S01]  /*40f0*/  FFMA.FTZ R202, R204, R139.reuse, R216.reuse ;  /* 0x0000008bccca7223 */ /* 0x180fe200000100d8 */
[----:B------:R-:W-:Y:S01]  /*4100*/  FADD.FTZ R203, R203, -R201 ;  /* 0x800000c9cbcb7221 */ /* 0x000fe20000010000 */
[----:B------:R-:W-:Y:S01]  /*4110*/  FFMA.FTZ R204, R209, R139, R216 ;  /* 0x0000008bd1cc7223 */ /* 0x000fe200000100d8 */
[----:B------:R-:W-:Y:S01]  /*4120*/  FMUL.FTZ R201, R85, UR15 ;  /* 0x0000000f55c97c20 */ /* 0x000fe20008410000 */
[----:B------:R-:W-:Y:S01]  /*4130*/  FSEL R209, R200, RZ, P3 ;  /* 0x000000ffc8d17208 */ /* 0x000fe20001800000 */
[----:B------:R-:W-:Y:S01]  /*4140*/  @P5 FADD.FTZ R86, R42, R86 ;  /* 0x000000562a565221 */ /* 0x000fe20000010000 */
[----:B------:R-:W-:Y:S01]  /*4150*/  LOP3.LUT P3, RZ, R92, 0xff00, RZ, 0xc0, !PT ;  /* 0x0000ff005cff7812 */ /* 0x000fe2000786c0ff */
[----:B------:R-:W-:Y:S01]  /*4160*/  FMUL.FTZ R87, R180, R87 ;  /* 0x00000057b4577220 */ /* 0x000fe20000410000 */
[----:B------:R-:W-:Y:S01]  /*4170*/  FADD.FTZ R204, R208, -R204 ;  /* 0x800000ccd0cc7221 */ /* 0x000fe20000010000 */
        /* <DEDUP_REMOVED lines=10> */
[C---:B------:R-:W-:Y:S01]  /*4220*/  FMUL.FTZ R202, R180.reuse, R202 ;  /* 0x000000cab4ca7220 */ /* 0x040fe20000410000 */
[----:B------:R-:W-:Y:S01]  /*4230*/  FMUL.FTZ R204, R180, R204 ;  /* 0x000000ccb4cc7220 */ /* 0x000fe20000410000 */
[----:B------:R-:W-:Y:S01]  /*4240*/  FMUL.FTZ R198, R203, UR15 ;  /* 0x0000000fcbc67c20 */ /* 0x000fe20008410000 */
[----:B------:R-:W-:Y:S01]  /*4250*/  FSEL R218, R199, RZ, P3 ;  /* 0x000000ffc7da7208 */ /* 0x000fe20001800000 */
[----:B------:R-:W-:Y:S01]  /*4260*/  @P5 FADD.FTZ R202, R45, R202 ;  /* 0x000000ca2dca5221 */ /* 0x000fe20000010000 */
[C---:B------:R-:W-:Y:S01]  /*4270*/  LOP3.LUT P3, RZ, R93.reuse, 0xff, RZ, 0xc0, !PT ;  /* 0x000000ff5dff7812 */ /* 0x040fe2000786c0ff */
[-C--:B------:R-:W-:Y:S01]  /*4280*/  FFMA.FTZ R212, R212, R139.reuse, R216 ;  /* 0x0000008bd4d47223 */ /* 0x080fe200000100d8 */
[----:B------:R-:W-:Y:S01]  /*4290*/  @P2 MOV R189, R148 ;  /* 0x0000009400bd2202 */ /* 0x000fe20000000f00 */
[----:B------:R-:W-:Y:S01]  /*42a0*/  FMUL.FTZ R192, R202, UR15 ;  /* 0x0000000fcac07c20 */ /* 0x000fe20008410000 */
[----:B------:R-:W-:Y:S01]  /*42b0*/  FSEL R221, R198, RZ, P3 ;  /* 0x000000ffc6dd7208 */ /* 0x000fe20001800000 */
[----:B------:R-:W-:Y:S01]  /*42c0*/  @P5 FADD.FTZ R204, R46, R204 ;  /* 0x000000cc2ecc5221 */ /* 0x000fe20000010000 */
[----:B------:R-:W-:Y:S01]  /*42d0*/  LOP3.LUT P3, RZ, R93, 0xff00, RZ, 0xc0, !PT ;  /* 0x0000ff005dff7812 */ /* 0x000fe2000786c0ff */
[----:B------:R-:W-:Y:S01]  /*42e0*/  FADD.FTZ R212, R211, -R212 ;  /* 0x800000d4d3d47221 */ /* 0x000fe20000010000 */
[----:B------:R-:W-:Y:S01]  /*42f0*/  @P2 LOP3.LUT P4, RZ, R189, 0xff, RZ, 0xc0, !PT ;  /* 0x000000ffbdff2812 */ /* 0x000fe2000788c0ff */
[----:B------:R-:W-:Y:S01]  /*4300*/  FMUL.FTZ R211, R204, UR15 ;  /* 0x0000000fccd37c20 */ /* 0x000fe20008410000 */
[----:B------:R-:W-:Y:S01]  /*4310*/  FSEL R222, R192, RZ, P3 ;  /* 0x000000ffc0de7208 */ /* 0x000fe20001800000 */
[----:B------:R-:W-:Y:S01]  /*4320*/  FMUL.FTZ R205, R180, R212 ;  /* 0x000000d4b4cd7220 */ /* 0x000fe20000410000 */
[----:B------:R-:W-:Y:S01]  /*4330*/  @P2 FSEL R200, R200, RZ, P4 ;  /* 0x000000ffc8c82208 */ /* 0x000fe20002000000 */
[-C--:B------:R-:W-:Y:S01]  /*4340*/  FFMA.FTZ R206, R206, R139.reuse, R216 ;  /* 0x0000008bcece7223 */ /* 0x080fe200000100d8 */
[----:B------:R-:W-:Y:S01]  /*4350*/  LOP3.LUT P3, RZ, R93, 0xff0000, RZ, 0xc0, !PT ;  /* 0x00ff00005dff7812 */ /* 0x000fe2000786c0ff */
[----:B------:R-:W-:Y:S01]  /*4360*/  @P5 FADD.FTZ R205, R47, R205 ;  /* 0x000000cd2fcd5221 */ /* 0x000fe20000010000 */
[----:B------:R-:W-:Y:S01]  /*4370*/  @P2 LOP3.LUT P4, RZ, R148, 0xff00, RZ, 0xc0, !PT ;  /* 0x0000ff0094ff2812 */ /* 0x000fe2000788c0ff */
[----:B------:R-:W-:Y:S01]  /*4380*/  FADD.FTZ R206, R207, -R206 ;  /* 0x800000cecfce7221 */ /* 0x000fe20000010000 */
[----:B------:R-:W-:Y:S01]  /*4390*/  FSEL R226, R211, RZ, P3 ;  /* 0x000000ffd3e27208 */ /* 0x000fe20001800000 */
[----:B------:R-:W-:Y:S01]  /*43a0*/  FMUL.FTZ R212, R205, UR15 ;  /* 0x0000000fcdd47c20 */ /* 0x000fe20008410000 */
[----:B------:R-:W-:Y:S01]  /*43b0*/  @P2 FSEL R201, R201, RZ, P4 ;  /* 0x000000ffc9c92208 */ /* 0x000fe20002000000 */
[----:B------:R-:W-:Y:S01]  /*43c0*/  FMUL.FTZ R207, R180, R206 ;  /* 0x000000ceb4cf7220 */ /* 0x000fe20000410000 */
[----:B------:R-:W-:Y:S01]  /*43d0*/  @P2 LOP3.LUT P3, RZ, R149, 0xff0000, RZ, 0xc0, !PT ;  /* 0x00ff000095ff2812 */ /* 0x000fe2000786c0ff */
[-C--:B------:R-:W-:Y:S01]  /*43e0*/  FFMA.FTZ R210, R210, R139.reuse, R216 ;  /* 0x0000008bd2d27223 */ /* 0x080fe200000100d8 */
[----:B------:R-:W-:Y:S01]  /*43f0*/  @P2 LOP3.LUT P4, RZ, R148, 0xff0000, RZ, 0xc0, !PT ;  /* 0x00ff000094ff2812 */ /* 0x000fe2000788c0ff */
[----:B------:R-:W-:Y:S01]  /*4400*/  @P5 FADD.FTZ R207, R48, R207 ;  /* 0x000000cf30cf5221 */ /* 0x000fe20000010000 */
[----:B------:R-:W-:Y:S01]  /*4410*/  @P2 FSEL R211, R211, RZ, P3 ;  /* 0x000000ffd3d32208 */ /* 0x000fe20001800000 */
[----:B------:R-:W-:Y:S01]  /*4420*/  FADD.FTZ R210, R104, -R210 ;  /* 0x800000d268d27221 */ /* 0x000fe20000010000 */
[----:B------:R-:W-:Y:S01]  /*4430*/  @P2 FSEL R208, R208, RZ, P4 ;  /* 0x000000ffd0d02208 */ /* 0x000fe20002000000 */
[----:B------:R-:W-:Y:S01]  /*4440*/  FMUL.FTZ R190, R207, UR15 ;  /* 0x0000000fcfbe7c20 */ /* 0x000fe20008410000 */
[----:B------:R-:W-:Y:S01]  /*4450*/  ISETP.NE.U32.AND P3, PT, RZ, UR16, PT ;  /* 0x00000010ff007c0c */ /* 0x000fe2000bf65070 */
[----:B------:R-:W-:Y:S01]  /*4460*/  FMUL.FTZ R220, R180, R210 ;  /* 0x000000d2b4dc7220 */ /* 0x000fe20000410000 */
[----:B------:R-:W-:Y:S01]  /*4470*/  @P2 LOP3.LUT P4, RZ, R148, 0xff000000, RZ, 0xc0, !PT ;  /* 0xff00000094ff2812 */ /* 0x000fe2000788c0ff */
[-C--:B------:R-:W-:Y:S01]  /*4480*/  FFMA.FTZ R95, R95, R139.reuse, R216 ;  /* 0x0000008b5f5f7223 */ /* 0x080fe200000100d8 */
[----:B------:R-:W-:Y:S01]  /*4490*/  ISETP.NE.AND.EX P3, PT, RZ, UR17, PT, P3 ;  /* 0x00000011ff007c0c */ /* 0x000fe2000bf65330 */
[----:B------:R-:W-:Y:S01]  /*44a0*/  @P5 FADD.FTZ R220, R49, R220 ;  /* 0x000000dc31dc5221 */ /* 0x000fe20000010000 */
[----:B------:R-:W-:Y:S01]  /*44b0*/  @P2 FSEL R199, R199, RZ, P4 ;  /* 0x000000ffc7c72208 */ /* 0x000fe20002000000 */
[----:B------:R-:W-:Y:S01]  /*44c0*/  FADD.FTZ R95, R94, -R95 ;  /* 0x8000005f5e5f7221 */ /* 0x000fe20000010000 */
[----:B------:R-:W-:Y:S01]  /*44d0*/  @P2 LOP3.LUT P4, RZ, R149, 0xff, RZ, 0xc0, !PT ;  /* 0x000000ff95ff2812 */ /* 0x000fe2000788c0ff */
[----:B------:R-:W-:Y:S01]  /*44e0*/  FMUL.FTZ R191, R220, UR15 ;  /* 0x0000000fdcbf7c20 */ /* 0x000fe20008410000 */
[--C-:B------:R-:W-:Y:S01]  /*44f0*/  FFMA.FTZ R99, R99, R139, R216.reuse ;  /* 0x0000008b63637223 */ /* 0x100fe200000100d8 */
[----:B------:R-:W-:Y:S01]  /*4500*/  FMUL.FTZ R224, R180, R95 ;  /* 0x0000005fb4e07220 */ /* 0x000fe20000410000 */
[----:B------:R-:W-:Y:S01]  /*4510*/  @P2 FSEL R198, R198, RZ, P4 ;  /* 0x000000ffc6c62208 */ /* 0x000fe20002000000 */
[-C--:B------:R-:W-:Y:S01]  /*4520*/  FFMA.FTZ R101, R101, R139.reuse, R216 ;  /* 0x0000008b65657223 */ /* 0x080fe200000100d8 */
[----:B------:R-:W-:Y:S01]  /*4530*/  @P2 LOP3.LUT P4, RZ, R149, 0xff00, RZ, 0xc0, !PT ;  /* 0x0000ff0095ff2812 */ /* 0x000fe2000788c0ff */
[----:B------:R-:W-:Y:S01]  /*4540*/  @P5 FADD.FTZ R224, R50, R224 ;  /* 0x000000e032e05221 */ /* 0x000fe20000010000 */
[----:B------:R-:W-:Y:S01]  /*4550*/  FADD.FTZ R99, R98, -R99 ;  /* 0x8000006362637221 */ /* 0x000fe20000010000 */
[----:B------:R-:W-:Y:S01]  /*4560*/  FADD.FTZ R101, R100, -R101 ;  /* 0x8000006564657221 */ /* 0x000fe20000010000 */
[----:B------:R-:W-:Y:S01]  /*4570*/  @P2 FSEL R192, R192, RZ, P4 ;  /* 0x000000ffc0c02208 */ /* 0x000fe20002000000 */
[--C-:B------:R-:W-:Y:S01]  /*4580*/  FFMA.FTZ R105, R105, R139, R216.reuse ;  /* 0x0000008b69697223 */ /* 0x100fe200000100d8 */
[----:B------:R-:W-:Y:S01]  /*4590*/  LOP3.LUT P4, RZ, R93, 0xff000000, RZ, 0xc0, !PT ;  /* 0xff0000005dff7812 */ /* 0x000fe2000788c0ff */
[----:B------:R-:W-:Y:S01]  /*45a0*/  FMUL.FTZ R225, R180, R99 ;  /* 0x00000063b4e17220 */ /* 0x000fe20000410000 */
[----:B------:R-:W0:Y:S01]  /*45b0*/  @P3 LDC.64 R92, c[0x0][0x308] ;  /* 0x0000c200ff5c3b82 */ /* 0x000e220000000a00 */
[----:B------:R-:W-:Y:S01]  /*45c0*/  FADD.FTZ R105, R102, -R105 ;  /* 0x8000006966697221 */ /* 0x000fe20000010000 */
[----:B------:R-:W-:Y:S01]  /*45d0*/  FSEL R232, R212, RZ, P4 ;  /* 0x000000ffd4e87208 */ /* 0x000fe20002000000 */
[----:B------:R-:W-:Y:S01]  /*45e0*/  @P5 FADD.FTZ R225, R51, R225 ;  /* 0x000000e133e15221 */ /* 0x000fe20000010000 */
[----:B------:R-:W-:Y:S01]  /*45f0*/  @P2 LOP3.LUT P4, RZ, R149, 0xff000000, RZ, 0xc0, !PT ;  /* 0xff00000095ff2812 */ /* 0x000fe2000788c0ff */
[-CC-:B------:R-:W-:Y:S01]  /*4600*/  FFMA.FTZ R108, R108, R139.reuse, R216.reuse ;  /* 0x0000008b6c6c7223 */ /* 0x180fe200000100d8 */
[-C--:B------:R-:W-:Y:S01]  /*4610*/  FFMA.FTZ R110, R110, R139.reuse, R216 ;  /* 0x0000008b6e6e7223 */ /* 0x080fe200000100d8 */
[----:B------:R-:W-:Y:S01]  /*4620*/  FMUL.FTZ R98, R225, UR15 ;  /* 0x0000000fe1627c20 */ /* 0x000fe20008410000 */
[----:B------:R-:W-:Y:S01]  /*4630*/  @P2 FSEL R212, R212, RZ, P4 ;  /* 0x000000ffd4d42208 */ /* 0x000fe20002000000 */
[----:B------:R-:W-:Y:S01]  /*4640*/  FADD.FTZ R108, R106, -R108 ;  /* 0x8000006c6a6c7221 */ /* 0x000fe20000010000 */
[----:B------:R-:W-:Y:S01]  /*4650*/  ISETP.NE.U32.AND P4, PT, RZ, UR16, PT ;  /* 0x00000010ff007c0c */ /* 0x000fe2000bf85070 */
[----:B------:R-:W-:Y:S01]  /*4660*/  FADD.FTZ R110, R109, -R110 ;  /* 0x8000006e6d6e7221 */ /* 0x000fe20000010000 */
[----:B------:R-:W-:Y:S01]  /*4670*/  FFMA.FTZ R112, R112, R139, R216 ;  /* 0x0000008b70707223 */ /* 0x000fe200000100d8 */
[C---:B------:R-:W-:Y:S01]  /*4680*/  FMUL.FTZ R94, R180.reuse, R108 ;  /* 0x0000006cb45e7220 */ /* 0x040fe20000410000 */
[----:B------:R-:W-:Y:S01]  /*4690*/  ISETP.NE.AND.EX P4, PT, RZ, UR17, PT, P4 ;  /* 0x00000011ff007c0c */ /* 0x000fe2000bf85340 */
[----:B------:R-:W-:Y:S01]  /*46a0*/  FMUL.FTZ R95, R180, R110 ;  /* 0x0000006eb45f7220 */ /* 0x000fe20000410000 */
[----:B------:R-:W-:Y:S01]  /*46b0*/  FADD.FTZ R112, R111, -R112 ;  /* 0x800000706f707221 */ /* 0x000fe20000010000 */
[----:B------:R-:W-:Y:S01]  /*46c0*/  @P5 FADD.FTZ R94, R54, R94 ;  /* 0x0000005e365e5221 */ /* 0x000fe20000010000 */
[----:B------:R-:W-:Y:S01]  /*46d0*/  SEL R84, R84, R72, P4 ;  /* 0x0000004854547207 */ /* 0x000fe20002000000 */
[----:B------:R-:W-:Y:S01]  /*46e0*/  @P5 FADD.FTZ R95, R55, R95 ;  /* 0x0000005f375f5221 */ /* 0x000fe20000010000 */
[----:B------:R-:W-:Y:S01]  /*46f0*/  SEL R85, R85, R73, P4 ;  /* 0x0000004955557207 */ /* 0x000fe20002000000 */
[----:B------:R-:W-:Y:S01]  /*4700*/  FMUL.FTZ R210, R94, UR15 ;  /* 0x0000000f5ed27c20 */ /* 0x000fe20008410000 */
[----:B------:R-:W-:Y:S01]  /*4710*/  SEL R86, R86, R74, P4 ;  /* 0x0000004a56567207 */ /* 0x000fe20002000000 */
[----:B------:R-:W-:Y:S01]  /*4720*/  FMUL.FTZ R223, R95, UR15 ;  /* 0x0000000f5fdf7c20 */ /* 0x000fe20008410000 */
[----:B------:R-:W-:Y:S01]  /*4730*/  SEL R87, R87, R75, P4 ;  /* 0x0000004b57577207 */ /* 0x000fe20002000000 */
[----:B0-----:R-:W-:-:S04]  /*4740*/  @P3 IMAD.WIDE.U32 R92, R181, 0x20, R92 ;  /* 0x00000020b55c3825 */ /* 0x001fc800078e005c */
[----:B------:R-:W-:Y:S01]  /*4750*/  FMUL.FTZ R102, R180, R112 ;  /* 0x00000070b4667220 */ /* 0x000fe20000410000 */
[-CC-:B------:R-:W-:Y:S01]  /*4760*/  FFMA.FTZ R120, R120, R139.reuse, R216.reuse ;  /* 0x0000008b78787223 */ /* 0x180fe200000100d8 */
[-CC-:B------:R-:W-:Y:S01]  /*4770*/  FFMA.FTZ R103, R103, R139.reuse, R216.reuse ;  /* 0x0000008b67677223 */ /* 0x180fe200000100d8 */
[-C--:B------:R-:W-:Y:S01]  /*4780*/  FFMA.FTZ R114, R114, R139.reuse, R216 ;  /* 0x0000008b72727223 */ /* 0x080fe200000100d8 */
[----:B------:R0:W-:Y:S01]  /*4790*/  @P3 STG.E.128 desc[UR4][R92.64], R84 ;  /* 0x000000545c003986 */ /* 0x0001e2000c101d04 */
[----:B------:R-:W-:Y:S01]  /*47a0*/  @P5 FADD.FTZ R102, R56, R102 ;  /* 0x0000006638665221 */ /* 0x000fe20000010000 */
[----:B------:R-:W-:Y:S01]  /*47b0*/  FADD.FTZ R120, R116, -R120 ;  /* 0x8000007874787221 */ /* 0x000fe20000010000 */
[----:B------:R-:W-:Y:S01]  /*47c0*/  FADD.FTZ R103, R107, -R103 ;  /* 0x800000676b677221 */ /* 0x000fe20000010000 */
[----:B------:R-:W-:Y:S01]  /*47d0*/  FADD.FTZ R114, R113, -R114 ;  /* 0x8000007271727221 */ /* 0x000fe20000010000 */
[----:B------:R-:W-:Y:S01]  /*47e0*/  FMUL.FTZ R109, R102, UR15 ;  /* 0x0000000f666d7c20 */ /* 0x000fe20008410000 */
[-CC-:B------:R-:W-:Y:S01]  /*47f0*/  FFMA.FTZ R115, R115, R139.reuse, R216.reuse ;  /* 0x0000008b73737223 */ /* 0x180fe200000100d8 */
[-CC-:B------:R-:W-:Y:S01]  /*4800*/  FFMA.FTZ R121, R121, R139.reuse, R216.reuse ;  /* 0x0000008b79797223 */ /* 0x180fe200000100d8 */
[-CC-:B------:R-:W-:Y:S01]  /*4810*/  FFMA.FTZ R124, R124, R139.reuse, R216.reuse ;  /* 0x0000008b7c7c7223 */ /* 0x180fe200000100d8 */
[-C--:B------:R-:W-:Y:S01]  /*4820*/  FFMA.FTZ R123, R123, R139.reuse, R216 ;  /* 0x0000008b7b7b7223 */ /* 0x080fe200000100d8 */
[----:B------:R-:W-:Y:S01]  /*4830*/  FADD.FTZ R115, R117, -R115 ;  /* 0x8000007375737221 */ /* 0x000fe20000010000 */
[----:B------:R-:W-:Y:S01]  /*4840*/  FADD.FTZ R121, R118, -R121 ;  /* 0x8000007976797221 */ /* 0x000fe20000010000 */
[----:B------:R-:W-:Y:S01]  /*4850*/  FADD.FTZ R124, R122, -R124 ;  /* 0x8000007c7a7c7221 */ /* 0x000fe20000010000 */
[----:B------:R-:W-:Y:S01]  /*4860*/  FADD.FTZ R123, R119, -R123 ;  /* 0x8000007b777b7221 */ /* 0x000fe20000010000 */
[-CC-:B------:R-:W-:Y:S01]  /*4870*/  FFMA.FTZ R126, R126, R139.reuse, R216.reuse ;  /* 0x0000008b7e7e7223 */ /* 0x180fe200000100d8 */
[----:B------:R-:W-:Y:S01]  /*4880*/  @P2 F2FP.BF16.F32.PACK_AB R200, RZ, R200 ;  /* 0x000000c8ffc8223e */ /* 0x000fe200000010ff */
[----:B------:R-:W-:Y:S01]  /*4890*/  FFMA.FTZ R128, R128, R139, R216 ;  /* 0x0000008b80807223 */ /* 0x000fe200000100d8 */
[----:B------:R-:W-:Y:S01]  /*48a0*/  @P2 F2FP.BF16.F32.PACK_AB R208, RZ, R208 ;  /* 0x000000d0ffd0223e */ /* 0x000fe200000010ff */
[----:B------:R-:W-:Y:S01]  /*48b0*/  FADD.FTZ R126, R125, -R126 ;  /* 0x8000007e7d7e7221 */ /* 0x000fe20000010000 */
[----:B0-----:R-:W-:Y:S01]  /*48c0*/  MOV R84, R90 ;  /* 0x0000005a00547202 */ /* 0x001fe20000000f00 */
[----:B------:R-:W-:Y:S01]  /*48d0*/  FADD.FTZ R128, R127, -R128 ;  /* 0x800000807f807221 */ /* 0x000fe20000010000 */
[----:B------:R-:W-:Y:S01]  /*48e0*/  SEL R86, R204, R78, P4 ;  /* 0x0000004ecc567207 */ /* 0x000fe20002000000 */
[----:B------:R-:W-:Y:S01]  /*48f0*/  FMUL.FTZ R204, R224, UR15 ;  /* 0x0000000fe0cc7c20 */ /* 0x000fe20008410000 */
[----:B------:R-:W-:Y:S01]  /*4900*/  LOP3.LUT P6, RZ, R84, 0xff, RZ, 0xc0, !PT ;  /* 0x000000ff54ff7812 */ /* 0x000fe200078cc0ff */
[----:B------:R-:W-:Y:S01]  /*4910*/  @P2 IMAD.MOV.U32 R84, RZ, RZ, R150 ;  /* 0x000000ffff542224 */ /* 0x000fe200078e0096 */
[----:B------:R-:W-:Y:S01]  /*4920*/  SEL R85, R202, R77, P4 ;  /* 0x0000004dca557207 */ /* 0x000fe20002000000 */
[-CC-:B------:R-:W-:Y:S01]  /*4930*/  FFMA.FTZ R132, R132, R139.reuse, R216.reuse ;  /* 0x0000008b84847223 */ /* 0x180fe200000100d8 */
[----:B------:R-:W-:Y:S01]  /*4940*/  FSEL R189, R190, RZ, P6 ;  /* 0x000000ffbebd7208 */ /* 0x000fe20003000000 */
[-C--:B------:R-:W-:Y:S01]  /*4950*/  FFMA.FTZ R137, R137, R139.reuse, R216 ;  /* 0x0000008b89897223 */ /* 0x080fe200000100d8 */
[----:B------:R-:W-:Y:S01]  /*4960*/  @P2 LOP3.LUT P6, RZ, R84, 0xff, RZ, 0xc0, !PT ;  /* 0x000000ff54ff2812 */ /* 0x000fe200078cc0ff */
[----:B------:R-:W-:Y:S01]  /*4970*/  FADD.FTZ R132, R131, -R132 ;  /* 0x8000008483847221 */ /* 0x000fe20000010000 */
[----:B------:R-:W-:Y:S01]  /*4980*/  SEL R84, R203, R76, P4 ;  /* 0x0000004ccb547207 */ /* 0x000fe20002000000 */
[----:B------:R-:W-:Y:S01]  /*4990*/  FADD.FTZ R137, R136, -R137 ;  /* 0x8000008988897221 */ /* 0x000fe20000010000 */
[----:B------:R-:W-:Y:S01]  /*49a0*/  @P2 FSEL R190, R190, RZ, P6 ;  /* 0x000000ffbebe2208 */ /* 0x000fe20003000000 */
[-CC-:B------:R-:W-:Y:S01]  /*49b0*/  FFMA.FTZ R214, R214, R139.reuse, R216.reuse ;  /* 0x0000008bd6d67223 */ /* 0x180fe200000100d8 */
[----:B------:R-:W-:Y:S01]  /*49c0*/  LOP3.LUT P6, RZ, R90, 0xff00, RZ, 0xc0, !PT ;  /* 0x0000ff005aff7812 */ /* 0x000fe200078cc0ff */
[----:B------:R-:W-:Y:S01]  /*49d0*/  FFMA.FTZ R215, R215, R139, R216 ;  /* 0x0000008bd7d77223 */ /* 0x000fe200000100d8 */
[----:B------:R-:W-:Y:S01]  /*49e0*/  SEL R87, R205, R79, P4 ;  /* 0x0000004fcd577207 */ /* 0x000fe20002000000 */
[----:B------:R-:W-:Y:S01]  /*49f0*/  FADD.FTZ R214, R138, -R214 ;  /* 0x800000d68ad67221 */ /* 0x000fe20000010000 */
[C---:B------:R-:W-:Y:S01]  /*4a00*/  FSEL R104, R191.reuse, RZ, P6 ;  /* 0x000000ffbf687208 */ /* 0x040fe20003000000 */
[----:B------:R-:W-:Y:S01]  /*4a10*/  FADD.FTZ R194, R194, -R215 ;  /* 0x800000d7c2c27221 */ /* 0x000fe20000010000 */
[----:B------:R-:W-:Y:S01]  /*4a20*/  @P2 LOP3.LUT P6, RZ, R150, 0xff00, RZ, 0xc0, !PT ;  /* 0x0000ff0096ff2812 */ /* 0x000fe200078cc0ff */
[----:B------:R0:W-:Y:S01]  /*4a30*/  @P3 STG.E.128 desc[UR4][R92.64+0x10], R84 ;  /* 0x000010545c003986 */ /* 0x0001e2000c101d04 */
[----:B------:R-:W-:Y:S01]  /*4a40*/  @P2 PRMT R80, R200, 0x7610, R80 ;  /* 0x00007610c8502816 */ /* 0x000fe20000000050 */
[-CC-:B------:R-:W-:Y:S01]  /*4a50*/  FFMA.FTZ R130, R130, R139.reuse, R216.reuse ;  /* 0x0000008b82827223 */ /* 0x180fe200000100d8 */
[----:B------:R-:W-:Y:S01]  /*4a60*/  @P2 FSEL R191, R191, RZ, P6 ;  /* 0x000000ffbfbf2208 */ /* 0x000fe20003000000 */
[----:B------:R-:W-:Y:S01]  /*4a70*/  FFMA.FTZ R134, R134, R139, R216 ;  /* 0x0000008b86867223 */ /* 0x000fe200000100d8 */
[----:B------:R-:W-:Y:S01]  /*4a80*/  LOP3.LUT P6, RZ, R90, 0xff0000, RZ, 0xc0, !PT ;  /* 0x00ff00005aff7812 */ /* 0x000fe200078cc0ff */
[----:B------:R-:W-:Y:S01]  /*4a90*/  FMUL.FTZ R194, R180, R194 ;  /* 0x000000c2b4c27220 */ /* 0x000fe20000410000 */
[----:B------:R-:W-:Y:S01]  /*4aa0*/  @P2 PRMT R81, R208, 0x7610, R81 ;  /* 0x00007610d0512816 */ /* 0x000fe20000000051 */
[----:B------:R-:W-:Y:S01]  /*4ab0*/  FADD.FTZ R208, R129, -R130 ;  /* 0x8000008281d07221 */ /* 0x000fe20000010000 */
[----:B------:R-:W-:Y:S01]  /*4ac0*/  FSEL R202, R204, RZ, P6 ;  /* 0x000000ffccca7208 */ /* 0x000fe20003000000 */
[----:B------:R-:W-:Y:S01]  /*4ad0*/  FADD.FTZ R134, R133, -R134 ;  /* 0x8000008685867221 */ /* 0x000fe20000010000 */
[----:B------:R-:W-:Y:S01]  /*4ae0*/  @P2 LOP3.LUT P6, RZ, R150, 0xff0000, RZ, 0xc0, !PT ;  /* 0x00ff000096ff2812 */ /* 0x000fe200078cc0ff */
[----:B------:R-:W-:Y:S01]  /*4af0*/  FMUL.FTZ R208, R180, R208 ;  /* 0x000000d0b4d07220 */ /* 0x000fe20000410000 */
[----:B------:R-:W-:Y:S01]  /*4b00*/  @P2 F2FP.BF16.F32.PACK_AB R211, RZ, R211 ;  /* 0x000000d3ffd3223e */ /* 0x000fe200000010ff */
[----:B------:R-:W-:Y:S01]  /*4b10*/  @P5 FADD.FTZ R194, R70, R194 ;  /* 0x000000c246c25221 */ /* 0x000fe20000010000 */
[----:B------:R-:W-:Y:S01]  /*4b20*/  @P2 FSEL R204, R204, RZ, P6 ;  /* 0x000000ffcccc2208 */ /* 0x000fe20003000000 */
[----:B------:R-:W-:Y:S01]  /*4b30*/  @P5 FADD.FTZ R208, R65, R208 ;  /* 0x000000d041d05221 */ /* 0x000fe20000010000 */
[----:B------:R-:W-:Y:S01]  /*4b40*/  LOP3.LUT P6, RZ, R90, 0xff000000, RZ, 0xc0, !PT ;  /* 0xff0000005aff7812 */ /* 0x000fe200078cc0ff */
[C---:B0-----:R-:W-:Y:S01]  /*4b50*/  FMUL.FTZ R92, R180.reuse, R101 ;  /* 0x00000065b45c7220 */ /* 0x041fe20000410000 */
[----:B------:R-:W-:Y:S01]  /*4b60*/  FMUL.FTZ R93, R180, R105 ;  /* 0x00000069b45d7220 */ /* 0x000fe20000410000 */
[----:B------:R-:W0:Y:S01]  /*4b70*/  LDC.64 R100, c[0x0][0x2f8] ;  /* 0x0000be00ff647b82 */ /* 0x000e220000000a00 */
[----:B------:R-:W-:Y:S01]  /*4b80*/  FSEL R203, R98, RZ, P6 ;  /* 0x000000ff62cb7208 */ /* 0x000fe20003000000 */
[----:B------:R-:W-:Y:S01]  /*4b90*/  @P5 FADD.FTZ R92, R52, R92 ;  /* 0x0000005c345c5221 */ /* 0x000fe20000010000 */
[----:B------:R-:W-:Y:S01]  /*4ba0*/  @P2 LOP3.LUT P6, RZ, R150, 0xff000000, RZ, 0xc0, !PT ;  /* 0xff00000096ff2812 */ /* 0x000fe200078cc0ff */
[----:B------:R-:W-:Y:S01]  /*4bb0*/  @P5 FADD.FTZ R93, R53, R93 ;  /* 0x0000005d355d5221 */ /* 0x000fe20000010000 */
[----:B------:R-:W-:Y:S01]  /*4bc0*/  MOV R84, R88 ;  /* 0x0000005800547202 */ /* 0x000fe20000000f00 */
[----:B------:R-:W-:Y:S01]  /*4bd0*/  FMUL.FTZ R99, R92, UR15 ;  /* 0x0000000f5c637c20 */ /* 0x000fe20008410000 */
[----:B------:R-:W-:Y:S01]  /*4be0*/  @P2 FSEL R98, R98, RZ, P6 ;  /* 0x000000ff62622208 */ /* 0x000fe20003000000 */
[----:B------:R-:W-:Y:S01]  /*4bf0*/  FMUL.FTZ R206, R93, UR15 ;  /* 0x0000000f5dce7c20 */ /* 0x000fe20008410000 */
[----:B------:R-:W-:Y:S01]  /*4c00*/  LOP3.LUT P6, RZ, R91, 0xff, RZ, 0xc0, !PT ;  /* 0x000000ff5bff7812 */ /* 0x000fe200078cc0ff */
[----:B------:R-:W-:Y:S01]  /*4c10*/  FMUL.FTZ R130, R194, UR15 ;  /* 0x0000000fc2827c20 */ /* 0x000fe20008410000 */
[----:B------:R-:W-:Y:S01]  /*4c20*/  F2FP.BF16.F32.PACK_AB R87, R232, R226 ;  /* 0x000000e2e857723e */ /* 0x000fe200000010ff */
[----:B------:R-:W-:Y:S01]  /*4c30*/  FMUL.FTZ R226, R180, R120 ;  /* 0x00000078b4e27220 */ /* 0x000fe20000410000 */
[----:B------:R-:W-:Y:S01]  /*4c40*/  FSEL R205, R99, RZ, P6 ;  /* 0x000000ff63cd7208 */ /* 0x000fe20003000000 */
[----:B------:R-:W-:Y:S01]  /*4c50*/  FMUL.FTZ R138, R208, UR15 ;  /* 0x0000000fd08a7c20 */ /* 0x000fe20008410000 */
[----:B------:R-:W-:Y:S01]  /*4c60*/  @P2 LOP3.LUT P6, RZ, R151, 0xff, RZ, 0xc0, !PT ;  /* 0x000000ff97ff2812 */ /* 0x000fe200078cc0ff */
[----:B------:R-:W-:Y:S01]  /*4c70*/  @P5 FADD.FTZ R226, R57, R226 ;  /* 0x000000e239e25221 */ /* 0x000fe20000010000 */
[----:B------:R-:W-:-:S02]  /*4c80*/  F2FP.BF16.F32.PACK_AB R86, R222, R221 ;  /* 0x000000ddde56723e */ /* 0x000fc400000010ff */
[----:B------:R-:W-:Y:S01]  /*4c90*/  @P2 FSEL R99, R99, RZ, P6 ;  /* 0x000000ff63632208 */ /* 0x000fe20003000000 */
[----:B------:R-:W-:Y:S01]  /*4ca0*/  FMUL.FTZ R112, R226, UR15 ;  /* 0x0000000fe2707c20 */ /* 0x000fe20008410000 */
[----:B------:R-:W-:Y:S02]  /*4cb0*/  LOP3.LUT P6, RZ, R91, 0xff00, RZ, 0xc0, !PT ;  /* 0x0000ff005bff7812 */ /* 0x000fe400078cc0ff */
[----:B------:R-:W-:Y:S01]  /*4cc0*/  F2FP.BF16.F32.PACK_AB R85, R218, R219 ;  /* 0x000000dbda55723e */ /* 0x000fe200000010ff */
[----:B------:R-:W-:Y:S01]  /*4cd0*/  FMUL.FTZ R218, R180, R123 ;  /* 0x0000007bb4da7220 */ /* 0x000fe20000410000 */
[----:B------:R-:W-:Y:S02]  /*4ce0*/  FSEL R105, R206, RZ, P6 ;  /* 0x000000ffce697208 */ /* 0x000fe40003000000 */
[----:B------:R-:W-:Y:S01]  /*4cf0*/  @P2 LOP3.LUT P6, RZ, R151, 0xff00, RZ, 0xc0, !PT ;  /* 0x0000ff0097ff2812 */ /* 0x000fe200078cc0ff */
[----:B------:R-:W-:Y:S01]  /*4d00*/  @P5 FADD.FTZ R218, R63, R218 ;  /* 0x000000da3fda5221 */ /* 0x000fe20000010000 */
        /* <DEDUP_REMOVED lines=9> */
[----:B0-----:R-:W-:Y:S01]  /*4da0*/  IMAD.WIDE.U32 R90, R181, 0x10, R100 ;  /* 0x00000010b55a7825 */ /* 0x001fe200078e0064 */
[----:B------:R-:W-:Y:S01]  /*4db0*/  @P2 PRMT R83, R83, 0x5410, R212 ;  /* 0x0000541053532816 */ /* 0x000fe200000000d4 */
[----:B------:R-:W0:Y:S01]  /*4dc0*/  @P3 LDC.64 R100, c[0x0][0x308] ;  /* 0x0000c200ff643b82 */ /* 0x000e220000000a00 */
[----:B------:R-:W-:Y:S02]  /*4dd0*/  FSEL R110, R223, RZ, P6 ;  /* 0x000000ffdf6e7208 */ /* 0x000fe40003000000 */
[----:B------:R-:W-:Y:S02]  /*4de0*/  @P2 LOP3.LUT P6, RZ, R151, 0xff000000, RZ, 0xc0, !PT ;  /* 0xff00000097ff2812 */ /* 0x000fe400078cc0ff */
[----:B------:R-:W-:-:S02]  /*4df0*/  @P2 F2FP.BF16.F32.PACK_AB R204, RZ, R204 ;  /* 0x000000ccffcc223e */ /* 0x000fc400000010ff */
[----:B------:R-:W-:Y:S02]  /*4e00*/  @P2 FSEL R223, R223, RZ, P6 ;  /* 0x000000ffdfdf2208 */ /* 0x000fe40003000000 */
[----:B------:R-:W-:Y:S02]  /*4e10*/  LOP3.LUT P6, RZ, R84, 0xff, RZ, 0xc0, !PT ;  /* 0x000000ff54ff7812 */ /* 0x000fe400078cc0ff */
[----:B------:R-:W-:Y:S02]  /*4e20*/  @P2 MOV R84, R152 ;  /* 0x0000009800542202 */ /* 0x000fe40000000f00 */
[----:B------:R-:W-:Y:S02]  /*4e30*/  FSEL R106, R109, RZ, P6 ;  /* 0x000000ff6d6a7208 */ /* 0x000fe40003000000 */
[----:B------:R-:W-:Y:S02]  /*4e40*/  @P2 LOP3.LUT P6, RZ, R84, 0xff, RZ, 0xc0, !PT ;  /* 0x000000ff54ff2812 */ /* 0x000fe400078cc0ff */
[----:B------:R-:W-:Y:S01]  /*4e50*/  F2FP.BF16.F32.PACK_AB R84, R217, R209 ;  /* 0x000000d1d954723e */ /* 0x000fe200000010ff */
[----:B------:R-:W-:Y:S01]  /*4e60*/  FMUL.FTZ R217, R218, UR15 ;  /* 0x0000000fdad97c20 */ /* 0x000fe20008410000 */
[----:B------:R-:W-:-:S02]  /*4e70*/  @P2 FSEL R109, R109, RZ, P6 ;  /* 0x000000ff6d6d2208 */ /* 0x000fc40003000000 */
[----:B------:R-:W-:Y:S01]  /*4e80*/  LOP3.LUT P6, RZ, R88, 0xff00, RZ, 0xc0, !PT ;  /* 0x0000ff0058ff7812 */ /* 0x000fe200078cc0ff */
[----:B------:R1:W-:Y:S01]  /*4e90*/  STG.E.128 desc[UR4][R90.64], R84 ;  /* 0x000000545a007986 */ /* 0x0003e2000c101d04 */
[----:B------:R-:W-:Y:S01]  /*4ea0*/  @P2 F2FP.BF16.F32.PACK_AB R190, RZ, R190 ;  /* 0x000000beffbe223e */ /* 0x000fe200000010ff */
[----:B0-----:R-:W-:Y:S01]  /*4eb0*/  @P3 IMAD.WIDE.U32 R100, R179, 0x20, R100 ;  /* 0x00000020b3643825 */ /* 0x001fe200078e0064 */
[----:B------:R-:W-:Y:S02]  /*4ec0*/  FSEL R111, R112, RZ, P6 ;  /* 0x000000ff706f7208 */ /* 0x000fe40003000000 */
[----:B------:R-:W-:Y:S02]  /*4ed0*/  @P2 LOP3.LUT P6, RZ, R152, 0xff00, RZ, 0xc0, !PT ;  /* 0x0000ff0098ff2812 */ /* 0x000fe400078cc0ff */
[----:B------:R-:W-:Y:S02]  /*4ee0*/  @P2 F2FP.BF16.F32.PACK_AB R210, RZ, R210 ;  /* 0x000000d2ffd2223e */ /* 0x000fe400000010ff */
[----:B------:R-:W-:-:S02]  /*4ef0*/  @P2 FSEL R112, R112, RZ, P6 ;  /* 0x000000ff70702208 */ /* 0x000fc40003000000 */
[----:B------:R-:W-:Y:S02]  /*4f00*/  LOP3.LUT P6, RZ, R88, 0xff0000, RZ, 0xc0, !PT ;  /* 0x00ff000058ff7812 */ /* 0x000fe400078cc0ff */
[----:B------:R-:W-:Y:S02]  /*4f10*/  @P2 F2FP.BF16.F32.PACK_AB R191, RZ, R191 ;  /* 0x000000bfffbf223e */ /* 0x000fe400000010ff */
[----:B------:R-:W-:Y:S02]  /*4f20*/  @P2 F2FP.BF16.F32.PACK_AB R206, RZ, R206 ;  /* 0x000000ceffce223e */ /* 0x000fe400000010ff */
[----:B------:R-:W-:Y:S01]  /*4f30*/  @P2 F2FP.BF16.F32.PACK_AB R223, RZ, R223 ;  /* 0x000000dfffdf223e */ /* 0x000fe200000010ff */
[C---:B-1----:R-:W-:Y:S01]  /*4f40*/  FMUL.FTZ R90, R180.reuse, R103 ;  /* 0x00000067b45a7220 */ /* 0x042fe20000410000 */
[C---:B------:R-:W-:Y:S01]  /*4f50*/  FMUL.FTZ R91, R180.reuse, R114 ;  /* 0x00000072b45b7220 */ /* 0x040fe20000410000 */
[C---:B------:R-:W-:Y:S01]  /*4f60*/  FMUL.FTZ R103, R180.reuse, R115 ;  /* 0x00000073b4677220 */ /* 0x040fe20000410000 */
[----:B------:R-:W-:Y:S01]  /*4f70*/  FMUL.FTZ R114, R180, R121 ;  /* 0x00000079b4727220 */ /* 0x000fe20000410000 */
[----:B------:R-:W-:Y:S01]  /*4f80*/  @P5 FADD.FTZ R90, R58, R90 ;  /* 0x0000005a3a5a5221 */ /* 0x000fe20000010000 */
[----:B------:R-:W-:Y:S01]  /*4f90*/  @P5 FADD.FTZ R91, R59, R91 ;  /* 0x0000005b3b5b5221 */ /* 0x000fe20000010000 */
[----:B------:R-:W-:Y:S01]  /*4fa0*/  @P5 FADD.FTZ R103, R60, R103 ;  /* 0x000000673c675221 */ /* 0x000fe20000010000 */
[----:B------:R-:W-:Y:S01]  /*4fb0*/  @P5 FADD.FTZ R114, R61, R114 ;  /* 0x000000723d725221 */ /* 0x000fe20000010000 */
[----:B------:R-:W-:Y:S01]  /*4fc0*/  FMUL.FTZ R116, R90, UR15 ;  /* 0x0000000f5a747c20 */ /* 0x000fe20008410000 */
[----:B------:R-:W-:Y:S01]  /*4fd0*/  FMUL.FTZ R120, R91, UR15 ;  /* 0x0000000f5b787c20 */ /* 0x000fe20008410000 */
[----:B------:R-:W-:Y:S01]  /*4fe0*/  FMUL.FTZ R209, R103, UR15 ;  /* 0x0000000f67d17c20 */ /* 0x000fe20008410000 */
[----:B------:R-:W-:Y:S01]  /*4ff0*/  FMUL.FTZ R121, R114, UR15 ;  /* 0x0000000f72797c20 */ /* 0x000fe20008410000 */
[----:B------:R-:W-:Y:S01]  /*5000*/  FMUL.FTZ R115, R180, R124 ;  /* 0x0000007cb4737220 */ /* 0x000fe20000410000 */
[----:B------:R-:W-:Y:S01]  /*5010*/  FSEL R107, R116, RZ, P6 ;  /* 0x000000ff746b7208 */ /* 0x000fe20003000000 */
[----:B------:R-:W-:Y:S01]  /*5020*/  IMAD.MOV.U32 R85, RZ, RZ, R96 ;  /* 0x000000ffff557224 */ /* 0x000fe200078e0060 */
[----:B------:R-:W-:Y:S01]  /*5030*/  @P2 LOP3.LUT P6, RZ, R152, 0xff0000, RZ, 0xc0, !PT ;  /* 0x00ff000098ff2812 */ /* 0x000fe200078cc0ff */
[----:B------:R-:W-:Y:S01]  /*5040*/  @P5 FADD.FTZ R115, R62, R115 ;  /* 0x000000733e735221 */ /* 0x000fe20000010000 */
[----:B------:R-:W-:Y:S01]  /*5050*/  @P2 F2FP.BF16.F32.PACK_AB R84, RZ, R201 ;  /* 0x000000c9ff54223e */ /* 0x000fe200000010ff */
[----:B------:R-:W-:Y:S01]  /*5060*/  FMUL.FTZ R201, R180, R137 ;  /* 0x00000089b4c97220 */ /* 0x000fe20000410000 */
[----:B------:R-:W-:Y:S01]  /*5070*/  @P2 FSEL R116, R116, RZ, P6 ;  /* 0x000000ff74742208 */ /* 0x000fe20003000000 */
[----:B------:R-:W-:Y:S01]  /*5080*/  FMUL.FTZ R122, R115, UR15 ;  /* 0x0000000f737a7c20 */ /* 0x000fe20008410000 */
[----:B------:R-:W-:Y:S01]  /*5090*/  LOP3.LUT P6, RZ, R88, 0xff000000, RZ, 0xc0, !PT ;  /* 0xff00000058ff7812 */ /* 0x000fe200078cc0ff */
[----:B------:R-:W-:Y:S01]  /*50a0*/  FMUL.FTZ R88, R180, R126 ;  /* 0x0000007eb4587220 */ /* 0x000fe20000410000 */
[----:B------:R-:W-:Y:S01]  /*50b0*/  @P2 PRMT R80, R80, 0x5410, R84 ;  /* 0x0000541050502816 */ /* 0x000fe20000000054 */
[----:B------:R-:W-:Y:S01]  /*50c0*/  @P5 FADD.FTZ R201, R68, R201 ;  /* 0x000000c944c95221 */ /* 0x000fe20000010000 */
[----:B------:R-:W-:Y:S01]  /*50d0*/  FSEL R113, R120, RZ, P6 ;  /* 0x000000ff78717208 */ /* 0x000fe20003000000 */
[----:B------:R-:W-:Y:S01]  /*50e0*/  @P5 FADD.FTZ R88, R64, R88 ;  /* 0x0000005840585221 */ /* 0x000fe20000010000 */
[----:B------:R-:W-:-:S02]  /*50f0*/  @P2 LOP3.LUT P6, RZ, R152, 0xff000000, RZ, 0xc0, !PT ;  /* 0xff00000098ff2812 */ /* 0x000fc400078cc0ff */
[----:B------:R-:W-:Y:S01]  /*5100*/  @P2 F2FP.BF16.F32.PACK_AB R86, RZ, R198 ;  /* 0x000000c6ff56223e */ /* 0x000fe200000010ff */
[----:B------:R-:W-:Y:S01]  /*5110*/  FMUL.FTZ R123, R88, UR15 ;  /* 0x0000000f587b7c20 */ /* 0x000fe20008410000 */
[----:B------:R-:W-:Y:S01]  /*5120*/  @P2 FSEL R120, R120, RZ, P6 ;  /* 0x000000ff78782208 */ /* 0x000fe20003000000 */
[----:B------:R-:W-:Y:S01]  /*5130*/  FMUL.FTZ R198, R180, R132 ;  /* 0x00000084b4c67220 */ /* 0x000fe20000410000 */
[----:B------:R-:W-:Y:S01]  /*5140*/  LOP3.LUT P6, RZ, R89, 0xff, RZ, 0xc0, !PT ;  /* 0x000000ff59ff7812 */ /* 0x000fe200078cc0ff */
[----:B------:R-:W-:Y:S01]  /*5150*/  FMUL.FTZ R132, R201, UR15 ;  /* 0x0000000fc9847c20 */ /* 0x000fe20008410000 */
[----:B------:R-:W-:Y:S01]  /*5160*/  @P2 PRMT R82, R86, 0x7610, R82 ;  /* 0x0000761056522816 */ /* 0x000fe20000000052 */
[----:B------:R-:W-:Y:S01]  /*5170*/  @P5 FADD.FTZ R198, R67, R198 ;  /* 0x000000c643c65221 */ /* 0x000fe20000010000 */
[----:B------:R-:W-:Y:S02]  /*5180*/  FSEL R117, R209, RZ, P6 ;  /* 0x000000ffd1757208 */ /* 0x000fe40003000000 */
[----:B------:R-:W-:-:S02]  /*5190*/  @P2 LOP3.LUT P6, RZ, R153, 0xff, RZ, 0xc0, !PT ;  /* 0x000000ff99ff2812 */ /* 0x000fc400078cc0ff */
[----:B------:R-:W-:Y:S02]  /*51a0*/  @P2 PRMT R82, R82, 0x5410, R192 ;  /* 0x0000541052522816 */ /* 0x000fe400000000c0 */
[----:B------:R-:W-:Y:S02]  /*51b0*/  @P2 FSEL R209, R209, RZ, P6 ;  /* 0x000000ffd1d12208 */ /* 0x000fe40003000000 */
[----:B------:R-:W-:Y:S02]  /*51c0*/  LOP3.LUT P6, RZ, R89, 0xff00, RZ, 0xc0, !PT ;  /* 0x0000ff0059ff7812 */ /* 0x000fe400078cc0ff */
[----:B------:R-:W-:Y:S02]  /*51d0*/  SEL R86, R224, R74, P4 ;  /* 0x0000004ae0567207 */ /* 0x000fe40002000000 */
[----:B------:R-:W-:Y:S02]  /*51e0*/  FSEL R118, R121, RZ, P6 ;  /* 0x000000ff79767208 */ /* 0x000fe40003000000 */
[----:B------:R-:W-:-:S02]  /*51f0*/  @P2 LOP3.LUT P6, RZ, R153, 0xff00, RZ, 0xc0, !PT ;  /* 0x0000ff0099ff2812 */ /* 0x000fc400078cc0ff */
[----:B------:R-:W-:Y:S02]  /*5200*/  SEL R87, R225, R75, P4 ;  /* 0x0000004be1577207 */ /* 0x000fe40002000000 */
[----:B------:R-:W-:Y:S02]  /*5210*/  @P2 FSEL R121, R121, RZ, P6 ;  /* 0x000000ff79792208 */ /* 0x000fe40003000000 */
[----:B------:R-:W-:Y:S02]  /*5220*/  LOP3.LUT P6, RZ, R89, 0xff0000, RZ, 0xc0, !PT ;  /* 0x00ff000059ff7812 */ /* 0x000fe400078cc0ff */
[----:B------:R-:W-:Y:S02]  /*5230*/  @P2 F2FP.BF16.F32.PACK_AB R109, RZ, R109 ;  /* 0x0000006dff6d223e */ /* 0x000fe400000010ff */
[----:B------:R-:W-:Y:S02]  /*5240*/  FSEL R124, R122, RZ, P6 ;  /* 0x000000ff7a7c7208 */ /* 0x000fe40003000000 */
[----:B------:R-:W-:-:S02]  /*5250*/  @P2 LOP3.LUT P6, RZ, R153, 0xff0000, RZ, 0xc0, !PT ;  /* 0x00ff000099ff2812 */ /* 0x000fc400078cc0ff */
[----:B------:R-:W-:Y:S02]  /*5260*/  @P2 F2FP.BF16.F32.PACK_AB R116, RZ, R116 ;  /* 0x00000074ff74223e */ /* 0x000fe400000010ff */
[----:B------:R-:W-:Y:S02]  /*5270*/  @P2 FSEL R122, R122, RZ, P6 ;  /* 0x000000ff7a7a2208 */ /* 0x000fe40003000000 */
[----:B------:R-:W-:Y:S01]  /*5280*/  LOP3.LUT P6, RZ, R89, 0xff000000, RZ, 0xc0, !PT ;  /* 0xff00000059ff7812 */ /* 0x000fe200078cc0ff */
[----:B------:R-:W-:Y:S01]  /*5290*/  FMUL.FTZ R89, R180, R128 ;  /* 0x00000080b4597220 */ /* 0x000fe20000410000 */
[----:B------:R-:W-:Y:S01]  /*52a0*/  FMUL.FTZ R128, R198, UR15 ;  /* 0x0000000fc6807c20 */ /* 0x000fe20008410000 */
[----:B------:R-:W-:Y:S02]  /*52b0*/  @P2 F2FP.BF16.F32.PACK_AB R209, RZ, R209 ;  /* 0x000000d1ffd1223e */ /* 0x000fe400000010ff */
[----:B------:R-:W-:Y:S01]  /*52c0*/  FSEL R200, R217, RZ, P6 ;  /* 0x000000ffd9c87208 */ /* 0x000fe20003000000 */
[----:B------:R-:W-:Y:S01]  /*52d0*/  @P5 FADD.FTZ R89, R66, R89 ;  /* 0x0000005942595221 */ /* 0x000fe20000010000 */
[----:B------:R-:W-:-:S02]  /*52e0*/  @P2 LOP3.LUT P6, RZ, R153, 0xff000000, RZ, 0xc0, !PT ;  /* 0xff00000099ff2812 */ /* 0x000fc400078cc0ff */
[----:B------:R-:W-:Y:S01]  /*52f0*/  @P2 F2FP.BF16.F32.PACK_AB R122, RZ, R122 ;  /* 0x0000007aff7a223e */ /* 0x000fe200000010ff */
[----:B------:R-:W-:Y:S01]  /*5300*/  FMUL.FTZ R126, R89, UR15 ;  /* 0x0000000f597e7c20 */ /* 0x000fe20008410000 */
[----:B------:R-:W-:Y:S02]  /*5310*/  @P2 FSEL R217, R217, RZ, P6 ;  /* 0x000000ffd9d92208 */ /* 0x000fe40003000000 */
[----:B------:R-:W-:Y:S02]  /*5320*/  LOP3.LUT P6, RZ, R85, 0xff, RZ, 0xc0, !PT ;  /* 0x000000ff55ff7812 */ /* 0x000fe400078cc0ff */
[----:B------:R-:W-:Y:S02]  /*5330*/  @P2 MOV R85, R154 ;  /* 0x0000009a00552202 */ /* 0x000fe40000000f00 */
[----:B------:R-:W-:Y:S02]  /*5340*/  FSEL R119, R123, RZ, P6 ;  /* 0x000000ff7b777208 */ /* 0x000fe40003000000 */
[----:B------:R-:W-:-:S02]  /*5350*/  @P2 LOP3.LUT P6, RZ, R85, 0xff, RZ, 0xc0, !PT ;  /* 0x000000ff55ff2812 */ /* 0x000fc400078cc0ff */
[----:B------:R-:W-:Y:S01]  /*5360*/  @P2 F2FP.BF16.F32.PACK_AB R85, RZ, R199 ;  /* 0x000000c7ff55223e */ /* 0x000fe200000010ff */
[----:B------:R-:W-:Y:S01]  /*5370*/  FMUL.FTZ R199, R180, R214 ;  /* 0x000000d6b4c77220 */ /* 0x000fe20000410000 */
[----:B------:R-:W-:Y:S01]  /*5380*/  @P2 FSEL R123, R123, RZ, P6 ;  /* 0x000000ff7b7b2208 */ /* 0x000fe20003000000 */
[----:B------:R-:W0:Y:S01]  /*5390*/  LDC.64 R214, c[0x0][0x2f8] ;  /* 0x0000be00ffd67b82 */ /* 0x000e220000000a00 */
[----:B------:R-:W-:Y:S01]  /*53a0*/  @P2 PRMT R81, R81, 0x5410, R85 ;  /* 0x0000541051512816 */ /* 0x000fe20000000055 */
[----:B------:R-:W-:Y:S01]  /*53b0*/  @P5 FADD.FTZ R199, R69, R199 ;  /* 0x000000c745c75221 */ /* 0x000fe20000010000 */
[----:B------:R-:W-:Y:S01]  /*53c0*/  LOP3.LUT P6, RZ, R96, 0xff0000, RZ, 0xc0, !PT ;  /* 0x00ff000060ff7812 */ /* 0x000fe200078cc0ff */
[----:B------:R-:W-:Y:S01]  /*53d0*/  FMUL.FTZ R180, R180, R134 ;  /* 0x00000086b4b47220 */ /* 0x000fe20000410000 */
[----:B------:R-:W-:Y:S01]  /*53e0*/  @P2 F2FP.BF16.F32.PACK_AB R112, RZ, R112 ;  /* 0x00000070ff70223e */ /* 0x000fe200000010ff */
[----:B------:R-:W-:Y:S01]  /*53f0*/  FMUL.FTZ R137, R199, UR15 ;  /* 0x0000000fc7897c20 */ /* 0x000fe20008410000 */
[----:B------:R-:W-:Y:S01]  /*5400*/  FSEL R125, R126, RZ, P6 ;  /* 0x000000ff7e7d7208 */ /* 0x000fe20003000000 */
[----:B------:R-:W1:Y:S01]  /*5410*/  @P2 LDC.64 R84, c[0x0][0x300] ;  /* 0x0000c000ff542b82 */ /* 0x000e620000000a00 */
[----:B------:R-:W-:Y:S01]  /*5420*/  @P2 LOP3.LUT P6, RZ, R154, 0xff0000, RZ, 0xc0, !PT ;  /* 0x00ff00009aff2812 */ /* 0x000fe200078cc0ff */
[----:B------:R-:W-:Y:S01]  /*5430*/  @P5 FADD.FTZ R180, R71, R180 ;  /* 0x000000b447b45221 */ /* 0x000fe20000010000 */
[----:B------:R-:W-:-:S02]  /*5440*/  LOP3.LUT P5, RZ, R96, 0xff00, RZ, 0xc0, !PT ;  /* 0x0000ff0060ff7812 */ /* 0x000fc400078ac0ff */
[----:B------:R-:W-:Y:S02]  /*5450*/  @P2 FSEL R126, R126, RZ, P6 ;  /* 0x000000ff7e7e2208 */ /* 0x000fe40003000000 */
[----:B------:R-:W-:Y:S02]  /*5460*/  LOP3.LUT P6, RZ, R96, 0xff000000, RZ, 0xc0, !PT ;  /* 0xff00000060ff7812 */ /* 0x000fe400078cc0ff */
[----:B------:R-:W-:Y:S02]  /*5470*/  F2FP.BF16.F32.PACK_AB R96, R104, R189 ;  /* 0x000000bd6860723e */ /* 0x000fe400000010ff */
[----:B------:R-:W-:Y:S02]  /*5480*/  FSEL R127, R128, RZ, P6 ;  /* 0x000000ff807f7208 */ /* 0x000fe40003000000 */
[----:B------:R-:W-:Y:S02]  /*5490*/  @P2 LOP3.LUT P6, RZ, R154, 0xff000000, RZ, 0xc0, !PT ;  /* 0xff0000009aff2812 */ /* 0x000fe400078cc0ff */
[----:B------:R-:W-:-:S02]  /*54a0*/  @P2 F2FP.BF16.F32.PACK_AB R120, RZ, R120 ;  /* 0x00000078ff78223e */ /* 0x000fc400000010ff */
[----:B------:R-:W-:Y:S02]  /*54b0*/  @P2 FSEL R128, R128, RZ, P6 ;  /* 0x000000ff80802208 */ /* 0x000fe40003000000 */
[----:B------:R-:W-:Y:S02]  /*54c0*/  LOP3.LUT P6, RZ, R97, 0xff, RZ, 0xc0, !PT ;  /* 0x000000ff61ff7812 */ /* 0x000fe400078cc0ff */
[----:B------:R-:W-:Y:S02]  /*54d0*/  @P2 F2FP.BF16.F32.PACK_AB R121, RZ, R121 ;  /* 0x00000079ff79223e */ /* 0x000fe400000010ff */
[----:B------:R-:W-:Y:S01]  /*54e0*/  FSEL R131, R132, RZ, P6 ;  /* 0x000000ff84837208 */ /* 0x000fe20003000000 */
[----:B-1----:R-:W-:Y:S01]  /*54f0*/  @P2 IMAD.WIDE.U32 R84, R181, 0x10, R84 ;  /* 0x00000010b5542825 */ /* 0x002fe200078e0054 */
[----:B------:R-:W-:Y:S02]  /*5500*/  @P2 LOP3.LUT P6, RZ, R155, 0xff, RZ, 0xc0, !PT ;  /* 0x000000ff9bff2812 */ /* 0x000fe400078cc0ff */
[----:B------:R-:W-:-:S02]  /*5510*/  @P2 F2FP.BF16.F32.PACK_AB R217, RZ, R217 ;  /* 0x000000d9ffd9223e */ /* 0x000fc400000010ff */
[----:B------:R1:W-:Y:S01]  /*5520*/  @P2 STG.E.128 desc[UR4][R84.64], R80 ;  /* 0x0000005054002986 */ /* 0x0003e2000c101d04 */
        /* <DEDUP_REMOVED lines=9> */
[----:B-1----:R-:W-:Y:S02]  /*55c0*/  SEL R84, R207, R72, P4 ;  /* 0x00000048cf547207 */ /* 0x002fe40002000000 */
[----:B------:R-:W-:Y:S02]  /*55d0*/  SEL R85, R220, R73, P4 ;  /* 0x00000049dc557207 */ /* 0x000fe40002000000 */
[----:B------:R-:W-:-:S02]  /*55e0*/  @P2 PRMT R81, R204, 0x7610, R81 ;  /* 0x00007610cc512816 */ /* 0x000fc40000000051 */
[----:B------:R-:W-:Y:S01]  /*55f0*/  @P2 PRMT R80, R190, 0x7610, R80 ;  /* 0x00007610be502816 */ /* 0x000fe20000000050 */
[----:B------:R1:W-:Y:S01]  /*5600*/  @P3 STG.E.128 desc[UR4][R100.64], R84 ;  /* 0x0000005464003986 */ /* 0x0003e2000c101d04 */
[----:B------:R-:W-:Y:S02]  /*5610*/  @P2 PRMT R83, R210, 0x7610, R83 ;  /* 0x00007610d2532816 */ /* 0x000fe40000000053 */
[----:B------:R-:W-:Y:S02]  /*5620*/  @P2 PRMT R80, R80, 0x5410, R191 ;  /* 0x0000541050502816 */ /* 0x000fe400000000bf */
[----:B------:R-:W-:Y:S02]  /*5630*/  @P2 PRMT R83, R83, 0x5410, R223 ;  /* 0x0000541053532816 */ /* 0x000fe400000000df */
[----:B------:R-:W-:Y:S02]  /*5640*/  FSEL R129, R130, RZ, P6 ;  /* 0x000000ff82817208 */ /* 0x000fe40003000000 */
[----:B------:R-:W-:-:S02]  /*5650*/  @P2 LOP3.LUT P6, RZ, R155, 0xff0000, RZ, 0xc0, !PT ;  /* 0x00ff00009bff2812 */ /* 0x000fc400078cc0ff */
[----:B------:R-:W-:Y:S02]  /*5660*/  @P2 F2FP.BF16.F32.PACK_AB R128, RZ, R128 ;  /* 0x00000080ff80223e */ /* 0x000fe400000010ff */
[----:B------:R-:W-:Y:S02]  /*5670*/  @P2 FSEL R130, R130, RZ, P6 ;  /* 0x000000ff82822208 */ /* 0x000fe40003000000 */
[----:B------:R-:W-:Y:S02]  /*5680*/  @P2 LOP3.LUT P6, RZ, R154, 0xff00, RZ, 0xc0, !PT ;  /* 0x0000ff009aff2812 */ /* 0x000fe400078cc0ff */
[----:B------:R-:W-:Y:S02]  /*5690*/  @P2 F2FP.BF16.F32.PACK_AB R130, RZ, R130 ;  /* 0x00000082ff82223e */ /* 0x000fe400000010ff */
[-C--:B-1----:R-:W-:Y:S02]  /*56a0*/  SEL R84, R102, R72.reuse, P4 ;  /* 0x0000004866547207 */ /* 0x082fe40002000000 */
[----:B------:R-:W-:-:S02]  /*56b0*/  SEL R72, R88, R72, P4 ;  /* 0x0000004858487207 */ /* 0x000fc40002000000 */
[-C--:B------:R-:W-:Y:S02]  /*56c0*/  SEL R88, R92, R76.reuse, P4 ;  /* 0x0000004c5c587207 */ /* 0x080fe40002000000 */
[----:B------:R-:W-:Y:S02]  /*56d0*/  SEL R92, R103, R76, P4 ;  /* 0x0000004c675c7207 */ /* 0x000fe40002000000 */
[----:B------:R-:W1:Y:S01]  /*56e0*/  @P2 LDC.64 R102, c[0x0][0x300] ;  /* 0x0000c000ff662b82 */ /* 0x000e620000000a00 */
[-C--:B------:R-:W-:Y:S02]  /*56f0*/  SEL R86, R90, R74.reuse, P4 ;  /* 0x0000004a5a567207 */ /* 0x080fe40002000000 */
        /* <DEDUP_REMOVED lines=8> */
[----:B------:R-:W-:-:S02]  /*5780*/  @P2 PRMT R82, R115, 0x7610, R82 ;  /* 0x0000761073522816 */ /* 0x000fc40000000052 */
[----:B------:R-:W-:Y:S02]  /*5790*/  SEL R87, R91, R75, P4 ;  /* 0x0000004b5b577207 */ /* 0x000fe40002000000 */
[----:B------:R-:W-:Y:S01]  /*57a0*/  SEL R91, R95, R79, P4 ;  /* 0x0000004f5f5b7207 */ /* 0x000fe20002000000 */
[----:B-1----:R-:W-:Y:S01]  /*57b0*/  @P2 IMAD.WIDE.U32 R114, R179, 0x10, R102 ;  /* 0x00000010b3722825 */ /* 0x002fe200078e0066 */
[----:B------:R-:W-:Y:S01]  /*57c0*/  SEL R85, R226, R73, P4 ;  /* 0x00000049e2557207 */ /* 0x000fe20002000000 */
[----:B------:R-:W1:Y:S01]  /*57d0*/  @P3 LDC.64 R102, c[0x0][0x308] ;  /* 0x0000c200ff663b82 */ /* 0x000e620000000a00 */
[----:B------:R-:W-:Y:S01]  /*57e0*/  SEL R95, R218, R79, P4 ;  /* 0x0000004fda5f7207 */ /* 0x000fe20002000000 */
[----:B------:R2:W-:Y:S01]  /*57f0*/  @P3 STG.E.128 desc[UR4][R100.64+0x10], R88 ;  /* 0x0000105864003986 */ /* 0x0005e2000c101d04 */
[----:B------:R-:W-:Y:S02]  /*5800*/  SEL R73, R208, R73, P4 ;  /* 0x00000049d0497207 */ /* 0x000fe40002000000 */
[----:B------:R-:W-:-:S02]  /*5810*/  SEL R75, R198, R75, P4 ;  /* 0x0000004bc64b7207 */ /* 0x000fc40002000000 */
[----:B------:R-:W-:Y:S02]  /*5820*/  SEL R76, R201, R76, P4 ;  /* 0x0000004cc94c7207 */ /* 0x000fe40002000000 */
[----:B------:R-:W-:Y:S02]  /*5830*/  SEL R77, R199, R77, P4 ;  /* 0x0000004dc74d7207 */ /* 0x000fe40002000000 */
[----:B------:R-:W-:Y:S02]  /*5840*/  SEL R78, R194, R78, P4 ;  /* 0x0000004ec24e7207 */ /* 0x000fe40002000000 */
[C---:B------:R-:W-:Y:S01]  /*5850*/  SEL R79, R180.reuse, R79, P4 ;  /* 0x0000004fb44f7207 */ /* 0x040fe20002000000 */
[----:B------:R-:W-:Y:S01]  /*5860*/  FMUL.FTZ R180, R180, UR15 ;  /* 0x0000000fb4b47c20 */ /* 0x000fe20008410000 */
[----:B------:R-:W-:Y:S02]  /*5870*/  LOP3.LUT P4, RZ, R97, 0xff000000, RZ, 0xc0, !PT ;  /* 0xff00000061ff7812 */ /* 0x000fe4000788c0ff */
[----:B------:R-:W-:Y:S01]  /*5880*/  F2FP.BF16.F32.PACK_AB R98, R105, R205 ;  /* 0x000000cd6962723e */ /* 0x000fe200000010ff */
[----:B0-----:R-:W-:Y:S01]  /*5890*/  IMAD.WIDE.U32 R104, R179, 0x10, R214 ;  /* 0x00000010b3687825 */ /* 0x001fe200078e00d6 */
[----:B------:R-:W-:-:S02]  /*58a0*/  F2FP.BF16.F32.PACK_AB R99, R110, R108 ;  /* 0x0000006c6e63723e */ /* 0x000fc400000010ff */
[----:B------:R-:W-:Y:S02]  /*58b0*/  F2FP.BF16.F32.PACK_AB R97, R203, R202 ;  /* 0x000000cacb61723e */ /* 0x000fe400000010ff */
[----:B------:R-:W-:Y:S01]  /*58c0*/  @P2 PRMT R82, R82, 0x5410, R206 ;  /* 0x0000541052522816 */ /* 0x000fe200000000ce */
[----:B-1----:R-:W-:Y:S01]  /*58d0*/  @P3 IMAD.WIDE.U32 R102, R178, 0x20, R102 ;  /* 0x00000020b2663825 */ /* 0x002fe200078e0066 */
[----:B--2---:R-:W-:Y:S01]  /*58e0*/  F2FP.BF16.F32.PACK_AB R91, R200, R124 ;  /* 0x0000007cc85b723e */ /* 0x004fe200000010ff */
[----:B------:R0:W-:Y:S01]  /*58f0*/  STG.E.128 desc[UR4][R104.64], R96 ;  /* 0x0000006068007986 */ /* 0x0001e2000c101d04 */
[----:B------:R-:W-:Y:S02]  /*5900*/  F2FP.BF16.F32.PACK_AB R90, R118, R117 ;  /* 0x00000075765a723e */ /* 0x000fe400000010ff */
[----:B------:R-:W-:Y:S01]  /*5910*/  F2FP.BF16.F32.PACK_AB R89, R113, R107 ;  /* 0x0000006b7159723e */ /* 0x000fe200000010ff */
[----:B------:R1:W-:Y:S01]  /*5920*/  @P2 STG.E.128 desc[UR4][R114.64], R80 ;  /* 0x0000005072002986 */ /* 0x0003e2000c101d04 */
[----:B------:R-:W-:-:S02]  /*5930*/  F2FP.BF16.F32.PACK_AB R88, R111, R106 ;  /* 0x0000006a6f58723e */ /* 0x000fc400000010ff */
[----:B------:R-:W-:Y:S01]  /*5940*/  @P2 FSEL R192, R138, RZ, P6 ;  /* 0x000000ff8ac02208 */ /* 0x000fe20003000000 */
[----:B------:R-:W-:Y:S01]  /*5950*/  @P3 STG.E.128 desc[UR4][R102.64], R84 ;  /* 0x0000005466003986 */ /* 0x000fe2000c101d04 */
[----:B------:R-:W-:Y:S02]  /*5960*/  @P2 F2FP.BF16.F32.PACK_AB R137, RZ, R137 ;  /* 0x00000089ff89223e */ /* 0x000fe400000010ff */
[----:B------:R-:W-:Y:S01]  /*5970*/  @P2 F2FP.BF16.F32.PACK_AB R192, RZ, R192 ;  /* 0x000000c0ffc0223e */ /* 0x000fe200000010ff */
[----:B------:R2:W-:Y:S01]  /*5980*/  @P3 STG.E.128 desc[UR4][R102.64+0x10], R92 ;  /* 0x0000105c66003986 */ /* 0x0005e2000c101d04 */
[----:B------:R-:W-:Y:S01]  /*5990*/  ISETP.NE.AND P6, PT, R135, RZ, PT ;  /* 0x000000ff8700720c */ /* 0x000fe20003fc5270 */
[----:B0-----:R-:W0:Y:S01]  /*59a0*/  @P2 LDC.64 R96, c[0x0][0x300] ;  /* 0x0000c000ff602b82 */ /* 0x001e220000000a00 */
[----:B------:R-:W-:Y:S01]  /*59b0*/  IMAD.WIDE.U32 R98, R178, 0x10, R214 ;  /* 0x00000010b2627825 */ /* 0x000fe200078e00d6 */
[----:B-1----:R-:W-:-:S04]  /*59c0*/  @P2 PRMT R80, R109, 0x7610, R80 ;  /* 0x000076106d502816 */ /* 0x002fc80000000050 */
[----:B------:R1:W-:Y:S01]  /*59d0*/  STG.E.128 desc[UR4][R98.64], R88 ;  /* 0x0000005862007986 */ /* 0x0003e2000c101d04 */
[----:B------:R-:W-:Y:S02]  /*59e0*/  @P2 PRMT R81, R116, 0x7610, R81 ;  /* 0x0000761074512816 */ /* 0x000fe40000000051 */
[----:B------:R-:W-:Y:S02]  /*59f0*/  @P2 PRMT R82, R209, 0x7610, R82 ;  /* 0x00007610d1522816 */ /* 0x000fe40000000052 */
[----:B------:R-:W-:Y:S01]  /*5a00*/  @P2 PRMT R83, R122, 0x7610, R83 ;  /* 0x000076107a532816 */ /* 0x000fe20000000053 */
[----:B--2---:R-:W-:Y:S01]  /*5a10*/  IMAD.WIDE.U32 R92, R177, 0x10, R214 ;  /* 0x00000010b15c7825 */ /* 0x004fe200078e00d6 */
[----:B------:R-:W-:Y:S02]  /*5a20*/  FSEL R87, R180, RZ, P4 ;  /* 0x000000ffb4577208 */ /* 0x000fe40002000000 */
[----:B------:R-:W-:Y:S02]  /*5a30*/  @P2 LOP3.LUT P4, RZ, R155, 0xff000000, RZ, 0xc0, !PT ;  /* 0xff0000009bff2812 */ /* 0x000fe4000788c0ff */
[----:B------:R-:W-:-:S02]  /*5a40*/  @P2 PRMT R80, R80, 0x5410, R112 ;  /* 0x0000541050502816 */ /* 0x000fc40000000070 */
[----:B------:R-:W-:Y:S02]  /*5a50*/  @P2 PRMT R81, R81, 0x5410, R120 ;  /* 0x0000541051512816 */ /* 0x000fe40000000078 */
[----:B------:R-:W-:Y:S02]  /*5a60*/  @P2 PRMT R82, R82, 0x5410, R121 ;  /* 0x0000541052522816 */ /* 0x000fe40000000079 */
[----:B------:R-:W-:Y:S01]  /*5a70*/  @P2 PRMT R83, R83, 0x5410, R217 ;  /* 0x0000541053532816 */ /* 0x000fe200000000d9 */
[----:B-1----:R-:W1:Y:S01]  /*5a80*/  @P3 LDC.64 R88, c[0x0][0x308] ;  /* 0x0000c200ff583b82 */ /* 0x002e620000000a00 */
[----:B0-----:R-:W-:Y:S01]  /*5a90*/  @P2 IMAD.WIDE.U32 R96, R178, 0x10, R96 ;  /* 0x00000010b2602825 */ /* 0x001fe200078e0060 */
[----:B------:R-:W-:Y:S02]  /*5aa0*/  @P2 FSEL R94, R180, RZ, P4 ;  /* 0x000000ffb45e2208 */ /* 0x000fe40002000000 */
[----:B------:R-:W-:Y:S02]  /*5ab0*/  FSEL R84, R138, RZ, P5 ;  /* 0x000000ff8a547208 */ /* 0x000fe40002800000 */
[----:B------:R0:W-:Y:S01]  /*5ac0*/  @P2 STG.E.128 desc[UR4][R96.64], R80 ;  /* 0x0000005060002986 */ /* 0x0001e2000c101d04 */
[----:B------:R-:W-:Y:S01]  /*5ad0*/  @P2 F2FP.BF16.F32.PACK_AB R94, RZ, R94 ;  /* 0x0000005eff5e223e */ /* 0x000fe200000010ff */
[----:B------:R-:W2:Y:S01]  /*5ae0*/  @P2 LDC.64 R90, c[0x0][0x300] ;  /* 0x0000c000ff5a2b82 */ /* 0x000ea20000000a00 */
[----:B------:R-:W-:-:S02]  /*5af0*/  F2FP.BF16.F32.PACK_AB R87, R87, R129 ;  /* 0x000000815757723e */ /* 0x000fc400000010ff */
[----:B------:R-:W-:Y:S02]  /*5b00*/  F2FP.BF16.F32.PACK_AB R86, R136, R131 ;  /* 0x000000838856723e */ /* 0x000fe400000010ff */
[----:B------:R-:W-:Y:S02]  /*5b10*/  F2FP.BF16.F32.PACK_AB R85, R127, R125 ;  /* 0x0000007d7f55723e */ /* 0x000fe400000010ff */
[----:B------:R-:W-:Y:S02]  /*5b20*/  F2FP.BF16.F32.PACK_AB R84, R84, R119 ;  /* 0x000000775454723e */ /* 0x000fe400000010ff */
[----:B------:R-:W-:Y:S02]  /*5b30*/  SEL R138, RZ, 0x1, P1 ;  /* 0x00000001ff8a7807 */ /* 0x000fe40000800000 */
[----:B0-----:R-:W-:Y:S01]  /*5b40*/  @P2 PRMT R80, R123, 0x7610, R80 ;  /* 0x000076107b502816 */ /* 0x001fe20000000050 */
[----:B-1----:R-:W-:Y:S01]  /*5b50*/  @P3 IMAD.WIDE.U32 R88, R177, 0x20, R88 ;  /* 0x00000020b1583825 */ /* 0x002fe200078e0058 */
[----:B------:R-:W-:-:S02]  /*5b60*/  @P2 PRMT R81, R126, 0x7610, R81 ;  /* 0x000076107e512816 */ /* 0x000fc40000000051 */
[----:B------:R-:W-:Y:S02]  /*5b70*/  @P2 PRMT R82, R132, 0x7610, R82 ;  /* 0x0000761084522816 */ /* 0x000fe40000000052 */
[----:B------:R-:W-:Y:S01]  /*5b80*/  @P2 PRMT R83, R130, 0x7610, R83 ;  /* 0x0000761082532816 */ /* 0x000fe20000000053 */
[----:B------:R0:W-:Y:S01]  /*5b90*/  @P3 STG.E.128 desc[UR4][R88.64], R72 ;  /* 0x0000004858003986 */ /* 0x0001e2000c101d04 */
[----:B------:R-:W-:Y:S01]  /*5ba0*/  @P2 PRMT R80, R80, 0x5410, R192 ;  /* 0x0000541050502816 */ /* 0x000fe200000000c0 */
[----:B--2---:R-:W-:Y:S01]  /*5bb0*/  @P2 IMAD.WIDE.U32 R90, R177, 0x10, R90 ;  /* 0x00000010b15a2825 */ /* 0x004fe200078e005a */
[----:B------:R-:W-:Y:S01]  /*5bc0*/  @P2 PRMT R81, R81, 0x5410, R128 ;  /* 0x0000541051512816 */ /* 0x000fe20000000080 */
[----:B------:R0:W-:Y:S01]  /*5bd0*/  @P3 STG.E.128 desc[UR4][R88.64+0x10], R76 ;  /* 0x0000104c58003986 */ /* 0x0001e2000c101d04 */
[----:B------:R-:W-:Y:S02]  /*5be0*/  @P2 PRMT R82, R82, 0x5410, R137 ;  /* 0x0000541052522816 */ /* 0x000fe40000000089 */
[----:B------:R-:W-:Y:S01]  /*5bf0*/  @P2 PRMT R83, R83, 0x5410, R94 ;  /* 0x0000541053532816 */ /* 0x000fe2000000005e */
[----:B------:R0:W-:Y:S04]  /*5c00*/  STG.E.128 desc[UR4][R92.64], R84 ;  /* 0x000000545c007986 */ /* 0x0001e8000c101d04 */
[----:B------:R0:W-:Y:S01]  /*5c10*/  @P2 STG.E.128 desc[UR4][R90.64], R80 ;  /* 0x000000505a002986 */ /* 0x0001e2000c101d04 */
[----:B------:R-:W-:Y:S05]  /*5c20*/  @!P6 BRA `(.L_x_1146) ;  /* 0xffffffb8004ce947 */ /* 0x000fea000383ffff */
[----:B------:R1:W5:Y:S01]  /*5c30*/  LDL.LU R64, [R1+0xc] ;  /* 0x00000c0001407983 */ /* 0x0003620000300800 */
[----:B0-----:R-:W-:Y:S01]  /*5c40*/  MOV R86, R4 ;  /* 0x0000000400567202 */ /* 0x001fe20000000f00 */
        /* <DEDUP_REMOVED lines=113> */
[----:B-1----:R-:W-:-:S07]  /*6360*/  MOV R123, R166 ;  /* 0x000000a6007b7202 */ /* 0x002fce0000000f00 */
.L_x_1144:
        /* <DEDUP_REMOVED lines=48> */
.L_x_1145:
[----:B------:R-:W-:Y:S01]  /*6670*/  HFMA2.MMA R216, -RZ, RZ, 0, 9.5367431640625e-07 ;  /* 0x00000010ffd87435 */ /* 0x000fe200000001ff */
[----:B------:R-:W-:Y:S01]  /*6680*/  MOV R139, R84 ;  /* 0x00000054008b7202 */ /* 0x000fe20000000f00 */
[----:B------:R-:W-:Y:S01]  /*6690*/  IMAD.MOV.U32 R218, RZ, RZ, -0x1 ;  /* 0xffffffffffda7424 */ /* 0x000fe200078e00ff */
[----:B------:R-:W-:-:S08]  /*66a0*/  MOV R217, 0x1f ;  /* 0x0000001f00d97802 */ /* 0x000fd00000000f00 */
[----:B-----5:R-:W-:Y:S05]  /*66b0*/  WARPSYNC.COLLECTIVE R218, `(.L_x_1147) ;  /* 0x00000000da087348 */ /* 0x020fea0003c00000 */
[----:B------:R0:W1:Y:S02]  /*66c0*/  SHFL.DOWN P5, R219, R139, R216, R217 ;  /* 0x080000d88bdb7389 */ /* 0x00006400000a00d9 */
[----:B01---5:R-:W-:Y:S01]  /*66d0*/  ENDCOLLECTIVE ;  /* 0x000000000000791b */ /* 0x023fe20003800000 */
.L_x_1147:
[----:B------:R-:W-:Y:S01]  /*66e0*/  MOV R139, R85 ;  /* 0x00000055008b7202 */ /* 0x000fe20000000f00 */
[----:B------:R-:W-:-:S07]  /*66f0*/  FADD.FTZ R84, R84, R219 ;  /* 0x000000db54547221 */ /* 0x000fce0000010000 */
[----:B------:R-:W-:Y:S05]  /*6700*/  WARPSYNC.COLLECTIVE R218, `(.L_x_1148) ;  /* 0x00000000da087348 */ /* 0x000fea0003c00000 */
[----:B------:R0:W1:Y:S02]  /*6710*/  SHFL.DOWN P5, R219, R139, R216, R217 ;  /* 0x080000d88bdb7389 */ /* 0x00006400000a00d9 */
[----:B01----:R-:W-:Y:S01]  /*6720*/  ENDCOLLECTIVE ;  /* 0x000000000000791b */ /* 0x003fe20003800000 */
.L_x_1148:
[----:B------:R-:W-:Y:S01]  /*6730*/  HFMA2.MMA R216, -RZ, RZ, 0, 4.76837158203125e-07 ;  /* 0x00000008ffd87435 */ /* 0x000fe200000001ff */
[----:B------:R-:W-:Y:S01]  /*6740*/  MOV R139, R84 ;  /* 0x00000054008b7202 */ /* 0x000fe20000000f00 */
[----:B------:R-:W-:-:S09]  /*6750*/  FADD.FTZ R85, R85, R219 ;  /* 0x000000db55557221 */ /* 0x000fd20000010000 */
[----:B------:R-:W-:Y:S05]  /*6760*/  WARPSYNC.COLLECTIVE R218, `(.L_x_1149) ;  /* 0x00000000da087348 */ /* 0x000fea0003c00000 */
[----:B------:R0:W1:Y:S02]  /*6770*/  SHFL.DOWN P5, R219, R139, R216, R217 ;  /* 0x080000d88bdb7389 */ /* 0x00006400000a00d9 */
[----:B01----:R-:W-:Y:S01]  /*6780*/  ENDCOLLECTIVE ;  /* 0x000000000000791b */ /* 0x003fe20003800000 */
.L_x_1149:
[----:B------:R-:W-:Y:S02]  /*6790*/  IMAD.MOV.U32 R139, RZ, RZ, R85 ;  /* 0x000000ffff8b7224 */ /* 0x000fe400078e0055 */
[----:B------:R-:W-:-:S07]  /*67a0*/  FADD.FTZ R84, R84, R219 ;  /* 0x000000db54547221 */ /* 0x000fce0000010000 */
[----:B------:R-:W-:Y:S05]  /*67b0*/  WARPSYNC.COLLECTIVE R218, `(.L_x_1150) ;  /* 0x00000000da087348 */ /* 0x000fea0003c00000 */
[----:B------:R0:W1:Y:S02]  /*67c0*/  SHFL.DOWN P5, R219, R139, R216, R217 ;  /* 0x080000d88bdb7389 */ /* 0x00006400000a00d9 */
[----:B01----:R-:W-:Y:S01]  /*67d0*/  ENDCOLLECTIVE ;  /* 0x000000000000791b */ /* 0x003fe20003800000 */
.L_x_1150:
[----:B------:R-:W-:Y:S01]  /*67e0*/  HFMA2.MMA R216, -RZ, RZ, 0, 2.384185791015625e-07 ;  /* 0x00000004ffd87435 */ /* 0x000fe200000001ff */
[----:B------:R-:W-:Y:S01]  /*67f0*/  MOV R139, R84 ;  /* 0x00000054008b7202 */ /* 0x000fe20000000f00 */
[----:B------:R-:W-:-:S09]  /*6800*/  FADD.FTZ R85, R85, R219 ;  /* 0x000000db55557221 */ /* 0x000fd20000010000 */
[----:B------:R-:W-:Y:S05]  /*6810*/  WARPSYNC.COLLECTIVE R218, `(.L_x_1151) ;  /* 0x00000000da087348 */ /* 0x000fea0003c00000 */
[----:B------:R0:W1:Y:S02]  /*6820*/  SHFL.DOWN P5, R219, R139, R216, R217 ;  /* 0x080000d88bdb7389 */ /* 0x00006400000a00d9 */
[----:B01----:R-:W-:Y:S01]  /*6830*/  ENDCOLLECTIVE ;  /* 0x000000000000791b */ /* 0x003fe20003800000 */
.L_x_1151:
[----:B------:R-:W-:Y:S01]  /*6840*/  MOV R139, R85 ;  /* 0x00000055008b7202 */ /* 0x000fe20000000f00 */
[----:B------:R-:W-:-:S07]  /*6850*/  FADD.FTZ R84, R84, R219 ;  /* 0x000000db54547221 */ /* 0x000fce0000010000 */
[----:B------:R-:W-:Y:S05]  /*6860*/  WARPSYNC.COLLECTIVE R218, `(.L_x_1152) ;  /* 0x00000000da087348 */ /* 0x000fea0003c00000 */
[----:B------:R0:W1:Y:S02]  /*6870*/  SHFL.DOWN P5, R219, R139, R216, R217 ;  /* 0x080000d88bdb7389 */ /* 0x00006400000a00d9 */
[----:B01----:R-:W-:Y:S01]  /*6880*/  ENDCOLLECTIVE ;  /* 0x000000000000791b */ /* 0x003fe20003800000 */
.L_x_1152:
[----:B------:R-:W-:Y:S01]  /*6890*/  HFMA2.MMA R216, -RZ, RZ, 0, 1.1920928955078125e-07 ;  /* 0x00000002ffd87435 */ /* 0x000fe200000001ff */
[----:B------:R-:W-:Y:S02]  /*68a0*/  IMAD.MOV.U32 R139, RZ, RZ, R84 ;  /* 0x000000ffff8b7224 */ /* 0x000fe400078e0054 */
[----:B------:R-:W-:-:S08]  /*68b0*/  FADD.FTZ R85, R85, R219 ;  /* 0x000000db55557221 */ /* 0x000fd00000010000 */
[----:B------:R-:W-:Y:S05]  /*68c0*/  WARPSYNC.COLLECTIVE R218, `(.L_x_1153) ;  /* 0x00000000da087348 */ /* 0x000fea0003c00000 */
[----:B------:R0:W1:Y:S02]  /*68d0*/  SHFL.DOWN P5, R219, R139, R216, R217 ;  /* 0x080000d88bdb7389 */ /* 0x00006400000a00d9 */
[----:B01----:R-:W-:Y:S01]  /*68e0*/  ENDCOLLECTIVE ;  /* 0x000000000000791b */ /* 0x003fe20003800000 */
.L_x_1153:
[----:B------:R-:W-:Y:S01]  /*68f0*/  MOV R139, R85 ;  /* 0x00000055008b7202 */ /* 0x000fe20000000f00 */
[----:B------:R-:W-:-:S07]  /*6900*/  FADD.FTZ R84, R84, R219 ;  /* 0x000000db54547221 */ /* 0x000fce0000010000 */
[----:B------:R-:W-:Y:S05]  /*6910*/  WARPSYNC.COLLECTIVE R218, `(.L_x_1154) ;  /* 0x00000000da087348 */ /* 0x000fea0003c00000 */
[----:B------:R0:W1:Y:S02]  /*6920*/  SHFL.DOWN P5, R219, R139, R216, R217 ;  /* 0x080000d88bdb7389 */ /* 0x00006400000a00d9 */
[----:B01----:R-:W-:Y:S01]  /*6930*/  ENDCOLLECTIVE ;  /* 0x000000000000791b */ /* 0x003fe20003800000 */
.L_x_1154:
[----:B------:R-:W-:Y:S01]  /*6940*/  MOV R139, R84 ;  /* 0x00000054008b7202 */ /* 0x000fe20000000f00 */
[----:B------:R-:W-:Y:S02]  /*6950*/  IMAD.MOV.U32 R216, RZ, RZ, 0x1 ;  /* 0x00000001ffd87424 */ /* 0x000fe400078e00ff */
[----:B------:R-:W-:-:S07]  /*6960*/  FADD.FTZ R85, R85, R219 ;  /* 0x000000db55557221 */ /* 0x000fce0000010000 */
[----:B------:R-:W-:Y:S05]  /*6970*/  WARPSYNC.COLLECTIVE R218, `(.L_x_1155) ;  /* 0x00000000da087348 */ /* 0x000fea0003c00000 */
[----:B------:R0:W1:Y:S02]  /*6980*/  SHFL.DOWN P5, R219, R139, R216, R217 ;  /* 0x080000d88bdb7389 */ /* 0x00006400000a00d9 */
[----:B01----:R-:W-:Y:S01]  /*6990*/  ENDCOLLECTIVE ;  /* 0x000000000000791b */ /* 0x003fe20003800000 */
.L_x_1155:
[----:B------:R-:W-:Y:S02]  /*69a0*/  MOV R139, R85 ;  /* 0x00000055008b7202 */ /* 0x000fe40000000f00 */
[----:B------:R-:W-:-:S07]  /*69b0*/  MOV R87, R219 ;  /* 0x000000db00577202 */ /* 0x000fce0000000f00 */
[----:B------:R-:W-:Y:S05]  /*69c0*/  WARPSYNC.COLLECTIVE R218, `(.L_x_1156) ;  /* 0x00000000da087348 */ /* 0x000fea0003c00000 */
[----:B------:R0:W1:Y:S02]  /*69d0*/  SHFL.DOWN P5, R219, R139, R216, R217 ;  /* 0x080000d88bdb7389 */ /* 0x00006400000a00d9 */
[----:B01----:R-:W-:Y:S01]  /*69e0*/  ENDCOLLECTIVE ;  /* 0x000000000000791b */ /* 0x003fe20003800000 */
.L_x_1156:
[----:B------:R-:W-:Y:S01]  /*69f0*/  MOV R139, R219 ;  /* 0x000000db008b7202 */ /* 0x000fe20000000f00 */
[----:B------:R-:W-:Y:S06]  /*6a00*/  BRA `(.L_x_1157) ;  /* 0xffffffd000e07947 */ /* 0x000fec000383ffff */
.L_x_1158:
        /* <DEDUP_REMOVED lines=15> */
.L_x_3547:


//--------------------- .text._ZN10layer_norm22ln_bwd_finalize_kernelINS_22Kernel_traits_finalizeILj8192E13__nv_bfloat16S2_fS2_fjLb0ELj1024ELj4ENS_18Kernel_traits_baseILj8192ES2_S2_fS2_fjLj1024EEEEELb0ELb0EEEvNS_9BwdParamsE --------------------------
	.section	.text._ZN10layer_norm22ln_bwd_finalize_kernelINS_22Kernel_traits_finalizeILj8192E13__nv_bfloat16S2_fS2_fjLb0ELj1024ELj4ENS_18Kernel_traits_baseILj8192ES2_S2_fS2_fjLj1024EEEEELb0ELb0EEEvNS_9BwdParamsE,"ax",@progbits
	.align	128
        .global         _ZN10layer_norm22ln_bwd_finalize_kernelINS_22Kernel_traits_finalizeILj8192E13__nv_bfloat16S2_fS2_fjLb0ELj1024ELj4ENS_18Kernel_traits_baseILj8192ES2_S2_fS2_fjLj1024EEEEELb0ELb0EEEvNS_9BwdParamsE
        .type           _ZN10layer_norm22ln_bwd_finalize_kernelINS_22Kernel_traits_finalizeILj8192E13__nv_bfloat16S2_fS2_fjLb0ELj1024ELj4ENS_18Kernel_traits_baseILj8192ES2_S2_fS2_fjLj1024EEEEELb0ELb0EEEvNS_9BwdParamsE,@function
        .size           _ZN10layer_norm22ln_bwd_finalize_kernelINS_22Kernel_traits_finalizeILj8192E13__nv_bfloat16S2_fS2_fjLb0ELj1024ELj4ENS_18Kernel_traits_baseILj8192ES2_S2_fS2_fjLj1024EEEEELb0ELb0EEEvNS_9BwdParamsE,(.L_x_3548 - _ZN10layer_norm22ln_bwd_finalize_kernelINS_22Kernel_traits_finalizeILj8192E13__nv_bfloat16S2_fS2_fjLb0ELj1024ELj4ENS_18Kernel_traits_baseILj8192ES2_S2_fS2_fjLj1024EEEEELb0ELb0EEEvNS_9BwdParamsE)
        .other          _ZN10layer_norm22ln_bwd_finalize_kernelINS_22Kernel_traits_finalizeILj8192E13__nv_bfloat16S2_fS2_fjLb0ELj1024ELj4ENS_18Kernel_traits_baseILj8192ES2_S2_fS2_fjLj1024EEEEELb0ELb0EEEvNS_9BwdParamsE,@"STO_CUDA_ENTRY STV_DEFAULT"
_ZN10layer_norm22ln_bwd_finalize_kernelINS_22Kernel_traits_finalizeILj8192E13__nv_bfloat16S2_fS2_fjLb0ELj1024ELj4ENS_18Kernel_traits_baseILj8192ES2_S2_fS2_fjLj1024EEEEELb0ELb0EEEvNS_9BwdParamsE:
.text._ZN10layer_norm22ln_bwd_finalize_kernelINS_22Kernel_traits_finalizeILj8192E13__nv_bfloat16S2_fS2_fjLb0ELj1024ELj4ENS_18Kernel_traits_baseILj8192ES2_S2_fS2_fjLj1024EEEEELb0ELb0EEEvNS_9BwdParamsE:
        /* <DEDUP_REMOVED lines=25> */
.L_x_1171:
        /* <DEDUP_REMOVED lines=30> */
.L_x_1163:
        /* <DEDUP_REMOVED lines=36> */
.L_x_1162:
[----:B------:R-:W-:Y:S05]  /*05b0*/  BSYNC B1 ;  /* 0x0000000000017941 */ /* 0x000fea0003800000 */
.L_x_1161:
        /* <DEDUP_REMOVED lines=24> */
.L_x_1165:
[----:B------:R-:W-:Y:S05]  /*0740*/  BSYNC B1 ;  /* 0x0000000000017941 */ /* 0x000fea0003800000 */
.L_x_1164:
        /* <DEDUP_REMOVED lines=12> */
.L_x_1166:
[----:B------:R-:W-:Y:S05]  /*0810*/  BSYNC B1 ;  /* 0x0000000000017941 */ /* 0x000fea0003800000 */
.L_x_1160:
[----:B------:R-:W-:Y:S05]  /*0820*/  BSYNC B0 ;  /* 0x0000000000007941 */ /* 0x000fea0003800000 */
.L_x_1159:
        /* <DEDUP_REMOVED lines=29> */
.L_x_1182:
[----:B---3--:R-:W-:Y:S01]  /*0a00*/  FADD.FTZ R9, R18, R9 ;  /* 0x0000000912097221 */ /* 0x008fe20000010000 */
[----:B--2---:R-:W-:-:S04]  /*0a10*/  FADD.FTZ R11, R10, R11 ;  /* 0x0000000b0a0b7221 */ /* 0x004fc80000010000 */
[----:B------:R2:W-:Y:S04]  /*0a20*/  @!P1 STS [R6+0x2000], R9 ;  /* 0x0020000906009388 */ /* 0x0005e80000000800 */
[----:B------:R2:W-:Y:S02]  /*0a30*/  @!P1 STS [R6+0x2080], R11 ;  /* 0x0020800b06009388 */ /* 0x0005e40000000800 */
.L_x_1167:
        /* <DEDUP_REMOVED lines=18> */
.L_x_1170:
[----:B------:R-:W-:Y:S05]  /*0b60*/  BSYNC B0 ;  /* 0x0000000000007941 */ /* 0x000fea0003800000 */
.L_x_1169:
[C---:B------:R-:W-:Y:S01]  /*0b70*/  ISETP.GT.U32.AND P1, PT, R3.reuse, -0x2001, PT ;  /* 0xffffdfff0300780c */ /* 0x040fe20003f24070 */
[----:B------:R-:W-:Y:S01]  /*0b80*/  VIADD R4, R4, 0x1000 ;  /* 0x0000100004047836 */ /* 0x000fe20000000000 */
[----:B------:R-:W-:-:S11]  /*0b90*/  IADD3 R3, R3, 0x2000, RZ ;  /* 0x0000200003037810 */ /* 0x000fd60007ffe0ff */
[----:B------:R-:W-:Y:S05]  /*0ba0*/  @P1 BRA `(.L_x_1171) ;  /* 0xfffffff400781947 */ /* 0x000fea000383ffff */
[----:B------:R-:W-:Y:S05]  /*0bb0*/  EXIT ;  /* 0x000000000000794d */ /* 0x000fea0003800000 */
.L_x_1168:
[----:B------:R-:W-:Y:S01]  /*0bc0*/  HFMA2.MMA R21, -RZ, RZ, 0, 5.9604644775390625e-08 ;  /* 0x00000001ff157435 */ /* 0x000fe200000001ff */
[----:B0--3--:R-:W-:Y:S01]  /*0bd0*/  MOV R22, R10 ;  /* 0x0000000a00167202 */ /* 0x009fe20000000f00 */
[----:B------:R-:W-:Y:S01]  /*0be0*/  IMAD.MOV.U32 R19, RZ, RZ, -0x1 ;  /* 0xffffffffff137424 */ /* 0x000fe200078e00ff */
[----:B------:R-:W-:-:S08]  /*0bf0*/  MOV R24, 0x1f ;  /* 0x0000001f00187802 */ /* 0x000fd00000000f00 */
[----:B-12---:R-:W-:Y:S05]  /*0c00*/  WARPSYNC.COLLECTIVE R19, `(.L_x_1172) ;  /* 0x0000000013087348 */ /* 0x006fea0003c00000 */
[----:B------:R0:W3:Y:S02]  /*0c10*/  SHFL.BFLY P2, R20, R22, R21, R24 ;  /* 0x0c00001516147389 */ /* 0x0000e40000040018 */
[----:B0123--:R-:W-:Y:S01]  /*0c20*/  ENDCOLLECTIVE ;  /* 0x000000000000791b */ /* 0x00ffe20003800000 */
.L_x_1172:
[----:B------:R-:W-:Y:S01]  /*0c30*/  HFMA2.MMA R21, -RZ, RZ, 0, 1.1920928955078125e-07 ;  /* 0x00000002ff157435 */ /* 0x000fe200000001ff */
[----:B------:R-:W-:-:S05]  /*0c40*/  MOV R11, R20 ;  /* 0x00000014000b7202 */ /* 0x000fca0000000f00 */
[----:B------:R-:W-:-:S05]  /*0c50*/  FADD.FTZ R11, R10, R11 ;  /* 0x0000000b0a0b7221 */ /* 0x000fca0000010000 */
[----:B------:R-:W-:-:S07]  /*0c60*/  MOV R22, R11 ;  /* 0x0000000b00167202 */ /* 0x000fce0000000f00 */
[----:B------:R-:W-:Y:S05]  /*0c70*/  WARPSYNC.COLLECTIVE R19, `(.L_x_1173) ;  /* 0x0000000013087348 */ /* 0x000fea0003c00000 */
[----:B------:R0:W1:Y:S02]  /*0c80*/  SHFL.BFLY P2, R20, R22, R21, R24 ;  /* 0x0c00001516147389 */ /* 0x0000640000040018 */
[----:B01----:R-:W-:Y:S01]  /*0c90*/  ENDCOLLECTIVE ;  /* 0x000000000000791b */ /* 0x003fe20003800000 */
.L_x_1173:
[----:B------:R-:W-:Y:S01]  /*0ca0*/  HFMA2.MMA R21, -RZ, RZ, 0, 2.384185791015625e-07 ;  /* 0x00000004ff157435 */ /* 0x000fe200000001ff */
[----:B------:R-:W-:-:S04]  /*0cb0*/  IMAD.MOV.U32 R14, RZ, RZ, R20 ;  /* 0x000000ffff0e7224 */ /* 0x000fc800078e0014 */
[----:B------:R-:W-:-:S05]  /*0cc0*/  FADD.FTZ R14, R11, R14 ;  /* 0x0000000e0b0e7221 */ /* 0x000fca0000010000 */
[----:B------:R-:W-:-:S07]  /*0cd0*/  MOV R22, R14 ;  /* 0x0000000e00167202 */ /* 0x000fce0000000f00 */
[----:B------:R-:W-:Y:S05]  /*0ce0*/  WARPSYNC.COLLECTIVE R19, `(.L_x_1174) ;  /* 0x0000000013087348 */ /* 0x000fea0003c00000 */
[----:B------:R0:W1:Y:S02]  /*0cf0*/  SHFL.BFLY P2, R20, R22, R21, R24 ;  /* 0x0c00001516147389 */ /* 0x0000640000040018 */
[----:B01----:R-:W-:Y:S01]  /*0d00*/  ENDCOLLECTIVE ;  /* 0x000000000000791b */ /* 0x003fe20003800000 */
.L_x_1174:
[----:B------:R-:W-:Y:S01]  /*0d10*/  HFMA2.MMA R21, -RZ, RZ, 0, 4.76837158203125e-07 ;  /* 0x00000008ff157435 */ /* 0x000fe200000001ff */
[----:B------:R-:W-:-:S05]  /*0d20*/  MOV R13, R20 ;  /* 0x00000014000d7202 */ /* 0x000fca0000000f00 */
[----:B------:R-:W-:-:S04]  /*0d30*/  FADD.FTZ R13, R14, R13 ;  /* 0x0000000d0e0d7221 */ /* 0x000fc80000010000 */
[----:B------:R-:W-:-:S07]  /*0d40*/  IMAD.MOV.U32 R22, RZ, RZ, R13 ;  /* 0x000000ffff167224 */ /* 0x000fce00078e000d */
[----:B------:R-:W-:Y:S05]  /*0d50*/  WARPSYNC.COLLECTIVE R19, `(.L_x_1175) ;  /* 0x0000000013087348 */ /* 0x000fea0003c00000 */
[----:B------:R0:W1:Y:S02]  /*0d60*/  SHFL.BFLY P2, R20, R22, R21, R24 ;  /* 0x0c00001516147389 */ /* 0x0000640000040018 */
[----:B01----:R-:W-:Y:S01]  /*0d70*/  ENDCOLLECTIVE ;  /* 0x000000000000791b */ /* 0x003fe20003800000 */
.L_x_1175:
[----:B------:R-:W-:Y:S01]  /*0d80*/  IMAD.MOV.U32 R21, RZ, RZ, 0x10 ;  /* 0x00000010ff157424 */ /* 0x000fe200078e00ff */
[----:B------:R-:W-:-:S05]  /*0d90*/  MOV R10, R20 ;  /* 0x00000014000a7202 */ /* 0x000fca0000000f00 */
[----:B------:R-:W-:-:S05]  /*0da0*/  FADD.FTZ R10, R13, R10 ;  /* 0x0000000a0d0a7221 */ /* 0x000fca0000010000 */
[----:B------:R-:W-:-:S07]  /*0db0*/  MOV R22, R10 ;  /* 0x0000000a00167202 */ /* 0x000fce0000000f00 */
[----:B------:R-:W-:Y:S05]  /*0dc0*/  WARPSYNC.COLLECTIVE R19, `(.L_x_1176) ;  /* 0x0000000013087348 */ /* 0x000fea0003c00000 */
[----:B------:R0:W1:Y:S02]  /*0dd0*/  SHFL.BFLY P2, R20, R22, R21, R24 ;  /* 0x0c00001516147389 */ /* 0x0000640000040018 */
[----:B01----:R-:W-:Y:S01]  /*0de0*/  ENDCOLLECTIVE ;  /* 0x000000000000791b */ /* 0x003fe20003800000 */
.L_x_1176:
[----:B------:R-:W-:Y:S01]  /*0df0*/  HFMA2.MMA R21, -RZ, RZ, 0, 5.9604644775390625e-08 ;  /* 0x00000001ff157435 */ /* 0x000fe200000001ff */
[----:B------:R-:W-:Y:S02]  /*0e00*/  MOV R22, R9 ;  /* 0x0000000900167202 */ /* 0x000fe40000000f00 */
[----:B------:R-:W-:-:S08]  /*0e10*/  MOV R11, R20 ;  /* 0x00000014000b7202 */ /* 0x000fd00000000f00 */
[----:B------:R-:W-:Y:S05]  /*0e20*/  WARPSYNC.COLLECTIVE R19, `(.L_x_1177) ;  /* 0x0000000013087348 */ /* 0x000fea0003c00000 */
[----:B------:R0:W1:Y:S02]  /*0e30*/  SHFL.BFLY P2, R20, R22, R21, R24 ;  /* 0x0c00001516147389 */ /* 0x0000640000040018 */
[----:B01----:R-:W-:Y:S01]  /*0e40*/  ENDCOLLECTIVE ;  /* 0x000000000000791b */ /* 0x003fe20003800000 */
.L_x_1177:
[----:B------:R-:W-:Y:S01]  /*0e50*/  HFMA2.MMA R21, -RZ, RZ, 0, 1.1920928955078125e-07 ;  /* 0x00000002ff157435 */ /* 0x000fe200000001ff */
[----:B------:R-:W-:-:S04]  /*0e60*/  IMAD.MOV.U32 R14, RZ, RZ, R20 ;  /* 0x000000ffff0e7224 */ /* 0x000fc800078e0014 */
[----:B------:R-:W-:-:S05]  /*0e70*/  FADD.FTZ R15, R9, R14 ;  /* 0x0000000e090f7221 */ /* 0x000fca0000010000 */
[----:B------:R-:W-:-:S07]  /*0e80*/  MOV R22, R15 ;  /* 0x0000000f00167202 */ /* 0x000fce0000000f00 */
[----:B------:R-:W-:Y:S05]  /*0e90*/  WARPSYNC.COLLECTIVE R19, `(.L_x_1178) ;  /* 0x0000000013087348 */ /* 0x000fea0003c00000 */
[----:B------:R0:W1:Y:S02]  /*0ea0*/  SHFL.BFLY P2, R20, R22, R21, R24 ;  /* 0x0c00001516147389 */ /* 0x0000640000040018 */
[----:B01----:R-:W-:Y:S01]  /*0eb0*/  ENDCOLLECTIVE ;  /* 0x000000000000791b */ /* 0x003fe20003800000 */
.L_x_1178:
[----:B------:R-:W-:Y:S01]  /*0ec0*/  HFMA2.MMA R21, -RZ, RZ, 0, 2.384185791015625e-07 ;  /* 0x00000004ff157435 */ /* 0x000fe200000001ff */
[----:B------:R-:W-:-:S05]  /*0ed0*/  MOV R16, R20 ;  /* 0x0000001400107202 */ /* 0x000fca0000000f00 */
[----:B------:R-:W-:-:S04]  /*0ee0*/  FADD.FTZ R16, R15, R16 ;  /* 0x000000100f107221 */ /* 0x000fc80000010000 */
[----:B------:R-:W-:-:S07]  /*0ef0*/  IMAD.MOV.U32 R22, RZ, RZ, R16 ;  /* 0x000000ffff167224 */ /* 0x000fce00078e0010 */
[----:B------:R-:W-:Y:S05]  /*0f00*/  WARPSYNC.COLLECTIVE R19, `(.L_x_1179) ;  /* 0x0000000013087348 */ /* 0x000fea0003c00000 */
[----:B------:R0:W1:Y:S02]  /*0f10*/  SHFL.BFLY P2, R20, R22, R21, R24 ;  /* 0x0c00001516147389 */ /* 0x0000640000040018 */
[----:B01----:R-:W-:Y:S01]  /*0f20*/  ENDCOLLECTIVE ;  /* 0x000000000000791b */ /* 0x003fe20003800000 */
.L_x_1179:
[----:B------:R-:W-:Y:S01]  /*0f30*/  IMAD.MOV.U32 R21, RZ, RZ, 0x8 ;  /* 0x00000008ff157424 */ /* 0x000fe200078e00ff */
[----:B------:R-:W-:-:S05]  /*0f40*/  MOV R17, R20 ;  /* 0x0000001400117202 */ /* 0x000fca0000000f00 */
[----:B------:R-:W-:-:S05]  /*0f50*/  FADD.FTZ R17, R16, R17 ;  /* 0x0000001110117221 */ /* 0x000fca0000010000 */
[----:B------:R-:W-:-:S07]  /*0f60*/  MOV R22, R17 ;  /* 0x0000001100167202 */ /* 0x000fce0000000f00 */
[----:B------:R-:W-:Y:S05]  /*0f70*/  WARPSYNC.COLLECTIVE R19, `(.L_x_1180) ;  /* 0x0000000013087348 */ /* 0x000fea0003c00000 */
[----:B------:R0:W1:Y:S02]  /*0f80*/  SHFL.BFLY P2, R20, R22, R21, R24 ;  /* 0x0c00001516147389 */ /* 0x0000640000040018 */
[----:B01----:R-:W-:Y:S01]  /*0f90*/  ENDCOLLECTIVE ;  /* 0x000000000000791b */ /* 0x003fe20003800000 */
.L_x_1180:
[----:B------:R-:W-:Y:S01]  /*0fa0*/  HFMA2.MMA R21, -RZ, RZ, 0, 9.5367431640625e-07 ;  /* 0x00000010ff157435 */ /* 0x000fe200000001ff */
[----:B------:R-:W-:-:S05]  /*0fb0*/  MOV R18, R20 ;  /* 0x0000001400127202 */ /* 0x000fca0000000f00 */
[----:B------:R-:W-:-:S05]  /*0fc0*/  FADD.FTZ R18, R17, R18 ;  /* 0x0000001211127221 */ /* 0x000fca0000010000 */
[----:B------:R-:W-:-:S07]  /*0fd0*/  MOV R22, R18 ;  /* 0x0000001200167202 */ /* 0x000fce0000000f00 */
[----:B------:R-:W-:Y:S05]  /*0fe0*/  WARPSYNC.COLLECTIVE R19, `(.L_x_1181) ;  /* 0x0000000013087348 */ /* 0x000fea0003c00000 */
[----:B------:R0:W1:Y:S02]  /*0ff0*/  SHFL.BFLY P2, R20, R22, R21, R24 ;  /* 0x0c00001516147389 */ /* 0x0000640000040018 */
[----:B01----:R-:W-:Y:S01]  /*1000*/  ENDCOLLECTIVE ;  /* 0x000000000000791b */ /* 0x003fe20003800000 */
.L_x_1181:
[----:B------:R-:W-:Y:S01]  /*1010*/  MOV R9, R20 ;  /* 0x0000001400097202 */ /* 0x000fe20000000f00 */
[----:B------:R-:W-:Y:S06]  /*1020*/  BRA `(.L_x_1182) ;  /* 0xfffffff800747947 */ /* 0x000fec000383ffff */
.L_x_1183:
        /* <DEDUP_REMOVED lines=13> */
.L_x_3548:


//--------------------- .text._ZN10layer_norm40ln_parallel_residual_bwd_finalize_kernelINS_22Kernel_traits_finalizeILj8192E13__nv_bfloat16S2_fS2_fjLb0ELj1024ELj4ENS_18Kernel_traits_baseILj8192ES2_S2_fS2_fjLj1024EEEEELb0EEEvNS_9BwdParamsE --------------------------
	.section	.text._ZN10layer_norm40ln_parallel_residual_bwd_finalize_kernelINS_22Kernel_traits_finalizeILj8192E13__nv_bfloat16S2_fS2_fjLb0ELj1024ELj4ENS_18Kernel_traits_baseILj8192ES2_S2_fS2_fjLj1024EEEEELb0EEEvNS_9BwdParamsE,"ax",@progbits
	.align	128
        .global         _ZN10layer_norm40ln_parallel_residual_bwd_finalize_kernelINS_22Kernel_traits_finalizeILj8192E13__nv_bfloat16S2_fS2_fjLb0ELj1024ELj4ENS_18Kernel_traits_baseILj8192ES2_S2_fS2_fjLj1024EEEEELb0EEEvNS_9BwdParamsE
        .type           _ZN10layer_norm40ln_parallel_residual_bwd_finalize_kernelINS_22Kernel_traits_finalizeILj8192E13__nv_bfloat16S2_fS2_fjLb0ELj1024ELj4ENS_18Kernel_traits_baseILj8192ES2_S2_fS2_fjLj1024EEEEELb0EEEvNS_9BwdParamsE,@function
        .size           _ZN10layer_norm40ln_parallel_residual_bwd_finalize_kernelINS_22Kernel_traits_finalizeILj8192E13__nv_bfloat16S2_fS2_fjLb0ELj1024ELj4ENS_18Kernel_traits_baseILj8192ES2_S2_fS2_fjLj1024EEEEELb0EEEvNS_9BwdParamsE,(.L_x_3549 - _ZN10layer_norm40ln_parallel_residual_bwd_finalize_kernelINS_22Kernel_traits_finalizeILj8192E13__nv_bfloat16S2_fS2_fjLb0ELj1024ELj4ENS_18Kernel_traits_baseILj8192ES2_S2_fS2_fjLj1024EEEEELb0EEEvNS_9BwdParamsE)
        .other          _ZN10layer_norm40ln_parallel_residual_bwd_finalize_kernelINS_22Kernel_traits_finalizeILj8192E13__nv_bfloat16S2_fS2_fjLb0ELj1024ELj4ENS_18Kernel_traits_baseILj8192ES2_S2_fS2_fjLj1024EEEEELb0EEEvNS_9BwdParamsE,@"STO_CUDA_ENTRY STV_DEFAULT"
_ZN10layer_norm40ln_parallel_residual_bwd_finalize_kernelINS_22Kernel_traits_finalizeILj8192E13__nv_bfloat16S2_fS2_fjLb0ELj1024ELj4ENS_18Kernel_traits_baseILj8192ES2_S2_fS2_fjLj1024EEEEELb0EEEvNS_9BwdParamsE:
.text._ZN10layer_norm40ln_parallel_residual_bwd_finalize_kernelINS_22Kernel_traits_finalizeILj8192E13__nv_bfloat16S2_fS2_fjLb0ELj1024ELj4ENS_18Kernel_traits_baseILj8192ES2_S2_fS2_fjLj1024EEEEELb0EEEvNS_9BwdParamsE:
        /* <DEDUP_REMOVED lines=22> */
.L_x_1196:
        /* <DEDUP_REMOVED lines=42> */
.L_x_1188:
        /* <DEDUP_REMOVED lines=62> */
.L_x_1187:
[----:B------:R-:W-:Y:S05]  /*07e0*/  BSYNC B1 ;  /* 0x0000000000017941 */ /* 0x000fea0003800000 */
.L_x_1186:
        /* <DEDUP_REMOVED lines=38> */
.L_x_1190:
[----:B------:R-:W-:Y:S05]  /*0a50*/  BSYNC B1 ;  /* 0x0000000000017941 */ /* 0x000fea0003800000 */
.L_x_1189:
        /* <DEDUP_REMOVED lines=20> */
.L_x_1191:
[----:B------:R-:W-:Y:S05]  /*0ba0*/  BSYNC B1 ;  /* 0x0000000000017941 */ /* 0x000fea0003800000 */
.L_x_1185:
[----:B------:R-:W-:Y:S05]  /*0bb0*/  BSYNC B0 ;  /* 0x0000000000007941 */ /* 0x000fea0003800000 */
.L_x_1184:
        /* <DEDUP_REMOVED lines=54> */
.L_x_1217:
        /* <DEDUP_REMOVED lines=10> */
.L_x_1192:
        /* <DEDUP_REMOVED lines=28> */
.L_x_1195:
[----:B------:R-:W-:Y:S05]  /*1180*/  BSYNC B0 ;  /* 0x0000000000007941 */ /* 0x000fea0003800000 */
.L_x_1194:
[C---:B------:R-:W-:Y:S02]  /*1190*/  ISETP.GT.U32.AND P1, PT, R4.reuse, -0x2001, PT ;  /* 0xffffdfff0400780c */ /* 0x040fe40003f24070 */
[----:B------:R-:W-:Y:S02]  /*11a0*/  IADD3 R4, R4, 0x2000, RZ ;  /* 0x0000200004047810 */ /* 0x000fe40007ffe0ff */
[----:B------:R-:W-:-:S09]  /*11b0*/  IADD3 R5, R5, 0x1000, RZ ;  /* 0x0000100005057810 */ /* 0x000fd20007ffe0ff */
[----:B------:R-:W-:Y:S05]  /*11c0*/  @P1 BRA `(.L_x_1196) ;  /* 0xffffffec00e41947 */ /* 0x000fea000383ffff */
[----:B------:R-:W-:Y:S05]  /*11d0*/  EXIT ;  /* 0x000000000000794d */ /* 0x000fea0003800000 */
.L_x_1193:
[----:B------:R-:W-:Y:S01]  /*11e0*/  HFMA2.MMA R14, -RZ, RZ, 0, 5.9604644775390625e-08 ;  /* 0x00000001ff0e7435 */ /* 0x000fe200000001ff */
[----:B----4-:R-:W-:Y:S02]  /*11f0*/  MOV R27, R10 ;  /* 0x0000000a001b7202 */ /* 0x010fe40000000f00 */
[----:B------:R-:W-:Y:S02]  /*1200*/  MOV R13, 0x1f ;  /* 0x0000001f000d7802 */ /* 0x000fe40000000f00 */
[----:B------:R-:W-:-:S07]  /*1210*/  MOV R12, 0xffffffff ;  /* 0xffffffff000c7802 */ /* 0x000fce0000000f00 */
[----:B0123--:R-:W-:Y:S05]  /*1220*/  WARPSYNC.COLLECTIVE R12, `(.L_x_1197) ;  /* 0x000000000c087348 */ /* 0x00ffea0003c00000 */
[----:B------:R4:W0:Y:S02]  /*1230*/  SHFL.BFLY P2, R17, R27, R14, R13 ;  /* 0x0c00000e1b117389 */ /* 0x000824000004000d */
[----:B01234-:R-:W-:Y:S01]  /*1240*/  ENDCOLLECTIVE ;  /* 0x000000000000791b */ /* 0x01ffe20003800000 */
.L_x_1197:
[----:B------:R-:W-:Y:S01]  /*1250*/  HFMA2.MMA R14, -RZ, RZ, 0, 1.1920928955078125e-07 ;  /* 0x00000002ff0e7435 */ /* 0x000fe200000001ff */
[----:B------:R-:W-:-:S05]  /*1260*/  FADD.FTZ R11, R10, R17 ;  /* 0x000000110a0b7221 */ /* 0x000fca0000010000 */
[----:B------:R-:W-:-:S07]  /*1270*/  MOV R27, R11 ;  /* 0x0000000b001b7202 */ /* 0x000fce0000000f00 */
[----:B------:R-:W-:Y:S05]  /*1280*/  WARPSYNC.COLLECTIVE R12, `(.L_x_1198) ;  /* 0x000000000c087348 */ /* 0x000fea0003c00000 */
[----:B------:R0:W1:Y:S02]  /*1290*/  SHFL.BFLY P2, R17, R27, R14, R13 ;  /* 0x0c00000e1b117389 */ /* 0x000064000004000d */
[----:B01----:R-:W-:Y:S01]  /*12a0*/  ENDCOLLECTIVE ;  /* 0x000000000000791b */ /* 0x003fe20003800000 */
.L_x_1198:
[----:B------:R-:W-:Y:S01]  /*12b0*/  HFMA2.MMA R14, -RZ, RZ, 0, 2.384185791015625e-07 ;  /* 0x00000004ff0e7435 */ /* 0x000fe200000001ff */
[----:B------:R-:W-:-:S05]  /*12c0*/  FADD.FTZ R10, R11, R17 ;  /* 0x000000110b0a7221 */ /* 0x000fca0000010000 */
[----:B------:R-:W-:-:S07]  /*12d0*/  MOV R27, R10 ;  /* 0x0000000a001b7202 */ /* 0x000fce0000000f00 */
[----:B------:R-:W-:Y:S05]  /*12e0*/  WARPSYNC.COLLECTIVE R12, `(.L_x_1199) ;  /* 0x000000000c087348 */ /* 0x000fea0003c00000 */
[----:B------:R0:W1:Y:S02]  /*12f0*/  SHFL.BFLY P2, R17, R27, R14, R13 ;  /* 0x0c00000e1b117389 */ /* 0x000064000004000d */
[----:B01----:R-:W-:Y:S01]  /*1300*/  ENDCOLLECTIVE ;  /* 0x000000000000791b */ /* 0x003fe20003800000 */
.L_x_1199:
[----:B------:R-:W-:Y:S01]  /*1310*/  MOV R14, 0x8 ;  /* 0x00000008000e7802 */ /* 0x000fe20000000f00 */
[----:B------:R-:W-:-:S04]  /*1320*/  FADD.FTZ R19, R10, R17 ;  /* 0x000000110a137221 */ /* 0x000fc80000010000 */
[----:B------:R-:W-:-:S07]  /*1330*/  IMAD.MOV.U32 R27, RZ, RZ, R19 ;  /* 0x000000ffff1b7224 */ /* 0x000fce00078e0013 */
[----:B------:R-:W-:Y:S05]  /*1340*/  WARPSYNC.COLLECTIVE R12, `(.L_x_1200) ;  /* 0x000000000c087348 */ /* 0x000fea0003c00000 */
[----:B------:R0:W1:Y:S02]  /*1350*/  SHFL.BFLY P2, R17, R27, R14, R13 ;  /* 0x0c00000e1b117389 */ /* 0x000064000004000d */
[----:B01----:R-:W-:Y:S01]  /*1360*/  ENDCOLLECTIVE ;  /* 0x000000000000791b */ /* 0x003fe20003800000 */
.L_x_1200:
[----:B------:R-:W-:Y:S01]  /*1370*/  HFMA2.MMA R14, -RZ, RZ, 0, 9.5367431640625e-07 ;  /* 0x00000010ff0e7435 */ /* 0x000fe200000001ff */
[----:B------:R-:W-:-:S05]  /*1380*/  FADD.FTZ R11, R19, R17 ;  /* 0x00000011130b7221 */ /* 0x000fca0000010000 */
[----:B------:R-:W-:-:S07]  /*1390*/  MOV R27, R11 ;  /* 0x0000000b001b7202 */ /* 0x000fce0000000f00 */
[----:B------:R-:W-:Y:S05]  /*13a0*/  WARPSYNC.COLLECTIVE R12, `(.L_x_1201) ;  /* 0x000000000c087348 */ /* 0x000fea0003c00000 */
[----:B------:R0:W1:Y:S02]  /*13b0*/  SHFL.BFLY P2, R17, R27, R14, R13 ;  /* 0x0c00000e1b117389 */ /* 0x000064000004000d */
[----:B01----:R-:W-:Y:S01]  /*13c0*/  ENDCOLLECTIVE ;  /* 0x000000000000791b */ /* 0x003fe20003800000 */
.L_x_1201:
[----:B------:R-:W-:Y:S01]  /*13d0*/  HFMA2.MMA R14, -RZ, RZ, 0, 5.9604644775390625e-08 ;  /* 0x00000001ff0e7435 */ /* 0x000fe200000001ff */
[----:B------:R-:W-:Y:S02]  /*13e0*/  MOV R27, R15 ;  /* 0x0000000f001b7202 */ /* 0x000fe40000000f00 */
[----:B------:R-:W-:-:S08]  /*13f0*/  MOV R10, R17 ;  /* 0x00000011000a7202 */ /* 0x000fd00000000f00 */
[----:B------:R-:W-:Y:S05]  /*1400*/  WARPSYNC.COLLECTIVE R12, `(.L_x_1202) ;  /* 0x000000000c087348 */ /* 0x000fea0003c00000 */
[----:B------:R0:W1:Y:S02]  /*1410*/  SHFL.BFLY P2, R17, R27, R14, R13 ;  /* 0x0c00000e1b117389 */ /* 0x000064000004000d */
[----:B01----:R-:W-:Y:S01]  /*1420*/  ENDCOLLECTIVE ;  /* 0x000000000000791b */ /* 0x003fe20003800000 */
.L_x_1202:
[----:B------:R-:W-:Y:S01]  /*1430*/  HFMA2.MMA R14, -RZ, RZ, 0, 1.1920928955078125e-07 ;  /* 0x00000002ff0e7435 */ /* 0x000fe200000001ff */
[----:B------:R-:W-:-:S05]  /*1440*/  MOV R16, R17 ;  /* 0x0000001100107202 */ /* 0x000fca0000000f00 */
[----:B------:R-:W-:-:S05]  /*1450*/  FADD.FTZ R16, R15, R16 ;  /* 0x000000100f107221 */ /* 0x000fca0000010000 */
[----:B------:R-:W-:-:S07]  /*1460*/  MOV R27, R16 ;  /* 0x00000010001b7202 */ /* 0x000fce0000000f00 */
[----:B------:R-:W-:Y:S05]  /*1470*/  WARPSYNC.COLLECTIVE R12, `(.L_x_1203) ;  /* 0x000000000c087348 */ /* 0x000fea0003c00000 */
[----:B------:R0:W1:Y:S02]  /*1480*/  SHFL.BFLY P2, R17, R27, R14, R13 ;  /* 0x0c00000e1b117389 */ /* 0x000064000004000d */
[----:B01----:R-:W-:Y:S01]  /*1490*/  ENDCOLLECTIVE ;  /* 0x000000000000791b */ /* 0x003fe20003800000 */
.L_x_1203:
[----:B------:R-:W-:Y:S01]  /*14a0*/  HFMA2.MMA R14, -RZ, RZ, 0, 2.384185791015625e-07 ;  /* 0x00000004ff0e7435 */ /* 0x000fe200000001ff */
[----:B------:R-:W-:-:S05]  /*14b0*/  MOV R19, R17 ;  /* 0x0000001100137202 */ /* 0x000fca0000000f00 */
[----:B------:R-:W-:-:S05]  /*14c0*/  FADD.FTZ R15, R16, R19 ;  /* 0x00000013100f7221 */ /* 0x000fca0000010000 */
[----:B------:R-:W-:-:S07]  /*14d0*/  MOV R27, R15 ;  /* 0x0000000f001b7202 */ /* 0x000fce0000000f00 */
[----:B------:R-:W-:Y:S05]  /*14e0*/  WARPSYNC.COLLECTIVE R12, `(.L_x_1204) ;  /* 0x000000000c087348 */ /* 0x000fea0003c00000 */
[----:B------:R0:W1:Y:S02]  /*14f0*/  SHFL.BFLY P2, R17, R27, R14, R13 ;  /* 0x0c00000e1b117389 */ /* 0x000064000004000d */
[----:B01----:R-:W-:Y:S01]  /*1500*/  ENDCOLLECTIVE ;  /* 0x000000000000791b */ /* 0x003fe20003800000 */
.L_x_1204:
[----:B------:R-:W-:Y:S01]  /*1510*/  HFMA2.MMA R14, -RZ, RZ, 0, 4.76837158203125e-07 ;  /* 0x00000008ff0e7435 */ /* 0x000fe200000001ff */
[----:B------:R-:W-:-:S05]  /*1520*/  MOV R18, R17 ;  /* 0x0000001100127202 */ /* 0x000fca0000000f00 */
[----:B------:R-:W-:-:S05]  /*1530*/  FADD.FTZ R20, R15, R18 ;  /* 0x000000120f147221 */ /* 0x000fca0000010000 */
[----:B------:R-:W-:-:S07]  /*1540*/  MOV R27, R20 ;  /* 0x00000014001b7202 */ /* 0x000fce0000000f00 */
[----:B------:R-:W-:Y:S05]  /*1550*/  WARPSYNC.COLLECTIVE R12, `(.L_x_1205) ;  /* 0x000000000c087348 */ /* 0x000fea0003c00000 */
[----:B------:R0:W1:Y:S02]  /*1560*/  SHFL.BFLY P2, R17, R27, R14, R13 ;  /* 0x0c00000e1b117389 */ /* 0x000064000004000d */
[----:B01----:R-:W-:Y:S01]  /*1570*/  ENDCOLLECTIVE ;  /* 0x000000000000791b */ /* 0x003fe20003800000 */
.L_x_1205:
[----:B------:R-:W-:Y:S01]  /*1580*/  HFMA2.MMA R14, -RZ, RZ, 0, 9.5367431640625e-07 ;  /* 0x00000010ff0e7435 */ /* 0x000fe200000001ff */
[----:B------:R-:W-:-:S04]  /*1590*/  IMAD.MOV.U32 R21, RZ, RZ, R17 ;  /* 0x000000ffff157224 */ /* 0x000fc800078e0011 */
[----:B------:R-:W-:-:S05]  /*15a0*/  FADD.FTZ R16, R20, R21 ;  /* 0x0000001514107221 */ /* 0x000fca0000010000 */
[----:B------:R-:W-:-:S07]  /*15b0*/  MOV R27, R16 ;  /* 0x00000010001b7202 */ /* 0x000fce0000000f00 */
[----:B------:R-:W-:Y:S05]  /*15c0*/  WARPSYNC.COLLECTIVE R12, `(.L_x_1206) ;  /* 0x000000000c087348 */ /* 0x000fea0003c00000 */
[----:B------:R0:W1:Y:S02]  /*15d0*/  SHFL.BFLY P2, R17, R27, R14, R13 ;  /* 0x0c00000e1b117389 */ /* 0x000064000004000d */
[----:B01----:R-:W-:Y:S01]  /*15e0*/  ENDCOLLECTIVE ;  /* 0x000000000000791b */ /* 0x003fe20003800000 */
.L_x_1206:
[----:B------:R-:W-:Y:S01]  /*15f0*/  HFMA2.MMA R14, -RZ, RZ, 0, 5.9604644775390625e-08 ;  /* 0x00000001ff0e7435 */ /* 0x000fe200000001ff */
[----:B------:R-:W-:Y:S02]  /*1600*/  MOV R27, R9 ;  /* 0x00000009001b7202 */ /* 0x000fe40000000f00 */
[----:B------:R-:W-:-:S08]  /*1610*/  MOV R15, R17 ;  /* 0x00000011000f7202 */ /* 0x000fd00000000f00 */
[----:B------:R-:W-:Y:S05]  /*1620*/  WARPSYNC.COLLECTIVE R12, `(.L_x_1207) ;  /* 0x000000000c087348 */ /* 0x000fea0003c00000 */
[----:B------:R0:W1:Y:S02]  /*1630*/  SHFL.BFLY P2, R17, R27, R14, R13 ;  /* 0x0c00000e1b117389 */ /* 0x000064000004000d */
[----:B01----:R-:W-:Y:S01]  /*1640*/  ENDCOLLECTIVE ;  /* 0x000000000000791b */ /* 0x003fe20003800000 */
.L_x_1207:
[----:B------:R-:W-:Y:S01]  /*1650*/  HFMA2.MMA R14, -RZ, RZ, 0, 1.1920928955078125e-07 ;  /* 0x00000002ff0e7435 */ /* 0x000fe200000001ff */
[----:B------:R-:W-:-:S05]  /*1660*/  MOV R18, R17 ;  /* 0x0000001100127202 */ /* 0x000fca0000000f00 */
[----:B------:R-:W-:-:S05]  /*1670*/  FADD.FTZ R20, R9, R18 ;  /* 0x0000001209147221 */ /* 0x000fca0000010000 */
[----:B------:R-:W-:-:S07]  /*1680*/  MOV R27, R20 ;  /* 0x00000014001b7202 */ /* 0x000fce0000000f00 */
[----:B------:R-:W-:Y:S05]  /*1690*/  WARPSYNC.COLLECTIVE R12, `(.L_x_1208) ;  /* 0x000000000c087348 */ /* 0x000fea0003c00000 */
[----:B------:R0:W1:Y:S02]  /*16a0*/  SHFL.BFLY P2, R17, R27, R14, R13 ;  /* 0x0c00000e1b117389 */ /* 0x000064000004000d */
[----:B01----:R-:W-:Y:S01]  /*16b0*/  ENDCOLLECTIVE ;  /* 0x000000000000791b */ /* 0x003fe20003800000 */
.L_x_1208:
[----:B------:R-:W-:Y:S01]  /*16c0*/  HFMA2.MMA R14, -RZ, RZ, 0, 2.384185791015625e-07 ;  /* 0x00000004ff0e7435 */ /* 0x000fe200000001ff */
[----:B------:R-:W-:-:S05]  /*16d0*/  MOV R21, R17 ;  /* 0x0000001100157202 */ /* 0x000fca0000000f00 */
[----:B------:R-:W-:-:S05]  /*16e0*/  FADD.FTZ R9, R20, R21 ;  /* 0x0000001514097221 */ /* 0x000fca0000010000 */
[----:B------:R-:W-:-:S07]  /*16f0*/  MOV R27, R9 ;  /* 0x00000009001b7202 */ /* 0x000fce0000000f00 */
[----:B------:R-:W-:Y:S05]  /*1700*/  WARPSYNC.COLLECTIVE R12, `(.L_x_1209) ;  /* 0x000000000c087348 */ /* 0x000fea0003c00000 */
[----:B------:R0:W1:Y:S02]  /*1710*/  SHFL.BFLY P2, R17, R27, R14, R13 ;  /* 0x0c00000e1b117389 */ /* 0x000064000004000d */
[----:B01----:R-:W-:Y:S01]  /*1720*/  ENDCOLLECTIVE ;  /* 0x000000000000791b */ /* 0x003fe20003800000 */
.L_x_1209:
[----:B------:R-:W-:Y:S01]  /*1730*/  HFMA2.MMA R14, -RZ, RZ, 0, 4.76837158203125e-07 ;  /* 0x00000008ff0e7435 */ /* 0x000fe200000001ff */
[----:B------:R-:W-:-:S05]  /*1740*/  MOV R22, R17 ;  /* 0x0000001100167202 */ /* 0x000fca0000000f00 */
[----:B------:R-:W-:-:S05]  /*1750*/  FADD.FTZ R22, R9, R22 ;  /* 0x0000001609167221 */ /* 0x000fca0000010000 */
[----:B------:R-:W-:-:S07]  /*1760*/  MOV R27, R22 ;  /* 0x00000016001b7202 */ /* 0x000fce0000000f00 */
[----:B------:R-:W-:Y:S05]  /*1770*/  WARPSYNC.COLLECTIVE R12, `(.L_x_1210) ;  /* 0x000000000c087348 */ /* 0x000fea0003c00000 */
[----:B------:R0:W1:Y:S02]  /*1780*/  SHFL.BFLY P2, R17, R27, R14, R13 ;  /* 0x0c00000e1b117389 */ /* 0x000064000004000d */
[----:B01----:R-:W-:Y:S01]  /*1790*/  ENDCOLLECTIVE ;  /* 0x000000000000791b */ /* 0x003fe20003800000 */
.L_x_1210:
[----:B------:R-:W-:Y:S01]  /*17a0*/  HFMA2.MMA R14, -RZ, RZ, 0, 9.5367431640625e-07 ;  /* 0x00000010ff0e7435 */ /* 0x000fe200000001ff */
[----:B------:R-:W-:-:S05]  /*17b0*/  MOV R23, R17 ;  /* 0x0000001100177202 */ /* 0x000fca0000000f00 */
[----:B------:R-:W-:-:S04]  /*17c0*/  FADD.FTZ R18, R22, R23 ;  /* 0x0000001716127221 */ /* 0x000fc80000010000 */
[----:B------:R-:W-:-:S07]  /*17d0*/  IMAD.MOV.U32 R27, RZ, RZ, R18 ;  /* 0x000000ffff1b7224 */ /* 0x000fce00078e0012 */
[----:B------:R-:W-:Y:S05]  /*17e0*/  WARPSYNC.COLLECTIVE R12, `(.L_x_1211) ;  /* 0x000000000c087348 */ /* 0x000fea0003c00000 */
[----:B------:R0:W1:Y:S02]  /*17f0*/  SHFL.BFLY P2, R17, R27, R14, R13 ;  /* 0x0c00000e1b117389 */ /* 0x000064000004000d */
[----:B01----:R-:W-:Y:S01]  /*1800*/  ENDCOLLECTIVE ;  /* 0x000000000000791b */ /* 0x003fe20003800000 */
.L_x_1211:
[----:B------:R-:W-:Y:S01]  /*1810*/  HFMA2.MMA R14, -RZ, RZ, 0, 5.9604644775390625e-08 ;  /* 0x00000001ff0e7435 */ /* 0x000fe200000001ff */
[----:B------:R-:W-:Y:S02]  /*1820*/  MOV R27, R8 ;  /* 0x00000008001b7202 */ /* 0x000fe40000000f00 */
[----:B------:R-:W-:-:S08]  /*1830*/  MOV R9, R17 ;  /* 0x0000001100097202 */ /* 0x000fd00000000f00 */
[----:B------:R-:W-:Y:S05]  /*1840*/  WARPSYNC.COLLECTIVE R12, `(.L_x_1212) ;  /* 0x000000000c087348 */ /* 0x000fea0003c00000 */
[----:B------:R0:W1:Y:S02]  /*1850*/  SHFL.BFLY P2, R17, R27, R14, R13 ;  /* 0x0c00000e1b117389 */ /* 0x000064000004000d */
[----:B01----:R-:W-:Y:S01]  /*1860*/  ENDCOLLECTIVE ;  /* 0x000000000000791b */ /* 0x003fe20003800000 */
.L_x_1212:
[----:B------:R-:W-:Y:S01]  /*1870*/  HFMA2.MMA R14, -RZ, RZ, 0, 1.1920928955078125e-07 ;  /* 0x00000002ff0e7435 */ /* 0x000fe200000001ff */
[----:B------:R-:W-:-:S05]  /*1880*/  MOV R19, R17 ;  /* 0x0000001100137202 */ /* 0x000fca0000000f00 */
[----:B------:R-:W-:-:S05]  /*1890*/  FADD.FTZ R23, R8, R19 ;  /* 0x0000001308177221 */ /* 0x000fca0000010000 */
[----:B------:R-:W-:-:S07]  /*18a0*/  MOV R27, R23 ;  /* 0x00000017001b7202 */ /* 0x000fce0000000f00 */
[----:B------:R-:W-:Y:S05]  /*18b0*/  WARPSYNC.COLLECTIVE R12, `(.L_x_1213) ;  /* 0x000000000c087348 */ /* 0x000fea0003c00000 */
[----:B------:R0:W1:Y:S02]  /*18c0*/  SHFL.BFLY P2, R17, R27, R14, R13 ;  /* 0x0c00000e1b117389 */ /* 0x000064000004000d */
[----:B01----:R-:W-:Y:S01]  /*18d0*/  ENDCOLLECTIVE ;  /* 0x000000000000791b */ /* 0x003fe20003800000 */
.L_x_1213:
[----:B------:R-:W-:Y:S01]  /*18e0*/  HFMA2.MMA R14, -RZ, RZ, 0, 2.384185791015625e-07 ;  /* 0x00000004ff0e7435 */ /* 0x000fe200000001ff */
[----:B------:R-:W-:-:S05]  /*18f0*/  MOV R22, R17 ;  /* 0x0000001100167202 */ /* 0x000fca0000000f00 */
[----:B------:R-:W-:-:S05]  /*1900*/  FADD.FTZ R8, R23, R22 ;  /* 0x0000001617087221 */ /* 0x000fca0000010000 */
[----:B------:R-:W-:-:S07]  /*1910*/  MOV R27, R8 ;  /* 0x00000008001b7202 */ /* 0x000fce0000000f00 */
[----:B------:R-:W-:Y:S05]  /*1920*/  WARPSYNC.COLLECTIVE R12, `(.L_x_1214) ;  /* 0x000000000c087348 */ /* 0x000fea0003c00000 */
[----:B------:R0:W1:Y:S02]  /*1930*/  SHFL.BFLY P2, R17, R27, R14, R13 ;  /* 0x0c00000e1b117389 */ /* 0x000064000004000d */
[----:B01----:R-:W-:Y:S01]  /*1940*/  ENDCOLLECTIVE ;  /* 0x000000000000791b */ /* 0x003fe20003800000 */
.L_x_1214:
[----:B------:R-:W-:Y:S01]  /*1950*/  HFMA2.MMA R14, -RZ, RZ, 0, 4.76837158203125e-07 ;  /* 0x00000008ff0e7435 */ /* 0x000fe200000001ff */
[----:B------:R-:W-:-:S05]  /*1960*/  MOV R21, R17 ;  /* 0x0000001100157202 */ /* 0x000fca0000000f00 */
[----:B------:R-:W-:-:S05]  /*1970*/  FADD.FTZ R24, R8, R21 ;  /* 0x0000001508187221 */ /* 0x000fca0000010000 */
[----:B------:R-:W-:-:S07]  /*1980*/  MOV R27, R24 ;  /* 0x00000018001b7202 */ /* 0x000fce0000000f00 */
[----:B------:R-:W-:Y:S05]  /*1990*/  WARPSYNC.COLLECTIVE R12, `(.L_x_1215) ;  /* 0x000000000c087348 */ /* 0x000fea0003c00000 */
[----:B------:R0:W1:Y:S02]  /*19a0*/  SHFL.BFLY P2, R17, R27, R14, R13 ;  /* 0x0c00000e1b117389 */ /* 0x000064000004000d */
[----:B01----:R-:W-:Y:S01]  /*19b0*/  ENDCOLLECTIVE ;  /* 0x000000000000791b */ /* 0x003fe20003800000 */
.L_x_1215:
[----:B------:R-:W-:Y:S01]  /*19c0*/  HFMA2.MMA R14, -RZ, RZ, 0, 9.5367431640625e-07 ;  /* 0x00000010ff0e7435 */ /* 0x000fe200000001ff */
[----:B------:R-:W-:-:S05]  /*19d0*/  MOV R25, R17 ;  /* 0x0000001100197202 */ /* 0x000fca0000000f00 */
[----:B------:R-:W-:-:S05]  /*19e0*/  FADD.FTZ R25, R24, R25 ;  /* 0x0000001918197221 */ /* 0x000fca0000010000 */
[----:B------:R-:W-:-:S07]  /*19f0*/  MOV R27, R25 ;  /* 0x00000019001b7202 */ /* 0x000fce0000000f00 */
[----:B------:R-:W-:Y:S05]  /*1a00*/  WARPSYNC.COLLECTIVE R12, `(.L_x_1216) ;  /* 0x000000000c087348 */ /* 0x000fea0003c00000 */
[----:B------:R0:W1:Y:S02]  /*1a10*/  SHFL.BFLY P2, R17, R27, R14, R13 ;  /* 0x0c00000e1b117389 */ /* 0x000064000004000d */
[----:B01----:R-:W-:Y:S01]  /*1a20*/  ENDCOLLECTIVE ;  /* 0x000000000000791b */ /* 0x003fe20003800000 */
.L_x_1216:
[----:B------:R-:W-:Y:S05]  /*1a30*/  BRA `(.L_x_1217) ;  /* 0xfffffff400387947 */ /* 0x000fea000383ffff */
.L_x_1218:
        /* <DEDUP_REMOVED lines=12> */
.L_x_3549:


//--------------------- .text._ZN10layer_norm31ln_parallel_residual_bwd_kernelINS_13Kernel_traitsI13__nv_bfloat16S2_fS2_fjLj8192ELj1ELj1ELj8ELj16ENS_18Kernel_traits_baseILj8192ES2_S2_fS2_fjLj256EEEEELb1ELb1ELb0EEEvNS_9BwdParamsE --------------------------
	.section	.text._ZN10layer_norm31ln_parallel_residual_bwd_kernelINS_13Kernel_traitsI13__nv_bfloat16S2_fS2_fjLj8192ELj1ELj1ELj8ELj16ENS_18Kernel_traits_baseILj8192ES2_S2_fS2_fjLj256EEEEELb1ELb1ELb0EEEvNS_9BwdParamsE,"ax",@progbits
	.align	128
        .global         _ZN10layer_norm31ln_parallel_residual_bwd_kernelINS_13Kernel_traitsI13__nv_bfloat16S2_fS2_fjLj8192ELj1ELj1ELj8ELj16ENS_18Kernel_traits_baseILj8192ES2_S2_fS2_fjLj256EEEEELb1ELb1ELb0EEEvNS_9BwdParamsE
        .type           _ZN10layer_norm31ln_parallel_residual_bwd_kernelINS_13Kernel_traitsI13__nv_bfloat16S2_fS2_fjLj8192ELj1ELj1ELj8ELj16ENS_18Kernel_traits_baseILj8192ES2_S2_fS2_fjLj256EEEEELb1ELb1ELb0EEEvNS_9BwdParamsE,@function
        .size           _ZN10layer_norm31ln_parallel_residual_bwd_kernelINS_13Kernel_traitsI13__nv_bfloat16S2_fS2_fjLj8192ELj1ELj1ELj8ELj16ENS_18Kernel_traits_baseILj8192ES2_S2_fS2_fjLj256EEEEELb1ELb1ELb0EEEvNS_9BwdParamsE,(.L_x_3550 - _ZN10layer_norm31ln_parallel_residual_bwd_kernelINS_13Kernel_traitsI13__nv_bfloat16S2_fS2_fjLj8192ELj1ELj1ELj8ELj16ENS_18Kernel_traits_baseILj8192ES2_S2_fS2_fjLj256EEEEELb1ELb1ELb0EEEvNS_9BwdParamsE)
        .other          _ZN10layer_norm31ln_parallel_residual_bwd_kernelINS_13Kernel_traitsI13__nv_bfloat16S2_fS2_fjLj8192ELj1ELj1ELj8ELj16ENS_18Kernel_traits_baseILj8192ES2_S2_fS2_fjLj256EEEEELb1ELb1ELb0EEEvNS_9BwdParamsE,@"STO_CUDA_ENTRY STV_DEFAULT"
_ZN10layer_norm31ln_parallel_residual_bwd_kernelINS_13Kernel_traitsI13__nv_bfloat16S2_fS2_fjLj8192ELj1ELj1ELj8ELj16ENS_18Kernel_traits_baseILj8192ES2_S2_fS2_fjLj256EEEEELb1ELb1ELb0EEEvNS_9BwdParamsE:
.text._ZN10layer_norm31ln_parallel_residual_bwd_kernelINS_13Kernel_traitsI13__nv_bfloat16S2_fS2_fjLj8192ELj1ELj1ELj8ELj16ENS_18Kernel_traits_baseILj8192ES2_S2_fS2_fjLj256EEEEELb1ELb1ELb0EEEvNS_9BwdParamsE:
        /* <DEDUP_REMOVED lines=77> */
[----:B------:R-:W-:Y:S01]  /*04d0*/  IMAD.U32 R9, R29, 0x10000, RZ ;  /* 0x000100001d097824 */ /* 0x000fe200078e00ff */
[----:B------:R-:W-:Y:S01]  /*04e0*/  SHF.L.U32 R8, R28, 0x10, RZ ;  /* 0x000000101c087819 */ /* 0x000fe200000006ff */
[----:B------:R-:W-:Y:S01]  /*04f0*/  IMAD.U32 R11, R31, 0x10000, RZ ;  /* 0x000100001f0b7824 */ /* 0x000fe200078e00ff */
[----:B------:R-:W-:Y:S01]  /*0500*/  @P3 PRMT R28, R29, 0x7632, R28 ;  /* 0x000076321d1c3816 */ /* 0x000fe2000000001c */
[----:B------:R-:W-:Y:S01]  /*0510*/  IMAD.U32 R13, R97, 0x10000, RZ ;  /* 0x00010000610d7824 */ /* 0x000fe200078e00ff */
[----:B------:R-:W-:Y:S01]  /*0520*/  @P2 PRMT R25, R22, 0x7632, R25 ;  /* 0x0000763216192816 */ /* 0x000fe20000000019 */
[----:B------:R-:W-:Y:S01]  /*0530*/  ULDC.U8 UR6, c[0x0][0x2a0] ;  /* 0x0000a80000067ab9 */ /* 0x000fe20000000000 */
[C---:B------:R-:W-:Y:S01]  /*0540*/  @P3 PRMT R29, R30.reuse, 0x7632, R29 ;  /* 0x000076321e1d3816 */ /* 0x040fe2000000001d */
[----:B------:R-:W-:Y:S01]  /*0550*/  IMAD.U32 R7, R23, 0x10000, RZ ;  /* 0x0001000017077824 */ /* 0x000fe200078e00ff */
[----:B------:R-:W-:Y:S01]  /*0560*/  SHF.L.U32 R10, R30, 0x10, RZ ;  /* 0x000000101e0a7819 */ /* 0x000fe200000006ff */
[----:B------:R-:W-:Y:S01]  /*0570*/  HFMA2.MMA R93, -RZ, RZ, 0, 0 ;  /* 0x00000000ff5d7435 */ /* 0x000fe200000001ff */
[C---:B------:R-:W-:Y:S01]  /*0580*/  @P2 PRMT R24, R21.reuse, 0x7632, R24 ;  /* 0x0000763215182816 */ /* 0x040fe20000000018 */
        /* <DEDUP_REMOVED lines=9> */
[----:B------:R-:W-:Y:S01]  /*0620*/  @P4 PRMT R96, R97, 0x7632, R96 ;  /* 0x0000763261604816 */ /* 0x000fe20000000060 */
[----:B------:R-:W-:Y:S01]  /*0630*/  IMAD.U32 R29, R31, 0x10000, RZ ;  /* 0x000100001f1d7824 */ /* 0x000fe200078e00ff */
[----:B------:R-:W-:Y:S01]  /*0640*/  @P2 PRMT R2, R20, 0x7632, R2 ;  /* 0x0000763214022816 */ /* 0x000fe20000000002 */
[----:B------:R-:W-:Y:S01]  /*0650*/  IMAD.MOV.U32 R155, RZ, RZ, 0x1 ;  /* 0x00000001ff9b7424 */ /* 0x000fe200078e00ff */
[----:B------:R-:W-:-:S02]  /*0660*/  SHF.L.U32 R6, R22, 0x10, RZ ;  /* 0x0000001016067819 */ /* 0x000fc400000006ff */
[----:B------:R-:W-:Y:S02]  /*0670*/  @P4 PRMT R97, R98, 0x7632, R97 ;  /* 0x0000763262614816 */ /* 0x000fe40000000061 */
[----:B------:R-:W-:Y:S02]  /*0680*/  @P5 PRMT R157, R16, 0x7632, R157 ;  /* 0x00007632109d5816 */ /* 0x000fe4000000009d */
[----:B------:R-:W-:Y:S01]  /*0690*/  @P5 PRMT R159, R18, 0x7632, R159 ;  /* 0x00007632129f5816 */ /* 0x000fe2000000009f */
[----:B------:R-:W-:Y:S01]  /*06a0*/  IMAD.U32 R31, R97, 0x10000, RZ ;  /* 0x00010000611f7824 */ /* 0x000fe200078e00ff */
[----:B------:R-:W-:Y:S01]  /*06b0*/  @P4 PRMT R156, R99, 0x7632, R156 ;  /* 0x00007632639c4816 */ /* 0x000fe2000000009c */
[----:B------:R-:W-:Y:S01]  /*06c0*/  IMAD.U32 R157, R157, 0x10000, RZ ;  /* 0x000100009d9d7824 */ /* 0x000fe200078e00ff */
[C---:B------:R-:W-:Y:S01]  /*06d0*/  @P5 PRMT R158, R17.reuse, 0x7632, R158 ;  /* 0x00007632119e5816 */ /* 0x040fe2000000009e */
[----:B------:R-:W-:Y:S01]  /*06e0*/  IMAD.U32 R17, R17, 0x10000, RZ ;  /* 0x0001000011117824 */ /* 0x000fe200078e00ff */
[C---:B------:R-:W-:Y:S01]  /*06f0*/  @P5 PRMT R160, R19.reuse, 0x7632, R160 ;  /* 0x0000763213a05816 */ /* 0x040fe200000000a0 */
[----:B------:R-:W-:Y:S01]  /*0700*/  IMAD.U32 R19, R19, 0x10000, RZ ;  /* 0x0001000013137824 */ /* 0x000fe200078e00ff */
[----:B------:R-:W-:Y:S01]  /*0710*/  SHF.L.U32 R22, R24, 0x10, RZ ;  /* 0x0000001018167819 */ /* 0x000fe200000006ff */
[----:B------:R-:W-:Y:S01]  /*0720*/  IMAD.U32 R159, R159, 0x10000, RZ ;  /* 0x000100009f9f7824 */ /* 0x000fe200078e00ff */
[----:B------:R-:W-:-:S02]  /*0730*/  ISETP.NE.AND P0, PT, RZ, UR6, PT ;  /* 0x00000006ff007c0c */ /* 0x000fc4000bf05270 */
[----:B------:R-:W-:Y:S02]  /*0740*/  SHF.L.U32 R24, R26, 0x10, RZ ;  /* 0x000000101a187819 */ /* 0x000fe400000006ff */
[----:B------:R-:W-:Y:S02]  /*0750*/  SHF.L.U32 R26, R28, 0x10, RZ ;  /* 0x000000101c1a7819 */ /* 0x000fe400000006ff */
[----:B------:R-:W-:Y:S01]  /*0760*/  SHF.L.U32 R4, R20, 0x10, RZ ;  /* 0x0000001014047819 */ /* 0x000fe200000006ff */
[----:B------:R-:W-:Y:S01]  /*0770*/  IMAD.U32 R20, R2, 0x10000, RZ ;  /* 0x0001000002147824 */ /* 0x000fe200078e00ff */
[----:B------:R-:W-:Y:S02]  /*0780*/  SHF.L.U32 R28, R30, 0x10, RZ ;  /* 0x000000101e1c7819 */ /* 0x000fe400000006ff */
[----:B------:R-:W-:Y:S02]  /*0790*/  SHF.L.U32 R14, R98, 0x10, RZ ;  /* 0x00000010620e7819 */ /* 0x000fe400000006ff */
[----:B------:R-:W-:-:S02]  /*07a0*/  SHF.L.U32 R16, R16, 0x10, RZ ;  /* 0x0000001010107819 */ /* 0x000fc400000006ff */
[----:B------:R-:W-:Y:S02]  /*07b0*/  SHF.L.U32 R18, R18, 0x10, RZ ;  /* 0x0000001012127819 */ /* 0x000fe400000006ff */
[----:B------:R-:W-:Y:S02]  /*07c0*/  MOV R21, R100 ;  /* 0x0000006400157202 */ /* 0x000fe40000000f00 */
[----:B------:R-:W-:Y:S02]  /*07d0*/  SHF.L.U32 R30, R96, 0x10, RZ ;  /* 0x00000010601e7819 */ /* 0x000fe400000006ff */
[----:B------:R-:W-:Y:S02]  /*07e0*/  SHF.L.U32 R156, R156, 0x10, RZ ;  /* 0x000000109c9c7819 */ /* 0x000fe400000006ff */
[----:B------:R-:W-:Y:S02]  /*07f0*/  P2R R161, PR, RZ, 0x1 ;  /* 0x00000001ffa17803 */ /* 0x000fe40000000000 */
[----:B------:R-:W-:-:S02]  /*0800*/  SHF.L.U32 R158, R158, 0x10, RZ ;  /* 0x000000109e9e7819 */ /* 0x000fc400000006ff */
[----:B------:R-:W-:-:S07]  /*0810*/  SHF.L.U32 R160, R160, 0x10, RZ ;  /* 0x00000010a0a07819 */ /* 0x000fce00000006ff */
.L_x_1237:
        /* <DEDUP_REMOVED lines=19> */
[C---:B------:R-:W-:Y:S01]  /*0950*/  LEA.HI.X R197, R162.reuse, UR11, RZ, 0x5, P0 ;  /* 0x0000000ba2c57c11 */ /* 0x040fe200080f2cff */
[C---:B------:R-:W-:Y:S01]  /*0960*/  IMAD.SHL.U32 R199, R162.reuse, 0x8, RZ ;  /* 0x00000008a2c77824 */ /* 0x040fe200078e00ff */
[C---:B------:R-:W-:Y:S02]  /*0970*/  SHF.L.U64.HI R218, R162.reuse, 0x3, RZ ;  /* 0x00000003a2da7819 */ /* 0x040fe400000102ff */
[----:B------:R-:W-:Y:S01]  /*0980*/  ISETP.NE.U32.AND P0, PT, RZ, UR14, PT ;  /* 0x0000000eff007c0c */ /* 0x000fe2000bf05070 */
[----:B------:R-:W2:Y:S04]  /*0990*/  LDG.E.128 R140, desc[UR4][R196.64] ;  /* 0x00000004c48c7981 */ /* 0x000ea8000c1e1d00 */
[----:B------:R1:W3:Y:S01]  /*09a0*/  LDG.E.128 R148, desc[UR4][R196.64+0x10] ;  /* 0x00001004c4947981 */ /* 0x0002e2000c1e1d00 */
[----:B0-----:R-:W-:-:S06]  /*09b0*/  IMAD.WIDE.U32 R144, R162, 0x10, R144 ;  /* 0x00000010a2907825 */ /* 0x001fcc00078e0090 */
[----:B------:R-:W4:Y:S01]  /*09c0*/  LDG.E.128 R144, desc[UR4][R144.64] ;  /* 0x0000000490907981 */ /* 0x000f22000c1e1d00 */
[----:B------:R-:W-:-:S04]  /*09d0*/  IADD3 R246, P1, R199, UR12, RZ ;  /* 0x0000000cc7f67c10 */ /* 0x000fc8000ff3e0ff */
[----:B------:R-:W-:-:S06]  /*09e0*/  IADD3.X R247, R218, UR13, RZ, P1, !PT ;  /* 0x0000000ddaf77c10 */ /* 0x000fcc0008ffe4ff */
[----:B------:R-:W5:Y:S01]  /*09f0*/  LDG.E.64 R246, desc[UR4][R246.64] ;  /* 0x00000004f6f67981 */ /* 0x000f62000c1e1b00 */
[----:B------:R-:W-:-:S13]  /*0a00*/  ISETP.NE.AND.EX P0, PT, RZ, UR15, PT, P0 ;  /* 0x0000000fff007c0c */ /* 0x000fda000bf05300 */
[----:B------:R-:W0:Y:S02]  /*0a10*/  @P0 LDC.64 R152, c[0x0][0x248] ;  /* 0x00009200ff980b82 */ /* 0x000e240000000a00 */
[----:B0-----:R-:W-:-:S04]  /*0a20*/  @P0 IADD3 R152, P1, R199, R152, RZ ;  /* 0x00000098c7980210 */ /* 0x001fc80007f3e0ff */
[----:B------:R-:W-:Y:S02]  /*0a30*/  @P0 IADD3.X R153, R218, R153, RZ, P1, !PT ;  /* 0x00000099da990210 */ /* 0x000fe40000ffe4ff */
[----:B------:R-:W-:-:S03]  /*0a40*/  ISETP.NE.U32.AND P1, PT, RZ, UR8, PT ;  /* 0x00000008ff007c0c */ /* 0x000fc6000bf25070 */
[----:B------:R0:W5:Y:S01]  /*0a50*/  @P0 LDG.E.64 R238, desc[UR4][R152.64] ;  /* 0x0000000498ee0981 */ /* 0x000162000c1e1b00 */
[----:B------:R-:W-:Y:S01]  /*0a60*/  ISETP.NE.AND.EX P1, PT, RZ, UR9, PT, P1 ;  /* 0x00000009ff007c0c */ /* 0x000fe2000bf25310 */
[----:B------:R-:W-:-:S12]  /*0a70*/  VIADD R229, R162, 0x100 ;  /* 0x00000100a2e57836 */ /* 0x000fd80000000000 */
[----:B-1----:R-:W-:-:S04]  /*0a80*/  @P1 LEA R196, P0, R162, UR8, 0x5 ;  /* 0x00000008a2c41c11 */ /* 0x002fc8000f8028ff */
[----:B------:R-:W-:-:S05]  /*0a90*/  @P1 LEA.HI.X R197, R162, UR9, RZ, 0x5, P0 ;  /* 0x00000009a2c51c11 */ /* 0x000fca00080f2cff */
[----:B------:R-:W5:Y:S04]  /*0aa0*/  @P1 LDG.E.128 R96, desc[UR4][R196.64] ;  /* 0x00000004c4601981 */ /* 0x000f68000c1e1d00 */
[----:B------:R1:W5:Y:S01]  /*0ab0*/  @P1 LDG.E.128 R100, desc[UR4][R196.64+0x10] ;  /* 0x00001004c4641981 */ /* 0x000362000c1e1d00 */
[C---:B--2---:R-:W-:Y:S01]  /*0ac0*/  FADD.FTZ R228, -R154.reuse, R141 ;  /* 0x0000008d9ae47221 */ /* 0x044fe20000010100 */
[C---:B------:R-:W-:Y:S01]  /*0ad0*/  FADD.FTZ R140, -R154.reuse, R140 ;  /* 0x0000008c9a8c7221 */ /* 0x040fe20000010100 */
[C---:B------:R-:W-:Y:S02]  /*0ae0*/  FADD.FTZ R224, -R154.reuse, R143 ;  /* 0x0000008f9ae07221 */ /* 0x040fe40000010100 */
[C---:B-----5:R-:W-:Y:S01]  /*0af0*/  FMUL.FTZ R228, R163.reuse, R228 ;  /* 0x000000e4a3e47220 */ /* 0x060fe20000410000 */
[C---:B------:R-:W-:Y:S01]  /*0b00*/  FMUL.FTZ R199, R163.reuse, R140 ;  /* 0x0000008ca3c77220 */ /* 0x040fe20000410000 */
[----:B------:R-:W-:Y:S01]  /*0b10*/  FADD.FTZ R142, -R154, R142 ;  /* 0x0000008e9a8e7221 */ /* 0x000fe20000010100 */
[----:B------:R-:W-:Y:S01]  /*0b20*/  FMUL.FTZ R224, R163, R224 ;  /* 0x000000e0a3e07220 */ /* 0x000fe20000410000 */
[C---:B----4-:R-:W-:Y:S01]  /*0b30*/  PRMT R141, R144.reuse, 0x7632, R141 ;  /* 0x00007632908d7816 */ /* 0x050fe2000000008d */
[----:B------:R-:W-:Y:S01]  /*0b40*/  IMAD.U32 R143, R144, 0x10000, RZ ;  /* 0x00010000908f7824 */ /* 0x000fe200078e00ff */
[----:B------:R-:W-:-:S03]  /*0b50*/  PRMT R144, R145, 0x7632, R144 ;  /* 0x0000763291907816 */ /* 0x000fc60000000090 */
[----:B------:R-:W-:Y:S02]  /*0b60*/  IMAD.U32 R141, R141, 0x10000, RZ ;  /* 0x000100008d8d7824 */ /* 0x000fe400078e00ff */
[-C--:B------:R-:W-:Y:S01]  /*0b70*/  FMUL.FTZ R230, R4, R143.reuse ;  /* 0x0000008f04e67220 */ /* 0x080fe20000410000 */
[----:B------:R-:W-:Y:S01]  /*0b80*/  SHF.L.U32 R144, R144, 0x10, RZ ;  /* 0x0000001090907819 */ /* 0x000fe200000006ff */
[----:B------:R-:W-:Y:S01]  /*0b90*/  FADD.FTZ R60, R60, R143 ;  /* 0x0000008f3c3c7221 */ /* 0x000fe20000010000 */
[----:B------:R-:W-:Y:S01]  /*0ba0*/  SHF.L.U32 R145, R145, 0x10, RZ ;  /* 0x0000001091917819 */ /* 0x000fe200000006ff */
[----:B------:R-:W-:Y:S01]  /*0bb0*/  FFMA.FTZ R92, R199, R143, R92 ;  /* 0x0000008fc75c7223 */ /* 0x000fe2000001005c */
[----:B------:R-:W-:Y:S01]  /*0bc0*/  FADD.FTZ R61, R61, R141 ;  /* 0x0000008d3d3d7221 */ /* 0x000fe20000010000 */
[-C--:B------:R-:W-:Y:S01]  /*0bd0*/  FFMA.FTZ R93, R228, R141.reuse, R93 ;  /* 0x0000008de45d7223 */ /* 0x080fe2000001005d */
[----:B------:R-:W-:Y:S01]  /*0be0*/  FMUL.FTZ R226, R20, R141 ;  /* 0x0000008d14e27220 */ /* 0x000fe20000410000 */
[----:B------:R-:W-:Y:S01]  /*0bf0*/  FADD.FTZ R141, RZ, R230 ;  /* 0x000000e6ff8d7221 */ /* 0x000fe20000010000 */
[----:B------:R-:W-:Y:S01]  /*0c00*/  FFMA.FTZ R143, R199, R230, RZ ;  /* 0x000000e6c78f7223 */ /* 0x000fe200000100ff */
[----:B---3--:R-:W-:Y:S01]  /*0c10*/  FADD.FTZ R148, -R154, R148 ;  /* 0x000000949a947221 */ /* 0x008fe20000010100 */
[----:B------:R-:W-:Y:S01]  /*0c20*/  FMUL.FTZ R227, R163, R142 ;  /* 0x0000008ea3e37220 */ /* 0x000fe20000410000 */
[----:B------:R-:W-:Y:S01]  /*0c30*/  FADD.FTZ R63, R63, R144 ;  /* 0x000000903f3f7221 */ /* 0x000fe20000010000 */
[-C--:B------:R-:W-:Y:S01]  /*0c40*/  FFMA.FTZ R95, R224, R144.reuse, R95 ;  /* 0x00000090e05f7223 */ /* 0x080fe2000001005f */
[----:B------:R-:W-:Y:S01]  /*0c50*/  FMUL.FTZ R222, R22, R144 ;  /* 0x0000009016de7220 */ /* 0x000fe20000410000 */
[----:B------:R-:W-:Y:S01]  /*0c60*/  FMUL.FTZ R225, R5, R145 ;  /* 0x0000009105e17220 */ /* 0x000fe20000410000 */
[----:B------:R-:W-:Y:S01]  /*0c70*/  FADD.FTZ R142, R141, R226 ;  /* 0x000000e28d8e7221 */ /* 0x000fe20000010000 */
[----:B------:R-:W-:Y:S01]  /*0c80*/  FFMA.FTZ R144, R228, R226, R143 ;  /* 0x000000e2e4907223 */ /* 0x000fe2000001008f */
[C---:B0-----:R-:W-:Y:S01]  /*0c90*/  PRMT R152, R146.reuse, 0x7632, R152 ;  /* 0x0000763292987816 */ /* 0x041fe20000000098 */
[----:B------:R-:W-:-:S02]  /*0ca0*/  IMAD.U32 R221, R146, 0x10000, RZ ;  /* 0x0001000092dd7824 */ /* 0x000fc400078e00ff */
[----:B------:R-:W-:Y:S01]  /*0cb0*/  FMUL.FTZ R223, R163, R148 ;  /* 0x00000094a3df7220 */ /* 0x000fe20000410000 */
[----:B------:R-:W-:Y:S01]  /*0cc0*/  FADD.FTZ R141, R142, R225 ;  /* 0x000000e18e8d7221 */ /* 0x000fe20000010000 */
[----:B------:R-:W-:Y:S01]  /*0cd0*/  FFMA.FTZ R143, R227, R225, R144 ;  /* 0x000000e1e38f7223 */ /* 0x000fe20000010090 */
[----:B------:R-:W-:Y:S01]  /*0ce0*/  FADD.FTZ R56, R56, R221 ;  /* 0x000000dd38387221 */ /* 0x000fe20000010000 */
[-C--:B------:R-:W-:Y:S01]  /*0cf0*/  FFMA.FTZ R88, R223, R221.reuse, R88 ;  /* 0x000000dddf587223 */ /* 0x080fe20000010058 */
[----:B------:R-:W-:Y:S01]  /*0d00*/  FADD.FTZ R220, -R154, R149 ;  /* 0x000000959adc7221 */ /* 0x000fe20000010100 */
[----:B------:R-:W-:Y:S02]  /*0d10*/  IMAD.U32 R152, R152, 0x10000, RZ ;  /* 0x0001000098987824 */ /* 0x000fe400078e00ff */
[----:B------:R-:W-:Y:S01]  /*0d20*/  FMUL.FTZ R221, R6, R221 ;  /* 0x000000dd06dd7220 */ /* 0x000fe20000410000 */
        /* <DEDUP_REMOVED lines=9> */
[----:B------:R-:W-:Y:S01]  /*0dc0*/  SHF.L.U32 R140, R146, 0x10, RZ ;  /* 0x00000010928c7819 */ /* 0x000fe200000006ff */
        /* <DEDUP_REMOVED lines=17> */
[----:B-1----:R-:W-:Y:S01]  /*0ee0*/  FADD.FTZ R197, R142, R213 ;  /* 0x000000d58ec57221 */ /* 0x002fe20000010000 */
[----:B------:R-:W-:-:S07]  /*0ef0*/  FFMA.FTZ R196, R218, R213, R144 ;  /* 0x000000d5dac47223 */ /* 0x000fce0000010090 */
.L_x_1221:
[----:B------:R-:W-:Y:S05]  /*0f00*/  BSYNC B0 ;  /* 0x0000000000007941 */ /* 0x000fea0003800000 */
.L_x_1220:
[----:B------:R-:W-:Y:S04]  /*0f10*/  BSSY B0, `(.L_x_1222) ;  /* 0x000005f000007945 */ /* 0x000fe80003800000 */
[----:B------:R-:W-:Y:S05]  /*0f20*/  @!P3 BRA `(.L_x_1223) ;  /* 0x000000040074b947 */ /* 0x000fea0003800000 */
[----:B------:R-:W0:Y:S01]  /*0f30*/  LDC.64 R144, c[0x0][0x2b8] ;  /* 0x0000ae00ff907b82 */ /* 0x000e220000000a00 */
[----:B------:R-:W-:-:S04]  /*0f40*/  LEA R200, P0, R229, UR10, 0x5 ;  /* 0x0000000ae5c87c11 */ /* 0x000fc8000f8028ff */
[C---:B------:R-:W-:Y:S02]  /*0f50*/  LEA.HI.X R201, R229.reuse, UR11, RZ, 0x5, P0 ;  /* 0x0000000be5c97c11 */ /* 0x040fe400080f2cff */
[C---:B------:R-:W-:Y:S02]  /*0f60*/  SHF.L.U32 R195, R229.reuse, 0x3, RZ ;  /* 0x00000003e5c37819 */ /* 0x040fe400000006ff */
[----:B------:R-:W-:Y:S01]  /*0f70*/  SHF.L.U64.HI R202, R229, 0x3, RZ ;  /* 0x00000003e5ca7819 */ /* 0x000fe200000102ff */
[----:B------:R-:W2:Y:S01]  /*0f80*/  LDG.E.128 R140, desc[UR4][R200.64] ;  /* 0x00000004c88c7981 */ /* 0x000ea2000c1e1d00 */
[----:B------:R-:W-:-:S03]  /*0f90*/  ISETP.NE.U32.AND P0, PT, RZ, UR14, PT ;  /* 0x0000000eff007c0c */ /* 0x000fc6000bf05070 */
        /* <DEDUP_REMOVED lines=8> */
[----:B0-----:R-:W-:-:S05]  /*1020*/  @P0 IADD3 R152, P1, R195, R152, RZ ;  /* 0x00000098c3980210 */ /* 0x001fca0007f3e0ff */
[----:B------:R-:W-:Y:S01]  /*1030*/  @P0 IMAD.X R153, R202, 0x1, R153, P1 ;  /* 0x00000001ca990824 */ /* 0x000fe200008e0699 */
[----:B------:R-:W-:-:S04]  /*1040*/  ISETP.NE.U32.AND P1, PT, RZ, UR8, PT ;  /* 0x00000008ff007c0c */ /* 0x000fc8000bf25070 */
[----:B------:R-:W-:Y:S01]  /*1050*/  ISETP.NE.AND.EX P1, PT, RZ, UR9, PT, P1 ;  /* 0x00000009ff007c0c */ /* 0x000fe2000bf25310 */
[----:B------:R0:W5:-:S12]  /*1060*/  @P0 LDG.E.64 R236, desc[UR4][R152.64] ;  /* 0x0000000498ec0981 */ /* 0x000158000c1e1b00 */
[----:B-1----:R-:W-:-:S04]  /*1070*/  @P1 LEA R200, P0, R229, UR8, 0x5 ;  /* 0x00000008e5c81c11 */ /* 0x002fc8000f8028ff */
[----:B------:R-:W-:-:S05]  /*1080*/  @P1 LEA.HI.X R201, R229, UR9, RZ, 0x5, P0 ;  /* 0x00000009e5c91c11 */ /* 0x000fca00080f2cff */
[----:B------:R-:W5:Y:S04]  /*1090*/  @P1 LDG.E.128 R104, desc[UR4][R200.64] ;  /* 0x00000004c8681981 */ /* 0x000f68000c1e1d00 */
[----:B------:R1:W5:Y:S01]  /*10a0*/  @P1 LDG.E.128 R108, desc[UR4][R200.64+0x10] ;  /* 0x00001004c86c1981 */ /* 0x000362000c1e1d00 */
[----:B------:R-:W-:Y:S01]  /*10b0*/  IADD3 R229, R229, 0x100, RZ ;  /* 0x00000100e5e57810 */ /* 0x000fe20007ffe0ff */
[C---:B--2---:R-:W-:Y:S01]  /*10c0*/  FADD.FTZ R214, -R154.reuse, R141 ;  /* 0x0000008d9ad67221 */ /* 0x044fe20000010100 */
[C---:B------:R-:W-:Y:S01]  /*10d0*/  FADD.FTZ R210, -R154.reuse, R143 ;  /* 0x0000008f9ad27221 */ /* 0x040fe20000010100 */
[----:B------:R-:W-:Y:S02]  /*10e0*/  FADD.FTZ R140, -R154, R140 ;  /* 0x0000008c9a8c7221 */ /* 0x000fe40000010100 */
[----:B-----5:R-:W-:-:S02]  /*10f0*/  FMUL.FTZ R214, R163, R214 ;  /* 0x000000d6a3d67220 */ /* 0x020fc40000410000 */
[C---:B------:R-:W-:Y:S01]  /*1100*/  FMUL.FTZ R195, R163.reuse, R140 ;  /* 0x0000008ca3c37220 */ /* 0x040fe20000410000 */
[----:B------:R-:W-:Y:S01]  /*1110*/  FADD.FTZ R142, -R154, R142 ;  /* 0x0000008e9a8e7221 */ /* 0x000fe20000010100 */
[----:B------:R-:W-:Y:S01]  /*1120*/  FMUL.FTZ R210, R163, R210 ;  /* 0x000000d2a3d27220 */ /* 0x000fe20000410000 */
[C---:B----4-:R-:W-:Y:S02]  /*1130*/  PRMT R141, R144.reuse, 0x7632, R141 ;  /* 0x00007632908d7816 */ /* 0x050fe4000000008d */
[----:B------:R-:W-:Y:S02]  /*1140*/  SHF.L.U32 R143, R144, 0x10, RZ ;  /* 0x00000010908f7819 */ /* 0x000fe400000006ff */
[----:B------:R-:W-:Y:S02]  /*1150*/  PRMT R144, R145, 0x7632, R144 ;  /* 0x0000763291907816 */ /* 0x000fe40000000090 */
[----:B------:R-:W-:Y:S01]  /*1160*/  SHF.L.U32 R212, R141, 0x10, RZ ;  /* 0x000000108dd47819 */ /* 0x000fe200000006ff */
[----:B------:R-:W-:Y:S01]  /*1170*/  FMUL.FTZ R216, R8, R143 ;  /* 0x0000008f08d87220 */ /* 0x000fe20000410000 */
[----:B------:R-:W-:-:S02]  /*1180*/  IMAD.U32 R145, R145, 0x10000, RZ ;  /* 0x0001000091917824 */ /* 0x000fc400078e00ff */
[----:B------:R-:W-:Y:S02]  /*1190*/  IMAD.U32 R144, R144, 0x10000, RZ ;  /* 0x0001000090907824 */ /* 0x000fe400078e00ff */
[----:B------:R-:W-:Y:S01]  /*11a0*/  FADD.FTZ R53, R53, R212 ;  /* 0x000000d435357221 */ /* 0x000fe20000010000 */
[-C--:B------:R-:W-:Y:S01]  /*11b0*/  FFMA.FTZ R85, R214, R212.reuse, R85 ;  /* 0x000000d4d6557223 */ /* 0x080fe20000010055 */
[----:B------:R-:W-:Y:S01]  /*11c0*/  FADD.FTZ R197, R197, R216 ;  /* 0x000000d8c5c57221 */ /* 0x000fe20000010000 */
[----:B------:R-:W-:Y:S01]  /*11d0*/  FMUL.FTZ R212, R25, R212 ;  /* 0x000000d419d47220 */ /* 0x000fe20000410000 */
[----:B------:R-:W-:Y:S01]  /*11e0*/  FFMA.FTZ R141, R195, R216, R196 ;  /* 0x000000d8c38d7223 */ /* 0x000fe200000100c4 */
        /* <DEDUP_REMOVED lines=10> */
[----:B0-----:R-:W-:Y:S01]  /*1290*/  PRMT R152, R146, 0x7632, R152 ;  /* 0x0000763292987816 */ /* 0x001fe20000000098 */
[----:B------:R-:W-:Y:S01]  /*12a0*/  FFMA.FTZ R84, R195, R143, R84 ;  /* 0x0000008fc3547223 */ /* 0x000fe20000010054 */
        /* <DEDUP_REMOVED lines=10> */
[C---:B------:R-:W-:Y:S01]  /*1350*/  PRMT R146, R147.reuse, 0x7632, R146 ;  /* 0x0000763293927816 */ /* 0x040fe20000000092 */
[----:B------:R-:W-:-:S02]  /*1360*/  IMAD.U32 R147, R147, 0x10000, RZ ;  /* 0x0001000093937824 */ /* 0x000fc400078e00ff */
[----:B------:R-:W-:Y:S01]  /*1370*/  FADD.FTZ R150, -R154, R150 ;  /* 0x000000969a967221 */ /* 0x000fe20000010100 */
[----:B------:R-:W-:Y:S01]  /*1380*/  FMUL.FTZ R206, R163, R206 ;  /* 0x000000cea3ce7220 */ /* 0x000fe20000410000 */
[----:B------:R-:W-:Y:S01]  /*1390*/  FMUL.FTZ R204, R27, R152 ;  /* 0x000000981bcc7220 */ /* 0x000fe20000410000 */
[----:B------:R-:W-:Y:S01]  /*13a0*/  FADD.FTZ R141, R142, R205 ;  /* 0x000000cd8e8d7221 */ /* 0x000fe20000010000 */
[----:B------:R-:W-:Y:S01]  /*13b0*/  FFMA.FTZ R143, R207, R205, R144 ;  /* 0x000000cdcf8f7223 */ /* 0x000fe20000010090 */
[----:B------:R-:W-:Y:S01]  /*13c0*/  FADD.FTZ R202, -R154, R151 ;  /* 0x000000979aca7221 */ /* 0x000fe20000010100 */
[----:B------:R-:W-:Y:S02]  /*13d0*/  IMAD.U32 R140, R146, 0x10000, RZ ;  /* 0x00010000928c7824 */ /* 0x000fe400078e00ff */
[----:B------:R-:W-:Y:S01]  /*13e0*/  FMUL.FTZ R203, R163, R150 ;  /* 0x00000096a3cb7220 */ /* 0x000fe20000410000 */
[----:B-1----:R-:W-:Y:S01]  /*13f0*/  FMUL.FTZ R201, R11, R147 ;  /* 0x000000930bc97220 */ /* 0x002fe20000410000 */
        /* <DEDUP_REMOVED lines=13> */
[C---:B------:R-:W-:Y:S01]  /*14d0*/  FFMA.FTZ R83, R202.reuse, R140, R83 ;  /* 0x0000008cca537223 */ /* 0x040fe20000010053 */
[----:B------:R-:W-:Y:S01]  /*14e0*/  FADD.FTZ R197, R197, R200 ;  /* 0x000000c8c5c57221 */ /* 0x000fe20000010000 */
[----:B------:R-:W-:-:S07]  /*14f0*/  FFMA.FTZ R196, R202, R200, R141 ;  /* 0x000000c8cac47223 */ /* 0x000fce000001008d */
.L_x_1223:
[----:B------:R-:W-:Y:S05]  /*1500*/  BSYNC B0 ;  /* 0x0000000000007941 */ /* 0x000fea0003800000 */
.L_x_1222:
        /* <DEDUP_REMOVED lines=21> */
[----:B------:R-:W5:-:S12]  /*1660*/  @P0 LDG.E.64 R234, desc[UR4][R152.64] ;  /* 0x0000000498ea0981 */ /* 0x000f58000c1e1b00 */
[----:B-1----:R-:W-:-:S04]  /*1670*/  @P1 LEA R164, P0, R229, UR8, 0x5 ;  /* 0x00000008e5a41c11 */ /* 0x002fc8000f8028ff */
[----:B------:R-:W-:-:S05]  /*1680*/  @P1 LEA.HI.X R165, R229, UR9, RZ, 0x5, P0 ;  /* 0x00000009e5a51c11 */ /* 0x000fca00080f2cff */
[----:B------:R-:W5:Y:S04]  /*1690*/  @P1 LDG.E.128 R112, desc[UR4][R164.64] ;  /* 0x00000004a4701981 */ /* 0x000f68000c1e1d00 */
[----:B------:R0:W5:Y:S01]  /*16a0*/  @P1 LDG.E.128 R116, desc[UR4][R164.64+0x10] ;  /* 0x00001004a4741981 */ /* 0x000162000c1e1d00 */
[----:B------:R-:W-:Y:S02]  /*16b0*/  VIADD R229, R229, 0x100 ;  /* 0x00000100e5e57836 */ /* 0x000fe40000000000 */
[C---:B--2---:R-:W-:Y:S01]  /*16c0*/  FADD.FTZ R168, -R154.reuse, R141 ;  /* 0x0000008d9aa87221 */ /* 0x044fe20000010100 */
[C---:B------:R-:W-:Y:S01]  /*16d0*/  FADD.FTZ R170, -R154.reuse, R143 ;  /* 0x0000008f9aaa7221 */ /* 0x040fe20000010100 */
[C---:B------:R-:W-:Y:S01]  /*16e0*/  FADD.FTZ R140, -R154.reuse, R140 ;  /* 0x0000008c9a8c7221 */ /* 0x040fe20000010100 */
[C---:B---3--:R-:W-:Y:S01]  /*16f0*/  FADD.FTZ R148, -R154.reuse, R148 ;  /* 0x000000949a947221 */ /* 0x048fe20000010100 */
[----:B------:R-:W-:-:S02]  /*1700*/  FADD.FTZ R142, -R154, R142 ;  /* 0x0000008e9a8e7221 */ /* 0x000fc40000010100 */
[C---:B0----5:R-:W-:Y:S01]  /*1710*/  FMUL.FTZ R165, R163.reuse, R140 ;  /* 0x0000008ca3a57220 */ /* 0x061fe20000410000 */
[C---:B------:R-:W-:Y:S01]  /*1720*/  FMUL.FTZ R171, R163.reuse, R148 ;  /* 0x00000094a3ab7220 */ /* 0x040fe20000410000 */
[C---:B------:R-:W-:Y:S01]  /*1730*/  FMUL.FTZ R169, R163.reuse, R142 ;  /* 0x0000008ea3a97220 */ /* 0x040fe20000410000 */
[----:B------:R-:W-:Y:S01]  /*1740*/  FMUL.FTZ R168, R163, R168 ;  /* 0x000000a8a3a87220 */ /* 0x000fe20000410000 */
[C---:B----4-:R-:W-:Y:S02]  /*1750*/  PRMT R141, R144.reuse, 0x7632, R141 ;  /* 0x00007632908d7816 */ /* 0x050fe4000000008d */
[----:B------:R-:W-:Y:S01]  /*1760*/  SHF.L.U32 R143, R144, 0x10, RZ ;  /* 0x00000010908f7819 */ /* 0x000fe200000006ff */
[----:B------:R-:W-:Y:S01]  /*1770*/  IMAD.U32 R173, R146, 0x10000, RZ ;  /* 0x0001000092ad7824 */ /* 0x000fe200078e00ff */
[----:B------:R-:W-:-:S03]  /*1780*/  SHF.L.U32 R144, R141, 0x10, RZ ;  /* 0x000000108d907819 */ /* 0x000fc600000006ff */
[----:B------:R-:W-:Y:S01]  /*1790*/  FMUL.FTZ R198, R12, R143 ;  /* 0x0000008f0cc67220 */ /* 0x000fe20000410000 */
[----:B------:R-:W-:Y:S01]  /*17a0*/  PRMT R152, R145, 0x7632, R152 ;  /* 0x0000763291987816 */ /* 0x000fe20000000098 */
[----:B------:R-:W-:Y:S01]  /*17b0*/  FADD.FTZ R40, R40, R173 ;  /* 0x000000ad28287221 */ /* 0x000fe20000010000 */
[-C--:B------:R-:W-:Y:S01]  /*17c0*/  FFMA.FTZ R72, R171, R173.reuse, R72 ;  /* 0x000000adab487223 */ /* 0x080fe20000010048 */
[----:B------:R-:W-:Y:S01]  /*17d0*/  FMUL.FTZ R166, R14, R173 ;  /* 0x000000ad0ea67220 */ /* 0x000fe20000410000 */
[----:B------:R-:W-:Y:S01]  /*17e0*/  SHF.L.U32 R145, R145, 0x10, RZ ;  /* 0x0000001091917819 */ /* 0x000fe200000006ff */
[----:B------:R-:W-:Y:S01]  /*17f0*/  FADD.FTZ R142, R197, R198 ;  /* 0x000000c6c58e7221 */ /* 0x000fe20000010000 */
[----:B------:R-:W-:Y:S01]  /*1800*/  FMUL.FTZ R173, R29, R144 ;  /* 0x000000901dad7220 */ /* 0x000fe20000410000 */
[C---:B------:R-:W-:Y:S01]  /*1810*/  FFMA.FTZ R141, R165.reuse, R198, R196 ;  /* 0x000000c6a58d7223 */ /* 0x040fe200000100c4 */
[----:B------:R-:W-:Y:S01]  /*1820*/  FADD.FTZ R44, R44, R143 ;  /* 0x0000008f2c2c7221 */ /* 0x000fe20000010000 */
[----:B------:R-:W-:Y:S01]  /*1830*/  FFMA.FTZ R76, R165, R143, R76 ;  /* 0x0000008fa54c7223 */ /* 0x000fe2000001004c */
[----:B------:R-:W-:Y:S01]  /*1840*/  FADD.FTZ R143, R142, R173 ;  /* 0x000000ad8e8f7221 */ /* 0x000fe20000010000 */
[----:B------:R-:W-:-:S02]  /*1850*/  IMAD.U32 R152, R152, 0x10000, RZ ;  /* 0x0001000098987824 */ /* 0x000fc400078e00ff */
[----:B------:R-:W-:Y:S01]  /*1860*/  FMUL.FTZ R164, R13, R145 ;  /* 0x000000910da47220 */ /* 0x000fe20000410000 */
[----:B------:R-:W-:Y:S01]  /*1870*/  FFMA.FTZ R142, R168, R173, R141 ;  /* 0x000000ada88e7223 */ /* 0x000fe2000001008d */
[----:B------:R-:W-:Y:S01]  /*1880*/  PRMT R153, R146, 0x7632, R153 ;  /* 0x0000763292997816 */ /* 0x000fe20000000099 */
[----:B------:R-:W-:Y:S01]  /*1890*/  FADD.FTZ R45, R45, R144 ;  /* 0x000000902d2d7221 */ /* 0x000fe20000010000 */
[----:B------:R-:W-:Y:S01]  /*18a0*/  FFMA.FTZ R77, R168, R144, R77 ;  /* 0x00000090a84d7223 */ /* 0x000fe2000001004d */
[----:B------:R-:W-:Y:S01]  /*18b0*/  FMUL.FTZ R170, R163, R170 ;  /* 0x000000aaa3aa7220 */ /* 0x000fe20000410000 */
[----:B------:R-:W-:Y:S01]  /*18c0*/  FMUL.FTZ R175, R30, R152 ;  /* 0x000000981eaf7220 */ /* 0x000fe20000410000 */
[----:B------:R-:W-:Y:S01]  /*18d0*/  FADD.FTZ R144, R143, R164 ;  /* 0x000000a48f907221 */ /* 0x000fe20000010000 */
[----:B------:R-:W-:Y:S01]  /*18e0*/  FFMA.FTZ R141, R169, R164, R142 ;  /* 0x000000a4a98d7223 */ /* 0x000fe2000001008e */
[----:B------:R-:W-:Y:S01]  /*18f0*/  SHF.L.U32 R146, R153, 0x10, RZ ;  /* 0x0000001099927819 */ /* 0x000fe200000006ff */
[----:B------:R-:W-:Y:S01]  /*1900*/  FADD.FTZ R172, -R154, R149 ;  /* 0x000000959aac7221 */ /* 0x000fe20000010100 */
        /* <DEDUP_REMOVED lines=28> */
[C---:B------:R-:W-:Y:S01]  /*1ad0*/  FFMA.FTZ R75, R178.reuse, R140, R75 ;  /* 0x0000008cb24b7223 */ /* 0x040fe2000001004b */
[----:B------:R-:W-:Y:S01]  /*1ae0*/  FADD.FTZ R197, R143, R176 ;  /* 0x000000b08fc57221 */ /* 0x000fe20000010000 */
[----:B------:R-:W-:-:S07]  /*1af0*/  FFMA.FTZ R196, R178, R176, R141 ;  /* 0x000000b0b2c47223 */ /* 0x000fce000001008d */
.L_x_1225:
[----:B------:R-:W-:Y:S05]  /*1b00*/  BSYNC B0 ;  /* 0x0000000000007941 */ /* 0x000fea0003800000 */
.L_x_1224:
        /* <DEDUP_REMOVED lines=9> */
[----:B------:R-:W-:Y:S01]  /*1ba0*/  IADD3 R240, P1, R153, UR12, RZ ;  /* 0x0000000c99f07c10 */ /* 0x000fe2000ff3e0ff */
[----:B------:R-:W2:Y:S03]  /*1bb0*/  LDG.E.128 R144, desc[UR4][R182.64+0x10] ;  /* 0x00001004b6907981 */ /* 0x000ea6000c1e1d00 */
[----:B------:R-:W-:Y:S01]  /*1bc0*/  IADD3.X R241, R142, UR13, RZ, P1, !PT ;  /* 0x0000000d8ef17c10 */ /* 0x000fe20008ffe4ff */
[----:B------:R-:W1:Y:S05]  /*1bd0*/  @P0 LDC.64 R140, c[0x0][0x248] ;  /* 0x00009200ff8c0b82 */ /* 0x000e6a0000000a00 */
[----:B------:R-:W5:Y:S01]  /*1be0*/  LDG.E.64 R240, desc[UR4][R240.64] ;  /* 0x00000004f0f07981 */ /* 0x000f62000c1e1b00 */
[----:B0-----:R-:W-:-:S06]  /*1bf0*/  IMAD.WIDE.U32 R148, R229, 0x10, R148 ;  /* 0x00000010e5947825 */ /* 0x001fcc00078e0094 */
[----:B------:R-:W3:Y:S01]  /*1c00*/  LDG.E.128 R148, desc[UR4][R148.64] ;  /* 0x0000000494947981 */ /* 0x000ee2000c1e1d00 */
[----:B-1----:R-:W-:-:S04]  /*1c10*/  @P0 IADD3 R152, P1, R153, R140, RZ ;  /* 0x0000008c99980210 */ /* 0x002fc80007f3e0ff */
[----:B------:R-:W-:Y:S02]  /*1c20*/  @P0 IADD3.X R153, R142, R141, RZ, P1, !PT ;  /* 0x0000008d8e990210 */ /* 0x000fe40000ffe4ff */
[----:B------:R0:W4:Y:S01]  /*1c30*/  LDG.E.128 R140, desc[UR4][R182.64] ;  /* 0x00000004b68c7981 */ /* 0x000122000c1e1d00 */
[----:B------:R-:W-:-:S03]  /*1c40*/  ISETP.NE.U32.AND P1, PT, RZ, UR8, PT ;  /* 0x00000008ff007c0c */ /* 0x000fc6000bf25070 */
[----:B------:R-:W5:Y:S01]  /*1c50*/  @P0 LDG.E.64 R232, desc[UR4][R152.64] ;  /* 0x0000000498e80981 */ /* 0x000f62000c1e1b00 */
        /* <DEDUP_REMOVED lines=8> */
[----:B0----5:R-:W-:Y:S01]  /*1ce0*/  FMUL.FTZ R183, R163, R184 ;  /* 0x000000b8a3b77220 */ /* 0x021fe20000410000 */
[----:B---3--:R-:W-:-:S02]  /*1cf0*/  PRMT R145, R149, 0x7632, R145 ;  /* 0x0000763295917816 */ /* 0x008fc40000000091 */
[----:B------:R-:W-:Y:S01]  /*1d00*/  SHF.L.U32 R149, R149, 0x10, RZ ;  /* 0x0000001095957819 */ /* 0x000fe200000006ff */
[C---:B----4-:R-:W-:Y:S01]  /*1d10*/  FADD.FTZ R186, -R154.reuse, R141 ;  /* 0x0000008d9aba7221 */ /* 0x050fe20000010100 */
[----:B------:R-:W-:Y:S01]  /*1d20*/  FADD.FTZ R188, -R154, R143 ;  /* 0x0000008f9abc7221 */ /* 0x000fe20000010100 */
[C---:B------:R-:W-:Y:S01]  /*1d30*/  PRMT R141, R148.reuse, 0x7632, R141 ;  /* 0x00007632948d7816 */ /* 0x040fe2000000008d */
[----:B------:R-:W-:Y:S02]  /*1d40*/  IMAD.U32 R143, R148, 0x10000, RZ ;  /* 0x00010000948f7824 */ /* 0x000fe400078e00ff */
[C---:B------:R-:W-:Y:S01]  /*1d50*/  FADD.FTZ R140, -R154.reuse, R140 ;  /* 0x0000008c9a8c7221 */ /* 0x040fe20000010100 */
[----:B------:R-:W-:Y:S01]  /*1d60*/  FADD.FTZ R142, -R154, R142 ;  /* 0x0000008e9a8e7221 */ /* 0x000fe20000010100 */
[----:B------:R-:W-:Y:S01]  /*1d70*/  SHF.L.U32 R144, R141, 0x10, RZ ;  /* 0x000000108d907819 */ /* 0x000fe200000006ff */
[-C--:B-1----:R-:W-:Y:S01]  /*1d80*/  FMUL.FTZ R180, R16, R143.reuse ;  /* 0x0000008f10b47220 */ /* 0x082fe20000410000 */
[C---:B------:R-:W-:Y:S01]  /*1d90*/  FMUL.FTZ R167, R163.reuse, R140 ;  /* 0x0000008ca3a77220 */ /* 0x040fe20000410000 */
[C---:B------:R-:W-:Y:S01]  /*1da0*/  FMUL.FTZ R181, R163.reuse, R142 ;  /* 0x0000008ea3b57220 */ /* 0x040fe20000410000 */
[----:B------:R-:W-:Y:S01]  /*1db0*/  FMUL.FTZ R186, R163, R186 ;  /* 0x000000baa3ba7220 */ /* 0x000fe20000410000 */
[----:B------:R-:W-:Y:S01]  /*1dc0*/  FADD.FTZ R142, R197, R180 ;  /* 0x000000b4c58e7221 */ /* 0x000fe20000010000 */
[----:B------:R-:W-:Y:S01]  /*1dd0*/  FMUL.FTZ R185, R157, R144 ;  /* 0x000000909db97220 */ /* 0x000fe20000410000 */
[C---:B------:R-:W-:Y:S01]  /*1de0*/  FFMA.FTZ R141, R167.reuse, R180, R196 ;  /* 0x000000b4a78d7223 */ /* 0x040fe200000100c4 */
[----:B------:R-:W-:Y:S01]  /*1df0*/  FADD.FTZ R36, R36, R143 ;  /* 0x0000008f24247221 */ /* 0x000fe20000010000 */
[----:B------:R-:W-:Y:S01]  /*1e00*/  FFMA.FTZ R68, R167, R143, R68 ;  /* 0x0000008fa7447223 */ /* 0x000fe20000010044 */
[----:B------:R-:W-:Y:S01]  /*1e10*/  SHF.L.U32 R145, R145, 0x10, RZ ;  /* 0x0000001091917819 */ /* 0x000fe200000006ff */
        /* <DEDUP_REMOVED lines=16> */
[----:B------:R-:W-:Y:S01]  /*1f20*/  FADD.FTZ R146, -R154, R146 ;  /* 0x000000929a927221 */ /* 0x000fe20000010100 */
[----:B------:R-:W-:Y:S02]  /*1f30*/  IMAD.U32 R151, R151, 0x10000, RZ ;  /* 0x0001000097977824 */ /* 0x000fe400078e00ff */
[----:B------:R-:W-:Y:S01]  /*1f40*/  FMUL.FTZ R190, R163, R190 ;  /* 0x000000bea3be7220 */ /* 0x000fe20000410000 */
        /* <DEDUP_REMOVED lines=26> */
.L_x_1227:
[----:B------:R-:W-:Y:S05]  /*20f0*/  BSYNC B0 ;  /* 0x0000000000007941 */ /* 0x000fea0003800000 */
.L_x_1226:
        /* <DEDUP_REMOVED lines=25> */
.L_x_1254:
[----:B------:R-:W3:Y:S01]  /*2290*/  S2R R143, SR_CgaCtaId ;  /* 0x00000000008f7919 */ /* 0x000ee20000008800 */
[----:B------:R-:W-:Y:S01]  /*22a0*/  @!P0 LOP3.LUT R141, R141, 0x7, RZ, 0xc0, !PT ;  /* 0x000000078d8d8812 */ /* 0x000fe200078ec0ff */
[----:B-1----:R-:W-:Y:S01]  /*22b0*/  FADD.FTZ R196, R149, R196 ;  /* 0x000000c495c47221 */ /* 0x002fe20000010000 */
[----:B------:R-:W-:Y:S01]  /*22c0*/  MOV R142, 0x400 ;  /* 0x00000400008e7802 */ /* 0x000fe20000000f00 */
[----:B--2---:R-:W-:Y:S01]  /*22d0*/  FADD.FTZ R197, R148, R197 ;  /* 0x000000c594c57221 */ /* 0x004fe20000010000 */
[----:B------:R-:W-:Y:S05]  /*22e0*/  WARPSYNC.ALL ;  /* 0x0000000000007948 */ /* 0x000fea0003800000 */
[----:B------:R-:W-:Y:S01]  /*22f0*/  @!P0 IMAD.IADD R141, R140, 0x1, R141 ;  /* 0x000000018c8d8824 */ /* 0x000fe200078e028d */
        /* <DEDUP_REMOVED lines=32> */
[----:B------:R-:W-:-:S03]  /*2500*/  ISETP.NE.AND.EX P0, PT, RZ, UR9, PT, P0 ;  /* 0x00000009ff007c0c */ /* 0x000fc6000bf05300 */
[-CC-:B------:R-:W-:Y:S01]  /*2510*/  FFMA.FTZ R141, R199, R149.reuse, R248.reuse ;  /* 0x00000095c78d7223 */ /* 0x180fe200000100f8 */
[-CC-:B------:R-:W-:Y:S01]  /*2520*/  FFMA.FTZ R142, R227, R149.reuse, R248.reuse ;  /* 0x00000095e38e7223 */ /* 0x180fe200000100f8 */
[-CC-:B------:R-:W-:Y:S01]  /*2530*/  FFMA.FTZ R145, R224, R149.reuse, R248.reuse ;  /* 0x00000095e0917223 */ /* 0x180fe200000100f8 */
[-CC-:B------:R-:W-:Y:S01]  /*2540*/  FFMA.FTZ R144, R223, R149.reuse, R248.reuse ;  /* 0x00000095df907223 */ /* 0x180fe200000100f8 */
[----:B------:R-:W-:Y:S01]  /*2550*/  FADD.FTZ R140, R230, -R141 ;  /* 0x8000008de68c7221 */ /* 0x000fe20000010000 */
[-CC-:B------:R-:W-:Y:S01]  /*2560*/  FFMA.FTZ R141, R228, R149.reuse, R248.reuse ;  /* 0x00000095e48d7223 */ /* 0x180fe200000100f8 */
[-CC-:B------:R-:W-:Y:S01]  /*2570*/  FFMA.FTZ R150, R220, R149.reuse, R248.reuse ;  /* 0x00000095dc967223 */ /* 0x180fe200000100f8 */
[-C--:B------:R-:W-:Y:S01]  /*2580*/  FFMA.FTZ R196, R217, R149.reuse, R248 ;  /* 0x00000095d9c47223 */ /* 0x080fe200000100f8 */
[----:B-----5:R-:W-:Y:S01]  /*2590*/  FMUL.FTZ R147, R163, R140 ;  /* 0x0000008ca3937220 */ /* 0x020fe20000410000 */
[----:B------:R-:W-:Y:S02]  /*25a0*/  IMAD.MOV.U32 R140, RZ, RZ, R246 ;  /* 0x000000ffff8c7224 */ /* 0x000fe400078e00f6 */
[----:B------:R-:W-:Y:S01]  /*25b0*/  FFMA.FTZ R248, R218, R149, R248 ;  /* 0x00000095daf87223 */ /* 0x000fe200000100f8 */
[----:B------:R-:W-:Y:S01]  /*25c0*/  FADD.FTZ R142, R225, -R142 ;  /* 0x8000008ee18e7221 */ /* 0x000fe20000010000 */
[----:B------:R-:W-:Y:S01]  /*25d0*/  FADD.FTZ R144, R221, -R144 ;  /* 0x80000090dd907221 */ /* 0x000fe20000010000 */
[----:B------:R-:W-:Y:S01]  /*25e0*/  FADD.FTZ R146, R222, -R145 ;  /* 0x80000091de927221 */ /* 0x000fe20000010000 */
[----:B------:R-:W-:Y:S01]  /*25f0*/  LOP3.LUT P6, RZ, R140, 0xff, RZ, 0xc0, !PT ;  /* 0x000000ff8cff7812 */ /* 0x000fe200078cc0ff */
        /* <DEDUP_REMOVED lines=20> */
[----:B------:R-:W-:Y:S01]  /*2740*/  FMUL.FTZ R152, R147, UR17 ;  /* 0x0000001193987c20 */ /* 0x000fe20008410000 */
[----:B------:R-:W-:-:S02]  /*2750*/  FMUL.FTZ R154, R155, UR17 ;  /* 0x000000119b9a7c20 */ /* 0x000fc40008410000 */
[----:B------:R-:W-:Y:S02]  /*2760*/  ISETP.NE.AND.EX P0, PT, RZ, UR19, PT, P0 ;  /* 0x00000013ff007c0c */ /* 0x000fe4000bf05300 */
[----:B------:R-:W-:Y:S02]  /*2770*/  FSEL R143, R152, RZ, P6 ;  /* 0x000000ff988f7208 */ /* 0x000fe40003000000 */
[----:B------:R-:W-:Y:S02]  /*2780*/  SEL R128, R147, R128, P0 ;  /* 0x0000008093807207 */ /* 0x000fe40000000000 */
[C---:B------:R-:W-:Y:S01]  /*2790*/  SEL R129, R150.reuse, R129, P0 ;  /* 0x0000008196817207 */ /* 0x040fe20000000000 */
[----:B------:R-:W-:Y:S01]  /*27a0*/  FMUL.FTZ R150, R150, UR17 ;  /* 0x0000001196967c20 */ /* 0x000fe20008410000 */
[C---:B------:R-:W-:Y:S01]  /*27b0*/  SEL R130, R151.reuse, R130, P0 ;  /* 0x0000008297827207 */ /* 0x040fe20000000000 */
[----:B------:R-:W-:Y:S01]  /*27c0*/  FMUL.FTZ R151, R151, UR17 ;  /* 0x0000001197977c20 */ /* 0x000fe20008410000 */
[C---:B------:R-:W-:Y:S01]  /*27d0*/  SEL R131, R146.reuse, R131, P0 ;  /* 0x0000008392837207 */ /* 0x040fe20000000000 */
[----:B------:R-:W-:Y:S01]  /*27e0*/  FMUL.FTZ R146, R146, UR17 ;  /* 0x0000001192927c20 */ /* 0x000fe20008410000 */
[----:B------:R-:W-:Y:S01]  /*27f0*/  SEL R132, R155, R132, P0 ;  /* 0x000000849b847207 */ /* 0x000fe20000000000 */
[----:B------:R-:W0:Y:S01]  /*2800*/  @P0 LDC.64 R140, c[0x0][0x308] ;  /* 0x0000c200ff8c0b82 */ /* 0x000e220000000a00 */
[C---:B------:R-:W-:Y:S01]  /*2810*/  SEL R133, R144.reuse, R133, P0 ;  /* 0x0000008590857207 */ /* 0x040fe20000000000 */
[----:B------:R-:W-:Y:S01]  /*2820*/  FMUL.FTZ R144, R144, UR17 ;  /* 0x0000001190907c20 */ /* 0x000fe20008410000 */
[C---:B------:R-:W-:Y:S01]  /*2830*/  SEL R134, R145.reuse, R134, P0 ;  /* 0x0000008691867207 */ /* 0x040fe20000000000 */
[----:B------:R-:W-:Y:S01]  /*2840*/  FMUL.FTZ R145, R145, UR17 ;  /* 0x0000001191917c20 */ /* 0x000fe20008410000 */
[C---:B------:R-:W-:Y:S01]  /*2850*/  SEL R135, R142.reuse, R135, P0 ;  /* 0x000000878e877207 */ /* 0x040fe20000000000 */
[----:B------:R-:W-:Y:S01]  /*2860*/  FMUL.FTZ R142, R142, UR17 ;  /* 0x000000118e8e7c20 */ /* 0x000fe20008410000 */
[----:B0-----:R-:W-:-:S05]  /*2870*/  @P0 IMAD.WIDE.U32 R140, R162, 0x20, R140 ;  /* 0x00000020a28c0825 */ /* 0x001fca00078e008c */
[----:B------:R-:W-:Y:S04]  /*2880*/  @P0 STG.E.128 desc[UR4][R140.64], R128 ;  /* 0x000000808c000986 */ /* 0x000fe8000c101d04 */
[----:B------:R0:W-:Y:S01]  /*2890*/  @P0 STG.E.128 desc[UR4][R140.64+0x10], R132 ;  /* 0x000010848c000986 */ /* 0x0001e2000c101d04 */
[----:B------:R-:W-:-:S04]  /*28a0*/  ISETP.NE.U32.AND P0, PT, RZ, UR14, PT ;  /* 0x0000000eff007c0c */ /* 0x000fc8000bf05070 */
[----:B------:R-:W-:-:S13]  /*28b0*/  ISETP.NE.AND.EX P0, PT, RZ, UR15, PT, P0 ;  /* 0x0000000fff007c0c */ /* 0x000fda000bf05300 */
[----:B------:R-:W-:-:S04]  /*28c0*/  @P0 MOV R147, R238 ;  /* 0x000000ee00930202 */ /* 0x000fc80000000f00 */
        /* <DEDUP_REMOVED lines=10> */
[----:B0-----:R-:W-:Y:S02]  /*2970*/  FSEL R141, R151, RZ, P6 ;  /* 0x000000ff978d7208 */ /* 0x001fe40003000000 */
        /* <DEDUP_REMOVED lines=27> */
[----:B------:R-:W0:Y:S01]  /*2b30*/  LDC.64 R144, c[0x0][0x2f8] ;  /* 0x0000be00ff907b82 */ /* 0x000e220000000a00 */
[----:B------:R-:W-:Y:S02]  /*2b40*/  LOP3.LUT P6, RZ, R247, 0xff000000, RZ, 0xc0, !PT ;  /* 0xff000000f7ff7812 */ /* 0x000fe400078cc0ff */
[----:B------:R-:W-:Y:S02]  /*2b50*/  @P0 F2FP.BF16.F32.PACK_AB R196, RZ, R196 ;  /* 0x000000c4ffc4023e */ /* 0x000fe400000010ff */
[----:B------:R-:W-:Y:S02]  /*2b60*/  FSEL R252, R142, RZ, P6 ;  /* 0x000000ff8efc7208 */ /* 0x000fe40003000000 */
[----:B------:R-:W-:Y:S02]  /*2b70*/  @P0 LOP3.LUT P6, RZ, R239, 0xff000000, RZ, 0xc0, !PT ;  /* 0xff000000efff0812 */ /* 0x000fe400078cc0ff */
[----:B------:R-:W-:-:S02]  /*2b80*/  @P0 PRMT R139, R196, 0x7610, R139 ;  /* 0x00007610c48b0816 */ /* 0x000fc4000000008b */
[----:B------:R-:W-:Y:S02]  /*2b90*/  @P0 FSEL R197, R142, RZ, P6 ;  /* 0x000000ff8ec50208 */ /* 0x000fe40003000000 */
[----:B------:R-:W-:Y:S02]  /*2ba0*/  @P0 LEA R146, P6, R162, UR14, 0x4 ;  /* 0x0000000ea2920c11 */ /* 0x000fe4000f8c20ff */
[----:B------:R-:W-:Y:S02]  /*2bb0*/  @P0 F2FP.BF16.F32.PACK_AB R197, RZ, R197 ;  /* 0x000000c5ffc5023e */ /* 0x000fe400000010ff */
[----:B------:R-:W-:Y:S02]  /*2bc0*/  F2FP.BF16.F32.PACK_AB R142, R250, R231 ;  /* 0x000000e7fa8e723e */ /* 0x000fe400000010ff */
[----:B------:R-:W-:Y:S02]  /*2bd0*/  F2FP.BF16.F32.PACK_AB R143, R252, R229 ;  /* 0x000000e5fc8f723e */ /* 0x000fe400000010ff */
[----:B------:R-:W-:-:S02]  /*2be0*/  @P0 LEA.HI.X R147, R162, UR15, RZ, 0x4, P6 ;  /* 0x0000000fa2930c11 */ /* 0x000fc4000b0f24ff */
[----:B------:R-:W-:Y:S01]  /*2bf0*/  @P0 PRMT R137, R137, 0x5410, R153 ;  /* 0x0000541089890816 */ /* 0x000fe20000000099 */
[----:B0-----:R-:W-:Y:S01]  /*2c00*/  IMAD.WIDE.U32 R144, R162, 0x10, R144 ;  /* 0x00000010a2907825 */ /* 0x001fe200078e0090 */
[----:B------:R-:W-:Y:S02]  /*2c10*/  @P0 PRMT R138, R138, 0x5410, R155 ;  /* 0x000054108a8a0816 */ /* 0x000fe4000000009b */
[----:B------:R-:W-:Y:S02]  /*2c20*/  @P0 PRMT R139, R139, 0x5410, R197 ;  /* 0x000054108b8b0816 */ /* 0x000fe400000000c5 */
[----:B------:R0:W-:Y:S01]  /*2c30*/  STG.E.128 desc[UR4][R144.64], R140 ;  /* 0x0000008c90007986 */ /* 0x0001e2000c101d04 */
[----:B------:R-:W-:-:S03]  /*2c40*/  IADD3 R162, R162, 0x100, RZ ;  /* 0x00000100a2a27810 */ /* 0x000fc60007ffe0ff */
[----:B------:R0:W-:Y:S04]  /*2c50*/  @P0 STG.E.128 desc[UR4][R146.64], R136 ;  /* 0x0000008892000986 */ /* 0x0001e8000c101d04 */
.L_x_1230:
[----:B------:R-:W-:Y:S05]  /*2c60*/  BSYNC B0 ;  /* 0x0000000000007941 */ /* 0x000fea0003800000 */
.L_x_1229:
[----:B------:R-:W-:Y:S04]  /*2c70*/  BSSY B0, `(.L_x_1231) ;  /* 0x000007b000007945 */ /* 0x000fe80003800000 */
[----:B------:R-:W-:Y:S05]  /*2c80*/  @!P3 BRA `(.L_x_1232) ;  /* 0x0000000400e4b947 */ /* 0x000fea0003800000 */
[----:B------:R-:W-:Y:S02]  /*2c90*/  ISETP.NE.AND P6, PT, R161, RZ, PT ;  /* 0x000000ffa100720c */ /* 0x000fe40003fc5270 */
[----:B------:R-:W-:Y:S02]  /*2ca0*/  ISETP.NE.U32.AND P0, PT, RZ, UR8, PT ;  /* 0x00000008ff007c0c */ /* 0x000fe4000bf05070 */
[----:B0-----:R-:W-:Y:S02]  /*2cb0*/  FSEL R146, R148, RZ, !P6 ;  /* 0x000000ff94927208 */ /* 0x001fe40007000000 */
        /* <DEDUP_REMOVED lines=118> */
.L_x_1232:
[----:B------:R-:W-:Y:S05]  /*3420*/  BSYNC B0 ;  /* 0x0000000000007941 */ /* 0x000fea0003800000 */
.L_x_1231:
[----:B------:R-:W-:Y:S04]  /*3430*/  BSSY B0, `(.L_x_1233) ;  /* 0x000007b000007945 */ /* 0x000fe80003800000 */
[----:B------:R-:W-:Y:S05]  /*3440*/  @!P4 BRA `(.L_x_1234) ;  /* 0x0000000400e4c947 */ /* 0x000fea0003800000 */
[----:B------:R-:W-:Y:S02]  /*3450*/  ISETP.NE.AND P6, PT, R161, RZ, PT ;  /* 0x000000ffa100720c */ /* 0x000fe40003fc5270 */
[----:B------:R-:W-:Y:S02]  /*3460*/  ISETP.NE.U32.AND P0, PT, RZ, UR8, PT ;  /* 0x00000008ff007c0c */ /* 0x000fe4000bf05070 */
[----:B01----:R-:W-:Y:S02]  /*3470*/  FSEL R142, R148, RZ, !P6 ;  /* 0x000000ff948e7208 */ /* 0x003fe40007000000 */
        /* <DEDUP_REMOVED lines=11> */
[----:B------:R-:W-:Y:S01]  /*3530*/  FADD.FTZ R144, R175, -R144 ;  /* 0x80000090af907221 */ /* 0x000fe20000010000 */
[----:B------:R-:W-:Y:S01]  /*3540*/  FADD.FTZ R154, R166, -R145 ;  /* 0x80000091a69a7221 */ /* 0x000fe20000010000 */
[----:B------:R-:W-:Y:S01]  /*3550*/  FADD.FTZ R196, R179, -R146 ;  /* 0x80000092b3c47221 */ /* 0x000fe20000010000 */
[----:B------:R-:W-:Y:S01]  /*3560*/  FADD.FTZ R248, R174, -R151 ;  /* 0x80000097aef87221 */ /* 0x000fe20000010000 */
[----:B------:R-:W-:Y:S01]  /*3570*/  LOP3.LUT P6, RZ, R140, 0xff, RZ, 0xc0, !PT ;  /* 0x000000ff8cff7812 */ /* 0x000fe200078cc0ff */
[----:B------:R-:W-:Y:S01]  /*3580*/  FFMA.FTZ R140, R168, R149, R142 ;  /* 0x00000095a88c7223 */ /* 0x000fe2000001008e */
[----:B------:R-:W-:Y:S01]  /*3590*/  FADD.FTZ R142, R164, -R141 ;  /* 0x8000008da48e7221 */ /* 0x000fe20000010000 */
[----:B------:R-:W-:Y:S01]  /*35a0*/  FADD.FTZ R250, R176, -R153 ;  /* 0x80000099b0fa7221 */ /* 0x000fe20000010000 */
[----:B------:R-:W-:Y:S01]  /*35b0*/  FMUL.FTZ R146, R163, R144 ;  /* 0x00000090a3927220 */ /* 0x000fe20000410000 */
[----:B------:R-:W-:Y:S01]  /*35c0*/  FADD.FTZ R140, R173, -R140 ;  /* 0x8000008cad8c7221 */ /* 0x000fe20000010000 */
        /* <DEDUP_REMOVED lines=97> */
.L_x_1234:
[----:B------:R-:W-:Y:S05]  /*3be0*/  BSYNC B0 ;  /* 0x0000000000007941 */ /* 0x000fea0003800000 */
.L_x_1233:
[----:B------:R-:W-:Y:S04]  /*3bf0*/  BSSY B0, `(.L_x_1235) ;  /* 0x000007a000007945 */ /* 0x000fe80003800000 */
[----:B------:R-:W-:Y:S05]  /*3c00*/  @!P5 BRA `(.L_x_1236) ;  /* 0x0000000400e0d947 */ /* 0x000fea0003800000 */
[----:B------:R-:W-:-:S04]  /*3c10*/  ISETP.NE.AND P0, PT, R161, RZ, PT ;  /* 0x000000ffa100720c */ /* 0x000fc80003f05270 */
[----:B------:R-:W-:Y:S02]  /*3c20*/  FSEL R196, R148, RZ, !P0 ;  /* 0x000000ff94c47208 */ /* 0x000fe40004000000 */
[----:B------:R-:W-:-:S03]  /*3c30*/  ISETP.NE.U32.AND P0, PT, RZ, UR8, PT ;  /* 0x00000008ff007c0c */ /* 0x000fc6000bf05070 */
[-CC-:B012---:R-:W-:Y:S01]  /*3c40*/  FFMA.FTZ R141, R167, R149.reuse, R196.reuse ;  /* 0x00000095a78d7223 */ /* 0x187fe200000100c4 */
[----:B------:R-:W-:Y:S01]  /*3c50*/  ISETP.NE.AND.EX P0, PT, RZ, UR9, PT, P0 ;  /* 0x00000009ff007c0c */ /* 0x000fe2000bf05300 */
        /* <DEDUP_REMOVED lines=13> */
[-CC-:B------:R-:W-:Y:S01]  /*3d30*/  FFMA.FTZ R140, R186, R149.reuse, R196.reuse ;  /* 0x00000095ba8c7223 */ /* 0x180fe200000100c4 */
[----:B------:R-:W-:Y:S01]  /*3d40*/  FFMA.FTZ R196, R194, R149, R196 ;  /* 0x00000095c2c47223 */ /* 0x000fe200000100c4 */
[----:B------:R-:W-:Y:S01]  /*3d50*/  FADD.FTZ R154, R192, -R151 ;  /* 0x80000097c09a7221 */ /* 0x000fe20000010000 */
[----:B------:R-:W-:Y:S01]  /*3d60*/  FMUL.FTZ R149, R163, R142 ;  /* 0x0000008ea3957220 */ /* 0x000fe20000410000 */
[----:B------:R-:W-:Y:S01]  /*3d70*/  FADD.FTZ R140, R185, -R140 ;  /* 0x8000008cb98c7221 */ /* 0x000fe20000010000 */
        /* <DEDUP_REMOVED lines=16> */
[----:B------:R-:W-:-:S03]  /*3e80*/  FMUL.FTZ R150, R147, UR17 ;  /* 0x0000001193967c20 */ /* 0x000fc60008410000 */
        /* <DEDUP_REMOVED lines=9> */
[C---:B------:R-:W-:Y:S01]  /*3f20*/  SEL R132, R153.reuse, R132, P0 ;  /* 0x0000008499847207 */ /* 0x040fe20000000000 */
[----:B------:R-:W0:Y:S01]  /*3f30*/  @P0 LDC.64 R140, c[0x0][0x308] ;  /* 0x0000c200ff8c0b82 */ /* 0x000e220000000a00 */
[C---:B------:R-:W-:Y:S01]  /*3f40*/  SEL R133, R146.reuse, R133, P0 ;  /* 0x0000008592857207 */ /* 0x040fe20000000000 */
[----:B------:R-:W-:Y:S01]  /*3f50*/  FMUL.FTZ R153, R153, UR17 ;  /* 0x0000001199997c20 */ /* 0x000fe20008410000 */
[C---:B------:R-:W-:Y:S01]  /*3f60*/  SEL R134, R145.reuse, R134, P0 ;  /* 0x0000008691867207 */ /* 0x040fe20000000000 */
[----:B------:R-:W-:Y:S01]  /*3f70*/  FMUL.FTZ R146, R146, UR17 ;  /* 0x0000001192927c20 */ /* 0x000fe20008410000 */
[C---:B------:R-:W-:Y:S01]  /*3f80*/  SEL R135, R144.reuse, R135, P0 ;  /* 0x0000008790877207 */ /* 0x040fe20000000000 */
[----:B------:R-:W-:Y:S01]  /*3f90*/  FMUL.FTZ R145, R145, UR17 ;  /* 0x0000001191917c20 */ /* 0x000fe20008410000 */
        /* <DEDUP_REMOVED lines=51> */
[----:B------:R-:W0:Y:S01]  /*42d0*/  LDC.64 R144, c[0x0][0x2f8] ;  /* 0x0000be00ff907b82 */ /* 0x000e220000000a00 */
[C---:B------:R-:W-:Y:S02]  /*42e0*/  @P0 LEA R146, P6, R162.reuse, UR14, 0x4 ;  /* 0x0000000ea2920c11 */ /* 0x040fe4000f8c20ff */
[----:B------:R-:W-:Y:S02]  /*42f0*/  @P0 F2FP.BF16.F32.PACK_AB R229, RZ, R229 ;  /* 0x000000e5ffe5023e */ /* 0x000fe400000010ff */
[----:B------:R-:W-:Y:S02]  /*4300*/  F2FP.BF16.F32.PACK_AB R142, R155, R142 ;  /* 0x0000008e9b8e723e */ /* 0x000fe400000010ff */
[----:B------:R-:W-:Y:S02]  /*4310*/  F2FP.BF16.F32.PACK_AB R143, R153, R152 ;  /* 0x00000098998f723e */ /* 0x000fe400000010ff */
[----:B------:R-:W-:-:S02]  /*4320*/  @P0 LEA.HI.X R147, R162, UR15, RZ, 0x4, P6 ;  /* 0x0000000fa2930c11 */ /* 0x000fc4000b0f24ff */
[----:B------:R-:W-:Y:S02]  /*4330*/  @P0 PRMT R137, R137, 0x5410, R149 ;  /* 0x0000541089890816 */ /* 0x000fe40000000095 */
[----:B------:R-:W-:Y:S02]  /*4340*/  @P0 PRMT R138, R138, 0x5410, R196 ;  /* 0x000054108a8a0816 */ /* 0x000fe400000000c4 */
[----:B------:R-:W-:Y:S01]  /*4350*/  @P0 PRMT R139, R139, 0x5410, R229 ;  /* 0x000054108b8b0816 */ /* 0x000fe200000000e5 */
[----:B0-----:R-:W-:-:S05]  /*4360*/  IMAD.WIDE.U32 R144, R162, 0x10, R144 ;  /* 0x00000010a2907825 */ /* 0x001fca00078e0090 */
[----:B------:R3:W-:Y:S04]  /*4370*/  STG.E.128 desc[UR4][R144.64], R140 ;  /* 0x0000008c90007986 */ /* 0x0007e8000c101d04 */
[----:B------:R3:W-:Y:S02]  /*4380*/  @P0 STG.E.128 desc[UR4][R146.64], R136 ;  /* 0x0000008892000986 */ /* 0x0007e4000c101d04 */
.L_x_1236:
[----:B------:R-:W-:Y:S05]  /*4390*/  BSYNC B0 ;  /* 0x0000000000007941 */ /* 0x000fea0003800000 */
.L_x_1235:
[----:B------:R-:W-:Y:S02]  /*43a0*/  IADD3 R21, R21, UR20, RZ ;  /* 0x0000001415157c10 */ /* 0x000fe4000fffe0ff */
[----:B------:R-:W-:Y:S02]  /*43b0*/  SEL R155, RZ, 0x1, P1 ;  /* 0x00000001ff9b7807 */ /* 0x000fe40000800000 */
[----:B------:R-:W-:-:S13]  /*43c0*/  ISETP.GE.AND P0, PT, R21, UR21, PT ;  /* 0x0000001515007c0c */ /* 0x000fda000bf06270 */
[----:B------:R-:W-:Y:S05]  /*43d0*/  @!P0 BRA `(.L_x_1237) ;  /* 0xffffffc400108947 */ /* 0x000fea000383ffff */
.L_x_1219:
        /* <DEDUP_REMOVED lines=17> */
.L_x_1239:
[----:B------:R-:W-:Y:S05]  /*44f0*/  BSYNC B0 ;  /* 0x0000000000007941 */ /* 0x000fea0003800000 */
.L_x_1238:
        /* <DEDUP_REMOVED lines=11> */
.L_x_1241:
[----:B------:R-:W-:Y:S05]  /*45b0*/  BSYNC B0 ;  /* 0x0000000000007941 */ /* 0x000fea0003800000 */
.L_x_1240:
        /* <DEDUP_REMOVED lines=11> */
.L_x_1243:
[----:B------:R-:W-:Y:S05]  /*4670*/  BSYNC B0 ;  /* 0x0000000000007941 */ /* 0x000fea0003800000 */
.L_x_1242:
        /* <DEDUP_REMOVED lines=10> */
.L_x_1228:
[----:B------:R-:W-:Y:S01]  /*4720*/  HFMA2.MMA R152, -RZ, RZ, 0, 9.5367431640625e-07 ;  /* 0x00000010ff987435 */ /* 0x000fe200000001ff */
[----:B------:R-:W-:Y:S01]  /*4730*/  IMAD.MOV.U32 R153, RZ, RZ, R197 ;  /* 0x000000ffff997224 */ /* 0x000fe200078e00c5 */
[----:B------:R-:W-:Y:S01]  /*4740*/  MOV R155, 0x1f ;  /* 0x0000001f009b7802 */ /* 0x000fe20000000f00 */
[----:B------:R-:W-:-:S08]  /*4750*/  IMAD.MOV.U32 R150, RZ, RZ, -0x1 ;  /* 0xffffffffff967424 */ /* 0x000fd000078e00ff */
[----:B-----5:R-:W-:Y:S05]  /*4760*/  WARPSYNC.COLLECTIVE R150, `(.L_x_1244) ;  /* 0x0000000096087348 */ /* 0x020fea0003c00000 */
[----:B------:R0:W1:Y:S02]  /*4770*/  SHFL.DOWN P6, R151, R153, R152, R155 ;  /* 0x0800009899977389 */ /* 0x00006400000c009b */
[----:B01---5:R-:W-:Y:S01]  /*4780*/  ENDCOLLECTIVE ;  /* 0x000000000000791b */ /* 0x023fe20003800000 */
.L_x_1244:
[----:B------:R-:W-:Y:S02]  /*4790*/  MOV R153, R196 ;  /* 0x000000c400997202 */ /* 0x000fe40000000f00 */
[----:B------:R-:W-:-:S07]  /*47a0*/  MOV R142, R151 ;  /* 0x00000097008e7202 */ /* 0x000fce0000000f00 */
[----:B------:R-:W-:Y:S05]  /*47b0*/  WARPSYNC.COLLECTIVE R150, `(.L_x_1245) ;  /* 0x0000000096087348 */ /* 0x000fea0003c00000 */
[----:B------:R0:W1:Y:S02]  /*47c0*/  SHFL.DOWN P6, R151, R153, R152, R155 ;  /* 0x0800009899977389 */ /* 0x00006400000c009b */
[----:B01----:R-:W-:Y:S01]  /*47d0*/  ENDCOLLECTIVE ;  /* 0x000000000000791b */ /* 0x003fe20003800000 */
.L_x_1245:
[----:B------:R-:W-:Y:S01]  /*47e0*/  FADD.FTZ R142, R142, R197 ;  /* 0x000000c58e8e7221 */ /* 0x000fe20000010000 */
[----:B------:R-:W-:-:S04]  /*47f0*/  HFMA2.MMA R152, -RZ, RZ, 0, 4.76837158203125e-07 ;  /* 0x00000008ff987435 */ /* 0x000fc800000001ff */
[----:B------:R-:W-:Y:S01]  /*4800*/  MOV R153, R142 ;  /* 0x0000008e00997202 */ /* 0x000fe20000000f00 */
[----:B------:R-:W-:-:S07]  /*4810*/  IMAD.MOV.U32 R143, RZ, RZ, R151 ;  /* 0x000000ffff8f7224 */ /* 0x000fce00078e0097 */
[----:B------:R-:W-:Y:S05]  /*4820*/  WARPSYNC.COLLECTIVE R150, `(.L_x_1246) ;  /* 0x0000000096087348 */ /* 0x000fea0003c00000 */
[----:B------:R0:W1:Y:S02]  /*4830*/  SHFL.DOWN P6, R151, R153, R152, R155 ;  /* 0x0800009899977389 */ /* 0x00006400000c009b */
[----:B01----:R-:W-:Y:S01]  /*4840*/  ENDCOLLECTIVE ;  /* 0x000000000000791b */ /* 0x003fe20003800000 */
.L_x_1246:
[----:B------:R-:W-:-:S05]  /*4850*/  FADD.FTZ R143, R143, R196 ;  /* 0x000000c48f8f7221 */ /* 0x000fca0000010000 */
[----:B------:R-:W-:Y:S01]  /*4860*/  MOV R153, R143 ;  /* 0x0000008f00997202 */ /* 0x000fe20000000f00 */
[----:B------:R-:W-:-:S07]  /*4870*/  IMAD.MOV.U32 R145, RZ, RZ, R151 ;  /* 0x000000ffff917224 */ /* 0x000fce00078e0097 */
[----:B------:R-:W-:Y:S05]  /*4880*/  WARPSYNC.COLLECTIVE R150, `(.L_x_1247) ;  /* 0x0000000096087348 */ /* 0x000fea0003c00000 */
[----:B------:R0:W1:Y:S02]  /*4890*/  SHFL.DOWN P6, R151, R153, R152, R155 ;  /* 0x0800009899977389 */ /* 0x00006400000c009b */
[----:B01----:R-:W-:Y:S01]  /*48a0*/  ENDCOLLECTIVE ;  /* 0x000000000000791b */ /* 0x003fe20003800000 */
.L_x_1247:
[----:B------:R-:W-:Y:S01]  /*48b0*/  FADD.FTZ R145, R142, R145 ;  /* 0x000000918e917221 */ /* 0x000fe20000010000 */
[----:B------:R-:W-:-:S03]  /*48c0*/  HFMA2.MMA R152, -RZ, RZ, 0, 2.384185791015625e-07 ;  /* 0x00000004ff987435 */ /* 0x000fc600000001ff */
[----:B------:R-:W-:Y:S01]  /*48d0*/  IMAD.MOV.U32 R153, RZ, RZ, R145 ;  /* 0x000000ffff997224 */ /* 0x000fe200078e0091 */
[----:B------:R-:W-:-:S07]  /*48e0*/  MOV R144, R151 ;  /* 0x0000009700907202 */ /* 0x000fce0000000f00 */
[----:B------:R-:W-:Y:S05]  /*48f0*/  WARPSYNC.COLLECTIVE R150, `(.L_x_1248) ;  /* 0x0000000096087348 */ /* 0x000fea0003c00000 */
[----:B------:R0:W1:Y:S02]  /*4900*/  SHFL.DOWN P6, R151, R153, R152, R155 ;  /* 0x0800009899977389 */ /* 0x00006400000c009b */
[----:B01----:R-:W-:Y:S01]  /*4910*/  ENDCOLLECTIVE ;  /* 0x000000000000791b */ /* 0x003fe20003800000 */
.L_x_1248:
[----:B------:R-:W-:-:S04]  /*4920*/  FADD.FTZ R144, R143, R144 ;  /* 0x000000908f907221 */ /* 0x000fc80000010000 */
[----:B------:R-:W-:Y:S01]  /*4930*/  IMAD.MOV.U32 R153, RZ, RZ, R144 ;  /* 0x000000ffff997224 */ /* 0x000fe200078e0090 */
[----:B------:R-:W-:-:S07]  /*4940*/  MOV R146, R151 ;  /* 0x0000009700927202 */ /* 0x000fce0000000f00 */
[----:B------:R-:W-:Y:S05]  /*4950*/  WARPSYNC.COLLECTIVE R150, `(.L_x_1249) ;  /* 0x0000000096087348 */ /* 0x000fea0003c00000 */
[----:B------:R0:W1:Y:S02]  /*4960*/  SHFL.DOWN P6, R151, R153, R152, R155 ;  /* 0x0800009899977389 */ /* 0x00006400000c009b */
[----:B01----:R-:W-:Y:S01]  /*4970*/  ENDCOLLECTIVE ;  /* 0x000000000000791b */ /* 0x003fe20003800000 */
.L_x_1249:
[----:B------:R-:W-:-:S05]  /*4980*/  FADD.FTZ R146, R145, R146 ;  /* 0x0000009291927221 */ /* 0x000fca0000010000 */
[----:B------:R-:W-:Y:S01]  /*4990*/  MOV R153, R146 ;  /* 0x0000009200997202 */ /* 0x000fe20000000f00 */
[----:B------:R-:W-:Y:S01]  /*49a0*/  IMAD.MOV.U32 R152, RZ, RZ, 0x2 ;  /* 0x00000002ff987424 */ /* 0x000fe200078e00ff */
[----:B------:R-:W-:-:S07]  /*49b0*/  MOV R147, R151 ;  /* 0x0000009700937202 */ /* 0x000fce0000000f00 */
[----:B------:R-:W-:Y:S05]  /*49c0*/  WARPSYNC.COLLECTIVE R150, `(.L_x_1250) ;  /* 0x0000000096087348 */ /* 0x000fea0003c00000 */
[----:B------:R0:W1:Y:S02]  /*49d0*/  SHFL.DOWN P6, R151, R153, R152, R155 ;  /* 0x0800009899977389 */ /* 0x00006400000c009b */
[----:B01----:R-:W-:Y:S01]  /*49e0*/  ENDCOLLECTIVE ;  /* 0x000000000000791b */ /* 0x003fe20003800000 */
.L_x_1250:
[----:B------:R-:W-:-:S05]  /*49f0*/  FADD.FTZ R147, R144, R147 ;  /* 0x0000009390937221 */ /* 0x000fca0000010000 */
[----:B------:R-:W-:Y:S02]  /*4a00*/  MOV R153, R147 ;  /* 0x0000009300997202 */ /* 0x000fe40000000f00 */
[----:B------:R-:W-:-:S07]  /*4a10*/  MOV R149, R151 ;  /* 0x0000009700957202 */ /* 0x000fce0000000f00 */
[----:B------:R-:W-:Y:S05]  /*4a20*/  WARPSYNC.COLLECTIVE R150, `(.L_x_1251) ;  /* 0x0000000096087348 */ /* 0x000fea0003c00000 */
[----:B------:R0:W1:Y:S02]  /*4a30*/  SHFL.DOWN P6, R151, R153, R152, R155 ;  /* 0x0800009899977389 */ /* 0x00006400000c009b */
[----:B01----:R-:W-:Y:S01]  /*4a40*/  ENDCOLLECTIVE ;  /* 0x000000000000791b */ /* 0x003fe20003800000 */
.L_x_1251:
[----:B------:R-:W-:Y:S01]  /*4a50*/  FADD.FTZ R149, R146, R149 ;  /* 0x0000009592957221 */ /* 0x000fe20000010000 */
[----:B------:R-:W-:-:S04]  /*4a60*/  HFMA2.MMA R152, -RZ, RZ, 0, 5.9604644775390625e-08 ;  /* 0x00000001ff987435 */ /* 0x000fc800000001ff */
[----:B------:R-:W-:Y:S01]  /*4a70*/  MOV R153, R149 ;  /* 0x0000009500997202 */ /* 0x000fe20000000f00 */
[----:B------:R-:W-:-:S07]  /*4a80*/  IMAD.MOV.U32 R148, RZ, RZ, R151 ;  /* 0x000000ffff947224 */ /* 0x000fce00078e0097 */
[----:B------:R-:W-:Y:S05]  /*4a90*/  WARPSYNC.COLLECTIVE R150, `(.L_x_1252) ;  /* 0x0000000096087348 */ /* 0x000fea0003c00000 */
[----:B------:R0:W1:Y:S02]  /*4aa0*/  SHFL.DOWN P6, R151, R153, R152, R155 ;  /* 0x0800009899977389 */ /* 0x00006400000c009b */
[----:B01----:R-:W-:Y:S01]  /*4ab0*/  ENDCOLLECTIVE ;  /* 0x000000000000791b */ /* 0x003fe20003800000 */
.L_x_1252:
[----:B------:R-:W-:-:S05]  /*4ac0*/  FADD.FTZ R148, R147, R148 ;  /* 0x0000009493947221 */ /* 0x000fca0000010000 */
[----:B------:R-:W-:Y:S01]  /*4ad0*/  MOV R153, R148 ;  /* 0x0000009400997202 */ /* 0x000fe20000000f00 */
[----:B------:R-:W-:-:S07]  /*4ae0*/  IMAD.MOV.U32 R196, RZ, RZ, R151 ;  /* 0x000000ffffc47224 */ /* 0x000fce00078e0097 */
[----:B------:R-:W-:Y:S05]  /*4af0*/  WARPSYNC.COLLECTIVE R150, `(.L_x_1253) ;  /* 0x0000000096087348 */ /* 0x000fea0003c00000 */
[----:B------:R0:W1:Y:S02]  /*4b00*/  SHFL.DOWN P6, R151, R153, R152, R155 ;  /* 0x0800009899977389 */ /* 0x00006400000c009b */
[----:B01----:R-:W-:Y:S01]  /*4b10*/  ENDCOLLECTIVE ;  /* 0x000000000000791b */ /* 0x003fe20003800000 */
.L_x_1253:
[----:B------:R-:W-:Y:S01]  /*4b20*/  MOV R197, R151 ;  /* 0x0000009700c57202 */ /* 0x000fe20000000f00 */
[----:B------:R-:W-:Y:S06]  /*4b30*/  BRA `(.L_x_1254) ;  /* 0xffffffd400d47947 */ /* 0x000fec000383ffff */
.L_x_1255:
        /* <DEDUP_REMOVED lines=12> */
.L_x_3550:


//--------------------- .text._ZN10layer_norm22ln_bwd_finalize_kernelINS_22Kernel_traits_finalizeILj8192E13__nv_bfloat16S2_fS2_fjLb0ELj1024ELj4ENS_18Kernel_traits_baseILj8192ES2_S2_fS2_fjLj1024EEEEELb0ELb1EEEvNS_9BwdParamsE --------------------------
	.section	.text._ZN10layer_norm22ln_bwd_finalize_kernelINS_22Kernel_traits_finalizeILj8192E13__nv_bfloat16S2_fS2_fjLb0ELj1024ELj4ENS_18Kernel_traits_baseILj8192ES2_S2_fS2_fjLj1024EEEEELb0ELb1EEEvNS_9BwdParamsE,"ax",@progbits
	.align	128
        .global         _ZN10layer_norm22ln_bwd_finalize_kernelINS_22Kernel_traits_finalizeILj8192E13__nv_bfloat16S2_fS2_fjLb0ELj1024ELj4ENS_18Kernel_traits_baseILj8192ES2_S2_fS2_fjLj1024EEEEELb0ELb1EEEvNS_9BwdParamsE
        .type           _ZN10layer_norm22ln_bwd_finalize_kernelINS_22Kernel_traits_finalizeILj8192E13__nv_bfloat16S2_fS2_fjLb0ELj1024ELj4ENS_18Kernel_traits_baseILj8192ES2_S2_fS2_fjLj1024EEEEELb0ELb1EEEvNS_9BwdParamsE,@function
        .size           _ZN10layer_norm22ln_bwd_finalize_kernelINS_22Kernel_traits_finalizeILj8192E13__nv_bfloat16S2_fS2_fjLb0ELj1024ELj4ENS_18Kernel_traits_baseILj8192ES2_S2_fS2_fjLj1024EEEEELb0ELb1EEEvNS_9BwdParamsE,(.L_x_3551 - _ZN10layer_norm22ln_bwd_finalize_kernelINS_22Kernel_traits_finalizeILj8192E13__nv_bfloat16S2_fS2_fjLb0ELj1024ELj4ENS_18Kernel_traits_baseILj8192ES2_S2_fS2_fjLj1024EEEEELb0ELb1EEEvNS_9BwdParamsE)
        .other          _ZN10layer_norm22ln_bwd_finalize_kernelINS_22Kernel_traits_finalizeILj8192E13__nv_bfloat16S2_fS2_fjLb0ELj1024ELj4ENS_18Kernel_traits_baseILj8192ES2_S2_fS2_fjLj1024EEEEELb0ELb1EEEvNS_9BwdParamsE,@"STO_CUDA_ENTRY STV_DEFAULT"
_ZN10layer_norm22ln_bwd_finalize_kernelINS_22Kernel_traits_finalizeILj8192E13__nv_bfloat16S2_fS2_fjLb0ELj1024ELj4ENS_18Kernel_traits_baseILj8192ES2_S2_fS2_fjLj1024EEEEELb0ELb1EEEvNS_9BwdParamsE:
.text._ZN10layer_norm22ln_bwd_finalize_kernelINS_22Kernel_traits_finalizeILj8192E13__nv_bfloat16S2_fS2_fjLb0ELj1024ELj4ENS_18Kernel_traits_baseILj8192ES2_S2_fS2_fjLj1024EEEEELb0ELb1EEEvNS_9BwdParamsE:
        /* <DEDUP_REMOVED lines=26> */
.L_x_1267:
        /* <DEDUP_REMOVED lines=31> */
.L_x_1260:
        /* <DEDUP_REMOVED lines=34> */
.L_x_1259:
[----:B------:R-:W-:Y:S05]  /*05b0*/  BSYNC B1 ;  /* 0x0000000000017941 */ /* 0x000fea0003800000 */
.L_x_1258:
        /* <DEDUP_REMOVED lines=25> */
.L_x_1262:
[----:B------:R-:W-:Y:S05]  /*0750*/  BSYNC B1 ;  /* 0x0000000000017941 */ /* 0x000fea0003800000 */
.L_x_1261:
        /* <DEDUP_REMOVED lines=12> */
.L_x_1257:
[----:B------:R-:W-:Y:S05]  /*0820*/  BSYNC B0 ;  /* 0x0000000000007941 */ /* 0x000fea0003800000 */
.L_x_1256:
        /* <DEDUP_REMOVED lines=29> */
.L_x_1278:
[----:B------:R-:W-:Y:S01]  /*0a00*/  @!P1 SHF.R.U32.HI R12, RZ, 0x3, R0 ;  /* 0x00000003ff0c9819 */ /* 0x000fe20000011600 */
[----:B----4-:R-:W-:Y:S01]  /*0a10*/  FADD.FTZ R14, R9, R14 ;  /* 0x0000000e090e7221 */ /* 0x010fe20000010000 */
[----:B---3--:R-:W-:Y:S02]  /*0a20*/  FADD.FTZ R11, R10, R11 ;  /* 0x0000000b0a0b7221 */ /* 0x008fe40000010000 */
[----:B------:R-:W-:-:S05]  /*0a30*/  @!P1 LOP3.LUT R12, R12, 0x1ffffffc, RZ, 0xc0, !PT ;  /* 0x1ffffffc0c0c9812 */ /* 0x000fca00078ec0ff */
[----:B------:R3:W-:Y:S04]  /*0a40*/  @!P1 STS [R12+UR4+0x2000], R14 ;  /* 0x0020000e0c009988 */ /* 0x0007e80008000804 */
[----:B------:R3:W-:Y:S02]  /*0a50*/  @!P1 STS [R12+UR4+0x2080], R11 ;  /* 0x0020800b0c009988 */ /* 0x0007e40008000804 */
.L_x_1263:
        /* <DEDUP_REMOVED lines=14> */
.L_x_1266:
[----:B------:R-:W-:Y:S05]  /*0b40*/  BSYNC B0 ;  /* 0x0000000000007941 */ /* 0x000fea0003800000 */
.L_x_1265:
[C---:B------:R-:W-:Y:S02]  /*0b50*/  ISETP.GT.U32.AND P1, PT, R3.reuse, -0x2001, PT ;  /* 0xffffdfff0300780c */ /* 0x040fe40003f24070 */
[----:B------:R-:W-:Y:S02]  /*0b60*/  IADD3 R3, R3, 0x2000, RZ ;  /* 0x0000200003037810 */ /* 0x000fe40007ffe0ff */
[----:B------:R-:W-:-:S09]  /*0b70*/  IADD3 R4, R4, 0x1000, RZ ;  /* 0x0000100004047810 */ /* 0x000fd20007ffe0ff */
[----:B------:R-:W-:Y:S05]  /*0b80*/  @P1 BRA `(.L_x_1267) ;  /* 0xfffffff400841947 */ /* 0x000fea000383ffff */
[----:B------:R-:W-:Y:S05]  /*0b90*/  EXIT ;  /* 0x000000000000794d */ /* 0x000fea0003800000 */
.L_x_1264:
[----:B------:R-:W-:Y:S01]  /*0ba0*/  HFMA2.MMA R22, -RZ, RZ, 0, 1.847743988037109375e-06 ;  /* 0x0000001fff167435 */ /* 0x000fe200000001ff */
[----:B0--3--:R-:W-:Y:S01]  /*0bb0*/  MOV R20, R10 ;  /* 0x0000000a00147202 */ /* 0x009fe20000000f00 */
[----:B------:R-:W-:Y:S01]  /*0bc0*/  IMAD.MOV.U32 R19, RZ, RZ, 0x1 ;  /* 0x00000001ff137424 */ /* 0x000fe200078e00ff */
[----:B------:R-:W-:-:S08]  /*0bd0*/  MOV R17, 0xffffffff ;  /* 0xffffffff00117802 */ /* 0x000fd00000000f00 */
[----:B-12---:R-:W-:Y:S05]  /*0be0*/  WARPSYNC.COLLECTIVE R17, `(.L_x_1268) ;  /* 0x0000000011087348 */ /* 0x006fea0003c00000 */
[----:B------:R0:W3:Y:S02]  /*0bf0*/  SHFL.BFLY P2, R18, R20, R19, R22 ;  /* 0x0c00001314127389 */ /* 0x0000e40000040016 */
[----:B0123--:R-:W-:Y:S01]  /*0c00*/  ENDCOLLECTIVE ;  /* 0x000000000000791b */ /* 0x00ffe20003800000 */
.L_x_1268:
[----:B------:R-:W-:Y:S01]  /*0c10*/  HFMA2.MMA R19, -RZ, RZ, 0, 1.1920928955078125e-07 ;  /* 0x00000002ff137435 */ /* 0x000fe200000001ff */
[----:B------:R-:W-:-:S05]  /*0c20*/  MOV R11, R18 ;  /* 0x00000012000b7202 */ /* 0x000fca0000000f00 */
[----:B------:R-:W-:-:S04]  /*0c30*/  FADD.FTZ R11, R10, R11 ;  /* 0x0000000b0a0b7221 */ /* 0x000fc80000010000 */
[----:B------:R-:W-:-:S07]  /*0c40*/  IMAD.MOV.U32 R20, RZ, RZ, R11 ;  /* 0x000000ffff147224 */ /* 0x000fce00078e000b */
[----:B------:R-:W-:Y:S05]  /*0c50*/  WARPSYNC.COLLECTIVE R17, `(.L_x_1269) ;  /* 0x0000000011087348 */ /* 0x000fea0003c00000 */
[----:B------:R0:W1:Y:S02]  /*0c60*/  SHFL.BFLY P2, R18, R20, R19, R22 ;  /* 0x0c00001314127389 */ /* 0x0000640000040016 */
[----:B01----:R-:W-:Y:S01]  /*0c70*/  ENDCOLLECTIVE ;  /* 0x000000000000791b */ /* 0x003fe20003800000 */
.L_x_1269:
[----:B------:R-:W-:Y:S01]  /*0c80*/  IMAD.MOV.U32 R19, RZ, RZ, 0x4 ;  /* 0x00000004ff137424 */ /* 0x000fe200078e00ff */
[----:B------:R-:W-:-:S05]  /*0c90*/  MOV R12, R18 ;  /* 0x00000012000c7202 */ /* 0x000fca0000000f00 */
[----:B------:R-:W-:-:S05]  /*0ca0*/  FADD.FTZ R12, R11, R12 ;  /* 0x0000000c0b0c7221 */ /* 0x000fca0000010000 */
[----:B------:R-:W-:-:S07]  /*0cb0*/  MOV R20, R12 ;  /* 0x0000000c00147202 */ /* 0x000fce0000000f00 */
[----:B------:R-:W-:Y:S05]  /*0cc0*/  WARPSYNC.COLLECTIVE R17, `(.L_x_1270) ;  /* 0x0000000011087348 */ /* 0x000fea0003c00000 */
[----:B------:R0:W1:Y:S02]  /*0cd0*/  SHFL.BFLY P2, R18, R20, R19, R22 ;  /* 0x0c00001314127389 */ /* 0x0000640000040016 */
[----:B01----:R-:W-:Y:S01]  /*0ce0*/  ENDCOLLECTIVE ;  /* 0x000000000000791b */ /* 0x003fe20003800000 */
.L_x_1270:
[----:B------:R-:W-:Y:S01]  /*0cf0*/  HFMA2.MMA R19, -RZ, RZ, 0, 4.76837158203125e-07 ;  /* 0x00000008ff137435 */ /* 0x000fe200000001ff */
[----:B------:R-:W-:-:S05]  /*0d00*/  MOV R13, R18 ;  /* 0x00000012000d7202 */ /* 0x000fca0000000f00 */
[----:B------:R-:W-:-:S05]  /*0d10*/  FADD.FTZ R13, R12, R13 ;  /* 0x0000000d0c0d7221 */ /* 0x000fca0000010000 */
[----:B------:R-:W-:-:S07]  /*0d20*/  MOV R20, R13 ;  /* 0x0000000d00147202 */ /* 0x000fce0000000f00 */
[----:B------:R-:W-:Y:S05]  /*0d30*/  WARPSYNC.COLLECTIVE R17, `(.L_x_1271) ;  /* 0x0000000011087348 */ /* 0x000fea0003c00000 */
[----:B------:R0:W1:Y:S02]  /*0d40*/  SHFL.BFLY P2, R18, R20, R19, R22 ;  /* 0x0c00001314127389 */ /* 0x0000640000040016 */
[----:B01----:R-:W-:Y:S01]  /*0d50*/  ENDCOLLECTIVE ;  /* 0x000000000000791b */ /* 0x003fe20003800000 */
.L_x_1271:
[----:B------:R-:W-:Y:S01]  /*0d60*/  HFMA2.MMA R19, -RZ, RZ, 0, 9.5367431640625e-07 ;  /* 0x00000010ff137435 */ /* 0x000fe200000001ff */
[----:B------:R-:W-:-:S04]  /*0d70*/  IMAD.MOV.U32 R10, RZ, RZ, R18 ;  /* 0x000000ffff0a7224 */ /* 0x000fc800078e0012 */
[----:B------:R-:W-:-:S05]  /*0d80*/  FADD.FTZ R10, R13, R10 ;  /* 0x0000000a0d0a7221 */ /* 0x000fca0000010000 */
[----:B------:R-:W-:-:S07]  /*0d90*/  MOV R20, R10 ;  /* 0x0000000a00147202 */ /* 0x000fce0000000f00 */
[----:B------:R-:W-:Y:S05]  /*0da0*/  WARPSYNC.COLLECTIVE R17, `(.L_x_1272) ;  /* 0x0000000011087348 */ /* 0x000fea0003c00000 */
[----:B------:R0:W1:Y:S02]  /*0db0*/  SHFL.BFLY P2, R18, R20, R19, R22 ;  /* 0x0c00001314127389 */ /* 0x0000640000040016 */
[----:B01----:R-:W-:Y:S01]  /*0dc0*/  ENDCOLLECTIVE ;  /* 0x000000000000791b */ /* 0x003fe20003800000 */
.L_x_1272:
[----:B------:R-:W-:Y:S01]  /*0dd0*/  HFMA2.MMA R19, -RZ, RZ, 0, 5.9604644775390625e-08 ;  /* 0x00000001ff137435 */ /* 0x000fe200000001ff */
[----:B------:R-:W-:Y:S01]  /*0de0*/  IMAD.MOV.U32 R20, RZ, RZ, R9 ;  /* 0x000000ffff147224 */ /* 0x000fe200078e0009 */
[----:B------:R-:W-:-:S09]  /*0df0*/  MOV R11, R18 ;  /* 0x00000012000b7202 */ /* 0x000fd20000000f00 */
[----:B------:R-:W-:Y:S05]  /*0e00*/  WARPSYNC.COLLECTIVE R17, `(.L_x_1273) ;  /* 0x0000000011087348 */ /* 0x000fea0003c00000 */
[----:B------:R0:W1:Y:S02]  /*0e10*/  SHFL.BFLY P2, R18, R20, R19, R22 ;  /* 0x0c00001314127389 */ /* 0x0000640000040016 */
[----:B01----:R-:W-:Y:S01]  /*0e20*/  ENDCOLLECTIVE ;  /* 0x000000000000791b */ /* 0x003fe20003800000 */
.L_x_1273:
[----:B------:R-:W-:Y:S01]  /*0e30*/  HFMA2.MMA R19, -RZ, RZ, 0, 1.1920928955078125e-07 ;  /* 0x00000002ff137435 */ /* 0x000fe200000001ff */
[----:B------:R-:W-:-:S05]  /*0e40*/  MOV R12, R18 ;  /* 0x00000012000c7202 */ /* 0x000fca0000000f00 */
[----:B------:R-:W-:-:S05]  /*0e50*/  FADD.FTZ R14, R9, R12 ;  /* 0x0000000c090e7221 */ /* 0x000fca0000010000 */
[----:B------:R-:W-:-:S07]  /*0e60*/  MOV R20, R14 ;  /* 0x0000000e00147202 */ /* 0x000fce0000000f00 */
[----:B------:R-:W-:Y:S05]  /*0e70*/  WARPSYNC.COLLECTIVE R17, `(.L_x_1274) ;  /* 0x0000000011087348 */ /* 0x000fea0003c00000 */
[----:B------:R0:W1:Y:S02]  /*0e80*/  SHFL.BFLY P2, R18, R20, R19, R22 ;  /* 0x0c00001314127389 */ /* 0x0000640000040016 */
[----:B01----:R-:W-:Y:S01]  /*0e90*/  ENDCOLLECTIVE ;  /* 0x000000000000791b */ /* 0x003fe20003800000 */
.L_x_1274:
[----:B------:R-:W-:Y:S01]  /*0ea0*/  HFMA2.MMA R19, -RZ, RZ, 0, 2.384185791015625e-07 ;  /* 0x00000004ff137435 */ /* 0x000fe200000001ff */
[----:B------:R-:W-:-:S04]  /*0eb0*/  IMAD.MOV.U32 R13, RZ, RZ, R18 ;  /* 0x000000ffff0d7224 */ /* 0x000fc800078e0012 */
[----:B------:R-:W-:-:S05]  /*0ec0*/  FADD.FTZ R15, R14, R13 ;  /* 0x0000000d0e0f7221 */ /* 0x000fca0000010000 */
[----:B------:R-:W-:-:S07]  /*0ed0*/  MOV R20, R15 ;  /* 0x0000000f00147202 */ /* 0x000fce0000000f00 */
[----:B------:R-:W-:Y:S05]  /*0ee0*/  WARPSYNC.COLLECTIVE R17, `(.L_x_1275) ;  /* 0x0000000011087348 */ /* 0x000fea0003c00000 */
[----:B------:R0:W1:Y:S02]  /*0ef0*/  SHFL.BFLY P2, R18, R20, R19, R22 ;  /* 0x0c00001314127389 */ /* 0x0000640000040016 */
[----:B01----:R-:W-:Y:S01]  /*0f00*/  ENDCOLLECTIVE ;  /* 0x000000000000791b */ /* 0x003fe20003800000 */
.L_x_1275:
[----:B------:R-:W-:Y:S01]  /*0f10*/  IMAD.MOV.U32 R19, RZ, RZ, 0x8 ;  /* 0x00000008ff137424 */ /* 0x000fe200078e00ff */
[----:B------:R-:W-:-:S05]  /*0f20*/  MOV R16, R18 ;  /* 0x0000001200107202 */ /* 0x000fca0000000f00 */
[----:B------:R-:W-:-:S05]  /*0f30*/  FADD.FTZ R16, R15, R16 ;  /* 0x000000100f107221 */ /* 0x000fca0000010000 */
[----:B------:R-:W-:-:S07]  /*0f40*/  MOV R20, R16 ;  /* 0x0000001000147202 */ /* 0x000fce0000000f00 */
[----:B------:R-:W-:Y:S05]  /*0f50*/  WARPSYNC.COLLECTIVE R17, `(.L_x_1276) ;  /* 0x0000000011087348 */ /* 0x000fea0003c00000 */
[----:B------:R0:W1:Y:S02]  /*0f60*/  SHFL.BFLY P2, R18, R20, R19, R22 ;  /* 0x0c00001314127389 */ /* 0x0000640000040016 */
[----:B01----:R-:W-:Y:S01]  /*0f70*/  ENDCOLLECTIVE ;  /* 0x000000000000791b */ /* 0x003fe20003800000 */
.L_x_1276:
[----:B------:R-:W-:Y:S01]  /*0f80*/  HFMA2.MMA R19, -RZ, RZ, 0, 9.5367431640625e-07 ;  /* 0x00000010ff137435 */ /* 0x000fe200000001ff */
[----:B------:R-:W-:-:S05]  /*0f90*/  MOV R9, R18 ;  /* 0x0000001200097202 */ /* 0x000fca0000000f00 */
[----:B------:R-:W-:-:S05]  /*0fa0*/  FADD.FTZ R9, R16, R9 ;  /* 0x0000000910097221 */ /* 0x000fca0000010000 */
[----:B------:R-:W-:-:S07]  /*0fb0*/  MOV R20, R9 ;  /* 0x0000000900147202 */ /* 0x000fce0000000f00 */
[----:B------:R-:W-:Y:S05]  /*0fc0*/  WARPSYNC.COLLECTIVE R17, `(.L_x_1277) ;  /* 0x0000000011087348 */ /* 0x000fea0003c00000 */
[----:B------:R0:W1:Y:S02]  /*0fd0*/  SHFL.BFLY P2, R18, R20, R19, R22 ;  /* 0x0c00001314127389 */ /* 0x0000640000040016 */
[----:B01----:R-:W-:Y:S01]  /*0fe0*/  ENDCOLLECTIVE ;  /* 0x000000000000791b */ /* 0x003fe20003800000 */
.L_x_1277:
[----:B------:R-:W-:Y:S01]  /*0ff0*/  MOV R14, R18 ;  /* 0x00000012000e7202 */ /* 0x000fe20000000f00 */
[----:B------:R-:W-:Y:S06]  /*1000*/  BRA `(.L_x_1278) ;  /* 0xfffffff8007c7947 */ /* 0x000fec000383ffff */
.L_x_1279:
        /* <DEDUP_REMOVED lines=15> */
.L_x_3551:


//--------------------- .text._ZN10layer_norm40ln_parallel_residual_bwd_finalize_kernelINS_22Kernel_traits_finalizeILj8192E13__nv_bfloat16S2_fS2_fjLb0ELj1024ELj4ENS_18Kernel_traits_baseILj8192ES2_S2_fS2_fjLj1024EEEEELb1EEEvNS_9BwdParamsE --------------------------
	.section	.text._ZN10layer_norm40ln_parallel_residual_bwd_finalize_kernelINS_22Kernel_traits_finalizeILj8192E13__nv_bfloat16S2_fS2_fjLb0ELj1024ELj4ENS_18Kernel_traits_baseILj8192ES2_S2_fS2_fjLj1024EEEEELb1EEEvNS_9BwdParamsE,"ax",@progbits
	.align	128
        .global         _ZN10layer_norm40ln_parallel_residual_bwd_finalize_kernelINS_22Kernel_traits_finalizeILj8192E13__nv_bfloat16S2_fS2_fjLb0ELj1024ELj4ENS_18Kernel_traits_baseILj8192ES2_S2_fS2_fjLj1024EEEEELb1EEEvNS_9BwdParamsE
        .type           _ZN10layer_norm40ln_parallel_residual_bwd_finalize_kernelINS_22Kernel_traits_finalizeILj8192E13__nv_bfloat16S2_fS2_fjLb0ELj1024ELj4ENS_18Kernel_traits_baseILj8192ES2_S2_fS2_fjLj1024EEEEELb1EEEvNS_9BwdParamsE,@function
        .size           _ZN10layer_norm40ln_parallel_residual_bwd_finalize_kernelINS_22Kernel_traits_finalizeILj8192E13__nv_bfloat16S2_fS2_fjLb0ELj1024ELj4ENS_18Kernel_traits_baseILj8192ES2_S2_fS2_fjLj1024EEEEELb1EEEvNS_9BwdParamsE,(.L_x_3552 - _ZN10layer_norm40ln_parallel_residual_bwd_finalize_kernelINS_22Kernel_traits_finalizeILj8192E13__nv_bfloat16S2_fS2_fjLb0ELj1024ELj4ENS_18Kernel_traits_baseILj8192ES2_S2_fS2_fjLj1024EEEEELb1EEEvNS_9BwdParamsE)
        .other          _ZN10layer_norm40ln_parallel_residual_bwd_finalize_kernelINS_22Kernel_traits_finalizeILj8192E13__nv_bfloat16S2_fS2_fjLb0ELj1024ELj4ENS_18Kernel_traits_baseILj8192ES2_S2_fS2_fjLj1024EEEEELb1EEEvNS_9BwdParamsE,@"STO_CUDA_ENTRY STV_DEFAULT"
_ZN10layer_norm40ln_parallel_residual_bwd_finalize_kernelINS_22Kernel_traits_finalizeILj8192E13__nv_bfloat16S2_fS2_fjLb0ELj1024ELj4ENS_18Kernel_traits_baseILj8192ES2_S2_fS2_fjLj1024EEEEELb1EEEvNS_9BwdParamsE:
.text._ZN10layer_norm40ln_parallel_residual_bwd_finalize_kernelINS_22Kernel_traits_finalizeILj8192E13__nv_bfloat16S2_fS2_fjLb0ELj1024ELj4ENS_18Kernel_traits_baseILj8192ES2_S2_fS2_fjLj1024EEEEELb1EEEvNS_9BwdParamsE:
        /* <DEDUP_REMOVED lines=23> */
.L_x_1291:
        /* <DEDUP_REMOVED lines=41> */
.L_x_1284:
        /* <DEDUP_REMOVED lines=62> */
.L_x_1283:
[----:B------:R-:W-:Y:S05]  /*07e0*/  BSYNC B1 ;  /* 0x0000000000017941 */ /* 0x000fea0003800000 */
.L_x_1282:
        /* <DEDUP_REMOVED lines=39> */
.L_x_1286:
[----:B------:R-:W-:Y:S05]  /*0a60*/  BSYNC B1 ;  /* 0x0000000000017941 */ /* 0x000fea0003800000 */
.L_x_1285:
        /* <DEDUP_REMOVED lines=20> */
.L_x_1281:
[----:B------:R-:W-:Y:S05]  /*0bb0*/  BSYNC B0 ;  /* 0x0000000000007941 */ /* 0x000fea0003800000 */
.L_x_1280:
        /* <DEDUP_REMOVED lines=54> */
.L_x_1312:
        /* <DEDUP_REMOVED lines=10> */
.L_x_1287:
        /* <DEDUP_REMOVED lines=26> */
.L_x_1290:
[----:B------:R-:W-:Y:S05]  /*1160*/  BSYNC B0 ;  /* 0x0000000000007941 */ /* 0x000fea0003800000 */
.L_x_1289:
[C---:B------:R-:W-:Y:S02]  /*1170*/  ISETP.GT.U32.AND P1, PT, R4.reuse, -0x2001, PT ;  /* 0xffffdfff0400780c */ /* 0x040fe40003f24070 */
[----:B------:R-:W-:Y:S02]  /*1180*/  IADD3 R4, R4, 0x2000, RZ ;  /* 0x0000200004047810 */ /* 0x000fe40007ffe0ff */
[----:B------:R-:W-:-:S09]  /*1190*/  IADD3 R5, R5, 0x1000, RZ ;  /* 0x0000100005057810 */ /* 0x000fd20007ffe0ff */
[----:B------:R-:W-:Y:S05]  /*11a0*/  @P1 BRA `(.L_x_1291) ;  /* 0xffffffec00f01947 */ /* 0x000fea000383ffff */
[----:B------:R-:W-:Y:S05]  /*11b0*/  EXIT ;  /* 0x000000000000794d */ /* 0x000fea0003800000 */
.L_x_1288:
[----:B------:R-:W-:Y:S01]  /*11c0*/  HFMA2.MMA R13, -RZ, RZ, 0, 5.9604644775390625e-08 ;  /* 0x00000001ff0d7435 */ /* 0x000fe200000001ff */
[----:B0-----:R-:W-:Y:S02]  /*11d0*/  MOV R26, R9 ;  /* 0x00000009001a7202 */ /* 0x001fe40000000f00 */
[----:B------:R-:W-:Y:S02]  /*11e0*/  MOV R12, 0x1f ;  /* 0x0000001f000c7802 */ /* 0x000fe40000000f00 */
[----:B------:R-:W-:-:S07]  /*11f0*/  MOV R11, 0xffffffff ;  /* 0xffffffff000b7802 */ /* 0x000fce0000000f00 */
[----:B-1234-:R-:W-:Y:S05]  /*1200*/  WARPSYNC.COLLECTIVE R11, `(.L_x_1292) ;  /* 0x000000000b087348 */ /* 0x01efea0003c00000 */
[----:B------:R0:W0:Y:S02]  /*1210*/  SHFL.BFLY P2, R16, R26, R13, R12 ;  /* 0x0c00000d1a107389 */ /* 0x000024000004000c */
[----:B01234-:R-:W-:Y:S01]  /*1220*/  ENDCOLLECTIVE ;  /* 0x000000000000791b */ /* 0x01ffe20003800000 */
.L_x_1292:
[----:B------:R-:W-:Y:S01]  /*1230*/  HFMA2.MMA R13, -RZ, RZ, 0, 1.1920928955078125e-07 ;  /* 0x00000002ff0d7435 */ /* 0x000fe200000001ff */
[----:B------:R-:W-:-:S05]  /*1240*/  FADD.FTZ R10, R9, R16 ;  /* 0x00000010090a7221 */ /* 0x000fca0000010000 */
[----:B------:R-:W-:-:S07]  /*1250*/  MOV R26, R10 ;  /* 0x0000000a001a7202 */ /* 0x000fce0000000f00 */
[----:B------:R-:W-:Y:S05]  /*1260*/  WARPSYNC.COLLECTIVE R11, `(.L_x_1293) ;  /* 0x000000000b087348 */ /* 0x000fea0003c00000 */
[----:B------:R0:W1:Y:S02]  /*1270*/  SHFL.BFLY P2, R16, R26, R13, R12 ;  /* 0x0c00000d1a107389 */ /* 0x000064000004000c */
[----:B01----:R-:W-:Y:S01]  /*1280*/  ENDCOLLECTIVE ;  /* 0x000000000000791b */ /* 0x003fe20003800000 */
.L_x_1293:
[----:B------:R-:W-:Y:S01]  /*1290*/  HFMA2.MMA R13, -RZ, RZ, 0, 2.384185791015625e-07 ;  /* 0x00000004ff0d7435 */ /* 0x000fe200000001ff */
[----:B------:R-:W-:-:S05]  /*12a0*/  FADD.FTZ R9, R10, R16 ;  /* 0x000000100a097221 */ /* 0x000fca0000010000 */
[----:B------:R-:W-:-:S07]  /*12b0*/  MOV R26, R9 ;  /* 0x00000009001a7202 */ /* 0x000fce0000000f00 */
[----:B------:R-:W-:Y:S05]  /*12c0*/  WARPSYNC.COLLECTIVE R11, `(.L_x_1294) ;  /* 0x000000000b087348 */ /* 0x000fea0003c00000 */
[----:B------:R0:W1:Y:S02]  /*12d0*/  SHFL.BFLY P2, R16, R26, R13, R12 ;  /* 0x0c00000d1a107389 */ /* 0x000064000004000c */
[----:B01----:R-:W-:Y:S01]  /*12e0*/  ENDCOLLECTIVE ;  /* 0x000000000000791b */ /* 0x003fe20003800000 */
.L_x_1294:
[----:B------:R-:W-:Y:S01]  /*12f0*/  HFMA2.MMA R13, -RZ, RZ, 0, 4.76837158203125e-07 ;  /* 0x00000008ff0d7435 */ /* 0x000fe200000001ff */
[----:B------:R-:W-:-:S05]  /*1300*/  FADD.FTZ R18, R9, R16 ;  /* 0x0000001009127221 */ /* 0x000fca0000010000 */
[----:B------:R-:W-:-:S07]  /*1310*/  MOV R26, R18 ;  /* 0x00000012001a7202 */ /* 0x000fce0000000f00 */
[----:B------:R-:W-:Y:S05]  /*1320*/  WARPSYNC.COLLECTIVE R11, `(.L_x_1295) ;  /* 0x000000000b087348 */ /* 0x000fea0003c00000 */
[----:B------:R0:W1:Y:S02]  /*1330*/  SHFL.BFLY P2, R16, R26, R13, R12 ;  /* 0x0c00000d1a107389 */ /* 0x000064000004000c */
[----:B01----:R-:W-:Y:S01]  /*1340*/  ENDCOLLECTIVE ;  /* 0x000000000000791b */ /* 0x003fe20003800000 */
.L_x_1295:
[----:B------:R-:W-:Y:S01]  /*1350*/  HFMA2.MMA R13, -RZ, RZ, 0, 9.5367431640625e-07 ;  /* 0x00000010ff0d7435 */ /* 0x000fe200000001ff */
[----:B------:R-:W-:-:S05]  /*1360*/  FADD.FTZ R10, R18, R16 ;  /* 0x00000010120a7221 */ /* 0x000fca0000010000 */
[----:B------:R-:W-:-:S07]  /*1370*/  MOV R26, R10 ;  /* 0x0000000a001a7202 */ /* 0x000fce0000000f00 */
[----:B------:R-:W-:Y:S05]  /*1380*/  WARPSYNC.COLLECTIVE R11, `(.L_x_1296) ;  /* 0x000000000b087348 */ /* 0x000fea0003c00000 */
[----:B------:R0:W1:Y:S02]  /*1390*/  SHFL.BFLY P2, R16, R26, R13, R12 ;  /* 0x0c00000d1a107389 */ /* 0x000064000004000c */
[----:B01----:R-:W-:Y:S01]  /*13a0*/  ENDCOLLECTIVE ;  /* 0x000000000000791b */ /* 0x003fe20003800000 */
.L_x_1296:
[----:B------:R-:W-:Y:S01]  /*13b0*/  MOV R26, R14 ;  /* 0x0000000e001a7202 */ /* 0x000fe20000000f00 */
[----:B------:R-:W-:Y:S01]  /*13c0*/  IMAD.MOV.U32 R13, RZ, RZ, 0x1 ;  /* 0x00000001ff0d7424 */ /* 0x000fe200078e00ff */
[----:B------:R-:W-:-:S07]  /*13d0*/  MOV R9, R16 ;  /* 0x0000001000097202 */ /* 0x000fce0000000f00 */
[----:B------:R-:W-:Y:S05]  /*13e0*/  WARPSYNC.COLLECTIVE R11, `(.L_x_1297) ;  /* 0x000000000b087348 */ /* 0x000fea0003c00000 */
[----:B------:R0:W1:Y:S02]  /*13f0*/  SHFL.BFLY P2, R16, R26, R13, R12 ;  /* 0x0c00000d1a107389 */ /* 0x000064000004000c */
[----:B01----:R-:W-:Y:S01]  /*1400*/  ENDCOLLECTIVE ;  /* 0x000000000000791b */ /* 0x003fe20003800000 */
.L_x_1297:
[----:B------:R-:W-:Y:S01]  /*1410*/  HFMA2.MMA R13, -RZ, RZ, 0, 1.1920928955078125e-07 ;  /* 0x00000002ff0d7435 */ /* 0x000fe200000001ff */
[----:B------:R-:W-:-:S05]  /*1420*/  MOV R15, R16 ;  /* 0x00000010000f7202 */ /* 0x000fca0000000f00 */
[----:B------:R-:W-:-:S05]  /*1430*/  FADD.FTZ R15, R14, R15 ;  /* 0x0000000f0e0f7221 */ /* 0x000fca0000010000 */
[----:B------:R-:W-:-:S07]  /*1440*/  MOV R26, R15 ;  /* 0x0000000f001a7202 */ /* 0x000fce0000000f00 */
[----:B------:R-:W-:Y:S05]  /*1450*/  WARPSYNC.COLLECTIVE R11, `(.L_x_1298) ;  /* 0x000000000b087348 */ /* 0x000fea0003c00000 */
[----:B------:R0:W1:Y:S02]  /*1460*/  SHFL.BFLY P2, R16, R26, R13, R12 ;  /* 0x0c00000d1a107389 */ /* 0x000064000004000c */
[----:B01----:R-:W-:Y:S01]  /*1470*/  ENDCOLLECTIVE ;  /* 0x000000000000791b */ /* 0x003fe20003800000 */
.L_x_1298:
[----:B------:R-:W-:Y:S01]  /*1480*/  HFMA2.MMA R13, -RZ, RZ, 0, 2.384185791015625e-07 ;  /* 0x00000004ff0d7435 */ /* 0x000fe200000001ff */
[----:B------:R-:W-:-:S05]  /*1490*/  MOV R18, R16 ;  /* 0x0000001000127202 */ /* 0x000fca0000000f00 */
[----:B------:R-:W-:-:S05]  /*14a0*/  FADD.FTZ R14, R15, R18 ;  /* 0x000000120f0e7221 */ /* 0x000fca0000010000 */
[----:B------:R-:W-:-:S07]  /*14b0*/  MOV R26, R14 ;  /* 0x0000000e001a7202 */ /* 0x000fce0000000f00 */
[----:B------:R-:W-:Y:S05]  /*14c0*/  WARPSYNC.COLLECTIVE R11, `(.L_x_1299) ;  /* 0x000000000b087348 */ /* 0x000fea0003c00000 */
[----:B------:R0:W1:Y:S02]  /*14d0*/  SHFL.BFLY P2, R16, R26, R13, R12 ;  /* 0x0c00000d1a107389 */ /* 0x000064000004000c */
[----:B01----:R-:W-:Y:S01]  /*14e0*/  ENDCOLLECTIVE ;  /* 0x000000000000791b */ /* 0x003fe20003800000 */
.L_x_1299:
[----:B------:R-:W-:Y:S01]  /*14f0*/  HFMA2.MMA R13, -RZ, RZ, 0, 4.76837158203125e-07 ;  /* 0x00000008ff0d7435 */ /* 0x000fe200000001ff */
[----:B------:R-:W-:-:S05]  /*1500*/  MOV R17, R16 ;  /* 0x0000001000117202 */ /* 0x000fca0000000f00 */
[----:B------:R-:W-:-:S05]  /*1510*/  FADD.FTZ R19, R14, R17 ;  /* 0x000000110e137221 */ /* 0x000fca0000010000 */
[----:B------:R-:W-:-:S07]  /*1520*/  MOV R26, R19 ;  /* 0x00000013001a7202 */ /* 0x000fce0000000f00 */
[----:B------:R-:W-:Y:S05]  /*1530*/  WARPSYNC.COLLECTIVE R11, `(.L_x_1300) ;  /* 0x000000000b087348 */ /* 0x000fea0003c00000 */
[----:B------:R0:W1:Y:S02]  /*1540*/  SHFL.BFLY P2, R16, R26, R13, R12 ;  /* 0x0c00000d1a107389 */ /* 0x000064000004000c */
[----:B01----:R-:W-:Y:S01]  /*1550*/  ENDCOLLECTIVE ;  /* 0x000000000000791b */ /* 0x003fe20003800000 */
.L_x_1300:
[----:B------:R-:W-:Y:S01]  /*1560*/  HFMA2.MMA R13, -RZ, RZ, 0, 9.5367431640625e-07 ;  /* 0x00000010ff0d7435 */ /* 0x000fe200000001ff */
[----:B------:R-:W-:-:S05]  /*1570*/  MOV R20, R16 ;  /* 0x0000001000147202 */ /* 0x000fca0000000f00 */
[----:B------:R-:W-:-:S05]  /*1580*/  FADD.FTZ R15, R19, R20 ;  /* 0x00000014130f7221 */ /* 0x000fca0000010000 */
[----:B------:R-:W-:-:S07]  /*1590*/  MOV R26, R15 ;  /* 0x0000000f001a7202 */ /* 0x000fce0000000f00 */
[----:B------:R-:W-:Y:S05]  /*15a0*/  WARPSYNC.COLLECTIVE R11, `(.L_x_1301) ;  /* 0x000000000b087348 */ /* 0x000fea0003c00000 */
[----:B------:R0:W1:Y:S02]  /*15b0*/  SHFL.BFLY P2, R16, R26, R13, R12 ;  /* 0x0c00000d1a107389 */ /* 0x000064000004000c */
[----:B01----:R-:W-:Y:S01]  /*15c0*/  ENDCOLLECTIVE ;  /* 0x000000000000791b */ /* 0x003fe20003800000 */
.L_x_1301:
[----:B------:R-:W-:Y:S01]  /*15d0*/  HFMA2.MMA R13, -RZ, RZ, 0, 5.9604644775390625e-08 ;  /* 0x00000001ff0d7435 */ /* 0x000fe200000001ff */
[----:B------:R-:W-:Y:S02]  /*15e0*/  MOV R26, R8 ;  /* 0x00000008001a7202 */ /* 0x000fe40000000f00 */
[----:B------:R-:W-:-:S08]  /*15f0*/  MOV R14, R16 ;  /* 0x00000010000e7202 */ /* 0x000fd00000000f00 */
[----:B------:R-:W-:Y:S05]  /*1600*/  WARPSYNC.COLLECTIVE R11, `(.L_x_1302) ;  /* 0x000000000b087348 */ /* 0x000fea0003c00000 */
[----:B------:R0:W1:Y:S02]  /*1610*/  SHFL.BFLY P2, R16, R26, R13, R12 ;  /* 0x0c00000d1a107389 */ /* 0x000064000004000c */
[----:B01----:R-:W-:Y:S01]  /*1620*/  ENDCOLLECTIVE ;  /* 0x000000000000791b */ /* 0x003fe20003800000 */
.L_x_1302:
[----:B------:R-:W-:Y:S01]  /*1630*/  HFMA2.MMA R13, -RZ, RZ, 0, 1.1920928955078125e-07 ;  /* 0x00000002ff0d7435 */ /* 0x000fe200000001ff */
[----:B------:R-:W-:-:S05]  /*1640*/  MOV R17, R16 ;  /* 0x0000001000117202 */ /* 0x000fca0000000f00 */
[----:B------:R-:W-:-:S05]  /*1650*/  FADD.FTZ R19, R8, R17 ;  /* 0x0000001108137221 */ /* 0x000fca0000010000 */
[----:B------:R-:W-:-:S07]  /*1660*/  MOV R26, R19 ;  /* 0x00000013001a7202 */ /* 0x000fce0000000f00 */
[----:B------:R-:W-:Y:S05]  /*1670*/  WARPSYNC.COLLECTIVE R11, `(.L_x_1303) ;  /* 0x000000000b087348 */ /* 0x000fea0003c00000 */
[----:B------:R0:W1:Y:S02]  /*1680*/  SHFL.BFLY P2, R16, R26, R13, R12 ;  /* 0x0c00000d1a107389 */ /* 0x000064000004000c */
[----:B01----:R-:W-:Y:S01]  /*1690*/  ENDCOLLECTIVE ;  /* 0x000000000000791b */ /* 0x003fe20003800000 */
.L_x_1303:
[----:B------:R-:W-:Y:S01]  /*16a0*/  IMAD.MOV.U32 R13, RZ, RZ, 0x4 ;  /* 0x00000004ff0d7424 */ /* 0x000fe200078e00ff */
[----:B------:R-:W-:-:S05]  /*16b0*/  MOV R20, R16 ;  /* 0x0000001000147202 */ /* 0x000fca0000000f00 */
[----:B------:R-:W-:-:S05]  /*16c0*/  FADD.FTZ R8, R19, R20 ;  /* 0x0000001413087221 */ /* 0x000fca0000010000 */
[----:B------:R-:W-:-:S07]  /*16d0*/  MOV R26, R8 ;  /* 0x00000008001a7202 */ /* 0x000fce0000000f00 */
[----:B------:R-:W-:Y:S05]  /*16e0*/  WARPSYNC.COLLECTIVE R11, `(.L_x_1304) ;  /* 0x000000000b087348 */ /* 0x000fea0003c00000 */
[----:B------:R0:W1:Y:S02]  /*16f0*/  SHFL.BFLY P2, R16, R26, R13, R12 ;  /* 0x0c00000d1a107389 */ /* 0x000064000004000c */
[----:B01----:R-:W-:Y:S01]  /*1700*/  ENDCOLLECTIVE ;  /* 0x000000000000791b */ /* 0x003fe20003800000 */
.L_x_1304:
[----:B------:R-:W-:Y:S01]  /*1710*/  HFMA2.MMA R13, -RZ, RZ, 0, 4.76837158203125e-07 ;  /* 0x00000008ff0d7435 */ /* 0x000fe200000001ff */
[----:B------:R-:W-:-:S05]  /*1720*/  MOV R21, R16 ;  /* 0x0000001000157202 */ /* 0x000fca0000000f00 */
[----:B------:R-:W-:-:S05]  /*1730*/  FADD.FTZ R21, R8, R21 ;  /* 0x0000001508157221 */ /* 0x000fca0000010000 */
[----:B------:R-:W-:-:S07]  /*1740*/  MOV R26, R21 ;  /* 0x00000015001a7202 */ /* 0x000fce0000000f00 */
[----:B------:R-:W-:Y:S05]  /*1750*/  WARPSYNC.COLLECTIVE R11, `(.L_x_1305) ;  /* 0x000000000b087348 */ /* 0x000fea0003c00000 */
[----:B------:R0:W1:Y:S02]  /*1760*/  SHFL.BFLY P2, R16, R26, R13, R12 ;  /* 0x0c00000d1a107389 */ /* 0x000064000004000c */
[----:B01----:R-:W-:Y:S01]  /*1770*/  ENDCOLLECTIVE ;  /* 0x000000000000791b */ /* 0x003fe20003800000 */
.L_x_1305:
[----:B------:R-:W-:Y:S01]  /*1780*/  HFMA2.MMA R13, -RZ, RZ, 0, 9.5367431640625e-07 ;  /* 0x00000010ff0d7435 */ /* 0x000fe200000001ff */
[----:B------:R-:W-:-:S05]  /*1790*/  MOV R22, R16 ;  /* 0x0000001000167202 */ /* 0x000fca0000000f00 */
[----:B------:R-:W-:-:S05]  /*17a0*/  FADD.FTZ R17, R21, R22 ;  /* 0x0000001615117221 */ /* 0x000fca0000010000 */
[----:B------:R-:W-:-:S07]  /*17b0*/  MOV R26, R17 ;  /* 0x00000011001a7202 */ /* 0x000fce0000000f00 */
[----:B------:R-:W-:Y:S05]  /*17c0*/  WARPSYNC.COLLECTIVE R11, `(.L_x_1306) ;  /* 0x000000000b087348 */ /* 0x000fea0003c00000 */
[----:B------:R0:W1:Y:S02]  /*17d0*/  SHFL.BFLY P2, R16, R26, R13, R12 ;  /* 0x0c00000d1a107389 */ /* 0x000064000004000c */
[----:B01----:R-:W-:Y:S01]  /*17e0*/  ENDCOLLECTIVE ;  /* 0x000000000000791b */ /* 0x003fe20003800000 */
.L_x_1306:
[----:B------:R-:W-:Y:S01]  /*17f0*/  HFMA2.MMA R13, -RZ, RZ, 0, 5.9604644775390625e-08 ;  /* 0x00000001ff0d7435 */ /* 0x000fe200000001ff */
[----:B------:R-:W-:Y:S02]  /*1800*/  MOV R26, R7 ;  /* 0x00000007001a7202 */ /* 0x000fe40000000f00 */
[----:B------:R-:W-:-:S08]  /*1810*/  MOV R8, R16 ;  /* 0x0000001000087202 */ /* 0x000fd00000000f00 */
[----:B------:R-:W-:Y:S05]  /*1820*/  WARPSYNC.COLLECTIVE R11, `(.L_x_1307) ;  /* 0x000000000b087348 */ /* 0x000fea0003c00000 */
[----:B------:R0:W1:Y:S02]  /*1830*/  SHFL.BFLY P2, R16, R26, R13, R12 ;  /* 0x0c00000d1a107389 */ /* 0x000064000004000c */
[----:B01----:R-:W-:Y:S01]  /*1840*/  ENDCOLLECTIVE ;  /* 0x000000000000791b */ /* 0x003fe20003800000 */
.L_x_1307:
[----:B------:R-:W-:Y:S01]  /*1850*/  HFMA2.MMA R13, -RZ, RZ, 0, 1.1920928955078125e-07 ;  /* 0x00000002ff0d7435 */ /* 0x000fe200000001ff */
[----:B------:R-:W-:-:S05]  /*1860*/  MOV R18, R16 ;  /* 0x0000001000127202 */ /* 0x000fca0000000f00 */
[----:B------:R-:W-:-:S05]  /*1870*/  FADD.FTZ R22, R7, R18 ;  /* 0x0000001207167221 */ /* 0x000fca0000010000 */
[----:B------:R-:W-:-:S07]  /*1880*/  MOV R26, R22 ;  /* 0x00000016001a7202 */ /* 0x000fce0000000f00 */
[----:B------:R-:W-:Y:S05]  /*1890*/  WARPSYNC.COLLECTIVE R11, `(.L_x_1308) ;  /* 0x000000000b087348 */ /* 0x000fea0003c00000 */
[----:B------:R0:W1:Y:S02]  /*18a0*/  SHFL.BFLY P2, R16, R26, R13, R12 ;  /* 0x0c00000d1a107389 */ /* 0x000064000004000c */
[----:B01----:R-:W-:Y:S01]  /*18b0*/  ENDCOLLECTIVE ;  /* 0x000000000000791b */ /* 0x003fe20003800000 */
.L_x_1308:
[----:B------:R-:W-:Y:S01]  /*18c0*/  HFMA2.MMA R13, -RZ, RZ, 0, 2.384185791015625e-07 ;  /* 0x00000004ff0d7435 */ /* 0x000fe200000001ff */
[----:B------:R-:W-:-:S05]  /*18d0*/  MOV R21, R16 ;  /* 0x0000001000157202 */ /* 0x000fca0000000f00 */
[----:B------:R-:W-:-:S05]  /*18e0*/  FADD.FTZ R7, R22, R21 ;  /* 0x0000001516077221 */ /* 0x000fca0000010000 */
[----:B------:R-:W-:-:S07]  /*18f0*/  MOV R26, R7 ;  /* 0x00000007001a7202 */ /* 0x000fce0000000f00 */
[----:B------:R-:W-:Y:S05]  /*1900*/  WARPSYNC.COLLECTIVE R11, `(.L_x_1309) ;  /* 0x000000000b087348 */ /* 0x000fea0003c00000 */
[----:B------:R0:W1:Y:S02]  /*1910*/  SHFL.BFLY P2, R16, R26, R13, R12 ;  /* 0x0c00000d1a107389 */ /* 0x000064000004000c */
[----:B01----:R-:W-:Y:S01]  /*1920*/  ENDCOLLECTIVE ;  /* 0x000000000000791b */ /* 0x003fe20003800000 */
.L_x_1309:
[----:B------:R-:W-:Y:S01]  /*1930*/  HFMA2.MMA R13, -RZ, RZ, 0, 4.76837158203125e-07 ;  /* 0x00000008ff0d7435 */ /* 0x000fe200000001ff */
[----:B------:R-:W-:-:S05]  /*1940*/  MOV R20, R16 ;  /* 0x0000001000147202 */ /* 0x000fca0000000f00 */
[----:B------:R-:W-:-:S05]  /*1950*/  FADD.FTZ R23, R7, R20 ;  /* 0x0000001407177221 */ /* 0x000fca0000010000 */
[----:B------:R-:W-:-:S07]  /*1960*/  MOV R26, R23 ;  /* 0x00000017001a7202 */ /* 0x000fce0000000f00 */
[----:B------:R-:W-:Y:S05]  /*1970*/  WARPSYNC.COLLECTIVE R11, `(.L_x_1310) ;  /* 0x000000000b087348 */ /* 0x000fea0003c00000 */
[----:B------:R0:W1:Y:S02]  /*1980*/  SHFL.BFLY P2, R16, R26, R13, R12 ;  /* 0x0c00000d1a107389 */ /* 0x000064000004000c */
[----:B01----:R-:W-:Y:S01]  /*1990*/  ENDCOLLECTIVE ;  /* 0x000000000000791b */ /* 0x003fe20003800000 */
.L_x_1310:
[----:B------:R-:W-:Y:S01]  /*19a0*/  HFMA2.MMA R13, -RZ, RZ, 0, 9.5367431640625e-07 ;  /* 0x00000010ff0d7435 */ /* 0x000fe200000001ff */
[----:B------:R-:W-:-:S05]  /*19b0*/  MOV R24, R16 ;  /* 0x0000001000187202 */ /* 0x000fca0000000f00 */
[----:B------:R-:W-:-:S05]  /*19c0*/  FADD.FTZ R24, R23, R24 ;  /* 0x0000001817187221 */ /* 0x000fca0000010000 */
[----:B------:R-:W-:-:S07]  /*19d0*/  MOV R26, R24 ;  /* 0x00000018001a7202 */ /* 0x000fce0000000f00 */
[----:B------:R-:W-:Y:S05]  /*19e0*/  WARPSYNC.COLLECTIVE R11, `(.L_x_1311) ;  /* 0x000000000b087348 */ /* 0x000fea0003c00000 */
[----:B------:R0:W1:Y:S02]  /*19f0*/  SHFL.BFLY P2, R16, R26, R13, R12 ;  /* 0x0c00000d1a107389 */ /* 0x000064000004000c */
[----:B01----:R-:W-:Y:S01]  /*1a00*/  ENDCOLLECTIVE ;  /* 0x000000000000791b */ /* 0x003fe20003800000 */
.L_x_1311:
[----:B------:R-:W-:Y:S05]  /*1a10*/  BRA `(.L_x_1312) ;  /* 0xfffffff400407947 */ /* 0x000fea000383ffff */
.L_x_1313:
        /* <DEDUP_REMOVED lines=14> */
.L_x_3552:


//--------------------- .text._ZN10layer_norm31ln_parallel_residual_bwd_kernelINS_13Kernel_traitsI13__nv_bfloat16S2_fS2_fjLj8192ELj1ELj1ELj8ELj16ENS_18Kernel_traits_baseILj8192ES2_S2_fS2_fjLj256EEEEELb1ELb1ELb1EEEvNS_9BwdParamsE --------------------------
	.section	.text._ZN10layer_norm31ln_parallel_residual_bwd_kernelINS_13Kernel_traitsI13__nv_bfloat16S2_fS2_fjLj8192ELj1ELj1ELj8ELj16ENS_18Kernel_traits_baseILj8192ES2_S2_fS2_fjLj256EEEEELb1ELb1ELb1EEEvNS_9BwdParamsE,"ax",@progbits
	.align	128
        .global         _ZN10layer_norm31ln_parallel_residual_bwd_kernelINS_13Kernel_traitsI13__nv_bfloat16S2_fS2_fjLj8192ELj1ELj1ELj8ELj16ENS_18Kernel_traits_baseILj8192ES2_S2_fS2_fjLj256EEEEELb1ELb1ELb1EEEvNS_9BwdParamsE
        .type           _ZN10layer_norm31ln_parallel_residual_bwd_kernelINS_13Kernel_traitsI13__nv_bfloat16S2_fS2_fjLj8192ELj1ELj1ELj8ELj16ENS_18Kernel_traits_baseILj8192ES2_S2_fS2_fjLj256EEEEELb1ELb1ELb1EEEvNS_9BwdParamsE,@function
        .size           _ZN10layer_norm31ln_parallel_residual_bwd_kernelINS_13Kernel_traitsI13__nv_bfloat16S2_fS2_fjLj8192ELj1ELj1ELj8ELj16ENS_18Kernel_traits_baseILj8192ES2_S2_fS2_fjLj256EEEEELb1ELb1ELb1EEEvNS_9BwdParamsE,(.L_x_3553 - _ZN10layer_norm31ln_parallel_residual_bwd_kernelINS_13Kernel_traitsI13__nv_bfloat16S2_fS2_fjLj8192ELj1ELj1ELj8ELj16ENS_18Kernel_traits_baseILj8192ES2_S2_fS2_fjLj256EEEEELb1ELb1ELb1EEEvNS_9BwdParamsE)
        .other          _ZN10layer_norm31ln_parallel_residual_bwd_kernelINS_13Kernel_traitsI13__nv_bfloat16S2_fS2_fjLj8192ELj1ELj1ELj8ELj16ENS_18Kernel_traits_baseILj8192ES2_S2_fS2_fjLj256EEEEELb1ELb1ELb1EEEvNS_9BwdParamsE,@"STO_CUDA_ENTRY STV_DEFAULT"
_ZN10layer_norm31ln_parallel_residual_bwd_kernelINS_13Kernel_traitsI13__nv_bfloat16S2_fS2_fjLj8192ELj1ELj1ELj8ELj16ENS_18Kernel_traits_baseILj8192ES2_S2_fS2_fjLj256EEEEELb1ELb1ELb1EEEvNS_9BwdParamsE:
.text._ZN10layer_norm31ln_parallel_residual_bwd_kernelINS_13Kernel_traitsI13__nv_bfloat16S2_fS2_fjLj8192ELj1ELj1ELj8ELj16ENS_18Kernel_traits_baseILj8192ES2_S2_fS2_fjLj256EEEEELb1ELb1ELb1EEEvNS_9BwdParamsE:
[----:B------:R-:W-:Y:S01]  /*0000*/  LDC R1, c[0x0][0x28] ;  /* 0x00000a00ff017b82 */ /* 0x000fe20000000800 */
[----:B------:R-:W0:Y:S07]  /*0010*/  S2R R0, SR_TID.X ;  /* 0x0000000000007919 */ /* 0x000e2e0000002100 */
[----:B------:R-:W0:Y:S01]  /*0020*/  S2UR UR4, SR_CTAID.X ;  /* 0x00000000000479c3 */ /* 0x000e220000002500 */
        /* <DEDUP_REMOVED lines=45> */
.L_x_1314:
        /* <DEDUP_REMOVED lines=20> */
[----:B------:R-:W-:Y:S02]  /*0440*/  CS2R R20, SRZ ;  /* 0x0000000000147805 */ /* 0x000fe4000001ff00 */
[----:B------:R-:W-:Y:S02]  /*0450*/  CS2R R22, SRZ ;  /* 0x0000000000167805 */ /* 0x000fe4000001ff00 */
[----:B------:R-:W-:Y:S02]  /*0460*/  CS2R R24, SRZ ;  /* 0x0000000000187805 */ /* 0x000fe4000001ff00 */
[----:B------:R-:W-:-:S02]  /*0470*/  CS2R R26, SRZ ;  /* 0x00000000001a7805 */ /* 0x000fc4000001ff00 */
[----:B------:R-:W-:Y:S02]  /*0480*/  CS2R R28, SRZ ;  /* 0x00000000001c7805 */ /* 0x000fe4000001ff00 */
[----:B------:R-:W-:Y:S02]  /*0490*/  CS2R R154, SRZ ;  /* 0x00000000009a7805 */ /* 0x000fe4000001ff00 */
[----:B------:R-:W-:Y:S01]  /*04a0*/  CS2R R152, SRZ ;  /* 0x0000000000987805 */ /* 0x000fe2000001ff00 */
[----:B------:R-:W-:Y:S01]  /*04b0*/  IMAD.MOV.U32 R158, RZ, RZ, RZ ;  /* 0x000000ffff9e7224 */ /* 0x000fe200078e00ff */
        /* <DEDUP_REMOVED lines=15> */
[----:B------:R-:W-:Y:S02]  /*05b0*/  MOV R226, UR6 ;  /* 0x0000000600e27c02 */ /* 0x000fe40008000f00 */
[C---:B--2---:R-:W-:Y:S01]  /*05c0*/  PRMT R41, R189.reuse, 0x7632, R41 ;  /* 0x00007632bd297816 */ /* 0x044fe20000000029 */
[----:B------:R-:W-:Y:S01]  /*05d0*/  IMAD.U32 R193, R189, 0x10000, RZ ;  /* 0x00010000bdc17824 */ /* 0x000fe200078e00ff */
[C---:B------:R-:W-:Y:S02]  /*05e0*/  PRMT R40, R188.reuse, 0x7632, R40 ;  /* 0x00007632bc287816 */ /* 0x040fe40000000028 */
[C---:B---3--:R-:W-:Y:S01]  /*05f0*/  PRMT R172, R185.reuse, 0x7632, R172 ;  /* 0x00007632b9ac7816 */ /* 0x048fe200000000ac */
[----:B------:R-:W-:Y:S01]  /*0600*/  IMAD.U32 R189, R185, 0x10000, RZ ;  /* 0x00010000b9bd7824 */ /* 0x000fe200078e00ff */
[----:B------:R-:W-:Y:S02]  /*0610*/  SHF.L.U32 R194, R188, 0x10, RZ ;  /* 0x00000010bcc27819 */ /* 0x000fe400000006ff */
[C---:B----4-:R-:W-:Y:S01]  /*0620*/  PRMT R168, R181.reuse, 0x7632, R168 ;  /* 0x00007632b5a87816 */ /* 0x050fe200000000a8 */
[----:B------:R-:W-:Y:S01]  /*0630*/  IMAD.U32 R185, R181, 0x10000, RZ ;  /* 0x00010000b5b97824 */ /* 0x000fe200078e00ff */
[----:B------:R-:W-:Y:S01]  /*0640*/  PRMT R175, R190, 0x7632, R175 ;  /* 0x00007632beaf7816 */ /* 0x000fe200000000af */
[----:B------:R-:W-:Y:S01]  /*0650*/  IMAD.U32 R172, R172, 0x10000, RZ ;  /* 0x00010000acac7824 */ /* 0x000fe200078e00ff */
[C---:B-----5:R-:W-:Y:S01]  /*0660*/  PRMT R162, R177.reuse, 0x7632, R162 ;  /* 0x00007632b1a27816 */ /* 0x060fe200000000a2 */
[----:B------:R-:W-:Y:S01]  /*0670*/  IMAD.U32 R181, R177, 0x10000, RZ ;  /* 0x00010000b1b57824 */ /* 0x000fe200078e00ff */
[----:B------:R-:W-:Y:S01]  /*0680*/  SHF.L.U32 R192, R190, 0x10, RZ ;  /* 0x00000010bec07819 */ /* 0x000fe200000006ff */
        /* <DEDUP_REMOVED lines=10> */
[----:B------:R-:W-:Y:S02]  /*0730*/  PRMT R161, R178, 0x7632, R161 ;  /* 0x00007632b2a17816 */ /* 0x000fe400000000a1 */
[----:B------:R-:W-:Y:S02]  /*0740*/  PRMT R160, R179, 0x7632, R160 ;  /* 0x00007632b3a07816 */ /* 0x000fe400000000a0 */
[----:B------:R-:W-:Y:S02]  /*0750*/  SHF.L.U32 R190, R184, 0x10, RZ ;  /* 0x00000010b8be7819 */ /* 0x000fe400000006ff */
[----:B------:R-:W-:Y:S02]  /*0760*/  SHF.L.U32 R188, R186, 0x10, RZ ;  /* 0x00000010babc7819 */ /* 0x000fe400000006ff */
[----:B------:R-:W-:Y:S02]  /*0770*/  SHF.L.U32 R186, R180, 0x10, RZ ;  /* 0x00000010b4ba7819 */ /* 0x000fe400000006ff */
[----:B------:R-:W-:-:S02]  /*0780*/  SHF.L.U32 R184, R182, 0x10, RZ ;  /* 0x00000010b6b87819 */ /* 0x000fc400000006ff */
[----:B------:R-:W-:Y:S01]  /*0790*/  SHF.L.U32 R182, R176, 0x10, RZ ;  /* 0x00000010b0b67819 */ /* 0x000fe200000006ff */
[----:B------:R-:W-:Y:S01]  /*07a0*/  IMAD.U32 R176, R41, 0x10000, RZ ;  /* 0x0001000029b07824 */ /* 0x000fe200078e00ff */
[----:B------:R-:W-:Y:S02]  /*07b0*/  SHF.L.U32 R180, R178, 0x10, RZ ;  /* 0x00000010b2b47819 */ /* 0x000fe400000006ff */
[----:B------:R-:W-:Y:S02]  /*07c0*/  SHF.L.U32 R191, R191, 0x10, RZ ;  /* 0x00000010bfbf7819 */ /* 0x000fe400000006ff */
[----:B------:R-:W-:Y:S02]  /*07d0*/  SHF.L.U32 R187, R187, 0x10, RZ ;  /* 0x00000010bbbb7819 */ /* 0x000fe400000006ff */
[----:B------:R-:W-:Y:S02]  /*07e0*/  SHF.L.U32 R183, R183, 0x10, RZ ;  /* 0x00000010b7b77819 */ /* 0x000fe400000006ff */
[----:B------:R-:W-:-:S02]  /*07f0*/  SHF.L.U32 R179, R179, 0x10, RZ ;  /* 0x00000010b3b37819 */ /* 0x000fc400000006ff */
[----:B------:R-:W-:Y:S02]  /*0800*/  MOV R178, RZ ;  /* 0x000000ff00b27202 */ /* 0x000fe40000000f00 */
        /* <DEDUP_REMOVED lines=11> */
[----:B------:R-:W-:-:S07]  /*08c0*/  SHF.L.U32 R160, R160, 0x10, RZ ;  /* 0x00000010a0a07819 */ /* 0x000fce00000006ff */
.L_x_1317:
[----:B------:R-:W0:Y:S01]  /*08d0*/  LDC.64 R104, c[0x0][0x250] ;  /* 0x00009400ff687b82 */ /* 0x000e220000000a00 */
[----:B-1----:R-:W-:Y:S01]  /*08e0*/  IMAD R84, R195, UR8, RZ ;  /* 0x00000008c3547c24 */ /* 0x002fe2000f8e02ff */
[----:B------:R-:W-:-:S04]  /*08f0*/  LOP3.LUT R206, R0, 0xff, RZ, 0xc0, !PT ;  /* 0x000000ff00ce7812 */ /* 0x000fc800078ec0ff */
[----:B------:R-:W-:Y:S02]  /*0900*/  SHF.R.S32.HI R85, RZ, 0x1f, R84 ;  /* 0x0000001fff557819 */ /* 0x000fe40000011454 */
[----:B------:R-:W1:Y:S02]  /*0910*/  LDC.64 R204, c[0x0][0x238] ;  /* 0x00008e00ffcc7b82 */ /* 0x000e640000000a00 */
[----:B------:R-:W-:-:S04]  /*0920*/  LEA.HI R85, R85, R84, RZ, 0x3 ;  /* 0x0000005455557211 */ /* 0x000fc800078f18ff */
[----:B------:R-:W-:Y:S02]  /*0930*/  LEA.HI.SX32 R206, R85, R206, 0x1d ;  /* 0x000000ce55ce7211 */ /* 0x000fe400078feaff */
[----:B------:R-:W2:Y:S08]  /*0940*/  LDC.64 R128, c[0x0][0x2b8] ;  /* 0x0000ae00ff807b82 */ /* 0x000eb00000000a00 */
[----:B------:R-:W3:Y:S01]  /*0950*/  LDC.64 R164, c[0x0][0x258] ;  /* 0x00009600ffa47b82 */ /* 0x000ee20000000a00 */
[----:B0-----:R-:W-:Y:S01]  /*0960*/  IMAD.WIDE R104, R195, 0x4, R104 ;  /* 0x00000004c3687825 */ /* 0x001fe200078e0268 */
[----:B------:R-:W-:-:S04]  /*0970*/  IADD3 R199, R206, 0x100, RZ ;  /* 0x00000100cec77810 */ /* 0x000fc80007ffe0ff */
[----:B------:R-:W4:Y:S01]  /*0980*/  LDG.E R225, desc[UR4][R104.64] ;  /* 0x0000000468e17981 */ /* 0x000f22000c1e1900 */
[C---:B-1----:R-:W-:Y:S01]  /*0990*/  IMAD.WIDE.U32 R116, R206.reuse, 0x20, R204 ;  /* 0x00000020ce747825 */ /* 0x042fe200078e00cc */
[C---:B------:R-:W-:Y:S01]  /*09a0*/  IADD3 R159, R206.reuse, 0x300, RZ ;  /* 0x00000300ce9f7810 */ /* 0x040fe20007ffe0ff */
[----:B------:R-:W0:Y:S02]  /*09b0*/  LDC.64 R220, c[0x0][0x240] ;  /* 0x00009000ffdc7b82 */ /* 0x000e240000000a00 */
[C---:B------:R-:W-:Y:S01]  /*09c0*/  VIADD R198, R206.reuse, 0x200 ;  /* 0x00000200cec67836 */ /* 0x040fe20000000000 */
[----:B------:R-:W4:Y:S01]  /*09d0*/  LDG.E.128 R84, desc[UR4][R116.64] ;  /* 0x0000000474547981 */ /* 0x000f22000c1e1d00 */
[----:B--2---:R-:W-:-:S03]  /*09e0*/  IMAD.WIDE.U32 R88, R206, 0x10, R128 ;  /* 0x00000010ce587825 */ /* 0x004fc600078e0080 */
[----:B------:R-:W2:Y:S01]  /*09f0*/  LDG.E.128 R92, desc[UR4][R116.64+0x10] ;  /* 0x00001004745c7981 */ /* 0x000ea2000c1e1d00 */
[----:B------:R-:W-:-:S03]  /*0a00*/  IMAD.WIDE.U32 R100, R199, 0x10, R128 ;  /* 0x00000010c7647825 */ /* 0x000fc600078e0080 */
[----:B------:R-:W2:Y:S01]  /*0a10*/  LDG.E.128 R88, desc[UR4][R88.64] ;  /* 0x0000000458587981 */ /* 0x000ea2000c1e1d00 */
[----:B---3--:R-:W-:-:S03]  /*0a20*/  IMAD.WIDE R208, R195, 0x4, R164 ;  /* 0x00000004c3d07825 */ /* 0x008fc600078e02a4 */
[----:B------:R-:W3:Y:S01]  /*0a30*/  LDG.E.128 R100, desc[UR4][R100.64] ;  /* 0x0000000464647981 */ /* 0x000ee2000c1e1d00 */
[----:B------:R-:W1:Y:S01]  /*0a40*/  LDC.64 R164, c[0x0][0x2c8] ;  /* 0x0000b200ffa47b82 */ /* 0x000e620000000a00 */
[--C-:B------:R-:W-:Y:S02]  /*0a50*/  IMAD.WIDE.U32 R130, R199, 0x20, R204.reuse ;  /* 0x00000020c7827825 */ /* 0x100fe400078e00cc */
[----:B------:R-:W3:Y:S02]  /*0a60*/  LDG.E R207, desc[UR4][R208.64] ;  /* 0x00000004d0cf7981 */ /* 0x000ee4000c1e1900 */
[--C-:B------:R-:W-:Y:S02]  /*0a70*/  IMAD.WIDE.U32 R210, R198, 0x20, R204.reuse ;  /* 0x00000020c6d27825 */ /* 0x100fe400078e00cc */
[----:B------:R-:W3:Y:S02]  /*0a80*/  LDG.E.128 R96, desc[UR4][R130.64] ;  /* 0x0000000482607981 */ /* 0x000ee4000c1e1d00 */
[----:B------:R-:W-:-:S02]  /*0a90*/  IMAD.WIDE.U32 R204, R159, 0x20, R204 ;  /* 0x000000209fcc7825 */ /* 0x000fc400078e00cc */
[----:B------:R-:W3:Y:S02]  /*0aa0*/  LDG.E.128 R104, desc[UR4][R130.64+0x10] ;  /* 0x0000100482687981 */ /* 0x000ee4000c1e1d00 */
[--C-:B------:R-:W-:Y:S02]  /*0ab0*/  IMAD.WIDE.U32 R112, R198, 0x10, R128.reuse ;  /* 0x00000010c6707825 */ /* 0x100fe400078e0080 */
[----:B------:R-:W3:Y:S02]  /*0ac0*/  LDG.E.128 R120, desc[UR4][R204.64] ;  /* 0x00000004cc787981 */ /* 0x000ee4000c1e1d00 */
[----:B------:R-:W-:Y:S02]  /*0ad0*/  IMAD.WIDE.U32 R128, R159, 0x10, R128 ;  /* 0x000000109f807825 */ /* 0x000fe400078e0080 */
[----:B------:R-:W3:Y:S04]  /*0ae0*/  LDG.E.128 R116, desc[UR4][R210.64+0x10] ;  /* 0x00001004d2747981 */ /* 0x000ee8000c1e1d00 */
[----:B------:R-:W3:Y:S04]  /*0af0*/  LDG.E.128 R128, desc[UR4][R128.64] ;  /* 0x0000000480807981 */ /* 0x000ee8000c1e1d00 */
[----:B------:R0:W3:Y:S04]  /*0b00*/  LDG.E.128 R108, desc[UR4][R210.64] ;  /* 0x00000004d26c7981 */ /* 0x0000e8000c1e1d00 */
[----:B------:R-:W3:Y:S04]  /*0b10*/  LDG.E.128 R112, desc[UR4][R112.64] ;  /* 0x0000000470707981 */ /* 0x000ee8000c1e1d00 */
[----:B------:R0:W3:Y:S01]  /*0b20*/  LDG.E.128 R124, desc[UR4][R204.64+0x10] ;  /* 0x00001004cc7c7981 */ /* 0x0000e2000c1e1d00 */
[----:B------:R-:W-:-:S02]  /*0b30*/  ISETP.NE.U32.AND P0, PT, RZ, UR12, PT ;  /* 0x0000000cff007c0c */ /* 0x000fc4000bf05070 */
[----:B-1----:R-:W-:Y:S02]  /*0b40*/  ISETP.NE.U32.AND P1, PT, R164, RZ, PT ;  /* 0x000000ffa400720c */ /* 0x002fe40003f25070 */
[----:B------:R-:W-:Y:S02]  /*0b50*/  ISETP.NE.AND.EX P0, PT, RZ, UR13, PT, P0 ;  /* 0x0000000dff007c0c */ /* 0x000fe4000bf05300 */
[----:B------:R-:W-:-:S11]  /*0b60*/  ISETP.NE.AND.EX P1, PT, R165, RZ, PT, P1 ;  /* 0x000000ffa500720c */ /* 0x000fd60003f25310 */
[----:B------:R-:W1:Y:S08]  /*0b70*/  @P0 LDC.64 R218, c[0x0][0x248] ;  /* 0x00009200ffda0b82 */ /* 0x000e700000000a00 */
[----:B0-----:R-:W0:Y:S08]  /*0b80*/  @P0 LDC.64 R210, c[0x0][0x248] ;  /* 0x00009200ffd20b82 */ /* 0x001e300000000a00 */
[----:B------:R-:W0:Y:S08]  /*0b90*/  @P0 LDC.64 R204, c[0x0][0x248] ;  /* 0x00009200ffcc0b82 */ /* 0x000e300000000a00 */
[----:B------:R-:W0:Y:S08]  /*0ba0*/  @P1 LDC.64 R212, c[0x0][0x2c8] ;  /* 0x0000b200ffd41b82 */ /* 0x000e300000000a00 */
[----:B------:R-:W0:Y:S01]  /*0bb0*/  @P1 LDC.64 R208, c[0x0][0x2c8] ;  /* 0x0000b200ffd01b82 */ /* 0x000e220000000a00 */
[----:B-1----:R-:W-:-:S04]  /*0bc0*/  @P0 IMAD.WIDE.U32 R218, R206, 0x8, R218 ;  /* 0x00000008ceda0825 */ /* 0x002fc800078e00da */
[C---:B0-----:R-:W-:Y:S01]  /*0bd0*/  @P0 IMAD.WIDE.U32 R210, R198.reuse, 0x8, R210 ;  /* 0x00000008c6d20825 */ /* 0x041fe200078e00d2 */
[----:B------:R0:W5:Y:S02]  /*0be0*/  @P0 LDG.E.64 R202, desc[UR4][R218.64] ;  /* 0x00000004daca0981 */ /* 0x000164000c1e1b00 */
[----:B------:R-:W1:Y:S01]  /*0bf0*/  @P0 LDC.64 R214, c[0x0][0x248] ;  /* 0x00009200ffd60b82 */ /* 0x000e620000000a00 */
[C---:B------:R-:W-:Y:S01]  /*0c00*/  @P0 IMAD.WIDE.U32 R204, R159.reuse, 0x8, R204 ;  /* 0x000000089fcc0825 */ /* 0x040fe200078e00cc */
[----:B------:R0:W5:Y:S04]  /*0c10*/  @P0 LDG.E.64 R196, desc[UR4][R210.64] ;  /* 0x00000004d2c40981 */ /* 0x000168000c1e1b00 */
[----:B------:R0:W5:Y:S01]  /*0c20*/  @P0 LDG.E.64 R144, desc[UR4][R204.64] ;  /* 0x00000004cc900981 */ /* 0x000162000c1e1b00 */
[----:B------:R-:W-:Y:S01]  /*0c30*/  @P1 IMAD.WIDE.U32 R228, R198, 0x20, R212 ;  /* 0x00000020c6e41825 */ /* 0x000fe200078e00d4 */
[----:B------:R-:W1:Y:S03]  /*0c40*/  @P1 LDC.64 R216, c[0x0][0x2c8] ;  /* 0x0000b200ffd81b82 */ /* 0x000e660000000a00 */
[----:B------:R-:W-:Y:S01]  /*0c50*/  IMAD.WIDE.U32 R212, R206, 0x8, R220 ;  /* 0x00000008ced47825 */ /* 0x000fe200078e00dc */
[----:B------:R-:W-:Y:S01]  /*0c60*/  ISETP.NE.AND P3, PT, R226, RZ, PT ;  /* 0x000000ffe200720c */ /* 0x000fe20003f65270 */
[----:B------:R-:W5:Y:S02]  /*0c70*/  @P1 LDG.E.128 R56, desc[UR4][R228.64] ;  /* 0x00000004e4381981 */ /* 0x000f64000c1e1d00 */
[----:B0-----:R-:W-:Y:S01]  /*0c80*/  @P1 IMAD.WIDE.U32 R218, R159, 0x20, R208 ;  /* 0x000000209fda1825 */ /* 0x001fe200078e00d0 */
[----:B------:R-:W0:Y:S01]  /*0c90*/  @P1 LDC.64 R222, c[0x0][0x2c8] ;  /* 0x0000b200ffde1b82 */ /* 0x000e220000000a00 */
[----:B------:R-:W5:Y:S02]  /*0ca0*/  LDG.E.64 R212, desc[UR4][R212.64] ;  /* 0x00000004d4d47981 */ /* 0x000f64000c1e1b00 */
[----:B------:R-:W-:-:S02]  /*0cb0*/  IMAD.WIDE.U32 R210, R199, 0x8, R220 ;  /* 0x00000008c7d27825 */ /* 0x000fc400078e00dc */
[----:B------:R-:W5:Y:S02]  /*0cc0*/  @P1 LDG.E.128 R64, desc[UR4][R218.64] ;  /* 0x00000004da401981 */ /* 0x000f64000c1e1d00 */
[--C-:B------:R-:W-:Y:S02]  /*0cd0*/  IMAD.WIDE.U32 R208, R198, 0x8, R220.reuse ;  /* 0x00000008c6d07825 */ /* 0x100fe400078e00dc */
[----:B------:R-:W5:Y:S02]  /*0ce0*/  LDG.E.64 R210, desc[UR4][R210.64] ;  /* 0x00000004d2d27981 */ /* 0x000f64000c1e1b00 */
[----:B------:R-:W-:Y:S02]  /*0cf0*/  IMAD.WIDE.U32 R204, R159, 0x8, R220 ;  /* 0x000000089fcc7825 */ /* 0x000fe400078e00dc */
[----:B------:R-:W5:Y:S04]  /*0d00*/  LDG.E.64 R208, desc[UR4][R208.64] ;  /* 0x00000004d0d07981 */ /* 0x000f68000c1e1b00 */
[----:B------:R-:W5:Y:S01]  /*0d10*/  LDG.E.64 R204, desc[UR4][R204.64] ;  /* 0x00000004cccc7981 */ /* 0x000f62000c1e1b00 */
[----:B-1----:R-:W-:-:S03]  /*0d20*/  @P0 IMAD.WIDE.U32 R214, R199, 0x8, R214 ;  /* 0x00000008c7d60825 */ /* 0x002fc600078e00d6 */
[----:B------:R-:W5:Y:S01]  /*0d30*/  @P1 LDG.E.128 R68, desc[UR4][R218.64+0x10] ;  /* 0x00001004da441981 */ /* 0x000f62000c1e1d00 */
[----:B------:R-:W-:-:S03]  /*0d40*/  @P1 IMAD.WIDE.U32 R216, R199, 0x20, R216 ;  /* 0x00000020c7d81825 */ /* 0x000fc600078e00d8 */
[----:B------:R4:W5:Y:S01]  /*0d50*/  @P0 LDG.E.64 R200, desc[UR4][R214.64] ;  /* 0x00000004d6c80981 */ /* 0x000962000c1e1b00 */
[----:B0-----:R-:W-:-:S03]  /*0d60*/  @P1 IMAD.WIDE.U32 R222, R206, 0x20, R222 ;  /* 0x00000020cede1825 */ /* 0x001fc600078e00de */
[----:B------:R-:W5:Y:S01]  /*0d70*/  @P1 LDG.E.128 R48, desc[UR4][R216.64] ;  /* 0x00000004d8301981 */ /* 0x000f62000c1e1d00 */
[----:B------:R-:W-:-:S03]  /*0d80*/  LOP3.LUT P5, RZ, R224, 0xff, RZ, 0xc0, !PT ;  /* 0x000000ffe0ff7812 */ /* 0x000fc600078ac0ff */
[----:B------:R0:W5:Y:S04]  /*0d90*/  @P1 LDG.E.128 R52, desc[UR4][R216.64+0x10] ;  /* 0x00001004d8341981 */ /* 0x000168000c1e1d00 */
[----:B------:R-:W5:Y:S04]  /*0da0*/  @P1 LDG.E.128 R40, desc[UR4][R222.64] ;  /* 0x00000004de281981 */ /* 0x000f68000c1e1d00 */
[----:B------:R2:W5:Y:S04]  /*0db0*/  @P1 LDG.E.128 R44, desc[UR4][R222.64+0x10] ;  /* 0x00001004de2c1981 */ /* 0x000568000c1e1d00 */
[----:B------:R1:W5:Y:S01]  /*0dc0*/  @P1 LDG.E.128 R60, desc[UR4][R228.64+0x10] ;  /* 0x00001004e43c1981 */ /* 0x000362000c1e1d00 */
[----:B----4-:R-:W-:-:S05]  /*0dd0*/  FSEL R214, R225, RZ, !P3 ;  /* 0x000000ffe1d67208 */ /* 0x010fca0005800000 */
[C---:B0-----:R-:W-:Y:S01]  /*0de0*/  FADD.FTZ R216, -R214.reuse, R85 ;  /* 0x00000055d6d87221 */ /* 0x041fe20000010100 */
[C---:B------:R-:W-:Y:S01]  /*0df0*/  FADD.FTZ R218, -R214.reuse, R87 ;  /* 0x00000057d6da7221 */ /* 0x040fe20000010100 */
[C---:B------:R-:W-:Y:S01]  /*0e00*/  FADD.FTZ R84, -R214.reuse, R84 ;  /* 0x00000054d6547221 */ /* 0x040fe20000010100 */
[C---:B--2---:R-:W-:Y:S01]  /*0e10*/  FADD.FTZ R222, -R214.reuse, R93 ;  /* 0x0000005dd6de7221 */ /* 0x044fe20000010100 */
[----:B------:R-:W-:Y:S01]  /*0e20*/  FADD.FTZ R224, -R214, R95 ;  /* 0x0000005fd6e07221 */ /* 0x000fe20000010100 */
[C---:B------:R-:W-:Y:S02]  /*0e30*/  PRMT R85, R88.reuse, 0x7632, R85 ;  /* 0x0000763258557816 */ /* 0x040fe40000000055 */
[----:B------:R-:W-:Y:S02]  /*0e40*/  SHF.L.U32 R87, R88, 0x10, RZ ;  /* 0x0000001058577819 */ /* 0x000fe400000006ff */
[C---:B------:R-:W-:Y:S02]  /*0e50*/  PRMT R88, R89.reuse, 0x7632, R88 ;  /* 0x0000763259587816 */ /* 0x040fe40000000058 */
[----:B------:R-:W-:-:S02]  /*0e60*/  SHF.L.U32 R220, R89, 0x10, RZ ;  /* 0x0000001059dc7819 */ /* 0x000fc400000006ff */
[----:B------:R-:W-:Y:S02]  /*0e70*/  PRMT R89, R90, 0x7632, R89 ;  /* 0x000076325a597816 */ /* 0x000fe40000000059 */
[C---:B---3--:R-:W-:Y:S02]  /*0e80*/  PRMT R93, R100.reuse, 0x7632, R93 ;  /* 0x00007632645d7816 */ /* 0x048fe4000000005d */
[----:B------:R-:W-:Y:S02]  /*0e90*/  SHF.L.U32 R95, R100, 0x10, RZ ;  /* 0x00000010645f7819 */ /* 0x000fe400000006ff */
[C---:B------:R-:W-:Y:S02]  /*0ea0*/  PRMT R100, R103.reuse, 0x7632, R100 ;  /* 0x0000763267647816 */ /* 0x040fe40000000064 */
[----:B------:R-:W-:Y:S01]  /*0eb0*/  SHF.L.U32 R219, R103, 0x10, RZ ;  /* 0x0000001067db7819 */ /* 0x000fe200000006ff */
[----:B------:R-:W-:Y:S01]  /*0ec0*/  FMUL.FTZ R103, R207, R84 ;  /* 0x00000054cf677220 */ /* 0x000fe20000410000 */
[----:B------:R-:W-:Y:S01]  /*0ed0*/  SHF.L.U32 R84, R89, 0x10, RZ ;  /* 0x0000001059547819 */ /* 0x000fe200000006ff */
[----:B------:R-:W-:Y:S01]  /*0ee0*/  FMUL.FTZ R222, R207, R222 ;  /* 0x000000decfde7220 */ /* 0x000fe20000410000 */
[----:B------:R-:W-:Y:S01]  /*0ef0*/  FADD.FTZ R240, -R214, R120 ;  /* 0x00000078d6f07221 */ /* 0x000fe20000010100 */
[----:B------:R-:W-:Y:S01]  /*0f00*/  SHF.L.U32 R85, R85, 0x10, RZ ;  /* 0x0000001055557819 */ /* 0x000fe200000006ff */
[----:B------:R-:W-:Y:S01]  /*0f10*/  FMUL.FTZ R216, R207, R216 ;  /* 0x000000d8cfd87220 */ /* 0x000fe20000410000 */
[----:B------:R-:W-:Y:S01]  /*0f20*/  FMUL.FTZ R120, R194, R87 ;  /* 0x00000057c2787220 */ /* 0x000fe20000410000 */
[----:B------:R-:W-:Y:S01]  /*0f30*/  FADD.FTZ R92, -R214, R92 ;  /* 0x0000005cd65c7221 */ /* 0x000fe20000010100 */
[----:B------:R-:W-:Y:S01]  /*0f40*/  FADD.FTZ R29, R84, R29 ;  /* 0x0000001d541d7221 */ /* 0x000fe20000010000 */
[----:B------:R-:W-:Y:S01]  /*0f50*/  FFMA.FTZ R151, R222, R84, R151 ;  /* 0x00000054de977223 */ /* 0x000fe20000010097 */
[----:B------:R-:W-:-:S02]  /*0f60*/  PRMT R237, R131, 0x7632, R237 ;  /* 0x0000763283ed7816 */ /* 0x000fc400000000ed */
[----:B------:R-:W-:Y:S01]  /*0f70*/  SHF.L.U32 R239, R131, 0x10, RZ ;  /* 0x0000001083ef7819 */ /* 0x000fe200000006ff */
[----:B------:R-:W-:Y:S01]  /*0f80*/  FMUL.FTZ R131, R175, R84 ;  /* 0x00000054af837220 */ /* 0x000fe20000410000 */
[-C--:B------:R-:W-:Y:S01]  /*0f90*/  FFMA.FTZ R157, R216, R85.reuse, R157 ;  /* 0x00000055d89d7223 */ /* 0x080fe2000001009d */
[----:B------:R-:W-:Y:S01]  /*0fa0*/  FADD.FTZ R156, R85, R156 ;  /* 0x0000009c559c7221 */ /* 0x000fe20000010000 */
[----:B-1----:R-:W-:Y:S01]  /*0fb0*/  FMUL.FTZ R229, R177, R85 ;  /* 0x00000055b1e57220 */ /* 0x002fe20000410000 */
[----:B------:R-:W-:Y:S01]  /*0fc0*/  FADD.FTZ R84, RZ, R120 ;  /* 0x00000078ff547221 */ /* 0x000fe20000010000 */
[C---:B------:R-:W-:Y:S01]  /*0fd0*/  FADD.FTZ R86, -R214.reuse, R86 ;  /* 0x00000056d6567221 */ /* 0x040fe20000010100 */
[----:B------:R-:W-:Y:S01]  /*0fe0*/  FFMA.FTZ R85, R103, R120, RZ ;  /* 0x0000007867557223 */ /* 0x000fe200000100ff */
[----:B------:R-:W-:Y:S01]  /*0ff0*/  FADD.FTZ R238, -R214, R119 ;  /* 0x00000077d6ee7221 */ /* 0x000fe20000010100 */
[----:B------:R-:W-:Y:S02]  /*1000*/  IMAD.U32 R215, R90, 0x10000, RZ ;  /* 0x000100005ad77824 */ /* 0x000fe400078e00ff */
[C---:B------:R-:W-:Y:S01]  /*1010*/  FADD.FTZ R94, -R214.reuse, R94 ;  /* 0x0000005ed65e7221 */ /* 0x040fe20000010100 */
[C---:B------:R-:W-:Y:S01]  /*1020*/  FADD.FTZ R234, -R214.reuse, R111 ;  /* 0x0000006fd6ea7221 */ /* 0x040fe20000010100 */
[----:B------:R-:W-:Y:S01]  /*1030*/  FADD.FTZ R236, -R214, R117 ;  /* 0x00000075d6ec7221 */ /* 0x000fe20000010100 */
[----:B------:R-:W-:Y:S01]  /*1040*/  FADD.FTZ R158, R87, R158 ;  /* 0x0000009e579e7221 */ /* 0x000fe20000010000 */
[----:B------:R-:W-:Y:S01]  /*1050*/  FFMA.FTZ R178, R103, R87, R178 ;  /* 0x0000005767b27223 */ /* 0x000fe200000100b2 */
[----:B------:R-:W-:Y:S01]  /*1060*/  FMUL.FTZ R119, R207, R92 ;  /* 0x0000005ccf777220 */ /* 0x000fe20000410000 */
[C---:B------:R-:W-:Y:S01]  /*1070*/  PRMT R111, R114.reuse, 0x7632, R111 ;  /* 0x00007632726f7816 */ /* 0x040fe2000000006f */
[----:B------:R-:W-:-:S02]  /*1080*/  IMAD.U32 R221, R114, 0x10000, RZ ;  /* 0x0001000072dd7824 */ /* 0x000fc400078e00ff */
[----:B------:R-:W-:Y:S01]  /*1090*/  FMUL.FTZ R117, R193, R220 ;  /* 0x000000dcc1757220 */ /* 0x000fe20000410000 */
[----:B------:R-:W-:Y:S02]  /*10a0*/  IMAD.U32 R87, R88, 0x10000, RZ ;  /* 0x0001000058577824 */ /* 0x000fe400078e00ff */
[----:B------:R-:W-:Y:S01]  /*10b0*/  FADD.FTZ R84, R84, R229 ;  /* 0x000000e554547221 */ /* 0x000fe20000010000 */
[----:B------:R-:W-:Y:S01]  /*10c0*/  PRMT R90, R91, 0x7632, R90 ;  /* 0x000076325b5a7816 */ /* 0x000fe2000000005a */
[----:B------:R-:W-:Y:S01]  /*10d0*/  FMUL.FTZ R114, R207, R86 ;  /* 0x00000056cf727220 */ /* 0x000fe20000410000 */
[----:B------:R-:W-:Y:S01]  /*10e0*/  FFMA.FTZ R85, R216, R229, R85 ;  /* 0x000000e5d8557223 */ /* 0x000fe20000010055 */
[----:B------:R-:W-:Y:S01]  /*10f0*/  SHF.L.U32 R91, R91, 0x10, RZ ;  /* 0x000000105b5b7819 */ /* 0x000fe200000006ff */
[C---:B------:R-:W-:Y:S01]  /*1100*/  FADD.FTZ R242, -R214.reuse, R121 ;  /* 0x00000079d6f27221 */ /* 0x040fe20000010100 */
[----:B------:R-:W-:Y:S01]  /*1110*/  FADD.FTZ R248, -R214, R126 ;  /* 0x0000007ed6f87221 */ /* 0x000fe20000010100 */
[----:B------:R-:W-:Y:S01]  /*1120*/  FADD.FTZ R28, R215, R28 ;  /* 0x0000001cd71c7221 */ /* 0x000fe20000010000 */
[----:B------:R-:W-:Y:S01]  /*1130*/  FMUL.FTZ R121, R207, R94 ;  /* 0x0000005ecf797220 */ /* 0x000fe20000410000 */
[-C--:B------:R-:W-:Y:S01]  /*1140*/  FFMA.FTZ R150, R119, R215.reuse, R150 ;  /* 0x000000d777967223 */ /* 0x080fe20000010096 */
[----:B------:R-:W-:Y:S01]  /*1150*/  FMUL.FTZ R126, R192, R215 ;  /* 0x000000d7c07e7220 */ /* 0x000fe20000410000 */
[----:B------:R-:W-:Y:S01]  /*1160*/  FMUL.FTZ R215, R176, R87 ;  /* 0x00000057b0d77220 */ /* 0x000fe20000410000 */
[----:B------:R-:W-:Y:S01]  /*1170*/  FADD.FTZ R84, R84, R117 ;  /* 0x0000007554547221 */ /* 0x000fe20000010000 */
[----:B------:R-:W-:Y:S01]  /*1180*/  FMUL.FTZ R218, R207, R218 ;  /* 0x000000dacfda7220 */ /* 0x000fe20000410000 */
[----:B------:R-:W-:Y:S01]  /*1190*/  FFMA.FTZ R85, R114, R117, R85 ;  /* 0x0000007572557223 */ /* 0x000fe20000010055 */
[C---:B------:R-:W-:Y:S01]  /*11a0*/  PRMT R223, R128.reuse, 0x7632, R223 ;  /* 0x0000763280df7816 */ /* 0x040fe200000000df */
[----:B------:R-:W-:Y:S01]  /*11b0*/  FADD.FTZ R26, R91, R26 ;  /* 0x0000001a5b1a7221 */ /* 0x000fe20000010000 */
[----:B------:R-:W-:Y:S01]  /*11c0*/  SHF.L.U32 R225, R128, 0x10, RZ ;  /* 0x0000001080e17819 */ /* 0x000fe200000006ff */
[-C--:B------:R-:W-:Y:S01]  /*11d0*/  FFMA.FTZ R148, R121, R91.reuse, R148 ;  /* 0x0000005b79947223 */ /* 0x080fe20000010094 */
[----:B------:R-:W-:Y:S01]  /*11e0*/  FMUL.FTZ R128, R191, R91 ;  /* 0x0000005bbf807220 */ /* 0x000fe20000410000 */
[----:B------:R-:W-:Y:S01]  /*11f0*/  FADD.FTZ R91, R84, R215 ;  /* 0x000000d7545b7221 */ /* 0x000fe20000010000 */
[----:B------:R-:W-:Y:S01]  /*1200*/  FFMA.FTZ R84, R218, R215, R85 ;  /* 0x000000d7da547223 */ /* 0x000fe20000010055 */
[----:B------:R-:W-:-:S02]  /*1210*/  FADD.FTZ R104, -R214, R104 ;  /* 0x00000068d6687221 */ /* 0x000fc40000010100 */
[----:B------:R-:W-:Y:S01]  /*1220*/  FADD.FTZ R94, R91, R126 ;  /* 0x0000007e5b5e7221 */ /* 0x000fe20000010000 */
[----:B------:R-:W-:Y:S01]  /*1230*/  FFMA.FTZ R85, R119, R126, R84 ;  /* 0x0000007e77557223 */ /* 0x000fe20000010054 */
[C---:B------:R-:W-:Y:S01]  /*1240*/  FADD.FTZ R106, -R214.reuse, R106 ;  /* 0x0000006ad66a7221 */ /* 0x040fe20000010100 */
[----:B------:R-:W-:Y:S01]  /*1250*/  FADD.FTZ R96, -R214, R96 ;  /* 0x00000060d6607221 */ /* 0x000fe20000010100 */
[----:B------:R-:W-:Y:S01]  /*1260*/  IMAD.U32 R217, R102, 0x10000, RZ ;  /* 0x0001000066d97824 */ /* 0x000fe200078e00ff */
[----:B------:R-:W-:Y:S01]  /*1270*/  SHF.L.U32 R90, R90, 0x10, RZ ;  /* 0x000000105a5a7819 */ /* 0x000fe200000006ff */
[----:B------:R-:W-:Y:S01]  /*1280*/  FMUL.FTZ R243, R207, R104 ;  /* 0x00000068cff37220 */ /* 0x000fe20000410000 */
[C---:B------:R-:W-:Y:S01]  /*1290*/  FADD.FTZ R108, -R214.reuse, R108 ;  /* 0x0000006cd66c7221 */ /* 0x040fe20000010100 */
[----:B------:R-:W-:Y:S01]  /*12a0*/  FADD.FTZ R232, -R214, R109 ;  /* 0x0000006dd6e87221 */ /* 0x000fe20000010100 */
[----:B------:R-:W-:Y:S01]  /*12b0*/  FADD.FTZ R91, R94, R131 ;  /* 0x000000835e5b7221 */ /* 0x000fe20000010000 */
[----:B------:R-:W-:Y:S01]  /*12c0*/  PRMT R109, R113, 0x7632, R109 ;  /* 0x00007632716d7816 */ /* 0x000fe2000000006d */
[----:B------:R-:W-:Y:S01]  /*12d0*/  FFMA.FTZ R94, R222, R131, R85 ;  /* 0x00000083de5e7223 */ /* 0x000fe20000010055 */
[C---:B------:R-:W-:Y:S01]  /*12e0*/  FADD.FTZ R230, -R214.reuse, R107 ;  /* 0x0000006bd6e67221 */ /* 0x040fe20000010100 */
[C---:B------:R-:W-:Y:S01]  /*12f0*/  FADD.FTZ R246, -R214.reuse, R125 ;  /* 0x0000007dd6f67221 */ /* 0x040fe20000010100 */
[C---:B------:R-:W-:Y:S01]  /*1300*/  FMUL.FTZ R241, R207.reuse, R106 ;  /* 0x0000006acff17220 */ /* 0x040fe20000410000 */
[----:B------:R-:W-:Y:S01]  /*1310*/  FADD.FTZ R226, -R214, R97 ;  /* 0x00000061d6e27221 */ /* 0x000fe20000010100 */
[----:B------:R-:W-:Y:S01]  /*1320*/  SHF.L.U32 R107, R112, 0x10, RZ ;  /* 0x00000010706b7819 */ /* 0x000fe200000006ff */
[----:B------:R-:W-:Y:S01]  /*1330*/  FADD.FTZ R244, -R214, R123 ;  /* 0x0000007bd6f47221 */ /* 0x000fe20000010100 */
[----:B------:R-:W-:Y:S01]  /*1340*/  FMUL.FTZ R125, R207, R96 ;  /* 0x00000060cf7d7220 */ /* 0x000fe20000410000 */
[----:B------:R-:W-:Y:S01]  /*1350*/  FADD.FTZ R20, R217, R20 ;  /* 0x00000014d9147221 */ /* 0x000fe20000010000 */
[-C--:B------:R-:W-:Y:S01]  /*1360*/  FFMA.FTZ R140, R243, R217.reuse, R140 ;  /* 0x000000d9f38c7223 */ /* 0x080fe2000001008c */
[----:B------:R-:W-:Y:S01]  /*1370*/  FMUL.FTZ R106, R188, R217 ;  /* 0x000000d9bc6a7220 */ /* 0x000fe20000410000 */
[----:B------:R-:W-:Y:S01]  /*1380*/  FFMA.FTZ R153, R218, R87, R153 ;  /* 0x00000057da997223 */ /* 0x000fe20000010099 */
[----:B------:R-:W-:Y:S01]  /*1390*/  FADD.FTZ R152, R87, R152 ;  /* 0x0000009857987221 */ /* 0x000fe20000010000 */
[----:B------:R-:W-:Y:S01]  /*13a0*/  FMUL.FTZ R123, R174, R90 ;  /* 0x0000005aae7b7220 */ /* 0x000fe20000410000 */
[----:B------:R-:W-:Y:S01]  /*13b0*/  FMUL.FTZ R217, R207, R108 ;  /* 0x0000006ccfd97220 */ /* 0x000fe20000410000 */
[----:B------:R-:W-:Y:S01]  /*13c0*/  FADD.FTZ R96, R91, R128 ;  /* 0x000000805b607221 */ /* 0x000fe20000010000 */
[----:B------:R-:W-:Y:S01]  /*13d0*/  FADD.FTZ R118, -R214, R118 ;  /* 0x00000076d6767221 */ /* 0x000fe20000010100 */
[----:B------:R-:W-:Y:S01]  /*13e0*/  FMUL.FTZ R224, R207, R224 ;  /* 0x000000e0cfe07220 */ /* 0x000fe20000410000 */
[----:B------:R-:W-:Y:S01]  /*13f0*/  SHF.L.U32 R87, R109, 0x10, RZ ;  /* 0x000000106d577819 */ /* 0x000fe200000006ff */
[----:B------:R-:W-:Y:S01]  /*1400*/  FFMA.FTZ R85, R121, R128, R94 ;  /* 0x0000008079557223 */ /* 0x000fe2000001005e */
[----:B------:R-:W-:Y:S01]  /*1410*/  SHF.L.U32 R86, R93, 0x10, RZ ;  /* 0x000000105d567819 */ /* 0x000fe200000006ff */
[C---:B------:R-:W-:Y:S01]  /*1420*/  FMUL.FTZ R109, R207.reuse, R240 ;  /* 0x000000f0cf6d7220 */ /* 0x040fe20000410000 */
        /* <DEDUP_REMOVED lines=14> */
[----:B------:R-:W-:Y:S01]  /*1510*/  SHF.L.U32 R101, R101, 0x10, RZ ;  /* 0x0000001065657819 */ /* 0x000fe200000006ff */
[-C--:B------:R-:W-:Y:S01]  /*1520*/  FFMA.FTZ R147, R226, R86.reuse, R147 ;  /* 0x00000056e2937223 */ /* 0x080fe20000010093 */
[----:B------:R-:W-:Y:S01]  /*1530*/  FADD.FTZ R25, R86, R25 ;  /* 0x0000001956197221 */ /* 0x000fe20000010000 */
[----:B------:R-:W-:Y:S01]  /*1540*/  FMUL.FTZ R225, R173, R86 ;  /* 0x00000056ade17220 */ /* 0x000fe20000410000 */
[----:B------:R-:W-:Y:S01]  /*1550*/  FADD.FTZ R86, R91, R220 ;  /* 0x000000dc5b567221 */ /* 0x000fe20000010000 */
[C---:B------:R-:W-:Y:S01]  /*1560*/  FADD.FTZ R98, -R214.reuse, R98 ;  /* 0x00000062d6627221 */ /* 0x040fe20000010100 */
[----:B------:R-:W-:Y:S01]  /*1570*/  FFMA.FTZ R85, R125, R220, R94 ;  /* 0x000000dc7d557223 */ /* 0x000fe2000001005e */
[--C-:B------:R-:W-:Y:S01]  /*1580*/  FADD.FTZ R228, -R214, R99.reuse ;  /* 0x00000063d6e47221 */ /* 0x100fe20000010100 */
[----:B------:R-:W-:Y:S01]  /*1590*/  PRMT R99, R102, 0x7632, R99 ;  /* 0x0000763266637816 */ /* 0x000fe20000000063 */
[----:B------:R-:W-:Y:S01]  /*15a0*/  FADD.FTZ R102, -R214, R105 ;  /* 0x00000069d6667221 */ /* 0x000fe20000010100 */
        /* <DEDUP_REMOVED lines=8> */
[----:B------:R-:W-:Y:S01]  /*1630*/  FADD.FTZ R116, -R214, R116 ;  /* 0x00000074d6747221 */ /* 0x000fe20000010100 */
[----:B------:R-:W-:Y:S01]  /*1640*/  FADD.FTZ R27, R90, R27 ;  /* 0x0000001b5a1b7221 */ /* 0x000fe20000010000 */
[----:B------:R-:W-:Y:S01]  /*1650*/  FFMA.FTZ R149, R224, R90, R149 ;  /* 0x0000005ae0957223 */ /* 0x000fe20000010095 */
[----:B------:R-:W-:Y:S01]  /*1660*/  FMUL.FTZ R245, R172, R97 ;  /* 0x00000061acf57220 */ /* 0x000fe20000410000 */
[----:B------:R-:W-:Y:S01]  /*1670*/  FADD.FTZ R94, R91, R250 ;  /* 0x000000fa5b5e7221 */ /* 0x000fe20000010000 */
[----:B------:R-:W-:Y:S01]  /*1680*/  FMUL.FTZ R228, R207, R228 ;  /* 0x000000e4cfe47220 */ /* 0x000fe20000410000 */
[----:B------:R-:W-:Y:S01]  /*1690*/  SHF.L.U32 R90, R105, 0x10, RZ ;  /* 0x00000010695a7819 */ /* 0x000fe200000006ff */
[----:B------:R-:W-:Y:S01]  /*16a0*/  FFMA.FTZ R85, R129, R250, R86 ;  /* 0x000000fa81557223 */ /* 0x000fe20000010056 */
[----:B------:R-:W-:Y:S01]  /*16b0*/  SHF.L.U32 R88, R99, 0x10, RZ ;  /* 0x0000001063587819 */ /* 0x000fe200000006ff */
        /* <DEDUP_REMOVED lines=13> */
[----:B------:R-:W-:Y:S01]  /*1790*/  FMUL.FTZ R104, R187, R219 ;  /* 0x000000dbbb687220 */ /* 0x000fe20000410000 */
[----:B------:R-:W-:Y:S01]  /*17a0*/  FADD.FTZ R91, R88, R221 ;  /* 0x000000dd585b7221 */ /* 0x000fe20000010000 */
[----:B------:R-:W-:Y:S01]  /*17b0*/  FFMA.FTZ R86, R102, R221, R85 ;  /* 0x000000dd66567223 */ /* 0x000fe20000010055 */
[----:B------:R-:W-:Y:S01]  /*17c0*/  SHF.L.U32 R84, R223, 0x10, RZ ;  /* 0x00000010df547819 */ /* 0x000fe200000006ff */
[----:B------:R-:W-:Y:S01]  /*17d0*/  FMUL.FTZ R223, R170, R100 ;  /* 0x00000064aadf7220 */ /* 0x000fe20000410000 */
[----:B------:R-:W-:Y:S01]  /*17e0*/  FADD.FTZ R88, R91, R104 ;  /* 0x000000685b587221 */ /* 0x000fe20000010000 */
[----:B------:R-:W-:Y:S01]  /*17f0*/  FMUL.FTZ R230, R207, R230 ;  /* 0x000000e6cfe67220 */ /* 0x000fe20000410000 */
[----:B------:R-:W-:-:S02]  /*1800*/  FFMA.FTZ R85, R241, R104, R86 ;  /* 0x00000068f1557223 */ /* 0x000fc40000010056 */
[----:B------:R-:W-:Y:S02]  /*1810*/  FADD.FTZ R91, R88, R223 ;  /* 0x000000df585b7221 */ /* 0x000fe40000010000 */
[----:B------:R-:W-:Y:S01]  /*1820*/  FFMA.FTZ R94, R230, R223, R85 ;  /* 0x000000dfe65e7223 */ /* 0x000fe20000010055 */
[C---:B------:R-:W-:Y:S01]  /*1830*/  FADD.FTZ R110, -R214.reuse, R110 ;  /* 0x0000006ed66e7221 */ /* 0x040fe20000010100 */
[----:B------:R-:W-:Y:S01]  /*1840*/  SHF.L.U32 R113, R113, 0x10, RZ ;  /* 0x0000001071717819 */ /* 0x000fe200000006ff */
[----:B------:R-:W-:Y:S01]  /*1850*/  FADD.FTZ R122, -R214, R122 ;  /* 0x0000007ad67a7221 */ /* 0x000fe20000010100 */
[----:B------:R-:W-:Y:S01]  /*1860*/  SHF.L.U32 R247, R227, 0x10, RZ ;  /* 0x00000010e3f77819 */ /* 0x000fe200000006ff */
[----:B------:R-:W-:Y:S01]  /*1870*/  FMUL.FTZ R227, R169, R90 ;  /* 0x0000005aa9e37220 */ /* 0x000fe20000410000 */
[----:B------:R-:W-:Y:S01]  /*1880*/  FADD.FTZ R88, R91, R108 ;  /* 0x0000006c5b587221 */ /* 0x000fe20000010000 */
[----:B------:R-:W-:Y:S01]  /*1890*/  FMUL.FTZ R232, R207, R232 ;  /* 0x000000e8cfe87220 */ /* 0x000fe20000410000 */
[----:B------:R-:W-:Y:S01]  /*18a0*/  FFMA.FTZ R85, R217, R108, R94 ;  /* 0x0000006cd9557223 */ /* 0x000fe2000001005e */
[----:B------:R-:W-:Y:S01]  /*18b0*/  FADD.FTZ R18, R219, R18 ;  /* 0x00000012db127221 */ /* 0x000fe20000010000 */
[----:B------:R-:W-:Y:S01]  /*18c0*/  FFMA.FTZ R138, R241, R219, R138 ;  /* 0x000000dbf18a7223 */ /* 0x000fe2000001008a */
[----:B------:R-:W-:-:S02]  /*18d0*/  IMAD.U32 R92, R111, 0x10000, RZ ;  /* 0x000100006f5c7824 */ /* 0x000fc400078e00ff */
[C---:B------:R-:W-:Y:S01]  /*18e0*/  FMUL.FTZ R219, R207.reuse, R110 ;  /* 0x0000006ecfdb7220 */ /* 0x040fe20000410000 */
[----:B------:R-:W-:Y:S01]  /*18f0*/  FMUL.FTZ R111, R207, R122 ;  /* 0x0000007acf6f7220 */ /* 0x000fe20000410000 */
[----:B------:R-:W-:Y:S01]  /*1900*/  FMUL.FTZ R110, R185, R113 ;  /* 0x00000071b96e7220 */ /* 0x000fe20000410000 */
[----:B------:R-:W-:Y:S01]  /*1910*/  FADD.FTZ R91, R88, R227 ;  /* 0x000000e3585b7221 */ /* 0x000fe20000010000 */
[C---:B------:R-:W-:Y:S01]  /*1920*/  FFMA.FTZ R88, R232.reuse, R227, R85 ;  /* 0x000000e3e8587223 */ /* 0x040fe20000010055 */
[----:B------:R-:W-:Y:S01]  /*1930*/  FMUL.FTZ R234, R207, R234 ;  /* 0x000000eacfea7220 */ /* 0x000fe20000410000 */
[----:B------:R-:W-:Y:S01]  /*1940*/  FADD.FTZ R6, R231, R6 ;  /* 0x00000006e7067221 */ /* 0x000fe20000010000 */
[-C--:B------:R-:W-:Y:S01]  /*1950*/  FFMA.FTZ R34, R111, R231.reuse, R34 ;  /* 0x000000e76f227223 */ /* 0x080fe20000010022 */
[----:B------:R-:W-:Y:S01]  /*1960*/  FMUL.FTZ R122, R181, R231 ;  /* 0x000000e7b57a7220 */ /* 0x000fe20000410000 */
[----:B------:R-:W-:Y:S01]  /*1970*/  FFMA.FTZ R137, R232, R90, R137 ;  /* 0x0000005ae8897223 */ /* 0x000fe20000010089 */
[----:B------:R-:W-:Y:S01]  /*1980*/  FADD.FTZ R17, R90, R17 ;  /* 0x000000115a117221 */ /* 0x000fe20000010000 */
[-C--:B------:R-:W-:Y:S01]  /*1990*/  FMUL.FTZ R231, R168, R87.reuse ;  /* 0x00000057a8e77220 */ /* 0x080fe20000410000 */
[----:B------:R-:W-:Y:S01]  /*19a0*/  FADD.FTZ R90, R91, R110 ;  /* 0x0000006e5b5a7221 */ /* 0x000fe20000010000 */
[----:B------:R-:W-:Y:S01]  /*19b0*/  FFMA.FTZ R85, R219, R110, R88 ;  /* 0x0000006edb557223 */ /* 0x000fe20000010058 */
[----:B------:R-:W-:Y:S01]  /*19c0*/  PRMT R233, R130, 0x7632, R233 ;  /* 0x0000763282e97816 */ /* 0x000fe200000000e9 */
[----:B------:R-:W-:Y:S01]  /*19d0*/  FFMA.FTZ R135, R234, R87, R135 ;  /* 0x00000057ea877223 */ /* 0x000fe20000010087 */
[----:B------:R-:W-:Y:S01]  /*19e0*/  FADD.FTZ R15, R87, R15 ;  /* 0x0000000f570f7221 */ /* 0x000fe20000010000 */
[----:B------:R-:W-:Y:S01]  /*19f0*/  FADD.FTZ R87, R90, R231 ;  /* 0x000000e75a577221 */ /* 0x000fe20000010000 */
[----:B------:R-:W-:Y:S01]  /*1a00*/  FFMA.FTZ R88, R234, R231, R85 ;  /* 0x000000e7ea587223 */ /* 0x000fe20000010055 */
[C---:B------:R-:W-:Y:S01]  /*1a10*/  PRMT R112, R115.reuse, 0x7632, R112 ;  /* 0x0000763273707816 */ /* 0x040fe20000000070 */
[----:B------:R-:W-:Y:S01]  /*1a20*/  FADD.FTZ R124, -R214, R124 ;  /* 0x0000007cd67c7221 */ /* 0x000fe20000010100 */
[----:B------:R-:W-:Y:S01]  /*1a30*/  SHF.L.U32 R115, R115, 0x10, RZ ;  /* 0x0000001073737819 */ /* 0x000fe200000006ff */
[----:B------:R-:W-:Y:S01]  /*1a40*/  FADD.FTZ R90, R87, R116 ;  /* 0x00000074575a7221 */ /* 0x000fe20000010000 */
[----:B------:R-:W-:Y:S01]  /*1a50*/  SHF.L.U32 R86, R233, 0x10, RZ ;  /* 0x00000010e9567819 */ /* 0x000fe200000006ff */
[----:B------:R-:W-:Y:S01]  /*1a60*/  FMUL.FTZ R233, R167, R92 ;  /* 0x0000005ca7e97220 */ /* 0x000fe20000410000 */
[----:B------:R-:W-:Y:S01]  /*1a70*/  FMUL.FTZ R236, R207, R236 ;  /* 0x000000eccfec7220 */ /* 0x000fe20000410000 */
[----:B------:R-:W-:Y:S01]  /*1a80*/  FFMA.FTZ R85, R105, R116, R88 ;  /* 0x0000007469557223 */ /* 0x000fe20000010058 */
        /* <DEDUP_REMOVED lines=10> */
[-C--:B------:R-:W-:Y:S01]  /*1b30*/  FFMA.FTZ R32, R113, R235.reuse, R32 ;  /* 0x000000eb71207223 */ /* 0x080fe20000010020 */
[----:B------:R-:W-:Y:S01]  /*1b40*/  FMUL.FTZ R124, R180, R235 ;  /* 0x000000ebb47c7220 */ /* 0x000fe20000410000 */
[-C--:B------:R-:W-:Y:S01]  /*1b50*/  FMUL.FTZ R235, R166, R89.reuse ;  /* 0x00000059a6eb7220 */ /* 0x080fe20000410000 */
[----:B------:R-:W-:Y:S01]  /*1b60*/  FADD.FTZ R90, R87, R112 ;  /* 0x00000070575a7221 */ /* 0x000fe20000010000 */
[----:B------:R-:W-:Y:S01]  /*1b70*/  FFMA.FTZ R87, R107, R112, R88 ;  /* 0x000000706b577223 */ /* 0x000fe20000010058 */
[----:B------:R-:W-:Y:S01]  /*1b80*/  FMUL.FTZ R242, R207, R242 ;  /* 0x000000f2cff27220 */ /* 0x000fe20000410000 */
[----:B------:R-:W-:Y:S01]  /*1b90*/  FADD.FTZ R11, R89, R11 ;  /* 0x0000000b590b7221 */ /* 0x000fe20000010000 */
[----:B------:R-:W-:Y:S01]  /*1ba0*/  FFMA.FTZ R39, R238, R89, R39 ;  /* 0x00000059ee277223 */ /* 0x000fe20000010027 */
[----:B------:R-:W-:Y:S01]  /*1bb0*/  FADD.FTZ R89, R90, R235 ;  /* 0x000000eb5a597221 */ /* 0x000fe20000010000 */
[----:B------:R-:W-:Y:S01]  /*1bc0*/  FFMA.FTZ R88, R238, R235, R87 ;  /* 0x000000ebee587223 */ /* 0x000fe20000010057 */
[-C--:B------:R-:W-:Y:S01]  /*1bd0*/  FFMA.FTZ R37, R242, R84.reuse, R37 ;  /* 0x00000054f2257223 */ /* 0x080fe20000010025 */
[----:B------:R-:W-:Y:S01]  /*1be0*/  FADD.FTZ R9, R84, R9 ;  /* 0x0000000954097221 */ /* 0x000fe20000010000 */
[----:B------:R-:W-:Y:S01]  /*1bf0*/  FMUL.FTZ R249, R163, R84 ;  /* 0x00000054a3f97220 */ /* 0x000fe20000410000 */
[----:B------:R-:W-:Y:S01]  /*1c00*/  FADD.FTZ R84, R89, R118 ;  /* 0x0000007659547221 */ /* 0x000fe20000010000 */
[----:B------:R-:W-:Y:S01]  /*1c10*/  FFMA.FTZ R87, R109, R118, R88 ;  /* 0x000000766d577223 */ /* 0x000fe20000010058 */
[----:B------:R-:W-:-:S02]  /*1c20*/  FMUL.FTZ R244, R207, R244 ;  /* 0x000000f4cff47220 */ /* 0x000fc40000410000 */
[----:B------:R-:W-:Y:S01]  /*1c30*/  FADD.FTZ R89, R84, R249 ;  /* 0x000000f954597221 */ /* 0x000fe20000010000 */
[----:B------:R-:W-:Y:S01]  /*1c40*/  FFMA.FTZ R84, R242, R249, R87 ;  /* 0x000000f9f2547223 */ /* 0x000fe20000010057 */
[-C--:B------:R-:W-:Y:S01]  /*1c50*/  FFMA.FTZ R35, R244, R247.reuse, R35 ;  /* 0x000000f7f4237223 */ /* 0x080fe20000010023 */
[----:B------:R-:W-:Y:S01]  /*1c60*/  FADD.FTZ R7, R247, R7 ;  /* 0x00000007f7077221 */ /* 0x000fe20000010000 */
[----:B------:R-:W-:Y:S01]  /*1c70*/  FMUL.FTZ R247, R162, R247 ;  /* 0x000000f7a2f77220 */ /* 0x000fe20000410000 */
[----:B------:R-:W-:Y:S01]  /*1c80*/  FADD.FTZ R88, R89, R122 ;  /* 0x0000007a59587221 */ /* 0x000fe20000010000 */
[----:B------:R-:W-:Y:S01]  /*1c90*/  FFMA.FTZ R87, R111, R122, R84 ;  /* 0x0000007a6f577223 */ /* 0x000fe20000010054 */
[----:B------:R-:W-:Y:S02]  /*1ca0*/  FMUL.FTZ R246, R207, R246 ;  /* 0x000000f6cff67220 */ /* 0x000fe40000410000 */
[----:B------:R-:W-:Y:S01]  /*1cb0*/  FADD.FTZ R89, R88, R247 ;  /* 0x000000f758597221 */ /* 0x000fe20000010000 */
[----:B------:R-:W-:Y:S01]  /*1cc0*/  FFMA.FTZ R84, R244, R247, R87 ;  /* 0x000000f7f4547223 */ /* 0x000fe20000010057 */
[----:B------:R-:W-:-:S02]  /*1cd0*/  IMAD.U32 R85, R237, 0x10000, RZ ;  /* 0x00010000ed557824 */ /* 0x000fc400078e00ff */
[----:B------:R-:W-:Y:S01]  /*1ce0*/  FADD.FTZ R214, -R214, R127 ;  /* 0x0000007fd6d67221 */ /* 0x000fe20000010100 */
[-C--:B------:R-:W-:Y:S01]  /*1cf0*/  FFMA.FTZ R33, R246, R86.reuse, R33 ;  /* 0x00000056f6217223 */ /* 0x080fe20000010021 */
[----:B------:R-:W-:Y:S01]  /*1d00*/  FADD.FTZ R5, R86, R5 ;  /* 0x0000000556057221 */ /* 0x000fe20000010000 */
[----:B------:R-:W-:Y:S01]  /*1d10*/  FMUL.FTZ R237, R161, R86 ;  /* 0x00000056a1ed7220 */ /* 0x000fe20000410000 */
[----:B------:R-:W-:Y:S01]  /*1d20*/  FADD.FTZ R86, R89, R124 ;  /* 0x0000007c59567221 */ /* 0x000fe20000010000 */
[----:B------:R-:W-:Y:S01]  /*1d30*/  FFMA.FTZ R87, R113, R124, R84 ;  /* 0x0000007c71577223 */ /* 0x000fe20000010054 */
[----:B------:R-:W-:Y:S01]  /*1d40*/  FADD.FTZ R10, R115, R10 ;  /* 0x0000000a730a7221 */ /* 0x000fe20000010000 */
[----:B------:R-:W-:Y:S01]  /*1d50*/  FFMA.FTZ R38, R107, R115, R38 ;  /* 0x000000736b267223 */ /* 0x000fe20000010026 */
[C---:B------:R-:W-:Y:S01]  /*1d60*/  FMUL.FTZ R115, R207.reuse, R248 ;  /* 0x000000f8cf737220 */ /* 0x040fe20000410000 */
[----:B------:R-:W-:Y:S01]  /*1d70*/  FMUL.FTZ R214, R207, R214 ;  /* 0x000000d6cfd67220 */ /* 0x000fe20000410000 */
[----:B------:R-:W-:Y:S01]  /*1d80*/  SHF.R.U32.HI R127, RZ, 0x5, R0 ;  /* 0x00000005ff7f7819 */ /* 0x000fe20000011600 */
        /* <DEDUP_REMOVED lines=8> */
[----:B------:R-:W-:Y:S01]  /*1e10*/  UMOV UR6, 0xffffffff ;  /* 0xffffffff00067882 */ /* 0x000fe20000000000 */
[----:B------:R-:W-:Y:S01]  /*1e20*/  IADD3 R195, R195, UR10, RZ ;  /* 0x0000000ac3c37c10 */ /* 0x000fe2000fffe0ff */
[----:B------:R-:W-:Y:S01]  /*1e30*/  FADD.FTZ R86, R89, R240 ;  /* 0x000000f059567221 */ /* 0x000fe20000010000 */
[----:B------:R-:W-:Y:S01]  /*1e40*/  LOP3.LUT R130, R127, 0x7fffff8, RZ, 0xc0, !PT ;  /* 0x07fffff87f827812 */ /* 0x000fe200078ec0ff */
[----:B------:R-:W-:Y:S01]  /*1e50*/  FFMA.FTZ R85, R115, R240, R84 ;  /* 0x000000f073557223 */ /* 0x000fe20000010054 */
[----:B------:R-:W-:Y:S01]  /*1e60*/  LOP3.LUT P1, RZ, R0, 0x1f, RZ, 0xc0, !PT ;  /* 0x0000001f00ff7812 */ /* 0x000fe2000782c0ff */
[----:B------:R-:W-:Y:S01]  /*1e70*/  FADD.FTZ R24, R95, R24 ;  /* 0x000000185f187221 */ /* 0x000fe20000010000 */
[----:B------:R-:W-:Y:S01]  /*1e80*/  ISETP.GE.AND P4, PT, R195, UR11, PT ;  /* 0x0000000bc3007c0c */ /* 0x000fe2000bf86270 */
[----:B------:R-:W-:Y:S01]  /*1e90*/  FFMA.FTZ R146, R125, R95, R146 ;  /* 0x0000005f7d927223 */ /* 0x000fe20000010092 */
[----:B------:R-:W-:Y:S01]  /*1ea0*/  FADD.FTZ R22, R101, R22 ;  /* 0x0000001665167221 */ /* 0x000fe20000010000 */
[----:B------:R-:W-:Y:S01]  /*1eb0*/  FFMA.FTZ R142, R129, R101, R142 ;  /* 0x00000065818e7223 */ /* 0x000fe2000001008e */
[----:B------:R-:W-:Y:S01]  /*1ec0*/  FFMA.FTZ R143, R228, R97, R143 ;  /* 0x00000061e48f7223 */ /* 0x000fe2000001008f */
[----:B------:R-:W-:Y:S01]  /*1ed0*/  FADD.FTZ R23, R97, R23 ;  /* 0x0000001761177221 */ /* 0x000fe20000010000 */
[----:B------:R-:W-:Y:S01]  /*1ee0*/  FADD.FTZ R19, R100, R19 ;  /* 0x0000001364137221 */ /* 0x000fe20000010000 */
[----:B------:R-:W-:Y:S01]  /*1ef0*/  FFMA.FTZ R139, R230, R100, R139 ;  /* 0x00000064e68b7223 */ /* 0x000fe2000001008b */
        /* <DEDUP_REMOVED lines=24> */
.L_x_1328:
[----:B------:R-:W3:Y:S01]  /*2080*/  S2R R87, SR_CgaCtaId ;  /* 0x0000000000577919 */ /* 0x000ee20000008800 */
[----:B------:R-:W-:Y:S01]  /*2090*/  @!P1 LOP3.LUT R127, R127, 0x7, RZ, 0xc0, !PT ;  /* 0x000000077f7f9812 */ /* 0x000fe200078ec0ff */
[----:B0-2---:R-:W-:Y:S01]  /*20a0*/  FADD.FTZ R101, R101, R84 ;  /* 0x0000005465657221 */ /* 0x005fe20000010000 */
[----:B------:R-:W-:Y:S01]  /*20b0*/  MOV R86, 0x400 ;  /* 0x0000040000567802 */ /* 0x000fe20000000f00 */
[----:B-1----:R-:W-:Y:S01]  /*20c0*/  FADD.FTZ R100, R100, R85 ;  /* 0x0000005564647221 */ /* 0x002fe20000010000 */
[----:B------:R-:W-:Y:S01]  /*20d0*/  @!P1 IADD3 R127, R130, R127, RZ ;  /* 0x0000007f827f9210 */ /* 0x000fe20007ffe0ff */
[----:B------:R-:W-:Y:S05]  /*20e0*/  WARPSYNC.ALL ;  /* 0x0000000000007948 */ /* 0x000fea0003800000 */
[----:B------:R-:W-:-:S04]  /*20f0*/  ISETP.NE.U32.AND P2, PT, R164, RZ, PT ;  /* 0x000000ffa400720c */ /* 0x000fc80003f45070 */
[----:B------:R-:W-:Y:S02]  /*2100*/  ISETP.NE.AND.EX P2, PT, R165, RZ, PT, P2 ;  /* 0x000000ffa500720c */ /* 0x000fe40003f45320 */
[----:B---3--:R-:W-:-:S04]  /*2110*/  LEA R86, R87, R86, 0x18 ;  /* 0x0000005657567211 */ /* 0x008fc800078ec0ff */
[-C--:B------:R-:W-:Y:S02]  /*2120*/  @!P1 LEA R127, R127, R86.reuse, 0x3 ;  /* 0x000000567f7f9211 */ /* 0x080fe400078e18ff */
[----:B------:R-:W-:-:S03]  /*2130*/  LEA R130, R130, R86, 0x3 ;  /* 0x0000005682827211 */ /* 0x000fc600078e18ff */
[----:B------:R-:W-:Y:S01]  /*2140*/  @!P1 STS.64 [R127+0x8000], R100 ;  /* 0x008000647f009388 */ /* 0x000fe20000000a00 */
[----:B------:R-:W-:Y:S01]  /*2150*/  BAR.SYNC.DEFER_BLOCKING 0x0 ;  /* 0x0000000000007b1d */ /* 0x000fe20000010000 */
[----:B------:R-:W-:-:S04]  /*2160*/  ISETP.NE.U32.AND P1, PT, RZ, UR14, PT ;  /* 0x0000000eff007c0c */ /* 0x000fc8000bf25070 */
[----:B------:R-:W-:Y:S01]  /*2170*/  ISETP.NE.AND.EX P1, PT, RZ, UR15, PT, P1 ;  /* 0x0000000fff007c0c */ /* 0x000fe2000bf25310 */
[----:B------:R-:W0:Y:S04]  /*2180*/  LDS.128 R84, [R130+0x8000] ;  /* 0x0080000082547984 */ /* 0x000e280000000c00 */
[----:B------:R-:W1:Y:S04]  /*2190*/  LDS.128 R88, [R130+0x8010] ;  /* 0x0080100082587984 */ /* 0x000e680000000c00 */
[----:B------:R-:W2:Y:S04]  /*21a0*/  LDS.128 R92, [R130+0x8020] ;  /* 0x00802000825c7984 */ /* 0x000ea80000000c00 */
[----:B------:R-:W3:Y:S01]  /*21b0*/  LDS.128 R96, [R130+0x8030] ;  /* 0x0080300082607984 */ /* 0x000ee20000000c00 */
[----:B0-----:R-:W-:Y:S01]  /*21c0*/  FADD.FTZ R251, RZ, R84 ;  /* 0x00000054fffb7221 */ /* 0x001fe20000010000 */
[----:B------:R-:W-:Y:S01]  /*21d0*/  FADD.FTZ R84, RZ, R85 ;  /* 0x00000055ff547221 */ /* 0x000fe20000010000 */
[----:B-----5:R-:W-:-:S02]  /*21e0*/  @P0 MOV R85, R202 ;  /* 0x000000ca00550202 */ /* 0x020fc40000000f00 */
        /* <DEDUP_REMOVED lines=11> */
[----:B------:R-:W-:Y:S02]  /*22a0*/  FADD.FTZ R84, R84, R97 ;  /* 0x0000006154547221 */ /* 0x000fe40000010000 */
[----:B------:R-:W0:Y:S01]  /*22b0*/  @P1 LDC.64 R96, c[0x0][0x308] ;  /* 0x0000c200ff601b82 */ /* 0x000e220000000a00 */
[----:B------:R-:W-:Y:S01]  /*22c0*/  FADD.FTZ R98, R98, R251 ;  /* 0x000000fb62627221 */ /* 0x000fe20000010000 */
[----:B------:R-:W-:-:S03]  /*22d0*/  FADD.FTZ R84, R99, R84 ;  /* 0x0000005463547221 */ /* 0x000fc60000010000 */
[----:B------:R-:W-:Y:S01]  /*22e0*/  FMUL.FTZ R89, R98, UR9 ;  /* 0x0000000962597c20 */ /* 0x000fe20008410000 */
[----:B------:R-:W-:Y:S01]  /*22f0*/  FMUL.FTZ R88, R84, UR9 ;  /* 0x0000000954587c20 */ /* 0x000fe20008410000 */
[----:B------:R-:W-:-:S03]  /*2300*/  IMAD.MOV.U32 R84, RZ, RZ, R212 ;  /* 0x000000ffff547224 */ /* 0x000fc600078e00d4 */
[----:B------:R-:W-:Y:S02]  /*2310*/  FSEL R89, R89, RZ, !P3 ;  /* 0x000000ff59597208 */ /* 0x000fe40005800000 */
[----:B------:R-:W-:Y:S02]  /*2320*/  @P0 LOP3.LUT P3, RZ, R85, 0xff, RZ, 0xc0, !PT ;  /* 0x000000ff55ff0812 */ /* 0x000fe4000786c0ff */
[----:B------:R-:W-:Y:S01]  /*2330*/  LOP3.LUT P6, RZ, R84, 0xff, RZ, 0xc0, !PT ;  /* 0x000000ff54ff7812 */ /* 0x000fe200078cc0ff */
        /* <DEDUP_REMOVED lines=8> */
[C---:B------:R-:W-:Y:S01]  /*23c0*/  FMUL.FTZ R85, R207.reuse, R120 ;  /* 0x00000078cf557220 */ /* 0x040fe20000410000 */
[C---:B------:R-:W-:Y:S01]  /*23d0*/  FMUL.FTZ R216, R207.reuse, R216 ;  /* 0x000000d8cfd87220 */ /* 0x040fe20000410000 */
[C---:B------:R-:W-:Y:S01]  /*23e0*/  FMUL.FTZ R87, R207.reuse, R114 ;  /* 0x00000072cf577220 */ /* 0x040fe20000410000 */
[----:B------:R-:W-:Y:S01]  /*23f0*/  FMUL.FTZ R218, R207, R218 ;  /* 0x000000dacfda7220 */ /* 0x000fe20000410000 */
[----:B------:R-:W-:Y:S01]  /*2400*/  @P2 FADD.FTZ R85, R40, R85 ;  /* 0x0000005528552221 */ /* 0x000fe20000010000 */
[----:B------:R-:W-:Y:S01]  /*2410*/  @P2 FADD.FTZ R216, R41, R216 ;  /* 0x000000d829d82221 */ /* 0x000fe20000010000 */
[----:B------:R-:W-:Y:S01]  /*2420*/  @P2 FADD.FTZ R87, R42, R87 ;  /* 0x000000572a572221 */ /* 0x000fe20000010000 */
[-C--:B------:R-:W-:Y:S01]  /*2430*/  FFMA.FTZ R119, R119, R88.reuse, R89 ;  /* 0x0000005877777223 */ /* 0x080fe20000010059 */
[----:B------:R-:W-:Y:S01]  /*2440*/  FMUL.FTZ R103, R85, UR16 ;  /* 0x0000001055677c20 */ /* 0x000fe20008410000 */
[----:B------:R-:W-:Y:S01]  /*2450*/  FMUL.FTZ R114, R216, UR16 ;  /* 0x00000010d8727c20 */ /* 0x000fe20008410000 */
[----:B------:R-:W-:Y:S01]  /*2460*/  FMUL.FTZ R84, R87, UR16 ;  /* 0x0000001057547c20 */ /* 0x000fe20008410000 */
[----:B------:R-:W-:Y:S01]  /*2470*/  @P2 FADD.FTZ R218, R43, R218 ;  /* 0x000000da2bda2221 */ /* 0x000fe20000010000 */
[----:B------:R-:W-:Y:S01]  /*2480*/  FADD.FTZ R126, R126, -R119 ;  /* 0x800000777e7e7221 */ /* 0x000fe20000010000 */
[----:B------:R-:W-:Y:S01]  /*2490*/  FSEL R100, R103, RZ, P6 ;  /* 0x000000ff67647208 */ /* 0x000fe20003000000 */
[--C-:B------:R-:W-:Y:S01]  /*24a0*/  FFMA.FTZ R222, R222, R88, R89.reuse ;  /* 0x00000058dede7223 */ /* 0x100fe20000010059 */
[----:B------:R-:W-:Y:S01]  /*24b0*/  LOP3.LUT P6, RZ, R212, 0xff00, RZ, 0xc0, !PT ;  /* 0x0000ff00d4ff7812 */ /* 0x000fe200078cc0ff */
[----:B------:R-:W-:Y:S01]  /*24c0*/  FMUL.FTZ R119, R218, UR16 ;  /* 0x00000010da777c20 */ /* 0x000fe20008410000 */
[----:B------:R-:W-:Y:S01]  /*24d0*/  FMUL.FTZ R95, R207, R126 ;  /* 0x0000007ecf5f7220 */ /* 0x000fe20000410000 */
[----:B------:R-:W-:Y:S01]  /*24e0*/  FADD.FTZ R222, R131, -R222 ;  /* 0x800000de83de7221 */ /* 0x000fe20000010000 */
[----:B------:R-:W-:Y:S01]  /*24f0*/  FSEL R117, R114, RZ, P6 ;  /* 0x000000ff72757208 */ /* 0x000fe20003000000 */
[----:B------:R-:W-:Y:S01]  /*2500*/  FFMA.FTZ R121, R121, R88, R89 ;  /* 0x0000005879797223 */ /* 0x000fe20000010059 */
[----:B------:R-:W-:Y:S01]  /*2510*/  LOP3.LUT P6, RZ, R212, 0xff0000, RZ, 0xc0, !PT ;  /* 0x00ff0000d4ff7812 */ /* 0x000fe200078cc0ff */
[----:B------:R-:W-:Y:S01]  /*2520*/  @P2 FADD.FTZ R95, R44, R95 ;  /* 0x0000005f2c5f2221 */ /* 0x000fe20000010000 */
[----:B------:R-:W-:Y:S01]  /*2530*/  FMUL.FTZ R92, R207, R222 ;  /* 0x000000decf5c7220 */ /* 0x000fe20000410000 */
[----:B------:R-:W-:Y:S01]  /*2540*/  FADD.FTZ R128, R128, -R121 ;  /* 0x8000007980807221 */ /* 0x000fe20000010000 */
[----:B------:R-:W-:Y:S01]  /*2550*/  FSEL R101, R84, RZ, P6 ;  /* 0x000000ff54657208 */ /* 0x000fe20003000000 */
[----:B------:R-:W-:Y:S01]  /*2560*/  FMUL.FTZ R127, R95, UR16 ;  /* 0x000000105f7f7c20 */ /* 0x000fe20008410000 */
[----:B------:R-:W-:Y:S01]  /*2570*/  LOP3.LUT P6, RZ, R212, 0xff000000, RZ, 0xc0, !PT ;  /* 0xff000000d4ff7812 */ /* 0x000fe200078cc0ff */
[----:B------:R-:W-:Y:S01]  /*2580*/  @P2 FADD.FTZ R92, R45, R92 ;  /* 0x0000005c2d5c2221 */ /* 0x000fe20000010000 */
[----:B------:R-:W-:Y:S01]  /*2590*/  FMUL.FTZ R99, R207, R128 ;  /* 0x00000080cf637220 */ /* 0x000fe20000410000 */
[----:B------:R-:W-:Y:S01]  /*25a0*/  FFMA.FTZ R224, R224, R88, R89 ;  /* 0x00000058e0e07223 */ /* 0x000fe20000010059 */
[----:B------:R-:W-:Y:S01]  /*25b0*/  FSEL R120, R119, RZ, P6 ;  /* 0x000000ff77787208 */ /* 0x000fe20003000000 */
[----:B------:R-:W-:Y:S01]  /*25c0*/  FMUL.FTZ R128, R92, UR16 ;  /* 0x000000105c807c20 */ /* 0x000fe20008410000 */
[----:B------:R-:W-:Y:S01]  /*25d0*/  @P0 LOP3.LUT P6, RZ, R202, 0xff000000, RZ, 0xc0, !PT ;  /* 0xff000000caff0812 */ /* 0x000fe200078cc0ff */
[----:B------:R-:W-:Y:S01]  /*25e0*/  FADD.FTZ R224, R123, -R224 ;  /* 0x800000e07be07221 */ /* 0x000fe20000010000 */
[----:B------:R-:W-:Y:S01]  /*25f0*/  @P0 FSEL R103, R103, RZ, P3 ;  /* 0x000000ff67670208 */ /* 0x000fe20001800000 */
[----:B------:R-:W-:Y:S01]  /*2600*/  @P2 FADD.FTZ R99, R46, R99 ;  /* 0x000000632e632221 */ /* 0x000fe20000010000 */
[----:B------:R-:W-:Y:S01]  /*2610*/  @P0 FSEL R119, R119, RZ, P6 ;  /* 0x000000ff77770208 */ /* 0x000fe20003000000 */
[----:B------:R-:W-:Y:S01]  /*2620*/  FMUL.FTZ R94, R207, R224 ;  /* 0x000000e0cf5e7220 */ /* 0x000fe20000410000 */
[----:B------:R-:W-:Y:S01]  /*2630*/  LOP3.LUT P6, RZ, R213, 0xff, RZ, 0xc0, !PT ;  /* 0x000000ffd5ff7812 */ /* 0x000fe200078cc0ff */
[----:B------:R-:W-:Y:S01]  /*2640*/  FMUL.FTZ R131, R99, UR16 ;  /* 0x0000001063837c20 */ /* 0x000fe20008410000 */
[----:B------:R-:W-:Y:S01]  /*2650*/  @P0 LOP3.LUT P3, RZ, R202, 0xff00, RZ, 0xc0, !PT ;  /* 0x0000ff00caff0812 */ /* 0x000fe2000786c0ff */
[----:B------:R-:W-:Y:S01]  /*2660*/  FFMA.FTZ R125, R125, R88, R89 ;  /* 0x000000587d7d7223 */ /* 0x000fe20000010059 */
[----:B------:R-:W-:Y:S01]  /*2670*/  FSEL R126, R127, RZ, P6 ;  /* 0x000000ff7f7e7208 */ /* 0x000fe20003000000 */
[----:B------:R-:W-:Y:S01]  /*2680*/  @P2 FADD.FTZ R94, R47, R94 ;  /* 0x0000005e2f5e2221 */ /* 0x000fe20000010000 */
[----:B------:R-:W-:Y:S01]  /*2690*/  @P0 LOP3.LUT P6, RZ, R203, 0xff, RZ, 0xc0, !PT ;  /* 0x000000ffcbff0812 */ /* 0x000fe200078cc0ff */
[----:B------:R-:W-:Y:S01]  /*26a0*/  FADD.FTZ R220, R220, -R125 ;  /* 0x8000007ddcdc7221 */ /* 0x000fe20000010000 */
[----:B------:R-:W-:Y:S01]  /*26b0*/  @P0 FSEL R114, R114, RZ, P3 ;  /* 0x000000ff72720208 */ /* 0x000fe20001800000 */
[----:B------:R-:W-:Y:S01]  /*26c0*/  FMUL.FTZ R164, R94, UR16 ;  /* 0x000000105ea47c20 */ /* 0x000fe20008410000 */
[----:B------:R-:W-:Y:S01]  /*26d0*/  @P0 FSEL R127, R127, RZ, P6 ;  /* 0x000000ff7f7f0208 */ /* 0x000fe20003000000 */
[----:B0-----:R-:W-:Y:S01]  /*26e0*/  @P1 IMAD.WIDE.U32 R96, R206, 0x20, R96 ;  /* 0x00000020ce601825 */ /* 0x001fe200078e0060 */
[----:B------:R-:W-:-:S03]  /*26f0*/  LOP3.LUT P6, RZ, R213, 0xff00, RZ, 0xc0, !PT ;  /* 0x0000ff00d5ff7812 */ /* 0x000fc600078cc0ff */
[----:B------:R-:W-:Y:S01]  /*2700*/  FMUL.FTZ R91, R207, R220 ;  /* 0x000000dccf5b7220 */ /* 0x000fe20000410000 */
[----:B------:R-:W-:Y:S01]  /*2710*/  @P0 LOP3.LUT P3, RZ, R202, 0xff0000, RZ, 0xc0, !PT ;  /* 0x00ff0000caff0812 */ /* 0x000fe2000786c0ff */
[-C--:B------:R-:W-:Y:S01]  /*2720*/  FFMA.FTZ R226, R226, R88.reuse, R89 ;  /* 0x00000058e2e27223 */ /* 0x080fe20000010059 */
[----:B------:R-:W-:Y:S01]  /*2730*/  FSEL R123, R128, RZ, P6 ;  /* 0x000000ff807b7208 */ /* 0x000fe20003000000 */
[----:B------:R-:W-:Y:S01]  /*2740*/  @P2 FADD.FTZ R91, R48, R91 ;  /* 0x0000005b305b2221 */ /* 0x000fe20000010000 */
[----:B------:R-:W-:Y:S01]  /*2750*/  @P0 LOP3.LUT P6, RZ, R203, 0xff00, RZ, 0xc0, !PT ;  /* 0x0000ff00cbff0812 */ /* 0x000fe200078cc0ff */
[----:B------:R-:W-:Y:S01]  /*2760*/  FADD.FTZ R226, R225, -R226 ;  /* 0x800000e2e1e27221 */ /* 0x000fe20000010000 */
[----:B------:R-:W-:Y:S01]  /*2770*/  @P0 FSEL R121, R84, RZ, P3 ;  /* 0x000000ff54790208 */ /* 0x000fe20001800000 */
[----:B------:R-:W-:Y:S01]  /*2780*/  FFMA.FTZ R129, R129, R88, R89 ;  /* 0x0000005881817223 */ /* 0x000fe20000010059 */
[----:B------:R-:W-:Y:S01]  /*2790*/  @P0 FSEL R128, R128, RZ, P6 ;  /* 0x000000ff80800208 */ /* 0x000fe20003000000 */
[----:B------:R-:W-:Y:S01]  /*27a0*/  FMUL.FTZ R90, R207, R226 ;  /* 0x000000e2cf5a7220 */ /* 0x000fe20000410000 */
[----:B------:R-:W-:Y:S01]  /*27b0*/  LOP3.LUT P6, RZ, R213, 0xff0000, RZ, 0xc0, !PT ;  /* 0x00ff0000d5ff7812 */ /* 0x000fe200078cc0ff */
[----:B------:R-:W-:Y:S01]  /*27c0*/  FADD.FTZ R250, R250, -R129 ;  /* 0x80000081fafa7221 */ /* 0x000fe20000010000 */
[----:B------:R-:W-:Y:S01]  /*27d0*/  ISETP.NE.U32.AND P3, PT, RZ, UR14, PT ;  /* 0x0000000eff007c0c */ /* 0x000fe2000bf65070 */
[----:B------:R-:W-:Y:S01]  /*27e0*/  @P2 FADD.FTZ R90, R49, R90 ;  /* 0x0000005a315a2221 */ /* 0x000fe20000010000 */
[----:B------:R-:W-:Y:S01]  /*27f0*/  FSEL R130, R131, RZ, P6 ;  /* 0x000000ff83827208 */ /* 0x000fe20003000000 */
[--C-:B------:R-:W-:Y:S01]  /*2800*/  FFMA.FTZ R243, R243, R88, R89.reuse ;  /* 0x00000058f3f37223 */ /* 0x100fe20000010059 */
[----:B------:R-:W-:Y:S01]  /*2810*/  ISETP.NE.AND.EX P3, PT, RZ, UR15, PT, P3 ;  /* 0x0000000fff007c0c */ /* 0x000fe2000bf65330 */
[----:B------:R-:W-:Y:S01]  /*2820*/  FMUL.FTZ R212, R90, UR16 ;  /* 0x000000105ad47c20 */ /* 0x000fe20008410000 */
[----:B------:R-:W-:Y:S01]  /*2830*/  @P0 LOP3.LUT P6, RZ, R203, 0xff0000, RZ, 0xc0, !PT ;  /* 0x00ff0000cbff0812 */ /* 0x000fe200078cc0ff */
[----:B------:R-:W-:Y:S01]  /*2840*/  FMUL.FTZ R93, R207, R250 ;  /* 0x000000facf5d7220 */ /* 0x000fe20000410000 */
[----:B------:R-:W-:Y:S01]  /*2850*/  SEL R84, R85, R72, P3 ;  /* 0x0000004855547207 */ /* 0x000fe20001800000 */
[----:B------:R-:W-:Y:S01]  /*2860*/  FFMA.FTZ R228, R228, R88, R89 ;  /* 0x00000058e4e47223 */ /* 0x000fe20000010059 */
[----:B------:R-:W-:Y:S01]  /*2870*/  SEL R86, R87, R74, P3 ;  /* 0x0000004a57567207 */ /* 0x000fe20001800000 */
[----:B------:R-:W-:Y:S01]  /*2880*/  FADD.FTZ R98, R106, -R243 ;  /* 0x800000f36a627221 */ /* 0x000fe20000010000 */
[----:B------:R-:W-:Y:S01]  /*2890*/  @P0 FSEL R131, R131, RZ, P6 ;  /* 0x000000ff83830208 */ /* 0x000fe20003000000 */
[----:B------:R-:W-:Y:S01]  /*28a0*/  @P2 FADD.FTZ R93, R50, R93 ;  /* 0x0000005d325d2221 */ /* 0x000fe20000010000 */
[----:B------:R-:W-:Y:S01]  /*28b0*/  SEL R85, R216, R73, P3 ;  /* 0x00000049d8557207 */ /* 0x000fe20001800000 */
[----:B------:R-:W-:Y:S01]  /*28c0*/  FADD.FTZ R228, R245, -R228 ;  /* 0x800000e4f5e47221 */ /* 0x000fe20000010000 */
[----:B------:R-:W-:Y:S01]  /*28d0*/  SEL R87, R218, R75, P3 ;  /* 0x0000004bda577207 */ /* 0x000fe20001800000 */
[----:B------:R-:W-:Y:S01]  /*28e0*/  FMUL.FTZ R215, R93, UR16 ;  /* 0x000000105dd77c20 */ /* 0x000fe20008410000 */
[----:B------:R-:W-:Y:S01]  /*28f0*/  LOP3.LUT P6, RZ, R213, 0xff000000, RZ, 0xc0, !PT ;  /* 0xff000000d5ff7812 */ /* 0x000fe200078cc0ff */
[----:B------:R-:W-:Y:S01]  /*2900*/  FMUL.FTZ R218, R207, R228 ;  /* 0x000000e4cfda7220 */ /* 0x000fe20000410000 */
[-CC-:B------:R-:W-:Y:S01]  /*2910*/  FFMA.FTZ R102, R102, R88.reuse, R89.reuse ;  /* 0x0000005866667223 */ /* 0x180fe20000010059 */
[----:B------:R0:W-:Y:S01]  /*2920*/  @P1 STG.E.128 desc[UR4][R96.64], R84 ;  /* 0x0000005460001986 */ /* 0x0001e2000c101d04 */
[----:B------:R-:W-:Y:S01]  /*2930*/  FSEL R165, R164, RZ, P6 ;  /* 0x000000ffa4a57208 */ /* 0x000fe20003000000 */
[----:B------:R-:W-:Y:S01]  /*2940*/  @P2 FADD.FTZ R218, R51, R218 ;  /* 0x000000da33da2221 */ /* 0x000fe20000010000 */
[----:B------:R-:W-:Y:S01]  /*2950*/  @P0 LOP3.LUT P6, RZ, R203, 0xff000000, RZ, 0xc0, !PT ;  /* 0xff000000cbff0812 */ /* 0x000fe200078cc0ff */
[----:B------:R-:W-:Y:S01]  /*2960*/  FADD.FTZ R102, R221, -R102 ;  /* 0x80000066dd667221 */ /* 0x000fe20000010000 */
[-CC-:B------:R-:W-:Y:S01]  /*2970*/  FFMA.FTZ R241, R241, R88.reuse, R89.reuse ;  /* 0x00000058f1f17223 */ /* 0x180fe20000010059 */
[----:B------:R-:W-:Y:S01]  /*2980*/  FMUL.FTZ R216, R218, UR16 ;  /* 0x00000010dad87c20 */ /* 0x000fe20008410000 */
[----:B------:R-:W-:Y:S01]  /*2990*/  @P0 FSEL R164, R164, RZ, P6 ;  /* 0x000000ffa4a40208 */ /* 0x000fe20003000000 */
        /* <DEDUP_REMOVED lines=9> */
[--C-:B------:R-:W-:Y:S01]  /*2a30*/  FFMA.FTZ R236, R236, R88, R89.reuse ;  /* 0x00000058ecec7223 */ /* 0x100fe20000010059 */
[----:B0-----:R-:W-:Y:S01]  /*2a40*/  MOV R84, R210 ;  /* 0x000000d200547202 */ /* 0x001fe20000000f00 */
[----:B------:R-:W-:Y:S01]  /*2a50*/  FMUL.FTZ R85, R91, UR16 ;  /* 0x000000105b557c20 */ /* 0x000fe20008410000 */
[----:B------:R-:W-:Y:S01]  /*2a60*/  SEL R86, R99, R78, P3 ;  /* 0x0000004e63567207 */ /* 0x000fe20001800000 */
[--C-:B------:R-:W-:Y:S01]  /*2a70*/  FFMA.FTZ R99, R105, R88, R89.reuse ;  /* 0x0000005869637223 */ /* 0x100fe20000010059 */
[----:B------:R-:W-:Y:S01]  /*2a80*/  LOP3.LUT P6, RZ, R84, 0xff, RZ, 0xc0, !PT ;  /* 0x000000ff54ff7812 */ /* 0x000fe200078cc0ff */
[----:B------:R-:W-:Y:S01]  /*2a90*/  FADD.FTZ R236, R233, -R236 ;  /* 0x800000ece9ec7221 */ /* 0x000fe20000010000 */
[----:B------:R-:W-:Y:S01]  /*2aa0*/  @P0 MOV R84, R200 ;  /* 0x000000c800540202 */ /* 0x000fe20000000f00 */
[-CC-:B------:R-:W-:Y:S01]  /*2ab0*/  FFMA.FTZ R238, R238, R88.reuse, R89.reuse ;  /* 0x00000058eeee7223 */ /* 0x180fe20000010059 */
[----:B------:R-:W-:Y:S01]  /*2ac0*/  FSEL R125, R85, RZ, P6 ;  /* 0x000000ff557d7208 */ /* 0x000fe20003000000 */
[----:B------:R-:W-:Y:S01]  /*2ad0*/  FFMA.FTZ R109, R109, R88, R89 ;  /* 0x000000586d6d7223 */ /* 0x000fe20000010059 */
[----:B------:R-:W-:Y:S01]  /*2ae0*/  @P0 LOP3.LUT P6, RZ, R84, 0xff, RZ, 0xc0, !PT ;  /* 0x000000ff54ff0812 */ /* 0x000fe200078cc0ff */
[----:B------:R-:W-:Y:S01]  /*2af0*/  FADD.FTZ R238, R235, -R238 ;  /* 0x800000eeebee7221 */ /* 0x000fe20000010000 */
[----:B------:R-:W-:Y:S01]  /*2b00*/  SEL R84, R95, R76, P3 ;  /* 0x0000004c5f547207 */ /* 0x000fe20001800000 */
[----:B------:R-:W-:Y:S01]  /*2b10*/  FMUL.FTZ R95, R207, R98 ;  /* 0x00000062cf5f7220 */ /* 0x000fe20000410000 */
[----:B------:R-:W-:Y:S01]  /*2b20*/  @P0 FSEL R129, R85, RZ, P6 ;  /* 0x000000ff55810208 */ /* 0x000fe20003000000 */
[----:B------:R-:W-:Y:S01]  /*2b30*/  FADD.FTZ R118, R118, -R109 ;  /* 0x8000006d76767221 */ /* 0x000fe20000010000 */
[----:B------:R-:W-:Y:S01]  /*2b40*/  LOP3.LUT P6, RZ, R210, 0xff00, RZ, 0xc0, !PT ;  /* 0x0000ff00d2ff7812 */ /* 0x000fe200078cc0ff */
[----:B------:R-:W-:Y:S01]  /*2b50*/  @P2 FADD.FTZ R95, R52, R95 ;  /* 0x0000005f345f2221 */ /* 0x000fe20000010000 */
[----:B------:R-:W-:Y:S01]  /*2b60*/  SEL R85, R92, R77, P3 ;  /* 0x0000004d5c557207 */ /* 0x000fe20001800000 */
[-CC-:B------:R-:W-:Y:S01]  /*2b70*/  FFMA.FTZ R242, R242, R88.reuse, R89.reuse ;  /* 0x00000058f2f27223 */ /* 0x180fe20000010059 */
[----:B------:R-:W-:Y:S01]  /*2b80*/  FSEL R106, R212, RZ, P6 ;  /* 0x000000ffd46a7208 */ /* 0x000fe20003000000 */
[----:B------:R-:W-:Y:S01]  /*2b90*/  FMUL.FTZ R220, R95, UR16 ;  /* 0x000000105fdc7c20 */ /* 0x000fe20008410000 */
[----:B------:R-:W-:Y:S01]  /*2ba0*/  @P0 LOP3.LUT P6, RZ, R200, 0xff00, RZ, 0xc0, !PT ;  /* 0x0000ff00c8ff0812 */ /* 0x000fe200078cc0ff */
[-CC-:B------:R-:W-:Y:S01]  /*2bb0*/  FFMA.FTZ R244, R244, R88.reuse, R89.reuse ;  /* 0x00000058f4f47223 */ /* 0x180fe20000010059 */
[----:B------:R-:W-:Y:S01]  /*2bc0*/  SEL R87, R94, R79, P3 ;  /* 0x0000004f5e577207 */ /* 0x000fe20001800000 */
[-CC-:B------:R-:W-:Y:S01]  /*2bd0*/  FFMA.FTZ R113, R113, R88.reuse, R89.reuse ;  /* 0x0000005871717223 */ /* 0x180fe20000010059 */
[----:B------:R-:W-:Y:S01]  /*2be0*/  @P0 FSEL R212, R212, RZ, P6 ;  /* 0x000000ffd4d40208 */ /* 0x000fe20003000000 */
[-CC-:B------:R-:W-:Y:S01]  /*2bf0*/  FFMA.FTZ R246, R246, R88.reuse, R89.reuse ;  /* 0x00000058f6f67223 */ /* 0x180fe20000010059 */
[----:B------:R-:W-:Y:S01]  /*2c00*/  LOP3.LUT P6, RZ, R210, 0xff0000, RZ, 0xc0, !PT ;  /* 0x00ff0000d2ff7812 */ /* 0x000fe200078cc0ff */
[----:B------:R0:W-:Y:S01]  /*2c10*/  @P1 STG.E.128 desc[UR4][R96.64+0x10], R84 ;  /* 0x0000105460001986 */ /* 0x0001e2000c101d04 */
[----:B------:R-:W-:Y:S01]  /*2c20*/  FFMA.FTZ R214, R214, R88, R89 ;  /* 0x00000058d6d67223 */ /* 0x000fe20000010059 */
[----:B------:R-:W-:Y:S01]  /*2c30*/  FADD.FTZ R242, R249, -R242 ;  /* 0x800000f2f9f27221 */ /* 0x000fe20000010000 */
[----:B------:R-:W-:Y:S01]  /*2c40*/  FSEL R213, R215, RZ, P6 ;  /* 0x000000ffd7d57208 */ /* 0x000fe20003000000 */
[----:B------:R-:W-:Y:S01]  /*2c50*/  FADD.FTZ R124, R124, -R113 ;  /* 0x800000717c7c7221 */ /* 0x000fe20000010000 */
[----:B------:R-:W-:Y:S01]  /*2c60*/  @P0 LOP3.LUT P6, RZ, R200, 0xff0000, RZ, 0xc0, !PT ;  /* 0x00ff0000c8ff0812 */ /* 0x000fe200078cc0ff */
[----:B------:R-:W-:Y:S01]  /*2c70*/  FMUL.FTZ R242, R207, R242 ;  /* 0x000000f2cff27220 */ /* 0x000fe20000410000 */
[----:B------:R-:W-:Y:S01]  /*2c80*/  FADD.FTZ R244, R247, -R244 ;  /* 0x800000f4f7f47221 */ /* 0x000fe20000010000 */
[----:B------:R-:W-:Y:S01]  /*2c90*/  FADD.FTZ R246, R237, -R246 ;  /* 0x800000f6edf67221 */ /* 0x000fe20000010000 */
[----:B------:R-:W-:Y:S01]  /*2ca0*/  @P0 FSEL R215, R215, RZ, P6 ;  /* 0x000000ffd7d70208 */ /* 0x000fe20003000000 */
[----:B------:R-:W-:Y:S01]  /*2cb0*/  @P2 FADD.FTZ R242, R65, R242 ;  /* 0x000000f241f22221 */ /* 0x000fe20000010000 */
[----:B------:R-:W-:Y:S01]  /*2cc0*/  LOP3.LUT P6, RZ, R210, 0xff000000, RZ, 0xc0, !PT ;  /* 0xff000000d2ff7812 */ /* 0x000fe200078cc0ff */
[----:B------:R-:W-:Y:S01]  /*2cd0*/  FADD.FTZ R214, R239, -R214 ;  /* 0x800000d6efd67221 */ /* 0x000fe20000010000 */
[C---:B------:R-:W-:Y:S01]  /*2ce0*/  FMUL.FTZ R235, R207.reuse, R124 ;  /* 0x0000007ccfeb7220 */ /* 0x040fe20000410000 */
[----:B------:R-:W-:Y:S01]  /*2cf0*/  FMUL.FTZ R246, R207, R246 ;  /* 0x000000f6cff67220 */ /* 0x000fe20000410000 */
[----:B------:R-:W-:-:S02]  /*2d00*/  FSEL R210, R216, RZ, P6 ;  /* 0x000000ffd8d27208 */ /* 0x000fc40003000000 */
[----:B------:R-:W-:Y:S01]  /*2d10*/  @P0 LOP3.LUT P6, RZ, R200, 0xff000000, RZ, 0xc0, !PT ;  /* 0xff000000c8ff0812 */ /* 0x000fe200078cc0ff */
[C---:B0-----:R-:W-:Y:S01]  /*2d20*/  FMUL.FTZ R86, R207.reuse, R102 ;  /* 0x00000066cf567220 */ /* 0x041fe20000410000 */
[----:B------:R-:W-:Y:S01]  /*2d30*/  FADD.FTZ R84, R104, -R241 ;  /* 0x800000f168547221 */ /* 0x000fe20000010000 */
[----:B------:R-:W-:Y:S01]  /*2d40*/  FMUL.FTZ R102, R207, R230 ;  /* 0x000000e6cf667220 */ /* 0x000fe20000410000 */
[----:B------:R-:W-:Y:S01]  /*2d50*/  @P0 FSEL R216, R216, RZ, P6 ;  /* 0x000000ffd8d80208 */ /* 0x000fe20003000000 */
[----:B------:R-:W-:Y:S01]  /*2d60*/  @P2 FADD.FTZ R86, R53, R86 ;  /* 0x0000005635562221 */ /* 0x000fe20000010000 */
[----:B------:R-:W-:Y:S01]  /*2d70*/  LOP3.LUT P6, RZ, R211, 0xff, RZ, 0xc0, !PT ;  /* 0x000000ffd3ff7812 */ /* 0x000fe200078cc0ff */
[----:B------:R-:W-:Y:S01]  /*2d80*/  FMUL.FTZ R87, R207, R84 ;  /* 0x00000054cf577220 */ /* 0x000fe20000410000 */
[----:B------:R-:W-:Y:S01]  /*2d90*/  FFMA.FTZ R85, R217, R88, R89 ;  /* 0x00000058d9557223 */ /* 0x000fe20000010059 */
[----:B------:R-:W-:Y:S01]  /*2da0*/  FMUL.FTZ R222, R86, UR16 ;  /* 0x0000001056de7c20 */ /* 0x000fe20008410000 */
[----:B------:R-:W-:Y:S01]  /*2db0*/  FSEL R104, R220, RZ, P6 ;  /* 0x000000ffdc687208 */ /* 0x000fe20003000000 */
[----:B------:R-:W-:Y:S01]  /*2dc0*/  @P2 FADD.FTZ R87, R54, R87 ;  /* 0x0000005736572221 */ /* 0x000fe20000010000 */
[----:B------:R-:W-:Y:S01]  /*2dd0*/  @P0 LOP3.LUT P6, RZ, R201, 0xff, RZ, 0xc0, !PT ;  /* 0x000000ffc9ff0812 */ /* 0x000fe200078cc0ff */
[----:B------:R-:W-:Y:S01]  /*2de0*/  @P2 FADD.FTZ R102, R55, R102 ;  /* 0x0000006637662221 */ /* 0x000fe20000010000 */
[----:B------:R-:W-:Y:S01]  /*2df0*/  FADD.FTZ R108, R108, -R85 ;  /* 0x800000556c6c7221 */ /* 0x000fe20000010000 */
[----:B------:R-:W-:Y:S01]  /*2e00*/  FMUL.FTZ R223, R87, UR16 ;  /* 0x0000001057df7c20 */ /* 0x000fe20008410000 */
[----:B------:R-:W-:Y:S01]  /*2e10*/  @P0 FSEL R220, R220, RZ, P6 ;  /* 0x000000ffdcdc0208 */ /* 0x000fe20003000000 */
[----:B------:R-:W-:Y:S01]  /*2e20*/  FMUL.FTZ R92, R102, UR16 ;  /* 0x00000010665c7c20 */ /* 0x000fe20008410000 */
[----:B------:R-:W-:Y:S01]  /*2e30*/  LOP3.LUT P6, RZ, R211, 0xff00, RZ, 0xc0, !PT ;  /* 0x0000ff00d3ff7812 */ /* 0x000fe200078cc0ff */
[C---:B------:R-:W-:Y:S01]  /*2e40*/  FMUL.FTZ R97, R207.reuse, R108 ;  /* 0x0000006ccf617220 */ /* 0x040fe20000410000 */
[----:B------:R-:W-:Y:S01]  /*2e50*/  MOV R85, R208 ;  /* 0x000000d000557202 */ /* 0x000fe20000000f00 */
[----:B------:R-:W-:Y:S01]  /*2e60*/  FMUL.FTZ R84, R207, R232 ;  /* 0x000000e8cf547220 */ /* 0x000fe20000410000 */
[----:B------:R-:W-:Y:S01]  /*2e70*/  FSEL R221, R222, RZ, P6 ;  /* 0x000000ffdedd7208 */ /* 0x000fe20003000000 */
[----:B------:R-:W-:Y:S01]  /*2e80*/  @P2 FADD.FTZ R97, R56, R97 ;  /* 0x0000006138612221 */ /* 0x000fe20000010000 */
[----:B------:R-:W-:Y:S01]  /*2e90*/  @P0 LOP3.LUT P6, RZ, R201, 0xff00, RZ, 0xc0, !PT ;  /* 0x0000ff00c9ff0812 */ /* 0x000fe200078cc0ff */
[----:B------:R-:W-:Y:S01]  /*2ea0*/  @P2 FADD.FTZ R84, R57, R84 ;  /* 0x0000005439542221 */ /* 0x000fe20000010000 */
[----:B------:R-:W-:Y:S01]  /*2eb0*/  FMUL.FTZ R232, R207, R234 ;  /* 0x000000eacfe87220 */ /* 0x000fe20000410000 */
[----:B------:R-:W-:Y:S01]  /*2ec0*/  FMUL.FTZ R94, R97, UR16 ;  /* 0x00000010615e7c20 */ /* 0x000fe20008410000 */
[----:B------:R-:W-:Y:S01]  /*2ed0*/  @P0 FSEL R222, R222, RZ, P6 ;  /* 0x000000ffdede0208 */ /* 0x000fe20003000000 */
[----:B------:R-:W-:Y:S01]  /*2ee0*/  FMUL.FTZ R219, R84, UR16 ;  /* 0x0000001054db7c20 */ /* 0x000fe20008410000 */
[----:B------:R-:W-:Y:S01]  /*2ef0*/  LOP3.LUT P6, RZ, R211, 0xff0000, RZ, 0xc0, !PT ;  /* 0x00ff0000d3ff7812 */ /* 0x000fe200078cc0ff */
[----:B------:R-:W-:Y:S01]  /*2f00*/  @P2 FADD.FTZ R232, R59, R232 ;  /* 0x000000e83be82221 */ /* 0x000fe20000010000 */
[----:B------:R-:W-:Y:S01]  /*2f10*/  FADD.FTZ R96, R112, -R107 ;  /* 0x8000006b70607221 */ /* 0x000fe20000010000 */
[----:B------:R-:W-:Y:S01]  /*2f20*/  FMUL.FTZ R234, R207, R238 ;  /* 0x000000eecfea7220 */ /* 0x000fe20000410000 */
[----:B------:R-:W-:Y:S01]  /*2f30*/  FSEL R217, R223, RZ, P6 ;  /* 0x000000ffdfd97208 */ /* 0x000fe20003000000 */
[----:B------:R-:W-:Y:S01]  /*2f40*/  FMUL.FTZ R230, R232, UR16 ;  /* 0x00000010e8e67c20 */ /* 0x000fe20008410000 */
[----:B------:R-:W-:Y:S01]  /*2f50*/  @P0 LOP3.LUT P6, RZ, R201, 0xff0000, RZ, 0xc0, !PT ;  /* 0x00ff0000c9ff0812 */ /* 0x000fe200078cc0ff */
[----:B------:R-:W-:Y:S01]  /*2f60*/  @P2 FADD.FTZ R234, R63, R234 ;  /* 0x000000ea3fea2221 */ /* 0x000fe20000010000 */
[----:B------:R-:W-:Y:S01]  /*2f70*/  FMUL.FTZ R238, R207, R244 ;  /* 0x000000f4cfee7220 */ /* 0x000fe20000410000 */
[----:B------:R-:W-:Y:S01]  /*2f80*/  @P2 FADD.FTZ R235, R68, R235 ;  /* 0x000000eb44eb2221 */ /* 0x000fe20000010000 */
[----:B------:R-:W-:Y:S01]  /*2f90*/  @P0 FSEL R223, R223, RZ, P6 ;  /* 0x000000ffdfdf0208 */ /* 0x000fe20003000000 */
[----:B------:R-:W-:Y:S01]  /*2fa0*/  @P2 FADD.FTZ R246, R69, R246 ;  /* 0x000000f645f62221 */ /* 0x000fe20000010000 */
[----:B------:R-:W-:Y:S01]  /*2fb0*/  LOP3.LUT P6, RZ, R211, 0xff000000, RZ, 0xc0, !PT ;  /* 0xff000000d3ff7812 */ /* 0x000fe200078cc0ff */
[----:B------:R-:W-:Y:S01]  /*2fc0*/  @P2 FADD.FTZ R238, R67, R238 ;  /* 0x000000ee43ee2221 */ /* 0x000fe20000010000 */
[----:B------:R-:W-:-:S02]  /*2fd0*/  SEL R98, R93, R74, P3 ;  /* 0x0000004a5d627207 */ /* 0x000fc40001800000 */
[----:B------:R-:W-:Y:S02]  /*2fe0*/  FSEL R224, R92, RZ, P6 ;  /* 0x000000ff5ce07208 */ /* 0x000fe40003000000 */
[----:B------:R-:W-:Y:S02]  /*2ff0*/  @P0 LOP3.LUT P6, RZ, R201, 0xff000000, RZ, 0xc0, !PT ;  /* 0xff000000c9ff0812 */ /* 0x000fe400078cc0ff */
[----:B------:R-:W-:Y:S02]  /*3000*/  SEL R93, R86, R77, P3 ;  /* 0x0000004d565d7207 */ /* 0x000fe40001800000 */
[----:B------:R-:W-:Y:S01]  /*3010*/  @P0 FSEL R211, R92, RZ, P6 ;  /* 0x000000ff5cd30208 */ /* 0x000fe20003000000 */
[----:B------:R-:W-:Y:S01]  /*3020*/  FADD.FTZ R92, R116, -R99 ;  /* 0x80000063745c7221 */ /* 0x000fe20000010000 */
[----:B------:R-:W-:Y:S01]  /*3030*/  LOP3.LUT P6, RZ, R85, 0xff, RZ, 0xc0, !PT ;  /* 0x000000ff55ff7812 */ /* 0x000fe200078cc0ff */
[----:B------:R-:W-:Y:S02]  /*3040*/  @P0 IMAD.MOV.U32 R85, RZ, RZ, R196 ;  /* 0x000000ffff550224 */ /* 0x000fe400078e00c4 */
[C---:B------:R-:W-:Y:S01]  /*3050*/  FMUL.FTZ R99, R207.reuse, R96 ;  /* 0x00000060cf637220 */ /* 0x040fe20000410000 */
[----:B------:R-:W-:Y:S01]  /*3060*/  FMUL.FTZ R231, R207, R92 ;  /* 0x0000005ccfe77220 */ /* 0x000fe20000410000 */
[----:B------:R-:W-:-:S02]  /*3070*/  FSEL R108, R94, RZ, P6 ;  /* 0x000000ff5e6c7208 */ /* 0x000fc40003000000 */
[----:B------:R-:W-:Y:S01]  /*3080*/  @P0 LOP3.LUT P6, RZ, R85, 0xff, RZ, 0xc0, !PT ;  /* 0x000000ff55ff0812 */ /* 0x000fe200078cc0ff */
[----:B------:R-:W-:Y:S01]  /*3090*/  FMUL.FTZ R85, R207, R110 ;  /* 0x0000006ecf557220 */ /* 0x000fe20000410000 */
[----:B------:R-:W-:Y:S01]  /*30a0*/  @P2 FADD.FTZ R231, R60, R231 ;  /* 0x000000e73ce72221 */ /* 0x000fe20000010000 */
[----:B------:R-:W-:Y:S01]  /*30b0*/  @P2 FADD.FTZ R99, R62, R99 ;  /* 0x000000633e632221 */ /* 0x000fe20000010000 */
[----:B------:R-:W-:Y:S01]  /*30c0*/  @P0 FSEL R110, R94, RZ, P6 ;  /* 0x000000ff5e6e0208 */ /* 0x000fe20003000000 */
[----:B------:R-:W-:Y:S01]  /*30d0*/  @P2 FADD.FTZ R85, R58, R85 ;  /* 0x000000553a552221 */ /* 0x000fe20000010000 */
[----:B------:R-:W-:Y:S01]  /*30e0*/  LOP3.LUT P6, RZ, R208, 0xff00, RZ, 0xc0, !PT ;  /* 0x0000ff00d0ff7812 */ /* 0x000fe200078cc0ff */
[----:B------:R-:W-:Y:S01]  /*30f0*/  FMUL.FTZ R229, R231, UR16 ;  /* 0x00000010e7e57c20 */ /* 0x000fe20008410000 */
[----:B------:R-:W-:Y:S01]  /*3100*/  FMUL.FTZ R94, R207, R236 ;  /* 0x000000eccf5e7220 */ /* 0x000fe20000410000 */
[----:B------:R-:W-:Y:S01]  /*3110*/  FMUL.FTZ R226, R85, UR16 ;  /* 0x0000001055e27c20 */ /* 0x000fe20008410000 */
[----:B------:R-:W-:Y:S01]  /*3120*/  FSEL R105, R219, RZ, P6 ;  /* 0x000000ffdb697208 */ /* 0x000fe20003000000 */
[----:B------:R-:W-:Y:S01]  /*3130*/  FMUL.FTZ R227, R99, UR16 ;  /* 0x0000001063e37c20 */ /* 0x000fe20008410000 */
[----:B------:R-:W-:Y:S01]  /*3140*/  @P0 LOP3.LUT P6, RZ, R196, 0xff00, RZ, 0xc0, !PT ;  /* 0x0000ff00c4ff0812 */ /* 0x000fe200078cc0ff */
[----:B------:R-:W-:Y:S01]  /*3150*/  @P2 FADD.FTZ R94, R61, R94 ;  /* 0x0000005e3d5e2221 */ /* 0x000fe20000010000 */
[----:B------:R-:W-:Y:S01]  /*3160*/  SEL R96, R91, R72, P3 ;  /* 0x000000485b607207 */ /* 0x000fe20001800000 */
[----:B------:R-:W-:Y:S01]  /*3170*/  FMUL.FTZ R91, R235, UR16 ;  /* 0x00000010eb5b7c20 */ /* 0x000fe20008410000 */
[----:B------:R-:W-:Y:S01]  /*3180*/  @P0 FSEL R219, R219, RZ, P6 ;  /* 0x000000ffdbdb0208 */ /* 0x000fe20003000000 */
[----:B------:R-:W-:Y:S01]  /*3190*/  FMUL.FTZ R228, R94, UR16 ;  /* 0x000000105ee47c20 */ /* 0x000fe20008410000 */
[----:B------:R-:W-:-:S02]  /*31a0*/  LOP3.LUT P6, RZ, R208, 0xff0000, RZ, 0xc0, !PT ;  /* 0x00ff0000d0ff7812 */ /* 0x000fc400078cc0ff */
[----:B------:R-:W-:Y:S02]  /*31b0*/  SEL R92, R95, R76, P3 ;  /* 0x0000004c5f5c7207 */ /* 0x000fe40001800000 */
[----:B------:R-:W-:Y:S02]  /*31c0*/  FSEL R116, R226, RZ, P6 ;  /* 0x000000ffe2747208 */ /* 0x000fe40003000000 */
[----:B------:R-:W-:Y:S02]  /*31d0*/  @P0 LOP3.LUT P6, RZ, R196, 0xff0000, RZ, 0xc0, !PT ;  /* 0x00ff0000c4ff0812 */ /* 0x000fe400078cc0ff */
[----:B------:R-:W-:Y:S02]  /*31e0*/  SEL R86, R99, R78, P3 ;  /* 0x0000004e63567207 */ /* 0x000fe40001800000 */
[----:B------:R-:W-:Y:S02]  /*31f0*/  @P0 FSEL R226, R226, RZ, P6 ;  /* 0x000000ffe2e20208 */ /* 0x000fe40003000000 */
[----:B------:R-:W-:-:S02]  /*3200*/  LOP3.LUT P6, RZ, R208, 0xff000000, RZ, 0xc0, !PT ;  /* 0xff000000d0ff7812 */ /* 0x000fc400078cc0ff */
[----:B------:R-:W-:Y:S01]  /*3210*/  SEL R99, R218, R75, P3 ;  /* 0x0000004bda637207 */ /* 0x000fe20001800000 */
[----:B------:R-:W-:Y:S01]  /*3220*/  FMUL.FTZ R218, R238, UR16 ;  /* 0x00000010eeda7c20 */ /* 0x000fe20008410000 */
[----:B------:R-:W-:Y:S02]  /*3230*/  FSEL R107, R230, RZ, P6 ;  /* 0x000000ffe66b7208 */ /* 0x000fe40003000000 */
[----:B------:R-:W-:Y:S02]  /*3240*/  @P0 LOP3.LUT P6, RZ, R196, 0xff000000, RZ, 0xc0, !PT ;  /* 0xff000000c4ff0812 */ /* 0x000fe400078cc0ff */
[----:B------:R-:W-:Y:S02]  /*3250*/  @P0 F2FP.BF16.F32.PACK_AB R121, RZ, R121 ;  /* 0x00000079ff79023e */ /* 0x000fe400000010ff */
[----:B------:R-:W-:Y:S02]  /*3260*/  @P0 FSEL R230, R230, RZ, P6 ;  /* 0x000000ffe6e60208 */ /* 0x000fe40003000000 */
[----:B------:R-:W-:-:S02]  /*3270*/  LOP3.LUT P6, RZ, R209, 0xff, RZ, 0xc0, !PT ;  /* 0x000000ffd1ff7812 */ /* 0x000fc400078cc0ff */
[----:B------:R-:W-:Y:S02]  /*3280*/  F2FP.BF16.F32.PACK_AB R101, R120, R101 ;  /* 0x000000657865723e */ /* 0x000fe400000010ff */
[----:B------:R-:W-:Y:S02]  /*3290*/  FSEL R112, R229, RZ, P6 ;  /* 0x000000ffe5707208 */ /* 0x000fe40003000000 */
[----:B------:R-:W-:Y:S02]  /*32a0*/  @P0 LOP3.LUT P6, RZ, R197, 0xff, RZ, 0xc0, !PT ;  /* 0x000000ffc5ff0812 */ /* 0x000fe400078cc0ff */
[----:B------:R-:W-:Y:S02]  /*32b0*/  @P0 PRMT R81, R121, 0x7610, R81 ;  /* 0x0000761079510816 */ /* 0x000fe40000000051 */
[----:B------:R-:W-:Y:S01]  /*32c0*/  @P0 FSEL R229, R229, RZ, P6 ;  /* 0x000000ffe5e50208 */ /* 0x000fe20003000000 */
[----:B------:R-:W0:Y:S01]  /*32d0*/  @P1 LDC.64 R120, c[0x0][0x308] ;  /* 0x0000c200ff781b82 */ /* 0x000e220000000a00 */
[----:B------:R-:W-:-:S02]  /*32e0*/  LOP3.LUT P6, RZ, R209, 0xff00, RZ, 0xc0, !PT ;  /* 0x0000ff00d1ff7812 */ /* 0x000fc400078cc0ff */
[----:B------:R-:W-:Y:S02]  /*32f0*/  @P0 F2FP.BF16.F32.PACK_AB R127, RZ, R127 ;  /* 0x0000007fff7f023e */ /* 0x000fe400000010ff */
[C---:B------:R-:W-:Y:S02]  /*3300*/  FSEL R225, R228.reuse, RZ, P6 ;  /* 0x000000ffe4e17208 */ /* 0x040fe40003000000 */
[----:B------:R-:W-:Y:S02]  /*3310*/  @P0 LOP3.LUT P6, RZ, R197, 0xff00, RZ, 0xc0, !PT ;  /* 0x0000ff00c5ff0812 */ /* 0x000fe400078cc0ff */
[----:B------:R-:W-:Y:S02]  /*3320*/  @P0 F2FP.BF16.F32.PACK_AB R131, RZ, R131 ;  /* 0x00000083ff83023e */ /* 0x000fe400000010ff */
[----:B------:R-:W-:Y:S02]  /*3330*/  @P0 FSEL R228, R228, RZ, P6 ;  /* 0x000000ffe4e40208 */ /* 0x000fe40003000000 */
[----:B------:R-:W-:-:S02]  /*3340*/  LOP3.LUT P6, RZ, R209, 0xff0000, RZ, 0xc0, !PT ;  /* 0x00ff0000d1ff7812 */ /* 0x000fc400078cc0ff */
[----:B------:R-:W-:Y:S02]  /*3350*/  @P0 F2FP.BF16.F32.PACK_AB R114, RZ, R114 ;  /* 0x00000072ff72023e */ /* 0x000fe400000010ff */
[----:B------:R-:W-:Y:S02]  /*3360*/  FSEL R208, R227, RZ, P6 ;  /* 0x000000ffe3d07208 */ /* 0x000fe40003000000 */
[----:B------:R-:W-:Y:S02]  /*3370*/  @P0 LOP3.LUT P6, RZ, R197, 0xff0000, RZ, 0xc0, !PT ;  /* 0x00ff0000c5ff0812 */ /* 0x000fe400078cc0ff */
[----:B------:R-:W-:Y:S02]  /*3380*/  @P0 F2FP.BF16.F32.PACK_AB R119, RZ, R119 ;  /* 0x00000077ff77023e */ /* 0x000fe400000010ff */
[----:B------:R-:W-:Y:S02]  /*3390*/  @P0 FSEL R227, R227, RZ, P6 ;  /* 0x000000ffe3e30208 */ /* 0x000fe40003000000 */
[----:B------:R-:W-:Y:S01]  /*33a0*/  LOP3.LUT P6, RZ, R209, 0xff000000, RZ, 0xc0, !PT ;  /* 0xff000000d1ff7812 */ /* 0x000fe200078cc0ff */
[-CC-:B------:R-:W-:Y:S01]  /*33b0*/  FFMA.FTZ R209, R111, R88.reuse, R89.reuse ;  /* 0x000000586fd17223 */ /* 0x180fe20000010059 */
[----:B------:R-:W-:Y:S01]  /*33c0*/  FFMA.FTZ R111, R115, R88, R89 ;  /* 0x00000058736f7223 */ /* 0x000fe20000010059 */
[C---:B------:R-:W-:Y:S01]  /*33d0*/  FMUL.FTZ R89, R207.reuse, R118 ;  /* 0x00000076cf597220 */ /* 0x040fe20000410000 */
[----:B------:R-:W-:Y:S01]  /*33e0*/  MOV R88, R204 ;  /* 0x000000cc00587202 */ /* 0x000fe20000000f00 */
[----:B------:R-:W-:Y:S01]  /*33f0*/  FADD.FTZ R122, R122, -R209 ;  /* 0x800000d17a7a7221 */ /* 0x000fe20000010000 */
[----:B------:R-:W-:Y:S01]  /*3400*/  FMUL.FTZ R209, R234, UR16 ;  /* 0x00000010ead17c20 */ /* 0x000fe20008410000 */
[----:B------:R-:W-:Y:S01]  /*3410*/  @P2 FADD.FTZ R89, R64, R89 ;  /* 0x0000005940592221 */ /* 0x000fe20000010000 */
[----:B------:R-:W-:Y:S01]  /*3420*/  FADD.FTZ R240, R240, -R111 ;  /* 0x8000006ff0f07221 */ /* 0x000fe20000010000 */
[----:B------:R-:W-:Y:S01]  /*3430*/  FMUL.FTZ R233, R207, R122 ;  /* 0x0000007acfe97220 */ /* 0x000fe20000410000 */
[----:B------:R-:W-:Y:S01]  /*3440*/  FMUL.FTZ R111, R242, UR16 ;  /* 0x00000010f26f7c20 */ /* 0x000fe20008410000 */
[----:B------:R-:W-:Y:S01]  /*3450*/  FSEL R115, R209, RZ, P6 ;  /* 0x000000ffd1737208 */ /* 0x000fe20003000000 */
[----:B------:R-:W-:Y:S01]  /*3460*/  FMUL.FTZ R113, R89, UR16 ;  /* 0x0000001059717c20 */ /* 0x000fe20008410000 */
[----:B------:R-:W-:Y:S01]  /*3470*/  @P0 LOP3.LUT P6, RZ, R197, 0xff000000, RZ, 0xc0, !PT ;  /* 0xff000000c5ff0812 */ /* 0x000fe200078cc0ff */
[----:B------:R-:W-:Y:S01]  /*3480*/  @P2 FADD.FTZ R233, R66, R233 ;  /* 0x000000e942e92221 */ /* 0x000fe20000010000 */
[C---:B------:R-:W-:Y:S01]  /*3490*/  FMUL.FTZ R237, R207.reuse, R240 ;  /* 0x000000f0cfed7220 */ /* 0x040fe20000410000 */
[----:B------:R-:W-:Y:S01]  /*34a0*/  FMUL.FTZ R118, R207, R214 ;  /* 0x000000d6cf767220 */ /* 0x000fe20000410000 */
[----:B------:R-:W-:Y:S01]  /*34b0*/  @P0 FSEL R209, R209, RZ, P6 ;  /* 0x000000ffd1d10208 */ /* 0x000fe20003000000 */
[----:B------:R-:W-:Y:S01]  /*34c0*/  FMUL.FTZ R207, R233, UR16 ;  /* 0x00000010e9cf7c20 */ /* 0x000fe20008410000 */
[----:B------:R-:W-:Y:S01]  /*34d0*/  LOP3.LUT P6, RZ, R88, 0xff, RZ, 0xc0, !PT ;  /* 0x000000ff58ff7812 */ /* 0x000fe200078cc0ff */
[----:B------:R-:W-:Y:S01]  /*34e0*/  @P2 FADD.FTZ R237, R70, R237 ;  /* 0x000000ed46ed2221 */ /* 0x000fe20000010000 */
[----:B------:R-:W-:Y:S01]  /*34f0*/  @P0 MOV R88, R144 ;  /* 0x0000009000580202 */ /* 0x000fe20000000f00 */
[----:B------:R-:W-:Y:S01]  /*3500*/  @P2 FADD.FTZ R118, R71, R118 ;  /* 0x0000007647762221 */ /* 0x000fe20000010000 */
[----:B------:R-:W-:Y:S01]  /*3510*/  FSEL R109, R113, RZ, P6 ;  /* 0x000000ff716d7208 */ /* 0x000fe20003000000 */
[----:B------:R-:W-:Y:S01]  /*3520*/  FMUL.FTZ R95, R237, UR16 ;  /* 0x00000010ed5f7c20 */ /* 0x000fe20008410000 */
[----:B------:R-:W-:-:S02]  /*3530*/  @P0 LOP3.LUT P6, RZ, R88, 0xff, RZ, 0xc0, !PT ;  /* 0x000000ff58ff0812 */ /* 0x000fc400078cc0ff */
[-C--:B------:R-:W-:Y:S02]  /*3540*/  SEL R88, R97, R72.reuse, P3 ;  /* 0x0000004861587207 */ /* 0x080fe40001800000 */
[----:B------:R-:W-:Y:S02]  /*3550*/  @P0 FSEL R113, R113, RZ, P6 ;  /* 0x000000ff71710208 */ /* 0x000fe40003000000 */
[----:B------:R-:W-:Y:S02]  /*3560*/  @P0 LOP3.LUT P6, RZ, R144, 0xff00, RZ, 0xc0, !PT ;  /* 0x0000ff0090ff0812 */ /* 0x000fe400078cc0ff */
[----:B------:R-:W-:Y:S02]  /*3570*/  SEL R72, R89, R72, P3 ;  /* 0x0000004859487207 */ /* 0x000fe40001800000 */
[----:B------:R-:W-:Y:S02]  /*3580*/  @P0 FSEL R122, R111, RZ, P6 ;  /* 0x000000ff6f7a0208 */ /* 0x000fe40003000000 */
        /* <DEDUP_REMOVED lines=11> */
[----:B------:R-:W-:Y:S02]  /*3640*/  SEL R97, R90, R73, P3 ;  /* 0x000000495a617207 */ /* 0x000fe40001800000 */
[----:B------:R-:W-:Y:S02]  /*3650*/  @P0 FSEL R231, R91, RZ, P6 ;  /* 0x000000ff5be70208 */ /* 0x000fe40003000000 */
[----:B------:R-:W-:-:S02]  /*3660*/  LOP3.LUT P6, RZ, R205, 0xff00, RZ, 0xc0, !PT ;  /* 0x0000ff00cdff7812 */ /* 0x000fc400078cc0ff */
[-C--:B------:R-:W-:Y:S02]  /*3670*/  SEL R90, R85, R74.reuse, P3 ;  /* 0x0000004a555a7207 */ /* 0x080fe40001800000 */
[----:B------:R-:W-:Y:S02]  /*3680*/  SEL R74, R233, R74, P3 ;  /* 0x0000004ae94a7207 */ /* 0x000fe40001800000 */
[----:B------:R-:W-:Y:S02]  /*3690*/  FSEL R233, R235, RZ, P6 ;  /* 0x000000ffebe97208 */ /* 0x000fe40003000000 */
[----:B------:R-:W-:Y:S02]  /*36a0*/  @P0 LOP3.LUT P6, RZ, R145, 0xff00, RZ, 0xc0, !PT ;  /* 0x0000ff0091ff0812 */ /* 0x000fe400078cc0ff */
[----:B------:R-:W-:Y:S02]  /*36b0*/  SEL R91, R232, R75, P3 ;  /* 0x0000004be85b7207 */ /* 0x000fe40001800000 */
[----:B------:R-:W-:-:S02]  /*36c0*/  @P0 FSEL R235, R235, RZ, P6 ;  /* 0x000000ffebeb0208 */ /* 0x000fc40003000000 */
[----:B------:R-:W-:Y:S02]  /*36d0*/  LOP3.LUT P6, RZ, R205, 0xff0000, RZ, 0xc0, !PT ;  /* 0x00ff0000cdff7812 */ /* 0x000fe400078cc0ff */
[----:B------:R-:W-:Y:S02]  /*36e0*/  SEL R85, R94, R77, P3 ;  /* 0x0000004d5e557207 */ /* 0x000fe40001800000 */
[----:B------:R-:W-:Y:S02]  /*36f0*/  FSEL R236, R95, RZ, P6 ;  /* 0x000000ff5fec7208 */ /* 0x000fe40003000000 */
[----:B------:R-:W-:Y:S02]  /*3700*/  @P0 LOP3.LUT P6, RZ, R145, 0xff0000, RZ, 0xc0, !PT ;  /* 0x00ff000091ff0812 */ /* 0x000fe400078cc0ff */
[----:B------:R-:W-:Y:S02]  /*3710*/  SEL R94, R87, R78, P3 ;  /* 0x0000004e575e7207 */ /* 0x000fe40001800000 */
[----:B------:R-:W-:-:S02]  /*3720*/  @P0 FSEL R232, R95, RZ, P6 ;  /* 0x000000ff5fe80208 */ /* 0x000fc40003000000 */
[----:B------:R-:W-:Y:S02]  /*3730*/  @P0 LOP3.LUT P6, RZ, R144, 0xff000000, RZ, 0xc0, !PT ;  /* 0xff00000090ff0812 */ /* 0x000fe400078cc0ff */
[----:B------:R-:W-:Y:S02]  /*3740*/  SEL R78, R237, R78, P3 ;  /* 0x0000004eed4e7207 */ /* 0x000fe40001800000 */
[-C--:B------:R-:W-:Y:S02]  /*3750*/  SEL R95, R102, R79.reuse, P3 ;  /* 0x0000004f665f7207 */ /* 0x080fe40001800000 */
[----:B------:R-:W-:Y:S02]  /*3760*/  SEL R87, R234, R79, P3 ;  /* 0x0000004fea577207 */ /* 0x000fe40001800000 */
[----:B------:R-:W-:Y:S02]  /*3770*/  SEL R73, R242, R73, P3 ;  /* 0x00000049f2497207 */ /* 0x000fe40001800000 */
[----:B------:R-:W-:-:S02]  /*3780*/  SEL R77, R246, R77, P3 ;  /* 0x0000004df64d7207 */ /* 0x000fc40001800000 */
[----:B------:R-:W-:Y:S02]  /*3790*/  SEL R75, R238, R75, P3 ;  /* 0x0000004bee4b7207 */ /* 0x000fe40001800000 */
[----:B------:R-:W-:Y:S01]  /*37a0*/  @P0 FSEL R237, R218, RZ, P6 ;  /* 0x000000ffdaed0208 */ /* 0x000fe20003000000 */
[----:B------:R-:W1:Y:S01]  /*37b0*/  @P0 LDC.64 R238, c[0x0][0x300] ;  /* 0x0000c000ffee0b82 */ /* 0x000e620000000a00 */
[C---:B------:R-:W-:Y:S01]  /*37c0*/  SEL R79, R118.reuse, R79, P3 ;  /* 0x0000004f764f7207 */ /* 0x040fe20001800000 */
[----:B------:R-:W-:Y:S01]  /*37d0*/  FMUL.FTZ R118, R118, UR16 ;  /* 0x0000001076767c20 */ /* 0x000fe20008410000 */
[C---:B------:R-:W-:Y:S02]  /*37e0*/  LOP3.LUT P2, RZ, R204.reuse, 0xff00, RZ, 0xc0, !PT ;  /* 0x0000ff00ccff7812 */ /* 0x040fe4000784c0ff */
[----:B------:R-:W-:Y:S02]  /*37f0*/  LOP3.LUT P6, RZ, R204, 0xff000000, RZ, 0xc0, !PT ;  /* 0xff000000ccff7812 */ /* 0x000fe400078cc0ff */
[----:B------:R-:W-:-:S02]  /*3800*/  LOP3.LUT P3, RZ, R205, 0xff000000, RZ, 0xc0, !PT ;  /* 0xff000000cdff7812 */ /* 0x000fc4000786c0ff */
[----:B------:R-:W2:Y:S01]  /*3810*/  LDC.64 R204, c[0x0][0x2f8] ;  /* 0x0000be00ffcc7b82 */ /* 0x000ea20000000a00 */
[----:B------:R-:W-:Y:S02]  /*3820*/  @P0 F2FP.BF16.F32.PACK_AB R234, RZ, R103 ;  /* 0x00000067ffea023e */ /* 0x000fe400000010ff */
[----:B------:R-:W-:Y:S02]  /*3830*/  @P0 F2FP.BF16.F32.PACK_AB R128, RZ, R128 ;  /* 0x00000080ff80023e */ /* 0x000fe400000010ff */
[----:B------:R-:W-:Y:S02]  /*3840*/  @P0 F2FP.BF16.F32.PACK_AB R164, RZ, R164 ;  /* 0x000000a4ffa4023e */ /* 0x000fe400000010ff */
[----:B------:R-:W-:Y:S02]  /*3850*/  @P0 PRMT R80, R234, 0x7610, R80 ;  /* 0x00007610ea500816 */ /* 0x000fe40000000050 */
[----:B------:R-:W-:Y:S02]  /*3860*/  @P0 PRMT R82, R127, 0x7610, R82 ;  /* 0x000076107f520816 */ /* 0x000fe40000000052 */
[----:B------:R-:W-:-:S02]  /*3870*/  @P0 PRMT R83, R131, 0x7610, R83 ;  /* 0x0000761083530816 */ /* 0x000fc40000000053 */
[----:B------:R-:W-:Y:S02]  /*3880*/  F2FP.BF16.F32.PACK_AB R102, R123, R126 ;  /* 0x0000007e7b66723e */ /* 0x000fe400000010ff */
[----:B------:R-:W-:Y:S01]  /*3890*/  F2FP.BF16.F32.PACK_AB R103, R165, R130 ;  /* 0x00000082a567723e */ /* 0x000fe200000010ff */
[----:B-1----:R-:W-:Y:S01]  /*38a0*/  @P0 IMAD.WIDE.U32 R238, R206, 0x10, R238 ;  /* 0x00000010ceee0825 */ /* 0x002fe200078e00ee */
[----:B------:R-:W-:Y:S01]  /*38b0*/  F2FP.BF16.F32.PACK_AB R100, R117, R100 ;  /* 0x000000647564723e */ /* 0x000fe200000010ff */
[----:B------:R-:W1:Y:S01]  /*38c0*/  @P0 LDC.64 R130, c[0x0][0x300] ;  /* 0x0000c000ff820b82 */ /* 0x000e620000000a00 */
[----:B------:R-:W-:Y:S02]  /*38d0*/  @P0 PRMT R80, R80, 0x5410, R114 ;  /* 0x0000541050500816 */ /* 0x000fe40000000072 */
[----:B------:R-:W-:Y:S02]  /*38e0*/  @P0 PRMT R81, R81, 0x5410, R119 ;  /* 0x0000541051510816 */ /* 0x000fe40000000077 */
[----:B------:R-:W-:Y:S01]  /*38f0*/  @P0 PRMT R82, R82, 0x5410, R128 ;  /* 0x0000541052520816 */ /* 0x000fe20000000080 */
[----:B--2---:R-:W-:Y:S01]  /*3900*/  IMAD.WIDE.U32 R126, R206, 0x10, R204 ;  /* 0x00000010ce7e7825 */ /* 0x004fe200078e00cc */
[----:B------:R-:W-:-:S02]  /*3910*/  @P0 PRMT R83, R83, 0x5410, R164 ;  /* 0x0000541053530816 */ /* 0x000fc400000000a4 */
[----:B------:R-:W-:Y:S01]  /*3920*/  @P0 F2FP.BF16.F32.PACK_AB R129, RZ, R129 ;  /* 0x00000081ff81023e */ /* 0x000fe200000010ff */
[----:B------:R-:W2:Y:S01]  /*3930*/  @P0 LDC.64 R164, c[0x0][0x300] ;  /* 0x0000c000ffa40b82 */ /* 0x000ea20000000a00 */
[----:B------:R3:W-:Y:S01]  /*3940*/  STG.E.128 desc[UR4][R126.64], R100 ;  /* 0x000000647e007986 */ /* 0x0007e2000c101d04 */
[----:B------:R-:W-:Y:S02]  /*3950*/  @P0 F2FP.BF16.F32.PACK_AB R215, RZ, R215 ;  /* 0x000000d7ffd7023e */ /* 0x000fe400000010ff */
[----:B------:R-:W-:Y:S01]  /*3960*/  @P0 F2FP.BF16.F32.PACK_AB R220, RZ, R220 ;  /* 0x000000dcffdc023e */ /* 0x000fe200000010ff */
[----:B------:R4:W-:Y:S01]  /*3970*/  @P0 STG.E.128 desc[UR4][R238.64], R80 ;  /* 0x00000050ee000986 */ /* 0x0009e2000c101d04 */
[----:B------:R-:W-:Y:S02]  /*3980*/  @P0 F2FP.BF16.F32.PACK_AB R223, RZ, R223 ;  /* 0x000000dfffdf023e */ /* 0x000fe400000010ff */
[----:B------:R-:W-:Y:S02]  /*3990*/  @P0 F2FP.BF16.F32.PACK_AB R212, RZ, R212 ;  /* 0x000000d4ffd4023e */ /* 0x000fe400000010ff */
[----:B------:R-:W-:-:S02]  /*39a0*/  @P0 F2FP.BF16.F32.PACK_AB R216, RZ, R216 ;  /* 0x000000d8ffd8023e */ /* 0x000fc400000010ff */
[----:B------:R-:W-:Y:S02]  /*39b0*/  @P0 F2FP.BF16.F32.PACK_AB R222, RZ, R222 ;  /* 0x000000deffde023e */ /* 0x000fe400000010ff */
[----:B------:R-:W-:Y:S01]  /*39c0*/  @P0 F2FP.BF16.F32.PACK_AB R211, RZ, R211 ;  /* 0x000000d3ffd3023e */ /* 0x000fe200000010ff */
[C---:B-1----:R-:W-:Y:S01]  /*39d0*/  @P0 IMAD.WIDE.U32 R130, R199.reuse, 0x10, R130 ;  /* 0x00000010c7820825 */ /* 0x042fe200078e0082 */
[----:B------:R-:W-:Y:S02]  /*39e0*/  @P0 F2FP.BF16.F32.PACK_AB R110, RZ, R110 ;  /* 0x0000006eff6e023e */ /* 0x000fe400000010ff */
[----:B------:R-:W-:Y:S01]  /*39f0*/  @P0 F2FP.BF16.F32.PACK_AB R226, RZ, R226 ;  /* 0x000000e2ffe2023e */ /* 0x000fe200000010ff */
[----:B---3--:R-:W-:Y:S01]  /*3a00*/  IMAD.WIDE.U32 R126, R199, 0x10, R204 ;  /* 0x00000010c77e7825 */ /* 0x008fe200078e00cc */
[----:B------:R-:W-:Y:S02]  /*3a10*/  F2FP.BF16.F32.PACK_AB R103, R224, R217 ;  /* 0x000000d9e067723e */ /* 0x000fe400000010ff */
[----:B------:R-:W-:-:S02]  /*3a20*/  F2FP.BF16.F32.PACK_AB R102, R221, R104 ;  /* 0x00000068dd66723e */ /* 0x000fc400000010ff */
[----:B----4-:R-:W-:Y:S01]  /*3a30*/  @P0 PRMT R80, R129, 0x7610, R80 ;  /* 0x0000761081500816 */ /* 0x010fe20000000050 */
[----:B0-----:R-:W-:Y:S01]  /*3a40*/  @P1 IMAD.WIDE.U32 R128, R199, 0x20, R120 ;  /* 0x00000020c7801825 */ /* 0x001fe200078e0078 */
[----:B------:R-:W-:Y:S01]  /*3a50*/  F2FP.BF16.F32.PACK_AB R101, R210, R213 ;  /* 0x000000d5d265723e */ /* 0x000fe200000010ff */
[----:B------:R-:W0:Y:S01]  /*3a60*/  @P1 LDC.64 R120, c[0x0][0x308] ;  /* 0x0000c200ff781b82 */ /* 0x000e220000000a00 */
[----:B------:R-:W-:Y:S01]  /*3a70*/  F2FP.BF16.F32.PACK_AB R100, R106, R125 ;  /* 0x0000007d6a64723e */ /* 0x000fe200000010ff */
[----:B--2---:R-:W-:Y:S01]  /*3a80*/  @P0 IMAD.WIDE.U32 R164, R198, 0x10, R164 ;  /* 0x00000010c6a40825 */ /* 0x004fe200078e00a4 */
[----:B------:R1:W-:Y:S01]  /*3a90*/  @P1 STG.E.128 desc[UR4][R128.64], R96 ;  /* 0x0000006080001986 */ /* 0x0003e2000c101d04 */
[----:B------:R-:W-:Y:S02]  /*3aa0*/  @P0 PRMT R81, R215, 0x7610, R81 ;  /* 0x00007610d7510816 */ /* 0x000fe40000000051 */
[----:B------:R-:W-:Y:S01]  /*3ab0*/  @P0 PRMT R82, R220, 0x7610, R82 ;  /* 0x00007610dc520816 */ /* 0x000fe20000000052 */
[----:B------:R-:W-:Y:S01]  /*3ac0*/  @P1 STG.E.128 desc[UR4][R128.64+0x10], R92 ;  /* 0x0000105c80001986 */ /* 0x000fe2000c101d04 */
[----:B------:R-:W-:-:S02]  /*3ad0*/  @P0 PRMT R83, R223, 0x7610, R83 ;  /* 0x00007610df530816 */ /* 0x000fc40000000053 */
[----:B------:R-:W-:Y:S01]  /*3ae0*/  @P0 PRMT R80, R80, 0x5410, R212 ;  /* 0x0000541050500816 */ /* 0x000fe200000000d4 */
[----:B------:R2:W-:Y:S01]  /*3af0*/  STG.E.128 desc[UR4][R126.64], R100 ;  /* 0x000000647e007986 */ /* 0x0005e2000c101d04 */
[----:B------:R-:W-:Y:S02]  /*3b00*/  @P0 PRMT R81, R81, 0x5410, R216 ;  /* 0x0000541051510816 */ /* 0x000fe400000000d8 */
[----:B------:R-:W-:Y:S02]  /*3b10*/  @P0 PRMT R82, R82, 0x5410, R222 ;  /* 0x0000541052520816 */ /* 0x000fe400000000de */
[----:B------:R-:W-:Y:S02]  /*3b20*/  @P0 PRMT R83, R83, 0x5410, R211 ;  /* 0x0000541053530816 */ /* 0x000fe400000000d3 */
[----:B------:R-:W-:Y:S02]  /*3b30*/  @P0 F2FP.BF16.F32.PACK_AB R229, RZ, R229 ;  /* 0x000000e5ffe5023e */ /* 0x000fe400000010ff */
[----:B------:R-:W-:Y:S01]  /*3b40*/  @P0 F2FP.BF16.F32.PACK_AB R227, RZ, R227 ;  /* 0x000000e3ffe3023e */ /* 0x000fe200000010ff */
[----:B-1----:R-:W1:Y:S01]  /*3b50*/  @P0 LDC.64 R98, c[0x0][0x300] ;  /* 0x0000c000ff620b82 */ /* 0x002e620000000a00 */
[----:B------:R3:W-:Y:S01]  /*3b60*/  @P0 STG.E.128 desc[UR4][R130.64], R80 ;  /* 0x0000005082000986 */ /* 0x0007e2000c101d04 */
[----:B------:R-:W-:Y:S01]  /*3b70*/  @P0 F2FP.BF16.F32.PACK_AB R219, RZ, R219 ;  /* 0x000000dbffdb023e */ /* 0x000fe200000010ff */
[----:B0-----:R-:W-:Y:S01]  /*3b80*/  @P1 IMAD.WIDE.U32 R120, R198, 0x20, R120 ;  /* 0x00000020c6781825 */ /* 0x001fe200078e0078 */
[----:B------:R-:W-:-:S02]  /*3b90*/  @P0 F2FP.BF16.F32.PACK_AB R230, RZ, R230 ;  /* 0x000000e6ffe6023e */ /* 0x000fc400000010ff */
[----:B------:R-:W-:Y:S01]  /*3ba0*/  @P0 F2FP.BF16.F32.PACK_AB R228, RZ, R228 ;  /* 0x000000e4ffe4023e */ /* 0x000fe200000010ff */
[--C-:B------:R-:W-:Y:S01]  /*3bb0*/  IMAD.WIDE.U32 R96, R198, 0x10, R204.reuse ;  /* 0x00000010c6607825 */ /* 0x100fe200078e00cc */
[----:B--2---:R-:W0:Y:S01]  /*3bc0*/  @P1 LDC.64 R100, c[0x0][0x308] ;  /* 0x0000c200ff641b82 */ /* 0x004e220000000a00 */
[----:B------:R-:W-:Y:S01]  /*3bd0*/  FSEL R103, R118, RZ, P3 ;  /* 0x000000ff76677208 */ /* 0x000fe20001800000 */
[----:B------:R2:W-:Y:S01]  /*3be0*/  @P1 STG.E.128 desc[UR4][R120.64+0x10], R84 ;  /* 0x0000105478001986 */ /* 0x0005e2000c101d04 */
[----:B------:R-:W-:Y:S01]  /*3bf0*/  @P0 F2FP.BF16.F32.PACK_AB R209, RZ, R209 ;  /* 0x000000d1ffd1023e */ /* 0x000fe200000010ff */
[----:B------:R-:W-:Y:S01]  /*3c00*/  IMAD.WIDE.U32 R204, R159, 0x10, R204 ;  /* 0x000000109fcc7825 */ /* 0x000fe200078e00cc */
[----:B------:R-:W-:Y:S01]  /*3c10*/  @P0 LOP3.LUT P3, RZ, R145, 0xff000000, RZ, 0xc0, !PT ;  /* 0xff00000091ff0812 */ /* 0x000fe2000786c0ff */
[----:B------:R4:W-:Y:S01]  /*3c20*/  @P1 STG.E.128 desc[UR4][R120.64], R88 ;  /* 0x0000005878001986 */ /* 0x0009e2000c101d04 */
[----:B------:R-:W-:Y:S02]  /*3c30*/  F2FP.BF16.F32.PACK_AB R95, R115, R208 ;  /* 0x000000d0735f723e */ /* 0x000fe400000010ff */
[----:B------:R-:W-:-:S02]  /*3c40*/  F2FP.BF16.F32.PACK_AB R94, R225, R112 ;  /* 0x00000070e15e723e */ /* 0x000fc400000010ff */
[----:B---3--:R-:W-:Y:S02]  /*3c50*/  @P0 PRMT R80, R110, 0x7610, R80 ;  /* 0x000076106e500816 */ /* 0x008fe40000000050 */
[----:B------:R-:W-:Y:S02]  /*3c60*/  @P0 PRMT R81, R226, 0x7610, R81 ;  /* 0x00007610e2510816 */ /* 0x000fe40000000051 */
[----:B------:R-:W-:Y:S01]  /*3c70*/  @P0 PRMT R82, R229, 0x7610, R82 ;  /* 0x00007610e5520816 */ /* 0x000fe20000000052 */
[----:B-1----:R-:W-:Y:S01]  /*3c80*/  @P0 IMAD.WIDE.U32 R98, R159, 0x10, R98 ;  /* 0x000000109f620825 */ /* 0x002fe200078e0062 */
[----:B------:R-:W-:Y:S02]  /*3c90*/  @P0 PRMT R83, R227, 0x7610, R83 ;  /* 0x00007610e3530816 */ /* 0x000fe40000000053 */
[----:B------:R-:W-:Y:S02]  /*3ca0*/  F2FP.BF16.F32.PACK_AB R93, R107, R116 ;  /* 0x000000746b5d723e */ /* 0x000fe400000010ff */
[----:B------:R-:W-:-:S02]  /*3cb0*/  F2FP.BF16.F32.PACK_AB R92, R105, R108 ;  /* 0x0000006c695c723e */ /* 0x000fc400000010ff */
[----:B------:R-:W-:Y:S01]  /*3cc0*/  @P0 PRMT R80, R80, 0x5410, R219 ;  /* 0x0000541050500816 */ /* 0x000fe200000000db */
[----:B0-----:R-:W-:Y:S01]  /*3cd0*/  @P1 IMAD.WIDE.U32 R100, R159, 0x20, R100 ;  /* 0x000000209f641825 */ /* 0x001fe200078e0064 */
[----:B------:R-:W-:Y:S01]  /*3ce0*/  @P0 PRMT R81, R81, 0x5410, R230 ;  /* 0x0000541051510816 */ /* 0x000fe200000000e6 */
[----:B------:R-:W-:Y:S01]  /*3cf0*/  STG.E.128 desc[UR4][R96.64], R92 ;  /* 0x0000005c60007986 */ /* 0x000fe2000c101d04 */
[----:B------:R-:W-:Y:S02]  /*3d00*/  @P0 PRMT R82, R82, 0x5410, R228 ;  /* 0x0000541052520816 */ /* 0x000fe400000000e4 */
[----:B------:R-:W-:Y:S02]  /*3d10*/  @P0 PRMT R83, R83, 0x5410, R209 ;  /* 0x0000541053530816 */ /* 0x000fe400000000d1 */
[----:B--2---:R-:W-:Y:S02]  /*3d20*/  @P0 FSEL R84, R118, RZ, P3 ;  /* 0x000000ff76540208 */ /* 0x004fe40001800000 */
[----:B------:R-:W-:Y:S01]  /*3d30*/  @P0 F2FP.BF16.F32.PACK_AB R113, RZ, R113 ;  /* 0x00000071ff71023e */ /* 0x000fe200000010ff */
[----:B------:R0:W-:Y:S01]  /*3d40*/  @P0 STG.E.128 desc[UR4][R164.64], R80 ;  /* 0x00000050a4000986 */ /* 0x0001e2000c101d04 */
[----:B------:R-:W-:-:S02]  /*3d50*/  @P0 F2FP.BF16.F32.PACK_AB R207, RZ, R207 ;  /* 0x000000cfffcf023e */ /* 0x000fc400000010ff */
[----:B------:R-:W-:Y:S01]  /*3d60*/  @P0 F2FP.BF16.F32.PACK_AB R231, RZ, R231 ;  /* 0x000000e7ffe7023e */ /* 0x000fe200000010ff */
[----:B------:R1:W-:Y:S01]  /*3d70*/  @P1 STG.E.128 desc[UR4][R100.64], R72 ;  /* 0x0000004864001986 */ /* 0x0003e2000c101d04 */
[----:B------:R-:W-:Y:S02]  /*3d80*/  @P0 F2FP.BF16.F32.PACK_AB R232, RZ, R232 ;  /* 0x000000e8ffe8023e */ /* 0x000fe400000010ff */
[----:B----4-:R-:W-:Y:S01]  /*3d90*/  @P0 F2FP.BF16.F32.PACK_AB R88, RZ, R84 ;  /* 0x00000054ff58023e */ /* 0x010fe200000010ff */
[----:B------:R1:W-:Y:S01]  /*3da0*/  @P1 STG.E.128 desc[UR4][R100.64+0x10], R76 ;  /* 0x0000104c64001986 */ /* 0x0003e2000c101d04 */
[----:B------:R-:W-:Y:S02]  /*3db0*/  FSEL R85, R218, RZ, P6 ;  /* 0x000000ffda557208 */ /* 0x000fe40003000000 */
[----:B------:R-:W-:Y:S02]  /*3dc0*/  FSEL R84, R111, RZ, P2 ;  /* 0x000000ff6f547208 */ /* 0x000fe40001000000 */
[----:B------:R-:W-:-:S02]  /*3dd0*/  @P0 F2FP.BF16.F32.PACK_AB R122, RZ, R122 ;  /* 0x0000007aff7a023e */ /* 0x000fc400000010ff */
[----:B------:R-:W-:Y:S02]  /*3de0*/  @P0 F2FP.BF16.F32.PACK_AB R237, RZ, R237 ;  /* 0x000000edffed023e */ /* 0x000fe400000010ff */
[----:B------:R-:W-:Y:S02]  /*3df0*/  @P0 F2FP.BF16.F32.PACK_AB R235, RZ, R235 ;  /* 0x000000ebffeb023e */ /* 0x000fe400000010ff */
[----:B0-----:R-:W-:Y:S02]  /*3e00*/  @P0 PRMT R80, R113, 0x7610, R80 ;  /* 0x0000761071500816 */ /* 0x001fe40000000050 */
[----:B------:R-:W-:Y:S02]  /*3e10*/  @P0 PRMT R81, R207, 0x7610, R81 ;  /* 0x00007610cf510816 */ /* 0x000fe40000000051 */
[----:B------:R-:W-:Y:S02]  /*3e20*/  @P0 PRMT R82, R231, 0x7610, R82 ;  /* 0x00007610e7520816 */ /* 0x000fe40000000052 */
[----:B------:R-:W-:-:S02]  /*3e30*/  @P0 PRMT R83, R232, 0x7610, R83 ;  /* 0x00007610e8530816 */ /* 0x000fc40000000053 */
[----:B------:R-:W-:Y:S02]  /*3e40*/  F2FP.BF16.F32.PACK_AB R87, R103, R236 ;  /* 0x000000ec6757723e */ /* 0x000fe400000010ff */
[----:B------:R-:W-:Y:S02]  /*3e50*/  F2FP.BF16.F32.PACK_AB R86, R233, R214 ;  /* 0x000000d6e956723e */ /* 0x000fe400000010ff */
[----:B------:R-:W-:Y:S02]  /*3e60*/  F2FP.BF16.F32.PACK_AB R85, R85, R124 ;  /* 0x0000007c5555723e */ /* 0x000fe400000010ff */
[----:B------:R-:W-:Y:S02]  /*3e70*/  F2FP.BF16.F32.PACK_AB R84, R84, R109 ;  /* 0x0000006d5454723e */ /* 0x000fe400000010ff */
[----:B------:R-:W-:Y:S02]  /*3e80*/  @P0 PRMT R80, R80, 0x5410, R122 ;  /* 0x0000541050500816 */ /* 0x000fe4000000007a */
[----:B------:R-:W-:Y:S01]  /*3e90*/  @P0 PRMT R81, R81, 0x5410, R237 ;  /* 0x0000541051510816 */ /* 0x000fe200000000ed */
[----:B------:R1:W-:Y:S01]  /*3ea0*/  STG.E.128 desc[UR4][R204.64], R84 ;  /* 0x00000054cc007986 */ /* 0x0003e2000c101d04 */
[----:B------:R-:W-:-:S02]  /*3eb0*/  @P0 PRMT R82, R82, 0x5410, R235 ;  /* 0x0000541052520816 */ /* 0x000fc400000000eb */
[----:B------:R-:W-:Y:S02]  /*3ec0*/  @P0 PRMT R83, R83, 0x5410, R88 ;  /* 0x0000541053530816 */ /* 0x000fe40000000058 */
[----:B------:R-:W-:Y:S02]  /*3ed0*/  SEL R224, RZ, 0x1, P5 ;  /* 0x00000001ffe07807 */ /* 0x000fe40002800000 */
[----:B------:R-:W-:Y:S01]  /*3ee0*/  MOV R226, UR17 ;  /* 0x0000001100e27c02 */ /* 0x000fe20008000f00 */
        /* <DEDUP_REMOVED lines=19> */
[----:B------:R-:W-:Y:S01]  /*4020*/  MOV R18, R14 ;  /* 0x0000000e00127202 */ /* 0x000fe20000000f00 */
[----:B------:R-:W-:Y:S01]  /*4030*/  IMAD.MOV.U32 R14, RZ, RZ, R10 ;  /* 0x000000ffff0e7224 */ /* 0x000fe200078e000a */
[----:B------:R-:W-:-:S02]  /*4040*/  MOV R19, R15 ;  /* 0x0000000f00137202 */ /* 0x000fc40000000f00 */
[----:B------:R-:W-:Y:S02]  /*4050*/  MOV R134, R38 ;  /* 0x0000002600867202 */ /* 0x000fe40000000f00 */
[----:B------:R-:W-:Y:S01]  /*4060*/  MOV R135, R39 ;  /* 0x0000002700877202 */ /* 0x000fe20000000f00 */
[----:B------:R-:W-:Y:S01]  /*4070*/  IMAD.MOV.U32 R39, RZ, RZ, R35 ;  /* 0x000000ffff277224 */ /* 0x000fe200078e0023 */
[----:B------:R-:W-:Y:S02]  /*4080*/  MOV R15, R11 ;  /* 0x0000000b000f7202 */ /* 0x000fe40000000f00 */
[----:B------:R-:W-:Y:S02]  /*4090*/  MOV R38, R34 ;  /* 0x0000002200267202 */ /* 0x000fe40000000f00 */
[----:B------:R-:W-:Y:S02]  /*40a0*/  MOV R28, R32 ;  /* 0x00000020001c7202 */ /* 0x000fe40000000f00 */
        /* <DEDUP_REMOVED lines=18> */
.L_x_1315:
[----:B------:R-:W0:Y:S01]  /*41d0*/  S2UR UR6, SR_CTAID.X ;  /* 0x00000000000679c3 */ /* 0x000e220000002500 */
[----:B------:R-:W-:-:S07]  /*41e0*/  LOP3.LUT R7, R0, 0xff, RZ, 0xc0, !PT ;  /* 0x000000ff00077812 */ /* 0x000fce00078ec0ff */
[----:B------:R-:W2:Y:S08]  /*41f0*/  LDC.64 R2, c[0x0][0x2d0] ;  /* 0x0000b400ff027b82 */ /* 0x000eb00000000a00 */
[----:B------:R-:W3:Y:S01]  /*4200*/  LDC.64 R4, c[0x0][0x2d8] ;  /* 0x0000b600ff047b82 */ /* 0x000ee20000000a00 */
[----:B0-----:R-:W-:Y:S01]  /*4210*/  LEA.HI R6, R0, UR6, RZ, 0x18 ;  /* 0x0000000600067c11 */ /* 0x001fe2000f8fc0ff */
        /* <DEDUP_REMOVED lines=22> */
.L_x_1316:
[----:B------:R-:W-:Y:S01]  /*4380*/  HFMA2.MMA R94, -RZ, RZ, 0, 9.5367431640625e-07 ;  /* 0x00000010ff5e7435 */ /* 0x000fe200000001ff */
[----:B------:R-:W-:Y:S01]  /*4390*/  MOV R95, R86 ;  /* 0x00000056005f7202 */ /* 0x000fe20000000f00 */
[----:B------:R-:W-:Y:S01]  /*43a0*/  IMAD.MOV.U32 R97, RZ, RZ, 0x1f ;  /* 0x0000001fff617424 */ /* 0x000fe200078e00ff */
[----:B------:R-:W-:-:S08]  /*43b0*/  MOV R92, 0xffffffff ;  /* 0xffffffff005c7802 */ /* 0x000fd00000000f00 */
[----:B-----5:R-:W-:Y:S05]  /*43c0*/  WARPSYNC.COLLECTIVE R92, `(.L_x_1318) ;  /* 0x000000005c087348 */ /* 0x020fea0003c00000 */
[----:B------:R0:W1:Y:S02]  /*43d0*/  SHFL.DOWN P2, R93, R95, R94, R97 ;  /* 0x0800005e5f5d7389 */ /* 0x0000640000040061 */
[----:B01---5:R-:W-:Y:S01]  /*43e0*/  ENDCOLLECTIVE ;  /* 0x000000000000791b */ /* 0x023fe20003800000 */
.L_x_1318:
[----:B------:R-:W-:Y:S02]  /*43f0*/  MOV R95, R85 ;  /* 0x00000055005f7202 */ /* 0x000fe40000000f00 */
[----:B------:R-:W-:-:S07]  /*4400*/  MOV R87, R93 ;  /* 0x0000005d00577202 */ /* 0x000fce0000000f00 */
[----:B------:R-:W-:Y:S05]  /*4410*/  WARPSYNC.COLLECTIVE R92, `(.L_x_1319) ;  /* 0x000000005c087348 */ /* 0x000fea0003c00000 */
[----:B------:R0:W1:Y:S02]  /*4420*/  SHFL.DOWN P2, R93, R95, R94, R97 ;  /* 0x0800005e5f5d7389 */ /* 0x0000640000040061 */
[----:B01----:R-:W-:Y:S01]  /*4430*/  ENDCOLLECTIVE ;  /* 0x000000000000791b */ /* 0x003fe20003800000 */
.L_x_1319:
[----:B------:R-:W-:Y:S01]  /*4440*/  FADD.FTZ R87, R86, R87 ;  /* 0x0000005756577221 */ /* 0x000fe20000010000 */
[----:B------:R-:W-:-:S03]  /*4450*/  HFMA2.MMA R94, -RZ, RZ, 0, 4.76837158203125e-07 ;  /* 0x00000008ff5e7435 */ /* 0x000fc600000001ff */
[----:B------:R-:W-:Y:S01]  /*4460*/  IMAD.MOV.U32 R95, RZ, RZ, R87 ;  /* 0x000000ffff5f7224 */ /* 0x000fe200078e0057 */
[----:B------:R-:W-:-:S07]  /*4470*/  MOV R84, R93 ;  /* 0x0000005d00547202 */ /* 0x000fce0000000f00 */
[----:B------:R-:W-:Y:S05]  /*4480*/  WARPSYNC.COLLECTIVE R92, `(.L_x_1320) ;  /* 0x000000005c087348 */ /* 0x000fea0003c00000 */
[----:B------:R0:W1:Y:S02]  /*4490*/  SHFL.DOWN P2, R93, R95, R94, R97 ;  /* 0x0800005e5f5d7389 */ /* 0x0000640000040061 */
[----:B01----:R-:W-:Y:S01]  /*44a0*/  ENDCOLLECTIVE ;  /* 0x000000000000791b */ /* 0x003fe20003800000 */
.L_x_1320:
[----:B------:R-:W-:-:S05]  /*44b0*/  FADD.FTZ R84, R85, R84 ;  /* 0x0000005455547221 */ /* 0x000fca0000010000 */
[----:B------:R-:W-:Y:S02]  /*44c0*/  MOV R95, R84 ;  /* 0x00000054005f7202 */ /* 0x000fe40000000f00 */
[----:B------:R-:W-:-:S07]  /*44d0*/  MOV R88, R93 ;  /* 0x0000005d00587202 */ /* 0x000fce0000000f00 */
[----:B------:R-:W-:Y:S05]  /*44e0*/  WARPSYNC.COLLECTIVE R92, `(.L_x_1321) ;  /* 0x000000005c087348 */ /* 0x000fea0003c00000 */
[----:B------:R0:W1:Y:S02]  /*44f0*/  SHFL.DOWN P2, R93, R95, R94, R97 ;  /* 0x0800005e5f5d7389 */ /* 0x0000640000040061 */
[----:B01----:R-:W-:Y:S01]  /*4500*/  ENDCOLLECTIVE ;  /* 0x000000000000791b */ /* 0x003fe20003800000 */
.L_x_1321:
[----:B------:R-:W-:Y:S01]  /*4510*/  FADD.FTZ R88, R87, R88 ;  /* 0x0000005857587221 */ /* 0x000fe20000010000 */
[----:B------:R-:W-:-:S03]  /*4520*/  HFMA2.MMA R94, -RZ, RZ, 0, 2.384185791015625e-07 ;  /* 0x00000004ff5e7435 */ /* 0x000fc600000001ff */
[----:B------:R-:W-:Y:S01]  /*4530*/  IMAD.MOV.U32 R95, RZ, RZ, R88 ;  /* 0x000000ffff5f7224 */ /* 0x000fe200078e0058 */
[----:B------:R-:W-:-:S07]  /*4540*/  MOV R89, R93 ;  /* 0x0000005d00597202 */ /* 0x000fce0000000f00 */
[----:B------:R-:W-:Y:S05]  /*4550*/  WARPSYNC.COLLECTIVE R92, `(.L_x_1322) ;  /* 0x000000005c087348 */ /* 0x000fea0003c00000 */
[----:B------:R0:W1:Y:S02]  /*4560*/  SHFL.DOWN P2, R93, R95, R94, R97 ;  /* 0x0800005e5f5d7389 */ /* 0x0000640000040061 */
[----:B01----:R-:W-:Y:S01]  /*4570*/  ENDCOLLECTIVE ;  /* 0x000000000000791b */ /* 0x003fe20003800000 */
.L_x_1322:
[----:B------:R-:W-:-:S05]  /*4580*/  FADD.FTZ R89, R84, R89 ;  /* 0x0000005954597221 */ /* 0x000fca0000010000 */
[----:B------:R-:W-:Y:S02]  /*4590*/  MOV R95, R89 ;  /* 0x00000059005f7202 */ /* 0x000fe40000000f00 */
[----:B------:R-:W-:-:S07]  /*45a0*/  MOV R91, R93 ;  /* 0x0000005d005b7202 */ /* 0x000fce0000000f00 */
[----:B------:R-:W-:Y:S05]  /*45b0*/  WARPSYNC.COLLECTIVE R92, `(.L_x_1323) ;  /* 0x000000005c087348 */ /* 0x000fea0003c00000 */
[----:B------:R0:W1:Y:S02]  /*45c0*/  SHFL.DOWN P2, R93, R95, R94, R97 ;  /* 0x0800005e5f5d7389 */ /* 0x0000640000040061 */
[----:B01----:R-:W-:Y:S01]  /*45d0*/  ENDCOLLECTIVE ;  /* 0x000000000000791b */ /* 0x003fe20003800000 */
.L_x_1323:
[----:B------:R-:W-:Y:S01]  /*45e0*/  FADD.FTZ R91, R88, R91 ;  /* 0x0000005b585b7221 */ /* 0x000fe20000010000 */
[----:B------:R-:W-:-:S03]  /*45f0*/  HFMA2.MMA R94, -RZ, RZ, 0, 1.1920928955078125e-07 ;  /* 0x00000002ff5e7435 */ /* 0x000fc600000001ff */
[----:B------:R-:W-:Y:S01]  /*4600*/  IMAD.MOV.U32 R95, RZ, RZ, R91 ;  /* 0x000000ffff5f7224 */ /* 0x000fe200078e005b */
[----:B------:R-:W-:-:S07]  /*4610*/  MOV R90, R93 ;  /* 0x0000005d005a7202 */ /* 0x000fce0000000f00 */
[----:B------:R-:W-:Y:S05]  /*4620*/  WARPSYNC.COLLECTIVE R92, `(.L_x_1324) ;  /* 0x000000005c087348 */ /* 0x000fea0003c00000 */
[----:B------:R0:W1:Y:S02]  /*4630*/  SHFL.DOWN P2, R93, R95, R94, R97 ;  /* 0x0800005e5f5d7389 */ /* 0x0000640000040061 */
[----:B01----:R-:W-:Y:S01]  /*4640*/  ENDCOLLECTIVE ;  /* 0x000000000000791b */ /* 0x003fe20003800000 */
.L_x_1324:
[----:B------:R-:W-:-:S05]  /*4650*/  FADD.FTZ R90, R89, R90 ;  /* 0x0000005a595a7221 */ /* 0x000fca0000010000 */
[----:B------:R-:W-:Y:S02]  /*4660*/  MOV R95, R90 ;  /* 0x0000005a005f7202 */ /* 0x000fe40000000f00 */
[----:B------:R-:W-:-:S07]  /*4670*/  MOV R100, R93 ;  /* 0x0000005d00647202 */ /* 0x000fce0000000f00 */
[----:B------:R-:W-:Y:S05]  /*4680*/  WARPSYNC.COLLECTIVE R92, `(.L_x_1325) ;  /* 0x000000005c087348 */ /* 0x000fea0003c00000 */
[----:B------:R0:W1:Y:S02]  /*4690*/  SHFL.DOWN P2, R93, R95, R94, R97 ;  /* 0x0800005e5f5d7389 */ /* 0x0000640000040061 */
[----:B01----:R-:W-:Y:S01]  /*46a0*/  ENDCOLLECTIVE ;  /* 0x000000000000791b */ /* 0x003fe20003800000 */
.L_x_1325:
[----:B------:R-:W-:Y:S01]  /*46b0*/  FADD.FTZ R100, R91, R100 ;  /* 0x000000645b647221 */ /* 0x000fe20000010000 */
[----:B------:R-:W-:-:S03]  /*46c0*/  HFMA2.MMA R94, -RZ, RZ, 0, 5.9604644775390625e-08 ;  /* 0x00000001ff5e7435 */ /* 0x000fc600000001ff */
[----:B------:R-:W-:Y:S01]  /*46d0*/  IMAD.MOV.U32 R95, RZ, RZ, R100 ;  /* 0x000000ffff5f7224 */ /* 0x000fe200078e0064 */
[----:B------:R-:W-:-:S07]  /*46e0*/  MOV R101, R93 ;  /* 0x0000005d00657202 */ /* 0x000fce0000000f00 */
[----:B------:R-:W-:Y:S05]  /*46f0*/  WARPSYNC.COLLECTIVE R92, `(.L_x_1326) ;  /* 0x000000005c087348 */ /* 0x000fea0003c00000 */
[----:B------:R0:W1:Y:S02]  /*4700*/  SHFL.DOWN P2, R93, R95, R94, R97 ;  /* 0x0800005e5f5d7389 */ /* 0x0000640000040061 */
[----:B01----:R-:W-:Y:S01]  /*4710*/  ENDCOLLECTIVE ;  /* 0x000000000000791b */ /* 0x003fe20003800000 */
.L_x_1326:
[----:B------:R-:W-:-:S05]  /*4720*/  FADD.FTZ R101, R90, R101 ;  /* 0x000000655a657221 */ /* 0x000fca0000010000 */
[----:B------:R-:W-:Y:S02]  /*4730*/  MOV R95, R101 ;  /* 0x00000065005f7202 */ /* 0x000fe40000000f00 */
[----:B------:R-:W-:-:S07]  /*4740*/  MOV R85, R93 ;  /* 0x0000005d00557202 */ /* 0x000fce0000000f00 */
[----:B------:R-:W-:Y:S05]  /*4750*/  WARPSYNC.COLLECTIVE R92, `(.L_x_1327) ;  /* 0x000000005c087348 */ /* 0x000fea0003c00000 */
[----:B------:R0:W1:Y:S02]  /*4760*/  SHFL.DOWN P2, R93, R95, R94, R97 ;  /* 0x0800005e5f5d7389 */ /* 0x0000640000040061 */
[----:B01----:R-:W-:Y:S01]  /*4770*/  ENDCOLLECTIVE ;  /* 0x000000000000791b */ /* 0x003fe20003800000 */
.L_x_1327:
[----:B------:R-:W-:Y:S01]  /*4780*/  MOV R84, R93 ;  /* 0x0000005d00547202 */ /* 0x000fe20000000f00 */
[----:B------:R-:W-:Y:S06]  /*4790*/  BRA `(.L_x_1328) ;  /* 0xffffffd800387947 */ /* 0x000fec000383ffff */
.L_x_1329:
        /* <DEDUP_REMOVED lines=14> */
.L_x_3553:


//--------------------- .text._ZN10layer_norm31ln_parallel_residual_bwd_kernelINS_13Kernel_traitsIf13__nv_bfloat16fS2_fjLj8192ELj1ELj1ELj8ELj16ENS_18Kernel_traits_baseILj8192EfS2_fS2_fjLj256EEEEELb0ELb0ELb0EEEvNS_9BwdParamsE --------------------------
	.section	.text._ZN10layer_norm31ln_parallel_residual_bwd_kernelINS_13Kernel_traitsIf13__nv_bfloat16fS2_fjLj8192ELj1ELj1ELj8ELj16ENS_18Kernel_traits_baseILj8192EfS2_fS2_fjLj256EEEEELb0ELb0ELb0EEEvNS_9BwdParamsE,"ax",@progbits
	.align	128
        .global         _ZN10layer_norm31ln_parallel_residual_bwd_kernelINS_13Kernel_traitsIf13__nv_bfloat16fS2_fjLj8192ELj1ELj1ELj8ELj16ENS_18Kernel_traits_baseILj8192EfS2_fS2_fjLj256EEEEELb0ELb0ELb0EEEvNS_9BwdParamsE
        .type           _ZN10layer_norm31ln_parallel_residual_bwd_kernelINS_13Kernel_traitsIf13__nv_bfloat16fS2_fjLj8192ELj1ELj1ELj8ELj16ENS_18Kernel_traits_baseILj8192EfS2_fS2_fjLj256EEEEELb0ELb0ELb0EEEvNS_9BwdParamsE,@function
        .size           _ZN10layer_norm31ln_parallel_residual_bwd_kernelINS_13Kernel_traitsIf13__nv_bfloat16fS2_fjLj8192ELj1ELj1ELj8ELj16ENS_18Kernel_traits_baseILj8192EfS2_fS2_fjLj256EEEEELb0ELb0ELb0EEEvNS_9BwdParamsE,(.L_x_3554 - _ZN10layer_norm31ln_parallel_residual_bwd_kernelINS_13Kernel_traitsIf13__nv_bfloat16fS2_fjLj8192ELj1ELj1ELj8ELj16ENS_18Kernel_traits_baseILj8192EfS2_fS2_fjLj256EEEEELb0ELb0ELb0EEEvNS_9BwdParamsE)
        .other          _ZN10layer_norm31ln_parallel_residual_bwd_kernelINS_13Kernel_traitsIf13__nv_bfloat16fS2_fjLj8192ELj1ELj1ELj8ELj16ENS_18Kernel_traits_baseILj8192EfS2_fS2_fjLj256EEEEELb0ELb0ELb0EEEvNS_9BwdParamsE,@"STO_CUDA_ENTRY STV_DEFAULT"
_ZN10layer_norm31ln_parallel_residual_bwd_kernelINS_13Kernel_traitsIf13__nv_bfloat16fS2_fjLj8192ELj1ELj1ELj8ELj16ENS_18Kernel_traits_baseILj8192EfS2_fS2_fjLj256EEEEELb0ELb0ELb0EEEvNS_9BwdParamsE:
.text._ZN10layer_norm31ln_parallel_residual_bwd_kernelINS_13Kernel_traitsIf13__nv_bfloat16fS2_fjLj8192ELj1ELj1ELj8ELj16ENS_18Kernel_traits_baseILj8192EfS2_fS2_fjLj256EEEEELb0ELb0ELb0EEEvNS_9BwdParamsE:
[----:B------:R-:W0:Y:S01]  /*0000*/  LDC R1, c[0x0][0x28] ;  /* 0x00000a00ff017b82 */ /* 0x000e220000000800 */
[----:B------:R-:W1:Y:S01]  /*0010*/  S2R R22, SR_TID.X ;  /* 0x0000000000167919 */ /* 0x000e620000002100 */
[----:B------:R-:W-:Y:S01]  /*0020*/  ULDC UR4, c[0x0][0x218] ;  /* 0x0000860000047ab9 */ /* 0x000fe20000000800 */
[----:B0-----:R-:W-:-:S05]  /*0030*/  IADD3 R1, R1, -0x128, RZ ;  /* 0xfffffed801017810 */ /* 0x001fca0007ffe0ff */
[----:B------:R-:W0:Y:S01]  /*0040*/  S2UR UR6, SR_CTAID.X ;  /* 0x00000000000679c3 */ /* 0x000e220000002500 */
[----:B------:R-:W-:Y:S01]  /*0050*/  MOV R2, UR4 ;  /* 0x0000000400027c02 */ /* 0x000fe20008000f00 */
[----:B------:R-:W-:Y:S01]  /*0060*/  ULDC UR7, c[0x0][0x214] ;  /* 0x0000850000077ab9 */ /* 0x000fe20000000800 */
[----:B------:R-:W-:Y:S01]  /*0070*/  ULDC UR18, c[0x0][0x218] ;  /* 0x0000860000127ab9 */ /* 0x000fe20000000800 */
[----:B------:R-:W-:Y:S01]  /*0080*/  ULDC UR12, c[0x0][0x290] ;  /* 0x0000a400000c7ab9 */ /* 0x000fe20000000800 */
[----:B------:R-:W-:Y:S01]  /*0090*/  SHF.R.S32.HI R0, RZ, 0x1f, R2 ;  /* 0x0000001fff007819 */ /* 0x000fe20000011402 */
[----:B------:R2:W-:Y:S01]  /*00a0*/  STL [R1+0x120], R2 ;  /* 0x0001200201007387 */ /* 0x0005e20000100800 */
[----:B------:R-:W-:Y:S01]  /*00b0*/  ULDC.64 UR8, c[0x0][0x2c8] ;  /* 0x0000b20000087ab9 */ /* 0x000fe20000000a00 */
[----:B------:R-:W-:Y:S01]  /*00c0*/  ULDC.64 UR10, c[0x0][0x238] ;  /* 0x00008e00000a7ab9 */ /* 0x000fe20000000a00 */
[----:B------:R-:W-:Y:S01]  /*00d0*/  LEA.HI R0, R0, R2, RZ, 0x3 ;  /* 0x0000000200007211 */ /* 0x000fe200078f18ff */
[----:B------:R3:W4:Y:S01]  /*00e0*/  LDL.64 R80, [R1+0x110] ;  /* 0x0001100001507983 */ /* 0x0007220000100a00 */
[----:B------:R-:W-:Y:S01]  /*00f0*/  ULDC.64 UR14, c[0x0][0x308] ;  /* 0x0000c200000e7ab9 */ /* 0x000fe20000000a00 */
[----:B------:R-:W-:-:S02]  /*0100*/  ULDC.64 UR16, c[0x0][0x210] ;  /* 0x0000840000107ab9 */ /* 0x000fc40000000a00 */
[----:B------:R3:W4:Y:S01]  /*0110*/  LDL.64 R82, [R1+0x118] ;  /* 0x0001180001527983 */ /* 0x0007220000100a00 */
[C---:B-1----:R-:W-:Y:S02]  /*0120*/  LOP3.LUT R3, R22.reuse, 0xff, RZ, 0xc, !PT ;  /* 0x000000ff16037812 */ /* 0x042fe400078e0cff */
[----:B------:R-:W-:Y:S02]  /*0130*/  LOP3.LUT R10, R22, 0xff, RZ, 0xc0, !PT ;  /* 0x000000ff160a7812 */ /* 0x000fe400078ec0ff */
[----:B------:R-:W-:-:S04]  /*0140*/  LEA.HI.SX32 R0, R0, R3, 0x1d ;  /* 0x0000000300007211 */ /* 0x000fc800078feaff */
[C---:B------:R-:W-:Y:S02]  /*0150*/  ISETP.GE.U32.AND P3, PT, R0.reuse, 0x400, PT ;  /* 0x000004000000780c */ /* 0x040fe40003f66070 */
[C---:B------:R-:W-:Y:S02]  /*0160*/  LOP3.LUT P0, RZ, R0.reuse, 0xffffff00, RZ, 0xc0, !PT ;  /* 0xffffff0000ff7812 */ /* 0x040fe4000780c0ff */
[C---:B------:R-:W-:Y:S02]  /*0170*/  ISETP.GE.U32.AND P1, PT, R0.reuse, 0x200, PT ;  /* 0x000002000000780c */ /* 0x040fe40003f26070 */
[----:B------:R-:W-:Y:S02]  /*0180*/  ISETP.GE.U32.AND P2, PT, R0, 0x300, PT ;  /* 0x000003000000780c */ /* 0x000fe40003f46070 */
[----:B------:R-:W-:-:S05]  /*0190*/  P2R R0, PR, RZ, 0x8 ;  /* 0x00000008ff007803 */ /* 0x000fca0000000000 */
[----:B------:R0:W-:Y:S01]  /*01a0*/  STL [R1+0x124], R0 ;  /* 0x0001240001007387 */ /* 0x0001e20000100800 */
[----:B------:R-:W-:Y:S01]  /*01b0*/  MOV R23, R10 ;  /* 0x0000000a00177202 */ /* 0x000fe20000000f00 */
[----:B--2---:R-:W1:Y:S02]  /*01c0*/  @P0 LDC.64 R2, c[0x0][0x260] ;  /* 0x00009800ff020b82 */ /* 0x004e640000000a00 */
[----:B------:R3:W2:Y:S04]  /*01d0*/  LDL.64 R76, [R1+0xf0] ;  /* 0x0000f000014c7983 */ /* 0x0006a80000100a00 */
[----:B------:R3:W2:Y:S02]  /*01e0*/  LDL.64 R78, [R1+0xf8] ;  /* 0x0000f800014e7983 */ /* 0x0006a40000100a00 */
[----:B------:R-:W0:Y:S02]  /*01f0*/  @P0 LDC.64 R4, c[0x0][0x268] ;  /* 0x00009a00ff040b82 */ /* 0x000e240000000a00 */
[----:B------:R3:W3:Y:S04]  /*0200*/  LDL.64 R72, [R1+0x100] ;  /* 0x0001000001487983 */ /* 0x0006e80000100a00 */
[----:B------:R0:W3:Y:S02]  /*0210*/  LDL.64 R74, [R1+0x108] ;  /* 0x00010800014a7983 */ /* 0x0000e40000100a00 */
        /* <DEDUP_REMOVED lines=14> */
[----:B------:R0:W3:Y:S01]  /*0300*/  LDL.64 R54, [R1+0xa8] ;  /* 0x0000a80001367983 */ /* 0x0000e20000100a00 */
[----:B------:R-:W-:Y:S01]  /*0310*/  ULDC.64 UR4, c[0x0][0x208] ;  /* 0x0000820000047ab9 */ /* 0x000fe20000000a00 */
[----:B------:R-:W0:Y:S02]  /*0320*/  @P3 LDC.64 R20, c[0x0][0x268] ;  /* 0x00009a00ff143b82 */ /* 0x000e240000000a00 */
        /* <DEDUP_REMOVED lines=14> */
[----:B-1----:R-:W-:-:S04]  /*0410*/  @P0 IMAD.WIDE.U32 R2, R23, 0x20, R2 ;  /* 0x0000002017020825 */ /* 0x002fc800078e0002 */
[C---:B0-----:R-:W-:Y:S01]  /*0420*/  @P0 IMAD.WIDE.U32 R4, R23.reuse, 0x20, R4 ;  /* 0x0000002017040825 */ /* 0x041fe200078e0004 */
[----:B------:R-:W-:-:S05]  /*0430*/  @P0 LOP3.LUT R23, R23, 0x100, RZ, 0xfc, !PT ;  /* 0x0000010017170812 */ /* 0x000fca00078efcff */
[----:B------:R-:W-:-:S04]  /*0440*/  @P1 IMAD.WIDE.U32 R10, R23, 0x20, R6 ;  /* 0x00000020170a1825 */ /* 0x000fc800078e0006 */
[C---:B------:R-:W-:Y:S01]  /*0450*/  @P1 IMAD.WIDE.U32 R12, R23.reuse, 0x20, R8 ;  /* 0x00000020170c1825 */ /* 0x040fe200078e0008 */
[----:B------:R-:W-:-:S05]  /*0460*/  @P1 IADD3 R23, R23, 0x100, RZ ;  /* 0x0000010017171810 */ /* 0x000fca0007ffe0ff */
[----:B------:R-:W-:-:S04]  /*0470*/  @P2 IMAD.WIDE.U32 R14, R23, 0x20, R14 ;  /* 0x00000020170e2825 */ /* 0x000fc800078e000e */
[C---:B------:R-:W-:Y:S01]  /*0480*/  @P2 IMAD.WIDE.U32 R16, R23.reuse, 0x20, R16 ;  /* 0x0000002017102825 */ /* 0x040fe200078e0010 */
[----:B------:R-:W-:-:S05]  /*0490*/  @P2 IADD3 R23, R23, 0x100, RZ ;  /* 0x0000010017172810 */ /* 0x000fca0007ffe0ff */
[----:B------:R-:W-:-:S04]  /*04a0*/  @P3 IMAD.WIDE.U32 R6, R23, 0x20, R18 ;  /* 0x0000002017063825 */ /* 0x000fc800078e0012 */
[----:B------:R-:W-:Y:S01]  /*04b0*/  @P3 IMAD.WIDE.U32 R8, R23, 0x20, R20 ;  /* 0x0000002017083825 */ /* 0x000fe200078e0014 */
[----:B------:R-:W-:-:S04]  /*04c0*/  LEA.HI R0, R22, UR6, RZ, 0x18 ;  /* 0x0000000616007c11 */ /* 0x000fc8000f8fc0ff */
[----:B------:R0:W5:Y:S04]  /*04d0*/  @P3 LDG.E.128 R152, desc[UR4][R8.64+0x10] ;  /* 0x0000100408983981 */ /* 0x000168000c1e1d00 */
[----:B----4-:R-:W4:Y:S04]  /*04e0*/  @P0 LDG.E.128 R80, desc[UR4][R2.64] ;  /* 0x0000000402500981 */ /* 0x010f28000c1e1d00 */
[----:B--2---:R-:W2:Y:S04]  /*04f0*/  @P0 LDG.E.128 R76, desc[UR4][R2.64+0x10] ;  /* 0x00001004024c0981 */ /* 0x004ea8000c1e1d00 */
[----:B---3--:R-:W3:Y:S04]  /*0500*/  @P0 LDG.E.128 R72, desc[UR4][R4.64] ;  /* 0x0000000404480981 */ /* 0x008ee8000c1e1d00 */
[----:B------:R-:W3:Y:S04]  /*0510*/  @P0 LDG.E.128 R68, desc[UR4][R4.64+0x10] ;  /* 0x0000100404440981 */ /* 0x000ee8000c1e1d00 */
        /* <DEDUP_REMOVED lines=10> */
[----:B------:R-:W3:Y:S01]  /*05c0*/  @P3 LDG.E.128 R24, desc[UR4][R8.64] ;  /* 0x0000000408183981 */ /* 0x000ee2000c1e1d00 */
        /* <DEDUP_REMOVED lines=34> */
[----:B----4-:R1:W-:Y:S04]  /*07f0*/  @P0 STL.64 [R1+0x110], R80 ;  /* 0x0001105001000387 */ /* 0x0103e80000100a00 */
[----:B------:R4:W-:Y:S04]  /*0800*/  @P0 STL.64 [R1+0x118], R82 ;  /* 0x0001185201000387 */ /* 0x0009e80000100a00 */
[----:B--2---:R2:W-:Y:S04]  /*0810*/  @P0 STL.64 [R1+0xf0], R76 ;  /* 0x0000f04c01000387 */ /* 0x0045e80000100a00 */
[----:B------:R0:W-:Y:S04]  /*0820*/  @P0 STL.64 [R1+0xf8], R78 ;  /* 0x0000f84e01000387 */ /* 0x0001e80000100a00 */
[----:B---3--:R3:W-:Y:S04]  /*0830*/  @P0 STL.64 [R1+0x100], R72 ;  /* 0x0001004801000387 */ /* 0x0087e80000100a00 */
        /* <DEDUP_REMOVED lines=28> */
[----:B----4-:R-:W-:Y:S02]  /*0a00*/  CS2R R82, SRZ ;  /* 0x0000000000527805 */ /* 0x010fe4000001ff00 */
[----:B--2---:R-:W-:Y:S02]  /*0a10*/  CS2R R76, SRZ ;  /* 0x00000000004c7805 */ /* 0x004fe4000001ff00 */
[----:B0-----:R-:W-:Y:S02]  /*0a20*/  CS2R R78, SRZ ;  /* 0x00000000004e7805 */ /* 0x001fe4000001ff00 */
[----:B---3--:R-:W-:Y:S02]  /*0a30*/  CS2R R72, SRZ ;  /* 0x0000000000487805 */ /* 0x008fe4000001ff00 */
        /* <DEDUP_REMOVED lines=26> */
[----:B------:R-:W-:Y:S01]  /*0be0*/  HFMA2.MMA R2, -RZ, RZ, 0, 5.9604644775390625e-08 ;  /* 0x00000001ff027435 */ /* 0x000fe200000001ff */
[----:B------:R-:W-:-:S06]  /*0bf0*/  MOV R149, RZ ;  /* 0x000000ff00957202 */ /* 0x000fcc0000000f00 */
[----:B------:R0:W-:Y:S04]  /*0c00*/  STL.S16 [R1+0x2c], R2 ;  /* 0x00002c0201007387 */ /* 0x0001e80000100600 */
.L_x_1348:
[----:B0-----:R-:W0:Y:S01]  /*0c10*/  LDC.64 R2, c[0x0][0x258] ;  /* 0x00009600ff027b82 */ /* 0x001e220000000a00 */
[----:B-1----:R-:W1:Y:S07]  /*0c20*/  S2R R194, SR_TID.X ;  /* 0x0000000000c27919 */ /* 0x002e6e0000002100 */
[----:B--2---:R-:W2:Y:S01]  /*0c30*/  LDC.64 R192, c[0x0][0x250] ;  /* 0x00009400ffc07b82 */ /* 0x004ea20000000a00 */
        /* <DEDUP_REMOVED lines=15> */
[C---:B------:R-:W-:Y:S01]  /*0d30*/  LEA R194, P3, R3.reuse, UR10, 0x5 ;  /* 0x0000000a03c27c11 */ /* 0x040fe2000f8628ff */
[----:B------:R-:W0:Y:S01]  /*0d40*/  LDC.64 R192, c[0x0][0x2c0] ;  /* 0x0000b000ffc07b82 */ /* 0x000e220000000a00 */
[----:B------:R-:W2:Y:S02]  /*0d50*/  LDL R236, [R1+0x100] ;  /* 0x0001000001ec7983 */ /* 0x000ea40000100800 */
[----:B------:R-:W-:Y:S02]  /*0d60*/  LEA.HI.X R195, R3, UR11, RZ, 0x5, P3 ;  /* 0x0000000b03c37c11 */ /* 0x000fe400098f2cff */
[----:B------:R-:W3:Y:S03]  /*0d70*/  LDL R227, [R1+0x110] ;  /* 0x0001100001e37983 */ /* 0x000ee60000100800 */
[----:B------:R-:W1:Y:S01]  /*0d80*/  LDC.64 R196, c[0x0][0x2b8] ;  /* 0x0000ae00ffc47b82 */ /* 0x000e620000000a00 */
[----:B------:R-:W4:Y:S04]  /*0d90*/  LDG.E.128 R204, desc[UR4][R194.64] ;  /* 0x00000004c2cc7981 */ /* 0x000f28000c1e1d00 */
[----:B------:R-:W2:Y:S01]  /*0da0*/  LDG.E.128 R212, desc[UR4][R194.64+0x10] ;  /* 0x00001004c2d47981 */ /* 0x000ea2000c1e1d00 */
[----:B------:R-:W-:-:S02]  /*0db0*/  ISETP.NE.U32.AND P3, PT, RZ, UR8, PT ;  /* 0x00000008ff007c0c */ /* 0x000fc4000bf65070 */
[----:B------:R-:W1:Y:S01]  /*0dc0*/  LDC.U8 R238, c[0x0][0x2a0] ;  /* 0x0000a800ffee7b82 */ /* 0x000e620000000000 */
[----:B------:R-:W3:Y:S01]  /*0dd0*/  LDL R224, [R1+0x104] ;  /* 0x0001040001e07983 */ /* 0x000ee20000100800 */
[----:B------:R-:W-:-:S03]  /*0de0*/  ISETP.NE.AND.EX P3, PT, RZ, UR9, PT, P3 ;  /* 0x00000009ff007c0c */ /* 0x000fc6000bf65330 */
[----:B------:R-:W3:Y:S01]  /*0df0*/  LDL R219, [R1+0x118] ;  /* 0x0001180001db7983 */ /* 0x000ee20000100800 */
[----:B0-----:R-:W-:-:S03]  /*0e00*/  IMAD.WIDE.U32 R192, R3, 0x10, R192 ;  /* 0x0000001003c07825 */ /* 0x001fc600078e00c0 */
[----:B------:R-:W3:Y:S04]  /*0e10*/  LDL R252, [R1+0x10c] ;  /* 0x00010c0001fc7983 */ /* 0x000ee80000100800 */
[----:B------:R-:W3:Y:S02]  /*0e20*/  LDL R251, [R1+0x11c] ;  /* 0x00011c0001fb7983 */ /* 0x000ee40000100800 */
[C---:B------:R-:W-:Y:S01]  /*0e30*/  @P3 LEA R220, P4, R3.reuse, UR8, 0x5 ;  /* 0x0000000803dc3c11 */ /* 0x040fe2000f8828ff */
[C---:B-1----:R-:W-:Y:S01]  /*0e40*/  IMAD.WIDE.U32 R196, R3.reuse, 0x10, R196 ;  /* 0x0000001003c47825 */ /* 0x042fe200078e00c4 */
[----:B------:R-:W3:Y:S02]  /*0e50*/  LDG.E.128 R192, desc[UR4][R192.64] ;  /* 0x00000004c0c07981 */ /* 0x000ee4000c1e1d00 */
[----:B------:R-:W-:-:S02]  /*0e60*/  @P3 LEA.HI.X R221, R3, UR9, RZ, 0x5, P4 ;  /* 0x0000000903dd3c11 */ /* 0x000fc4000a0f2cff */
[----:B------:R-:W3:Y:S04]  /*0e70*/  LDL R244, [R1+0xe0] ;  /* 0x0000e00001f47983 */ /* 0x000ee80000100800 */
[----:B------:R-:W3:Y:S04]  /*0e80*/  LDG.E.128 R196, desc[UR4][R196.64] ;  /* 0x00000004c4c47981 */ /* 0x000ee8000c1e1d00 */
[----:B------:R-:W5:Y:S04]  /*0e90*/  @P3 LDG.E.128 R20, desc[UR4][R220.64] ;  /* 0x00000004dc143981 */ /* 0x000f68000c1e1d00 */
[----:B------:R0:W5:Y:S01]  /*0ea0*/  @P3 LDG.E.128 R16, desc[UR4][R220.64+0x10] ;  /* 0x00001004dc103981 */ /* 0x000162000c1e1d00 */
[----:B------:R-:W-:-:S03]  /*0eb0*/  ISETP.NE.AND P3, PT, R238, RZ, PT ;  /* 0x000000ffee00720c */ /* 0x000fc60003f65270 */
[----:B------:R-:W3:Y:S01]  /*0ec0*/  LDL R243, [R1+0xf0] ;  /* 0x0000f00001f37983 */ /* 0x000ee20000100800 */
[----:B-----5:R-:W-:-:S03]  /*0ed0*/  FSEL R10, R210, RZ, !P3 ;  /* 0x000000ffd20a7208 */ /* 0x020fc60005800000 */
[----:B------:R-:W3:Y:S04]  /*0ee0*/  LDL R238, [R1+0xe4] ;  /* 0x0000e40001ee7983 */ /* 0x000ee80000100800 */
[----:B------:R-:W0:Y:S04]  /*0ef0*/  LDL R220, [R1+0x114] ;  /* 0x0001140001dc7983 */ /* 0x000e280000100800 */
[----:B------:R-:W3:Y:S01]  /*0f00*/  LDL R221, [R1+0xf4] ;  /* 0x0000f40001dd7983 */ /* 0x000ee20000100800 */
[----:B----4-:R-:W-:Y:S01]  /*0f10*/  FADD.FTZ R15, R205, -R10 ;  /* 0x8000000acd0f7221 */ /* 0x010fe20000010000 */
[----:B--2---:R-:W-:-:S02]  /*0f20*/  FADD.FTZ R205, -R10, R212 ;  /* 0x000000d40acd7221 */ /* 0x004fc40000010100 */
[----:B------:R-:W2:Y:S01]  /*0f30*/  LDL R212, [R1+0x108] ;  /* 0x0001080001d47983 */ /* 0x000ea20000100800 */
[--C-:B------:R-:W-:Y:S01]  /*0f40*/  FADD.FTZ R204, R204, -R10.reuse ;  /* 0x8000000acccc7221 */ /* 0x100fe20000010000 */
[--C-:B------:R-:W-:Y:S01]  /*0f50*/  FADD.FTZ R9, R206, -R10.reuse ;  /* 0x8000000ace097221 */ /* 0x100fe20000010000 */
[----:B------:R-:W-:Y:S01]  /*0f60*/  FADD.FTZ R4, R207, -R10 ;  /* 0x8000000acf047221 */ /* 0x000fe20000010000 */
[C---:B------:R-:W-:Y:S01]  /*0f70*/  FADD.FTZ R206, -R10.reuse, R213 ;  /* 0x000000d50ace7221 */ /* 0x040fe20000010100 */
[C---:B------:R-:W-:Y:S01]  /*0f80*/  FADD.FTZ R214, -R10.reuse, R214 ;  /* 0x000000d60ad67221 */ /* 0x040fe20000010100 */
[----:B------:R-:W-:Y:S01]  /*0f90*/  FADD.FTZ R207, -R10, R215 ;  /* 0x000000d70acf7221 */ /* 0x000fe20000010100 */
[----:B------:R-:W-:Y:S01]  /*0fa0*/  FMUL.FTZ R216, R2, R204 ;  /* 0x000000cc02d87220 */ /* 0x000fe20000410000 */
[----:B---3--:R-:W-:-:S05]  /*0fb0*/  SHF.L.U32 R10, R192, 0x10, RZ ;  /* 0x00000010c00a7819 */ /* 0x008fca00000006ff */
[-C--:B------:R-:W-:Y:S01]  /*0fc0*/  FMUL.FTZ R204, R236, R10.reuse ;  /* 0x0000000aeccc7220 */ /* 0x080fe20000410000 */
[----:B------:R-:W-:Y:S01]  /*0fd0*/  FADD.FTZ R52, R52, R10 ;  /* 0x0000000a34347221 */ /* 0x000fe20000010000 */
[----:B------:R-:W-:Y:S01]  /*0fe0*/  FFMA.FTZ R84, R216, R10, R84 ;  /* 0x0000000ad8547223 */ /* 0x000fe20000010054 */
[----:B------:R-:W-:Y:S02]  /*0ff0*/  SHF.L.U32 R211, R196, 0x10, RZ ;  /* 0x00000010c4d37819 */ /* 0x000fe400000006ff */
[----:B------:R-:W-:Y:S02]  /*1000*/  PRMT R10, R192, 0x7632, R10 ;  /* 0x00007632c00a7816 */ /* 0x000fe4000000000a */
[----:B------:R-:W-:Y:S01]  /*1010*/  PRMT R192, R196, 0x7632, R192 ;  /* 0x00007632c4c07816 */ /* 0x000fe200000000c0 */
[----:B------:R-:W-:Y:S01]  /*1020*/  FFMA.FTZ R236, R227, R211, R204 ;  /* 0x000000d3e3ec7223 */ /* 0x000fe200000100cc */
[----:B------:R-:W-:Y:S01]  /*1030*/  SHF.L.U32 R10, R10, 0x10, RZ ;  /* 0x000000100a0a7819 */ /* 0x000fe200000006ff */
[----:B------:R-:W-:Y:S01]  /*1040*/  FMUL.FTZ R227, R2, R15 ;  /* 0x0000000f02e37220 */ /* 0x000fe20000410000 */
[----:B------:R-:W-:-:S03]  /*1050*/  SHF.L.U32 R192, R192, 0x10, RZ ;  /* 0x00000010c0c07819 */ /* 0x000fc600000006ff */
[-C--:B------:R-:W-:Y:S01]  /*1060*/  FMUL.FTZ R15, R224, R10.reuse ;  /* 0x0000000ae00f7220 */ /* 0x080fe20000410000 */
[----:B------:R-:W-:Y:S01]  /*1070*/  FADD.FTZ R53, R53, R10 ;  /* 0x0000000a35357221 */ /* 0x000fe20000010000 */
[----:B------:R-:W-:Y:S01]  /*1080*/  FFMA.FTZ R85, R227, R10, R85 ;  /* 0x0000000ae3557223 */ /* 0x000fe20000010055 */
[----:B------:R-:W-:Y:S01]  /*1090*/  SHF.L.U32 R10, R193, 0x10, RZ ;  /* 0x00000010c10a7819 */ /* 0x000fe200000006ff */
[----:B------:R-:W-:Y:S01]  /*10a0*/  FMUL.FTZ R224, R2, R9 ;  /* 0x0000000902e07220 */ /* 0x000fe20000410000 */
[----:B0-----:R-:W-:Y:S01]  /*10b0*/  FFMA.FTZ R220, R220, R192, R15 ;  /* 0x000000c0dcdc7223 */ /* 0x001fe2000001000f */
[----:B------:R-:W-:-:S04]  /*10c0*/  SHF.L.U32 R15, R197, 0x10, RZ ;  /* 0x00000010c50f7819 */ /* 0x000fc800000006ff */
[----:B------:R-:W-:Y:S01]  /*10d0*/  STL [R1+0x1c], R220 ;  /* 0x00001cdc01007387 */ /* 0x000fe20000100800 */
[----:B------:R-:W-:Y:S01]  /*10e0*/  FADD.FTZ R54, R54, R10 ;  /* 0x0000000a36367221 */ /* 0x000fe20000010000 */
[-C--:B------:R-:W-:Y:S01]  /*10f0*/  FFMA.FTZ R86, R224, R10.reuse, R86 ;  /* 0x0000000ae0567223 */ /* 0x080fe20000010056 */
[----:B--2---:R-:W-:-:S04]  /*1100*/  FMUL.FTZ R9, R212, R10 ;  /* 0x0000000ad4097220 */ /* 0x004fc80000410000 */
[--C-:B------:R-:W-:Y:S01]  /*1110*/  FFMA.FTZ R219, R219, R15, R9.reuse ;  /* 0x0000000fdbdb7223 */ /* 0x100fe20000010009 */
[----:B------:R-:W-:-:S04]  /*1120*/  PRMT R9, R193, 0x7632, R9 ;  /* 0x00007632c1097816 */ /* 0x000fc80000000009 */
[----:B------:R0:W-:Y:S04]  /*1130*/  STL [R1+0x18], R219 ;  /* 0x000018db01007387 */ /* 0x0001e80000100800 */
[----:B------:R-:W2:Y:S04]  /*1140*/  LDL R193, [R1+0xe8] ;  /* 0x0000e80001c17983 */ /* 0x000ea80000100800 */
[----:B------:R-:W3:Y:S01]  /*1150*/  LDL R204, [R1+0xf8] ;  /* 0x0000f80001cc7983 */ /* 0x000ee20000100800 */
[----:B------:R-:W-:-:S03]  /*1160*/  PRMT R10, R197, 0x7632, R10 ;  /* 0x00007632c50a7816 */ /* 0x000fc6000000000a */
[----:B------:R-:W4:Y:S04]  /*1170*/  LDL R197, [R1+0xec] ;  /* 0x0000ec0001c57983 */ /* 0x000f280000100800 */
[----:B------:R-:W4:Y:S01]  /*1180*/  LDL R196, [R1+0xfc] ;  /* 0x0000fc0001c47983 */ /* 0x000f220000100800 */
[----:B------:R-:W-:Y:S01]  /*1190*/  FADD.FTZ R116, R116, R211 ;  /* 0x000000d374747221 */ /* 0x000fe20000010000 */
        /* <DEDUP_REMOVED lines=35> */
[----:B------:R-:W-:Y:S01]  /*13d0*/  SHF.L.U32 R192, R199, 0x10, RZ ;  /* 0x00000010c7c07819 */ /* 0x000fe200000006ff */
[----:B------:R-:W-:-:S04]  /*13e0*/  FMUL.FTZ R10, R2, R214 ;  /* 0x000000d6020a7220 */ /* 0x000fc80000410000 */
[----:B------:R-:W-:Y:S01]  /*13f0*/  FADD.FTZ R114, R114, R192 ;  /* 0x000000c072727221 */ /* 0x000fe20000010000 */
[----:B------:R-:W-:Y:S01]  /*1400*/  FFMA.FTZ R146, R10, R192, R146 ;  /* 0x000000c00a927223 */ /* 0x000fe20000010092 */
[----:B------:R-:W-:Y:S01]  /*1410*/  FADD.FTZ R50, R50, R15 ;  /* 0x0000000f32327221 */ /* 0x000fe20000010000 */
[-C--:B------:R-:W-:Y:S01]  /*1420*/  FFMA.FTZ R82, R10, R15.reuse, R82 ;  /* 0x0000000f0a527223 */ /* 0x080fe20000010052 */
[----:B--2---:R-:W-:-:S04]  /*1430*/  FMUL.FTZ R193, R193, R15 ;  /* 0x0000000fc1c17220 */ /* 0x004fc80000410000 */
[----:B---3--:R-:W-:Y:S01]  /*1440*/  FFMA.FTZ R243, R204, R192, R193 ;  /* 0x000000c0ccf37223 */ /* 0x008fe200000100c1 */
[----:B------:R-:W-:Y:S02]  /*1450*/  PRMT R192, R195, 0x7632, R192 ;  /* 0x00007632c3c07816 */ /* 0x000fe400000000c0 */
[----:B------:R-:W-:Y:S02]  /*1460*/  PRMT R15, R199, 0x7632, R15 ;  /* 0x00007632c70f7816 */ /* 0x000fe4000000000f */
[----:B------:R-:W-:Y:S02]  /*1470*/  SHF.L.U32 R192, R192, 0x10, RZ ;  /* 0x00000010c0c07819 */ /* 0x000fe400000006ff */
[----:B------:R-:W-:Y:S01]  /*1480*/  SHF.L.U32 R193, R15, 0x10, RZ ;  /* 0x000000100fc17819 */ /* 0x000fe200000006ff */
[----:B------:R-:W-:Y:S02]  /*1490*/  FMUL.FTZ R15, R2, R207 ;  /* 0x000000cf020f7220 */ /* 0x000fe40000410000 */
[-C--:B----4-:R-:W-:Y:S01]  /*14a0*/  FMUL.FTZ R194, R197, R192.reuse ;  /* 0x000000c0c5c27220 */ /* 0x090fe20000410000 */
        /* <DEDUP_REMOVED lines=19> */
[----:B0-----:R-:W-:Y:S02]  /*15e0*/  IADD3 R219, R3, 0x100, RZ ;  /* 0x0000010003db7810 */ /* 0x001fe40007ffe0ff */
[----:B------:R-:W-:Y:S01]  /*15f0*/  FADD.FTZ R221, R193, R238 ;  /* 0x000000eec1dd7221 */ /* 0x000fe20000010000 */
[----:B------:R-:W-:-:S07]  /*1600*/  FFMA.FTZ R220, R15, R238, R192 ;  /* 0x000000ee0fdc7223 */ /* 0x000fce00000100c0 */
.L_x_1332:
[----:B------:R-:W-:Y:S05]  /*1610*/  BSYNC B0 ;  /* 0x0000000000007941 */ /* 0x000fea0003800000 */
.L_x_1331:
[----:B------:R-:W-:Y:S04]  /*1620*/  BSSY B0, `(.L_x_1333) ;  /* 0x0000091000007945 */ /* 0x000fe80003800000 */
[----:B------:R-:W-:Y:S05]  /*1630*/  @!P1 BRA `(.L_x_1334) ;  /* 0x00000008003c9947 */ /* 0x000fea0003800000 */
[C---:B------:R-:W-:Y:S01]  /*1640*/  LEA R194, P3, R219.reuse, UR10, 0x5 ;  /* 0x0000000adbc27c11 */ /* 0x040fe2000f8628ff */
[----:B------:R-:W0:Y:S01]  /*1650*/  LDC.64 R192, c[0x0][0x2c0] ;  /* 0x0000b000ffc07b82 */ /* 0x000e220000000a00 */
[----:B------:R-:W2:Y:S02]  /*1660*/  LDL R250, [R1+0xc8] ;  /* 0x0000c80001fa7983 */ /* 0x000ea40000100800 */
[----:B------:R-:W-:Y:S02]  /*1670*/  LEA.HI.X R195, R219, UR11, RZ, 0x5, P3 ;  /* 0x0000000bdbc37c11 */ /* 0x000fe400098f2cff */
[----:B------:R-:W3:Y:S03]  /*1680*/  LDL R249, [R1+0xd8] ;  /* 0x0000d80001f97983 */ /* 0x000ee60000100800 */
[----:B------:R-:W1:Y:S01]  /*1690*/  LDC.U8 R235, c[0x0][0x2a0] ;  /* 0x0000a800ffeb7b82 */ /* 0x000e620000000000 */
[----:B------:R-:W4:Y:S04]  /*16a0*/  LDG.E.128 R204, desc[UR4][R194.64] ;  /* 0x00000004c2cc7981 */ /* 0x000f28000c1e1d00 */
[----:B------:R-:W2:Y:S01]  /*16b0*/  LDG.E.128 R212, desc[UR4][R194.64+0x10] ;  /* 0x00001004c2d47981 */ /* 0x000ea2000c1e1d00 */
[----:B------:R-:W-:-:S02]  /*16c0*/  ISETP.NE.U32.AND P3, PT, RZ, UR8, PT ;  /* 0x00000008ff007c0c */ /* 0x000fc4000bf65070 */
[----:B------:R-:W1:Y:S01]  /*16d0*/  LDC.64 R196, c[0x0][0x2b8] ;  /* 0x0000ae00ffc47b82 */ /* 0x000e620000000a00 */
[----:B------:R-:W3:Y:S01]  /*16e0*/  LDL R241, [R1+0xcc] ;  /* 0x0000cc0001f17983 */ /* 0x000ee20000100800 */
[----:B------:R-:W-:-:S03]  /*16f0*/  ISETP.NE.AND.EX P3, PT, RZ, UR9, PT, P3 ;  /* 0x00000009ff007c0c */ /* 0x000fc6000bf65330 */
[----:B------:R-:W3:Y:S01]  /*1700*/  LDL R242, [R1+0xa0] ;  /* 0x0000a00001f27983 */ /* 0x000ee20000100800 */
[----:B0-----:R-:W-:-:S06]  /*1710*/  IMAD.WIDE.U32 R192, R219, 0x10, R192 ;  /* 0x00000010dbc07825 */ /* 0x001fcc00078e00c0 */
[----:B------:R-:W3:Y:S03]  /*1720*/  LDG.E.128 R192, desc[UR4][R192.64] ;  /* 0x00000004c0c07981 */ /* 0x000ee6000c1e1d00 */
[----:B------:R-:W-:-:S04]  /*1730*/  @P3 LEA R222, P4, R219, UR8, 0x5 ;  /* 0x00000008dbde3c11 */ /* 0x000fc8000f8828ff */
[----:B------:R-:W-:-:S05]  /*1740*/  @P3 LEA.HI.X R223, R219, UR9, RZ, 0x5, P4 ;  /* 0x00000009dbdf3c11 */ /* 0x000fca000a0f2cff */
[----:B------:R-:W5:Y:S01]  /*1750*/  @P3 LDG.E.128 R156, desc[UR4][R222.64] ;  /* 0x00000004de9c3981 */ /* 0x000f62000c1e1d00 */
[----:B-1----:R-:W-:-:S03]  /*1760*/  IMAD.WIDE.U32 R196, R219, 0x10, R196 ;  /* 0x00000010dbc47825 */ /* 0x002fc600078e00c4 */
[----:B------:R0:W5:Y:S01]  /*1770*/  @P3 LDG.E.128 R160, desc[UR4][R222.64+0x10] ;  /* 0x00001004dea03981 */ /* 0x000162000c1e1d00 */
[----:B------:R-:W-:-:S03]  /*1780*/  ISETP.NE.AND P3, PT, R235, RZ, PT ;  /* 0x000000ffeb00720c */ /* 0x000fc60003f65270 */
[----:B------:R-:W3:Y:S01]  /*1790*/  LDG.E.128 R196, desc[UR4][R196.64] ;  /* 0x00000004c4c47981 */ /* 0x000ee2000c1e1d00 */
[----:B-----5:R-:W-:-:S03]  /*17a0*/  FSEL R5, R210, RZ, !P3 ;  /* 0x000000ffd2057208 */ /* 0x020fc60005800000 */
[----:B------:R-:W3:Y:S04]  /*17b0*/  LDL R235, [R1+0xdc] ;  /* 0x0000dc0001eb7983 */ /* 0x000ee80000100800 */
[----:B------:R-:W3:Y:S04]  /*17c0*/  LDL R223, [R1+0xd0] ;  /* 0x0000d00001df7983 */ /* 0x000ee80000100800 */
[----:B------:R-:W3:Y:S01]  /*17d0*/  LDL R222, [R1+0xd4] ;  /* 0x0000d40001de7983 */ /* 0x000ee20000100800 */
[C---:B----4-:R-:W-:Y:S01]  /*17e0*/  FADD.FTZ R11, -R5.reuse, R205 ;  /* 0x000000cd050b7221 */ /* 0x050fe20000010100 */
[----:B--2---:R-:W-:-:S02]  /*17f0*/  FADD.FTZ R205, -R5, R213 ;  /* 0x000000d505cd7221 */ /* 0x004fc40000010100 */
[----:B------:R-:W2:Y:S01]  /*1800*/  LDL R213, [R1+0xc0] ;  /* 0x0000c00001d57983 */ /* 0x000ea20000100800 */
[C---:B------:R-:W-:Y:S01]  /*1810*/  FADD.FTZ R6, -R5.reuse, R204 ;  /* 0x000000cc05067221 */ /* 0x040fe20000010100 */
[C---:B------:R-:W-:Y:S02]  /*1820*/  FADD.FTZ R204, -R5.reuse, R212 ;  /* 0x000000d405cc7221 */ /* 0x040fe40000010100 */
[----:B------:R-:W4:Y:S01]  /*1830*/  LDL R212, [R1+0xc4] ;  /* 0x0000c40001d47983 */ /* 0x000f220000100800 */
[C---:B------:R-:W-:Y:S01]  /*1840*/  FADD.FTZ R12, -R5.reuse, R206 ;  /* 0x000000ce050c7221 */ /* 0x040fe20000010100 */
[C---:B------:R-:W-:Y:S01]  /*1850*/  FADD.FTZ R207, -R5.reuse, R207 ;  /* 0x000000cf05cf7221 */ /* 0x040fe20000010100 */
[C---:B------:R-:W-:Y:S01]  /*1860*/  FADD.FTZ R208, -R5.reuse, R214 ;  /* 0x000000d605d07221 */ /* 0x040fe20000010100 */
[----:B------:R-:W-:Y:S01]  /*1870*/  FADD.FTZ R215, -R5, R215 ;  /* 0x000000d705d77221 */ /* 0x000fe20000010100 */
[----:B------:R-:W-:Y:S01]  /*1880*/  FMUL.FTZ R229, R2, R6 ;  /* 0x0000000602e57220 */ /* 0x000fe20000410000 */
[----:B---3--:R-:W-:-:S05]  /*1890*/  SHF.L.U32 R5, R192, 0x10, RZ ;  /* 0x00000010c0057819 */ /* 0x008fca00000006ff */
[----:B------:R-:W-:Y:S01]  /*18a0*/  FADD.FTZ R44, R44, R5 ;  /* 0x000000052c2c7221 */ /* 0x000fe20000010000 */
[----:B------:R-:W-:Y:S01]  /*18b0*/  FFMA.FTZ R76, R229, R5, R76 ;  /* 0x00000005e54c7223 */ /* 0x000fe2000001004c */
[----:B------:R-:W-:-:S05]  /*18c0*/  SHF.L.U32 R206, R196, 0x10, RZ ;  /* 0x00000010c4ce7819 */ /* 0x000fca00000006ff */
[----:B------:R-:W-:Y:S01]  /*18d0*/  FADD.FTZ R108, R108, R206 ;  /* 0x000000ce6c6c7221 */ /* 0x000fe20000010000 */
[----:B------:R-:W-:Y:S01]  /*18e0*/  FFMA.FTZ R140, R229, R206, R140 ;  /* 0x000000cee58c7223 */ /* 0x000fe2000001008c */
[----:B--2---:R-:W-:Y:S01]  /*18f0*/  FMUL.FTZ R6, R213, R5 ;  /* 0x00000005d5067220 */ /* 0x004fe20000410000 */
[----:B------:R-:W-:-:S03]  /*1900*/  PRMT R5, R192, 0x7632, R5 ;  /* 0x00007632c0057816 */ /* 0x000fc60000000005 */
[--C-:B------:R-:W-:Y:S01]  /*1910*/  FFMA.FTZ R214, R223, R206, R6.reuse ;  /* 0x000000cedfd67223 */ /* 0x100fe20000010006 */
[----:B------:R-:W-:Y:S01]  /*1920*/  PRMT R6, R196, 0x7632, R6 ;  /* 0x00007632c4067816 */ /* 0x000fe20000000006 */
[----:B0-----:R-:W-:Y:S01]  /*1930*/  FMUL.FTZ R223, R2, R11 ;  /* 0x0000000b02df7220 */ /* 0x001fe20000410000 */
[----:B------:R-:W-:Y:S02]  /*1940*/  SHF.L.U32 R5, R5, 0x10, RZ ;  /* 0x0000001005057819 */ /* 0x000fe400000006ff */
[----:B------:R-:W-:-:S03]  /*1950*/  SHF.L.U32 R6, R6, 0x10, RZ ;  /* 0x0000001006067819 */ /* 0x000fc600000006ff */
[-C--:B----4-:R-:W-:Y:S01]  /*1960*/  FMUL.FTZ R11, R212, R5.reuse ;  /* 0x00000005d40b7220 */ /* 0x090fe20000410000 */
[----:B------:R-:W-:Y:S01]  /*1970*/  FADD.FTZ R45, R45, R5 ;  /* 0x000000052d2d7221 */ /* 0x000fe20000010000 */
[----:B------:R-:W-:Y:S01]  /*1980*/  FFMA.FTZ R77, R223, R5, R77 ;  /* 0x00000005df4d7223 */ /* 0x000fe2000001004d */
[----:B------:R-:W-:Y:S01]  /*1990*/  SHF.L.U32 R5, R193, 0x10, RZ ;  /* 0x00000010c1057819 */ /* 0x000fe200000006ff */
[----:B------:R-:W-:Y:S01]  /*19a0*/  FADD.FTZ R109, R109, R6 ;  /* 0x000000066d6d7221 */ /* 0x000fe20000010000 */
[-C--:B------:R-:W-:Y:S01]  /*19b0*/  FFMA.FTZ R141, R223, R6.reuse, R141 ;  /* 0x00000006df8d7223 */ /* 0x080fe2000001008d */
        /* <DEDUP_REMOVED lines=8> */
[----:B------:R0:W-:Y:S03]  /*1a40*/  STL [R1+0x28], R214 ;  /* 0x000028d601007387 */ /* 0x0001e60000100800 */
[----:B------:R-:W-:Y:S01]  /*1a50*/  SHF.L.U32 R6, R6, 0x10, RZ ;  /* 0x0000001006067819 */ /* 0x000fe200000006ff */
[----:B------:R0:W-:Y:S01]  /*1a60*/  STL [R1+0x14], R213 ;  /* 0x000014d501007387 */ /* 0x0001e20000100800 */
[--C-:B------:R-:W-:Y:S01]  /*1a70*/  FADD.FTZ R46, R46, R5.reuse ;  /* 0x000000052e2e7221 */ /* 0x100fe20000010000 */
[----:B------:R-:W-:Y:S01]  /*1a80*/  FFMA.FTZ R78, R222, R5, R78 ;  /* 0x00000005de4e7223 */ /* 0x000fe2000001004e */
[----:B------:R-:W-:Y:S01]  /*1a90*/  PRMT R5, R197, 0x7632, R5 ;  /* 0x00007632c5057816 */ /* 0x000fe20000000005 */
[----:B------:R0:W-:Y:S01]  /*1aa0*/  STL [R1+0x10], R212 ;  /* 0x000010d401007387 */ /* 0x0001e20000100800 */
[----:B------:R-:W-:-:S03]  /*1ab0*/  FMUL.FTZ R12, R241, R6 ;  /* 0x00000006f10c7220 */ /* 0x000fc60000410000 */
[----:B------:R-:W2:Y:S01]  /*1ac0*/  LDL R241, [R1+0xb0] ;  /* 0x0000b00001f17983 */ /* 0x000ea20000100800 */
[----:B------:R-:W-:-:S03]  /*1ad0*/  SHF.L.U32 R11, R5, 0x10, RZ ;  /* 0x00000010050b7819 */ /* 0x000fc600000006ff */
[----:B------:R-:W3:Y:S02]  /*1ae0*/  LDL R193, [R1+0xa4] ;  /* 0x0000a40001c17983 */ /* 0x000ee40000100800 */
[----:B------:R-:W-:Y:S01]  /*1af0*/  FFMA.FTZ R250, R235, R11, R12 ;  /* 0x0000000bebfa7223 */ /* 0x000fe2000001000c */
[----:B------:R-:W-:Y:S01]  /*1b00*/  FMUL.FTZ R5, R2, R207 ;  /* 0x000000cf02057220 */ /* 0x000fe20000410000 */
[----:B------:R-:W4:Y:S04]  /*1b10*/  LDL R235, [R1+0xb4] ;  /* 0x0000b40001eb7983 */ /* 0x000f280000100800 */
[----:B------:R-:W4:Y:S04]  /*1b20*/  LDL R207, [R1+0xa8] ;  /* 0x0000a80001cf7983 */ /* 0x000f280000100800 */
[----:B------:R-:W4:Y:S04]  /*1b30*/  LDL R206, [R1+0xb8] ;  /* 0x0000b80001ce7983 */ /* 0x000f280000100800 */
[----:B------:R-:W4:Y:S04]  /*1b40*/  LDL R197, [R1+0xac] ;  /* 0x0000ac0001c57983 */ /* 0x000f280000100800 */
[----:B------:R-:W4:Y:S01]  /*1b50*/  LDL R196, [R1+0xbc] ;  /* 0x0000bc0001c47983 */ /* 0x000f220000100800 */
[----:B------:R-:W-:Y:S01]  /*1b60*/  FADD.FTZ R111, R111, R11 ;  /* 0x0000000b6f6f7221 */ /* 0x000fe20000010000 */
[----:B------:R-:W-:Y:S01]  /*1b70*/  FFMA.FTZ R143, R5, R11, R143 ;  /* 0x0000000b058f7223 */ /* 0x000fe2000001008f */
[----:B------:R-:W-:Y:S01]  /*1b80*/  FADD.FTZ R47, R47, R6 ;  /* 0x000000062f2f7221 */ /* 0x000fe20000010000 */
[----:B------:R-:W-:Y:S01]  /*1b90*/  FFMA.FTZ R79, R5, R6, R79 ;  /* 0x00000006054f7223 */ /* 0x000fe2000001004f */
[----:B------:R-:W-:Y:S01]  /*1ba0*/  SHF.L.U32 R11, R194, 0x10, RZ ;  /* 0x00000010c20b7819 */ /* 0x000fe200000006ff */
[----:B------:R-:W-:Y:S01]  /*1bb0*/  FMUL.FTZ R6, R2, R204 ;  /* 0x000000cc02067220 */ /* 0x000fe20000410000 */
[----:B------:R-:W-:-:S03]  /*1bc0*/  SHF.L.U32 R12, R198, 0x10, RZ ;  /* 0x00000010c60c7819 */ /* 0x000fc600000006ff */
[-C--:B------:R-:W-:Y:S01]  /*1bd0*/  FMUL.FTZ R192, R242, R11.reuse ;  /* 0x0000000bf2c07220 */ /* 0x080fe20000410000 */
[--C-:B------:R-:W-:Y:S01]  /*1be0*/  FADD.FTZ R40, R40, R11.reuse ;  /* 0x0000000b28287221 */ /* 0x100fe20000010000 */
[----:B------:R-:W-:Y:S01]  /*1bf0*/  FFMA.FTZ R72, R6, R11, R72 ;  /* 0x0000000b06487223 */ /* 0x000fe20000010048 */
[----:B------:R-:W-:Y:S01]  /*1c00*/  PRMT R11, R194, 0x7632, R11 ;  /* 0x00007632c20b7816 */ /* 0x000fe2000000000b */
[----:B------:R-:W-:Y:S01]  /*1c10*/  FADD.FTZ R104, R104, R12 ;  /* 0x0000000c68687221 */ /* 0x000fe20000010000 */
[----:B------:R-:W-:Y:S01]  /*1c20*/  FFMA.FTZ R136, R6, R12, R136 ;  /* 0x0000000c06887223 */ /* 0x000fe20000010088 */
[----:B------:R-:W-:-:S05]  /*1c30*/  SHF.L.U32 R194, R195, 0x10, RZ ;  /* 0x00000010c3c27819 */ /* 0x000fca00000006ff */
[----:B------:R-:W-:Y:S01]  /*1c40*/  FADD.FTZ R42, R42, R194 ;  /* 0x000000c22a2a7221 */ /* 0x000fe20000010000 */
[----:B------:R-:W-:Y:S01]  /*1c50*/  IADD3 R219, R219, 0x100, RZ ;  /* 0x00000100dbdb7810 */ /* 0x000fe20007ffe0ff */
[--C-:B--2---:R-:W-:Y:S01]  /*1c60*/  FFMA.FTZ R249, R241, R12, R192.reuse ;  /* 0x0000000cf1f97223 */ /* 0x104fe200000100c0 */
[----:B------:R-:W-:Y:S02]  /*1c70*/  PRMT R192, R198, 0x7632, R192 ;  /* 0x00007632c6c07816 */ /* 0x000fe400000000c0 */
[----:B------:R-:W-:Y:S01]  /*1c80*/  SHF.L.U32 R12, R11, 0x10, RZ ;  /* 0x000000100b0c7819 */ /* 0x000fe200000006ff */
[----:B------:R-:W-:Y:S01]  /*1c90*/  FMUL.FTZ R11, R2, R205 ;  /* 0x000000cd020b7220 */ /* 0x000fe20000410000 */
[----:B------:R-:W-:-:S03]  /*1ca0*/  SHF.L.U32 R192, R192, 0x10, RZ ;  /* 0x00000010c0c07819 */ /* 0x000fc600000006ff */
[-C--:B---3--:R-:W-:Y:S01]  /*1cb0*/  FMUL.FTZ R193, R193, R12.reuse ;  /* 0x0000000cc1c17220 */ /* 0x088fe20000410000 */
[----:B------:R-:W-:Y:S01]  /*1cc0*/  FADD.FTZ R41, R41, R12 ;  /* 0x0000000c29297221 */ /* 0x000fe20000010000 */
[----:B------:R-:W-:Y:S01]  /*1cd0*/  FFMA.FTZ R73, R11, R12, R73 ;  /* 0x0000000c0b497223 */ /* 0x000fe20000010049 */
[----:B------:R-:W-:Y:S01]  /*1ce0*/  FMUL.FTZ R12, R2, R208 ;  /* 0x000000d0020c7220 */ /* 0x000fe20000410000 */
[----:B------:R-:W-:Y:S01]  /*1cf0*/  FADD.FTZ R105, R105, R192 ;  /* 0x000000c069697221 */ /* 0x000fe20000010000 */
[-C--:B------:R-:W-:Y:S01]  /*1d00*/  FFMA.FTZ R137, R11, R192.reuse, R137 ;  /* 0x000000c00b897223 */ /* 0x080fe20000010089 */
[----:B----4-:R-:W-:Y:S01]  /*1d10*/  FFMA.FTZ R242, R235, R192, R193 ;  /* 0x000000c0ebf27223 */ /* 0x010fe200000100c1 */
[----:B------:R-:W-:Y:S01]  /*1d20*/  SHF.L.U32 R192, R199, 0x10, RZ ;  /* 0x00000010c7c07819 */ /* 0x000fe200000006ff */
[-C--:B------:R-:W-:Y:S01]  /*1d30*/  FMUL.FTZ R193, R207, R194.reuse ;  /* 0x000000c2cfc17220 */ /* 0x080fe20000410000 */
[----:B------:R-:W-:Y:S01]  /*1d40*/  FFMA.FTZ R74, R12, R194, R74 ;  /* 0x000000c20c4a7223 */ /* 0x000fe2000001004a */
[----:B------:R-:W-:-:S02]  /*1d50*/  PRMT R194, R195, 0x7632, R194 ;  /* 0x00007632c3c27816 */ /* 0x000fc400000000c2 */
[----:B------:R-:W-:Y:S01]  /*1d60*/  FADD.FTZ R106, R106, R192 ;  /* 0x000000c06a6a7221 */ /* 0x000fe20000010000 */
[-C--:B------:R-:W-:Y:S01]  /*1d70*/  FFMA.FTZ R138, R12, R192.reuse, R138 ;  /* 0x000000c00c8a7223 */ /* 0x080fe2000001008a */
[----:B------:R-:W-:Y:S01]  /*1d80*/  FFMA.FTZ R241, R206, R192, R193 ;  /* 0x000000c0cef17223 */ /* 0x000fe200000100c1 */
[----:B------:R-:W-:Y:S02]  /*1d90*/  PRMT R192, R199, 0x7632, R192 ;  /* 0x00007632c7c07816 */ /* 0x000fe400000000c0 */
[----:B------:R-:W-:Y:S01]  /*1da0*/  SHF.L.U32 R194, R194, 0x10, RZ ;  /* 0x00000010c2c27819 */ /* 0x000fe200000006ff */
[----:B------:R-:W-:Y:S01]  /*1db0*/  FMUL.FTZ R208, R2, R215 ;  /* 0x000000d702d07220 */ /* 0x000fe20000410000 */
[----:B------:R-:W-:-:S03]  /*1dc0*/  SHF.L.U32 R192, R192, 0x10, RZ ;  /* 0x00000010c0c07819 */ /* 0x000fc600000006ff */
[----:B------:R-:W-:Y:S02]  /*1dd0*/  FMUL.FTZ R193, R197, R194 ;  /* 0x000000c2c5c17220 */ /* 0x000fe40000410000 */
[----:B------:R-:W-:Y:S01]  /*1de0*/  FADD.FTZ R107, R107, R192 ;  /* 0x000000c06b6b7221 */ /* 0x000fe20000010000 */
[-C--:B------:R-:W-:Y:S01]  /*1df0*/  FFMA.FTZ R139, R208, R192.reuse, R139 ;  /* 0x000000c0d08b7223 */ /* 0x080fe2000001008b */
        /* <DEDUP_REMOVED lines=15> */
[----:B------:R-:W-:Y:S01]  /*1ef0*/  FADD.FTZ R43, R43, R194 ;  /* 0x000000c22b2b7221 */ /* 0x000fe20000010000 */
[----:B------:R-:W-:Y:S01]  /*1f00*/  FFMA.FTZ R75, R208, R194, R75 ;  /* 0x000000c2d04b7223 */ /* 0x000fe2000001004b */
[----:B------:R-:W-:Y:S01]  /*1f10*/  FADD.FTZ R221, R192, R235 ;  /* 0x000000ebc0dd7221 */ /* 0x000fe20000010000 */
[----:B0-----:R-:W-:-:S07]  /*1f20*/  FFMA.FTZ R220, R208, R235, R193 ;  /* 0x000000ebd0dc7223 */ /* 0x001fce00000100c1 */
.L_x_1334:
[----:B------:R-:W-:Y:S05]  /*1f30*/  BSYNC B0 ;  /* 0x0000000000007941 */ /* 0x000fea0003800000 */
.L_x_1333:
        /* <DEDUP_REMOVED lines=15> */
[----:B0-----:R-:W-:-:S03]  /*2030*/  IMAD.WIDE.U32 R192, R219, 0x10, R192 ;  /* 0x00000010dbc07825 */ /* 0x001fc600078e00c0 */
[----:B------:R-:W3:Y:S04]  /*2040*/  LDL R240, [R1+0x60] ;  /* 0x0000600001f07983 */ /* 0x000ee80000100800 */
[----:B------:R-:W3:Y:S02]  /*2050*/  LDG.E.128 R192, desc[UR4][R192.64] ;  /* 0x00000004c0c07981 */ /* 0x000ee4000c1e1d00 */
        /* <DEDUP_REMOVED lines=9> */
[----:B------:R-:W3:Y:S01]  /*20f0*/  LDL R230, [R1+0x9c] ;  /* 0x00009c0001e67983 */ /* 0x000ee20000100800 */
[C---:B----4-:R-:W-:Y:S01]  /*2100*/  FADD.FTZ R13, -R7.reuse, R205 ;  /* 0x000000cd070d7221 */ /* 0x050fe20000010100 */
[C---:B--2---:R-:W-:Y:S02]  /*2110*/  FADD.FTZ R205, -R7.reuse, R213 ;  /* 0x000000d507cd7221 */ /* 0x044fe40000010100 */
[----:B------:R-:W2:Y:S01]  /*2120*/  LDL R213, [R1+0x80] ;  /* 0x0000800001d57983 */ /* 0x000ea20000100800 */
[C---:B------:R-:W-:Y:S01]  /*2130*/  FADD.FTZ R8, -R7.reuse, R204 ;  /* 0x000000cc07087221 */ /* 0x040fe20000010100 */
[----:B------:R-:W-:-:S02]  /*2140*/  FADD.FTZ R204, -R7, R212 ;  /* 0x000000d407cc7221 */ /* 0x000fc40000010100 */
        /* <DEDUP_REMOVED lines=15> */
[----:B------:R-:W-:Y:S02]  /*2240*/  PRMT R8, R196, 0x7632, R8 ;  /* 0x00007632c4087816 */ /* 0x000fe40000000008 */
[----:B------:R-:W-:Y:S01]  /*2250*/  SHF.L.U32 R7, R7, 0x10, RZ ;  /* 0x0000001007077819 */ /* 0x000fe200000006ff */
[----:B------:R-:W-:Y:S01]  /*2260*/  FMUL.FTZ R218, R2, R13 ;  /* 0x0000000d02da7220 */ /* 0x000fe20000410000 */
[----:B------:R-:W-:-:S03]  /*2270*/  SHF.L.U32 R8, R8, 0x10, RZ ;  /* 0x0000001008087819 */ /* 0x000fc600000006ff */
[-C--:B----4-:R-:W-:Y:S01]  /*2280*/  FMUL.FTZ R13, R212, R7.reuse ;  /* 0x00000007d40d7220 */ /* 0x090fe20000410000 */
[----:B------:R-:W-:Y:S01]  /*2290*/  FADD.FTZ R37, R37, R7 ;  /* 0x0000000725257221 */ /* 0x000fe20000010000 */
[----:B------:R-:W-:Y:S01]  /*22a0*/  FFMA.FTZ R69, R218, R7, R69 ;  /* 0x00000007da457223 */ /* 0x000fe20000010045 */
[----:B------:R-:W-:Y:S01]  /*22b0*/  SHF.L.U32 R7, R193, 0x10, RZ ;  /* 0x00000010c1077819 */ /* 0x000fe200000006ff */
[----:B------:R-:W-:Y:S01]  /*22c0*/  FFMA.FTZ R213, R217, R8, R13 ;  /* 0x00000008d9d57223 */ /* 0x000fe2000001000d */
[----:B------:R-:W-:Y:S01]  /*22d0*/  FMUL.FTZ R217, R2, R14 ;  /* 0x0000000e02d97220 */ /* 0x000fe20000410000 */
[----:B------:R-:W-:Y:S01]  /*22e0*/  FADD.FTZ R101, R101, R8 ;  /* 0x0000000865657221 */ /* 0x000fe20000010000 */
[----:B------:R-:W-:Y:S01]  /*22f0*/  FFMA.FTZ R133, R218, R8, R133 ;  /* 0x00000008da857223 */ /* 0x000fe20000010085 */
[----:B------:R-:W-:Y:S01]  /*2300*/  SHF.L.U32 R8, R197, 0x10, RZ ;  /* 0x00000010c5087819 */ /* 0x000fe200000006ff */
[-C--:B------:R-:W-:Y:S01]  /*2310*/  FMUL.FTZ R13, R248, R7.reuse ;  /* 0x00000007f80d7220 */ /* 0x080fe20000410000 */
[--C-:B------:R-:W-:Y:S01]  /*2320*/  FADD.FTZ R38, R38, R7.reuse ;  /* 0x0000000726267221 */ /* 0x100fe20000010000 */
[----:B------:R-:W-:Y:S01]  /*2330*/  FFMA.FTZ R70, R217, R7, R70 ;  /* 0x00000007d9467223 */ /* 0x000fe20000010046 */
[----:B------:R-:W-:Y:S01]  /*2340*/  PRMT R7, R193, 0x7632, R7 ;  /* 0x00007632c1077816 */ /* 0x000fe20000000007 */
[----:B------:R-:W-:Y:S01]  /*2350*/  FADD.FTZ R102, R102, R8 ;  /* 0x0000000866667221 */ /* 0x000fe20000010000 */
[-C--:B------:R-:W-:Y:S01]  /*2360*/  FFMA.FTZ R134, R217, R8.reuse, R134 ;  /* 0x00000008d9867223 */ /* 0x080fe20000010086 */
[----:B------:R-:W-:Y:S01]  /*2370*/  FFMA.FTZ R212, R247, R8, R13 ;  /* 0x00000008f7d47223 */ /* 0x000fe2000001000d */
[----:B------:R-:W-:Y:S01]  /*2380*/  SHF.L.U32 R8, R7, 0x10, RZ ;  /* 0x0000001007087819 */ /* 0x000fe200000006ff */
[----:B------:R1:W-:Y:S04]  /*2390*/  STL [R1+0x24], R214 ;  /* 0x000024d601007387 */ /* 0x0003e80000100800 */
[----:B------:R1:W-:Y:S01]  /*23a0*/  STL [R1+0xc], R213 ;  /* 0x00000cd501007387 */ /* 0x0003e20000100800 */
[----:B------:R-:W-:-:S03]  /*23b0*/  FMUL.FTZ R14, R231, R8 ;  /* 0x00000008e70e7220 */ /* 0x000fc60000410000 */
[----:B------:R1:W-:Y:S04]  /*23c0*/  STL [R1+0x8], R212 ;  /* 0x000008d401007387 */ /* 0x0003e80000100800 */
[----:B------:R-:W2:Y:S01]  /*23d0*/  LDL R231, [R1+0x70] ;  /* 0x0000700001e77983 */ /* 0x000ea20000100800 */
[----:B------:R-:W-:-:S03]  /*23e0*/  PRMT R13, R197, 0x7632, R13 ;  /* 0x00007632c50d7816 */ /* 0x000fc6000000000d */
[----:B------:R-:W3:Y:S01]  /*23f0*/  LDL R193, [R1+0x64] ;  /* 0x0000640001c17983 */ /* 0x000ee20000100800 */
[----:B------:R-:W-:Y:S01]  /*2400*/  SHF.L.U32 R13, R13, 0x10, RZ ;  /* 0x000000100d0d7819 */ /* 0x000fe200000006ff */
[----:B------:R-:W-:Y:S02]  /*2410*/  FMUL.FTZ R7, R2, R207 ;  /* 0x000000cf02077220 */ /* 0x000fe40000410000 */
[----:B------:R-:W4:Y:S02]  /*2420*/  LDL R207, [R1+0x68] ;  /* 0x0000680001cf7983 */ /* 0x000f240000100800 */
[-C--:B------:R-:W-:Y:S02]  /*2430*/  FFMA.FTZ R248, R230, R13.reuse, R14 ;  /* 0x0000000de6f87223 */ /* 0x080fe4000001000e */
[----:B------:R-:W4:Y:S04]  /*2440*/  LDL R230, [R1+0x74] ;  /* 0x0000740001e67983 */ /* 0x000f280000100800 */
[----:B------:R-:W0:Y:S04]  /*2450*/  LDL R206, [R1+0x78] ;  /* 0x0000780001ce7983 */ /* 0x000e280000100800 */
[----:B------:R-:W4:Y:S04]  /*2460*/  LDL R197, [R1+0x6c] ;  /* 0x00006c0001c57983 */ /* 0x000f280000100800 */
[----:B------:R-:W4:Y:S01]  /*2470*/  LDL R196, [R1+0x7c] ;  /* 0x00007c0001c47983 */ /* 0x000f220000100800 */
[----:B------:R-:W-:Y:S01]  /*2480*/  FADD.FTZ R103, R103, R13 ;  /* 0x0000000d67677221 */ /* 0x000fe20000010000 */
[----:B------:R-:W-:Y:S01]  /*2490*/  FFMA.FTZ R135, R7, R13, R135 ;  /* 0x0000000d07877223 */ /* 0x000fe20000010087 */
        /* <DEDUP_REMOVED lines=8> */
[CC--:B------:R-:W-:Y:S01]  /*2520*/  FFMA.FTZ R128, R8.reuse, R14.reuse, R128 ;  /* 0x0000000e08807223 */ /* 0x0c0fe20000010080 */
[----:B------:R-:W-:Y:S01]  /*2530*/  FFMA.FTZ R64, R8, R13, R64 ;  /* 0x0000000d08407223 */ /* 0x000fe20000010040 */
[----:B------:R-:W-:Y:S02]  /*2540*/  PRMT R13, R198, 0x7632, R13 ;  /* 0x00007632c60d7816 */ /* 0x000fe4000000000d */
[----:B------:R-:W-:Y:S01]  /*2550*/  IADD3 R219, R219, 0x100, RZ ;  /* 0x00000100dbdb7810 */ /* 0x000fe20007ffe0ff */
[----:B--2---:R-:W-:Y:S01]  /*2560*/  FFMA.FTZ R247, R231, R14, R192 ;  /* 0x0000000ee7f77223 */ /* 0x004fe200000100c0 */
[----:B------:R-:W-:Y:S02]  /*2570*/  PRMT R14, R194, 0x7632, R14 ;  /* 0x00007632c20e7816 */ /* 0x000fe4000000000e */
[----:B------:R-:W-:Y:S02]  /*2580*/  SHF.L.U32 R192, R13, 0x10, RZ ;  /* 0x000000100dc07819 */ /* 0x000fe400000006ff */
        /* <DEDUP_REMOVED lines=12> */
[----:B------:R-:W-:Y:S01]  /*2650*/  FADD.FTZ R34, R34, R194 ;  /* 0x000000c222227221 */ /* 0x000fe20000010000 */
[----:B------:R-:W-:Y:S01]  /*2660*/  FFMA.FTZ R66, R14, R194, R66 ;  /* 0x000000c20e427223 */ /* 0x000fe20000010042 */
[----:B------:R-:W-:Y:S01]  /*2670*/  PRMT R194, R195, 0x7632, R194 ;  /* 0x00007632c3c27816 */ /* 0x000fe200000000c2 */
[----:B------:R-:W-:Y:S01]  /*2680*/  FADD.FTZ R98, R98, R192 ;  /* 0x000000c062627221 */ /* 0x000fe20000010000 */
[-C--:B------:R-:W-:Y:S01]  /*2690*/  FFMA.FTZ R130, R14, R192.reuse, R130 ;  /* 0x000000c00e827223 */ /* 0x080fe20000010082 */
[----:B0-----:R-:W-:Y:S01]  /*26a0*/  FFMA.FTZ R231, R206, R192, R193 ;  /* 0x000000c0cee77223 */ /* 0x001fe200000100c1 */
[----:B------:R-:W-:-:S02]  /*26b0*/  PRMT R192, R199, 0x7632, R192 ;  /* 0x00007632c7c07816 */ /* 0x000fc400000000c0 */
        /* <DEDUP_REMOVED lines=22> */
[C---:B------:R-:W-:Y:S01]  /*2820*/  FFMA.FTZ R67, R209.reuse, R194, R67 ;  /* 0x000000c2d1437223 */ /* 0x040fe20000010043 */
[----:B------:R-:W-:Y:S01]  /*2830*/  FADD.FTZ R221, R192, R230 ;  /* 0x000000e6c0dd7221 */ /* 0x000fe20000010000 */
[----:B-1----:R-:W-:-:S07]  /*2840*/  FFMA.FTZ R220, R209, R230, R193 ;  /* 0x000000e6d1dc7223 */ /* 0x002fce00000100c1 */
.L_x_1336:
[----:B------:R-:W-:Y:S05]  /*2850*/  BSYNC B0 ;  /* 0x0000000000007941 */ /* 0x000fea0003800000 */
.L_x_1335:
[----:B------:R-:W2:Y:S01]  /*2860*/  LDL.LU R192, [R1+0x2c] ;  /* 0x00002c0001c07983 */ /* 0x000ea20000300800 */
[----:B------:R-:W0:Y:S03]  /*2870*/  LDC.U8 R215, c[0x0][0x2a0] ;  /* 0x0000a800ffd77b82 */ /* 0x000e260000000000 */
[----:B------:R-:W3:Y:S01]  /*2880*/  LDL R214, [R1+0x124] ;  /* 0x0001240001d67983 */ /* 0x000ee20000100800 */
[----:B------:R-:W-:Y:S01]  /*2890*/  BSSY B0, `(.L_x_1337) ;  /* 0x000008d000007945 */ /* 0x000fe20003800000 */
[----:B--2---:R-:W-:Y:S02]  /*28a0*/  LOP3.LUT P3, RZ, R192, 0xff, RZ, 0xc0, !PT ;  /* 0x000000ffc0ff7812 */ /* 0x004fe4000786c0ff */
[----:B---3--:R-:W-:-:S13]  /*28b0*/  ISETP.NE.AND P4, PT, R214, RZ, PT ;  /* 0x000000ffd600720c */ /* 0x008fda0003f85270 */
[----:B0-----:R-:W-:Y:S05]  /*28c0*/  @!P4 BRA `(.L_x_1338) ;  /* 0x000000080024c947 */ /* 0x001fea0003800000 */
[----:B------:R-:W0:Y:S01]  /*28d0*/  LDC.64 R200, c[0x0][0x2c0] ;  /* 0x0000b000ffc87b82 */ /* 0x000e220000000a00 */
[C---:B------:R-:W-:Y:S01]  /*28e0*/  LEA R196, P4, R219.reuse, UR10, 0x5 ;  /* 0x0000000adbc47c11 */ /* 0x040fe2000f8828ff */
[----:B------:R-:W2:Y:S04]  /*28f0*/  LDL R233, [R1+0x50] ;  /* 0x0000500001e97983 */ /* 0x000ea80000100800 */
[----:B------:R-:W3:Y:S02]  /*2900*/  LDL R232, [R1+0x54] ;  /* 0x0000540001e87983 */ /* 0x000ee40000100800 */
[----:B------:R-:W1:Y:S01]  /*2910*/  LDC.64 R204, c[0x0][0x2b8] ;  /* 0x0000ae00ffcc7b82 */ /* 0x000e620000000a00 */
[----:B------:R-:W-:Y:S01]  /*2920*/  LEA.HI.X R197, R219, UR11, RZ, 0x5, P4 ;  /* 0x0000000bdbc57c11 */ /* 0x000fe2000a0f2cff */
[----:B------:R-:W4:Y:S01]  /*2930*/  LDL R226, [R1+0x48] ;  /* 0x0000480001e27983 */ /* 0x000f220000100800 */
[----:B------:R-:W-:-:S03]  /*2940*/  ISETP.NE.U32.AND P4, PT, RZ, UR8, PT ;  /* 0x00000008ff007c0c */ /* 0x000fc6000bf85070 */
[----:B------:R-:W2:Y:S01]  /*2950*/  LDG.E.128 R192, desc[UR4][R196.64] ;  /* 0x00000004c4c07981 */ /* 0x000ea2000c1e1d00 */
[----:B------:R-:W-:-:S03]  /*2960*/  ISETP.NE.AND.EX P4, PT, RZ, UR9, PT, P4 ;  /* 0x00000009ff007c0c */ /* 0x000fc6000bf85340 */
[----:B------:R-:W4:Y:S04]  /*2970*/  LDL R246, [R1+0x58] ;  /* 0x0000580001f67983 */ /* 0x000f280000100800 */
[----:B------:R-:W4:Y:S01]  /*2980*/  LDL R225, [R1+0x4c] ;  /* 0x00004c0001e17983 */ /* 0x000f220000100800 */
[----:B0-----:R-:W-:-:S03]  /*2990*/  IMAD.WIDE.U32 R200, R219, 0x10, R200 ;  /* 0x00000010dbc87825 */ /* 0x001fc600078e00c8 */
[----:B------:R-:W3:Y:S02]  /*29a0*/  LDG.E.128 R196, desc[UR4][R196.64+0x10] ;  /* 0x00001004c4c47981 */ /* 0x000ee4000c1e1d00 */
[C---:B------:R-:W-:Y:S02]  /*29b0*/  @P4 LEA R212, P5, R219.reuse, UR8, 0x5 ;  /* 0x00000008dbd44c11 */ /* 0x040fe4000f8a28ff */
[----:B------:R-:W4:Y:S01]  /*29c0*/  LDG.E.128 R200, desc[UR4][R200.64] ;  /* 0x00000004c8c87981 */ /* 0x000f22000c1e1d00 */
[C---:B-1----:R-:W-:Y:S01]  /*29d0*/  IMAD.WIDE.U32 R204, R219.reuse, 0x10, R204 ;  /* 0x00000010dbcc7825 */ /* 0x042fe200078e00cc */
[----:B------:R-:W-:Y:S02]  /*29e0*/  @P4 LEA.HI.X R213, R219, UR9, RZ, 0x5, P5 ;  /* 0x00000009dbd54c11 */ /* 0x000fe4000a8f2cff */
[----:B------:R-:W4:Y:S04]  /*29f0*/  LDL R245, [R1+0x5c] ;  /* 0x00005c0001f57983 */ /* 0x000f280000100800 */
[----:B------:R-:W4:Y:S04]  /*2a00*/  LDG.E.128 R204, desc[UR4][R204.64] ;  /* 0x00000004cccc7981 */ /* 0x000f28000c1e1d00 */
[----:B------:R-:W5:Y:S04]  /*2a10*/  @P4 LDG.E.128 R172, desc[UR4][R212.64] ;  /* 0x00000004d4ac4981 */ /* 0x000f68000c1e1d00 */
[----:B------:R0:W5:Y:S04]  /*2a20*/  @P4 LDG.E.128 R176, desc[UR4][R212.64+0x10] ;  /* 0x00001004d4b04981 */ /* 0x000168000c1e1d00 */
[----:B------:R-:W4:Y:S04]  /*2a30*/  LDL R219, [R1+0x44] ;  /* 0x0000440001db7983 */ /* 0x000f280000100800 */
[----:B------:R-:W4:Y:S04]  /*2a40*/  LDL R239, [R1+0x30] ;  /* 0x0000300001ef7983 */ /* 0x000f280000100800 */
[----:B------:R-:W4:Y:S01]  /*2a50*/  LDL R213, [R1+0x40] ;  /* 0x0000400001d57983 */ /* 0x000f220000100800 */
[----:B------:R-:W-:-:S03]  /*2a60*/  ISETP.NE.AND P4, PT, R215, RZ, PT ;  /* 0x000000ffd700720c */ /* 0x000fc60003f85270 */
[----:B------:R-:W4:Y:S01]  /*2a70*/  LDL R237, [R1+0x34] ;  /* 0x0000340001ed7983 */ /* 0x000f220000100800 */
[----:B-----5:R-:W-:-:S05]  /*2a80*/  FSEL R210, R210, RZ, !P4 ;  /* 0x000000ffd2d27208 */ /* 0x020fca0006000000 */
[C---:B--2---:R-:W-:Y:S01]  /*2a90*/  FADD.FTZ R192, -R210.reuse, R192 ;  /* 0x000000c0d2c07221 */ /* 0x044fe20000010100 */
[C---:B------:R-:W-:Y:S01]  /*2aa0*/  FADD.FTZ R193, -R210.reuse, R193 ;  /* 0x000000c1d2c17221 */ /* 0x040fe20000010100 */
[C---:B------:R-:W-:Y:S01]  /*2ab0*/  FADD.FTZ R194, -R210.reuse, R194 ;  /* 0x000000c2d2c27221 */ /* 0x040fe20000010100 */
[----:B------:R-:W-:Y:S01]  /*2ac0*/  FADD.FTZ R195, -R210, R195 ;  /* 0x000000c3d2c37221 */ /* 0x000fe20000010100 */
[----:B------:R-:W-:Y:S01]  /*2ad0*/  FMUL.FTZ R234, R2, R192 ;  /* 0x000000c002ea7220 */ /* 0x000fe20000410000 */
[C---:B---3--:R-:W-:Y:S01]  /*2ae0*/  FADD.FTZ R196, -R210.reuse, R196 ;  /* 0x000000c4d2c47221 */ /* 0x048fe20000010100 */
[C---:B------:R-:W-:Y:S01]  /*2af0*/  FADD.FTZ R197, -R210.reuse, R197 ;  /* 0x000000c5d2c57221 */ /* 0x040fe20000010100 */
[C---:B------:R-:W-:Y:S01]  /*2b00*/  FADD.FTZ R198, -R210.reuse, R198 ;  /* 0x000000c6d2c67221 */ /* 0x040fe20000010100 */
[----:B------:R-:W-:Y:S01]  /*2b10*/  FADD.FTZ R199, -R210, R199 ;  /* 0x000000c7d2c77221 */ /* 0x000fe20000010100 */
[----:B----4-:R-:W-:Y:S02]  /*2b20*/  SHF.L.U32 R210, R200, 0x10, RZ ;  /* 0x00000010c8d27819 */ /* 0x010fe400000006ff */
[----:B0-----:R-:W-:-:S05]  /*2b30*/  SHF.L.U32 R212, R204, 0x10, RZ ;  /* 0x00000010ccd47819 */ /* 0x001fca00000006ff */
[----:B------:R-:W-:Y:S01]  /*2b40*/  FADD.FTZ R92, R92, R212 ;  /* 0x000000d45c5c7221 */ /* 0x000fe20000010000 */
[----:B------:R-:W-:Y:S01]  /*2b50*/  FFMA.FTZ R124, R234, R212, R124 ;  /* 0x000000d4ea7c7223 */ /* 0x000fe2000001007c */
[----:B------:R-:W-:-:S04]  /*2b60*/  FMUL.FTZ R192, R213, R210 ;  /* 0x000000d2d5c07220 */ /* 0x000fc80000410000 */
[--C-:B------:R-:W-:Y:S01]  /*2b70*/  FFMA.FTZ R212, R233, R212, R192.reuse ;  /* 0x000000d4e9d47223 */ /* 0x100fe200000100c0 */
[----:B------:R-:W-:Y:S01]  /*2b80*/  PRMT R192, R200, 0x7632, R192 ;  /* 0x00007632c8c07816 */ /* 0x000fe200000000c0 */
[----:B------:R-:W-:Y:S01]  /*2b90*/  FMUL.FTZ R233, R2, R193 ;  /* 0x000000c102e97220 */ /* 0x000fe20000410000 */
[----:B------:R-:W-:Y:S02]  /*2ba0*/  PRMT R200, R204, 0x7632, R200 ;  /* 0x00007632ccc87816 */ /* 0x000fe400000000c8 */
[----:B------:R-:W-:Y:S02]  /*2bb0*/  SHF.L.U32 R192, R192, 0x10, RZ ;  /* 0x00000010c0c07819 */ /* 0x000fe400000006ff */
[----:B------:R-:W-:-:S03]  /*2bc0*/  SHF.L.U32 R200, R200, 0x10, RZ ;  /* 0x00000010c8c87819 */ /* 0x000fc600000006ff */
[-C--:B------:R-:W-:Y:S01]  /*2bd0*/  FMUL.FTZ R193, R219, R192.reuse ;  /* 0x000000c0dbc17220 */ /* 0x080fe20000410000 */
[----:B------:R-:W-:Y:S01]  /*2be0*/  FADD.FTZ R29, R29, R192 ;  /* 0x000000c01d1d7221 */ /* 0x000fe20000010000 */
[----:B------:R-:W-:Y:S01]  /*2bf0*/  FFMA.FTZ R61, R233, R192, R61 ;  /* 0x000000c0e93d7223 */ /* 0x000fe2000001003d */
[----:B------:R-:W-:Y:S01]  /*2c00*/  SHF.L.U32 R192, R201, 0x10, RZ ;  /* 0x00000010c9c07819 */ /* 0x000fe200000006ff */
[----:B------:R-:W-:Y:S01]  /*2c10*/  FFMA.FTZ R213, R232, R200, R193 ;  /* 0x000000c8e8d57223 */ /* 0x000fe200000100c1 */
[----:B------:R-:W-:Y:S01]  /*2c20*/  SHF.L.U32 R193, R205, 0x10, RZ ;  /* 0x00000010cdc17819 */ /* 0x000fe200000006ff */
[----:B------:R-:W-:Y:S02]  /*2c30*/  FMUL.FTZ R232, R2, R194 ;  /* 0x000000c202e87220 */ /* 0x000fe40000410000 */
[----:B------:R-:W-:Y:S01]  /*2c40*/  FMUL.FTZ R194, R226, R192 ;  /* 0x000000c0e2c27220 */ /* 0x000fe20000410000 */
[----:B------:R0:W-:Y:S03]  /*2c50*/  STL [R1+0x20], R212 ;  /* 0x000020d401007387 */ /* 0x0001e60000100800 */
[----:B------:R-:W-:Y:S01]  /*2c60*/  FFMA.FTZ R219, R246, R193, R194 ;  /* 0x000000c1f6db7223 */ /* 0x000fe200000100c2 */
[----:B------:R0:W-:Y:S01]  /*2c70*/  STL [R1+0x4], R213 ;  /* 0x000004d501007387 */ /* 0x0001e20000100800 */
[----:B------:R-:W-:Y:S01]  /*2c80*/  FADD.FTZ R93, R93, R200 ;  /* 0x000000c85d5d7221 */ /* 0x000fe20000010000 */
[----:B------:R-:W-:-:S02]  /*2c90*/  FFMA.FTZ R125, R233, R200, R125 ;  /* 0x000000c8e97d7223 */ /* 0x000fc4000001007d */
[----:B------:R0:W-:Y:S04]  /*2ca0*/  STL [R1], R219 ;  /* 0x000000db01007387 */ /* 0x0001e80000100800 */
[----:B------:R-:W2:Y:S01]  /*2cb0*/  LDL R200, [R1+0x38] ;  /* 0x0000380001c87983 */ /* 0x000ea20000100800 */
[----:B------:R-:W-:-:S03]  /*2cc0*/  FMUL.FTZ R226, R2, R195 ;  /* 0x000000c302e27220 */ /* 0x000fc60000410000 */
[----:B------:R-:W3:Y:S01]  /*2cd0*/  LDL R195, [R1+0x3c] ;  /* 0x00003c0001c37983 */ /* 0x000ee20000100800 */
[----:B------:R-:W-:Y:S01]  /*2ce0*/  FADD.FTZ R30, R30, R192 ;  /* 0x000000c01e1e7221 */ /* 0x000fe20000010000 */
[----:B------:R-:W-:Y:S01]  /*2cf0*/  FFMA.FTZ R62, R232, R192, R62 ;  /* 0x000000c0e83e7223 */ /* 0x000fe2000001003e */
[----:B------:R-:W-:Y:S01]  /*2d00*/  PRMT R192, R201, 0x7632, R192 ;  /* 0x00007632c9c07816 */ /* 0x000fe200000000c0 */
[--C-:B------:R-:W-:Y:S01]  /*2d10*/  FADD.FTZ R94, R94, R193.reuse ;  /* 0x000000c15e5e7221 */ /* 0x100fe20000010000 */
[----:B------:R-:W-:Y:S01]  /*2d20*/  FFMA.FTZ R126, R232, R193, R126 ;  /* 0x000000c1e87e7223 */ /* 0x000fe2000001007e */
[----:B------:R-:W-:Y:S02]  /*2d30*/  PRMT R193, R205, 0x7632, R193 ;  /* 0x00007632cdc17816 */ /* 0x000fe400000000c1 */
[----:B------:R-:W-:Y:S02]  /*2d40*/  SHF.L.U32 R192, R192, 0x10, RZ ;  /* 0x00000010c0c07819 */ /* 0x000fe400000006ff */
[----:B------:R-:W-:-:S03]  /*2d50*/  SHF.L.U32 R193, R193, 0x10, RZ ;  /* 0x00000010c1c17819 */ /* 0x000fc600000006ff */
[-C--:B------:R-:W-:Y:S01]  /*2d60*/  FMUL.FTZ R194, R225, R192.reuse ;  /* 0x000000c0e1c27220 */ /* 0x080fe20000410000 */
[----:B------:R-:W-:Y:S01]  /*2d70*/  FADD.FTZ R31, R31, R192 ;  /* 0x000000c01f1f7221 */ /* 0x000fe20000010000 */
[----:B------:R-:W-:Y:S01]  /*2d80*/  FFMA.FTZ R63, R226, R192, R63 ;  /* 0x000000c0e23f7223 */ /* 0x000fe2000001003f */
[----:B------:R-:W-:Y:S01]  /*2d90*/  SHF.L.U32 R192, R202, 0x10, RZ ;  /* 0x00000010cac07819 */ /* 0x000fe200000006ff */
[----:B------:R-:W-:Y:S01]  /*2da0*/  FMUL.FTZ R225, R2, R196 ;  /* 0x000000c402e17220 */ /* 0x000fe20000410000 */
[----:B------:R-:W-:Y:S01]  /*2db0*/  FADD.FTZ R95, R95, R193 ;  /* 0x000000c15f5f7221 */ /* 0x000fe20000010000 */
[-C--:B------:R-:W-:Y:S01]  /*2dc0*/  FFMA.FTZ R127, R226, R193.reuse, R127 ;  /* 0x000000c1e27f7223 */ /* 0x080fe2000001007f */
[----:B------:R-:W-:Y:S01]  /*2dd0*/  FFMA.FTZ R246, R245, R193, R194 ;  /* 0x000000c1f5f67223 */ /* 0x000fe200000100c2 */
[----:B------:R-:W-:Y:S01]  /*2de0*/  SHF.L.U32 R193, R206, 0x10, RZ ;  /* 0x00000010cec17819 */ /* 0x000fe200000006ff */
[-C--:B------:R-:W-:Y:S01]  /*2df0*/  FMUL.FTZ R194, R152, R192.reuse ;  /* 0x000000c098c27220 */ /* 0x080fe20000410000 */
[----:B------:R-:W-:Y:S01]  /*2e00*/  FADD.FTZ R24, R24, R192 ;  /* 0x000000c018187221 */ /* 0x000fe20000010000 */
[C---:B------:R-:W-:Y:S01]  /*2e10*/  FFMA.FTZ R56, R225.reuse, R192, R56 ;  /* 0x000000c0e1387223 */ /* 0x040fe20000010038 */
[----:B------:R-:W-:Y:S01]  /*2e20*/  PRMT R192, R202, 0x7632, R192 ;  /* 0x00007632cac07816 */ /* 0x000fe200000000c0 */
[--C-:B------:R-:W-:Y:S01]  /*2e30*/  FADD.FTZ R88, R88, R193.reuse ;  /* 0x000000c158587221 */ /* 0x100fe20000010000 */
[-C--:B------:R-:W-:Y:S01]  /*2e40*/  FFMA.FTZ R120, R225, R193.reuse, R120 ;  /* 0x000000c1e1787223 */ /* 0x080fe20000010078 */
[----:B------:R-:W-:Y:S01]  /*2e50*/  FFMA.FTZ R245, R239, R193, R194 ;  /* 0x000000c1eff57223 */ /* 0x000fe200000100c2 */
[----:B------:R-:W-:Y:S01]  /*2e60*/  PRMT R193, R206, 0x7632, R193 ;  /* 0x00007632cec17816 */ /* 0x000fe200000000c1 */
[----:B------:R-:W-:Y:S01]  /*2e70*/  FMUL.FTZ R202, R2, R197 ;  /* 0x000000c502ca7220 */ /* 0x000fe20000410000 */
[----:B------:R-:W-:-:S02]  /*2e80*/  SHF.L.U32 R192, R192, 0x10, RZ ;  /* 0x00000010c0c07819 */ /* 0x000fc400000006ff */
[----:B------:R-:W-:Y:S01]  /*2e90*/  SHF.L.U32 R193, R193, 0x10, RZ ;  /* 0x00000010c1c17819 */ /* 0x000fe200000006ff */
[----:B------:R-:W-:Y:S02]  /*2ea0*/  FMUL.FTZ R201, R2, R198 ;  /* 0x000000c602c97220 */ /* 0x000fe40000410000 */
        /* <DEDUP_REMOVED lines=8> */
[-C--:B------:R-:W-:Y:S01]  /*2f30*/  FMUL.FTZ R194, R154, R192.reuse ;  /* 0x000000c09ac27220 */ /* 0x080fe20000410000 */
[----:B------:R-:W-:Y:S01]  /*2f40*/  FADD.FTZ R26, R26, R192 ;  /* 0x000000c01a1a7221 */ /* 0x000fe20000010000 */
[----:B------:R-:W-:Y:S01]  /*2f50*/  FFMA.FTZ R58, R201, R192, R58 ;  /* 0x000000c0c93a7223 */ /* 0x000fe2000001003a */
[----:B------:R-:W-:Y:S01]  /*2f60*/  PRMT R192, R203, 0x7632, R192 ;  /* 0x00007632cbc07816 */ /* 0x000fe200000000c0 */
[----:B------:R-:W-:Y:S01]  /*2f70*/  FADD.FTZ R90, R90, R193 ;  /* 0x000000c15a5a7221 */ /* 0x000fe20000010000 */
[----:B------:R-:W-:-:S02]  /*2f80*/  FFMA.FTZ R122, R201, R193, R122 ;  /* 0x000000c1c97a7223 */ /* 0x000fc4000001007a */
[----:B------:R-:W-:-:S05]  /*2f90*/  SHF.L.U32 R192, R192, 0x10, RZ ;  /* 0x00000010c0c07819 */ /* 0x000fca00000006ff */
[----:B------:R-:W-:Y:S01]  /*2fa0*/  FADD.FTZ R27, R27, R192 ;  /* 0x000000c01b1b7221 */ /* 0x000fe20000010000 */
[----:B------:R-:W-:Y:S01]  /*2fb0*/  FADD.FTZ R28, R28, R210 ;  /* 0x000000d21c1c7221 */ /* 0x000fe20000010000 */
[----:B------:R-:W-:Y:S01]  /*2fc0*/  FFMA.FTZ R60, R234, R210, R60 ;  /* 0x000000d2ea3c7223 */ /* 0x000fe2000001003c */
[----:B--2---:R-:W-:Y:S01]  /*2fd0*/  FFMA.FTZ R237, R200, R193, R194 ;  /* 0x000000c1c8ed7223 */ /* 0x004fe200000100c2 */
[----:B------:R-:W-:Y:S01]  /*2fe0*/  PRMT R193, R207, 0x7632, R193 ;  /* 0x00007632cfc17816 */ /* 0x000fe200000000c1 */
[----:B------:R-:W-:Y:S01]  /*2ff0*/  FMUL.FTZ R200, R2, R199 ;  /* 0x000000c702c87220 */ /* 0x000fe20000410000 */
[-C--:B------:R-:W-:Y:S02]  /*3000*/  FMUL.FTZ R194, R155, R192.reuse ;  /* 0x000000c09bc27220 */ /* 0x080fe40000410000 */
[----:B------:R-:W-:Y:S01]  /*3010*/  SHF.L.U32 R193, R193, 0x10, RZ ;  /* 0x00000010c1c17819 */ /* 0x000fe200000006ff */
[----:B------:R-:W-:Y:S01]  /*3020*/  FFMA.FTZ R59, R200, R192, R59 ;  /* 0x000000c0c83b7223 */ /* 0x000fe2000001003b */
[----:B------:R-:W-:-:S03]  /*3030*/  FADD.FTZ R192, R221, R212 ;  /* 0x000000d4ddc07221 */ /* 0x000fc60000010000 */
[----:B------:R-:W-:Y:S01]  /*3040*/  FADD.FTZ R91, R91, R193 ;  /* 0x000000c15b5b7221 */ /* 0x000fe20000010000 */
[-C--:B------:R-:W-:Y:S01]  /*3050*/  FFMA.FTZ R123, R200, R193.reuse, R123 ;  /* 0x000000c1c87b7223 */ /* 0x080fe2000001007b */
[----:B---3--:R-:W-:Y:S01]  /*3060*/  FFMA.FTZ R203, R195, R193, R194 ;  /* 0x000000c1c3cb7223 */ /* 0x008fe200000100c2 */
        /* <DEDUP_REMOVED lines=14> */
[----:B0-----:R-:W-:-:S07]  /*3150*/  FFMA.FTZ R220, R200, R203, R193 ;  /* 0x000000cbc8dc7223 */ /* 0x001fce00000100c1 */
.L_x_1338:
[----:B------:R-:W-:Y:S05]  /*3160*/  BSYNC B0 ;  /* 0x0000000000007941 */ /* 0x000fea0003800000 */
.L_x_1337:
        /* <DEDUP_REMOVED lines=25> */
.L_x_1365:
[----:B------:R-:W3:Y:S01]  /*3300*/  S2R R197, SR_CgaCtaId ;  /* 0x0000000000c57919 */ /* 0x000ee20000008800 */
[----:B--2---:R-:W-:Y:S01]  /*3310*/  FADD.FTZ R193, R196, R193 ;  /* 0x000000c1c4c17221 */ /* 0x004fe20000010000 */
[----:B0-----:R-:W-:Y:S01]  /*3320*/  @!P4 LOP3.LUT R196, R205, 0x7, RZ, 0xc0, !PT ;  /* 0x00000007cdc4c812 */ /* 0x001fe200078ec0ff */
[----:B-1----:R-:W-:Y:S01]  /*3330*/  FADD.FTZ R192, R198, R199 ;  /* 0x000000c7c6c07221 */ /* 0x002fe20000010000 */
[----:B------:R-:W-:Y:S01]  /*3340*/  MOV R195, 0x400 ;  /* 0x0000040000c37802 */ /* 0x000fe20000000f00 */
[----:B------:R-:W-:Y:S05]  /*3350*/  WARPSYNC.ALL ;  /* 0x0000000000007948 */ /* 0x000fea0003800000 */
[----:B------:R-:W-:Y:S01]  /*3360*/  @!P4 IADD3 R196, R194, R196, RZ ;  /* 0x000000c4c2c4c210 */ /* 0x000fe20007ffe0ff */
[----:B------:R-:W-:Y:S01]  /*3370*/  BSSY B0, `(.L_x_1340) ;  /* 0x000006e000007945 */ /* 0x000fe20003800000 */
[----:B---3--:R-:W-:-:S04]  /*3380*/  LEA R195, R197, R195, 0x18 ;  /* 0x000000c3c5c37211 */ /* 0x008fc800078ec0ff */
[----:B------:R-:W-:-:S05]  /*3390*/  @!P4 LEA R196, R196, R195, 0x3 ;  /* 0x000000c3c4c4c211 */ /* 0x000fca00078e18ff */
[----:B------:R0:W-:Y:S01]  /*33a0*/  @!P4 STS.64 [R196+0x8000], R192 ;  /* 0x008000c0c400c388 */ /* 0x0001e20000000a00 */
[----:B------:R-:W-:Y:S01]  /*33b0*/  BAR.SYNC.DEFER_BLOCKING 0x0 ;  /* 0x0000000000007b1d */ /* 0x000fe20000010000 */
[----:B------:R-:W-:Y:S02]  /*33c0*/  ISETP.NE.AND P4, PT, R215, RZ, PT ;  /* 0x000000ffd700720c */ /* 0x000fe40003f85270 */
[----:B0-----:R-:W-:-:S05]  /*33d0*/  LEA R196, R194, R195, 0x3 ;  /* 0x000000c3c2c47211 */ /* 0x001fca00078e18ff */
        /* <DEDUP_REMOVED lines=103> */
.L_x_1341:
[----:B------:R-:W-:Y:S05]  /*3a50*/  BSYNC B0 ;  /* 0x0000000000007941 */ /* 0x000fea0003800000 */
.L_x_1340:
[----:B------:R-:W-:Y:S04]  /*3a60*/  BSSY B0, `(.L_x_1342) ;  /* 0x0000052000007945 */ /* 0x000fe80003800000 */
[----:B------:R-:W-:Y:S05]  /*3a70*/  @!P1 BRA `(.L_x_1343) ;  /* 0x0000000400409947 */ /* 0x000fea0003800000 */
[----:B------:R-:W2:Y:S04]  /*3a80*/  LDL R194, [R1+0x28] ;  /* 0x0000280001c27983 */ /* 0x000ea80000100800 */
[----:B------:R-:W3:Y:S04]  /*3a90*/  LDL R196, [R1+0x14] ;  /* 0x0000140001c47983 */ /* 0x000ee80000100800 */
[----:B------:R-:W4:Y:S01]  /*3aa0*/  LDL R195, [R1+0x10] ;  /* 0x0000100001c37983 */ /* 0x000f220000100800 */
        /* <DEDUP_REMOVED lines=77> */
.L_x_1343:
[----:B------:R-:W-:Y:S05]  /*3f80*/  BSYNC B0 ;  /* 0x0000000000007941 */ /* 0x000fea0003800000 */
.L_x_1342:
[----:B------:R-:W-:Y:S04]  /*3f90*/  BSSY B0, `(.L_x_1344) ;  /* 0x0000052000007945 */ /* 0x000fe80003800000 */
[----:B------:R-:W-:Y:S05]  /*3fa0*/  @!P2 BRA `(.L_x_1345) ;  /* 0x000000040040a947 */ /* 0x000fea0003800000 */
[----:B------:R-:W2:Y:S04]  /*3fb0*/  LDL R194, [R1+0x24] ;  /* 0x0000240001c27983 */ /* 0x000ea80000100800 */
[----:B------:R-:W3:Y:S04]  /*3fc0*/  LDL R196, [R1+0xc] ;  /* 0x00000c0001c47983 */ /* 0x000ee80000100800 */
[----:B------:R-:W4:Y:S01]  /*3fd0*/  LDL R195, [R1+0x8] ;  /* 0x0000080001c37983 */ /* 0x000f220000100800 */
[----:B------:R-:W-:Y:S01]  /*3fe0*/  ISETP.NE.U32.AND P4, PT, RZ, UR8, PT ;  /* 0x00000008ff007c0c */ /* 0x000fe2000bf85070 */
[----:B01----:R-:W-:Y:S01]  /*3ff0*/  FFMA.FTZ R192, R228, R198, R199 ;  /* 0x000000c6e4c07223 */ /* 0x003fe200000100c7 */
        /* <DEDUP_REMOVED lines=75> */
.L_x_1345:
[----:B------:R-:W-:Y:S05]  /*44b0*/  BSYNC B0 ;  /* 0x0000000000007941 */ /* 0x000fea0003800000 */
.L_x_1344:
[----:B------:R-:W-:Y:S01]  /*44c0*/  ISETP.NE.AND P4, PT, R214, RZ, PT ;  /* 0x000000ffd600720c */ /* 0x000fe20003f85270 */
[----:B------:R-:W-:-:S12]  /*44d0*/  BSSY B0, `(.L_x_1346) ;  /* 0x0000051000007945 */ /* 0x000fd80003800000 */
[----:B------:R-:W-:Y:S05]  /*44e0*/  @!P4 BRA `(.L_x_1347) ;  /* 0x00000004003cc947 */ /* 0x000fea0003800000 */
[----:B------:R-:W3:Y:S04]  /*44f0*/  LDL R206, [R1+0x4] ;  /* 0x0000040001ce7983 */ /* 0x000ee80000100800 */
[----:B------:R-:W4:Y:S04]  /*4500*/  LDL R205, [R1] ;  /* 0x0000000001cd7983 */ /* 0x000f280000100800 */
[----:B------:R-:W4:Y:S01]  /*4510*/  LDL R207, [R1+0x20] ;  /* 0x0000200001cf7983 */ /* 0x000f220000100800 */
        /* <DEDUP_REMOVED lines=13> */
[----:B------:R-:W-:-:S02]  /*45f0*/  ISETP.NE.U32.AND P5, PT, RZ, UR6, PT ;  /* 0x00000006ff007c0c */ /* 0x000fc4000bfa5070 */
[C---:B-----5:R-:W-:Y:S01]  /*4600*/  FMUL.FTZ R194, R2.reuse, R194 ;  /* 0x000000c202c27220 */ /* 0x060fe20000410000 */
[----:B------:R-:W-:Y:S01]  /*4610*/  FMUL.FTZ R195, R2, R195 ;  /* 0x000000c302c37220 */ /* 0x000fe20000410000 */
[----:B------:R-:W-:-:S04]  /*4620*/  ISETP.NE.AND.EX P5, PT, RZ, UR7, PT, P5 ;  /* 0x00000007ff007c0c */ /* 0x000fc8000bfa5350 */
[----:B------:R-:W-:Y:S01]  /*4630*/  @P4 FADD.FTZ R194, R176, R194 ;  /* 0x000000c2b0c24221 */ /* 0x000fe20000010000 */
[----:B------:R-:W-:Y:S01]  /*4640*/  @P4 FADD.FTZ R195, R178, R195 ;  /* 0x000000c3b2c34221 */ /* 0x000fe20000010000 */
[----:B---3--:R-:W-:Y:S01]  /*4650*/  FADD.FTZ R206, R206, -R193 ;  /* 0x800000c1cece7221 */ /* 0x008fe20000010000 */
[----:B----4-:R-:W-:Y:S01]  /*4660*/  FADD.FTZ R193, R205, -R197 ;  /* 0x800000c5cdc17221 */ /* 0x010fe20000010000 */
        /* <DEDUP_REMOVED lines=15> */
[----:B------:R-:W-:-:S04]  /*4760*/  ISETP.NE.U32.AND P4, PT, RZ, UR14, PT ;  /* 0x0000000eff007c0c */ /* 0x000fc8000bf85070 */
[----:B------:R-:W-:Y:S02]  /*4770*/  ISETP.NE.AND.EX P4, PT, RZ, UR15, PT, P4 ;  /* 0x0000000fff007c0c */ /* 0x000fe4000bf85340 */
[----:B------:R-:W-:Y:S02]  /*4780*/  @P5 F2FP.BF16.F32.PACK_AB R2, RZ, R194 ;  /* 0x000000c2ff02523e */ /* 0x000fe400000010ff */
[----:B------:R-:W-:Y:S02]  /*4790*/  SEL R188, R194, R188, P4 ;  /* 0x000000bcc2bc7207 */ /* 0x000fe40002000000 */
[----:B------:R-:W-:Y:S02]  /*47a0*/  @P5 PRMT R186, R2, 0x7610, R186 ;  /* 0x0000761002ba5816 */ /* 0x000fe400000000ba */
[----:B------:R-:W-:Y:S02]  /*47b0*/  @P5 F2FP.BF16.F32.PACK_AB R2, RZ, R198 ;  /* 0x000000c6ff02523e */ /* 0x000fe400000010ff */
[----:B------:R-:W-:-:S02]  /*47c0*/  SEL R189, R198, R189, P4 ;  /* 0x000000bdc6bd7207 */ /* 0x000fc40002000000 */
[----:B------:R-:W-:Y:S02]  /*47d0*/  F2FP.BF16.F32.PACK_AB R194, R198, R194 ;  /* 0x000000c2c6c2723e */ /* 0x000fe400000010ff */
[----:B------:R-:W0:Y:S01]  /*47e0*/  @P4 LDC.64 R198, c[0x0][0x308] ;  /* 0x0000c200ffc64b82 */ /* 0x000e220000000a00 */
[----:B------:R-:W-:Y:S02]  /*47f0*/  @P5 PRMT R186, R186, 0x5410, R2 ;  /* 0x00005410baba5816 */ /* 0x000fe40000000002 */
[----:B------:R-:W-:Y:S02]  /*4800*/  @P5 F2FP.BF16.F32.PACK_AB R2, RZ, R193 ;  /* 0x000000c1ff02523e */ /* 0x000fe400000010ff */
[----:B------:R-:W-:Y:S02]  /*4810*/  SEL R180, R192, R180, P4 ;  /* 0x000000b4c0b47207 */ /* 0x000fe40002000000 */
[----:B------:R-:W-:Y:S02]  /*4820*/  @P5 PRMT R185, R2, 0x7610, R185 ;  /* 0x0000761002b95816 */ /* 0x000fe400000000b9 */
[----:B------:R-:W-:-:S02]  /*4830*/  @P5 F2FP.BF16.F32.PACK_AB R2, RZ, R192 ;  /* 0x000000c0ff02523e */ /* 0x000fc400000010ff */
[----:B------:R-:W-:Y:S02]  /*4840*/  SEL R181, R197, R181, P4 ;  /* 0x000000b5c5b57207 */ /* 0x000fe40002000000 */
[----:B------:R-:W-:Y:S02]  /*4850*/  SEL R182, R193, R182, P4 ;  /* 0x000000b6c1b67207 */ /* 0x000fe40002000000 */
[----:B------:R-:W-:Y:S02]  /*4860*/  SEL R183, R204, R183, P4 ;  /* 0x000000b7ccb77207 */ /* 0x000fe40002000000 */
[----:B------:R-:W-:Y:S02]  /*4870*/  SEL R190, R195, R190, P4 ;  /* 0x000000bec3be7207 */ /* 0x000fe40002000000 */
[----:B------:R-:W-:Y:S01]  /*4880*/  SEL R191, R196, R191, P4 ;  /* 0x000000bfc4bf7207 */ /* 0x000fe20002000000 */
[----:B0-----:R-:W-:Y:S01]  /*4890*/  @P4 IMAD.WIDE.U32 R198, R3, 0x20, R198 ;  /* 0x0000002003c64825 */ /* 0x001fe200078e00c6 */
[----:B------:R-:W-:-:S02]  /*48a0*/  @P5 PRMT R184, R2, 0x7610, R184 ;  /* 0x0000761002b85816 */ /* 0x000fc400000000b8 */
[-C--:B------:R-:W-:Y:S02]  /*48b0*/  @P5 F2FP.BF16.F32.PACK_AB R2, RZ, R195.reuse ;  /* 0x000000c3ff02523e */ /* 0x080fe400000010ff */
[----:B------:R-:W-:Y:S01]  /*48c0*/  @P4 STG.E.128 desc[UR4][R198.64], R180 ;  /* 0x000000b4c6004986 */ /* 0x000fe2000c101d04 */
[----:B------:R-:W-:Y:S02]  /*48d0*/  F2FP.BF16.F32.PACK_AB R192, R197, R192 ;  /* 0x000000c0c5c0723e */ /* 0x000fe400000010ff */
[----:B------:R-:W-:Y:S01]  /*48e0*/  F2FP.BF16.F32.PACK_AB R195, R196, R195 ;  /* 0x000000c3c4c3723e */ /* 0x000fe200000010ff */
[----:B------:R0:W-:Y:S02]  /*48f0*/  @P4 STG.E.128 desc[UR4][R198.64+0x10], R188 ;  /* 0x000010bcc6004986 */ /* 0x0001e4000c101d04 */
[----:B0-----:R-:W-:Y:S02]  /*4900*/  @P5 F2FP.BF16.F32.PACK_AB R199, RZ, R197 ;  /* 0x000000c5ffc7523e */ /* 0x001fe400000010ff */
[----:B------:R-:W-:-:S02]  /*4910*/  @P5 F2FP.BF16.F32.PACK_AB R198, RZ, R196 ;  /* 0x000000c4ffc6523e */ /* 0x000fc400000010ff */
[----:B------:R-:W0:Y:S01]  /*4920*/  LDC.64 R196, c[0x0][0x2f8] ;  /* 0x0000be00ffc47b82 */ /* 0x000e220000000a00 */
[----:B------:R-:W-:Y:S02]  /*4930*/  @P5 PRMT R187, R2, 0x7610, R187 ;  /* 0x0000761002bb5816 */ /* 0x000fe400000000bb */
[----:B------:R-:W-:Y:S02]  /*4940*/  @P5 F2FP.BF16.F32.PACK_AB R205, RZ, R204 ;  /* 0x000000ccffcd523e */ /* 0x000fe400000010ff */
[----:B------:R-:W-:Y:S02]  /*4950*/  @P5 LEA R2, P4, R3, UR6, 0x4 ;  /* 0x0000000603025c11 */ /* 0x000fe4000f8820ff */
[----:B------:R-:W-:Y:S02]  /*4960*/  F2FP.BF16.F32.PACK_AB R193, R204, R193 ;  /* 0x000000c1ccc1723e */ /* 0x000fe400000010ff */
[----:B------:R-:W-:Y:S02]  /*4970*/  @P5 PRMT R185, R185, 0x5410, R205 ;  /* 0x00005410b9b95816 */ /* 0x000fe400000000cd */
[----:B------:R-:W-:-:S02]  /*4980*/  @P5 PRMT R184, R184, 0x5410, R199 ;  /* 0x00005410b8b85816 */ /* 0x000fc400000000c7 */
[----:B------:R-:W-:Y:S01]  /*4990*/  @P5 PRMT R187, R187, 0x5410, R198 ;  /* 0x00005410bbbb5816 */ /* 0x000fe200000000c6 */
[C---:B0-----:R-:W-:Y:S01]  /*49a0*/  IMAD.WIDE.U32 R196, R3.reuse, 0x10, R196 ;  /* 0x0000001003c47825 */ /* 0x041fe200078e00c4 */
[----:B------:R-:W-:-:S04]  /*49b0*/  @P5 LEA.HI.X R3, R3, UR7, RZ, 0x4, P4 ;  /* 0x0000000703035c11 */ /* 0x000fc8000a0f24ff */
[----:B------:R3:W-:Y:S04]  /*49c0*/  STG.E.128 desc[UR4][R196.64], R192 ;  /* 0x000000c0c4007986 */ /* 0x0007e8000c101d04 */
[----:B------:R3:W-:Y:S02]  /*49d0*/  @P5 STG.E.128 desc[UR4][R2.64], R184 ;  /* 0x000000b802005986 */ /* 0x0007e4000c101d04 */
.L_x_1347:
[----:B------:R-:W-:Y:S05]  /*49e0*/  BSYNC B0 ;  /* 0x0000000000007941 */ /* 0x000fea0003800000 */
.L_x_1346:
[----:B---3-5:R-:W-:Y:S02]  /*49f0*/  SEL R2, RZ, 0x1, P3 ;  /* 0x00000001ff027807 */ /* 0x028fe40001800000 */
[----:B------:R-:W-:-:S03]  /*4a00*/  IADD3 R0, R0, UR16, RZ ;  /* 0x0000001000007c10 */ /* 0x000fc6000fffe0ff */
[----:B------:R3:W-:Y:S01]  /*4a10*/  STL.S16 [R1+0x2c], R2 ;  /* 0x00002c0201007387 */ /* 0x0007e20000100600 */
[----:B------:R-:W-:-:S13]  /*4a20*/  ISETP.GE.AND P4, PT, R0, UR17, PT ;  /* 0x0000001100007c0c */ /* 0x000fda000bf86270 */
[----:B---3--:R-:W-:Y:S05]  /*4a30*/  @!P4 BRA `(.L_x_1348) ;  /* 0xffffffc00074c947 */ /* 0x008fea000383ffff */
.L_x_1330:
[----:B------:R-:W3:Y:S01]  /*4a40*/  LDL.LU R3, [R1+0x120] ;  /* 0x0001200001037983 */ /* 0x000ee20000300800 */
[----:B------:R-:W4:Y:S01]  /*4a50*/  S2UR UR13, SR_CTAID.X ;  /* 0x00000000000d79c3 */ /* 0x000f220000002500 */
[----:B------:R-:W-:Y:S01]  /*4a60*/  BSSY B0, `(.L_x_1349) ;  /* 0x0000018000007945 */ /* 0x000fe20003800000 */
[----:B------:R-:W4:Y:S02]  /*4a70*/  S2R R2, SR_TID.X ;  /* 0x0000000000027919 */ /* 0x000f240000002100 */
[C---:B----4-:R-:W-:Y:S02]  /*4a80*/  LEA.HI R0, R2.reuse, UR13, RZ, 0x18 ;  /* 0x0000000d02007c11 */ /* 0x050fe4000f8fc0ff */
[----:B------:R-:W-:-:S03]  /*4a90*/  LOP3.LUT R11, R2, 0xff, RZ, 0xc0, !PT ;  /* 0x000000ff020b7812 */ /* 0x000fc600078ec0ff */
[----:B---3--:R-:W-:-:S05]  /*4aa0*/  IMAD R0, R0, R3, RZ ;  /* 0x0000000300007224 */ /* 0x008fca00078e02ff */
[----:B------:R-:W-:Y:S01]  /*4ab0*/  LEA.HI R11, R0, R11, RZ, 0x1d ;  /* 0x0000000b000b7211 */ /* 0x000fe200078fe8ff */
[----:B------:R-:W-:Y:S06]  /*4ac0*/  @!P0 BRA `(.L_x_1350) ;  /* 0x0000000000448947 */ /* 0x000fec0003800000 */
[----:B------:R-:W3:Y:S08]  /*4ad0*/  LDC.64 R2, c[0x0][0x2d0] ;  /* 0x0000b400ff027b82 */ /* 0x000ef00000000a00 */
[----:B------:R-:W4:Y:S08]  /*4ae0*/  LDC.64 R4, c[0x0][0x2d8] ;  /* 0x0000b600ff047b82 */ /* 0x000f300000000a00 */
[----:B------:R-:W0:Y:S08]  /*4af0*/  LDC.64 R6, c[0x0][0x2e0] ;  /* 0x0000b800ff067b82 */ /* 0x000e300000000a00 */
[----:B------:R-:W1:Y:S01]  /*4b00*/  LDC.64 R8, c[0x0][0x2e8] ;  /* 0x0000ba00ff087b82 */ /* 0x000e620000000a00 */
[----:B---3--:R-:W-:-:S05]  /*4b10*/  IMAD.WIDE.U32 R2, R11, 0x20, R2 ;  /* 0x000000200b027825 */ /* 0x008fca00078e0002 */
[----:B------:R3:W-:Y:S01]  /*4b20*/  STG.E.128 desc[UR4][R2.64], R116 ;  /* 0x0000007402007986 */ /* 0x0007e2000c101d04 */
[----:B----4-:R-:W-:-:S03]  /*4b30*/  IMAD.WIDE.U32 R4, R11, 0x20, R4 ;  /* 0x000000200b047825 */ /* 0x010fc600078e0004 */
[----:B------:R3:W-:Y:S04]  /*4b40*/  STG.E.128 desc[UR4][R2.64+0x10], R112 ;  /* 0x0000107002007986 */ /* 0x0007e8000c101d04 */
[----:B------:R3:W-:Y:S01]  /*4b50*/  STG.E.128 desc[UR4][R4.64], R148 ;  /* 0x0000009404007986 */ /* 0x0007e2000c101d04 */
[----:B0-----:R-:W-:-:S03]  /*4b60*/  IMAD.WIDE.U32 R6, R11, 0x20, R6 ;  /* 0x000000200b067825 */ /* 0x001fc600078e0006 */
[----:B------:R3:W-:Y:S04]  /*4b70*/  STG.E.128 desc[UR4][R4.64+0x10], R144 ;  /* 0x0000109004007986 */ /* 0x0007e8000c101d04 */
[----:B------:R3:W-:Y:S01]  /*4b80*/  STG.E.128 desc[UR4][R6.64], R52 ;  /* 0x0000003406007986 */ /* 0x0007e2000c101d04 */
[C---:B-1----:R-:W-:Y:S01]  /*4b90*/  IMAD.WIDE.U32 R8, R11.reuse, 0x20, R8 ;  /* 0x000000200b087825 */ /* 0x042fe200078e0008 */
[----:B------:R-:W-:Y:S02]  /*4ba0*/  IADD3 R11, R11, 0x100, RZ ;  /* 0x000001000b0b7810 */ /* 0x000fe40007ffe0ff */
[----:B------:R3:W-:Y:S04]  /*4bb0*/  STG.E.128 desc[UR4][R6.64+0x10], R48 ;  /* 0x0000103006007986 */ /* 0x0007e8000c101d04 */
[----:B------:R3:W-:Y:S04]  /*4bc0*/  STG.E.128 desc[UR4][R8.64], R84 ;  /* 0x0000005408007986 */ /* 0x0007e8000c101d04 */
[----:B------:R3:W-:Y:S02]  /*4bd0*/  STG.E.128 desc[UR4][R8.64+0x10], R80 ;  /* 0x0000105008007986 */ /* 0x0007e4000c101d04 */
.L_x_1350:
[----:B------:R-:W-:Y:S05]  /*4be0*/  BSYNC B0 ;  /* 0x0000000000007941 */ /* 0x000fea0003800000 */
.L_x_1349:
[----:B------:R-:W-:Y:S04]  /*4bf0*/  BSSY B0, `(.L_x_1351) ;  /* 0x0000013000007945 */ /* 0x000fe80003800000 */
[----:B------:R-:W-:Y:S05]  /*4c00*/  @!P1 BRA `(.L_x_1352) ;  /* 0x0000000000449947 */ /* 0x000fea0003800000 */
[----:B---3--:R-:W3:Y:S08]  /*4c10*/  LDC.64 R2, c[0x0][0x2d0] ;  /* 0x0000b400ff027b82 */ /* 0x008ef00000000a00 */
        /* <DEDUP_REMOVED lines=16> */
.L_x_1352:
[----:B------:R-:W-:Y:S05]  /*4d20*/  BSYNC B0 ;  /* 0x0000000000007941 */ /* 0x000fea0003800000 */
.L_x_1351:
        /* <DEDUP_REMOVED lines=19> */
.L_x_1354:
[----:B------:R-:W-:Y:S05]  /*4e60*/  BSYNC B0 ;  /* 0x0000000000007941 */ /* 0x000fea0003800000 */
.L_x_1353:
[----:B------:R-:W4:Y:S02]  /*4e70*/  LDL.LU R0, [R1+0x124] ;  /* 0x0001240001007983 */ /* 0x000f240000300800 */
[----:B----4-:R-:W-:-:S13]  /*4e80*/  ISETP.NE.AND P0, PT, R0, RZ, PT ;  /* 0x000000ff0000720c */ /* 0x010fda0003f05270 */
[----:B------:R-:W-:Y:S05]  /*4e90*/  @!P0 EXIT ;  /* 0x000000000000894d */ /* 0x000fea0003800000 */
[----:B---3--:R-:W3:Y:S08]  /*4ea0*/  LDC.64 R2, c[0x0][0x2d0] ;  /* 0x0000b400ff027b82 */ /* 0x008ef00000000a00 */
[----:B------:R-:W4:Y:S08]  /*4eb0*/  LDC.64 R4, c[0x0][0x2d8] ;  /* 0x0000b600ff047b82 */ /* 0x000f300000000a00 */
[----:B------:R-:W0:Y:S08]  /*4ec0*/  LDC.64 R6, c[0x0][0x2e0] ;  /* 0x0000b800ff067b82 */ /* 0x000e300000000a00 */
[----:B------:R-:W1:Y:S01]  /*4ed0*/  LDC.64 R8, c[0x0][0x2e8] ;  /* 0x0000ba00ff087b82 */ /* 0x000e620000000a00 */
[----:B---3--:R-:W-:-:S05]  /*4ee0*/  IMAD.WIDE.U32 R2, R11, 0x20, R2 ;  /* 0x000000200b027825 */ /* 0x008fca00078e0002 */
[----:B------:R-:W-:Y:S01]  /*4ef0*/  STG.E.128 desc[UR4][R2.64], R92 ;  /* 0x0000005c02007986 */ /* 0x000fe2000c101d04 */
[----:B----4-:R-:W-:-:S03]  /*4f00*/  IMAD.WIDE.U32 R4, R11, 0x20, R4 ;  /* 0x000000200b047825 */ /* 0x010fc600078e0004 */
[----:B------:R-:W-:Y:S04]  /*4f10*/  STG.E.128 desc[UR4][R2.64+0x10], R88 ;  /* 0x0000105802007986 */ /* 0x000fe8000c101d04 */
[----:B------:R-:W-:Y:S01]  /*4f20*/  STG.E.128 desc[UR4][R4.64], R124 ;  /* 0x0000007c04007986 */ /* 0x000fe2000c101d04 */
[----:B0-----:R-:W-:-:S03]  /*4f30*/  IMAD.WIDE.U32 R6, R11, 0x20, R6 ;  /* 0x000000200b067825 */ /* 0x001fc600078e0006 */
[----:B------:R-:W-:Y:S04]  /*4f40*/  STG.E.128 desc[UR4][R4.64+0x10], R120 ;  /* 0x0000107804007986 */ /* 0x000fe8000c101d04 */
[----:B------:R-:W-:Y:S01]  /*4f50*/  STG.E.128 desc[UR4][R6.64], R28 ;  /* 0x0000001c06007986 */ /* 0x000fe2000c101d04 */
[----:B-1----:R-:W-:-:S03]  /*4f60*/  IMAD.WIDE.U32 R8, R11, 0x20, R8 ;  /* 0x000000200b087825 */ /* 0x002fc600078e0008 */
[----:B------:R-:W-:Y:S04]  /*4f70*/  STG.E.128 desc[UR4][R6.64+0x10], R24 ;  /* 0x0000101806007986 */ /* 0x000fe8000c101d04 */
[----:B------:R-:W-:Y:S04]  /*4f80*/  STG.E.128 desc[UR4][R8.64], R60 ;  /* 0x0000003c08007986 */ /* 0x000fe8000c101d04 */
[----:B------:R-:W-:Y:S01]  /*4f90*/  STG.E.128 desc[UR4][R8.64+0x10], R56 ;  /* 0x0000103808007986 */ /* 0x000fe2000c101d04 */
[----:B------:R-:W-:Y:S05]  /*4fa0*/  EXIT ;  /* 0x000000000000794d */ /* 0x000fea0003800000 */
.L_x_1339:
[----:B------:R-:W-:Y:S01]  /*4fb0*/  HFMA2.MMA R192, -RZ, RZ, 0, 9.5367431640625e-07 ;  /* 0x00000010ffc07435 */ /* 0x000fe200000001ff */
[----:B------:R-:W-:Y:S02]  /*4fc0*/  MOV R197, R221 ;  /* 0x000000dd00c57202 */ /* 0x000fe40000000f00 */
[----:B------:R-:W-:Y:S02]  /*4fd0*/  MOV R193, 0x1f ;  /* 0x0000001f00c17802 */ /* 0x000fe40000000f00 */
[----:B------:R-:W-:-:S07]  /*4fe0*/  MOV R195, 0xffffffff ;  /* 0xffffffff00c37802 */ /* 0x000fce0000000f00 */
[----:B-----5:R-:W-:Y:S05]  /*4ff0*/  WARPSYNC.COLLECTIVE R195, `(.L_x_1355) ;  /* 0x00000000c3087348 */ /* 0x020fea0003c00000 */
[----:B------:R0:W1:Y:S02]  /*5000*/  SHFL.DOWN P5, R204, R197, R192, R193 ;  /* 0x080000c0c5cc7389 */ /* 0x00006400000a00c1 */
[----:B01---5:R-:W-:Y:S01]  /*5010*/  ENDCOLLECTIVE ;  /* 0x000000000000791b */ /* 0x023fe20003800000 */
.L_x_1355:
[----:B------:R-:W-:Y:S02]  /*5020*/  MOV R197, R220 ;  /* 0x000000dc00c57202 */ /* 0x000fe40000000f00 */
[----:B------:R-:W-:-:S05]  /*5030*/  MOV R192, R204 ;  /* 0x000000cc00c07202 */ /* 0x000fca0000000f00 */
[----:B------:R-:W-:Y:S01]  /*5040*/  FADD.FTZ R196, R192, R221 ;  /* 0x000000ddc0c47221 */ /* 0x000fe20000010000 */
[----:B------:R-:W-:-:S11]  /*5050*/  HFMA2.MMA R192, -RZ, RZ, 0, 9.5367431640625e-07 ;  /* 0x00000010ffc07435 */ /* 0x000fd600000001ff */
[----:B------:R-:W-:Y:S05]  /*5060*/  WARPSYNC.COLLECTIVE R195, `(.L_x_1356) ;  /* 0x00000000c3087348 */ /* 0x000fea0003c00000 */
[----:B------:R0:W1:Y:S02]  /*5070*/  SHFL.DOWN P5, R204, R197, R192, R193 ;  /* 0x080000c0c5cc7389 */ /* 0x00006400000a00c1 */
[----:B01----:R-:W-:Y:S01]  /*5080*/  ENDCOLLECTIVE ;  /* 0x000000000000791b */ /* 0x003fe20003800000 */
.L_x_1356:
[----:B------:R-:W-:Y:S02]  /*5090*/  MOV R197, R196 ;  /* 0x000000c400c57202 */ /* 0x000fe40000000f00 */
[----:B------:R-:W-:-:S05]  /*50a0*/  MOV R192, R204 ;  /* 0x000000cc00c07202 */ /* 0x000fca0000000f00 */
[----:B------:R-:W-:Y:S01]  /*50b0*/  FADD.FTZ R198, R192, R220 ;  /* 0x000000dcc0c67221 */ /* 0x000fe20000010000 */
[----:B------:R-:W-:-:S11]  /*50c0*/  HFMA2.MMA R192, -RZ, RZ, 0, 4.76837158203125e-07 ;  /* 0x00000008ffc07435 */ /* 0x000fd600000001ff */
[----:B------:R-:W-:Y:S05]  /*50d0*/  WARPSYNC.COLLECTIVE R195, `(.L_x_1357) ;  /* 0x00000000c3087348 */ /* 0x000fea0003c00000 */
[----:B------:R0:W1:Y:S02]  /*50e0*/  SHFL.DOWN P5, R204, R197, R192, R193 ;  /* 0x080000c0c5cc7389 */ /* 0x00006400000a00c1 */
[----:B01----:R-:W-:Y:S01]  /*50f0*/  ENDCOLLECTIVE ;  /* 0x000000000000791b */ /* 0x003fe20003800000 */
.L_x_1357:
[----:B------:R-:W-:Y:S02]  /*5100*/  MOV R197, R198 ;  /* 0x000000c600c57202 */ /* 0x000fe40000000f00 */
[----:B------:R-:W-:-:S05]  /*5110*/  MOV R192, R204 ;  /* 0x000000cc00c07202 */ /* 0x000fca0000000f00 */
[----:B------:R-:W-:Y:S01]  /*5120*/  FADD.FTZ R196, R196, R192 ;  /* 0x000000c0c4c47221 */ /* 0x000fe20000010000 */
[----:B------:R-:W-:-:S11]  /*5130*/  HFMA2.MMA R192, -RZ, RZ, 0, 4.76837158203125e-07 ;  /* 0x00000008ffc07435 */ /* 0x000fd600000001ff */
[----:B------:R-:W-:Y:S05]  /*5140*/  WARPSYNC.COLLECTIVE R195, `(.L_x_1358) ;  /* 0x00000000c3087348 */ /* 0x000fea0003c00000 */
[----:B------:R0:W1:Y:S02]  /*5150*/  SHFL.DOWN P5, R204, R197, R192, R193 ;  /* 0x080000c0c5cc7389 */ /* 0x00006400000a00c1 */
[----:B01----:R-:W-:Y:S01]  /*5160*/  ENDCOLLECTIVE ;  /* 0x000000000000791b */ /* 0x003fe20003800000 */
.L_x_1358:
[----:B------:R-:W-:Y:S02]  /*5170*/  MOV R197, R196 ;  /* 0x000000c400c57202 */ /* 0x000fe40000000f00 */
[----:B------:R-:W-:-:S05]  /*5180*/  MOV R192, R204 ;  /* 0x000000cc00c07202 */ /* 0x000fca0000000f00 */
[----:B------:R-:W-:Y:S01]  /*5190*/  FADD.FTZ R198, R198, R192 ;  /* 0x000000c0c6c67221 */ /* 0x000fe20000010000 */
[----:B------:R-:W-:-:S11]  /*51a0*/  HFMA2.MMA R192, -RZ, RZ, 0, 2.384185791015625e-07 ;  /* 0x00000004ffc07435 */ /* 0x000fd600000001ff */
[----:B------:R-:W-:Y:S05]  /*51b0*/  WARPSYNC.COLLECTIVE R195, `(.L_x_1359) ;  /* 0x00000000c3087348 */ /* 0x000fea0003c00000 */
[----:B------:R0:W1:Y:S02]  /*51c0*/  SHFL.DOWN P5, R204, R197, R192, R193 ;  /* 0x080000c0c5cc7389 */ /* 0x00006400000a00c1 */
[----:B01----:R-:W-:Y:S01]  /*51d0*/  ENDCOLLECTIVE ;  /* 0x000000000000791b */ /* 0x003fe20003800000 */
.L_x_1359:
[----:B------:R-:W-:Y:S02]  /*51e0*/  MOV R197, R198 ;  /* 0x000000c600c57202 */ /* 0x000fe40000000f00 */
[----:B------:R-:W-:-:S05]  /*51f0*/  MOV R192, R204 ;  /* 0x000000cc00c07202 */ /* 0x000fca0000000f00 */
[----:B------:R-:W-:Y:S01]  /*5200*/  FADD.FTZ R196, R196, R192 ;  /* 0x000000c0c4c47221 */ /* 0x000fe20000010000 */
[----:B------:R-:W-:-:S11]  /*5210*/  HFMA2.MMA R192, -RZ, RZ, 0, 2.384185791015625e-07 ;  /* 0x00000004ffc07435 */ /* 0x000fd600000001ff */
[----:B------:R-:W-:Y:S05]  /*5220*/  WARPSYNC.COLLECTIVE R195, `(.L_x_1360) ;  /* 0x00000000c3087348 */ /* 0x000fea0003c00000 */
[----:B------:R0:W1:Y:S02]  /*5230*/  SHFL.DOWN P5, R204, R197, R192, R193 ;  /* 0x080000c0c5cc7389 */ /* 0x00006400000a00c1 */
[----:B01----:R-:W-:Y:S01]  /*5240*/  ENDCOLLECTIVE ;  /* 0x000000000000791b */ /* 0x003fe20003800000 */
.L_x_1360:
[----:B------:R-:W-:Y:S02]  /*5250*/  MOV R197, R196 ;  /* 0x000000c400c57202 */ /* 0x000fe40000000f00 */
[----:B------:R-:W-:-:S05]  /*5260*/  MOV R192, R204 ;  /* 0x000000cc00c07202 */ /* 0x000fca0000000f00 */
[----:B------:R-:W-:Y:S01]  /*5270*/  FADD.FTZ R199, R198, R192 ;  /* 0x000000c0c6c77221 */ /* 0x000fe20000010000 */
[----:B------:R-:W-:-:S11]  /*5280*/  HFMA2.MMA R192, -RZ, RZ, 0, 1.1920928955078125e-07 ;  /* 0x00000002ffc07435 */ /* 0x000fd600000001ff */
[----:B------:R-:W-:Y:S05]  /*5290*/  WARPSYNC.COLLECTIVE R195, `(.L_x_1361) ;  /* 0x00000000c3087348 */ /* 0x000fea0003c00000 */
[----:B------:R0:W1:Y:S02]  /*52a0*/  SHFL.DOWN P5, R204, R197, R192, R193 ;  /* 0x080000c0c5cc7389 */ /* 0x00006400000a00c1 */
[----:B01----:R-:W-:Y:S01]  /*52b0*/  ENDCOLLECTIVE ;  /* 0x000000000000791b */ /* 0x003fe20003800000 */
.L_x_1361:
[----:B------:R-:W-:Y:S02]  /*52c0*/  MOV R197, R199 ;  /* 0x000000c700c57202 */ /* 0x000fe40000000f00 */
[----:B------:R-:W-:-:S05]  /*52d0*/  MOV R192, R204 ;  /* 0x000000cc00c07202 */ /* 0x000fca0000000f00 */
[----:B------:R-:W-:Y:S01]  /*52e0*/  FADD.FTZ R198, R196, R192 ;  /* 0x000000c0c4c67221 */ /* 0x000fe20000010000 */
[----:B------:R-:W-:-:S11]  /*52f0*/  HFMA2.MMA R192, -RZ, RZ, 0, 1.1920928955078125e-07 ;  /* 0x00000002ffc07435 */ /* 0x000fd600000001ff */
[----:B------:R-:W-:Y:S05]  /*5300*/  WARPSYNC.COLLECTIVE R195, `(.L_x_1362) ;  /* 0x00000000c3087348 */ /* 0x000fea0003c00000 */
[----:B------:R0:W1:Y:S02]  /*5310*/  SHFL.DOWN P5, R204, R197, R192, R193 ;  /* 0x080000c0c5cc7389 */ /* 0x00006400000a00c1 */
[----:B01----:R-:W-:Y:S01]  /*5320*/  ENDCOLLECTIVE ;  /* 0x000000000000791b */ /* 0x003fe20003800000 */
.L_x_1362:
[----:B------:R-:W-:Y:S02]  /*5330*/  MOV R197, R198 ;  /* 0x000000c600c57202 */ /* 0x000fe40000000f00 */
[----:B------:R-:W-:-:S05]  /*5340*/  MOV R192, R204 ;  /* 0x000000cc00c07202 */ /* 0x000fca0000000f00 */
[----:B------:R-:W-:Y:S01]  /*5350*/  FADD.FTZ R196, R199, R192 ;  /* 0x000000c0c7c47221 */ /* 0x000fe20000010000 */
[----:B------:R-:W-:-:S11]  /*5360*/  HFMA2.MMA R192, -RZ, RZ, 0, 5.9604644775390625e-08 ;  /* 0x00000001ffc07435 */ /* 0x000fd600000001ff */
[----:B------:R-:W-:Y:S05]  /*5370*/  WARPSYNC.COLLECTIVE R195, `(.L_x_1363) ;  /* 0x00000000c3087348 */ /* 0x000fea0003c00000 */
[----:B------:R0:W1:Y:S02]  /*5380*/  SHFL.DOWN P5, R204, R197, R192, R193 ;  /* 0x080000c0c5cc7389 */ /* 0x00006400000a00c1 */
[----:B01----:R-:W-:Y:S01]  /*5390*/  ENDCOLLECTIVE ;  /* 0x000000000000791b */ /* 0x003fe20003800000 */
.L_x_1363:
[----:B------:R-:W-:Y:S02]  /*53a0*/  MOV R197, R196 ;  /* 0x000000c400c57202 */ /* 0x000fe40000000f00 */
[----:B------:R-:W-:-:S07]  /*53b0*/  MOV R199, R204 ;  /* 0x000000cc00c77202 */ /* 0x000fce0000000f00 */
[----:B------:R-:W-:Y:S05]  /*53c0*/  WARPSYNC.COLLECTIVE R195, `(.L_x_1364) ;  /* 0x00000000c3087348 */ /* 0x000fea0003c00000 */
[----:B------:R0:W1:Y:S02]  /*53d0*/  SHFL.DOWN P5, R204, R197, R192, R193 ;  /* 0x080000c0c5cc7389 */ /* 0x00006400000a00c1 */
[----:B01----:R-:W-:Y:S01]  /*53e0*/  ENDCOLLECTIVE ;  /* 0x000000000000791b */ /* 0x003fe20003800000 */
.L_x_1364:
[----:B------:R-:W-:Y:S01]  /*53f0*/  MOV R193, R204 ;  /* 0x000000cc00c17202 */ /* 0x000fe20000000f00 */
[----:B------:R-:W-:Y:S06]  /*5400*/  BRA `(.L_x_1365) ;  /* 0xffffffdc00bc7947 */ /* 0x000fec000383ffff */
.L_x_1366:
        /* <DEDUP_REMOVED lines=15> */
.L_x_3554:


//--------------------- .text._ZN10layer_norm31ln_parallel_residual_bwd_kernelINS_13Kernel_traitsIf13__nv_bfloat16fS2_fjLj8192ELj1ELj1ELj8ELj16ENS_18Kernel_traits_baseILj8192EfS2_fS2_fjLj256EEEEELb0ELb0ELb1EEEvNS_9BwdParamsE --------------------------
	.section	.text._ZN10layer_norm31ln_parallel_residual_bwd_kernelINS_13Kernel_traitsIf13__nv_bfloat16fS2_fjLj8192ELj1ELj1ELj8ELj16ENS_18Kernel_traits_baseILj8192EfS2_fS2_fjLj256EEEEELb0ELb0ELb1EEEvNS_9BwdParamsE,"ax",@progbits
	.align	128
        .global         _ZN10layer_norm31ln_parallel_residual_bwd_kernelINS_13Kernel_traitsIf13__nv_bfloat16fS2_fjLj8192ELj1ELj1ELj8ELj16ENS_18Kernel_traits_baseILj8192EfS2_fS2_fjLj256EEEEELb0ELb0ELb1EEEvNS_9BwdParamsE
        .type           _ZN10layer_norm31ln_parallel_residual_bwd_kernelINS_13Kernel_traitsIf13__nv_bfloat16fS2_fjLj8192ELj1ELj1ELj8ELj16ENS_18Kernel_traits_baseILj8192EfS2_fS2_fjLj256EEEEELb0ELb0ELb1EEEvNS_9BwdParamsE,@function
        .size           _ZN10layer_norm31ln_parallel_residual_bwd_kernelINS_13Kernel_traitsIf13__nv_bfloat16fS2_fjLj8192ELj1ELj1ELj8ELj16ENS_18Kernel_traits_baseILj8192EfS2_fS2_fjLj256EEEEELb0ELb0ELb1EEEvNS_9BwdParamsE,(.L_x_3555 - _ZN10layer_norm31ln_parallel_residual_bwd_kernelINS_13Kernel_traitsIf13__nv_bfloat16fS2_fjLj8192ELj1ELj1ELj8ELj16ENS_18Kernel_traits_baseILj8192EfS2_fS2_fjLj256EEEEELb0ELb0ELb1EEEvNS_9BwdParamsE)
        .other          _ZN10layer_norm31ln_parallel_residual_bwd_kernelINS_13Kernel_traitsIf13__nv_bfloat16fS2_fjLj8192ELj1ELj1ELj8ELj16ENS_18Kernel_traits_baseILj8192EfS2_fS2_fjLj256EEEEELb0ELb0ELb1EEEvNS_9BwdParamsE,@"STO_CUDA_ENTRY STV_DEFAULT"
_ZN10layer_norm31ln_parallel_residual_bwd_kernelINS_13Kernel_traitsIf13__nv_bfloat16fS2_fjLj8192ELj1ELj1ELj8ELj16ENS_18Kernel_traits_baseILj8192EfS2_fS2_fjLj256EEEEELb0ELb0ELb1EEEvNS_9BwdParamsE:
.text._ZN10layer_norm31ln_parallel_residual_bwd_kernelINS_13Kernel_traitsIf13__nv_bfloat16fS2_fjLj8192ELj1ELj1ELj8ELj16ENS_18Kernel_traits_baseILj8192EfS2_fS2_fjLj256EEEEELb0ELb0ELb1EEEvNS_9BwdParamsE:
        /* <DEDUP_REMOVED lines=81> */
.L_x_1367:
        /* <DEDUP_REMOVED lines=79> */
[----:B------:R-:W-:Y:S02]  /*0a00*/  ISETP.NE.AND.EX P0, PT, RZ, UR7, PT, P0 ;  /* 0x00000007ff007c0c */ /* 0x000fe4000bf05300 */
[----:B------:R-:W-:Y:S02]  /*0a10*/  CS2R R4, SRZ ;  /* 0x0000000000047805 */ /* 0x000fe4000001ff00 */
[----:B------:R-:W-:Y:S01]  /*0a20*/  MOV R199, RZ ;  /* 0x000000ff00c77202 */ /* 0x000fe20000000f00 */
        /* <DEDUP_REMOVED lines=19> */
[----:B------:R-:W-:Y:S01]  /*0b60*/  MOV R241, RZ ;  /* 0x000000ff00f17202 */ /* 0x000fe20000000f00 */
[----:B------:R1:W5:Y:S01]  /*0b70*/  LDG.E.128 R56, desc[UR4][R2.64+0x6010] ;  /* 0x0060100402387981 */ /* 0x000362000c1e1d00 */
[----:B------:R-:W-:Y:S02]  /*0b80*/  CS2R R238, SRZ ;  /* 0x0000000000ee7805 */ /* 0x000fe4000001ff00 */
[----:B------:R-:W-:Y:S02]  /*0b90*/  CS2R R190, SRZ ;  /* 0x0000000000be7805 */ /* 0x000fe4000001ff00 */
[----:B------:R-:W-:Y:S01]  /*0ba0*/  CS2R R192, SRZ ;  /* 0x0000000000c07805 */ /* 0x000fe2000001ff00 */
[----:B------:R-:W5:Y:S01]  /*0bb0*/  LDG.E.128 R52, desc[UR4][R8.64] ;  /* 0x0000000408347981 */ /* 0x000f62000c1e1d00 */
[----:B------:R-:W-:-:S02]  /*0bc0*/  CS2R R194, SRZ ;  /* 0x0000000000c27805 */ /* 0x000fc4000001ff00 */
[----:B------:R-:W-:Y:S02]  /*0bd0*/  MOV R196, RZ ;  /* 0x000000ff00c47202 */ /* 0x000fe40000000f00 */
[----:B------:R-:W-:Y:S01]  /*0be0*/  CS2R R230, SRZ ;  /* 0x0000000000e67805 */ /* 0x000fe2000001ff00 */
[----:B------:R-:W5:Y:S01]  /*0bf0*/  LDG.E.128 R48, desc[UR4][R8.64+0x10] ;  /* 0x0000100408307981 */ /* 0x000f62000c1e1d00 */
[----:B------:R-:W-:Y:S02]  /*0c00*/  CS2R R228, SRZ ;  /* 0x0000000000e47805 */ /* 0x000fe4000001ff00 */
[----:B-1----:R-:W-:Y:S02]  /*0c10*/  CS2R R2, SRZ ;  /* 0x0000000000027805 */ /* 0x002fe4000001ff00 */
[----:B------:R-:W-:Y:S01]  /*0c20*/  CS2R R226, SRZ ;  /* 0x0000000000e27805 */ /* 0x000fe2000001ff00 */
[----:B------:R-:W5:Y:S01]  /*0c30*/  LDG.E.128 R44, desc[UR4][R8.64+0x2000] ;  /* 0x00200004082c7981 */ /* 0x000f62000c1e1d00 */
[----:B------:R-:W-:-:S02]  /*0c40*/  CS2R R224, SRZ ;  /* 0x0000000000e07805 */ /* 0x000fc4000001ff00 */
[----:B------:R-:W-:Y:S02]  /*0c50*/  CS2R R208, SRZ ;  /* 0x0000000000d07805 */ /* 0x000fe4000001ff00 */
[----:B------:R-:W-:Y:S01]  /*0c60*/  CS2R R206, SRZ ;  /* 0x0000000000ce7805 */ /* 0x000fe2000001ff00 */
[----:B------:R-:W5:Y:S01]  /*0c70*/  LDG.E.128 R40, desc[UR4][R8.64+0x2010] ;  /* 0x0020100408287981 */ /* 0x000f62000c1e1d00 */
[----:B------:R-:W-:Y:S02]  /*0c80*/  MOV R205, RZ ;  /* 0x000000ff00cd7202 */ /* 0x000fe40000000f00 */
[----:B------:R-:W-:Y:S02]  /*0c90*/  CS2R R202, SRZ ;  /* 0x0000000000ca7805 */ /* 0x000fe4000001ff00 */
[----:B------:R-:W-:Y:S01]  /*0ca0*/  CS2R R200, SRZ ;  /* 0x0000000000c87805 */ /* 0x000fe2000001ff00 */
[----:B------:R-:W5:Y:S04]  /*0cb0*/  LDG.E.128 R36, desc[UR4][R8.64+0x4000] ;  /* 0x0040000408247981 */ /* 0x000f68000c1e1d00 */
[----:B------:R-:W5:Y:S04]  /*0cc0*/  LDG.E.128 R32, desc[UR4][R8.64+0x4010] ;  /* 0x0040100408207981 */ /* 0x000f68000c1e1d00 */
[----:B------:R-:W5:Y:S04]  /*0cd0*/  LDG.E.128 R28, desc[UR4][R8.64+0x6000] ;  /* 0x00600004081c7981 */ /* 0x000f68000c1e1d00 */
[----:B------:R1:W5:Y:S02]  /*0ce0*/  LDG.E.128 R24, desc[UR4][R8.64+0x6010] ;  /* 0x0060100408187981 */ /* 0x000364000c1e1d00 */
[----:B01----:R-:W-:-:S07]  /*0cf0*/  CS2R R8, SRZ ;  /* 0x0000000000087805 */ /* 0x003fce000001ff00 */
.L_x_1370:
[----:B0-----:R-:W0:Y:S01]  /*0d00*/  S2R R233, SR_TID.X ;  /* 0x0000000000e97919 */ /* 0x001e220000002100 */
[----:B------:R-:W1:Y:S01]  /*0d10*/  LDC.64 R132, c[0x0][0x250] ;  /* 0x00009400ff847b82 */ /* 0x000e620000000a00 */
[----:B------:R-:W-:Y:S01]  /*0d20*/  IMAD R211, R0, UR10, RZ ;  /* 0x0000000a00d37c24 */ /* 0x000fe2000f8e02ff */
[----:B------:R-:W2:Y:S06]  /*0d30*/  LDL.LU R222, [R1+0x18] ;  /* 0x0000180001de7983 */ /* 0x000eac0000300800 */
[----:B------:R-:W3:Y:S01]  /*0d40*/  LDC.64 R184, c[0x0][0x2c0] ;  /* 0x0000b000ffb87b82 */ /* 0x000ee20000000a00 */
[----:B------:R-:W-:Y:S01]  /*0d50*/  SHF.R.S32.HI R134, RZ, 0x1f, R211 ;  /* 0x0000001fff867819 */ /* 0x000fe200000114d3 */
[----:B------:R-:W4:Y:S06]  /*0d60*/  LDL.LU R183, [R1+0x8] ;  /* 0x0000080001b77983 */ /* 0x000f2c0000300800 */
[----:B------:R-:W3:Y:S08]  /*0d70*/  LDC.64 R186, c[0x0][0x238] ;  /* 0x00008e00ffba7b82 */ /* 0x000ef00000000a00 */
[----:B------:R-:W3:Y:S08]  /*0d80*/  LDC.64 R220, c[0x0][0x2b8] ;  /* 0x0000ae00ffdc7b82 */ /* 0x000ef00000000a00 */
[----:B------:R-:W3:Y:S01]  /*0d90*/  LDC.64 R212, c[0x0][0x258] ;  /* 0x00009600ffd47b82 */ /* 0x000ee20000000a00 */
[----:B------:R-:W-:Y:S01]  /*0da0*/  LEA.HI R211, R134, R211, RZ, 0x3 ;  /* 0x000000d386d37211 */ /* 0x000fe200078f18ff */
[----:B-1----:R-:W-:Y:S01]  /*0db0*/  IMAD.WIDE R132, R0, 0x4, R132 ;  /* 0x0000000400847825 */ /* 0x002fe200078e0284 */
[----:B0-----:R-:W-:Y:S01]  /*0dc0*/  LOP3.LUT R134, R233, 0xff, RZ, 0xc0, !PT ;  /* 0x000000ffe9867812 */ /* 0x001fe200078ec0ff */
[----:B------:R-:W4:Y:S03]  /*0dd0*/  LDL.LU R236, [R1+0x14] ;  /* 0x0000140001ec7983 */ /* 0x000f260000300800 */
[----:B------:R-:W-:Y:S01]  /*0de0*/  LEA.HI.SX32 R211, R211, R134, 0x1d ;  /* 0x00000086d3d37211 */ /* 0x000fe200078feaff */
[----:B------:R0:W2:Y:S01]  /*0df0*/  LDG.E R219, desc[UR4][R132.64] ;  /* 0x0000000484db7981 */ /* 0x0000a2000c1e1900 */
[----:B------:R-:W1:Y:S03]  /*0e00*/  @P0 LDC.64 R174, c[0x0][0x2c8] ;  /* 0x0000b200ffae0b82 */ /* 0x000e660000000a00 */
[C---:B---3--:R-:W-:Y:S01]  /*0e10*/  IMAD.WIDE.U32 R140, R211.reuse, 0x20, R186 ;  /* 0x00000020d38c7825 */ /* 0x048fe200078e00ba */
[----:B------:R-:W-:Y:S01]  /*0e20*/  ISETP.NE.AND P2, PT, RZ, UR11, PT ;  /* 0x0000000bff007c0c */ /* 0x000fe2000bf45270 */
[----:B------:R-:W3:Y:S03]  /*0e30*/  LDL.LU R235, [R1+0x4] ;  /* 0x0000040001eb7983 */ /* 0x000ee60000300800 */
[----:B------:R-:W3:Y:S01]  /*0e40*/  @P0 LDC.64 R162, c[0x0][0x2c8] ;  /* 0x0000b200ffa20b82 */ /* 0x000ee20000000a00 */
[C---:B0-----:R-:W-:Y:S01]  /*0e50*/  IMAD.WIDE.U32 R132, R211.reuse, 0x10, R184 ;  /* 0x00000010d3847825 */ /* 0x041fe200078e00b8 */
[----:B------:R-:W4:Y:S03]  /*0e60*/  LDG.E.128 R176, desc[UR4][R140.64] ;  /* 0x000000048cb07981 */ /* 0x000f26000c1e1d00 */
[----:B------:R-:W-:-:S03]  /*0e70*/  IMAD.WIDE.U32 R136, R211, 0x10, R220 ;  /* 0x00000010d3887825 */ /* 0x000fc600078e00dc */
[----:B------:R-:W0:Y:S01]  /*0e80*/  @P0 LDC.64 R160, c[0x0][0x2c8] ;  /* 0x0000b200ffa00b82 */ /* 0x000e220000000a00 */
[----:B------:R-:W-:Y:S01]  /*0e90*/  IMAD.WIDE R212, R0, 0x4, R212 ;  /* 0x0000000400d47825 */ /* 0x000fe200078e02d4 */
[----:B------:R-:W3:Y:S04]  /*0ea0*/  LDG.E.128 R132, desc[UR4][R132.64] ;  /* 0x0000000484847981 */ /* 0x000ee8000c1e1d00 */
[----:B------:R-:W3:Y:S02]  /*0eb0*/  LDG.E.128 R136, desc[UR4][R136.64] ;  /* 0x0000000488887981 */ /* 0x000ee4000c1e1d00 */
[----:B------:R-:W0:Y:S02]  /*0ec0*/  @P0 LDC.64 R180, c[0x0][0x2c8] ;  /* 0x0000b200ffb40b82 */ /* 0x000e240000000a00 */
[----:B------:R-:W3:Y:S04]  /*0ed0*/  LDG.E R212, desc[UR4][R212.64] ;  /* 0x00000004d4d47981 */ /* 0x000ee8000c1e1900 */
[----:B------:R-:W3:Y:S01]  /*0ee0*/  LDG.E.128 R140, desc[UR4][R140.64+0x10] ;  /* 0x000010048c8c7981 */ /* 0x000ee2000c1e1d00 */
[----:B------:R-:W-:-:S03]  /*0ef0*/  IADD3 R197, R211, 0x300, RZ ;  /* 0x00000300d3c57810 */ /* 0x000fc60007ffe0ff */
[----:B------:R-:W3:Y:S02]  /*0f00*/  LDL.LU R234, [R1] ;  /* 0x0000000001ea7983 */ /* 0x000ee40000300800 */
[----:B-1----:R-:W-:Y:S02]  /*0f10*/  @P0 IMAD.WIDE.U32 R174, R197, 0x20, R174 ;  /* 0x00000020c5ae0825 */ /* 0x002fe400078e00ae */
[----:B------:R-:W-:Y:S04]  /*0f20*/  STL [R1+0x104], R122 ;  /* 0x0001047a01007387 */ /* 0x000fe80000100800 */
[----:B-----5:R-:W5:Y:S04]  /*0f30*/  @P0 LDG.E.128 R112, desc[UR4][R174.64] ;  /* 0x00000004ae700981 */ /* 0x020f68000c1e1d00 */
[----:B------:R3:W5:Y:S04]  /*0f40*/  @P0 LDG.E.128 R116, desc[UR4][R174.64+0x10] ;  /* 0x00001004ae740981 */ /* 0x000768000c1e1d00 */
[----:B------:R-:W-:Y:S04]  /*0f50*/  STL [R1+0x100], R121 ;  /* 0x0001007901007387 */ /* 0x000fe80000100800 */
[----:B------:R-:W-:Y:S04]  /*0f60*/  STL [R1+0xfc], R120 ;  /* 0x0000fc7801007387 */ /* 0x000fe80000100800 */
[----:B------:R-:W3:Y:S01]  /*0f70*/  LDL.LU R223, [R1+0x20] ;  /* 0x0000200001df7983 */ /* 0x000ee20000300800 */
[----:B--2---:R-:W-:-:S05]  /*0f80*/  FSEL R219, R219, RZ, !P2 ;  /* 0x000000ffdbdb7208 */ /* 0x004fca0005000000 */
[----:B----4-:R-:W-:Y:S01]  /*0f90*/  FADD.FTZ R177, R177, -R219 ;  /* 0x800000dbb1b17221 */ /* 0x010fe20000010000 */
[C---:B---3--:R-:W-:Y:S02]  /*0fa0*/  SHF.L.U32 R174, R132.reuse, 0x10, RZ ;  /* 0x0000001084ae7819 */ /* 0x048fe400000006ff */
[----:B------:R-:W-:Y:S02]  /*0fb0*/  PRMT R132, R132, 0x7632, R132 ;  /* 0x0000763284847816 */ /* 0x000fe40000000084 */
[C---:B------:R-:W-:Y:S02]  /*0fc0*/  SHF.L.U32 R213, R136.reuse, 0x10, RZ ;  /* 0x0000001088d57819 */ /* 0x040fe400000006ff */
[----:B------:R-:W-:Y:S02]  /*0fd0*/  PRMT R136, R136, 0x7632, R136 ;  /* 0x0000763288887816 */ /* 0x000fe40000000088 */
[----:B------:R-:W-:Y:S01]  /*0fe0*/  SHF.L.U32 R132, R132, 0x10, RZ ;  /* 0x0000001084847819 */ /* 0x000fe200000006ff */
[----:B------:R-:W-:Y:S01]  /*0ff0*/  FMUL.FTZ R216, R212, R177 ;  /* 0x000000b1d4d87220 */ /* 0x000fe20000410000 */
[----:B------:R-:W-:-:S03]  /*1000*/  SHF.L.U32 R136, R136, 0x10, RZ ;  /* 0x0000001088887819 */ /* 0x000fc600000006ff */
[-C--:B------:R-:W-:Y:S01]  /*1010*/  FFMA.FTZ R242, R216, R132.reuse, R242 ;  /* 0x00000084d8f27223 */ /* 0x080fe200000100f2 */
[----:B------:R-:W-:Y:S01]  /*1020*/  FADD.FTZ R246, R132, R246 ;  /* 0x000000f684f67221 */ /* 0x000fe20000010000 */
[----:B------:R-:W-:Y:S01]  /*1030*/  FMUL.FTZ R132, R53, R132 ;  /* 0x0000008435847220 */ /* 0x000fe20000410000 */
[-C--:B------:R-:W-:Y:S01]  /*1040*/  FFMA.FTZ R200, R216, R136.reuse, R200 ;  /* 0x00000088d8c87223 */ /* 0x080fe200000100c8 */
[----:B------:R-:W-:Y:S02]  /*1050*/  FADD.FTZ R237, R136, R237 ;  /* 0x000000ed88ed7221 */ /* 0x000fe40000010000 */
[----:B------:R-:W-:Y:S01]  /*1060*/  FFMA.FTZ R136, R85, R136, R132 ;  /* 0x0000008855887223 */ /* 0x000fe20000010084 */
[----:B------:R-:W-:Y:S01]  /*1070*/  SHF.L.U32 R132, R134, 0x10, RZ ;  /* 0x0000001086847819 */ /* 0x000fe200000006ff */
[----:B------:R-:W-:-:S04]  /*1080*/  FADD.FTZ R218, -R219, R140 ;  /* 0x0000008cdbda7221 */ /* 0x000fc80000010100 */
[----:B------:R-:W-:Y:S01]  /*1090*/  FADD.FTZ R222, R132, R222 ;  /* 0x000000de84de7221 */ /* 0x000fe20000010000 */
[----:B------:R-:W-:-:S04]  /*10a0*/  FMUL.FTZ R218, R212, R218 ;  /* 0x000000dad4da7220 */ /* 0x000fc80000410000 */
[----:B------:R1:W-:Y:S01]  /*10b0*/  STL [R1+0x18], R222 ;  /* 0x000018de01007387 */ /* 0x0003e20000100800 */
[----:B------:R-:W-:-:S03]  /*10c0*/  FFMA.FTZ R183, R218, R132, R183 ;  /* 0x00000084dab77223 */ /* 0x000fc600000100b7 */
[----:B-1----:R-:W2:Y:S04]  /*10d0*/  LDL.LU R222, [R1+0x10] ;  /* 0x0000100001de7983 */ /* 0x002ea80000300800 */
[----:B------:R-:W-:Y:S04]  /*10e0*/  STL [R1+0x8], R183 ;  /* 0x000008b701007387 */ /* 0x000fe80000100800 */
[----:B------:R-:W3:Y:S01]  /*10f0*/  LDL.LU R120, [R1+0x1c] ;  /* 0x00001c0001787983 */ /* 0x000ee20000300800 */
[----:B------:R-:W-:Y:S01]  /*1100*/  PRMT R134, R134, 0x7632, R134 ;  /* 0x0000763286867816 */ /* 0x000fe20000000086 */
[----:B------:R-:W-:Y:S01]  /*1110*/  FADD.FTZ R176, R176, -R219 ;  /* 0x800000dbb0b07221 */ /* 0x000fe20000010000 */
[----:B------:R-:W-:-:S02]  /*1120*/  IADD3 R204, R211, 0x100, RZ ;  /* 0x00000100d3cc7810 */ /* 0x000fc40007ffe0ff */
[----:B------:R-:W-:Y:S01]  /*1130*/  IADD3 R198, R211, 0x200, RZ ;  /* 0x00000200d3c67810 */ /* 0x000fe20007ffe0ff */
[----:B------:R-:W-:Y:S01]  /*1140*/  FADD.FTZ R141, -R219, R141 ;  /* 0x0000008ddb8d7221 */ /* 0x000fe20000010100 */
[C---:B------:R-:W-:Y:S01]  /*1150*/  SHF.L.U32 R140, R138.reuse, 0x10, RZ ;  /* 0x000000108a8c7819 */ /* 0x040fe200000006ff */
[----:B------:R-:W4:Y:S01]  /*1160*/  LDL.LU R122, [R1+0xc] ;  /* 0x00000c00017a7983 */ /* 0x000f220000300800 */
[----:B------:R-:W-:Y:S02]  /*1170*/  PRMT R138, R138, 0x7632, R138 ;  /* 0x000076328a8a7816 */ /* 0x000fe4000000008a */
[----:B------:R-:W-:Y:S01]  /*1180*/  SHF.L.U32 R134, R134, 0x10, RZ ;  /* 0x0000001086867819 */ /* 0x000fe200000006ff */
[----:B------:R-:W-:Y:S01]  /*1190*/  FMUL.FTZ R210, R212, R176 ;  /* 0x000000b0d4d27220 */ /* 0x000fe20000410000 */
[----:B------:R-:W-:Y:S01]  /*11a0*/  IMAD.WIDE.U32 R148, R204, 0x10, R184 ;  /* 0x00000010cc947825 */ /* 0x000fe200078e00b8 */
[----:B------:R-:W-:-:S03]  /*11b0*/  SHF.L.U32 R138, R138, 0x10, RZ ;  /* 0x000000108a8a7819 */ /* 0x000fc600000006ff */
[----:B------:R-:W-:Y:S01]  /*11c0*/  FMUL.FTZ R141, R212, R141 ;  /* 0x0000008dd48d7220 */ /* 0x000fe20000410000 */
[----:B------:R-:W-:-:S04]  /*11d0*/  IMAD.WIDE.U32 R164, R198, 0x10, R184 ;  /* 0x00000010c6a47825 */ /* 0x000fc800078e00b8 */
[----:B------:R-:W-:-:S04]  /*11e0*/  IMAD.WIDE.U32 R176, R197, 0x10, R184 ;  /* 0x00000010c5b07825 */ /* 0x000fc800078e00b8 */
[----:B------:R-:W-:-:S04]  /*11f0*/  IMAD.WIDE.U32 R152, R204, 0x10, R220 ;  /* 0x00000010cc987825 */ /* 0x000fc800078e00dc */
[----:B------:R-:W-:-:S04]  /*1200*/  IMAD.WIDE.U32 R168, R198, 0x10, R220 ;  /* 0x00000010c6a87825 */ /* 0x000fc800078e00dc */
[----:B------:R-:W-:Y:S01]  /*1210*/  FADD.FTZ R250, R138, R250 ;  /* 0x000000fa8afa7221 */ /* 0x000fe20000010000 */
[----:B------:R-:W-:Y:S01]  /*1220*/  FFMA.FTZ R205, R141, R138, R205 ;  /* 0x0000008a8dcd7223 */ /* 0x000fe200000100cd */
[----:B------:R-:W-:-:S04]  /*1230*/  IMAD.WIDE.U32 R156, R204, 0x20, R186 ;  /* 0x00000020cc9c7825 */ /* 0x000fc800078e00ba */
[----:B------:R-:W-:Y:S01]  /*1240*/  FADD.FTZ R236, R134, R236 ;  /* 0x000000ec86ec7221 */ /* 0x000fe20000010000 */
[----:B------:R-:W-:Y:S01]  /*1250*/  FFMA.FTZ R235, R141, R134, R235 ;  /* 0x000000868deb7223 */ /* 0x000fe200000100eb */
[----:B------:R-:W4:Y:S01]  /*1260*/  LDG.E.128 R148, desc[UR4][R148.64] ;  /* 0x0000000494947981 */ /* 0x000f22000c1e1d00 */
[----:B------:R-:W-:-:S04]  /*1270*/  IMAD.WIDE.U32 R184, R197, 0x10, R220 ;  /* 0x00000010c5b87825 */ /* 0x000fc800078e00dc */
[----:B------:R-:W-:Y:S01]  /*1280*/  FMUL.FTZ R220, R49, R134 ;  /* 0x0000008631dc7220 */ /* 0x000fe20000410000 */
[----:B------:R-:W4:Y:S03]  /*1290*/  LDG.E.128 R144, desc[UR4][R156.64] ;  /* 0x000000049c907981 */ /* 0x000f26000c1e1d00 */
[----:B------:R-:W-:Y:S01]  /*12a0*/  FFMA.FTZ R138, R81, R138, R220 ;  /* 0x0000008a518a7223 */ /* 0x000fe200000100dc */
[----:B------:R-:W-:Y:S01]  /*12b0*/  FADD.FTZ R220, -R219, R142 ;  /* 0x0000008edbdc7221 */ /* 0x000fe20000010100 */
[----:B------:R-:W-:Y:S01]  /*12c0*/  SHF.L.U32 R142, R139, 0x10, RZ ;  /* 0x000000108b8e7819 */ /* 0x000fe200000006ff */
[----:B------:R-:W4:Y:S01]  /*12d0*/  LDG.E.128 R152, desc[UR4][R152.64] ;  /* 0x0000000498987981 */ /* 0x000f22000c1e1d00 */
[----:B------:R-:W-:Y:S01]  /*12e0*/  SHF.L.U32 R134, R135, 0x10, RZ ;  /* 0x0000001087867819 */ /* 0x000fe200000006ff */
[----:B------:R-:W-:Y:S02]  /*12f0*/  FMUL.FTZ R220, R212, R220 ;  /* 0x000000dcd4dc7220 */ /* 0x000fe40000410000 */
[----:B------:R-:W-:Y:S01]  /*1300*/  FADD.FTZ R234, R142, R234 ;  /* 0x000000ea8eea7221 */ /* 0x000fe20000010000 */
[----:B------:R-:W-:Y:S01]  /*1310*/  STL [R1+0x14], R236 ;  /* 0x000014ec01007387 */ /* 0x000fe20000100800 */
[----:B------:R-:W-:Y:S01]  /*1320*/  FADD.FTZ R223, R134, R223 ;  /* 0x000000df86df7221 */ /* 0x000fe20000010000 */
[----:B------:R-:W-:-:S02]  /*1330*/  FMUL.FTZ R221, R50, R134 ;  /* 0x0000008632dd7220 */ /* 0x000fc40000410000 */
[----:B------:R-:W-:Y:S04]  /*1340*/  STL [R1+0x4], R235 ;  /* 0x000004eb01007387 */ /* 0x000fe80000100800 */
[----:B------:R-:W4:Y:S04]  /*1350*/  LDL.LU R121, [R1+0x48] ;  /* 0x0000480001797983 */ /* 0x000f280000300800 */
[----:B------:R1:W-:Y:S01]  /*1360*/  STL [R1], R234 ;  /* 0x000000ea01007387 */ /* 0x0003e20000100800 */
[----:B------:R-:W-:-:S03]  /*1370*/  FADD.FTZ R143, -R219, R143 ;  /* 0x0000008fdb8f7221 */ /* 0x000fc60000010100 */
[----:B------:R-:W4:Y:S01]  /*1380*/  LDG.E.128 R156, desc[UR4][R156.64+0x10] ;  /* 0x000010049c9c7981 */ /* 0x000f22000c1e1d00 */
[----:B------:R-:W-:-:S03]  /*1390*/  @P0 IMAD.WIDE.U32 R162, R211, 0x20, R162 ;  /* 0x00000020d3a20825 */ /* 0x000fc600078e00a2 */
[----:B------:R-:W4:Y:S04]  /*13a0*/  LDG.E.128 R164, desc[UR4][R164.64] ;  /* 0x00000004a4a47981 */ /* 0x000f28000c1e1d00 */
[----:B-1----:R-:W4:Y:S04]  /*13b0*/  LDL.LU R234, [R1+0x38] ;  /* 0x0000380001ea7983 */ /* 0x002f280000300800 */
[----:B------:R1:W-:Y:S01]  /*13c0*/  STL [R1+0x20], R223 ;  /* 0x000020df01007387 */ /* 0x0003e20000100800 */
[----:B0-----:R-:W-:-:S03]  /*13d0*/  @P0 IMAD.WIDE.U32 R160, R204, 0x20, R160 ;  /* 0x00000020cca00825 */ /* 0x001fc600078e00a0 */
[----:B------:R-:W4:Y:S01]  /*13e0*/  LDG.E.128 R168, desc[UR4][R168.64] ;  /* 0x00000004a8a87981 */ /* 0x000f22000c1e1d00 */
[----:B--2---:R-:W-:Y:S01]  /*13f0*/  FFMA.FTZ R222, R220, R134, R222 ;  /* 0x00000086dcde7223 */ /* 0x004fe200000100de */
[----:B------:R-:W-:Y:S02]  /*1400*/  PRMT R134, R135, 0x7632, R134 ;  /* 0x0000763287867816 */ /* 0x000fe40000000086 */
[----:B-1----:R-:W2:Y:S02]  /*1410*/  LDL.LU R223, [R1+0x28] ;  /* 0x0000280001df7983 */ /* 0x002ea40000300800 */
[----:B------:R-:W-:Y:S02]  /*1420*/  SHF.L.U32 R134, R134, 0x10, RZ ;  /* 0x0000001086867819 */ /* 0x000fe400000006ff */
[----:B------:R-:W-:Y:S03]  /*1430*/  STL [R1+0x10], R222 ;  /* 0x000010de01007387 */ /* 0x000fe60000100800 */
[----:B---3--:R-:W-:Y:S01]  /*1440*/  FADD.FTZ R120, R134, R120 ;  /* 0x0000007886787221 */ /* 0x008fe20000010000 */
[-C--:B------:R-:W-:Y:S01]  /*1450*/  FFMA.FTZ R208, R220, R142.reuse, R208 ;  /* 0x0000008edcd07223 */ /* 0x080fe200000100d0 */
[----:B------:R-:W-:Y:S01]  /*1460*/  FMUL.FTZ R143, R212, R143 ;  /* 0x0000008fd48f7220 */ /* 0x000fe20000410000 */
[----:B------:R-:W-:Y:S01]  /*1470*/  IMAD.WIDE.U32 R172, R198, 0x20, R186 ;  /* 0x00000020c6ac7825 */ /* 0x000fe200078e00ba */
[----:B------:R-:W5:Y:S04]  /*1480*/  @P0 LDG.E.128 R88, desc[UR4][R162.64] ;  /* 0x00000004a2580981 */ /* 0x000f68000c1e1d00 */
[----:B------:R0:W-:Y:S04]  /*1490*/  STL [R1+0x1c], R120 ;  /* 0x00001c7801007387 */ /* 0x0001e80000100800 */
[----:B------:R-:W5:Y:S04]  /*14a0*/  @P0 LDG.E.128 R92, desc[UR4][R162.64+0x10] ;  /* 0x00001004a25c0981 */ /* 0x000f68000c1e1d00 */
[----:B------:R-:W5:Y:S04]  /*14b0*/  @P0 LDG.E.128 R96, desc[UR4][R160.64] ;  /* 0x00000004a0600981 */ /* 0x000f68000c1e1d00 */
[----:B0-----:R-:W3:Y:S01]  /*14c0*/  LDL.LU R120, [R1+0x50] ;  /* 0x0000500001787983 */ /* 0x001ee20000300800 */
[----:B------:R-:W-:Y:S01]  /*14d0*/  FFMA.FTZ R142, R82, R142, R221 ;  /* 0x0000008e528e7223 */ /* 0x000fe200000100dd */
[----:B----4-:R-:W-:-:S02]  /*14e0*/  FFMA.FTZ R122, R143, R134, R122 ;  /* 0x000000868f7a7223 */ /* 0x010fc4000001007a */
[----:B------:R0:W5:Y:S01]  /*14f0*/  @P0 LDG.E.128 R100, desc[UR4][R160.64+0x10] ;  /* 0x00001004a0640981 */ /* 0x000162000c1e1d00 */
[----:B------:R-:W-:Y:S01]  /*1500*/  SHF.L.U32 R221, R148, 0x10, RZ ;  /* 0x0000001094dd7819 */ /* 0x000fe200000006ff */
[----:B------:R-:W-:Y:S01]  /*1510*/  FADD.FTZ R144, -R219, R144 ;  /* 0x00000090db907221 */ /* 0x000fe20000010100 */
[----:B------:R-:W-:-:S03]  /*1520*/  SHF.L.U32 R222, R152, 0x10, RZ ;  /* 0x0000001098de7819 */ /* 0x000fc600000006ff */
[----:B------:R-:W-:Y:S01]  /*1530*/  FMUL.FTZ R144, R212, R144 ;  /* 0x00000090d4907220 */ /* 0x000fe20000410000 */
[----:B------:R1:W-:Y:S01]  /*1540*/  STL [R1+0xc], R122 ;  /* 0x00000c7a01007387 */ /* 0x0003e20000100800 */
[C---:B------:R-:W-:Y:S01]  /*1550*/  FADD.FTZ R146, -R219.reuse, R146 ;  /* 0x00000092db927221 */ /* 0x040fe20000010100 */
[----:B------:R-:W-:Y:S02]  /*1560*/  FADD.FTZ R147, -R219, R147 ;  /* 0x00000093db937221 */ /* 0x000fe40000010100 */
[----:B------:R-:W4:Y:S04]  /*1570*/  LDG.E.128 R160, desc[UR4][R172.64] ;  /* 0x00000004aca07981 */ /* 0x000f28000c1e1d00 */
[----:B-1----:R-:W4:Y:S01]  /*1580*/  LDL.LU R122, [R1+0x40] ;  /* 0x00004000017a7983 */ /* 0x002f220000300800 */
[----:B------:R-:W-:-:S05]  /*1590*/  FADD.FTZ R121, R221, R121 ;  /* 0x00000079dd797221 */ /* 0x000fca0000010000 */
[----:B------:R1:W-:Y:S04]  /*15a0*/  STL [R1+0x48], R121 ;  /* 0x0000487901007387 */ /* 0x0003e80000100800 */
[----:B-1----:R-:W4:Y:S01]  /*15b0*/  LDL.LU R121, [R1+0x30] ;  /* 0x0000300001797983 */ /* 0x002f220000300800 */
[----:B------:R-:W-:-:S05]  /*15c0*/  FFMA.FTZ R234, R144, R221, R234 ;  /* 0x000000dd90ea7223 */ /* 0x000fca00000100ea */
[----:B------:R-:W-:Y:S01]  /*15d0*/  STL [R1+0x38], R234 ;  /* 0x000038ea01007387 */ /* 0x000fe20000100800 */
[----:B--2---:R-:W-:-:S05]  /*15e0*/  FADD.FTZ R223, R222, R223 ;  /* 0x000000dfdedf7221 */ /* 0x004fca0000010000 */
[----:B------:R1:W-:Y:S02]  /*15f0*/  STL [R1+0x28], R223 ;  /* 0x000028df01007387 */ /* 0x0003e40000100800 */
[----:B-1----:R-:W-:-:S05]  /*1600*/  SHF.L.U32 R223, R149, 0x10, RZ ;  /* 0x0000001095df7819 */ /* 0x002fca00000006ff */
[----:B---3--:R-:W-:-:S05]  /*1610*/  FADD.FTZ R120, R223, R120 ;  /* 0x00000078df787221 */ /* 0x008fca0000010000 */
[----:B------:R1:W-:Y:S04]  /*1620*/  STL [R1+0x50], R120 ;  /* 0x0000507801007387 */ /* 0x0003e80000100800 */
[----:B-1----:R-:W2:Y:S01]  /*1630*/  LDL.LU R120, [R1+0x34] ;  /* 0x0000340001787983 */ /* 0x002ea20000300800 */
[----:B------:R-:W-:Y:S01]  /*1640*/  FMUL.FTZ R221, R44, R221 ;  /* 0x000000dd2cdd7220 */ /* 0x000fe20000410000 */
[-C--:B------:R-:W-:Y:S02]  /*1650*/  FFMA.FTZ R224, R144, R222.reuse, R224 ;  /* 0x000000de90e07223 */ /* 0x080fe400000100e0 */
[----:B------:R-:W3:Y:S01]  /*1660*/  LDL.LU R235, [R1+0x44] ;  /* 0x0000440001eb7983 */ /* 0x000ee20000300800 */
[----:B------:R-:W-:Y:S01]  /*1670*/  FFMA.FTZ R221, R76, R222, R221 ;  /* 0x000000de4cdd7223 */ /* 0x000fe200000100dd */
[----:B------:R-:W-:Y:S01]  /*1680*/  FMUL.FTZ R222, R212, R146 ;  /* 0x00000092d4de7220 */ /* 0x000fe20000410000 */
[----:B------:R-:W-:Y:S01]  /*1690*/  SHF.L.U32 R146, R153, 0x10, RZ ;  /* 0x0000001099927819 */ /* 0x000fe200000006ff */
[----:B------:R-:W3:Y:S01]  /*16a0*/  LDL.LU R234, [R1+0x24] ;  /* 0x0000240001ea7983 */ /* 0x000ee20000300800 */
[----:B------:R-:W-:Y:S01]  /*16b0*/  PRMT R149, R148, 0x7632, R149 ;  /* 0x0000763294957816 */ /* 0x000fe20000000095 */
[----:B------:R-:W-:-:S03]  /*16c0*/  FADD.FTZ R148, -R219, R145 ;  /* 0x00000091db947221 */ /* 0x000fc60000010100 */
[----:B------:R-:W-:Y:S01]  /*16d0*/  SHF.L.U32 R145, R149, 0x10, RZ ;  /* 0x0000001095917819 */ /* 0x000fe200000006ff */
[----:B------:R-:W-:Y:S01]  /*16e0*/  FMUL.FTZ R148, R212, R148 ;  /* 0x00000094d4947220 */ /* 0x000fe20000410000 */
[----:B----4-:R-:W-:-:S05]  /*16f0*/  FFMA.FTZ R122, R222, R223, R122 ;  /* 0x000000dfde7a7223 */ /* 0x010fca000001007a */
[----:B------:R1:W-:Y:S04]  /*1700*/  STL [R1+0x40], R122 ;  /* 0x0000407a01007387 */ /* 0x0003e80000100800 */
[----:B-1----:R-:W4:Y:S01]  /*1710*/  LDL.LU R122, [R1+0x3c] ;  /* 0x00003c00017a7983 */ /* 0x002f220000300800 */
[----:B------:R-:W-:-:S05]  /*1720*/  FADD.FTZ R121, R146, R121 ;  /* 0x0000007992797221 */ /* 0x000fca0000010000 */
[----:B------:R1:W-:Y:S04]  /*1730*/  STL [R1+0x30], R121 ;  /* 0x0000307901007387 */ /* 0x0003e80000100800 */
[----:B-1----:R-:W4:Y:S01]  /*1740*/  LDL.LU R121, [R1+0x4c] ;  /* 0x00004c0001797983 */ /* 0x002f220000300800 */
[----:B--2---:R-:W-:-:S05]  /*1750*/  FFMA.FTZ R120, R148, R145, R120 ;  /* 0x0000009194787223 */ /* 0x004fca0000010078 */
[----:B------:R1:W-:Y:S04]  /*1760*/  STL [R1+0x34], R120 ;  /* 0x0000347801007387 */ /* 0x0003e80000100800 */
[----:B-1----:R-:W2:Y:S01]  /*1770*/  LDL.LU R120, [R1+0x2c] ;  /* 0x00002c0001787983 */ /* 0x002ea20000300800 */
[----:B------:R-:W-:Y:S01]  /*1780*/  PRMT R152, R152, 0x7632, R152 ;  /* 0x0000763298987816 */ /* 0x000fe20000000098 */
[----:B---3--:R-:W-:Y:S01]  /*1790*/  FADD.FTZ R235, R145, R235 ;  /* 0x000000eb91eb7221 */ /* 0x008fe20000010000 */
[----:B------:R-:W-:Y:S02]  /*17a0*/  FMUL.FTZ R145, R45, R145 ;  /* 0x000000912d917220 */ /* 0x000fe40000410000 */
[----:B------:R-:W-:Y:S02]  /*17b0*/  SHF.L.U32 R152, R152, 0x10, RZ ;  /* 0x0000001098987819 */ /* 0x000fe400000006ff */
[----:B------:R-:W-:-:S03]  /*17c0*/  PRMT R149, R149, 0x7632, R149 ;  /* 0x0000763295957816 */ /* 0x000fc60000000095 */
[-C--:B------:R-:W-:Y:S01]  /*17d0*/  FFMA.FTZ R209, R148, R152.reuse, R209 ;  /* 0x0000009894d17223 */ /* 0x080fe200000100d1 */
[----:B------:R-:W-:Y:S01]  /*17e0*/  FADD.FTZ R234, R152, R234 ;  /* 0x000000ea98ea7221 */ /* 0x000fe20000010000 */
[----:B------:R-:W-:Y:S01]  /*17f0*/  FFMA.FTZ R145, R77, R152, R145 ;  /* 0x000000984d917223 */ /* 0x000fe20000010091 */
[----:B------:R-:W-:Y:S01]  /*1800*/  SHF.L.U32 R152, R149, 0x10, RZ ;  /* 0x0000001095987819 */ /* 0x000fe200000006ff */
[----:B------:R-:W-:Y:S01]  /*1810*/  FMUL.FTZ R149, R212, R147 ;  /* 0x00000093d4957220 */ /* 0x000fe20000410000 */
[----:B------:R-:W-:Y:S01]  /*1820*/  PRMT R153, R153, 0x7632, R153 ;  /* 0x0000763299997816 */ /* 0x000fe20000000099 */
[----:B------:R-:W-:Y:S02]  /*1830*/  STL [R1+0x44], R235 ;  /* 0x000044eb01007387 */ /* 0x000fe40000100800 */
[----:B----4-:R-:W-:Y:S02]  /*1840*/  FFMA.FTZ R122, R149, R152, R122 ;  /* 0x00000098957a7223 */ /* 0x010fe4000001007a */
[----:B------:R1:W-:Y:S01]  /*1850*/  STL [R1+0x24], R234 ;  /* 0x000024ea01007387 */ /* 0x0003e20000100800 */
[----:B------:R-:W-:-:S03]  /*1860*/  SHF.L.U32 R153, R153, 0x10, RZ ;  /* 0x0000001099997819 */ /* 0x000fc600000006ff */
[----:B-1----:R-:W3:Y:S01]  /*1870*/  LDL.LU R234, [R1+0x58] ;  /* 0x0000580001ea7983 */ /* 0x002ee20000300800 */
[----:B------:R-:W-:-:S03]  /*1880*/  FADD.FTZ R121, R152, R121 ;  /* 0x0000007998797221 */ /* 0x000fc60000010000 */
[----:B------:R1:W-:Y:S04]  /*1890*/  STL [R1+0x3c], R122 ;  /* 0x00003c7a01007387 */ /* 0x0003e80000100800 */
[----:B-1----:R-:W4:Y:S04]  /*18a0*/  LDL.LU R122, [R1+0x78] ;  /* 0x00007800017a7983 */ /* 0x002f280000300800 */
[----:B------:R1:W-:Y:S04]  /*18b0*/  STL [R1+0x4c], R121 ;  /* 0x00004c7901007387 */ /* 0x0003e80000100800 */
[----:B-1----:R-:W4:Y:S01]  /*18c0*/  LDL.LU R121, [R1+0x68] ;  /* 0x0000680001797983 */ /* 0x002f220000300800 */
[----:B--2---:R-:W-:-:S05]  /*18d0*/  FADD.FTZ R120, R153, R120 ;  /* 0x0000007899787221 */ /* 0x004fca0000010000 */
[----:B------:R1:W-:Y:S04]  /*18e0*/  STL [R1+0x2c], R120 ;  /* 0x00002c7801007387 */ /* 0x0003e80000100800 */
[----:B-1----:R-:W2:Y:S01]  /*18f0*/  LDL.LU R120, [R1+0x54] ;  /* 0x0000540001787983 */ /* 0x002ea20000300800 */
[----:B------:R-:W-:Y:S01]  /*1900*/  FMUL.FTZ R147, R47, R152 ;  /* 0x000000982f937220 */ /* 0x000fe20000410000 */
[----:B------:R-:W-:Y:S01]  /*1910*/  FFMA.FTZ R225, R149, R153, R225 ;  /* 0x0000009995e17223 */ /* 0x000fe200000100e1 */
[----:B------:R-:W-:Y:S01]  /*1920*/  FMUL.FTZ R223, R46, R223 ;  /* 0x000000df2edf7220 */ /* 0x000fe20000410000 */
[-C--:B------:R-:W-:Y:S01]  /*1930*/  FFMA.FTZ R226, R222, R146.reuse, R226 ;  /* 0x00000092dee27223 */ /* 0x080fe200000100e2 */
[----:B------:R-:W-:Y:S01]  /*1940*/  FFMA.FTZ R147, R79, R153, R147 ;  /* 0x000000994f937223 */ /* 0x000fe20000010093 */
[----:B------:R-:W-:Y:S01]  /*1950*/  FADD.FTZ R153, -R219, R156 ;  /* 0x0000009cdb997221 */ /* 0x000fe20000010100 */
[----:B------:R-:W-:Y:S01]  /*1960*/  SHF.L.U32 R152, R154, 0x10, RZ ;  /* 0x000000109a987819 */ /* 0x000fe200000006ff */
[----:B------:R-:W2:Y:S01]  /*1970*/  LDL.LU R235, [R1+0x74] ;  /* 0x0000740001eb7983 */ /* 0x000ea20000300800 */
[----:B------:R-:W-:Y:S01]  /*1980*/  SHF.L.U32 R156, R150, 0x10, RZ ;  /* 0x00000010969c7819 */ /* 0x000fe200000006ff */
[----:B------:R-:W-:Y:S01]  /*1990*/  FMUL.FTZ R153, R212, R153 ;  /* 0x00000099d4997220 */ /* 0x000fe20000410000 */
[----:B------:R-:W-:Y:S01]  /*19a0*/  PRMT R154, R154, 0x7632, R154 ;  /* 0x000076329a9a7816 */ /* 0x000fe2000000009a */
[----:B------:R-:W-:-:S02]  /*19b0*/  FFMA.FTZ R146, R78, R146, R223 ;  /* 0x000000924e927223 */ /* 0x000fc400000100df */
[----:B------:R-:W-:Y:S01]  /*19c0*/  FMUL.FTZ R223, R40, R156 ;  /* 0x0000009c28df7220 */ /* 0x000fe20000410000 */
[----:B---3--:R-:W-:-:S05]  /*19d0*/  FADD.FTZ R234, R152, R234 ;  /* 0x000000ea98ea7221 */ /* 0x008fca0000010000 */
[----:B------:R1:W-:Y:S04]  /*19e0*/  STL [R1+0x58], R234 ;  /* 0x000058ea01007387 */ /* 0x0003e80000100800 */
[----:B-1----:R-:W3:Y:S01]  /*19f0*/  LDL.LU R234, [R1+0x64] ;  /* 0x0000640001ea7983 */ /* 0x002ee20000300800 */
[----:B----4-:R-:W-:-:S05]  /*1a00*/  FADD.FTZ R122, R156, R122 ;  /* 0x0000007a9c7a7221 */ /* 0x010fca0000010000 */
[----:B------:R1:W-:Y:S01]  /*1a10*/  STL [R1+0x78], R122 ;  /* 0x0000787a01007387 */ /* 0x0003e20000100800 */
[----:B------:R-:W-:Y:S01]  /*1a20*/  FFMA.FTZ R121, R153, R156, R121 ;  /* 0x0000009c99797223 */ /* 0x000fe20000010079 */
[----:B------:R-:W-:Y:S02]  /*1a30*/  PRMT R156, R150, 0x7632, R156 ;  /* 0x00007632969c7816 */ /* 0x000fe4000000009c */
[----:B-1----:R-:W4:Y:S01]  /*1a40*/  LDL.LU R122, [R1+0x60] ;  /* 0x00006000017a7983 */ /* 0x002f220000300800 */
[----:B------:R-:W-:-:S03]  /*1a50*/  SHF.L.U32 R150, R154, 0x10, RZ ;  /* 0x000000109a967819 */ /* 0x000fc600000006ff */
[----:B------:R1:W-:Y:S04]  /*1a60*/  STL [R1+0x68], R121 ;  /* 0x0000687901007387 */ /* 0x0003e80000100800 */
[----:B-1----:R-:W4:Y:S01]  /*1a70*/  LDL.LU R121, [R1+0x80] ;  /* 0x0000800001797983 */ /* 0x002f220000300800 */
[----:B--2---:R-:W-:-:S05]  /*1a80*/  FADD.FTZ R120, R150, R120 ;  /* 0x0000007896787221 */ /* 0x004fca0000010000 */
[----:B------:R1:W-:Y:S04]  /*1a90*/  STL [R1+0x54], R120 ;  /* 0x0000547801007387 */ /* 0x0003e80000100800 */
[----:B-1----:R-:W2:Y:S01]  /*1aa0*/  LDL.LU R120, [R1+0x70] ;  /* 0x0000700001787983 */ /* 0x002ea20000300800 */
[----:B------:R-:W-:Y:S01]  /*1ab0*/  FADD.FTZ R157, -R219, R157 ;  /* 0x0000009ddb9d7221 */ /* 0x000fe20000010100 */
[----:B------:R-:W-:-:S03]  /*1ac0*/  SHF.L.U32 R156, R156, 0x10, RZ ;  /* 0x000000109c9c7819 */ /* 0x000fc600000006ff */
[----:B------:R-:W-:Y:S02]  /*1ad0*/  FMUL.FTZ R154, R212, R157 ;  /* 0x0000009dd49a7220 */ /* 0x000fe40000410000 */
[----:B------:R-:W-:Y:S01]  /*1ae0*/  FMUL.FTZ R157, R41, R156 ;  /* 0x0000009c299d7220 */ /* 0x000fe20000410000 */
[----:B------:R-:W-:Y:S01]  /*1af0*/  FADD.FTZ R235, R156, R235 ;  /* 0x000000eb9ceb7221 */ /* 0x000fe20000010000 */
[CC--:B------:R-:W-:Y:S02]  /*1b00*/  FFMA.FTZ R227, R154.reuse, R150.reuse, R227 ;  /* 0x000000969ae37223 */ /* 0x0c0fe400000100e3 */
[----:B------:R-:W-:Y:S01]  /*1b10*/  FFMA.FTZ R150, R73, R150, R157 ;  /* 0x0000009649967223 */ /* 0x000fe2000001009d */
[----:B------:R-:W-:Y:S01]  /*1b20*/  FADD.FTZ R157, -R219, R158 ;  /* 0x0000009edb9d7221 */ /* 0x000fe20000010100 */
[----:B------:R-:W-:Y:S01]  /*1b30*/  SHF.L.U32 R158, R151, 0x10, RZ ;  /* 0x00000010979e7819 */ /* 0x000fe200000006ff */
[----:B---3--:R-:W-:Y:S01]  /*1b40*/  FFMA.FTZ R234, R154, R156, R234 ;  /* 0x0000009c9aea7223 */ /* 0x008fe200000100ea */
[----:B------:R-:W-:Y:S01]  /*1b50*/  SHF.L.U32 R156, R155, 0x10, RZ ;  /* 0x000000109b9c7819 */ /* 0x000fe200000006ff */
[----:B------:R1:W-:Y:S01]  /*1b60*/  STL [R1+0x74], R235 ;  /* 0x000074eb01007387 */ /* 0x0003e20000100800 */
[----:B------:R-:W-:-:S03]  /*1b70*/  FMUL.FTZ R157, R212, R157 ;  /* 0x0000009dd49d7220 */ /* 0x000fc60000410000 */
[----:B------:R3:W-:Y:S04]  /*1b80*/  STL [R1+0x64], R234 ;  /* 0x000064ea01007387 */ /* 0x0007e80000100800 */
[----:B-1----:R-:W2:Y:S04]  /*1b90*/  LDL.LU R235, [R1+0x5c] ;  /* 0x00005c0001eb7983 */ /* 0x002ea80000300800 */
[----:B---3--:R-:W3:Y:S01]  /*1ba0*/  LDL.LU R234, [R1+0x7c] ;  /* 0x00007c0001ea7983 */ /* 0x008ee20000300800 */
[----:B----4-:R-:W-:-:S05]  /*1bb0*/  FADD.FTZ R122, R156, R122 ;  /* 0x0000007a9c7a7221 */ /* 0x010fca0000010000 */
[----:B------:R1:W-:Y:S01]  /*1bc0*/  STL [R1+0x60], R122 ;  /* 0x0000607a01007387 */ /* 0x0003e20000100800 */
[-C--:B------:R-:W-:Y:S01]  /*1bd0*/  FFMA.FTZ R228, R153, R152.reuse, R228 ;  /* 0x0000009899e47223 */ /* 0x080fe200000100e4 */
[----:B------:R-:W-:Y:S01]  /*1be0*/  FFMA.FTZ R152, R72, R152, R223 ;  /* 0x0000009848987223 */ /* 0x000fe200000100df */
[----:B------:R-:W-:Y:S01]  /*1bf0*/  FMUL.FTZ R223, R42, R158 ;  /* 0x0000009e2adf7220 */ /* 0x000fe20000410000 */
[----:B-1----:R-:W4:Y:S01]  /*1c00*/  LDL.LU R122, [R1+0x6c] ;  /* 0x00006c00017a7983 */ /* 0x002f220000300800 */
[----:B------:R-:W-:Y:S01]  /*1c10*/  FADD.FTZ R121, R158, R121 ;  /* 0x000000799e797221 */ /* 0x000fe20000010000 */
[CC--:B------:R-:W-:Y:S01]  /*1c20*/  FFMA.FTZ R230, R157.reuse, R156.reuse, R230 ;  /* 0x0000009c9de67223 */ /* 0x0c0fe200000100e6 */
[----:B------:R-:W-:Y:S01]  /*1c30*/  FFMA.FTZ R156, R74, R156, R223 ;  /* 0x0000009c4a9c7223 */ /* 0x000fe200000100df */
[----:B--2---:R-:W-:-:S05]  /*1c40*/  FFMA.FTZ R120, R157, R158, R120 ;  /* 0x0000009e9d787223 */ /* 0x004fca0000010078 */
[----:B------:R1:W-:Y:S04]  /*1c50*/  STL [R1+0x70], R120 ;  /* 0x0000707801007387 */ /* 0x0003e80000100800 */
[----:B-1----:R-:W2:Y:S04]  /*1c60*/  LDL.LU R120, [R1+0xac] ;  /* 0x0000ac0001787983 */ /* 0x002ea80000300800 */
[----:B------:R1:W-:Y:S04]  /*1c70*/  STL [R1+0x80], R121 ;  /* 0x0000807901007387 */ /* 0x0003e80000100800 */
[----:B------:R-:W2:Y:S04]  /*1c80*/  LDL.LU R223, [R1+0xa0] ;  /* 0x0000a00001df7983 */ /* 0x000ea80000300800 */
[----:B-1----:R-:W2:Y:S01]  /*1c90*/  LDL.LU R121, [R1+0x90] ;  /* 0x0000900001797983 */ /* 0x002ea20000300800 */
[----:B------:R-:W-:Y:S01]  /*1ca0*/  PRMT R158, R151, 0x7632, R158 ;  /* 0x00007632979e7816 */ /* 0x000fe2000000009e */
[----:B------:R-:W-:Y:S01]  /*1cb0*/  FADD.FTZ R159, -R219, R159 ;  /* 0x0000009fdb9f7221 */ /* 0x000fe20000010100 */
[----:B------:R-:W-:-:S02]  /*1cc0*/  PRMT R155, R155, 0x7632, R155 ;  /* 0x000076329b9b7816 */ /* 0x000fc4000000009b */
[----:B------:R-:W-:Y:S02]  /*1cd0*/  SHF.L.U32 R158, R158, 0x10, RZ ;  /* 0x000000109e9e7819 */ /* 0x000fe400000006ff */
[----:B------:R-:W-:Y:S01]  /*1ce0*/  SHF.L.U32 R151, R155, 0x10, RZ ;  /* 0x000000109b977819 */ /* 0x000fe200000006ff */
[----:B------:R-:W-:Y:S02]  /*1cf0*/  FMUL.FTZ R155, R212, R159 ;  /* 0x0000009fd49b7220 */ /* 0x000fe40000410000 */
[-C--:B------:R-:W-:Y:S02]  /*1d00*/  FMUL.FTZ R159, R43, R158.reuse ;  /* 0x0000009e2b9f7220 */ /* 0x080fe40000410000 */
[----:B------:R-:W-:Y:S01]  /*1d10*/  FADD.FTZ R235, R151, R235 ;  /* 0x000000eb97eb7221 */ /* 0x000fe20000010000 */
[-C--:B------:R-:W-:Y:S01]  /*1d20*/  FFMA.FTZ R229, R155, R151.reuse, R229 ;  /* 0x000000979be57223 */ /* 0x080fe200000100e5 */
[----:B------:R-:W-:Y:S01]  /*1d30*/  FFMA.FTZ R151, R75, R151, R159 ;  /* 0x000000974b977223 */ /* 0x000fe2000001009f */
[----:B------:R-:W-:Y:S01]  /*1d40*/  FADD.FTZ R159, -R219, R160 ;  /* 0x000000a0db9f7221 */ /* 0x000fe20000010100 */
[----:B0-----:R-:W-:Y:S01]  /*1d50*/  SHF.L.U32 R160, R164, 0x10, RZ ;  /* 0x00000010a4a07819 */ /* 0x001fe200000006ff */
[----:B---3--:R-:W-:Y:S01]  /*1d60*/  FADD.FTZ R234, R158, R234 ;  /* 0x000000ea9eea7221 */ /* 0x008fe20000010000 */
[----:B------:R-:W-:Y:S01]  /*1d70*/  STL [R1+0x5c], R235 ;  /* 0x00005ceb01007387 */ /* 0x000fe20000100800 */
[----:B----4-:R-:W-:-:S03]  /*1d80*/  FFMA.FTZ R122, R155, R158, R122 ;  /* 0x0000009e9b7a7223 */ /* 0x010fc6000001007a */
[----:B------:R0:W-:Y:S01]  /*1d90*/  STL [R1+0x7c], R234 ;  /* 0x00007cea01007387 */ /* 0x0001e20000100800 */
[----:B------:R-:W-:Y:S01]  /*1da0*/  SHF.L.U32 R158, R168, 0x10, RZ ;  /* 0x00000010a89e7819 */ /* 0x000fe200000006ff */
[----:B------:R-:W-:Y:S02]  /*1db0*/  FMUL.FTZ R159, R212, R159 ;  /* 0x0000009fd49f7220 */ /* 0x000fe40000410000 */
[----:B0-----:R-:W3:Y:S04]  /*1dc0*/  LDL.LU R234, [R1+0xb0] ;  /* 0x0000b00001ea7983 */ /* 0x001ee80000300800 */
[----:B------:R-:W4:Y:S04]  /*1dd0*/  LDL.LU R235, [R1+0xa4] ;  /* 0x0000a40001eb7983 */ /* 0x000f280000300800 */
[----:B------:R-:W-:Y:S01]  /*1de0*/  STL [R1+0x6c], R122 ;  /* 0x00006c7a01007387 */ /* 0x000fe20000100800 */
[----:B--2---:R-:W-:-:S05]  /*1df0*/  FADD.FTZ R120, R160, R120 ;  /* 0x00000078a0787221 */ /* 0x004fca0000010000 */
[----:B------:R0:W-:Y:S01]  /*1e00*/  STL [R1+0xac], R120 ;  /* 0x0000ac7801007387 */ /* 0x0001e20000100800 */
[----:B------:R-:W-:-:S03]  /*1e10*/  FFMA.FTZ R223, R159, R160, R223 ;  /* 0x000000a09fdf7223 */ /* 0x000fc600000100df */
[----:B0-----:R-:W2:Y:S01]  /*1e20*/  LDL.LU R120, [R1+0x98] ;  /* 0x0000980001787983 */ /* 0x001ea20000300800 */
[----:B------:R-:W-:-:S03]  /*1e30*/  FADD.FTZ R121, R158, R121 ;  /* 0x000000799e797221 */ /* 0x000fc60000010000 */
[----:B------:R-:W2:Y:S04]  /*1e40*/  LDL.LU R122, [R1+0x88] ;  /* 0x00008800017a7983 */ /* 0x000ea80000300800 */
[----:B------:R0:W-:Y:S04]  /*1e50*/  STL [R1+0x90], R121 ;  /* 0x0000907901007387 */ /* 0x0001e80000100800 */
[----:B------:R1:W-:Y:S04]  /*1e60*/  STL [R1+0xa0], R223 ;  /* 0x0000a0df01007387 */ /* 0x0003e80000100800 */
[----:B0-----:R-:W2:Y:S01]  /*1e70*/  LDL.LU R121, [R1+0x9c] ;  /* 0x00009c0001797983 */ /* 0x001ea20000300800 */
[----:B------:R-:W-:Y:S01]  /*1e80*/  FMUL.FTZ R160, R36, R160 ;  /* 0x000000a024a07220 */ /* 0x000fe20000410000 */
[-C--:B------:R-:W-:Y:S01]  /*1e90*/  FFMA.FTZ R232, R159, R158.reuse, R232 ;  /* 0x0000009e9fe87223 */ /* 0x080fe200000100e8 */
[----:B------:R-:W-:Y:S01]  /*1ea0*/  FADD.FTZ R162, -R219, R162 ;  /* 0x000000a2dba27221 */ /* 0x000fe20000010100 */
[----:B-1----:R-:W-:Y:S01]  /*1eb0*/  SHF.L.U32 R223, R165, 0x10, RZ ;  /* 0x00000010a5df7819 */ /* 0x002fe200000006ff */
[----:B------:R-:W-:Y:S01]  /*1ec0*/  FFMA.FTZ R158, R68, R158, R160 ;  /* 0x0000009e449e7223 */ /* 0x000fe200000100a0 */
[----:B------:R-:W-:Y:S01]  /*1ed0*/  SHF.L.U32 R160, R169, 0x10, RZ ;  /* 0x00000010a9a07819 */ /* 0x000fe200000006ff */
[----:B------:R-:W-:Y:S01]  /*1ee0*/  FMUL.FTZ R162, R212, R162 ;  /* 0x000000a2d4a27220 */ /* 0x000fe20000410000 */
[----:B------:R-:W-:Y:S01]  /*1ef0*/  PRMT R165, R164, 0x7632, R165 ;  /* 0x00007632a4a57816 */ /* 0x000fe200000000a5 */
[----:B---3--:R-:W-:Y:S01]  /*1f00*/  FADD.FTZ R234, R223, R234 ;  /* 0x000000eadfea7221 */ /* 0x008fe20000010000 */
[----:B------:R-:W-:Y:S01]  /*1f10*/  FADD.FTZ R164, -R219, R161 ;  /* 0x000000a1dba47221 */ /* 0x000fe20000010100 */
[----:B----4-:R-:W-:-:S03]  /*1f20*/  FFMA.FTZ R235, R162, R223, R235 ;  /* 0x000000dfa2eb7223 */ /* 0x010fc600000100eb */
[----:B------:R0:W-:Y:S01]  /*1f30*/  STL [R1+0xb0], R234 ;  /* 0x0000b0ea01007387 */ /* 0x0001e20000100800 */
[----:B------:R-:W-:Y:S01]  /*1f40*/  SHF.L.U32 R161, R165, 0x10, RZ ;  /* 0x00000010a5a17819 */ /* 0x000fe200000006ff */
[----:B------:R-:W-:Y:S02]  /*1f50*/  FMUL.FTZ R164, R212, R164 ;  /* 0x000000a4d4a47220 */ /* 0x000fe40000410000 */
[----:B0-----:R-:W3:Y:S01]  /*1f60*/  LDL.LU R234, [R1+0xa8] ;  /* 0x0000a80001ea7983 */ /* 0x001ee20000300800 */
[----:B--2---:R-:W-:-:S05]  /*1f70*/  FADD.FTZ R120, R160, R120 ;  /* 0x00000078a0787221 */ /* 0x004fca0000010000 */
[----:B------:R0:W-:Y:S04]  /*1f80*/  STL [R1+0x98], R120 ;  /* 0x0000987801007387 */ /* 0x0001e80000100800 */
[----:B------:R-:W-:Y:S01]  /*1f90*/  STL [R1+0xa4], R235 ;  /* 0x0000a4eb01007387 */ /* 0x000fe20000100800 */
[----:B------:R-:W-:-:S03]  /*1fa0*/  FFMA.FTZ R122, R162, R160, R122 ;  /* 0x000000a0a27a7223 */ /* 0x000fc6000001007a */
[----:B0-----:R-:W2:Y:S01]  /*1fb0*/  LDL.LU R120, [R1+0x8c] ;  /* 0x00008c0001787983 */ /* 0x001ea20000300800 */
[----:B------:R-:W-:-:S03]  /*1fc0*/  FFMA.FTZ R121, R164, R161, R121 ;  /* 0x000000a1a4797223 */ /* 0x000fc60000010079 */
[----:B------:R0:W-:Y:S04]  /*1fd0*/  STL [R1+0x88], R122 ;  /* 0x0000887a01007387 */ /* 0x0001e80000100800 */
[----:B0-----:R-:W4:Y:S04]  /*1fe0*/  LDL.LU R122, [R1+0xb4] ;  /* 0x0000b400017a7983 */ /* 0x001f280000300800 */
[----:B------:R0:W-:Y:S04]  /*1ff0*/  STL [R1+0x9c], R121 ;  /* 0x00009c7901007387 */ /* 0x0001e80000100800 */
[----:B0-----:R-:W4:Y:S01]  /*2000*/  LDL.LU R121, [R1+0xb8] ;  /* 0x0000b80001797983 */ /* 0x001f220000300800 */
[----:B------:R-:W-:Y:S01]  /*2010*/  FADD.FTZ R247, R174, R247 ;  /* 0x000000f7aef77221 */ /* 0x000fe20000010000 */
[-C--:B------:R-:W-:Y:S01]  /*2020*/  FFMA.FTZ R243, R210, R174.reuse, R243 ;  /* 0x000000aed2f37223 */ /* 0x080fe200000100f3 */
[----:B------:R-:W-:Y:S01]  /*2030*/  FMUL.FTZ R174, R52, R174 ;  /* 0x000000ae34ae7220 */ /* 0x000fe20000410000 */
[----:B------:R-:W-:Y:S01]  /*2040*/  FADD.FTZ R178, R178, -R219 ;  /* 0x800000dbb2b27221 */ /* 0x000fe20000010000 */
[----:B------:R-:W-:Y:S01]  /*2050*/  FADD.FTZ R238, R213, R238 ;  /* 0x000000eed5ee7221 */ /* 0x000fe20000010000 */
[-C--:B------:R-:W-:Y:S01]  /*2060*/  FFMA.FTZ R201, R210, R213.reuse, R201 ;  /* 0x000000d5d2c97223 */ /* 0x080fe200000100c9 */
[----:B------:R-:W-:Y:S01]  /*2070*/  FFMA.FTZ R213, R84, R213, R174 ;  /* 0x000000d554d57223 */ /* 0x000fe200000100ae */
[----:B------:R-:W-:Y:S01]  /*2080*/  SHF.L.U32 R174, R133, 0x10, RZ ;  /* 0x0000001085ae7819 */ /* 0x000fe200000006ff */
[----:B------:R-:W-:Y:S01]  /*2090*/  FMUL.FTZ R215, R212, R178 ;  /* 0x000000b2d4d77220 */ /* 0x000fe20000410000 */
[----:B------:R-:W-:Y:S01]  /*20a0*/  PRMT R168, R168, 0x7632, R168 ;  /* 0x00007632a8a87816 */ /* 0x000fe200000000a8 */
[----:B------:R-:W-:Y:S01]  /*20b0*/  FMUL.FTZ R223, R38, R223 ;  /* 0x000000df26df7220 */ /* 0x000fe20000410000 */
[----:B------:R-:W-:Y:S01]  /*20c0*/  SHF.L.U32 R214, R137, 0x10, RZ ;  /* 0x0000001089d67819 */ /* 0x000fe200000006ff */
[----:B------:R-:W-:Y:S01]  /*20d0*/  FADD.FTZ R249, R174, R249 ;  /* 0x000000f9aef97221 */ /* 0x000fe20000010000 */
[-C--:B------:R-:W-:Y:S01]  /*20e0*/  FFMA.FTZ R245, R215, R174.reuse, R245 ;  /* 0x000000aed7f57223 */ /* 0x080fe200000100f5 */
[----:B------:R-:W-:Y:S01]  /*20f0*/  FMUL.FTZ R174, R54, R174 ;  /* 0x000000ae36ae7220 */ /* 0x000fe20000410000 */
[----:B------:R-:W-:Y:S01]  /*2100*/  SHF.L.U32 R168, R168, 0x10, RZ ;  /* 0x00000010a8a87819 */ /* 0x000fe200000006ff */
[----:B---3--:R-:W-:Y:S01]  /*2110*/  FADD.FTZ R234, R161, R234 ;  /* 0x000000eaa1ea7221 */ /* 0x008fe20000010000 */
[----:B------:R-:W-:Y:S01]  /*2120*/  FADD.FTZ R241, R214, R241 ;  /* 0x000000f1d6f17221 */ /* 0x000fe20000010000 */
[----:B------:R-:W-:Y:S01]  /*2130*/  FFMA.FTZ R203, R215, R214, R203 ;  /* 0x000000d6d7cb7223 */ /* 0x000fe200000100cb */
[----:B------:R-:W-:Y:S01]  /*2140*/  FFMA.FTZ R160, R70, R160, R223 ;  /* 0x000000a046a07223 */ /* 0x000fe200000100df */
[----:B------:R-:W3:Y:S01]  /*2150*/  LDL.LU R235, [R1+0x84] ;  /* 0x0000840001eb7983 */ /* 0x000ee20000300800 */
[----:B------:R-:W-:Y:S01]  /*2160*/  FMUL.FTZ R161, R37, R161 ;  /* 0x000000a125a17220 */ /* 0x000fe20000410000 */
[----:B------:R-:W-:Y:S01]  /*2170*/  FFMA.FTZ R214, R86, R214, R174 ;  /* 0x000000d656d67223 */ /* 0x000fe200000100ae */
[----:B------:R-:W-:Y:S01]  /*2180*/  PRMT R165, R165, 0x7632, R165 ;  /* 0x00007632a5a57816 */ /* 0x000fe200000000a5 */
[----:B------:R-:W3:Y:S01]  /*2190*/  LDL.LU R223, [R1+0x94] ;  /* 0x0000940001df7983 */ /* 0x000ee20000300800 */
[----:B------:R-:W-:Y:S01]  /*21a0*/  FADD.FTZ R163, -R219, R163 ;  /* 0x000000a3dba37221 */ /* 0x000fe20000010100 */
[----:B------:R-:W-:-:S02]  /*21b0*/  FFMA.FTZ R231, R164, R168, R231 ;  /* 0x000000a8a4e77223 */ /* 0x000fc400000100e7 */
[----:B------:R-:W3:Y:S01]  /*21c0*/  LDG.E.128 R172, desc[UR4][R172.64+0x10] ;  /* 0x00001004acac7981 */ /* 0x000ee2000c1e1d00 */
[----:B------:R-:W-:-:S03]  /*21d0*/  FFMA.FTZ R161, R69, R168, R161 ;  /* 0x000000a845a17223 */ /* 0x000fc600000100a1 */
[----:B------:R-:W-:Y:S01]  /*21e0*/  STL [R1+0xa8], R234 ;  /* 0x0000a8ea01007387 */ /* 0x000fe20000100800 */
[----:B--2---:R-:W-:Y:S01]  /*21f0*/  FADD.FTZ R120, R168, R120 ;  /* 0x00000078a8787221 */ /* 0x004fe20000010000 */
[----:B------:R-:W-:Y:S01]  /*2200*/  SHF.L.U32 R168, R165, 0x10, RZ ;  /* 0x00000010a5a87819 */ /* 0x000fe200000006ff */
[----:B------:R-:W-:-:S03]  /*2210*/  FMUL.FTZ R165, R212, R163 ;  /* 0x000000a3d4a57220 */ /* 0x000fc60000410000 */
[----:B------:R0:W-:Y:S04]  /*2220*/  STL [R1+0x8c], R120 ;  /* 0x00008c7801007387 */ /* 0x0001e80000100800 */
[----:B0-----:R-:W2:Y:S01]  /*2230*/  LDL.LU R120, [R1+0xcc] ;  /* 0x0000cc0001787983 */ /* 0x001ea20000300800 */
[----:B----4-:R-:W-:-:S03]  /*2240*/  FFMA.FTZ R122, R165, R168, R122 ;  /* 0x000000a8a57a7223 */ /* 0x010fc6000001007a */
[----:B------:R-:W4:Y:S04]  /*2250*/  LDL.LU R234, [R1+0xc0] ;  /* 0x0000c00001ea7983 */ /* 0x000f280000300800 */
[----:B------:R0:W-:Y:S01]  /*2260*/  STL [R1+0xb4], R122 ;  /* 0x0000b47a01007387 */ /* 0x0001e20000100800 */
[----:B------:R-:W-:-:S03]  /*2270*/  FADD.FTZ R121, R168, R121 ;  /* 0x00000079a8797221 */ /* 0x000fc60000010000 */
[----:B0-----:R-:W4:Y:S04]  /*2280*/  LDL.LU R122, [R1+0xe0] ;  /* 0x0000e000017a7983 */ /* 0x001f280000300800 */
[----:B------:R0:W-:Y:S04]  /*2290*/  STL [R1+0xb8], R121 ;  /* 0x0000b87901007387 */ /* 0x0001e80000100800 */
[----:B0-----:R-:W4:Y:S01]  /*22a0*/  LDL.LU R121, [R1+0xd8] ;  /* 0x0000d80001797983 */ /* 0x001f220000300800 */
[----:B------:R-:W-:Y:S01]  /*22b0*/  PRMT R169, R169, 0x7632, R169 ;  /* 0x00007632a9a97816 */ /* 0x000fe200000000a9 */
[----:B------:R-:W-:-:S03]  /*22c0*/  FMUL.FTZ R163, R39, R168 ;  /* 0x000000a827a37220 */ /* 0x000fc60000410000 */
[----:B------:R-:W-:Y:S02]  /*22d0*/  SHF.L.U32 R169, R169, 0x10, RZ ;  /* 0x00000010a9a97819 */ /* 0x000fe400000006ff */
[----:B------:R-:W-:-:S03]  /*22e0*/  SHF.L.U32 R168, R170, 0x10, RZ ;  /* 0x00000010aaa87819 */ /* 0x000fc600000006ff */
[-C--:B---3--:R-:W-:Y:S01]  /*22f0*/  FFMA.FTZ R235, R165, R169.reuse, R235 ;  /* 0x000000a9a5eb7223 */ /* 0x088fe200000100eb */
[----:B------:R-:W-:Y:S01]  /*2300*/  FADD.FTZ R223, R169, R223 ;  /* 0x000000dfa9df7221 */ /* 0x000fe20000010000 */
[----:B------:R-:W-:Y:S01]  /*2310*/  FFMA.FTZ R163, R71, R169, R163 ;  /* 0x000000a947a37223 */ /* 0x000fe200000100a3 */
[----:B------:R-:W-:-:S04]  /*2320*/  FADD.FTZ R169, -R219, R172 ;  /* 0x000000acdba97221 */ /* 0x000fc80000010100 */
[----:B------:R-:W-:Y:S01]  /*2330*/  FMUL.FTZ R169, R212, R169 ;  /* 0x000000a9d4a97220 */ /* 0x000fe20000410000 */
[----:B------:R-:W-:Y:S01]  /*2340*/  STL [R1+0x84], R235 ;  /* 0x000084eb01007387 */ /* 0x000fe20000100800 */
[----:B------:R-:W-:-:S03]  /*2350*/  SHF.L.U32 R172, R166, 0x10, RZ ;  /* 0x00000010a6ac7819 */ /* 0x000fc600000006ff */
[----:B------:R-:W-:Y:S04]  /*2360*/  STL [R1+0x94], R223 ;  /* 0x000094df01007387 */ /* 0x000fe80000100800 */
[----:B------:R-:W3:Y:S01]  /*2370*/  LDL.LU R236, [R1+0xc8] ;  /* 0x0000c80001ec7983 */ /* 0x000ee20000300800 */
[----:B--2---:R-:W-:Y:S01]  /*2380*/  FADD.FTZ R120, R168, R120 ;  /* 0x00000078a8787221 */ /* 0x004fe20000010000 */
[----:B----4-:R-:W-:-:S04]  /*2390*/  FFMA.FTZ R234, R169, R168, R234 ;  /* 0x000000a8a9ea7223 */ /* 0x010fc800000100ea */
[----:B------:R0:W-:Y:S04]  /*23a0*/  STL [R1+0xcc], R120 ;  /* 0x0000cc7801007387 */ /* 0x0001e80000100800 */
[----:B0-----:R-:W2:Y:S04]  /*23b0*/  LDL.LU R120, [R1+0xbc] ;  /* 0x0000bc0001787983 */ /* 0x001ea80000300800 */
[----:B------:R-:W4:Y:S01]  /*23c0*/  LDL.LU R235, [R1+0xdc] ;  /* 0x0000dc0001eb7983 */ /* 0x000f220000300800 */
[----:B------:R-:W-:-:S03]  /*23d0*/  FADD.FTZ R122, R172, R122 ;  /* 0x0000007aac7a7221 */ /* 0x000fc60000010000 */
[----:B------:R0:W-:Y:S04]  /*23e0*/  STL [R1+0xc0], R234 ;  /* 0x0000c0ea01007387 */ /* 0x0001e80000100800 */
[----:B0-----:R-:W4:Y:S01]  /*23f0*/  LDL.LU R234, [R1+0xd4] ;  /* 0x0000d40001ea7983 */ /* 0x001f220000300800 */
[----:B------:R-:W-:-:S03]  /*2400*/  FFMA.FTZ R121, R169, R172, R121 ;  /* 0x000000aca9797223 */ /* 0x000fc60000010079 */
[----:B------:R0:W-:Y:S04]  /*2410*/  STL [R1+0xe0], R122 ;  /* 0x0000e07a01007387 */ /* 0x0001e80000100800 */
[----:B0-----:R-:W4:Y:S04]  /*2420*/  LDL.LU R122, [R1+0xd0] ;  /* 0x0000d000017a7983 */ /* 0x001f280000300800 */
[----:B------:R0:W-:Y:S04]  /*2430*/  STL [R1+0xd8], R121 ;  /* 0x0000d87901007387 */ /* 0x0001e80000100800 */
[----:B0-----:R-:W4:Y:S01]  /*2440*/  LDL.LU R121, [R1+0xc4] ;  /* 0x0000c40001797983 */ /* 0x001f220000300800 */
[----:B------:R-:W-:Y:S01]  /*2450*/  FMUL.FTZ R223, R32, R172 ;  /* 0x000000ac20df7220 */ /* 0x000fe20000410000 */
[----:B------:R-:W-:Y:S01]  /*2460*/  PRMT R172, R166, 0x7632, R172 ;  /* 0x00007632a6ac7816 */ /* 0x000fe200000000ac */
[----:B------:R-:W-:Y:S01]  /*2470*/  FADD.FTZ R173, -R219, R173 ;  /* 0x000000addbad7221 */ /* 0x000fe20000010100 */
[----:B------:R-:W-:-:S02]  /*2480*/  PRMT R170, R170, 0x7632, R170 ;  /* 0x00007632aaaa7816 */ /* 0x000fc400000000aa */
[----:B------:R-:W-:Y:S02]  /*2490*/  SHF.L.U32 R172, R172, 0x10, RZ ;  /* 0x00000010acac7819 */ /* 0x000fe400000006ff */
[----:B------:R-:W-:Y:S01]  /*24a0*/  SHF.L.U32 R166, R170, 0x10, RZ ;  /* 0x00000010aaa67819 */ /* 0x000fe200000006ff */
[----:B------:R-:W-:Y:S02]  /*24b0*/  FMUL.FTZ R170, R212, R173 ;  /* 0x000000add4aa7220 */ /* 0x000fe40000410000 */
[----:B------:R-:W-:Y:S02]  /*24c0*/  FMUL.FTZ R173, R33, R172 ;  /* 0x000000ac21ad7220 */ /* 0x000fe40000410000 */
[----:B---3--:R-:W-:Y:S01]  /*24d0*/  FADD.FTZ R236, R166, R236 ;  /* 0x000000eca6ec7221 */ /* 0x008fe20000010000 */
[----:B------:R-:W-:Y:S01]  /*24e0*/  PRMT R133, R133, 0x7632, R133 ;  /* 0x0000763285857816 */ /* 0x000fe20000000085 */
[----:B------:R-:W-:Y:S01]  /*24f0*/  FADD.FTZ R179, R179, -R219 ;  /* 0x800000dbb3b37221 */ /* 0x000fe20000010000 */
[----:B------:R-:W-:Y:S01]  /*2500*/  FFMA.FTZ R168, R64, R168, R223 ;  /* 0x000000a840a87223 */ /* 0x000fe200000100df */
[----:B------:R-:W-:-:S02]  /*2510*/  PRMT R137, R137, 0x7632, R137 ;  /* 0x0000763289897816 */ /* 0x000fc40000000089 */
[----:B------:R-:W-:Y:S01]  /*2520*/  SHF.L.U32 R133, R133, 0x10, RZ ;  /* 0x0000001085857819 */ /* 0x000fe200000006ff */
[----:B------:R-:W-:Y:S01]  /*2530*/  FMUL.FTZ R217, R212, R179 ;  /* 0x000000b3d4d97220 */ /* 0x000fe20000410000 */
[----:B------:R-:W-:Y:S01]  /*2540*/  SHF.L.U32 R137, R137, 0x10, RZ ;  /* 0x0000001089897819 */ /* 0x000fe200000006ff */
[----:B------:R-:W-:Y:S01]  /*2550*/  FADD.FTZ R251, R140, R251 ;  /* 0x000000fb8cfb7221 */ /* 0x000fe20000010000 */
[----:B------:R-:W-:Y:S01]  /*2560*/  FFMA.FTZ R206, R218, R140, R206 ;  /* 0x0000008cdace7223 */ /* 0x000fe200000100ce */
[-C--:B------:R-:W-:Y:S01]  /*2570*/  FFMA.FTZ R244, R217, R133.reuse, R244 ;  /* 0x00000085d9f47223 */ /* 0x080fe200000100f4 */
[----:B------:R-:W-:Y:S01]  /*2580*/  FADD.FTZ R248, R133, R248 ;  /* 0x000000f885f87221 */ /* 0x000fe20000010000 */
[----:B------:R-:W-:Y:S01]  /*2590*/  FMUL.FTZ R133, R55, R133 ;  /* 0x0000008537857220 */ /* 0x000fe20000410000 */
[----:B------:R-:W-:Y:S01]  /*25a0*/  FFMA.FTZ R202, R217, R137, R202 ;  /* 0x00000089d9ca7223 */ /* 0x000fe200000100ca */
[----:B------:R-:W-:Y:S01]  /*25b0*/  FADD.FTZ R239, R137, R239 ;  /* 0x000000ef89ef7221 */ /* 0x000fe20000010000 */
[----:B------:R-:W-:-:S04]  /*25c0*/  @P0 IMAD.WIDE.U32 R180, R198, 0x20, R180 ;  /* 0x00000020c6b40825 */ /* 0x000fc800078e00b4 */
[----:B------:R-:W-:Y:S01]  /*25d0*/  FFMA.FTZ R137, R87, R137, R133 ;  /* 0x0000008957897223 */ /* 0x000fe20000010085 */
[----:B------:R-:W-:Y:S01]  /*25e0*/  FMUL.FTZ R133, R48, R132 ;  /* 0x0000008430857220 */ /* 0x000fe20000410000 */
[----:B------:R-:W-:Y:S01]  /*25f0*/  LOP3.LUT P6, RZ, R182, 0xff, RZ, 0xc0, !PT ;  /* 0x000000ffb6ff7812 */ /* 0x000fe200078cc0ff */
[----:B------:R-:W3:Y:S02]  /*2600*/  LDG.E.128 R176, desc[UR4][R176.64] ;  /* 0x00000004b0b07981 */ /* 0x000ee4000c1e1d00 */
[----:B------:R-:W-:Y:S01]  /*2610*/  FFMA.FTZ R140, R80, R140, R133 ;  /* 0x0000008c508c7223 */ /* 0x000fe20000010085 */
[----:B------:R-:W-:Y:S01]  /*2620*/  IMAD.WIDE.U32 R132, R197, 0x20, R186 ;  /* 0x00000020c5847825 */ /* 0x000fe200078e00ba */
[----:B------:R-:W5:Y:S04]  /*2630*/  @P0 LDG.E.128 R104, desc[UR4][R180.64] ;  /* 0x00000004b4680981 */ /* 0x000f68000c1e1d00 */
[----:B------:R-:W5:Y:S04]  /*2640*/  @P0 LDG.E.128 R108, desc[UR4][R180.64+0x10] ;  /* 0x00001004b46c0981 */ /* 0x000f68000c1e1d00 */
[----:B------:R-:W3:Y:S04]  /*2650*/  LDG.E.128 R184, desc[UR4][R184.64] ;  /* 0x00000004b8b87981 */ /* 0x000ee8000c1e1d00 */
[----:B------:R0:W3:Y:S01]  /*2660*/  LDG.E.128 R180, desc[UR4][R132.64] ;  /* 0x0000000484b47981 */ /* 0x0000e2000c1e1d00 */
[----:B------:R-:W-:Y:S01]  /*2670*/  PRMT R139, R139, 0x7632, R139 ;  /* 0x000076328b8b7816 */ /* 0x000fe2000000008b */
[----:B------:R-:W-:-:S03]  /*2680*/  FMUL.FTZ R135, R51, R134 ;  /* 0x0000008633877220 */ /* 0x000fc60000410000 */
[----:B------:R-:W-:-:S05]  /*2690*/  SHF.L.U32 R139, R139, 0x10, RZ ;  /* 0x000000108b8b7819 */ /* 0x000fca00000006ff */
[----:B------:R-:W-:Y:S01]  /*26a0*/  FADD.FTZ R252, R139, R252 ;  /* 0x000000fc8bfc7221 */ /* 0x000fe20000010000 */
[-C--:B------:R-:W-:Y:S01]  /*26b0*/  FFMA.FTZ R207, R143, R139.reuse, R207 ;  /* 0x0000008b8fcf7223 */ /* 0x080fe200000100cf */
[----:B------:R-:W-:Y:S02]  /*26c0*/  FFMA.FTZ R139, R83, R139, R135 ;  /* 0x0000008b538b7223 */ /* 0x000fe40000010087 */
[----:B------:R-:W0:Y:S01]  /*26d0*/  LDG.E.128 R132, desc[UR4][R132.64+0x10] ;  /* 0x0000100484847981 */ /* 0x000e22000c1e1d00 */
[-C--:B--2---:R-:W-:Y:S01]  /*26e0*/  FFMA.FTZ R120, R170, R166.reuse, R120 ;  /* 0x000000a6aa787223 */ /* 0x084fe20000010078 */
[----:B------:R-:W-:Y:S01]  /*26f0*/  FFMA.FTZ R166, R65, R166, R173 ;  /* 0x000000a641a67223 */ /* 0x000fe200000100ad */
[----:B------:R-:W-:Y:S01]  /*2700*/  FADD.FTZ R173, -R219, R174 ;  /* 0x000000aedbad7221 */ /* 0x000fe20000010100 */
[----:B----4-:R-:W-:Y:S02]  /*2710*/  FADD.FTZ R235, R172, R235 ;  /* 0x000000ebaceb7221 */ /* 0x010fe40000010000 */
[----:B------:R1:W-:Y:S01]  /*2720*/  STL [R1+0xbc], R120 ;  /* 0x0000bc7801007387 */ /* 0x0003e20000100800 */
[----:B------:R-:W-:Y:S01]  /*2730*/  SHF.L.U32 R174, R167, 0x10, RZ ;  /* 0x00000010a7ae7819 */ /* 0x000fe200000006ff */
[----:B------:R-:W-:-:S02]  /*2740*/  FMUL.FTZ R173, R212, R173 ;  /* 0x000000add4ad7220 */ /* 0x000fc40000410000 */
[----:B-1----:R-:W2:Y:S01]  /*2750*/  LDL.LU R120, [R1+0xe8] ;  /* 0x0000e80001787983 */ /* 0x002ea20000300800 */
[----:B------:R-:W-:Y:S01]  /*2760*/  FFMA.FTZ R234, R170, R172, R234 ;  /* 0x000000acaaea7223 */ /* 0x000fe200000100ea */
[----:B------:R-:W-:Y:S02]  /*2770*/  SHF.L.U32 R172, R171, 0x10, RZ ;  /* 0x00000010abac7819 */ /* 0x000fe400000006ff */
[----:B------:R1:W-:Y:S04]  /*2780*/  STL [R1+0xc8], R236 ;  /* 0x0000c8ec01007387 */ /* 0x0003e80000100800 */
[----:B------:R-:W4:Y:S01]  /*2790*/  LDL.LU R240, [R1+0xf0] ;  /* 0x0000f00001f07983 */ /* 0x000f220000300800 */
[----:B------:R-:W-:-:S03]  /*27a0*/  FMUL.FTZ R223, R34, R174 ;  /* 0x000000ae22df7220 */ /* 0x000fc60000410000 */
[----:B-1----:R-:W3:Y:S01]  /*27b0*/  LDL.LU R236, [R1+0xec] ;  /* 0x0000ec0001ec7983 */ /* 0x002ee20000300800 */
[----:B------:R-:W-:-:S03]  /*27c0*/  FADD.FTZ R122, R172, R122 ;  /* 0x0000007aac7a7221 */ /* 0x000fc60000010000 */
[----:B------:R1:W-:Y:S04]  /*27d0*/  STL [R1+0xdc], R235 ;  /* 0x0000dceb01007387 */ /* 0x0003e80000100800 */
[----:B-1----:R-:W4:Y:S01]  /*27e0*/  LDL.LU R235, [R1+0xf8] ;  /* 0x0000f80001eb7983 */ /* 0x002f220000300800 */
[----:B------:R-:W-:-:S03]  /*27f0*/  FFMA.FTZ R121, R173, R172, R121 ;  /* 0x000000acad797223 */ /* 0x000fc60000010079 */
[----:B------:R1:W-:Y:S01]  /*2800*/  STL [R1+0xd4], R234 ;  /* 0x0000d4ea01007387 */ /* 0x0003e20000100800 */
[----:B------:R-:W-:-:S03]  /*2810*/  FFMA.FTZ R172, R66, R172, R223 ;  /* 0x000000ac42ac7223 */ /* 0x000fc600000100df */
[----:B-1----:R-:W3:Y:S04]  /*2820*/  LDL.LU R234, [R1+0xf4] ;  /* 0x0000f40001ea7983 */ /* 0x002ee80000300800 */
[----:B------:R1:W-:Y:S04]  /*2830*/  STL [R1+0xd0], R122 ;  /* 0x0000d07a01007387 */ /* 0x0003e80000100800 */
[----:B-1----:R1:W5:Y:S04]  /*2840*/  LDL.LU R122, [R1+0x104] ;  /* 0x00010400017a7983 */ /* 0x0023680000300800 */
[----:B------:R1:W-:Y:S04]  /*2850*/  STL [R1+0xc4], R121 ;  /* 0x0000c47901007387 */ /* 0x0003e80000100800 */
[----:B-1----:R1:W5:Y:S04]  /*2860*/  LDL.LU R121, [R1+0x100] ;  /* 0x0001000001797983 */ /* 0x0023680000300800 */
[----:B------:R-:W4:Y:S01]  /*2870*/  LDL.LU R223, [R1+0xe4] ;  /* 0x0000e40001df7983 */ /* 0x000f220000300800 */
[----:B------:R-:W-:Y:S01]  /*2880*/  PRMT R171, R171, 0x7632, R171 ;  /* 0x00007632abab7816 */ /* 0x000fe200000000ab */
[C---:B------:R-:W-:Y:S01]  /*2890*/  FADD.FTZ R175, -R219.reuse, R175 ;  /* 0x000000afdbaf7221 */ /* 0x040fe20000010100 */
[C---:B0-----:R-:W-:Y:S01]  /*28a0*/  FADD.FTZ R133, -R219.reuse, R133 ;  /* 0x00000085db857221 */ /* 0x041fe20000010100 */
[C---:B------:R-:W-:Y:S01]  /*28b0*/  FADD.FTZ R134, -R219.reuse, R134 ;  /* 0x00000086db867221 */ /* 0x040fe20000010100 */
[----:B------:R-:W-:Y:S01]  /*28c0*/  FADD.FTZ R135, -R219, R135 ;  /* 0x00000087db877221 */ /* 0x000fe20000010100 */
[----:B--2---:R-:W-:-:S05]  /*28d0*/  FADD.FTZ R120, R174, R120 ;  /* 0x00000078ae787221 */ /* 0x004fca0000010000 */
[----:B------:R0:W-:Y:S04]  /*28e0*/  STL [R1+0xe8], R120 ;  /* 0x0000e87801007387 */ /* 0x0001e80000100800 */
[----:B0-----:R1:W5:Y:S01]  /*28f0*/  LDL.LU R120, [R1+0xfc] ;  /* 0x0000fc0001787983 */ /* 0x0013620000300800 */
[----:B----4-:R-:W-:Y:S01]  /*2900*/  FFMA.FTZ R223, R173, R174, R223 ;  /* 0x000000aeaddf7223 */ /* 0x010fe200000100df */
[----:B------:R-:W-:-:S04]  /*2910*/  PRMT R174, R167, 0x7632, R174 ;  /* 0x00007632a7ae7816 */ /* 0x000fc800000000ae */
[----:B------:R-:W-:Y:S02]  /*2920*/  SHF.L.U32 R174, R174, 0x10, RZ ;  /* 0x00000010aeae7819 */ /* 0x000fe400000006ff */
[----:B------:R-:W-:Y:S01]  /*2930*/  SHF.L.U32 R167, R171, 0x10, RZ ;  /* 0x00000010aba77819 */ /* 0x000fe200000006ff */
[----:B------:R-:W-:Y:S02]  /*2940*/  FMUL.FTZ R171, R212, R175 ;  /* 0x000000afd4ab7220 */ /* 0x000fe40000410000 */
[-C--:B------:R-:W-:Y:S01]  /*2950*/  FMUL.FTZ R175, R35, R174.reuse ;  /* 0x000000ae23af7220 */ /* 0x080fe20000410000 */
[----:B------:R-:W-:Y:S01]  /*2960*/  FADD.FTZ R235, R174, R235 ;  /* 0x000000ebaeeb7221 */ /* 0x000fe20000010000 */
[----:B------:R-:W-:Y:S01]  /*2970*/  FADD.FTZ R240, R167, R240 ;  /* 0x000000f0a7f07221 */ /* 0x000fe20000010000 */
[CC--:B---3--:R-:W-:Y:S01]  /*2980*/  FFMA.FTZ R236, R171.reuse, R167.reuse, R236 ;  /* 0x000000a7abec7223 */ /* 0x0c8fe200000100ec */
[----:B------:R-:W-:Y:S01]  /*2990*/  FFMA.FTZ R234, R171, R174, R234 ;  /* 0x000000aeabea7223 */ /* 0x000fe200000100ea */
[----:B------:R-:W-:Y:S01]  /*29a0*/  FFMA.FTZ R167, R67, R167, R175 ;  /* 0x000000a743a77223 */ /* 0x000fe200000100af */
[----:B------:R-:W-:Y:S01]  /*29b0*/  SHF.L.U32 R174, R184, 0x10, RZ ;  /* 0x00000010b8ae7819 */ /* 0x000fe200000006ff */
[----:B------:R-:W-:Y:S01]  /*29c0*/  FADD.FTZ R175, -R219, R180 ;  /* 0x000000b4dbaf7221 */ /* 0x000fe20000010100 */
[----:B------:R-:W-:-:S02]  /*29d0*/  PRMT R184, R176, 0x7632, R184 ;  /* 0x00007632b0b87816 */ /* 0x000fc400000000b8 */
[----:B------:R-:W-:Y:S01]  /*29e0*/  SHF.L.U32 R180, R176, 0x10, RZ ;  /* 0x00000010b0b47819 */ /* 0x000fe200000006ff */
[--C-:B------:R-:W-:Y:S01]  /*29f0*/  FADD.FTZ R176, -R219, R181.reuse ;  /* 0x000000b5dbb07221 */ /* 0x100fe20000010100 */
[C---:B------:R-:W-:Y:S02]  /*2a00*/  PRMT R181, R184.reuse, 0x7632, R181 ;  /* 0x00007632b8b57816 */ /* 0x040fe400000000b5 */
[----:B------:R-:W-:Y:S01]  /*2a10*/  SHF.L.U32 R184, R184, 0x10, RZ ;  /* 0x00000010b8b87819 */ /* 0x000fe200000006ff */
[----:B------:R-:W-:Y:S01]  /*2a20*/  FMUL.FTZ R176, R212, R176 ;  /* 0x000000b0d4b07220 */ /* 0x000fe20000410000 */
[----:B------:R-:W-:-:S03]  /*2a30*/  SHF.L.U32 R181, R181, 0x10, RZ ;  /* 0x00000010b5b57819 */ /* 0x000fc600000006ff */
[-C--:B------:R-:W-:Y:S01]  /*2a40*/  FFMA.FTZ R16, R176, R184.reuse, R16 ;  /* 0x000000b8b0107223 */ /* 0x080fe20000010010 */
[----:B------:R-:W-:Y:S01]  /*2a50*/  FADD.FTZ R8, R184, R8 ;  /* 0x00000008b8087221 */ /* 0x000fe20000010000 */
[----:B------:R-:W-:Y:S01]  /*2a60*/  FMUL.FTZ R184, R29, R184 ;  /* 0x000000b81db87220 */ /* 0x000fe20000410000 */
[-C--:B------:R-:W-:Y:S01]  /*2a70*/  FFMA.FTZ R196, R176, R181.reuse, R196 ;  /* 0x000000b5b0c47223 */ /* 0x080fe200000100c4 */
[----:B------:R-:W-:Y:S01]  /*2a80*/  FADD.FTZ R188, R181, R188 ;  /* 0x000000bcb5bc7221 */ /* 0x000fe20000010000 */
[----:B------:R0:W-:Y:S01]  /*2a90*/  STL [R1+0xe4], R223 ;  /* 0x0000e4df01007387 */ /* 0x0001e20000100800 */
[--C-:B------:R-:W-:Y:S01]  /*2aa0*/  FFMA.FTZ R181, R61, R181, R184.reuse ;  /* 0x000000b53db57223 */ /* 0x100fe200000100b8 */
[----:B------:R-:W-:-:S04]  /*2ab0*/  PRMT R184, R177, 0x7632, R184 ;  /* 0x00007632b1b87816 */ /* 0x000fc800000000b8 */
[----:B------:R-:W-:Y:S02]  /*2ac0*/  SHF.L.U32 R184, R184, 0x10, RZ ;  /* 0x00000010b8b87819 */ /* 0x000fe400000006ff */
[----:B0-----:R-:W-:Y:S01]  /*2ad0*/  SHF.L.U32 R223, R177, 0x10, RZ ;  /* 0x00000010b1df7819 */ /* 0x001fe200000006ff */
[--C-:B------:R-:W-:Y:S01]  /*2ae0*/  FADD.FTZ R177, -R219, R183.reuse ;  /* 0x000000b7dbb17221 */ /* 0x100fe20000010100 */
[----:B------:R-:W-:-:S03]  /*2af0*/  PRMT R183, R185, 0x7632, R183 ;  /* 0x00007632b9b77816 */ /* 0x000fc600000000b7 */
[----:B------:R-:W-:Y:S01]  /*2b00*/  FMUL.FTZ R177, R212, R177 ;  /* 0x000000b1d4b17220 */ /* 0x000fe20000410000 */
[----:B------:R-:W-:Y:S01]  /*2b10*/  SHF.L.U32 R183, R183, 0x10, RZ ;  /* 0x00000010b7b77819 */ /* 0x000fe200000006ff */
[----:B------:R-:W-:Y:S02]  /*2b20*/  FADD.FTZ R6, R184, R6 ;  /* 0x00000006b8067221 */ /* 0x000fe40000010000 */
[-C--:B------:R-:W-:Y:S01]  /*2b30*/  FFMA.FTZ R14, R177, R184.reuse, R14 ;  /* 0x000000b8b10e7223 */ /* 0x080fe2000001000e */
[----:B------:R-:W-:Y:S01]  /*2b40*/  FMUL.FTZ R184, R31, R184 ;  /* 0x000000b81fb87220 */ /* 0x000fe20000410000 */
[----:B------:R-:W-:Y:S01]  /*2b50*/  FMUL.FTZ R175, R212, R175 ;  /* 0x000000afd4af7220 */ /* 0x000fe20000410000 */
[-C--:B------:R-:W-:Y:S01]  /*2b60*/  FFMA.FTZ R194, R177, R183.reuse, R194 ;  /* 0x000000b7b1c27223 */ /* 0x080fe200000100c2 */
[----:B------:R-:W-:Y:S01]  /*2b70*/  FADD.FTZ R22, R183, R22 ;  /* 0x00000016b7167221 */ /* 0x000fe20000010000 */
[----:B------:R-:W-:Y:S01]  /*2b80*/  FFMA.FTZ R183, R63, R183, R184 ;  /* 0x000000b73fb77223 */ /* 0x000fe200000100b8 */
[----:B------:R-:W-:Y:S01]  /*2b90*/  FADD.FTZ R184, -R219, R132 ;  /* 0x00000084dbb87221 */ /* 0x000fe20000010100 */
[----:B------:R-:W-:Y:S01]  /*2ba0*/  FADD.FTZ R7, R180, R7 ;  /* 0x00000007b4077221 */ /* 0x000fe20000010000 */
[CC--:B------:R-:W-:Y:S01]  /*2bb0*/  FFMA.FTZ R15, R175.reuse, R180.reuse, R15 ;  /* 0x000000b4af0f7223 */ /* 0x0c0fe2000001000f */
[----:B------:R-:W-:Y:S01]  /*2bc0*/  FMUL.FTZ R180, R28, R180 ;  /* 0x000000b41cb47220 */ /* 0x000fe20000410000 */
[----:B------:R-:W-:Y:S01]  /*2bd0*/  SHF.L.U32 R132, R178, 0x10, RZ ;  /* 0x00000010b2847819 */ /* 0x000fe200000006ff */
[----:B------:R-:W-:Y:S01]  /*2be0*/  FMUL.FTZ R184, R212, R184 ;  /* 0x000000b8d4b87220 */ /* 0x000fe20000410000 */
[----:B------:R-:W-:Y:S01]  /*2bf0*/  FADD.FTZ R23, R174, R23 ;  /* 0x00000017ae177221 */ /* 0x000fe20000010000 */
[-C--:B------:R-:W-:Y:S01]  /*2c00*/  FFMA.FTZ R195, R175, R174.reuse, R195 ;  /* 0x000000aeafc37223 */ /* 0x080fe200000100c3 */
[----:B------:R-:W-:Y:S01]  /*2c10*/  FFMA.FTZ R174, R60, R174, R180 ;  /* 0x000000ae3cae7223 */ /* 0x000fe200000100b4 */
[----:B------:R-:W-:Y:S01]  /*2c20*/  FADD.FTZ R180, -R219, R182 ;  /* 0x000000b6dbb47221 */ /* 0x000fe20000010100 */
[-C--:B------:R-:W-:Y:S01]  /*2c30*/  FMUL.FTZ R219, R24, R132.reuse ;  /* 0x0000008418db7220 */ /* 0x080fe20000410000 */
[----:B------:R-:W-:Y:S01]  /*2c40*/  FADD.FTZ R3, R132, R3 ;  /* 0x0000000384037221 */ /* 0x000fe20000010000 */
[----:B------:R-:W-:Y:S01]  /*2c50*/  FFMA.FTZ R11, R184, R132, R11 ;  /* 0x00000084b80b7223 */ /* 0x000fe2000001000b */
[----:B------:R-:W-:-:S02]  /*2c60*/  PRMT R132, R178, 0x7632, R132 ;  /* 0x00007632b2847816 */ /* 0x000fc40000000084 */
[----:B------:R-:W-:Y:S02]  /*2c70*/  SHF.L.U32 R182, R185, 0x10, RZ ;  /* 0x00000010b9b67819 */ /* 0x000fe400000006ff */
[----:B------:R-:W-:Y:S01]  /*2c80*/  SHF.L.U32 R185, R186, 0x10, RZ ;  /* 0x00000010bab97819 */ /* 0x000fe200000006ff */
[----:B------:R-:W-:Y:S01]  /*2c90*/  FMUL.FTZ R178, R212, R133 ;  /* 0x00000085d4b27220 */ /* 0x000fe20000410000 */
[----:B------:R-:W-:Y:S02]  /*2ca0*/  PRMT R186, R186, 0x7632, R186 ;  /* 0x00007632baba7816 */ /* 0x000fe400000000ba */
[----:B------:R-:W-:Y:S01]  /*2cb0*/  SHF.L.U32 R132, R132, 0x10, RZ ;  /* 0x0000001084847819 */ /* 0x000fe200000006ff */
[----:B------:R-:W-:Y:S01]  /*2cc0*/  FMUL.FTZ R180, R212, R180 ;  /* 0x000000b4d4b47220 */ /* 0x000fe20000410000 */
[----:B------:R-:W-:Y:S01]  /*2cd0*/  SHF.L.U32 R186, R186, 0x10, RZ ;  /* 0x00000010baba7819 */ /* 0x000fe200000006ff */
[----:B------:R-:W-:Y:S01]  /*2ce0*/  FADD.FTZ R19, R185, R19 ;  /* 0x00000013b9137221 */ /* 0x000fe20000010000 */
[-C--:B------:R-:W-:Y:S01]  /*2cf0*/  FFMA.FTZ R191, R184, R185.reuse, R191 ;  /* 0x000000b9b8bf7223 */ /* 0x080fe200000100bf */
[-C--:B------:R-:W-:Y:S01]  /*2d00*/  FMUL.FTZ R133, R25, R132.reuse ;  /* 0x0000008419857220 */ /* 0x080fe20000410000 */
[----:B------:R-:W-:Y:S01]  /*2d10*/  FADD.FTZ R4, R132, R4 ;  /* 0x0000000484047221 */ /* 0x000fe20000010000 */
[----:B------:R-:W-:Y:S01]  /*2d20*/  FFMA.FTZ R12, R178, R132, R12 ;  /* 0x00000084b20c7223 */ /* 0x000fe2000001000c */
[----:B------:R-:W-:Y:S01]  /*2d30*/  FFMA.FTZ R185, R56, R185, R219 ;  /* 0x000000b938b97223 */ /* 0x000fe200000100db */
[----:B------:R-:W-:Y:S01]  /*2d40*/  SHF.L.U32 R132, R179, 0x10, RZ ;  /* 0x00000010b3847819 */ /* 0x000fe200000006ff */
[----:B------:R-:W-:Y:S01]  /*2d50*/  FMUL.FTZ R219, R212, R134 ;  /* 0x00000086d4db7220 */ /* 0x000fe20000410000 */
[----:B------:R-:W-:Y:S01]  /*2d60*/  FADD.FTZ R5, R223, R5 ;  /* 0x00000005df057221 */ /* 0x000fe20000010000 */
[-C--:B------:R-:W-:Y:S01]  /*2d70*/  FFMA.FTZ R13, R180, R223.reuse, R13 ;  /* 0x000000dfb40d7223 */ /* 0x080fe2000001000d */
[----:B------:R-:W-:Y:S01]  /*2d80*/  FMUL.FTZ R223, R30, R223 ;  /* 0x000000df1edf7220 */ /* 0x000fe20000410000 */
[----:B------:R-:W-:Y:S01]  /*2d90*/  FADD.FTZ R20, R186, R20 ;  /* 0x00000014ba147221 */ /* 0x000fe20000010000 */
[-C--:B------:R-:W-:Y:S01]  /*2da0*/  FFMA.FTZ R192, R178, R186.reuse, R192 ;  /* 0x000000bab2c07223 */ /* 0x080fe200000100c0 */
[----:B------:R-:W-:Y:S01]  /*2db0*/  FFMA.FTZ R186, R57, R186, R133 ;  /* 0x000000ba39ba7223 */ /* 0x000fe20000010085 */
[-C--:B------:R-:W-:Y:S01]  /*2dc0*/  FMUL.FTZ R133, R26, R132.reuse ;  /* 0x000000841a857220 */ /* 0x080fe20000410000 */
[----:B------:R-:W-:Y:S01]  /*2dd0*/  FADD.FTZ R199, R132, R199 ;  /* 0x000000c784c77221 */ /* 0x000fe20000010000 */
[----:B------:R-:W-:Y:S01]  /*2de0*/  FFMA.FTZ R9, R219, R132, R9 ;  /* 0x00000084db097223 */ /* 0x000fe20000010009 */
[----:B------:R-:W-:Y:S01]  /*2df0*/  FADD.FTZ R21, R182, R21 ;  /* 0x00000015b6157221 */ /* 0x000fe20000010000 */
[-C--:B------:R-:W-:Y:S01]  /*2e00*/  FFMA.FTZ R193, R180, R182.reuse, R193 ;  /* 0x000000b6b4c17223 */ /* 0x080fe200000100c1 */
[----:B------:R-:W-:Y:S01]  /*2e10*/  PRMT R132, R179, 0x7632, R132 ;  /* 0x00007632b3847816 */ /* 0x000fe20000000084 */
[----:B------:R-:W-:Y:S01]  /*2e20*/  FFMA.FTZ R182, R62, R182, R223 ;  /* 0x000000b63eb67223 */ /* 0x000fe200000100df */
[----:B------:R-:W-:-:S02]  /*2e30*/  SHF.L.U32 R223, R187, 0x10, RZ ;  /* 0x00000010bbdf7819 */ /* 0x000fc400000006ff */
[----:B------:R-:W-:Y:S02]  /*2e40*/  PRMT R187, R187, 0x7632, R187 ;  /* 0x00007632bbbb7816 */ /* 0x000fe400000000bb */
[----:B------:R-:W-:Y:S01]  /*2e50*/  SHF.L.U32 R132, R132, 0x10, RZ ;  /* 0x0000001084847819 */ /* 0x000fe200000006ff */
[----:B------:R-:W-:Y:S01]  /*2e60*/  FADD.FTZ R17, R223, R17 ;  /* 0x00000011df117221 */ /* 0x000fe20000010000 */
[-C--:B------:R-:W-:Y:S01]  /*2e70*/  FFMA.FTZ R189, R219, R223.reuse, R189 ;  /* 0x000000dfdbbd7223 */ /* 0x080fe200000100bd */
[----:B------:R-:W-:Y:S01]  /*2e80*/  SHF.L.U32 R187, R187, 0x10, RZ ;  /* 0x00000010bbbb7819 */ /* 0x000fe200000006ff */
[----:B------:R-:W-:Y:S01]  /*2e90*/  FFMA.FTZ R223, R58, R223, R133 ;  /* 0x000000df3adf7223 */ /* 0x000fe20000010085 */
[----:B------:R-:W-:Y:S01]  /*2ea0*/  FMUL.FTZ R179, R212, R135 ;  /* 0x00000087d4b37220 */ /* 0x000fe20000410000 */
[----:B------:R-:W-:Y:S02]  /*2eb0*/  FMUL.FTZ R133, R27, R132 ;  /* 0x000000841b857220 */ /* 0x000fe40000410000 */
[----:B------:R-:W-:Y:S01]  /*2ec0*/  FADD.FTZ R18, R187, R18 ;  /* 0x00000012bb127221 */ /* 0x000fe20000010000 */
[-C--:B------:R-:W-:Y:S01]  /*2ed0*/  FFMA.FTZ R190, R179, R187.reuse, R190 ;  /* 0x000000bbb3be7223 */ /* 0x080fe200000100be */
        /* <DEDUP_REMOVED lines=51> */
[----:B------:R1:W-:Y:S02]  /*3210*/  STL [R1+0xf0], R240 ;  /* 0x0000f0f001007387 */ /* 0x0003e40000100800 */
[----:B------:R-:W-:Y:S01]  /*3220*/  FADD.FTZ R134, R134, R181 ;  /* 0x000000b586867221 */ /* 0x000fe20000010000 */
[----:B------:R-:W-:Y:S01]  /*3230*/  FFMA.FTZ R133, R176, R181, R133 ;  /* 0x000000b5b0857223 */ /* 0x000fe20000010085 */
[----:B------:R1:W-:Y:S02]  /*3240*/  STL [R1+0xec], R236 ;  /* 0x0000ecec01007387 */ /* 0x0003e40000100800 */
[----:B------:R-:W-:Y:S01]  /*3250*/  FADD.FTZ R134, R134, R182 ;  /* 0x000000b686867221 */ /* 0x000fe20000010000 */
[----:B------:R-:W-:Y:S01]  /*3260*/  FFMA.FTZ R133, R180, R182, R133 ;  /* 0x000000b6b4857223 */ /* 0x000fe20000010085 */
[----:B------:R1:W-:Y:S04]  /*3270*/  STL [R1+0xf8], R235 ;  /* 0x0000f8eb01007387 */ /* 0x0003e80000100800 */
[----:B------:R1:W-:Y:S01]  /*3280*/  STL [R1+0xf4], R234 ;  /* 0x0000f4ea01007387 */ /* 0x0003e20000100800 */
[----:B------:R-:W-:Y:S01]  /*3290*/  FADD.FTZ R134, R134, R183 ;  /* 0x000000b786867221 */ /* 0x000fe20000010000 */
[----:B------:R-:W-:-:S03]  /*32a0*/  FFMA.FTZ R133, R177, R183, R133 ;  /* 0x000000b7b1857223 */ /* 0x000fc60000010085 */
[----:B------:R-:W-:Y:S01]  /*32b0*/  FADD.FTZ R134, R134, R185 ;  /* 0x000000b986867221 */ /* 0x000fe20000010000 */
[----:B------:R-:W-:Y:S01]  /*32c0*/  FFMA.FTZ R133, R184, R185, R133 ;  /* 0x000000b9b8857223 */ /* 0x000fe20000010085 */
[----:B------:R-:W-:Y:S01]  /*32d0*/  FADD.FTZ R2, R132, R2 ;  /* 0x0000000284027221 */ /* 0x000fe20000010000 */
[----:B------:R-:W-:Y:S01]  /*32e0*/  FFMA.FTZ R10, R179, R132, R10 ;  /* 0x00000084b30a7223 */ /* 0x000fe2000001000a */
[----:B------:R-:W-:Y:S01]  /*32f0*/  FADD.FTZ R134, R134, R186 ;  /* 0x000000ba86867221 */ /* 0x000fe20000010000 */
[----:B------:R-:W-:Y:S01]  /*3300*/  SHF.R.U32.HI R132, RZ, 0x5, R233 ;  /* 0x00000005ff847819 */ /* 0x000fe200000116e9 */
[----:B------:R-:W-:Y:S01]  /*3310*/  FFMA.FTZ R133, R178, R186, R133 ;  /* 0x000000bab2857223 */ /* 0x000fe20000010085 */
        /* <DEDUP_REMOVED lines=9> */
[----:B------:R-:W-:Y:S01]  /*33b0*/  @!P6 IADD3 R132, R132, 0x8, RZ ;  /* 0x000000088484e810 */ /* 0x000fe20007ffe0ff */
[----:B-1----:R-:W-:Y:S10]  /*33c0*/  BRA.DIV UR6, `(.L_x_1369) ;  /* 0x0000002206007947 */ /* 0x002ff4000b800000 */
        /* <DEDUP_REMOVED lines=18> */
.L_x_1381:
        /* <DEDUP_REMOVED lines=309> */
[C---:B0-----:R-:W-:Y:S01]  /*4840*/  @P1 IMAD.WIDE.U32 R136, R197.reuse, 0x20, R136 ;  /* 0x00000020c5881825 */ /* 0x041fe200078e0088 */
[----:B------:R-:W-:Y:S02]  /*4850*/  F2FP.BF16.F32.PACK_AB R132, R152, R154 ;  /* 0x0000009a9884723e */ /* 0x000fe400000010ff */
[----:B------:R-:W-:Y:S01]  /*4860*/  F2FP.BF16.F32.PACK_AB R133, R150, R153 ;  /* 0x000000999685723e */ /* 0x000fe200000010ff */
[C---:B------:R-:W-:Y:S01]  /*4870*/  IMAD.WIDE.U32 R140, R197.reuse, 0x10, R174 ;  /* 0x00000010c58c7825 */ /* 0x040fe200078e00ae */
        /* <DEDUP_REMOVED lines=11> */
[----:B------:R1:W5:Y:S01]  /*4930*/  LDL.LU R40, [R1+0x8] ;  /* 0x0000080001287983 */ /* 0x0003620000300800 */
[----:B------:R-:W-:Y:S02]  /*4940*/  MOV R204, R206 ;  /* 0x000000ce00cc7202 */ /* 0x000fe40000000f00 */
        /* <DEDUP_REMOVED lines=10> */
[----:B------:R1:W5:Y:S01]  /*49f0*/  LDL.LU R38, [R1] ;  /* 0x0000000001267983 */ /* 0x0003620000300800 */
        /* <DEDUP_REMOVED lines=12> */
[----:B------:R-:W-:-:S03]  /*4ac0*/  MOV R36, R251 ;  /* 0x000000fb00247202 */ /* 0x000fc60000000f00 */
        /* <DEDUP_REMOVED lines=95> */
[----:B-1----:R-:W-:-:S07]  /*50c0*/  MOV R135, R2 ;  /* 0x0000000200877202 */ /* 0x002fce0000000f00 */
.L_x_1368:
        /* <DEDUP_REMOVED lines=15> */
[----:B-----5:R-:W-:Y:S03]  /*51c0*/  STG.E.128 desc[UR4][R2.64+0x10], R36 ;  /* 0x0000102402007986 */ /* 0x020fe6000c101d04 */
        /* <DEDUP_REMOVED lines=32> */
.L_x_1369:
[----:B------:R-:W-:Y:S01]  /*53d0*/  HFMA2.MMA R234, -RZ, RZ, 0, 9.5367431640625e-07 ;  /* 0x00000010ffea7435 */ /* 0x000fe200000001ff */
[----:B------:R-:W-:Y:S02]  /*53e0*/  MOV R233, R134 ;  /* 0x0000008600e97202 */ /* 0x000fe40000000f00 */
[----:B------:R-:W-:Y:S02]  /*53f0*/  MOV R235, 0x1f ;  /* 0x0000001f00eb7802 */ /* 0x000fe40000000f00 */
[----:B------:R-:W-:-:S07]  /*5400*/  MOV R236, 0xffffffff ;  /* 0xffffffff00ec7802 */ /* 0x000fce0000000f00 */
[----:B-----5:R-:W-:Y:S05]  /*5410*/  WARPSYNC.COLLECTIVE R236, `(.L_x_1371) ;  /* 0x00000000ec087348 */ /* 0x020fea0003c00000 */
[----:B------:R0:W1:Y:S02]  /*5420*/  SHFL.DOWN P3, R240, R233, R234, R235 ;  /* 0x080000eae9f07389 */ /* 0x00006400000600eb */
[----:B01---5:R-:W-:Y:S01]  /*5430*/  ENDCOLLECTIVE ;  /* 0x000000000000791b */ /* 0x023fe20003800000 */
.L_x_1371:
[----:B------:R-:W-:Y:S01]  /*5440*/  MOV R233, R133 ;  /* 0x0000008500e97202 */ /* 0x000fe20000000f00 */
[----:B------:R-:W-:-:S07]  /*5450*/  FADD.FTZ R134, R134, R240 ;  /* 0x000000f086867221 */ /* 0x000fce0000010000 */
[----:B------:R-:W-:Y:S05]  /*5460*/  WARPSYNC.COLLECTIVE R236, `(.L_x_1372) ;  /* 0x00000000ec087348 */ /* 0x000fea0003c00000 */
[----:B------:R0:W1:Y:S02]  /*5470*/  SHFL.DOWN P3, R240, R233, R234, R235 ;  /* 0x080000eae9f07389 */ /* 0x00006400000600eb */
[----:B01----:R-:W-:Y:S01]  /*5480*/  ENDCOLLECTIVE ;  /* 0x000000000000791b */ /* 0x003fe20003800000 */
.L_x_1372:
[----:B------:R-:W-:Y:S01]  /*5490*/  HFMA2.MMA R234, -RZ, RZ, 0, 4.76837158203125e-07 ;  /* 0x00000008ffea7435 */ /* 0x000fe200000001ff */
[----:B------:R-:W-:Y:S01]  /*54a0*/  MOV R233, R134 ;  /* 0x0000008600e97202 */ /* 0x000fe20000000f00 */
[----:B------:R-:W-:-:S09]  /*54b0*/  FADD.FTZ R133, R133, R240 ;  /* 0x000000f085857221 */ /* 0x000fd20000010000 */
[----:B------:R-:W-:Y:S05]  /*54c0*/  WARPSYNC.COLLECTIVE R236, `(.L_x_1373) ;  /* 0x00000000ec087348 */ /* 0x000fea0003c00000 */
[----:B------:R0:W1:Y:S02]  /*54d0*/  SHFL.DOWN P3, R240, R233, R234, R235 ;  /* 0x080000eae9f07389 */ /* 0x00006400000600eb */
[----:B01----:R-:W-:Y:S01]  /*54e0*/  ENDCOLLECTIVE ;  /* 0x000000000000791b */ /* 0x003fe20003800000 */
.L_x_1373:
[----:B------:R-:W-:Y:S01]  /*54f0*/  MOV R233, R133 ;  /* 0x0000008500e97202 */ /* 0x000fe20000000f00 */
[----:B------:R-:W-:-:S07]  /*5500*/  FADD.FTZ R134, R134, R240 ;  /* 0x000000f086867221 */ /* 0x000fce0000010000 */
[----:B------:R-:W-:Y:S05]  /*5510*/  WARPSYNC.COLLECTIVE R236, `(.L_x_1374) ;  /* 0x00000000ec087348 */ /* 0x000fea0003c00000 */
[----:B------:R0:W1:Y:S02]  /*5520*/  SHFL.DOWN P3, R240, R233, R234, R235 ;  /* 0x080000eae9f07389 */ /* 0x00006400000600eb */
[----:B01----:R-:W-:Y:S01]  /*5530*/  ENDCOLLECTIVE ;  /* 0x000000000000791b */ /* 0x003fe20003800000 */
.L_x_1374:
[----:B------:R-:W-:Y:S01]  /*5540*/  HFMA2.MMA R234, -RZ, RZ, 0, 2.384185791015625e-07 ;  /* 0x00000004ffea7435 */ /* 0x000fe200000001ff */
[----:B------:R-:W-:Y:S01]  /*5550*/  MOV R233, R134 ;  /* 0x0000008600e97202 */ /* 0x000fe20000000f00 */
[----:B------:R-:W-:-:S09]  /*5560*/  FADD.FTZ R133, R133, R240 ;  /* 0x000000f085857221 */ /* 0x000fd20000010000 */
[----:B------:R-:W-:Y:S05]  /*5570*/  WARPSYNC.COLLECTIVE R236, `(.L_x_1375) ;  /* 0x00000000ec087348 */ /* 0x000fea0003c00000 */
[----:B------:R0:W1:Y:S02]  /*5580*/  SHFL.DOWN P3, R240, R233, R234, R235 ;  /* 0x080000eae9f07389 */ /* 0x00006400000600eb */
[----:B01----:R-:W-:Y:S01]  /*5590*/  ENDCOLLECTIVE ;  /* 0x000000000000791b */ /* 0x003fe20003800000 */
.L_x_1375:
[----:B------:R-:W-:Y:S01]  /*55a0*/  MOV R233, R133 ;  /* 0x0000008500e97202 */ /* 0x000fe20000000f00 */
[----:B------:R-:W-:-:S07]  /*55b0*/  FADD.FTZ R134, R134, R240 ;  /* 0x000000f086867221 */ /* 0x000fce0000010000 */
[----:B------:R-:W-:Y:S05]  /*55c0*/  WARPSYNC.COLLECTIVE R236, `(.L_x_1376) ;  /* 0x00000000ec087348 */ /* 0x000fea0003c00000 */
[----:B------:R0:W1:Y:S02]  /*55d0*/  SHFL.DOWN P3, R240, R233, R234, R235 ;  /* 0x080000eae9f07389 */ /* 0x00006400000600eb */
[----:B01----:R-:W-:Y:S01]  /*55e0*/  ENDCOLLECTIVE ;  /* 0x000000000000791b */ /* 0x003fe20003800000 */
.L_x_1376:
[----:B------:R-:W-:Y:S01]  /*55f0*/  HFMA2.MMA R234, -RZ, RZ, 0, 1.1920928955078125e-07 ;  /* 0x00000002ffea7435 */ /* 0x000fe200000001ff */
[----:B------:R-:W-:Y:S01]  /*5600*/  MOV R233, R134 ;  /* 0x0000008600e97202 */ /* 0x000fe20000000f00 */
[----:B------:R-:W-:-:S09]  /*5610*/  FADD.FTZ R133, R133, R240 ;  /* 0x000000f085857221 */ /* 0x000fd20000010000 */
[----:B------:R-:W-:Y:S05]  /*5620*/  WARPSYNC.COLLECTIVE R236, `(.L_x_1377) ;  /* 0x00000000ec087348 */ /* 0x000fea0003c00000 */
[----:B------:R0:W1:Y:S02]  /*5630*/  SHFL.DOWN P3, R240, R233, R234, R235 ;  /* 0x080000eae9f07389 */ /* 0x00006400000600eb */
[----:B01----:R-:W-:Y:S01]  /*5640*/  ENDCOLLECTIVE ;  /* 0x000000000000791b */ /* 0x003fe20003800000 */
.L_x_1377:
[----:B------:R-:W-:Y:S01]  /*5650*/  MOV R233, R133 ;  /* 0x0000008500e97202 */ /* 0x000fe20000000f00 */
[----:B------:R-:W-:-:S07]  /*5660*/  FADD.FTZ R134, R134, R240 ;  /* 0x000000f086867221 */ /* 0x000fce0000010000 */
[----:B------:R-:W-:Y:S05]  /*5670*/  WARPSYNC.COLLECTIVE R236, `(.L_x_1378) ;  /* 0x00000000ec087348 */ /* 0x000fea0003c00000 */
[----:B------:R0:W1:Y:S02]  /*5680*/  SHFL.DOWN P3, R240, R233, R234, R235 ;  /* 0x080000eae9f07389 */ /* 0x00006400000600eb */
[----:B01----:R-:W-:Y:S01]  /*5690*/  ENDCOLLECTIVE ;  /* 0x000000000000791b */ /* 0x003fe20003800000 */
.L_x_1378:
[----:B------:R-:W-:Y:S01]  /*56a0*/  HFMA2.MMA R234, -RZ, RZ, 0, 5.9604644775390625e-08 ;  /* 0x00000001ffea7435 */ /* 0x000fe200000001ff */
[----:B------:R-:W-:Y:S01]  /*56b0*/  MOV R233, R134 ;  /* 0x0000008600e97202 */ /* 0x000fe20000000f00 */
[----:B------:R-:W-:-:S09]  /*56c0*/  FADD.FTZ R133, R133, R240 ;  /* 0x000000f085857221 */ /* 0x000fd20000010000 */
[----:B------:R-:W-:Y:S05]  /*56d0*/  WARPSYNC.COLLECTIVE R236, `(.L_x_1379) ;  /* 0x00000000ec087348 */ /* 0x000fea0003c00000 */
[----:B------:R0:W1:Y:S02]  /*56e0*/  SHFL.DOWN P3, R240, R233, R234, R235 ;  /* 0x080000eae9f07389 */ /* 0x00006400000600eb */
[----:B01----:R-:W-:Y:S01]  /*56f0*/  ENDCOLLECTIVE ;  /* 0x000000000000791b */ /* 0x003fe20003800000 */
.L_x_1379:
[----:B------:R-:W-:Y:S02]  /*5700*/  MOV R233, R133 ;  /* 0x0000008500e97202 */ /* 0x000fe40000000f00 */
[----:B------:R-:W-:-:S07]  /*5710*/  MOV R135, R240 ;  /* 0x000000f000877202 */ /* 0x000fce0000000f00 */
[----:B------:R-:W-:Y:S05]  /*5720*/  WARPSYNC.COLLECTIVE R236, `(.L_x_1380) ;  /* 0x00000000ec087348 */ /* 0x000fea0003c00000 */
[----:B------:R0:W1:Y:S02]  /*5730*/  SHFL.DOWN P3, R240, R233, R234, R235 ;  /* 0x080000eae9f07389 */ /* 0x00006400000600eb */
[----:B01----:R-:W-:Y:S01]  /*5740*/  ENDCOLLECTIVE ;  /* 0x000000000000791b */ /* 0x003fe20003800000 */
.L_x_1380:
[----:B------:R-:W-:Y:S01]  /*5750*/  MOV R233, R240 ;  /* 0x000000f000e97202 */ /* 0x000fe20000000f00 */
[----:B------:R-:W-:Y:S06]  /*5760*/  BRA `(.L_x_1381) ;  /* 0xffffffdc00607947 */ /* 0x000fec000383ffff */
.L_x_1382:
        /* <DEDUP_REMOVED lines=9> */
.L_x_3555:


//--------------------- .text._ZN10layer_norm31ln_parallel_residual_bwd_kernelINS_13Kernel_traitsIf13__nv_bfloat16fS2_fjLj8192ELj1ELj1ELj8ELj16ENS_18Kernel_traits_baseILj8192EfS2_fS2_fjLj256EEEEELb0ELb1ELb0EEEvNS_9BwdParamsE --------------------------
	.section	.text._ZN10layer_norm31ln_parallel_residual_bwd_kernelINS_13Kernel_traitsIf13__nv_bfloat16fS2_fjLj8192ELj1ELj1ELj8ELj16ENS_18Kernel_traits_baseILj8192EfS2_fS2_fjLj256EEEEELb0ELb1ELb0EEEvNS_9BwdParamsE,"ax",@progbits
	.align	128
        .global         _ZN10layer_norm31ln_parallel_residual_bwd_kernelINS_13Kernel_traitsIf13__nv_bfloat16fS2_fjLj8192ELj1ELj1ELj8ELj16ENS_18Kernel_traits_baseILj8192EfS2_fS2_fjLj256EEEEELb0ELb1ELb0EEEvNS_9BwdParamsE
        .type           _ZN10layer_norm31ln_parallel_residual_bwd_kernelINS_13Kernel_traitsIf13__nv_bfloat16fS2_fjLj8192ELj1ELj1ELj8ELj16ENS_18Kernel_traits_baseILj8192EfS2_fS2_fjLj256EEEEELb0ELb1ELb0EEEvNS_9BwdParamsE,@function
        .size           _ZN10layer_norm31ln_parallel_residual_bwd_kernelINS_13Kernel_traitsIf13__nv_bfloat16fS2_fjLj8192ELj1ELj1ELj8ELj16ENS_18Kernel_traits_baseILj8192EfS2_fS2_fjLj256EEEEELb0ELb1ELb0EEEvNS_9BwdParamsE,(.L_x_3556 - _ZN10layer_norm31ln_parallel_residual_bwd_kernelINS_13Kernel_traitsIf13__nv_bfloat16fS2_fjLj8192ELj1ELj1ELj8ELj16ENS_18Kernel_traits_baseILj8192EfS2_fS2_fjLj256EEEEELb0ELb1ELb0EEEvNS_9BwdParamsE)
        .other          _ZN10layer_norm31ln_parallel_residual_bwd_kernelINS_13Kernel_traitsIf13__nv_bfloat16fS2_fjLj8192ELj1ELj1ELj8ELj16ENS_18Kernel_traits_baseILj8192EfS2_fS2_fjLj256EEEEELb0ELb1ELb0EEEvNS_9BwdParamsE,@"STO_CUDA_ENTRY STV_DEFAULT"
_ZN10layer_norm31ln_parallel_residual_bwd_kernelINS_13Kernel_traitsIf13__nv_bfloat16fS2_fjLj8192ELj1ELj1ELj8ELj16ENS_18Kernel_traits_baseILj8192EfS2_fS2_fjLj256EEEEELb0ELb1ELb0EEEvNS_9BwdParamsE:
.text._ZN10layer_norm31ln_parallel_residual_bwd_kernelINS_13Kernel_traitsIf13__nv_bfloat16fS2_fjLj8192ELj1ELj1ELj8ELj16ENS_18Kernel_traits_baseILj8192EfS2_fS2_fjLj256EEEEELb0ELb1ELb0EEEvNS_9BwdParamsE:
        /* <DEDUP_REMOVED lines=24> */
[----:B------:R-:W-:Y:S02]  /*0180*/  MOV R3, R4 ;  /* 0x0000000400037202 */ /* 0x000fe40000000f00 */
[----:B-1----:R-:W-:Y:S02]  /*0190*/  LEA.HI R5, R0, UR6, RZ, 0x18 ;  /* 0x0000000600057c11 */ /* 0x002fe4000f8fc0ff */
[----:B------:R-:W-:Y:S01]  /*01a0*/  P2R R6, PR, RZ, 0x8 ;  /* 0x00000008ff067803 */ /* 0x000fe20000000000 */
[----:B------:R-:W0:Y:S08]  /*01b0*/  @P0 LDC.64 R8, c[0x0][0x260] ;  /* 0x00009800ff080b82 */ /* 0x000e300000000a00 */
[----:B------:R-:W1:Y:S08]  /*01c0*/  @P1 LDC.64 R10, c[0x0][0x260] ;  /* 0x00009800ff0a1b82 */ /* 0x000e700000000a00 */
[----:B------:R-:W2:Y:S01]  /*01d0*/  @P2 LDC.64 R14, c[0x0][0x260] ;  /* 0x00009800ff0e2b82 */ /* 0x000ea20000000a00 */
[C---:B0-----:R-:W-:Y:S01]  /*01e0*/  @P0 IMAD.WIDE.U32 R8, R3.reuse, 0x20, R8 ;  /* 0x0000002003080825 */ /* 0x041fe200078e0008 */
[----:B------:R-:W-:-:S06]  /*01f0*/  @P0 LOP3.LUT R3, R3, 0x100, RZ, 0xfc, !PT ;  /* 0x0000010003030812 */ /* 0x000fcc00078efcff */
[----:B------:R-:W0:Y:S01]  /*0200*/  @P3 LDC.64 R16, c[0x0][0x260] ;  /* 0x00009800ff103b82 */ /* 0x000e220000000a00 */
[----:B------:R3:W5:Y:S01]  /*0210*/  @P0 LDG.E.128 R140, desc[UR4][R8.64] ;  /* 0x00000004088c0981 */ /* 0x000762000c1e1d00 */
[C---:B-1----:R-:W-:Y:S01]  /*0220*/  @P1 IMAD.WIDE.U32 R12, R3.reuse, 0x20, R10 ;  /* 0x00000020030c1825 */ /* 0x042fe200078e000a */
[----:B------:R-:W-:Y:S02]  /*0230*/  @P1 IADD3 R3, R3, 0x100, RZ ;  /* 0x0000010003031810 */ /* 0x000fe40007ffe0ff */
[----:B------:R3:W5:Y:S04]  /*0240*/  @P0 LDG.E.128 R136, desc[UR4][R8.64+0x10] ;  /* 0x0000100408880981 */ /* 0x000768000c1e1d00 */
[----:B------:R3:W5:Y:S01]  /*0250*/  @P1 LDG.E.128 R132, desc[UR4][R12.64] ;  /* 0x000000040c841981 */ /* 0x000762000c1e1d00 */
[C---:B--2---:R-:W-:Y:S01]  /*0260*/  @P2 IMAD.WIDE.U32 R14, R3.reuse, 0x20, R14 ;  /* 0x00000020030e2825 */ /* 0x044fe200078e000e */
[----:B------:R-:W-:-:S02]  /*0270*/  @P2 IADD3 R3, R3, 0x100, RZ ;  /* 0x0000010003032810 */ /* 0x000fc40007ffe0ff */
[----:B------:R3:W5:Y:S04]  /*0280*/  @P1 LDG.E.128 R128, desc[UR4][R12.64+0x10] ;  /* 0x000010040c801981 */ /* 0x000768000c1e1d00 */
[----:B------:R3:W5:Y:S04]  /*0290*/  @P2 LDG.E.128 R124, desc[UR4][R14.64] ;  /* 0x000000040e7c2981 */ /* 0x000768000c1e1d00 */
[----:B------:R3:W5:Y:S01]  /*02a0*/  @P2 LDG.E.128 R120, desc[UR4][R14.64+0x10] ;  /* 0x000010040e782981 */ /* 0x000762000c1e1d00 */
[----:B0-----:R-:W-:-:S05]  /*02b0*/  @P3 IMAD.WIDE.U32 R10, R3, 0x20, R16 ;  /* 0x00000020030a3825 */ /* 0x001fca00078e0010 */
        /* <DEDUP_REMOVED lines=35> */
[----:B---3--:R-:W-:Y:S06]  /*04f0*/  @P3 BRA `(.L_x_1383) ;  /* 0x0000002c00a43947 */ /* 0x008fec0003800000 */
[----:B------:R-:W-:Y:S01]  /*0500*/  ULDC.U8 UR6, c[0x0][0x2a0] ;  /* 0x0000a80000067ab9 */ /* 0x000fe20000000000 */
[----:B------:R-:W-:Y:S01]  /*0510*/  HFMA2.MMA R8, -RZ, RZ, 0, 5.9604644775390625e-08 ;  /* 0x00000001ff087435 */ /* 0x000fe200000001ff */
[----:B------:R-:W-:Y:S01]  /*0520*/  UISETP.NE.AND UP0, UPT, UR6, URZ, UPT ;  /* 0x0000003f0600728c */ /* 0x000fe2000bf05270 */
[----:B------:R-:W-:-:S05]  /*0530*/  MOV R109, RZ ;  /* 0x000000ff006d7202 */ /* 0x000fca0000000f00 */
[----:B------:R-:W-:-:S13]  /*0540*/  PLOP3.LUT P3, PT, PT, PT, UP0, 0x80, 0x0 ;  /* 0x000000000000781c */ /* 0x000fda0003f6f008 */
.L_x_1401:
        /* <DEDUP_REMOVED lines=22> */
[----:B------:R1:W3:Y:S01]  /*06b0*/  LDG.E.128 R164, desc[UR4][R212.64+0x10] ;  /* 0x00001004d4a47981 */ /* 0x0002e2000c1e1d00 */
        /* <DEDUP_REMOVED lines=8> */
[----:B-1----:R-:W-:Y:S01]  /*0740*/  IADD3 R212, R8, 0x100, RZ ;  /* 0x0000010008d47810 */ /* 0x002fe20007ffe0ff */
[C---:B--2---:R-:W-:Y:S01]  /*0750*/  FADD.FTZ R228, -R176.reuse, R169 ;  /* 0x000000a9b0e47221 */ /* 0x044fe20000010100 */
[C---:B------:R-:W-:Y:S01]  /*0760*/  FADD.FTZ R224, -R176.reuse, R171 ;  /* 0x000000abb0e07221 */ /* 0x040fe20000010100 */
[----:B------:R-:W-:Y:S02]  /*0770*/  FADD.FTZ R168, -R176, R168 ;  /* 0x000000a8b0a87221 */ /* 0x000fe40000010100 */
[----:B-----5:R-:W-:-:S02]  /*0780*/  FMUL.FTZ R228, R7, R228 ;  /* 0x000000e407e47220 */ /* 0x020fc40000410000 */
[----:B------:R-:W-:Y:S01]  /*0790*/  FMUL.FTZ R3, R7, R168 ;  /* 0x000000a807037220 */ /* 0x000fe20000410000 */
[C---:B---3--:R-:W-:Y:S01]  /*07a0*/  FADD.FTZ R164, -R176.reuse, R164 ;  /* 0x000000a4b0a47221 */ /* 0x048fe20000010100 */
[C---:B------:R-:W-:Y:S01]  /*07b0*/  FADD.FTZ R220, -R176.reuse, R165 ;  /* 0x000000a5b0dc7221 */ /* 0x040fe20000010100 */
[C---:B------:R-:W-:Y:S01]  /*07c0*/  FADD.FTZ R218, -R176.reuse, R167 ;  /* 0x000000a7b0da7221 */ /* 0x040fe20000010100 */
[----:B------:R-:W-:Y:S01]  /*07d0*/  FADD.FTZ R170, -R176, R170 ;  /* 0x000000aab0aa7221 */ /* 0x000fe20000010100 */
[C---:B----4-:R-:W-:Y:S02]  /*07e0*/  PRMT R169, R172.reuse, 0x7632, R169 ;  /* 0x00007632aca97816 */ /* 0x050fe400000000a9 */
[----:B------:R-:W-:Y:S02]  /*07f0*/  SHF.L.U32 R171, R172, 0x10, RZ ;  /* 0x00000010acab7819 */ /* 0x000fe400000006ff */
[----:B------:R-:W-:-:S03]  /*0800*/  SHF.L.U32 R226, R169, 0x10, RZ ;  /* 0x00000010a9e27819 */ /* 0x000fc600000006ff */
[----:B------:R-:W-:Y:S01]  /*0810*/  FMUL.FTZ R230, R140, R171 ;  /* 0x000000ab8ce67220 */ /* 0x000fe20000410000 */
[----:B------:R-:W-:Y:S01]  /*0820*/  PRMT R172, R173, 0x7632, R172 ;  /* 0x00007632adac7816 */ /* 0x000fe200000000ac */
[----:B------:R-:W-:Y:S01]  /*0830*/  FADD.FTZ R77, R77, R226 ;  /* 0x000000e24d4d7221 */ /* 0x000fe20000010000 */
[----:B------:R-:W-:Y:S01]  /*0840*/  SHF.L.U32 R173, R173, 0x10, RZ ;  /* 0x00000010adad7819 */ /* 0x000fe200000006ff */
[-C--:B------:R-:W-:Y:S01]  /*0850*/  FFMA.FTZ R109, R228, R226.reuse, R109 ;  /* 0x000000e2e46d7223 */ /* 0x080fe2000001006d */
[----:B------:R-:W-:Y:S01]  /*0860*/  FMUL.FTZ R226, R141, R226 ;  /* 0x000000e28de27220 */ /* 0x000fe20000410000 */
[----:B------:R-:W-:Y:S01]  /*0870*/  FADD.FTZ R165, RZ, R230 ;  /* 0x000000e6ffa57221 */ /* 0x000fe20000010000 */
[----:B------:R-:W-:Y:S01]  /*0880*/  FFMA.FTZ R167, R3, R230, RZ ;  /* 0x000000e603a77223 */ /* 0x000fe200000100ff */
[C---:B------:R-:W-:Y:S01]  /*0890*/  PRMT R211, R174.reuse, 0x7632, R211 ;  /* 0x00007632aed37816 */ /* 0x040fe200000000d3 */
[C---:B------:R-:W-:Y:S01]  /*08a0*/  FMUL.FTZ R223, R7.reuse, R164 ;  /* 0x000000a407df7220 */ /* 0x040fe20000410000 */
[----:B------:R-:W-:Y:S01]  /*08b0*/  SHF.L.U32 R221, R174, 0x10, RZ ;  /* 0x00000010aedd7819 */ /* 0x000fe200000006ff */
[----:B------:R-:W-:Y:S01]  /*08c0*/  FADD.FTZ R174, -R176, R166 ;  /* 0x000000a6b0ae7221 */ /* 0x000fe20000010100 */
        /* <DEDUP_REMOVED lines=15> */
[----:B0-----:R-:W-:Y:S01]  /*09c0*/  PRMT R178, R175, 0x7632, R178 ;  /* 0x00007632afb27816 */ /* 0x001fe200000000b2 */
[----:B------:R-:W-:Y:S01]  /*09d0*/  FMUL.FTZ R220, R7, R220 ;  /* 0x000000dc07dc7220 */ /* 0x000fe20000410000 */
[----:B------:R-:W-:Y:S01]  /*09e0*/  SHF.L.U32 R175, R175, 0x10, RZ ;  /* 0x00000010afaf7819 */ /* 0x000fe200000006ff */
[----:B------:R-:W-:Y:S01]  /*09f0*/  FMUL.FTZ R219, R137, R168 ;  /* 0x000000a889db7220 */ /* 0x000fe20000410000 */
[----:B------:R-:W-:Y:S01]  /*0a00*/  FADD.FTZ R164, R164, R221 ;  /* 0x000000dda4a47221 */ /* 0x000fe20000010000 */
[----:B------:R-:W-:Y:S01]  /*0a10*/  FFMA.FTZ R165, R223, R221, R166 ;  /* 0x000000dddfa57223 */ /* 0x000fe200000100a6 */
[----:B------:R-:W-:Y:S01]  /*0a20*/  SHF.L.U32 R178, R178, 0x10, RZ ;  /* 0x00000010b2b27819 */ /* 0x000fe200000006ff */
[C---:B------:R-:W-:Y:S01]  /*0a30*/  FMUL.FTZ R217, R7.reuse, R174 ;  /* 0x000000ae07d97220 */ /* 0x040fe20000410000 */
[----:B------:R-:W-:Y:S01]  /*0a40*/  FMUL.FTZ R215, R138, R175 ;  /* 0x000000af8ad77220 */ /* 0x000fe20000410000 */
[----:B------:R-:W-:Y:S01]  /*0a50*/  FADD.FTZ R164, R164, R219 ;  /* 0x000000dba4a47221 */ /* 0x000fe20000010000 */
[----:B------:R-:W-:Y:S01]  /*0a60*/  FFMA.FTZ R166, R220, R219, R165 ;  /* 0x000000dbdca67223 */ /* 0x000fe200000100a5 */
[----:B------:R-:W-:Y:S01]  /*0a70*/  FMUL.FTZ R218, R7, R218 ;  /* 0x000000da07da7220 */ /* 0x000fe20000410000 */
[-C--:B------:R-:W-:Y:S01]  /*0a80*/  FMUL.FTZ R211, R139, R178.reuse ;  /* 0x000000b28bd37220 */ /* 0x080fe20000410000 */
        /* <DEDUP_REMOVED lines=15> */
[----:B------:R-:W-:-:S07]  /*0b80*/  FFMA.FTZ R178, R218, R211, R166 ;  /* 0x000000d3dab27223 */ /* 0x000fce00000100a6 */
.L_x_1385:
[----:B------:R-:W-:Y:S05]  /*0b90*/  BSYNC B0 ;  /* 0x0000000000007941 */ /* 0x000fea0003800000 */
.L_x_1384:
        /* <DEDUP_REMOVED lines=20> */
[----:B------:R-:W-:Y:S01]  /*0ce0*/  FMUL.FTZ R181, R7, R164 ;  /* 0x000000a407b57220 */ /* 0x000fe20000410000 */
        /* <DEDUP_REMOVED lines=12> */
[----:B---3--:R-:W-:Y:S01]  /*0db0*/  FADD.FTZ R172, -R176, R172 ;  /* 0x000000acb0ac7221 */ /* 0x008fe20000010100 */
[----:B------:R-:W-:Y:S01]  /*0dc0*/  FMUL.FTZ R209, R7, R166 ;  /* 0x000000a607d17220 */ /* 0x000fe20000410000 */
[----:B------:R-:W-:Y:S01]  /*0dd0*/  SHF.L.U32 R168, R168, 0x10, RZ ;  /* 0x00000010a8a87819 */ /* 0x000fe200000006ff */
[----:B------:R-:W-:Y:S01]  /*0de0*/  FMUL.FTZ R207, R134, R169 ;  /* 0x000000a986cf7220 */ /* 0x000fe20000410000 */
[----:B------:R-:W-:Y:S01]  /*0df0*/  FADD.FTZ R164, R179, R210 ;  /* 0x000000d2b3a47221 */ /* 0x000fe20000010000 */
[----:B------:R-:W-:Y:S01]  /*0e00*/  FFMA.FTZ R166, R214, R210, R165 ;  /* 0x000000d2d6a67223 */ /* 0x000fe200000100a5 */
[----:B------:R-:W-:Y:S01]  /*0e10*/  SHF.L.U32 R203, R170, 0x10, RZ ;  /* 0x00000010aacb7819 */ /* 0x000fe200000006ff */
[----:B------:R-:W-:Y:S01]  /*0e20*/  FADD.FTZ R68, R68, R167 ;  /* 0x000000a744447221 */ /* 0x000fe20000010000 */
[----:B------:R-:W-:Y:S01]  /*0e30*/  PRMT R183, R170, 0x7632, R183 ;  /* 0x00007632aab77816 */ /* 0x000fe200000000b7 */
[----:B------:R-:W-:Y:S01]  /*0e40*/  FFMA.FTZ R100, R181, R167, R100 ;  /* 0x000000a7b5647223 */ /* 0x000fe20000010064 */
[C---:B0-----:R-:W-:Y:S01]  /*0e50*/  FMUL.FTZ R205, R7.reuse, R172 ;  /* 0x000000ac07cd7220 */ /* 0x041fe20000410000 */
        /* <DEDUP_REMOVED lines=40> */
.L_x_1387:
[----:B------:R-:W-:Y:S05]  /*10e0*/  BSYNC B0 ;  /* 0x0000000000007941 */ /* 0x000fea0003800000 */
.L_x_1386:
        /* <DEDUP_REMOVED lines=19> */
[C---:B------:R-:W-:Y:S01]  /*1220*/  FADD.FTZ R16, -R176.reuse, R16 ;  /* 0x00000010b0107221 */ /* 0x040fe20000010100 */
[C---:B---3--:R-:W-:Y:S01]  /*1230*/  FADD.FTZ R12, -R176.reuse, R12 ;  /* 0x0000000cb00c7221 */ /* 0x048fe20000010100 */
[C---:B------:R-:W-:Y:S01]  /*1240*/  FADD.FTZ R170, -R176.reuse, R13 ;  /* 0x0000000db0aa7221 */ /* 0x040fe20000010100 */
[C---:B-----5:R-:W-:Y:S01]  /*1250*/  FMUL.FTZ R13, R7.reuse, R18 ;  /* 0x00000012070d7220 */ /* 0x060fe20000410000 */
[C---:B0-----:R-:W-:Y:S01]  /*1260*/  FMUL.FTZ R11, R7.reuse, R16 ;  /* 0x00000010070b7220 */ /* 0x041fe20000410000 */
[----:B------:R-:W-:Y:S01]  /*1270*/  FADD.FTZ R182, -R176, R15 ;  /* 0x0000000fb0b67221 */ /* 0x000fe20000010100 */
[C---:B------:R-:W-:Y:S01]  /*1280*/  FMUL.FTZ R15, R7.reuse, R12 ;  /* 0x0000000c070f7220 */ /* 0x040fe20000410000 */
[----:B------:R-:W-:Y:S01]  /*1290*/  FMUL.FTZ R16, R7, R166 ;  /* 0x000000a607107220 */ /* 0x000fe20000410000 */
[----:B----4-:R-:W-:-:S02]  /*12a0*/  PRMT R17, R20, 0x7632, R17 ;  /* 0x0000763214117816 */ /* 0x010fc40000000011 */
[----:B------:R-:W-:Y:S02]  /*12b0*/  SHF.L.U32 R19, R20, 0x10, RZ ;  /* 0x0000001014137819 */ /* 0x000fe400000006ff */
[C---:B------:R-:W-:Y:S02]  /*12c0*/  PRMT R20, R21.reuse, 0x7632, R20 ;  /* 0x0000763215147816 */ /* 0x040fe40000000014 */
[C---:B------:R-:W-:Y:S02]  /*12d0*/  PRMT R165, R22.reuse, 0x7632, R165 ;  /* 0x0000763216a57816 */ /* 0x040fe400000000a5 */
[----:B------:R-:W-:Y:S01]  /*12e0*/  SHF.L.U32 R167, R22, 0x10, RZ ;  /* 0x0000001016a77819 */ /* 0x000fe200000006ff */
[----:B------:R-:W-:Y:S01]  /*12f0*/  FMUL.FTZ R10, R124, R19 ;  /* 0x000000137c0a7220 */ /* 0x000fe20000410000 */
[----:B------:R-:W-:Y:S02]  /*1300*/  SHF.L.U32 R21, R21, 0x10, RZ ;  /* 0x0000001015157819 */ /* 0x000fe400000006ff */
[----:B------:R-:W-:-:S02]  /*1310*/  SHF.L.U32 R22, R17, 0x10, RZ ;  /* 0x0000001011167819 */ /* 0x000fc400000006ff */
[----:B------:R-:W-:Y:S01]  /*1320*/  SHF.L.U32 R164, R20, 0x10, RZ ;  /* 0x0000001014a47819 */ /* 0x000fe200000006ff */
[----:B------:R-:W-:Y:S01]  /*1330*/  FADD.FTZ R62, R62, R21 ;  /* 0x000000153e3e7221 */ /* 0x000fe20000010000 */
[-C--:B------:R-:W-:Y:S01]  /*1340*/  FFMA.FTZ R94, R13, R21.reuse, R94 ;  /* 0x000000150d5e7223 */ /* 0x080fe2000001005e */
[----:B------:R-:W-:Y:S01]  /*1350*/  FMUL.FTZ R12, R126, R21 ;  /* 0x000000157e0c7220 */ /* 0x000fe20000410000 */
[----:B------:R-:W-:Y:S01]  /*1360*/  FADD.FTZ R20, R179, R10 ;  /* 0x0000000ab3147221 */ /* 0x000fe20000010000 */
[----:B------:R-:W-:Y:S01]  /*1370*/  FMUL.FTZ R17, R125, R22 ;  /* 0x000000167d117220 */ /* 0x000fe20000410000 */
[----:B------:R-:W-:Y:S01]  /*1380*/  FFMA.FTZ R21, R11, R10, R178 ;  /* 0x0000000a0b157223 */ /* 0x000fe200000100b2 */
[----:B------:R-:W-:Y:S01]  /*1390*/  PRMT R169, R23, 0x7632, R169 ;  /* 0x0000763217a97816 */ /* 0x000fe200000000a9 */
[----:B------:R-:W-:Y:S01]  /*13a0*/  FMUL.FTZ R18, R7, R168 ;  /* 0x000000a807127220 */ /* 0x000fe20000410000 */
[----:B------:R-:W-:Y:S01]  /*13b0*/  SHF.L.U32 R171, R23, 0x10, RZ ;  /* 0x0000001017ab7819 */ /* 0x000fe200000006ff */
        /* <DEDUP_REMOVED lines=11> */
[----:B------:R-:W-:Y:S01]  /*1470*/  FADD.FTZ R174, -R176, R14 ;  /* 0x0000000eb0ae7221 */ /* 0x000fe20000010100 */
[----:B------:R-:W-:Y:S01]  /*1480*/  SHF.L.U32 R172, R165, 0x10, RZ ;  /* 0x00000010a5ac7819 */ /* 0x000fe200000006ff */
[----:B------:R-:W-:Y:S01]  /*1490*/  FMUL.FTZ R14, R120, R167 ;  /* 0x000000a7780e7220 */ /* 0x000fe20000410000 */
        /* <DEDUP_REMOVED lines=8> */
[----:B------:R-:W-:Y:S01]  /*1520*/  SHF.L.U32 R232, R169, 0x10, RZ ;  /* 0x00000010a9e87819 */ /* 0x000fe200000006ff */
[----:B------:R-:W-:Y:S01]  /*1530*/  FADD.FTZ R167, R164, R23 ;  /* 0x00000017a4a77221 */ /* 0x000fe20000010000 */
[----:B------:R-:W-:Y:S01]  /*1540*/  FMUL.FTZ R21, R7, R174 ;  /* 0x000000ae07157220 */ /* 0x000fe20000410000 */
[----:B------:R-:W-:Y:S01]  /*1550*/  FMUL.FTZ R22, R122, R171 ;  /* 0x000000ab7a167220 */ /* 0x000fe20000410000 */
        /* <DEDUP_REMOVED lines=13> */
.L_x_1389:
[----:B------:R-:W-:Y:S05]  /*1630*/  BSYNC B0 ;  /* 0x0000000000007941 */ /* 0x000fea0003800000 */
.L_x_1388:
        /* <DEDUP_REMOVED lines=18> */
[C---:B------:R-:W-:Y:S01]  /*1760*/  FADD.FTZ R168, -R176.reuse, R168 ;  /* 0x000000a8b0a87221 */ /* 0x040fe20000010100 */
[C---:B------:R-:W-:Y:S01]  /*1770*/  FADD.FTZ R170, -R176.reuse, R170 ;  /* 0x000000aab0aa7221 */ /* 0x040fe20000010100 */
[C---:B---3--:R-:W-:Y:S02]  /*1780*/  FADD.FTZ R164, -R176.reuse, R164 ;  /* 0x000000a4b0a47221 */ /* 0x048fe40000010100 */
[C---:B-----5:R-:W-:Y:S01]  /*1790*/  FMUL.FTZ R9, R7.reuse, R168 ;  /* 0x000000a807097220 */ /* 0x060fe20000410000 */
[C---:B------:R-:W-:Y:S01]  /*17a0*/  FMUL.FTZ R185, R7.reuse, R170 ;  /* 0x000000aa07b97220 */ /* 0x040fe20000410000 */
[C---:B------:R-:W-:Y:S01]  /*17b0*/  FMUL.FTZ R187, R7.reuse, R164 ;  /* 0x000000a407bb7220 */ /* 0x040fe20000410000 */
[----:B------:R-:W-:Y:S01]  /*17c0*/  FADD.FTZ R198, -R176, R165 ;  /* 0x000000a5b0c67221 */ /* 0x000fe20000010100 */
[----:B------:R-:W-:Y:S01]  /*17d0*/  FMUL.FTZ R194, R7, R194 ;  /* 0x000000c207c27220 */ /* 0x000fe20000410000 */
[----:B----4-:R-:W-:-:S02]  /*17e0*/  PRMT R169, R172, 0x7632, R169 ;  /* 0x00007632aca97816 */ /* 0x010fc400000000a9 */
[----:B------:R-:W-:Y:S02]  /*17f0*/  SHF.L.U32 R171, R172, 0x10, RZ ;  /* 0x00000010acab7819 */ /* 0x000fe400000006ff */
[C---:B------:R-:W-:Y:S02]  /*1800*/  PRMT R191, R174.reuse, 0x7632, R191 ;  /* 0x00007632aebf7816 */ /* 0x040fe400000000bf */
[----:B------:R-:W-:Y:S01]  /*1810*/  SHF.L.U32 R193, R174, 0x10, RZ ;  /* 0x00000010aec17819 */ /* 0x000fe200000006ff */
[----:B------:R-:W-:Y:S01]  /*1820*/  FADD.FTZ R174, -R176, R166 ;  /* 0x000000a6b0ae7221 */ /* 0x000fe20000010100 */
[----:B0-----:R-:W-:Y:S01]  /*1830*/  PRMT R189, R175, 0x7632, R189 ;  /* 0x00007632afbd7816 */ /* 0x001fe200000000bd */
[----:B------:R-:W-:Y:S01]  /*1840*/  FMUL.FTZ R188, R116, R171 ;  /* 0x000000ab74bc7220 */ /* 0x000fe20000410000 */
[----:B------:R-:W-:Y:S02]  /*1850*/  SHF.L.U32 R166, R169, 0x10, RZ ;  /* 0x00000010a9a67819 */ /* 0x000fe400000006ff */
[----:B------:R-:W-:Y:S01]  /*1860*/  PRMT R172, R173, 0x7632, R172 ;  /* 0x00007632adac7816 */ /* 0x000fe200000000ac */
[----:B------:R-:W-:Y:S01]  /*1870*/  FADD.FTZ R164, R179, R188 ;  /* 0x000000bcb3a47221 */ /* 0x000fe20000010000 */
[----:B------:R-:W-:Y:S01]  /*1880*/  SHF.L.U32 R170, R189, 0x10, RZ ;  /* 0x00000010bdaa7819 */ /* 0x000fe200000006ff */
[----:B------:R-:W-:Y:S01]  /*1890*/  FMUL.FTZ R189, R117, R166 ;  /* 0x000000a675bd7220 */ /* 0x000fe20000410000 */
[----:B------:R-:W-:Y:S01]  /*18a0*/  SHF.L.U32 R173, R173, 0x10, RZ ;  /* 0x00000010adad7819 */ /* 0x000fe200000006ff */
[----:B------:R-:W-:Y:S01]  /*18b0*/  FFMA.FTZ R165, R9, R188, R178 ;  /* 0x000000bc09a57223 */ /* 0x000fe200000100b2 */
[----:B------:R-:W-:Y:S01]  /*18c0*/  FADD.FTZ R202, -R176, R167 ;  /* 0x000000a7b0ca7221 */ /* 0x000fe20000010100 */
[----:B------:R-:W-:Y:S01]  /*18d0*/  SHF.L.U32 R172, R172, 0x10, RZ ;  /* 0x00000010acac7819 */ /* 0x000fe200000006ff */
[----:B------:R-:W-:Y:S01]  /*18e0*/  FADD.FTZ R167, R164, R189 ;  /* 0x000000bda4a77221 */ /* 0x000fe20000010000 */
[----:B------:R-:W-:Y:S01]  /*18f0*/  FMUL.FTZ R190, R118, R173 ;  /* 0x000000ad76be7220 */ /* 0x000fe20000410000 */
[C---:B------:R-:W-:Y:S01]  /*1900*/  FFMA.FTZ R164, R194.reuse, R189, R165 ;  /* 0x000000bdc2a47223 */ /* 0x040fe200000100a5 */
        /* <DEDUP_REMOVED lines=10> */
[----:B------:R-:W-:Y:S01]  /*19b0*/  SHF.L.U32 R175, R175, 0x10, RZ ;  /* 0x00000010afaf7819 */ /* 0x000fe200000006ff */
        /* <DEDUP_REMOVED lines=28> */
.L_x_1391:
[----:B------:R-:W-:Y:S05]  /*1b80*/  BSYNC B0 ;  /* 0x0000000000007941 */ /* 0x000fea0003800000 */
.L_x_1390:
        /* <DEDUP_REMOVED lines=23> */
.L_x_1418:
        /* <DEDUP_REMOVED lines=116> */
.L_x_1394:
[----:B------:R-:W-:Y:S05]  /*2440*/  BSYNC B0 ;  /* 0x0000000000007941 */ /* 0x000fea0003800000 */
.L_x_1393:
        /* <DEDUP_REMOVED lines=79> */
.L_x_1396:
[----:B------:R-:W-:Y:S05]  /*2940*/  BSYNC B0 ;  /* 0x0000000000007941 */ /* 0x000fea0003800000 */
.L_x_1395:
        /* <DEDUP_REMOVED lines=79> */
.L_x_1398:
[----:B------:R-:W-:Y:S05]  /*2e40*/  BSYNC B0 ;  /* 0x0000000000007941 */ /* 0x000fea0003800000 */
.L_x_1397:
        /* <DEDUP_REMOVED lines=65> */
[----:B------:R-:W-:Y:S01]  /*3260*/  F2FP.BF16.F32.PACK_AB R166, R166, R177 ;  /* 0x000000b1a6a6723e */ /* 0x000fe200000010ff */
[----:B0-----:R-:W-:Y:S01]  /*3270*/  @P6 IMAD.WIDE.U32 R164, R8, 0x20, R164 ;  /* 0x0000002008a46825 */ /* 0x001fe200078e00a4 */
[----:B------:R-:W-:-:S02]  /*3280*/  @P5 F2FP.BF16.F32.PACK_AB R8, RZ, R172 ;  /* 0x000000acff08523e */ /* 0x000fc400000010ff */
[----:B------:R-:W-:Y:S02]  /*3290*/  @P5 PRMT R162, R162, 0x5410, R179 ;  /* 0x00005410a2a25816 */ /* 0x000fe400000000b3 */
[----:B------:R-:W-:Y:S01]  /*32a0*/  @P6 STG.E.128 desc[UR4][R164.64], R152 ;  /* 0x00000098a4006986 */ /* 0x000fe2000c101d04 */
[----:B------:R-:W-:Y:S02]  /*32b0*/  @P5 PRMT R161, R161, 0x5410, R175 ;  /* 0x00005410a1a15816 */ /* 0x000fe400000000af */
[----:B------:R-:W-:Y:S01]  /*32c0*/  @P5 PRMT R160, R160, 0x5410, R8 ;  /* 0x00005410a0a05816 */ /* 0x000fe20000000008 */
[----:B------:R0:W-:Y:S01]  /*32d0*/  @P6 STG.E.128 desc[UR4][R164.64+0x10], R156 ;  /* 0x0000109ca4006986 */ /* 0x0001e2000c101d04 */
[----:B------:R-:W-:Y:S02]  /*32e0*/  @P5 PRMT R163, R163, 0x5410, R229 ;  /* 0x00005410a3a35816 */ /* 0x000fe400000000e5 */
[----:B0-----:R-:W-:Y:S02]  /*32f0*/  F2FP.BF16.F32.PACK_AB R164, R172, R167 ;  /* 0x000000a7aca4723e */ /* 0x001fe400000010ff */
[----:B------:R-:W-:-:S02]  /*3300*/  F2FP.BF16.F32.PACK_AB R165, R176, R173 ;  /* 0x000000adb0a5723e */ /* 0x000fc400000010ff */
[----:B------:R-:W-:-:S05]  /*3310*/  F2FP.BF16.F32.PACK_AB R167, R232, R213 ;  /* 0x000000d5e8a7723e */ /* 0x000fca00000010ff */
[----:B------:R3:W-:Y:S04]  /*3320*/  STG.E.128 desc[UR4][R170.64], R164 ;  /* 0x000000a4aa007986 */ /* 0x0007e8000c101d04 */
[----:B------:R3:W-:Y:S02]  /*3330*/  @P5 STG.E.128 desc[UR4][R168.64], R160 ;  /* 0x000000a0a8005986 */ /* 0x0007e4000c101d04 */
.L_x_1400:
[----:B------:R-:W-:Y:S05]  /*3340*/  BSYNC B0 ;  /* 0x0000000000007941 */ /* 0x000fea0003800000 */
.L_x_1399:
[----:B------:R-:W-:Y:S02]  /*3350*/  IADD3 R5, R5, UR18, RZ ;  /* 0x0000001205057c10 */ /* 0x000fe4000fffe0ff */
[----:B------:R-:W-:Y:S02]  /*3360*/  SEL R8, RZ, 0x1, P4 ;  /* 0x00000001ff087807 */ /* 0x000fe40002000000 */
[----:B------:R-:W-:-:S13]  /*3370*/  ISETP.GE.AND P5, PT, R5, UR19, PT ;  /* 0x0000001305007c0c */ /* 0x000fda000bfa6270 */
[----:B------:R-:W-:Y:S05]  /*3380*/  @!P5 BRA `(.L_x_1401) ;  /* 0xffffffd00070d947 */ /* 0x000fea000383ffff */
.L_x_1383:
[----:B------:R-:W4:Y:S01]  /*3390*/  S2R R0, SR_TID.X ;  /* 0x0000000000007919 */ /* 0x000f220000002100 */
[----:B------:R-:W4:Y:S01]  /*33a0*/  S2UR UR6, SR_CTAID.X ;  /* 0x00000000000679c3 */ /* 0x000f220000002500 */
[----:B------:R-:W-:Y:S01]  /*33b0*/  BSSY B0, `(.L_x_1402) ;  /* 0x000000f000007945 */ /* 0x000fe20003800000 */
[C---:B----4-:R-:W-:Y:S02]  /*33c0*/  LEA.HI R3, R0.reuse, UR6, RZ, 0x18 ;  /* 0x0000000600037c11 */ /* 0x050fe4000f8fc0ff */
[----:B-----5:R-:W-:-:S03]  /*33d0*/  LOP3.LUT R7, R0, 0xff, RZ, 0xc0, !PT ;  /* 0x000000ff00077812 */ /* 0x020fc600078ec0ff */
[----:B------:R-:W-:-:S05]  /*33e0*/  IMAD R2, R3, R2, RZ ;  /* 0x0000000203027224 */ /* 0x000fca00078e02ff */
[----:B------:R-:W-:Y:S01]  /*33f0*/  LEA.HI R7, R2, R7, RZ, 0x1d ;  /* 0x0000000702077211 */ /* 0x000fe200078fe8ff */
[----:B------:R-:W-:Y:S06]  /*3400*/  @!P0 BRA `(.L_x_1403) ;  /* 0x0000000000248947 */ /* 0x000fec0003800000 */
[----:B------:R-:W4:Y:S08]  /*3410*/  LDC.64 R2, c[0x0][0x2d0] ;  /* 0x0000b400ff027b82 */ /* 0x000f300000000a00 */
[----:B------:R-:W5:Y:S01]  /*3420*/  LDC.64 R4, c[0x0][0x2d8] ;  /* 0x0000b600ff047b82 */ /* 0x000f620000000a00 */
[----:B----4-:R-:W-:-:S05]  /*3430*/  IMAD.WIDE.U32 R2, R7, 0x20, R2 ;  /* 0x0000002007027825 */ /* 0x010fca00078e0002 */
[----:B------:R4:W-:Y:S01]  /*3440*/  STG.E.128 desc[UR4][R2.64], R76 ;  /* 0x0000004c02007986 */ /* 0x0009e2000c101d04 */
[----:B-----5:R-:W-:-:S03]  /*3450*/  IMAD.WIDE.U32 R4, R7, 0x20, R4 ;  /* 0x0000002007047825 */ /* 0x020fc600078e0004 */
[----:B------:R4:W-:Y:S01]  /*3460*/  STG.E.128 desc[UR4][R2.64+0x10], R72 ;  /* 0x0000104802007986 */ /* 0x0009e2000c101d04 */
[----:B------:R-:W-:-:S03]  /*3470*/  IADD3 R7, R7, 0x100, RZ ;  /* 0x0000010007077810 */ /* 0x000fc60007ffe0ff */
[----:B------:R4:W-:Y:S04]  /*3480*/  STG.E.128 desc[UR4][R4.64], R108 ;  /* 0x0000006c04007986 */ /* 0x0009e8000c101d04 */
[----:B------:R4:W-:Y:S02]  /*3490*/  STG.E.128 desc[UR4][R4.64+0x10], R104 ;  /* 0x0000106804007986 */ /* 0x0009e4000c101d04 */
.L_x_1403:
[----:B------:R-:W-:Y:S05]  /*34a0*/  BSYNC B0 ;  /* 0x0000000000007941 */ /* 0x000fea0003800000 */
.L_x_1402:
[----:B------:R-:W-:Y:S04]  /*34b0*/  BSSY B0, `(.L_x_1404) ;  /* 0x000000b000007945 */ /* 0x000fe80003800000 */
[----:B------:R-:W-:Y:S05]  /*34c0*/  @!P1 BRA `(.L_x_1405) ;  /* 0x0000000000249947 */ /* 0x000fea0003800000 */
[----:B----4-:R-:W4:Y:S08]  /*34d0*/  LDC.64 R2, c[0x0][0x2d0] ;  /* 0x0000b400ff027b82 */ /* 0x010f300000000a00 */
        /* <DEDUP_REMOVED lines=8> */
.L_x_1405:
[----:B------:R-:W-:Y:S05]  /*3560*/  BSYNC B0 ;  /* 0x0000000000007941 */ /* 0x000fea0003800000 */
.L_x_1404:
        /* <DEDUP_REMOVED lines=11> */
.L_x_1407:
[----:B------:R-:W-:Y:S05]  /*3620*/  BSYNC B0 ;  /* 0x0000000000007941 */ /* 0x000fea0003800000 */
.L_x_1406:
[----:B------:R-:W-:-:S13]  /*3630*/  ISETP.NE.AND P0, PT, R6, RZ, PT ;  /* 0x000000ff0600720c */ /* 0x000fda0003f05270 */
[----:B------:R-:W-:Y:S05]  /*3640*/  @!P0 EXIT ;  /* 0x000000000000894d */ /* 0x000fea0003800000 */
[----:B----4-:R-:W4:Y:S08]  /*3650*/  LDC.64 R2, c[0x0][0x2d0] ;  /* 0x0000b400ff027b82 */ /* 0x010f300000000a00 */
[----:B------:R-:W5:Y:S01]  /*3660*/  LDC.64 R4, c[0x0][0x2d8] ;  /* 0x0000b600ff047b82 */ /* 0x000f620000000a00 */
[----:B----4-:R-:W-:-:S05]  /*3670*/  IMAD.WIDE.U32 R2, R7, 0x20, R2 ;  /* 0x0000002007027825 */ /* 0x010fca00078e0002 */
[----:B------:R-:W-:Y:S01]  /*3680*/  STG.E.128 desc[UR4][R2.64], R52 ;  /* 0x0000003402007986 */ /* 0x000fe2000c101d04 */
[----:B-----5:R-:W-:-:S03]  /*3690*/  IMAD.WIDE.U32 R4, R7, 0x20, R4 ;  /* 0x0000002007047825 */ /* 0x020fc600078e0004 */
[----:B------:R-:W-:Y:S04]  /*36a0*/  STG.E.128 desc[UR4][R2.64+0x10], R48 ;  /* 0x0000103002007986 */ /* 0x000fe8000c101d04 */
[----:B------:R-:W-:Y:S04]  /*36b0*/  STG.E.128 desc[UR4][R4.64], R84 ;  /* 0x0000005404007986 */ /* 0x000fe8000c101d04 */
[----:B------:R-:W-:Y:S01]  /*36c0*/  STG.E.128 desc[UR4][R4.64+0x10], R80 ;  /* 0x0000105004007986 */ /* 0x000fe2000c101d04 */
[----:B------:R-:W-:Y:S05]  /*36d0*/  EXIT ;  /* 0x000000000000794d */ /* 0x000fea0003800000 */
.L_x_1392:
[----:B------:R-:W-:Y:S01]  /*36e0*/  HFMA2.MMA R175, -RZ, RZ, 0, 9.5367431640625e-07 ;  /* 0x00000010ffaf7435 */ /* 0x000fe200000001ff */
[----:B------:R-:W-:Y:S02]  /*36f0*/  MOV R174, R179 ;  /* 0x000000b300ae7202 */ /* 0x000fe40000000f00 */
[----:B------:R-:W-:Y:S02]  /*3700*/  MOV R176, 0x1f ;  /* 0x0000001f00b07802 */ /* 0x000fe40000000f00 */
[----:B------:R-:W-:-:S07]  /*3710*/  MOV R173, 0xffffffff ;  /* 0xffffffff00ad7802 */ /* 0x000fce0000000f00 */
[----:B-----5:R-:W-:Y:S05]  /*3720*/  WARPSYNC.COLLECTIVE R173, `(.L_x_1408) ;  /* 0x00000000ad087348 */ /* 0x020fea0003c00000 */
[----:B------:R0:W1:Y:S02]  /*3730*/  SHFL.DOWN P3, R213, R174, R175, R176 ;  /* 0x080000afaed57389 */ /* 0x00006400000600b0 */
[----:B01---5:R-:W-:Y:S01]  /*3740*/  ENDCOLLECTIVE ;  /* 0x000000000000791b */ /* 0x023fe20003800000 */
.L_x_1408:
[----:B------:R-:W-:Y:S02]  /*3750*/  MOV R174, R178 ;  /* 0x000000b200ae7202 */ /* 0x000fe40000000f00 */
[----:B------:R-:W-:-:S07]  /*3760*/  MOV R166, R213 ;  /* 0x000000d500a67202 */ /* 0x000fce0000000f00 */
[----:B------:R-:W-:Y:S05]  /*3770*/  WARPSYNC.COLLECTIVE R173, `(.L_x_1409) ;  /* 0x00000000ad087348 */ /* 0x000fea0003c00000 */
[----:B------:R0:W1:Y:S02]  /*3780*/  SHFL.DOWN P3, R213, R174, R175, R176 ;  /* 0x080000afaed57389 */ /* 0x00006400000600b0 */
[----:B01----:R-:W-:Y:S01]  /*3790*/  ENDCOLLECTIVE ;  /* 0x000000000000791b */ /* 0x003fe20003800000 */
.L_x_1409:
[----:B------:R-:W-:Y:S01]  /*37a0*/  FADD.FTZ R166, R166, R179 ;  /* 0x000000b3a6a67221 */ /* 0x000fe20000010000 */
[----:B------:R-:W-:-:S04]  /*37b0*/  HFMA2.MMA R175, -RZ, RZ, 0, 4.76837158203125e-07 ;  /* 0x00000008ffaf7435 */ /* 0x000fc800000001ff */
[----:B------:R-:W-:Y:S02]  /*37c0*/  MOV R174, R166 ;  /* 0x000000a600ae7202 */ /* 0x000fe40000000f00 */
[----:B------:R-:W-:-:S07]  /*37d0*/  MOV R165, R213 ;  /* 0x000000d500a57202 */ /* 0x000fce0000000f00 */
[----:B------:R-:W-:Y:S05]  /*37e0*/  WARPSYNC.COLLECTIVE R173, `(.L_x_1410) ;  /* 0x00000000ad087348 */ /* 0x000fea0003c00000 */
[----:B------:R0:W1:Y:S02]  /*37f0*/  SHFL.DOWN P3, R213, R174, R175, R176 ;  /* 0x080000afaed57389 */ /* 0x00006400000600b0 */
[----:B01----:R-:W-:Y:S01]  /*3800*/  ENDCOLLECTIVE ;  /* 0x000000000000791b */ /* 0x003fe20003800000 */
.L_x_1410:
[----:B------:R-:W-:-:S05]  /*3810*/  FADD.FTZ R165, R165, R178 ;  /* 0x000000b2a5a57221 */ /* 0x000fca0000010000 */
[----:B------:R-:W-:Y:S02]  /*3820*/  MOV R174, R165 ;  /* 0x000000a500ae7202 */ /* 0x000fe40000000f00 */
[----:B------:R-:W-:-:S07]  /*3830*/  MOV R167, R213 ;  /* 0x000000d500a77202 */ /* 0x000fce0000000f00 */
[----:B------:R-:W-:Y:S05]  /*3840*/  WARPSYNC.COLLECTIVE R173, `(.L_x_1411) ;  /* 0x00000000ad087348 */ /* 0x000fea0003c00000 */
[----:B------:R0:W1:Y:S02]  /*3850*/  SHFL.DOWN P3, R213, R174, R175, R176 ;  /* 0x080000afaed57389 */ /* 0x00006400000600b0 */
[----:B01----:R-:W-:Y:S01]  /*3860*/  ENDCOLLECTIVE ;  /* 0x000000000000791b */ /* 0x003fe20003800000 */
.L_x_1411:
[----:B------:R-:W-:Y:S01]  /*3870*/  FADD.FTZ R167, R166, R167 ;  /* 0x000000a7a6a77221 */ /* 0x000fe20000010000 */
[----:B------:R-:W-:-:S04]  /*3880*/  HFMA2.MMA R175, -RZ, RZ, 0, 2.384185791015625e-07 ;  /* 0x00000004ffaf7435 */ /* 0x000fc800000001ff */
[----:B------:R-:W-:Y:S02]  /*3890*/  MOV R174, R167 ;  /* 0x000000a700ae7202 */ /* 0x000fe40000000f00 */
[----:B------:R-:W-:-:S07]  /*38a0*/  MOV R168, R213 ;  /* 0x000000d500a87202 */ /* 0x000fce0000000f00 */
[----:B------:R-:W-:Y:S05]  /*38b0*/  WARPSYNC.COLLECTIVE R173, `(.L_x_1412) ;  /* 0x00000000ad087348 */ /* 0x000fea0003c00000 */
[----:B------:R0:W1:Y:S02]  /*38c0*/  SHFL.DOWN P3, R213, R174, R175, R176 ;  /* 0x080000afaed57389 */ /* 0x00006400000600b0 */
[----:B01----:R-:W-:Y:S01]  /*38d0*/  ENDCOLLECTIVE ;  /* 0x000000000000791b */ /* 0x003fe20003800000 */
.L_x_1412:
[----:B------:R-:W-:-:S05]  /*38e0*/  FADD.FTZ R168, R165, R168 ;  /* 0x000000a8a5a87221 */ /* 0x000fca0000010000 */
[----:B------:R-:W-:Y:S02]  /*38f0*/  MOV R174, R168 ;  /* 0x000000a800ae7202 */ /* 0x000fe40000000f00 */
[----:B------:R-:W-:-:S07]  /*3900*/  MOV R170, R213 ;  /* 0x000000d500aa7202 */ /* 0x000fce0000000f00 */
[----:B------:R-:W-:Y:S05]  /*3910*/  WARPSYNC.COLLECTIVE R173, `(.L_x_1413) ;  /* 0x00000000ad087348 */ /* 0x000fea0003c00000 */
[----:B------:R0:W1:Y:S02]  /*3920*/  SHFL.DOWN P3, R213, R174, R175, R176 ;  /* 0x080000afaed57389 */ /* 0x00006400000600b0 */
[----:B01----:R-:W-:Y:S01]  /*3930*/  ENDCOLLECTIVE ;  /* 0x000000000000791b */ /* 0x003fe20003800000 */
.L_x_1413:
[----:B------:R-:W-:Y:S01]  /*3940*/  FADD.FTZ R170, R167, R170 ;  /* 0x000000aaa7aa7221 */ /* 0x000fe20000010000 */
[----:B------:R-:W-:-:S04]  /*3950*/  HFMA2.MMA R175, -RZ, RZ, 0, 1.1920928955078125e-07 ;  /* 0x00000002ffaf7435 */ /* 0x000fc800000001ff */
[----:B------:R-:W-:Y:S02]  /*3960*/  MOV R174, R170 ;  /* 0x000000aa00ae7202 */ /* 0x000fe40000000f00 */
[----:B------:R-:W-:-:S07]  /*3970*/  MOV R169, R213 ;  /* 0x000000d500a97202 */ /* 0x000fce0000000f00 */
[----:B------:R-:W-:Y:S05]  /*3980*/  WARPSYNC.COLLECTIVE R173, `(.L_x_1414) ;  /* 0x00000000ad087348 */ /* 0x000fea0003c00000 */
[----:B------:R0:W1:Y:S02]  /*3990*/  SHFL.DOWN P3, R213, R174, R175, R176 ;  /* 0x080000afaed57389 */ /* 0x00006400000600b0 */
[----:B01----:R-:W-:Y:S01]  /*39a0*/  ENDCOLLECTIVE ;  /* 0x000000000000791b */ /* 0x003fe20003800000 */
.L_x_1414:
[----:B------:R-:W-:-:S05]  /*39b0*/  FADD.FTZ R169, R168, R169 ;  /* 0x000000a9a8a97221 */ /* 0x000fca0000010000 */
[----:B------:R-:W-:Y:S02]  /*39c0*/  MOV R174, R169 ;  /* 0x000000a900ae7202 */ /* 0x000fe40000000f00 */
[----:B------:R-:W-:-:S07]  /*39d0*/  MOV R171, R213 ;  /* 0x000000d500ab7202 */ /* 0x000fce0000000f00 */
[----:B------:R-:W-:Y:S05]  /*39e0*/  WARPSYNC.COLLECTIVE R173, `(.L_x_1415) ;  /* 0x00000000ad087348 */ /* 0x000fea0003c00000 */
[----:B------:R0:W1:Y:S02]  /*39f0*/  SHFL.DOWN P3, R213, R174, R175, R176 ;  /* 0x080000afaed57389 */ /* 0x00006400000600b0 */
[----:B01----:R-:W-:Y:S01]  /*3a00*/  ENDCOLLECTIVE ;  /* 0x000000000000791b */ /* 0x003fe20003800000 */
.L_x_1415:
[----:B------:R-:W-:Y:S01]  /*3a10*/  FADD.FTZ R171, R170, R171 ;  /* 0x000000abaaab7221 */ /* 0x000fe20000010000 */
[----:B------:R-:W-:-:S04]  /*3a20*/  HFMA2.MMA R175, -RZ, RZ, 0, 5.9604644775390625e-08 ;  /* 0x00000001ffaf7435 */ /* 0x000fc800000001ff */
[----:B------:R-:W-:Y:S02]  /*3a30*/  MOV R174, R171 ;  /* 0x000000ab00ae7202 */ /* 0x000fe40000000f00 */
[----:B------:R-:W-:-:S07]  /*3a40*/  MOV R172, R213 ;  /* 0x000000d500ac7202 */ /* 0x000fce0000000f00 */
[----:B------:R-:W-:Y:S05]  /*3a50*/  WARPSYNC.COLLECTIVE R173, `(.L_x_1416) ;  /* 0x00000000ad087348 */ /* 0x000fea0003c00000 */
[----:B------:R0:W1:Y:S02]  /*3a60*/  SHFL.DOWN P3, R213, R174, R175, R176 ;  /* 0x080000afaed57389 */ /* 0x00006400000600b0 */
[----:B01----:R-:W-:Y:S01]  /*3a70*/  ENDCOLLECTIVE ;  /* 0x000000000000791b */ /* 0x003fe20003800000 */
.L_x_1416:
[----:B------:R-:W-:-:S05]  /*3a80*/  FADD.FTZ R172, R169, R172 ;  /* 0x000000aca9ac7221 */ /* 0x000fca0000010000 */
[----:B------:R-:W-:Y:S02]  /*3a90*/  MOV R174, R172 ;  /* 0x000000ac00ae7202 */ /* 0x000fe40000000f00 */
[----:B------:R-:W-:-:S07]  /*3aa0*/  MOV R212, R213 ;  /* 0x000000d500d47202 */ /* 0x000fce0000000f00 */
[----:B------:R-:W-:Y:S05]  /*3ab0*/  WARPSYNC.COLLECTIVE R173, `(.L_x_1417) ;  /* 0x00000000ad087348 */ /* 0x000fea0003c00000 */
[----:B------:R0:W1:Y:S02]  /*3ac0*/  SHFL.DOWN P3, R213, R174, R175, R176 ;  /* 0x080000afaed57389 */ /* 0x00006400000600b0 */
[----:B01----:R-:W-:Y:S01]  /*3ad0*/  ENDCOLLECTIVE ;  /* 0x000000000000791b */ /* 0x003fe20003800000 */
.L_x_1417:
[----:B------:R-:W-:Y:S05]  /*3ae0*/  BRA `(.L_x_1418) ;  /* 0xffffffe000847947 */ /* 0x000fea000383ffff */
.L_x_1419:
        /* <DEDUP_REMOVED lines=9> */
.L_x_3556:


//--------------------- .text._ZN10layer_norm31ln_parallel_residual_bwd_kernelINS_13Kernel_traitsIf13__nv_bfloat16fS2_fjLj8192ELj1ELj1ELj8ELj16ENS_18Kernel_traits_baseILj8192EfS2_fS2_fjLj256EEEEELb0ELb1ELb1EEEvNS_9BwdParamsE --------------------------
	.section	.text._ZN10layer_norm31ln_parallel_residual_bwd_kernelINS_13Kernel_traitsIf13__nv_bfloat16fS2_fjLj8192ELj1ELj1ELj8ELj16ENS_18Kernel_traits_baseILj8192EfS2_fS2_fjLj256EEEEELb0ELb1ELb1EEEvNS_9BwdParamsE,"ax",@progbits
	.align	128
        .global         _ZN10layer_norm31ln_parallel_residual_bwd_kernelINS_13Kernel_traitsIf13__nv_bfloat16fS2_fjLj8192ELj1ELj1ELj8ELj16ENS_18Kernel_traits_baseILj8192EfS2_fS2_fjLj256EEEEELb0ELb1ELb1EEEvNS_9BwdParamsE
        .type           _ZN10layer_norm31ln_parallel_residual_bwd_kernelINS_13Kernel_traitsIf13__nv_bfloat16fS2_fjLj8192ELj1ELj1ELj8ELj16ENS_18Kernel_traits_baseILj8192EfS2_fS2_fjLj256EEEEELb0ELb1ELb1EEEvNS_9BwdParamsE,@function
        .size           _ZN10layer_norm31ln_parallel_residual_bwd_kernelINS_13Kernel_traitsIf13__nv_bfloat16fS2_fjLj8192ELj1ELj1ELj8ELj16ENS_18Kernel_traits_baseILj8192EfS2_fS2_fjLj256EEEEELb0ELb1ELb1EEEvNS_9BwdParamsE,(.L_x_3557 - _ZN10layer_norm31ln_parallel_residual_bwd_kernelINS_13Kernel_traitsIf13__nv_bfloat16fS2_fjLj8192ELj1ELj1ELj8ELj16ENS_18Kernel_traits_baseILj8192EfS2_fS2_fjLj256EEEEELb0ELb1ELb1EEEvNS_9BwdParamsE)
        .other          _ZN10layer_norm31ln_parallel_residual_bwd_kernelINS_13Kernel_traitsIf13__nv_bfloat16fS2_fjLj8192ELj1ELj1ELj8ELj16ENS_18Kernel_traits_baseILj8192EfS2_fS2_fjLj256EEEEELb0ELb1ELb1EEEvNS_9BwdParamsE,@"STO_CUDA_ENTRY STV_DEFAULT"
_ZN10layer_norm31ln_parallel_residual_bwd_kernelINS_13Kernel_traitsIf13__nv_bfloat16fS2_fjLj8192ELj1ELj1ELj8ELj16ENS_18Kernel_traits_baseILj8192EfS2_fS2_fjLj256EEEEELb0ELb1ELb1EEEvNS_9BwdParamsE:
.text._ZN10layer_norm31ln_parallel_residual_bwd_kernelINS_13Kernel_traitsIf13__nv_bfloat16fS2_fjLj8192ELj1ELj1ELj8ELj16ENS_18Kernel_traits_baseILj8192EfS2_fS2_fjLj256EEEEELb0ELb1ELb1EEEvNS_9BwdParamsE:
        /* <DEDUP_REMOVED lines=47> */
.L_x_1420:
[----:B------:R-:W-:Y:S01]  /*02f0*/  SHF.L.U32 R2, R0, 0x5, RZ ;  /* 0x0000000500027819 */ /* 0x000fe200000006ff */
[----:B------:R-:W-:-:S03]  /*0300*/  ULDC.64 UR6, c[0x0][0x260] ;  /* 0x0000980000067ab9 */ /* 0x000fc60000000a00 */
[----:B------:R-:W-:-:S04]  /*0310*/  LOP3.LUT R2, R2, 0x1fe0, RZ, 0xc0, !PT ;  /* 0x00001fe002027812 */ /* 0x000fc800078ec0ff */
[----:B------:R-:W-:Y:S01]  /*0320*/  IADD3 R2, P0, R2, UR6, RZ ;  /* 0x0000000602027c10 */ /* 0x000fe2000ff1e0ff */
[----:B------:R-:W-:-:S03]  /*0330*/  ULDC.U8 UR6, c[0x0][0x2a0] ;  /* 0x0000a80000067ab9 */ /* 0x000fc60000000000 */
[----:B------:R-:W-:Y:S01]  /*0340*/  IADD3.X R3, RZ, UR7, RZ, P0, !PT ;  /* 0x00000007ff037c10 */ /* 0x000fe200087fe4ff */
[----:B------:R-:W-:Y:S01]  /*0350*/  HFMA2.MMA R204, -RZ, RZ, 0, 5.9604644775390625e-08 ;  /* 0x00000001ffcc7435 */ /* 0x000fe200000001ff */
        /* <DEDUP_REMOVED lines=34> */
[----:B------:R-:W-:Y:S02]  /*0580*/  CS2R R162, SRZ ;  /* 0x0000000000a27805 */ /* 0x000fe4000001ff00 */
[----:B------:R-:W-:Y:S02]  /*0590*/  CS2R R174, SRZ ;  /* 0x0000000000ae7805 */ /* 0x000fe4000001ff00 */
[----:B------:R-:W-:-:S02]  /*05a0*/  CS2R R170, SRZ ;  /* 0x0000000000aa7805 */ /* 0x000fc4000001ff00 */
[----:B------:R-:W-:Y:S02]  /*05b0*/  CS2R R8, SRZ ;  /* 0x0000000000087805 */ /* 0x000fe4000001ff00 */
[----:B------:R-:W-:Y:S02]  /*05c0*/  CS2R R16, SRZ ;  /* 0x0000000000107805 */ /* 0x000fe4000001ff00 */
[----:B------:R-:W-:Y:S02]  /*05d0*/  MOV R200, UR6 ;  /* 0x0000000600c87c02 */ /* 0x000fe40008000f00 */
[----:B0-----:R-:W-:-:S07]  /*05e0*/  CS2R R2, SRZ ;  /* 0x0000000000027805 */ /* 0x001fce000001ff00 */
.L_x_1423:
        /* <DEDUP_REMOVED lines=14> */
[----:B------:R-:W-:-:S04]  /*06d0*/  IADD3 R195, R211, 0x300, RZ ;  /* 0x00000300d3c37810 */ /* 0x000fc80007ffe0ff */
[----:B------:R-:W4:Y:S01]  /*06e0*/  LDG.E.128 R108, desc[UR4][R140.64] ;  /* 0x000000048c6c7981 */ /* 0x000f22000c1e1d00 */
[----:B--2---:R-:W-:-:S03]  /*06f0*/  IMAD.WIDE.U32 R112, R211, 0x10, R148 ;  /* 0x00000010d3707825 */ /* 0x004fc600078e0094 */
[----:B------:R-:W2:Y:S01]  /*0700*/  LDG.E.128 R116, desc[UR4][R140.64+0x10] ;  /* 0x000010048c747981 */ /* 0x000ea2000c1e1d00 */
[----:B------:R-:W-:-:S03]  /*0710*/  IMAD.WIDE.U32 R124, R205, 0x10, R148 ;  /* 0x00000010cd7c7825 */ /* 0x000fc600078e0094 */
[----:B------:R-:W2:Y:S01]  /*0720*/  LDG.E.128 R112, desc[UR4][R112.64] ;  /* 0x0000000470707981 */ /* 0x000ea2000c1e1d00 */
[----:B---3--:R-:W-:-:S03]  /*0730*/  IMAD.WIDE R206, R194, 0x4, R180 ;  /* 0x00000004c2ce7825 */ /* 0x008fc600078e02b4 */
[----:B------:R-:W3:Y:S01]  /*0740*/  LDG.E.128 R124, desc[UR4][R124.64] ;  /* 0x000000047c7c7981 */ /* 0x000ee2000c1e1d00 */
[----:B------:R-:W0:Y:S01]  /*0750*/  LDC.64 R180, c[0x0][0x2c8] ;  /* 0x0000b200ffb47b82 */ /* 0x000e220000000a00 */
[--C-:B------:R-:W-:Y:S02]  /*0760*/  IMAD.WIDE.U32 R188, R201, 0x20, R208.reuse ;  /* 0x00000020c9bc7825 */ /* 0x100fe400078e00d0 */
[----:B------:R-:W3:Y:S02]  /*0770*/  LDG.E R206, desc[UR4][R206.64] ;  /* 0x00000004cece7981 */ /* 0x000ee4000c1e1900 */
[--C-:B------:R-:W-:Y:S02]  /*0780*/  IMAD.WIDE.U32 R152, R205, 0x20, R208.reuse ;  /* 0x00000020cd987825 */ /* 0x100fe400078e00d0 */
[----:B------:R-:W3:Y:S02]  /*0790*/  LDG.E.128 R132, desc[UR4][R188.64] ;  /* 0x00000004bc847981 */ /* 0x000ee4000c1e1d00 */
[----:B------:R-:W-:-:S02]  /*07a0*/  IMAD.WIDE.U32 R208, R195, 0x20, R208 ;  /* 0x00000020c3d07825 */ /* 0x000fc400078e00d0 */
[----:B------:R1:W3:Y:S02]  /*07b0*/  LDG.E.128 R140, desc[UR4][R188.64+0x10] ;  /* 0x00001004bc8c7981 */ /* 0x0002e4000c1e1d00 */
[--C-:B------:R-:W-:Y:S02]  /*07c0*/  IMAD.WIDE.U32 R136, R201, 0x10, R148.reuse ;  /* 0x00000010c9887825 */ /* 0x100fe400078e0094 */
[----:B------:R-:W3:Y:S04]  /*07d0*/  LDG.E.128 R120, desc[UR4][R152.64] ;  /* 0x0000000498787981 */ /* 0x000ee8000c1e1d00 */
[----:B------:R-:W3:Y:S01]  /*07e0*/  LDG.E.128 R128, desc[UR4][R152.64+0x10] ;  /* 0x0000100498807981 */ /* 0x000ee2000c1e1d00 */
[----:B------:R-:W-:-:S03]  /*07f0*/  IMAD.WIDE.U32 R148, R195, 0x10, R148 ;  /* 0x00000010c3947825 */ /* 0x000fc600078e0094 */
[----:B------:R-:W3:Y:S04]  /*0800*/  LDG.E.128 R144, desc[UR4][R208.64] ;  /* 0x00000004d0907981 */ /* 0x000ee8000c1e1d00 */
[----:B------:R-:W3:Y:S04]  /*0810*/  LDG.E.128 R136, desc[UR4][R136.64] ;  /* 0x0000000488887981 */ /* 0x000ee8000c1e1d00 */
[----:B------:R-:W3:Y:S04]  /*0820*/  LDG.E.128 R152, desc[UR4][R208.64+0x10] ;  /* 0x00001004d0987981 */ /* 0x000ee8000c1e1d00 */
[----:B------:R-:W3:Y:S01]  /*0830*/  LDG.E.128 R148, desc[UR4][R148.64] ;  /* 0x0000000494947981 */ /* 0x000ee2000c1e1d00 */
[----:B0-----:R-:W-:-:S04]  /*0840*/  ISETP.NE.U32.AND P0, PT, R180, RZ, PT ;  /* 0x000000ffb400720c */ /* 0x001fc80003f05070 */
[----:B------:R-:W-:-:S13]  /*0850*/  ISETP.NE.AND.EX P0, PT, R181, RZ, PT, P0 ;  /* 0x000000ffb500720c */ /* 0x000fda0003f05300 */
[----:B------:R-:W0:Y:S08]  /*0860*/  @P0 LDC.64 R202, c[0x0][0x2c8] ;  /* 0x0000b200ffca0b82 */ /* 0x000e300000000a00 */
[----:B------:R-:W0:Y:S08]  /*0870*/  @P0 LDC.64 R198, c[0x0][0x2c8] ;  /* 0x0000b200ffc60b82 */ /* 0x000e300000000a00 */
[----:B------:R-:W0:Y:S01]  /*0880*/  @P0 LDC.64 R196, c[0x0][0x2c8] ;  /* 0x0000b200ffc40b82 */ /* 0x000e220000000a00 */
[----:B------:R-:W-:-:S07]  /*0890*/  ISETP.NE.AND P1, PT, R200, RZ, PT ;  /* 0x000000ffc800720c */ /* 0x000fce0003f25270 */
[----:B-1----:R-:W1:Y:S01]  /*08a0*/  @P0 LDC.64 R188, c[0x0][0x2c8] ;  /* 0x0000b200ffbc0b82 */ /* 0x002e620000000a00 */
[----:B0-----:R-:W-:-:S05]  /*08b0*/  @P0 IMAD.WIDE.U32 R202, R211, 0x20, R202 ;  /* 0x00000020d3ca0825 */ /* 0x001fca00078e00ca */
[----:B-----5:R-:W5:Y:S01]  /*08c0*/  @P0 LDG.E.128 R64, desc[UR4][R202.64] ;  /* 0x00000004ca400981 */ /* 0x020f62000c1e1d00 */
[----:B------:R-:W-:-:S03]  /*08d0*/  @P0 IMAD.WIDE.U32 R198, R205, 0x20, R198 ;  /* 0x00000020cdc60825 */ /* 0x000fc600078e00c6 */
[----:B------:R0:W5:Y:S04]  /*08e0*/  @P0 LDG.E.128 R68, desc[UR4][R202.64+0x10] ;  /* 0x00001004ca440981 */ /* 0x000168000c1e1d00 */
[----:B------:R-:W5:Y:S01]  /*08f0*/  @P0 LDG.E.128 R72, desc[UR4][R198.64] ;  /* 0x00000004c6480981 */ /* 0x000f62000c1e1d00 */
[----:B------:R-:W-:-:S03]  /*0900*/  @P0 IMAD.WIDE.U32 R196, R201, 0x20, R196 ;  /* 0x00000020c9c40825 */ /* 0x000fc600078e00c4 */
[----:B------:R0:W5:Y:S04]  /*0910*/  @P0 LDG.E.128 R76, desc[UR4][R198.64+0x10] ;  /* 0x00001004c64c0981 */ /* 0x000168000c1e1d00 */
[----:B------:R-:W5:Y:S04]  /*0920*/  @P0 LDG.E.128 R80, desc[UR4][R196.64] ;  /* 0x00000004c4500981 */ /* 0x000f68000c1e1d00 */
[----:B------:R2:W5:Y:S01]  /*0930*/  @P0 LDG.E.128 R84, desc[UR4][R196.64+0x10] ;  /* 0x00001004c4540981 */ /* 0x000562000c1e1d00 */
[----:B-1----:R-:W-:-:S05]  /*0940*/  @P0 IMAD.WIDE.U32 R188, R195, 0x20, R188 ;  /* 0x00000020c3bc0825 */ /* 0x002fca00078e00bc */
[----:B------:R-:W5:Y:S04]  /*0950*/  @P0 LDG.E.128 R88, desc[UR4][R188.64] ;  /* 0x00000004bc580981 */ /* 0x000f68000c1e1d00 */
[----:B------:R1:W5:Y:S01]  /*0960*/  @P0 LDG.E.128 R92, desc[UR4][R188.64+0x10] ;  /* 0x00001004bc5c0981 */ /* 0x000362000c1e1d00 */
[----:B------:R-:W-:Y:S01]  /*0970*/  LOP3.LUT P5, RZ, R204, 0xff, RZ, 0xc0, !PT ;  /* 0x000000ffccff7812 */ /* 0x000fe200078ac0ff */
[----:B------:R-:W-:Y:S01]  /*0980*/  UMOV UR6, 0xffffffff ;  /* 0xffffffff00067882 */ /* 0x000fe20000000000 */
[----:B------:R-:W-:Y:S02]  /*0990*/  IADD3 R194, R194, UR10, RZ ;  /* 0x0000000ac2c27c10 */ /* 0x000fe4000fffe0ff */
[----:B------:R-:W-:Y:S02]  /*09a0*/  LOP3.LUT P0, RZ, R0, 0x1f, RZ, 0xc0, !PT ;  /* 0x0000001f00ff7812 */ /* 0x000fe4000780c0ff */
[----:B------:R-:W-:-:S02]  /*09b0*/  ISETP.GE.AND P4, PT, R194, UR11, PT ;  /* 0x0000000bc2007c0c */ /* 0x000fc4000bf86270 */
[----:B----4-:R-:W-:-:S05]  /*09c0*/  FSEL R200, R210, RZ, !P1 ;  /* 0x000000ffd2c87208 */ /* 0x010fca0004800000 */
[C---:B0-----:R-:W-:Y:S01]  /*09d0*/  FADD.FTZ R203, -R200.reuse, R108 ;  /* 0x0000006cc8cb7221 */ /* 0x041fe20000010100 */
[C---:B------:R-:W-:Y:S01]  /*09e0*/  FADD.FTZ R207, -R200.reuse, R109 ;  /* 0x0000006dc8cf7221 */ /* 0x040fe20000010100 */
[C---:B------:R-:W-:Y:S01]  /*09f0*/  FADD.FTZ R209, -R200.reuse, R110 ;  /* 0x0000006ec8d17221 */ /* 0x040fe20000010100 */
[----:B------:R-:W-:Y:S01]  /*0a00*/  FADD.FTZ R199, -R200, R111 ;  /* 0x0000006fc8c77221 */ /* 0x000fe20000010100 */
[C---:B--2---:R-:W-:Y:S02]  /*0a10*/  PRMT R108, R114.reuse, 0x7632, R108 ;  /* 0x00007632726c7816 */ /* 0x044fe4000000006c */
[----:B------:R-:W-:Y:S02]  /*0a20*/  SHF.L.U32 R109, R114, 0x10, RZ ;  /* 0x00000010726d7819 */ /* 0x000fe400000006ff */
[C---:B------:R-:W-:Y:S02]  /*0a30*/  PRMT R110, R112.reuse, 0x7632, R110 ;  /* 0x00007632706e7816 */ /* 0x040fe4000000006e */
[----:B------:R-:W-:-:S02]  /*0a40*/  SHF.L.U32 R197, R112, 0x10, RZ ;  /* 0x0000001070c57819 */ /* 0x000fc400000006ff */
[C---:B---3--:R-:W-:Y:S02]  /*0a50*/  PRMT R114, R124.reuse, 0x7632, R114 ;  /* 0x000076327c727816 */ /* 0x048fe40000000072 */
[----:B------:R-:W-:Y:S01]  /*0a60*/  SHF.L.U32 R219, R124, 0x10, RZ ;  /* 0x000000107cdb7819 */ /* 0x000fe200000006ff */
[----:B------:R-:W-:Y:S01]  /*0a70*/  FMUL.FTZ R124, R206, R203 ;  /* 0x000000cbce7c7220 */ /* 0x000fe20000410000 */
[----:B------:R-:W-:Y:S01]  /*0a80*/  PRMT R111, R113, 0x7632, R111 ;  /* 0x00007632716f7816 */ /* 0x000fe2000000006f */
[----:B------:R-:W-:Y:S01]  /*0a90*/  FADD.FTZ R227, -R200, R134 ;  /* 0x00000086c8e37221 */ /* 0x000fe20000010100 */
[----:B------:R-:W-:Y:S01]  /*0aa0*/  SHF.L.U32 R110, R110, 0x10, RZ ;  /* 0x000000106e6e7819 */ /* 0x000fe200000006ff */
[----:B------:R-:W-:Y:S01]  /*0ab0*/  FMUL.FTZ R134, R206, R207 ;  /* 0x000000cfce867220 */ /* 0x000fe20000410000 */
[----:B------:R-:W-:Y:S01]  /*0ac0*/  FADD.FTZ R231, -R200, R140 ;  /* 0x0000008cc8e77221 */ /* 0x000fe20000010100 */
[----:B------:R-:W-:Y:S01]  /*0ad0*/  FADD.FTZ R192, R197, R192 ;  /* 0x000000c0c5c07221 */ /* 0x000fe20000010000 */
[----:B------:R-:W-:Y:S01]  /*0ae0*/  FFMA.FTZ R193, R124, R197, R193 ;  /* 0x000000c57cc17223 */ /* 0x000fe200000100c1 */
[----:B------:R-:W-:Y:S01]  /*0af0*/  SHF.L.U32 R111, R111, 0x10, RZ ;  /* 0x000000106f6f7819 */ /* 0x000fe200000006ff */
[----:B------:R-:W-:Y:S01]  /*0b00*/  FMUL.FTZ R140, R206, R199 ;  /* 0x000000c7ce8c7220 */ /* 0x000fe20000410000 */
[----:B------:R-:W-:Y:S01]  /*0b10*/  FMUL.FTZ R197, R60, R197 ;  /* 0x000000c53cc57220 */ /* 0x000fe20000410000 */
[----:B------:R-:W-:Y:S01]  /*0b20*/  PRMT R112, R115, 0x7632, R112 ;  /* 0x0000763273707816 */ /* 0x000fe20000000070 */
[----:B------:R-:W-:Y:S01]  /*0b30*/  FADD.FTZ R119, -R200, R119 ;  /* 0x00000077c8777221 */ /* 0x000fe20000010100 */
[----:B------:R-:W-:Y:S01]  /*0b40*/  SHF.L.U32 R113, R113, 0x10, RZ ;  /* 0x0000001071717819 */ /* 0x000fe200000006ff */
[-C--:B------:R-:W-:Y:S01]  /*0b50*/  FFMA.FTZ R191, R134, R110.reuse, R191 ;  /* 0x0000006e86bf7223 */ /* 0x080fe200000100bf */
[----:B------:R-:W-:Y:S01]  /*0b60*/  FADD.FTZ R190, R110, R190 ;  /* 0x000000be6ebe7221 */ /* 0x000fe20000010000 */
[----:B------:R-:W-:Y:S01]  /*0b70*/  FMUL.FTZ R199, R61, R110 ;  /* 0x0000006e3dc77220 */ /* 0x000fe20000410000 */
[C---:B------:R-:W-:Y:S01]  /*0b80*/  FADD.FTZ R215, -R200.reuse, R120 ;  /* 0x00000078c8d77221 */ /* 0x040fe20000010100 */
[----:B------:R-:W-:Y:S01]  /*0b90*/  FADD.FTZ R217, -R200, R122 ;  /* 0x0000007ac8d97221 */ /* 0x000fe20000010100 */
[-C--:B------:R-:W-:Y:S01]  /*0ba0*/  FFMA.FTZ R185, R140, R111.reuse, R185 ;  /* 0x0000006f8cb97223 */ /* 0x080fe200000100b9 */
[----:B------:R-:W-:Y:S01]  /*0bb0*/  FADD.FTZ R184, R111, R184 ;  /* 0x000000b86fb87221 */ /* 0x000fe20000010000 */
[----:B------:R-:W-:Y:S01]  /*0bc0*/  FADD.FTZ R110, RZ, R197 ;  /* 0x000000c5ff6e7221 */ /* 0x000fe20000010000 */
[----:B------:R-:W-:Y:S01]  /*0bd0*/  PRMT R120, R127, 0x7632, R120 ;  /* 0x000076327f787816 */ /* 0x000fe20000000078 */
[----:B------:R-:W-:Y:S01]  /*0be0*/  FADD.FTZ R249, -R200, R155 ;  /* 0x0000009bc8f97221 */ /* 0x000fe20000010100 */
[----:B------:R-:W-:Y:S01]  /*0bf0*/  FMUL.FTZ R155, R63, R111 ;  /* 0x0000006f3f9b7220 */ /* 0x000fe20000410000 */
[----:B------:R-:W-:Y:S01]  /*0c00*/  SHF.L.U32 R122, R127, 0x10, RZ ;  /* 0x000000107f7a7819 */ /* 0x000fe200000006ff */
[----:B------:R-:W-:Y:S01]  /*0c10*/  FFMA.FTZ R111, R124, R197, RZ ;  /* 0x000000c57c6f7223 */ /* 0x000fe200000100ff */
[C---:B-1----:R-:W-:Y:S01]  /*0c20*/  FADD.FTZ R189, -R200.reuse, R116 ;  /* 0x00000074c8bd7221 */ /* 0x042fe20000010100 */
        /* <DEDUP_REMOVED lines=23> */
[----:B------:R-:W-:Y:S01]  /*0da0*/  PRMT R130, R138, 0x7632, R130 ;  /* 0x000076328a827816 */ /* 0x000fe20000000082 */
[----:B------:R-:W-:Y:S01]  /*0db0*/  FMUL.FTZ R147, R62, R113 ;  /* 0x000000713e937220 */ /* 0x000fe20000410000 */
[----:B------:R-:W-:Y:S01]  /*0dc0*/  SHF.L.U32 R229, R138, 0x10, RZ ;  /* 0x000000108ae57819 */ /* 0x000fe200000006ff */
        /* <DEDUP_REMOVED lines=8> */
[C---:B------:R-:W-:Y:S01]  /*0e50*/  PRMT R142, R148.reuse, 0x7632, R142 ;  /* 0x00007632948e7816 */ /* 0x040fe2000000008e */
[----:B------:R-:W-:Y:S01]  /*0e60*/  FADD.FTZ R186, R113, R186 ;  /* 0x000000ba71ba7221 */ /* 0x000fe20000010000 */
[----:B------:R-:W-:Y:S01]  /*0e70*/  SHF.L.U32 R241, R148, 0x10, RZ ;  /* 0x0000001094f17819 */ /* 0x000fe200000006ff */
[----:B------:R-:W-:Y:S01]  /*0e80*/  FFMA.FTZ R187, R138, R113, R187 ;  /* 0x000000718abb7223 */ /* 0x000fe200000100bb */
[----:B------:R-:W-:Y:S01]  /*0e90*/  SHF.L.U32 R108, R108, 0x10, RZ ;  /* 0x000000106c6c7819 */ /* 0x000fe200000006ff */
[----:B------:R-:W-:Y:S01]  /*0ea0*/  FMUL.FTZ R148, R56, R109 ;  /* 0x0000006d38947220 */ /* 0x000fe20000410000 */
[----:B------:R-:W-:Y:S01]  /*0eb0*/  FADD.FTZ R113, R112, R155 ;  /* 0x0000009b70717221 */ /* 0x000fe20000010000 */
[----:B------:R-:W-:Y:S01]  /*0ec0*/  FMUL.FTZ R189, R206, R189 ;  /* 0x000000bdcebd7220 */ /* 0x000fe20000410000 */
[----:B------:R-:W-:Y:S01]  /*0ed0*/  FFMA.FTZ R112, R140, R155, R111 ;  /* 0x0000009b8c707223 */ /* 0x000fe2000001006f */
[----:B------:R-:W-:Y:S01]  /*0ee0*/  SHF.L.U32 R115, R115, 0x10, RZ ;  /* 0x0000001073737819 */ /* 0x000fe200000006ff */
[----:B------:R-:W-:Y:S01]  /*0ef0*/  FMUL.FTZ R198, R57, R108 ;  /* 0x0000006c39c67220 */ /* 0x000fe20000410000 */
[----:B------:R-:W-:Y:S01]  /*0f00*/  FADD.FTZ R113, R113, R148 ;  /* 0x0000009471717221 */ /* 0x000fe20000010000 */
[----:B------:R-:W-:Y:S01]  /*0f10*/  FMUL.FTZ R153, R206, R117 ;  /* 0x00000075ce997220 */ /* 0x000fe20000410000 */
[----:B------:R-:W-:Y:S01]  /*0f20*/  FFMA.FTZ R112, R189, R148, R112 ;  /* 0x00000094bd707223 */ /* 0x000fe20000010070 */
[----:B------:R-:W-:Y:S01]  /*0f30*/  FMUL.FTZ R152, R58, R115 ;  /* 0x000000733a987220 */ /* 0x000fe20000410000 */
[----:B------:R-:W-:Y:S01]  /*0f40*/  FADD.FTZ R113, R113, R198 ;  /* 0x000000c671717221 */ /* 0x000fe20000010000 */
[----:B------:R-:W-:Y:S01]  /*0f50*/  FMUL.FTZ R213, R206, R213 ;  /* 0x000000d5ced57220 */ /* 0x000fe20000410000 */
[----:B------:R-:W-:Y:S01]  /*0f60*/  FFMA.FTZ R112, R153, R198, R112 ;  /* 0x000000c699707223 */ /* 0x000fe20000010070 */
[----:B------:R-:W-:Y:S01]  /*0f70*/  PRMT R132, R139, 0x7632, R132 ;  /* 0x000076328b847816 */ /* 0x000fe20000000084 */
[----:B------:R-:W-:Y:S01]  /*0f80*/  FADD.FTZ R113, R113, R152 ;  /* 0x0000009871717221 */ /* 0x000fe20000010000 */
[----:B------:R-:W-:Y:S01]  /*0f90*/  SHF.L.U32 R139, R139, 0x10, RZ ;  /* 0x000000108b8b7819 */ /* 0x000fe200000006ff */
[----:B------:R-:W-:Y:S01]  /*0fa0*/  FFMA.FTZ R111, R213, R152, R112 ;  /* 0x00000098d56f7223 */ /* 0x000fe20000010070 */
[----:B------:R-:W-:Y:S01]  /*0fb0*/  SHF.L.U32 R114, R114, 0x10, RZ ;  /* 0x0000001072727819 */ /* 0x000fe200000006ff */
[C---:B------:R-:W-:Y:S01]  /*0fc0*/  FMUL.FTZ R233, R206.reuse, R233 ;  /* 0x000000e9cee97220 */ /* 0x040fe20000410000 */
[----:B------:R-:W-:Y:S01]  /*0fd0*/  FMUL.FTZ R204, R206, R121 ;  /* 0x00000079cecc7220 */ /* 0x000fe20000410000 */
[----:B------:R-:W-:Y:S01]  /*0fe0*/  FADD.FTZ R31, R109, R31 ;  /* 0x0000001f6d1f7221 */ /* 0x000fe20000010000 */
[----:B------:R-:W-:Y:S01]  /*0ff0*/  FFMA.FTZ R158, R189, R109, R158 ;  /* 0x0000006dbd9e7223 */ /* 0x000fe2000001009e */
[----:B------:R-:W-:Y:S01]  /*1000*/  FMUL.FTZ R208, R52, R219 ;  /* 0x000000db34d07220 */ /* 0x000fe20000410000 */
[----:B------:R-:W-:Y:S01]  /*1010*/  FADD.FTZ R113, R113, R154 ;  /* 0x0000009a71717221 */ /* 0x000fe20000010000 */
[----:B------:R-:W-:Y:S01]  /*1020*/  FMUL.FTZ R215, R206, R215 ;  /* 0x000000d7ced77220 */ /* 0x000fe20000410000 */
[----:B------:R-:W-:Y:S01]  /*1030*/  SHF.L.U32 R109, R130, 0x10, RZ ;  /* 0x00000010826d7819 */ /* 0x000fe200000006ff */
        /* <DEDUP_REMOVED lines=10> */
[----:B------:R-:W-:Y:S01]  /*10e0*/  FFMA.FTZ R111, R215, R208, R112 ;  /* 0x000000d0d76f7223 */ /* 0x000fe20000010070 */
[----:B------:R-:W-:Y:S01]  /*10f0*/  PRMT R144, R149, 0x7632, R144 ;  /* 0x0000763295907816 */ /* 0x000fe20000000090 */
[----:B------:R-:W-:Y:S01]  /*1100*/  FMUL.FTZ R210, R54, R125 ;  /* 0x0000007d36d27220 */ /* 0x000fe20000410000 */
[----:B------:R-:W-:Y:S01]  /*1110*/  SHF.L.U32 R116, R116, 0x10, RZ ;  /* 0x0000001074747819 */ /* 0x000fe200000006ff */
[----:B------:R-:W-:Y:S01]  /*1120*/  FADD.FTZ R113, R114, R139 ;  /* 0x0000008b72717221 */ /* 0x000fe20000010000 */
[----:B------:R-:W-:Y:S01]  /*1130*/  FMUL.FTZ R217, R206, R217 ;  /* 0x000000d9ced97220 */ /* 0x000fe20000410000 */
[----:B------:R-:W-:Y:S01]  /*1140*/  FFMA.FTZ R114, R204, R139, R111 ;  /* 0x0000008bcc727223 */ /* 0x000fe2000001006f */
[----:B------:R-:W-:Y:S01]  /*1150*/  SHF.L.U32 R221, R126, 0x10, RZ ;  /* 0x000000107edd7819 */ /* 0x000fe200000006ff */
[----:B------:R-:W-:Y:S01]  /*1160*/  FMUL.FTZ R203, R206, R123 ;  /* 0x0000007bcecb7220 */ /* 0x000fe20000410000 */
        /* <DEDUP_REMOVED lines=8> */
[----:B------:R-:W-:Y:S01]  /*11f0*/  SHF.L.U32 R118, R118, 0x10, RZ ;  /* 0x0000001076767819 */ /* 0x000fe200000006ff */
[-C--:B------:R-:W-:Y:S01]  /*1200*/  FFMA.FTZ R161, R212, R221.reuse, R161 ;  /* 0x000000ddd4a17223 */ /* 0x080fe200000100a1 */
[----:B------:R-:W-:Y:S01]  /*1210*/  FFMA.FTZ R156, R203, R116, R156 ;  /* 0x00000074cb9c7223 */ /* 0x000fe2000001009c */
[----:B------:R-:W-:Y:S01]  /*1220*/  FADD.FTZ R11, R116, R11 ;  /* 0x0000000b740b7221 */ /* 0x000fe20000010000 */
[----:B------:R-:W-:Y:S01]  /*1230*/  FMUL.FTZ R221, R48, R221 ;  /* 0x000000dd30dd7220 */ /* 0x000fe20000410000 */
[----:B------:R-:W-:Y:S01]  /*1240*/  FADD.FTZ R116, R113, R144 ;  /* 0x0000009071747221 */ /* 0x000fe20000010000 */
[----:B------:R-:W-:Y:S01]  /*1250*/  FFMA.FTZ R111, R203, R144, R114 ;  /* 0x00000090cb6f7223 */ /* 0x000fe20000010072 */
[----:B------:R-:W-:Y:S01]  /*1260*/  SHF.L.U32 R112, R146, 0x10, RZ ;  /* 0x0000001092707819 */ /* 0x000fe200000006ff */
[----:B------:R-:W-:Y:S01]  /*1270*/  FMUL.FTZ R146, R49, R118 ;  /* 0x0000007631927220 */ /* 0x000fe20000410000 */
[----:B------:R-:W-:Y:S01]  /*1280*/  FADD.FTZ R113, R116, R221 ;  /* 0x000000dd74717221 */ /* 0x000fe20000010000 */
[----:B------:R-:W-:Y:S01]  /*1290*/  FMUL.FTZ R129, R206, R129 ;  /* 0x00000081ce817220 */ /* 0x000fe20000410000 */
[----:B------:R-:W-:Y:S01]  /*12a0*/  FFMA.FTZ R114, R212, R221, R111 ;  /* 0x000000ddd4727223 */ /* 0x000fe2000001006f */
[----:B------:R-:W-:Y:S01]  /*12b0*/  FADD.FTZ R13, R125, R13 ;  /* 0x0000000d7d0d7221 */ /* 0x000fe20000010000 */
[----:B------:R-:W-:Y:S01]  /*12c0*/  FFMA.FTZ R12, R217, R125, R12 ;  /* 0x0000007dd90c7223 */ /* 0x000fe2000001000c */
        /* <DEDUP_REMOVED lines=8> */
[----:B------:R-:W-:Y:S01]  /*1350*/  FADD.FTZ R113, R116, R125 ;  /* 0x0000007d74717221 */ /* 0x000fe20000010000 */
[----:B------:R-:W-:Y:S01]  /*1360*/  FMUL.FTZ R131, R206, R131 ;  /* 0x00000083ce837220 */ /* 0x000fe20000410000 */
[----:B------:R-:W-:Y:S01]  /*1370*/  FFMA.FTZ R114, R214, R125, R111 ;  /* 0x0000007dd6727223 */ /* 0x000fe2000001006f */
[----:B------:R-:W-:Y:S01]  /*1380*/  FMUL.FTZ R220, R206, R135 ;  /* 0x00000087cedc7220 */ /* 0x000fe20000410000 */
[----:B------:R-:W-:Y:S01]  /*1390*/  SHF.L.U32 R126, R126, 0x10, RZ ;  /* 0x000000107e7e7819 */ /* 0x000fe200000006ff */
[----:B------:R-:W-:Y:S01]  /*13a0*/  FMUL.FTZ R135, R44, R136 ;  /* 0x000000882c877220 */ /* 0x000fe20000410000 */
[----:B------:R-:W-:Y:S01]  /*13b0*/  FADD.FTZ R116, R113, R226 ;  /* 0x000000e271747221 */ /* 0x000fe20000010000 */
[----:B------:R-:W-:Y:S01]  /*13c0*/  PRMT R128, R137, 0x7632, R128 ;  /* 0x0000763289807816 */ /* 0x000fe20000000080 */
[C---:B------:R-:W-:Y:S01]  /*13d0*/  FMUL.FTZ R216, R206.reuse, R225 ;  /* 0x000000e1ced87220 */ /* 0x040fe20000410000 */
        /* <DEDUP_REMOVED lines=22> */
[----:B------:R-:W-:Y:S01]  /*1540*/  FMUL.FTZ R237, R206, R237 ;  /* 0x000000edceed7220 */ /* 0x000fe20000410000 */
[----:B------:R-:W-:Y:S01]  /*1550*/  SHF.L.U32 R207, R132, 0x10, RZ ;  /* 0x0000001084cf7819 */ /* 0x000fe200000006ff */
        /* <DEDUP_REMOVED lines=10> */
[-C--:B------:R-:W-:Y:S01]  /*1600*/  FFMA.FTZ R3, R132, R109.reuse, R3 ;  /* 0x0000006d84037223 */ /* 0x080fe20000010003 */
        /* <DEDUP_REMOVED lines=9> */
[----:B------:R-:W-:Y:S01]  /*16a0*/  FADD.FTZ R116, R111, R130 ;  /* 0x000000826f747221 */ /* 0x000fe20000010000 */
        /* <DEDUP_REMOVED lines=8> */
[----:B------:R-:W-:Y:S01]  /*1730*/  FFMA.FTZ R171, R220, R108, R171 ;  /* 0x0000006cdcab7223 */ /* 0x000fe200000100ab */
[----:B------:R-:W-:Y:S01]  /*1740*/  FADD.FTZ R4, R108, R4 ;  /* 0x000000046c047221 */ /* 0x000fe20000010000 */
[----:B------:R-:W-:Y:S01]  /*1750*/  SHF.L.U32 R108, R188, 0x10, RZ ;  /* 0x00000010bc6c7819 */ /* 0x000fe200000006ff */
        /* <DEDUP_REMOVED lines=28> */
[----:B------:R-:W-:Y:S01]  /*1920*/  SHF.R.U32.HI R151, RZ, 0x5, R0 ;  /* 0x00000005ff977819 */ /* 0x000fe20000011600 */
[-C--:B------:R-:W-:Y:S01]  /*1930*/  FMUL.FTZ R219, R34, R196.reuse ;  /* 0x000000c422db7220 */ /* 0x080fe20000410000 */
        /* <DEDUP_REMOVED lines=47> */
.L_x_1434:
        /* <DEDUP_REMOVED lines=79> */
[----:B------:R-:W1:Y:S01]  /*2120*/  @P1 LDC.64 R124, c[0x0][0x308] ;  /* 0x0000c200ff7c1b82 */ /* 0x000e620000000a00 */
[----:B------:R-:W-:Y:S01]  /*2130*/  FADD.FTZ R213, R152, -R213 ;  /* 0x800000d598d57221 */ /* 0x000fe20000010000 */
[----:B------:R-:W-:Y:S01]  /*2140*/  FADD.FTZ R189, R148, -R189 ;  /* 0x800000bd94bd7221 */ /* 0x000fe20000010000 */
[----:B------:R-:W-:Y:S01]  /*2150*/  FADD.FTZ R199, R199, -R134 ;  /* 0x80000086c7c77221 */ /* 0x000fe20000010000 */
[----:B------:R-:W-:Y:S01]  /*2160*/  FADD.FTZ R155, R155, -R140 ;  /* 0x8000008c9b9b7221 */ /* 0x000fe20000010000 */
[----:B------:R-:W-:Y:S01]  /*2170*/  FADD.FTZ R109, R154, -R109 ;  /* 0x8000006d9a6d7221 */ /* 0x000fe20000010000 */
[C---:B------:R-:W-:Y:S01]  /*2180*/  FMUL.FTZ R197, R206.reuse, R197 ;  /* 0x000000c5cec57220 */ /* 0x040fe20000410000 */
[C---:B------:R-:W-:Y:S01]  /*2190*/  FMUL.FTZ R115, R206.reuse, R147 ;  /* 0x00000093ce737220 */ /* 0x040fe20000410000 */
[----:B------:R-:W2:Y:S01]  /*21a0*/  @P2 LDC.64 R122, c[0x0][0x300] ;  /* 0x0000c000ff7a2b82 */ /* 0x000ea20000000a00 */
[----:B------:R-:W-:Y:S01]  /*21b0*/  FMUL.FTZ R213, R206, R213 ;  /* 0x000000d5ced57220 */ /* 0x000fe20000410000 */
[----:B------:R-:W-:Y:S01]  /*21c0*/  FADD.FTZ R153, R198, -R153 ;  /* 0x80000099c6997221 */ /* 0x000fe20000010000 */
[C---:B------:R-:W-:Y:S01]  /*21d0*/  FMUL.FTZ R189, R206.reuse, R189 ;  /* 0x000000bdcebd7220 */ /* 0x040fe20000410000 */
[C---:B------:R-:W-:Y:S01]  /*21e0*/  FMUL.FTZ R112, R206.reuse, R199 ;  /* 0x000000c7ce707220 */ /* 0x040fe20000410000 */
[C---:B------:R-:W-:Y:S01]  /*21f0*/  FMUL.FTZ R110, R206.reuse, R155 ;  /* 0x0000009bce6e7220 */ /* 0x040fe20000410000 */
[----:B------:R-:W-:Y:S01]  /*2200*/  FADD.FTZ R113, R143, -R220 ;  /* 0x800000dc8f717221 */ /* 0x000fe20000010000 */
[----:B------:R-:W-:Y:S01]  /*2210*/  FMUL.FTZ R118, R206, R109 ;  /* 0x0000006dce767220 */ /* 0x000fe20000410000 */
[----:B-----5:R-:W-:Y:S01]  /*2220*/  @P0 FADD.FTZ R213, R70, R213 ;  /* 0x000000d546d50221 */ /* 0x020fe20000010000 */
[----:B------:R-:W-:Y:S01]  /*2230*/  @P0 FADD.FTZ R115, R66, R115 ;  /* 0x0000007342730221 */ /* 0x000fe20000010000 */
[----:B------:R-:W-:Y:S01]  /*2240*/  @P0 FADD.FTZ R197, R64, R197 ;  /* 0x000000c540c50221 */ /* 0x000fe20000010000 */
[----:B------:R-:W-:Y:S01]  /*2250*/  FMUL.FTZ R114, R206, R153 ;  /* 0x00000099ce727220 */ /* 0x000fe20000410000 */
[----:B------:R-:W-:Y:S01]  /*2260*/  @P0 FADD.FTZ R189, R68, R189 ;  /* 0x000000bd44bd0221 */ /* 0x000fe20000010000 */
[----:B------:R-:W-:Y:S01]  /*2270*/  @P0 FADD.FTZ R110, R67, R110 ;  /* 0x0000006e436e0221 */ /* 0x000fe20000010000 */
[----:B------:R-:W-:Y:S01]  /*2280*/  @P0 FADD.FTZ R112, R65, R112 ;  /* 0x0000007041700221 */ /* 0x000fe20000010000 */
[C---:B------:R-:W-:Y:S01]  /*2290*/  FMUL.FTZ R140, R206.reuse, R113 ;  /* 0x00000071ce8c7220 */ /* 0x040fe20000410000 */
[----:B------:R-:W-:Y:S01]  /*22a0*/  @P0 FADD.FTZ R118, R71, R118 ;  /* 0x0000007647760221 */ /* 0x000fe20000010000 */
[----:B------:R-:W-:Y:S01]  /*22b0*/  FMUL.FTZ R147, R206, R111 ;  /* 0x0000006fce937220 */ /* 0x000fe20000410000 */
[----:B------:R-:W-:Y:S01]  /*22c0*/  @P2 F2FP.BF16.F32.PACK_AB R113, RZ, R213 ;  /* 0x000000d5ff71223e */ /* 0x000fe200000010ff */
[----:B------:R-:W-:Y:S01]  /*22d0*/  @P0 FADD.FTZ R114, R69, R114 ;  /* 0x0000007245720221 */ /* 0x000fe20000010000 */
[----:B------:R-:W-:Y:S01]  /*22e0*/  @P2 F2FP.BF16.F32.PACK_AB R109, RZ, R115 ;  /* 0x00000073ff6d223e */ /* 0x000fe200000010ff */
[----:B------:R-:W-:Y:S01]  /*22f0*/  FADD.FTZ R133, R228, -R133 ;  /* 0x80000085e4857221 */ /* 0x000fe20000010000 */
        /* <DEDUP_REMOVED lines=10> */
[----:B------:R-:W-:Y:S01]  /*23a0*/  @P2 PRMT R99, R113, 0x7610, R99 ;  /* 0x0000761071632816 */ /* 0x000fe20000000063 */
[C---:B------:R-:W-:Y:S01]  /*23b0*/  FMUL.FTZ R142, R206.reuse, R133 ;  /* 0x00000085ce8e7220 */ /* 0x040fe20000410000 */
[----:B------:R-:W-:Y:S01]  /*23c0*/  @P2 PRMT R97, R109, 0x7610, R97 ;  /* 0x000076106d612816 */ /* 0x000fe20000000061 */
[----:B------:R-:W-:Y:S01]  /*23d0*/  FMUL.FTZ R133, R206, R119 ;  /* 0x00000077ce857220 */ /* 0x000fe20000410000 */
[----:B------:R-:W-:Y:S01]  /*23e0*/  @P2 PRMT R96, R108, 0x7610, R96 ;  /* 0x000076106c602816 */ /* 0x000fe20000000060 */
[C---:B------:R-:W-:Y:S01]  /*23f0*/  FMUL.FTZ R134, R206.reuse, R117 ;  /* 0x00000075ce867220 */ /* 0x040fe20000410000 */
[----:B------:R-:W-:Y:S01]  /*2400*/  @P2 F2FP.BF16.F32.PACK_AB R128, RZ, R114 ;  /* 0x00000072ff80223e */ /* 0x000fe200000010ff */
[----:B------:R-:W-:Y:S01]  /*2410*/  FMUL.FTZ R148, R206, R129 ;  /* 0x00000081ce947220 */ /* 0x000fe20000410000 */
[----:B------:R-:W-:Y:S01]  /*2420*/  @P2 PRMT R98, R111, 0x7610, R98 ;  /* 0x000076106f622816 */ /* 0x000fe20000000062 */
[----:B-1----:R-:W-:Y:S01]  /*2430*/  @P1 IMAD.WIDE.U32 R124, R211, 0x20, R124 ;  /* 0x00000020d37c1825 */ /* 0x002fe200078e007c */
[----:B------:R-:W-:-:S03]  /*2440*/  SEL R111, R110, R103, P3 ;  /* 0x000000676e6f7207 */ /* 0x000fc60001800000 */
[----:B------:R-:W-:Y:S01]  /*2450*/  FADD.FTZ R215, R208, -R215 ;  /* 0x800000d7d0d77221 */ /* 0x000fe20000010000 */
[----:B------:R-:W-:Y:S01]  /*2460*/  F2FP.BF16.F32.PACK_AB R113, R110, R115 ;  /* 0x000000736e71723e */ /* 0x000fe200000010ff */
[----:B--2---:R-:W-:Y:S01]  /*2470*/  @P2 IMAD.WIDE.U32 R122, R211, 0x10, R122 ;  /* 0x00000010d37a2825 */ /* 0x004fe200078e007a */
[----:B------:R-:W-:-:S03]  /*2480*/  SEL R110, R115, R102, P3 ;  /* 0x00000066736e7207 */ /* 0x000fc60001800000 */
[----:B------:R-:W-:Y:S01]  /*2490*/  FADD.FTZ R217, R210, -R217 ;  /* 0x800000d9d2d97221 */ /* 0x000fe20000010000 */
[----:B------:R-:W-:Y:S01]  /*24a0*/  @P2 PRMT R99, R99, 0x5410, R116 ;  /* 0x0000541063632816 */ /* 0x000fe20000000074 */
[----:B------:R-:W-:Y:S01]  /*24b0*/  FADD.FTZ R221, R221, -R212 ;  /* 0x800000d4dddd7221 */ /* 0x000fe20000010000 */
[----:B------:R-:W-:Y:S01]  /*24c0*/  SEL R119, R118, R107, P3 ;  /* 0x0000006b76777207 */ /* 0x000fe20001800000 */
[----:B------:R-:W-:Y:S01]  /*24d0*/  FADD.FTZ R131, R226, -R131 ;  /* 0x80000083e2837221 */ /* 0x000fe20000010000 */
[----:B------:R-:W-:Y:S01]  /*24e0*/  F2FP.BF16.F32.PACK_AB R115, R118, R213 ;  /* 0x000000d57673723e */ /* 0x000fe200000010ff */
[----:B------:R-:W-:Y:S01]  /*24f0*/  FADD.FTZ R139, R139, -R204 ;  /* 0x800000cc8b8b7221 */ /* 0x000fe20000010000 */
[----:B------:R-:W-:Y:S01]  /*2500*/  @P2 PRMT R97, R97, 0x5410, R127 ;  /* 0x0000541061612816 */ /* 0x000fe2000000007f */
[----:B------:R-:W-:Y:S01]  /*2510*/  FADD.FTZ R203, R144, -R203 ;  /* 0x800000cb90cb7221 */ /* 0x000fe20000010000 */
[----:B------:R-:W-:Y:S01]  /*2520*/  @P2 PRMT R96, R96, 0x5410, R126 ;  /* 0x0000541060602816 */ /* 0x000fe2000000007e */
[----:B------:R-:W-:Y:S01]  /*2530*/  FMUL.FTZ R215, R206, R215 ;  /* 0x000000d7ced77220 */ /* 0x000fe20000410000 */
[----:B------:R-:W-:Y:S01]  /*2540*/  SEL R109, R112, R101, P3 ;  /* 0x00000065706d7207 */ /* 0x000fe20001800000 */
[----:B------:R-:W1:Y:S01]  /*2550*/  @P1 LDC.64 R126, c[0x0][0x308] ;  /* 0x0000c200ff7e1b82 */ /* 0x000e620000000a00 */
[----:B------:R-:W-:Y:S01]  /*2560*/  SEL R108, R197, R100, P3 ;  /* 0x00000064c56c7207 */ /* 0x000fe20001800000 */
[----:B------:R-:W-:Y:S01]  /*2570*/  FMUL.FTZ R217, R206, R217 ;  /* 0x000000d9ced97220 */ /* 0x000fe20000410000 */
[----:B------:R-:W-:Y:S01]  /*2580*/  SEL R117, R114, R105, P3 ;  /* 0x0000006972757207 */ /* 0x000fe20001800000 */
[----:B------:R-:W-:Y:S01]  /*2590*/  @P0 FADD.FTZ R147, R78, R147 ;  /* 0x000000934e930221 */ /* 0x000fe20000010000 */
[----:B------:R-:W-:Y:S01]  /*25a0*/  SEL R116, R189, R104, P3 ;  /* 0x00000068bd747207 */ /* 0x000fe20001800000 */
[----:B------:R2:W-:Y:S01]  /*25b0*/  @P1 STG.E.128 desc[UR4][R124.64], R108 ;  /* 0x0000006c7c001986 */ /* 0x0005e2000c101d04 */
[----:B------:R-:W-:Y:S01]  /*25c0*/  SEL R118, R213, R106, P3 ;  /* 0x0000006ad5767207 */ /* 0x000fe20001800000 */
[----:B------:R-:W-:Y:S01]  /*25d0*/  FADD.FTZ R209, R209, -R150 ;  /* 0x80000096d1d17221 */ /* 0x000fe20000010000 */
[----:B------:R-:W-:Y:S01]  /*25e0*/  @P2 PRMT R98, R98, 0x5410, R128 ;  /* 0x0000541062622816 */ /* 0x000fe20000000080 */
[----:B0-----:R-:W-:Y:S01]  /*25f0*/  IMAD.WIDE.U32 R128, R211, 0x10, R120 ;  /* 0x00000010d3807825 */ /* 0x001fe200078e0078 */
[----:B------:R-:W-:Y:S01]  /*2600*/  F2FP.BF16.F32.PACK_AB R112, R112, R197 ;  /* 0x000000c57070723e */ /* 0x000fe200000010ff */
[----:B------:R0:W-:Y:S01]  /*2610*/  @P1 STG.E.128 desc[UR4][R124.64+0x10], R116 ;  /* 0x000010747c001986 */ /* 0x0001e2000c101d04 */
[----:B------:R-:W-:Y:S01]  /*2620*/  F2FP.BF16.F32.PACK_AB R114, R114, R189 ;  /* 0x000000bd7272723e */ /* 0x000fe200000010ff */
[C---:B------:R-:W-:Y:S01]  /*2630*/  FMUL.FTZ R221, R206.reuse, R221 ;  /* 0x000000ddcedd7220 */ /* 0x040fe20000410000 */
[C---:B------:R-:W-:Y:S01]  /*2640*/  FMUL.FTZ R150, R206.reuse, R131 ;  /* 0x00000083ce967220 */ /* 0x040fe20000410000 */
[C---:B------:R-:W-:Y:S01]  /*2650*/  FMUL.FTZ R144, R206.reuse, R139 ;  /* 0x0000008bce907220 */ /* 0x040fe20000410000 */
[----:B------:R-:W-:Y:S01]  /*2660*/  FMUL.FTZ R146, R206, R203 ;  /* 0x000000cbce927220 */ /* 0x000fe20000410000 */
[----:B------:R3:W-:Y:S01]  /*2670*/  STG.E.128 desc[UR4][R128.64], R112 ;  /* 0x0000007080007986 */ /* 0x0007e2000c101d04 */
[----:B------:R-:W-:Y:S01]  /*2680*/  @P0 FADD.FTZ R217, R74, R217 ;  /* 0x000000d94ad90221 */ /* 0x000fe20000010000 */
[----:B------:R-:W-:Y:S01]  /*2690*/  @P0 FADD.FTZ R215, R72, R215 ;  /* 0x000000d748d70221 */ /* 0x000fe20000010000 */
[----:B------:R-:W-:Y:S01]  /*26a0*/  @P0 FADD.FTZ R221, R76, R221 ;  /* 0x000000dd4cdd0221 */ /* 0x000fe20000010000 */
[----:B------:R4:W-:Y:S01]  /*26b0*/  @P2 STG.E.128 desc[UR4][R122.64], R96 ;  /* 0x000000607a002986 */ /* 0x0009e2000c101d04 */
[----:B------:R-:W-:Y:S01]  /*26c0*/  @P0 FADD.FTZ R150, R79, R150 ;  /* 0x000000964f960221 */ /* 0x000fe20000010000 */
[----:B------:R-:W-:Y:S01]  /*26d0*/  @P0 FADD.FTZ R146, R75, R146 ;  /* 0x000000924b920221 */ /* 0x000fe20000010000 */
[----:B------:R-:W-:Y:S01]  /*26e0*/  @P0 FADD.FTZ R144, R73, R144 ;  /* 0x0000009049900221 */ /* 0x000fe20000010000 */
[----:B--2---:R-:W-:Y:S01]  /*26f0*/  @P2 F2FP.BF16.F32.PACK_AB R109, RZ, R217 ;  /* 0x000000d9ff6d223e */ /* 0x004fe200000010ff */
[----:B------:R-:W-:Y:S01]  /*2700*/  FADD.FTZ R149, R149, -R132 ;  /* 0x8000008495957221 */ /* 0x000fe20000010000 */
[----:B------:R-:W-:Y:S01]  /*2710*/  @P2 F2FP.BF16.F32.PACK_AB R108, RZ, R215 ;  /* 0x000000d7ff6c223e */ /* 0x000fe200000010ff */
[----:B------:R-:W-:Y:S01]  /*2720*/  @P0 FADD.FTZ R148, R77, R148 ;  /* 0x000000944d940221 */ /* 0x000fe20000010000 */
[----:B0-----:R-:W-:Y:S01]  /*2730*/  @P2 F2FP.BF16.F32.PACK_AB R125, RZ, R147 ;  /* 0x00000093ff7d223e */ /* 0x001fe200000010ff */
[----:B------:R-:W-:Y:S01]  /*2740*/  FADD.FTZ R233, R130, -R233 ;  /* 0x800000e982e97221 */ /* 0x000fe20000010000 */
[----:B------:R-:W-:Y:S01]  /*2750*/  @P2 F2FP.BF16.F32.PACK_AB R110, RZ, R221 ;  /* 0x000000ddff6e223e */ /* 0x000fe200000010ff */
[C---:B------:R-:W-:Y:S01]  /*2760*/  FMUL.FTZ R138, R206.reuse, R149 ;  /* 0x00000095ce8a7220 */ /* 0x040fe20000410000 */
[----:B------:R-:W-:Y:S01]  /*2770*/  @P2 F2FP.BF16.F32.PACK_AB R111, RZ, R150 ;  /* 0x00000096ff6f223e */ /* 0x000fe200000010ff */
[----:B------:R-:W-:Y:S01]  /*2780*/  FMUL.FTZ R139, R206, R233 ;  /* 0x000000e9ce8b7220 */ /* 0x000fe20000410000 */
[----:B---3--:R-:W-:Y:S01]  /*2790*/  @P2 F2FP.BF16.F32.PACK_AB R129, RZ, R146 ;  /* 0x00000092ff81223e */ /* 0x008fe200000010ff */
[----:B------:R-:W-:Y:S01]  /*27a0*/  FADD.FTZ R135, R135, -R216 ;  /* 0x800000d887877221 */ /* 0x000fe20000010000 */
[----:B------:R-:W-:Y:S01]  /*27b0*/  @P2 F2FP.BF16.F32.PACK_AB R128, RZ, R144 ;  /* 0x00000090ff80223e */ /* 0x000fe200000010ff */
[----:B------:R-:W-:Y:S01]  /*27c0*/  FADD.FTZ R137, R137, -R218 ;  /* 0x800000da89897221 */ /* 0x000fe20000010000 */
[----:B----4-:R-:W0:Y:S01]  /*27d0*/  @P2 LDC.64 R122, c[0x0][0x300] ;  /* 0x0000c000ff7a2b82 */ /* 0x010e220000000a00 */
[----:B------:R-:W-:Y:S01]  /*27e0*/  @P2 PRMT R99, R125, 0x7610, R99 ;  /* 0x000076107d632816 */ /* 0x000fe20000000063 */
[----:B-1----:R-:W-:Y:S01]  /*27f0*/  @P1 IMAD.WIDE.U32 R124, R205, 0x20, R126 ;  /* 0x00000020cd7c1825 */ /* 0x002fe200078e007e */
[----:B------:R-:W-:-:S03]  /*2800*/  @P2 PRMT R97, R109, 0x7610, R97 ;  /* 0x000076106d612816 */ /* 0x000fc60000000061 */
[----:B------:R-:W-:Y:S01]  /*2810*/  FADD.FTZ R207, R207, -R136 ;  /* 0x80000088cfcf7221 */ /* 0x000fe20000010000 */
[----:B------:R-:W-:Y:S01]  /*2820*/  @P2 PRMT R96, R108, 0x7610, R96 ;  /* 0x000076106c602816 */ /* 0x000fe20000000060 */
[----:B------:R-:W-:Y:S01]  /*2830*/  FMUL.FTZ R141, R206, R231 ;  /* 0x000000e7ce8d7220 */ /* 0x000fe20000410000 */
[----:B------:R-:W-:Y:S01]  /*2840*/  @P2 F2FP.BF16.F32.PACK_AB R149, RZ, R148 ;  /* 0x00000094ff95223e */ /* 0x000fe200000010ff */
[----:B------:R-:W1:Y:S01]  /*2850*/  @P1 LDC.64 R126, c[0x0][0x308] ;  /* 0x0000c200ff7e1b82 */ /* 0x000e620000000a00 */
[----:B------:R-:W-:Y:S01]  /*2860*/  @P2 PRMT R98, R110, 0x7610, R98 ;  /* 0x000076106e622816 */ /* 0x000fe20000000062 */
[----:B------:R-:W-:Y:S01]  /*2870*/  @P0 FADD.FTZ R139, R86, R139 ;  /* 0x0000008b568b0221 */ /* 0x000fe20000010000 */
[----:B------:R-:W-:Y:S01]  /*2880*/  @P2 PRMT R99, R99, 0x5410, R111 ;  /* 0x0000541063632816 */ /* 0x000fe2000000006f */
[----:B------:R-:W-:Y:S01]  /*2890*/  FMUL.FTZ R145, R206, R135 ;  /* 0x00000087ce917220 */ /* 0x000fe20000410000 */
[----:B------:R-:W-:Y:S01]  /*28a0*/  SEL R109, R144, R101, P3 ;  /* 0x00000065906d7207 */ /* 0x000fe20001800000 */
[C---:B------:R-:W-:Y:S01]  /*28b0*/  FMUL.FTZ R143, R206.reuse, R137 ;  /* 0x00000089ce8f7220 */ /* 0x040fe20000410000 */
[----:B------:R-:W-:Y:S01]  /*28c0*/  SEL R108, R215, R100, P3 ;  /* 0x00000064d76c7207 */ /* 0x000fe20001800000 */
[----:B------:R-:W-:Y:S01]  /*28d0*/  FMUL.FTZ R136, R206, R207 ;  /* 0x000000cfce887220 */ /* 0x000fe20000410000 */
[----:B------:R-:W-:Y:S01]  /*28e0*/  SEL R111, R146, R103, P3 ;  /* 0x00000067926f7207 */ /* 0x000fe20001800000 */
[----:B------:R-:W-:Y:S01]  /*28f0*/  @P0 FADD.FTZ R141, R84, R141 ;  /* 0x0000008d548d0221 */ /* 0x000fe20000010000 */
[----:B------:R-:W-:Y:S01]  /*2900*/  SEL R110, R217, R102, P3 ;  /* 0x00000066d96e7207 */ /* 0x000fe20001800000 */
[----:B------:R-:W-:Y:S01]  /*2910*/  @P0 FADD.FTZ R136, R87, R136 ;  /* 0x0000008857880221 */ /* 0x000fe20000010000 */
[----:B------:R-:W-:Y:S01]  /*2920*/  SEL R117, R148, R105, P3 ;  /* 0x0000006994757207 */ /* 0x000fe20001800000 */
[----:B------:R-:W-:Y:S01]  /*2930*/  @P0 FADD.FTZ R138, R85, R138 ;  /* 0x0000008a558a0221 */ /* 0x000fe20000010000 */
[----:B------:R-:W-:Y:S01]  /*2940*/  SEL R116, R221, R104, P3 ;  /* 0x00000068dd747207 */ /* 0x000fe20001800000 */
[----:B0-----:R-:W-:Y:S01]  /*2950*/  @P2 IMAD.WIDE.U32 R122, R205, 0x10, R122 ;  /* 0x00000010cd7a2825 */ /* 0x001fe200078e007a */
[----:B------:R-:W-:Y:S01]  /*2960*/  SEL R119, R150, R107, P3 ;  /* 0x0000006b96777207 */ /* 0x000fe20001800000 */
[----:B------:R0:W-:Y:S01]  /*2970*/  @P1 STG.E.128 desc[UR4][R124.64], R108 ;  /* 0x0000006c7c001986 */ /* 0x0001e2000c101d04 */
[----:B------:R-:W-:Y:S01]  /*2980*/  SEL R118, R147, R106, P3 ;  /* 0x0000006a93767207 */ /* 0x000fe20001800000 */
[----:B------:R-:W-:Y:S01]  /*2990*/  @P0 FADD.FTZ R143, R82, R143 ;  /* 0x0000008f528f0221 */ /* 0x000fe20000010000 */
        /* <DEDUP_REMOVED lines=11> */
[----:B------:R-:W-:Y:S01]  /*2a50*/  FADD.FTZ R241, R241, -R222 ;  /* 0x800000def1f17221 */ /* 0x000fe20000010000 */
[----:B------:R-:W-:Y:S01]  /*2a60*/  @P2 PRMT R98, R98, 0x5410, R149 ;  /* 0x0000541062622816 */ /* 0x000fe20000000095 */
[----:B------:R-:W-:Y:S01]  /*2a70*/  FADD.FTZ R219, R219, -R230 ;  /* 0x800000e6dbdb7221 */ /* 0x000fe20000010000 */
[----:B------:R-:W-:Y:S01]  /*2a80*/  FADD.FTZ R239, R232, -R239 ;  /* 0x800000efe8ef7221 */ /* 0x000fe20000010000 */
[----:B------:R3:W-:Y:S01]  /*2a90*/  STG.E.128 desc[UR4][R128.64], R112 ;  /* 0x0000007080007986 */ /* 0x0007e2000c101d04 */
[----:B0-----:R-:W-:Y:S01]  /*2aa0*/  @P2 F2FP.BF16.F32.PACK_AB R110, RZ, R141 ;  /* 0x0000008dff6e223e */ /* 0x001fe200000010ff */
[----:B------:R-:W-:Y:S01]  /*2ab0*/  FADD.FTZ R223, R223, -R196 ;  /* 0x800000c4dfdf7221 */ /* 0x000fe20000010000 */
[----:B------:R-:W-:Y:S01]  /*2ac0*/  @P2 F2FP.BF16.F32.PACK_AB R111, RZ, R138 ;  /* 0x0000008aff6f223e */ /* 0x000fe200000010ff */
[----:B------:R0:W-:Y:S01]  /*2ad0*/  @P2 STG.E.128 desc[UR4][R122.64], R96 ;  /* 0x000000607a002986 */ /* 0x0001e2000c101d04 */
[----:B------:R-:W-:Y:S01]  /*2ae0*/  @P2 F2FP.BF16.F32.PACK_AB R109, RZ, R143 ;  /* 0x0000008fff6d223e */ /* 0x000fe200000010ff */
[C---:B------:R-:W-:Y:S01]  /*2af0*/  FMUL.FTZ R137, R206.reuse, R241 ;  /* 0x000000f1ce897220 */ /* 0x040fe20000410000 */
[----:B------:R-:W-:Y:S01]  /*2b00*/  @P2 F2FP.BF16.F32.PACK_AB R108, RZ, R145 ;  /* 0x00000091ff6c223e */ /* 0x000fe200000010ff */
[C---:B------:R-:W-:Y:S01]  /*2b10*/  FMUL.FTZ R135, R206.reuse, R237 ;  /* 0x000000edce877220 */ /* 0x040fe20000410000 */
[----:B--2---:R-:W-:Y:S01]  /*2b20*/  @P2 F2FP.BF16.F32.PACK_AB R125, RZ, R136 ;  /* 0x00000088ff7d223e */ /* 0x004fe200000010ff */
[----:B------:R-:W-:Y:S01]  /*2b30*/  FMUL.FTZ R131, R206, R219 ;  /* 0x000000dbce837220 */ /* 0x000fe20000410000 */
[----:B------:R-:W-:Y:S01]  /*2b40*/  SEL R117, R138, R105, P3 ;  /* 0x000000698a757207 */ /* 0x000fe20001800000 */
[C---:B------:R-:W-:Y:S01]  /*2b50*/  FMUL.FTZ R132, R206.reuse, R239 ;  /* 0x000000efce847220 */ /* 0x040fe20000410000 */
[----:B------:R-:W-:Y:S01]  /*2b60*/  SEL R116, R141, R104, P3 ;  /* 0x000000688d747207 */ /* 0x000fe20001800000 */
[----:B------:R-:W-:Y:S01]  /*2b70*/  FMUL.FTZ R130, R206, R209 ;  /* 0x000000d1ce827220 */ /* 0x000fe20000410000 */
[----:B------:R-:W-:Y:S01]  /*2b80*/  SEL R119, R136, R107, P3 ;  /* 0x0000006b88777207 */ /* 0x000fe20001800000 */
[----:B------:R-:W-:Y:S01]  /*2b90*/  FMUL.FTZ R206, R206, R223 ;  /* 0x000000dfcece7220 */ /* 0x000fe20000410000 */
[----:B------:R-:W-:Y:S01]  /*2ba0*/  SEL R118, R139, R106, P3 ;  /* 0x0000006a8b767207 */ /* 0x000fe20001800000 */
[----:B------:R-:W-:Y:S01]  /*2bb0*/  @P0 FADD.FTZ R131, R94, R131 ;  /* 0x000000835e830221 */ /* 0x000fe20000010000 */
[----:B---3--:R-:W-:Y:S01]  /*2bc0*/  F2FP.BF16.F32.PACK_AB R112, R142, R145 ;  /* 0x000000918e70723e */ /* 0x008fe200000010ff */
[----:B------:R-:W-:Y:S01]  /*2bd0*/  @P0 FADD.FTZ R133, R92, R133 ;  /* 0x000000855c850221 */ /* 0x000fe20000010000 */
[----:B------:R-:W-:Y:S01]  /*2be0*/  F2FP.BF16.F32.PACK_AB R113, R140, R143 ;  /* 0x0000008f8c71723e */ /* 0x000fe200000010ff */
[----:B------:R-:W-:Y:S01]  /*2bf0*/  @P0 FADD.FTZ R135, R90, R135 ;  /* 0x000000875a870221 */ /* 0x000fe20000010000 */
[----:B0-----:R-:W-:Y:S01]  /*2c00*/  @P2 F2FP.BF16.F32.PACK_AB R123, RZ, R139 ;  /* 0x0000008bff7b223e */ /* 0x001fe200000010ff */
[----:B------:R-:W-:Y:S01]  /*2c10*/  @P0 FADD.FTZ R137, R88, R137 ;  /* 0x0000008958890221 */ /* 0x000fe20000010000 */
[----:B------:R-:W-:Y:S01]  /*2c20*/  @P2 PRMT R98, R110, 0x7610, R98 ;  /* 0x000076106e622816 */ /* 0x000fe20000000062 */
[----:B------:R-:W-:Y:S01]  /*2c30*/  @P0 FADD.FTZ R206, R95, R206 ;  /* 0x000000ce5fce0221 */ /* 0x000fe20000010000 */
[----:B------:R-:W-:Y:S01]  /*2c40*/  @P2 PRMT R99, R123, 0x7610, R99 ;  /* 0x000076107b632816 */ /* 0x000fe20000000063 */
[----:B------:R-:W-:Y:S01]  /*2c50*/  @P0 FADD.FTZ R130, R93, R130 ;  /* 0x000000825d820221 */ /* 0x000fe20000010000 */
[----:B------:R-:W0:Y:S01]  /*2c60*/  @P2 LDC.64 R122, c[0x0][0x300] ;  /* 0x0000c000ff7a2b82 */ /* 0x000e220000000a00 */
[----:B------:R-:W-:Y:S01]  /*2c70*/  @P2 PRMT R97, R109, 0x7610, R97 ;  /* 0x000076106d612816 */ /* 0x000fe20000000061 */
[----:B------:R-:W-:Y:S01]  /*2c80*/  @P0 FADD.FTZ R132, R91, R132 ;  /* 0x000000845b840221 */ /* 0x000fe20000010000 */
[----:B------:R-:W-:Y:S01]  /*2c90*/  @P2 PRMT R96, R108, 0x7610, R96 ;  /* 0x000076106c602816 */ /* 0x000fe20000000060 */
[----:B------:R-:W-:Y:S01]  /*2ca0*/  @P0 FADD.FTZ R134, R89, R134 ;  /* 0x0000008659860221 */ /* 0x000fe20000010000 */
[----:B------:R-:W-:Y:S01]  /*2cb0*/  @P2 PRMT R99, R99, 0x5410, R125 ;  /* 0x0000541063632816 */ /* 0x000fe2000000007d */
[----:B-1----:R-:W-:Y:S01]  /*2cc0*/  @P1 IMAD.WIDE.U32 R124, R201, 0x20, R126 ;  /* 0x00000020c97c1825 */ /* 0x002fe200078e007e */
[----:B------:R-:W-:-:S02]  /*2cd0*/  @P2 PRMT R98, R98, 0x5410, R111 ;  /* 0x0000541062622816 */ /* 0x000fc4000000006f */
[----:B------:R-:W-:Y:S01]  /*2ce0*/  SEL R109, R142, R101, P3 ;  /* 0x000000658e6d7207 */ /* 0x000fe20001800000 */
[--C-:B------:R-:W-:Y:S01]  /*2cf0*/  IMAD.WIDE.U32 R126, R201, 0x10, R120.reuse ;  /* 0x00000010c97e7825 */ /* 0x100fe200078e0078 */
[----:B------:R-:W-:Y:S01]  /*2d00*/  SEL R108, R145, R100, P3 ;  /* 0x00000064916c7207 */ /* 0x000fe20001800000 */
[----:B------:R1:W-:Y:S01]  /*2d10*/  @P1 STG.E.128 desc[UR4][R124.64+0x10], R116 ;  /* 0x000010747c001986 */ /* 0x0003e2000c101d04 */
[----:B------:R-:W-:Y:S01]  /*2d20*/  SEL R111, R140, R103, P3 ;  /* 0x000000678c6f7207 */ /* 0x000fe20001800000 */
[----:B------:R-:W-:Y:S01]  /*2d30*/  IMAD.WIDE.U32 R120, R195, 0x10, R120 ;  /* 0x00000010c3787825 */ /* 0x000fe200078e0078 */
[----:B------:R-:W-:Y:S02]  /*2d40*/  SEL R110, R143, R102, P3 ;  /* 0x000000668f6e7207 */ /* 0x000fe40001800000 */
[----:B------:R-:W-:Y:S02]  /*2d50*/  F2FP.BF16.F32.PACK_AB R114, R138, R141 ;  /* 0x0000008d8a72723e */ /* 0x000fe400000010ff */
[----:B------:R-:W-:Y:S01]  /*2d60*/  F2FP.BF16.F32.PACK_AB R115, R136, R139 ;  /* 0x0000008b8873723e */ /* 0x000fe200000010ff */
[----:B------:R2:W-:Y:S01]  /*2d70*/  @P1 STG.E.128 desc[UR4][R124.64], R108 ;  /* 0x0000006c7c001986 */ /* 0x0005e2000c101d04 */
[----:B------:R-:W-:-:S02]  /*2d80*/  @P2 F2FP.BF16.F32.PACK_AB R129, RZ, R140 ;  /* 0x0000008cff81223e */ /* 0x000fc400000010ff */
[----:B------:R-:W-:Y:S01]  /*2d90*/  @P2 F2FP.BF16.F32.PACK_AB R128, RZ, R142 ;  /* 0x0000008eff80223e */ /* 0x000fe200000010ff */
[----:B------:R3:W-:Y:S01]  /*2da0*/  STG.E.128 desc[UR4][R126.64], R112 ;  /* 0x000000707e007986 */ /* 0x0007e2000c101d04 */
[----:B------:R-:W-:Y:S01]  /*2db0*/  @P2 PRMT R97, R97, 0x5410, R129 ;  /* 0x0000541061612816 */ /* 0x000fe20000000081 */
[----:B0-----:R-:W-:Y:S01]  /*2dc0*/  @P2 IMAD.WIDE.U32 R122, R201, 0x10, R122 ;  /* 0x00000010c97a2825 */ /* 0x001fe200078e007a */
[----:B------:R-:W-:Y:S02]  /*2dd0*/  @P2 PRMT R96, R96, 0x5410, R128 ;  /* 0x0000541060602816 */ /* 0x000fe40000000080 */
[----:B------:R-:W-:Y:S02]  /*2de0*/  SEL R100, R137, R100, P3 ;  /* 0x0000006489647207 */ /* 0x000fe40001800000 */
[----:B-1----:R-:W-:Y:S01]  /*2df0*/  @P2 F2FP.BF16.F32.PACK_AB R118, RZ, R135 ;  /* 0x00000087ff76223e */ /* 0x002fe200000010ff */
[----:B------:R0:W-:Y:S01]  /*2e00*/  @P2 STG.E.128 desc[UR4][R122.64], R96 ;  /* 0x000000607a002986 */ /* 0x0001e2000c101d04 */
[----:B------:R-:W-:-:S02]  /*2e10*/  @P2 F2FP.BF16.F32.PACK_AB R116, RZ, R137 ;  /* 0x00000089ff74223e */ /* 0x000fc400000010ff */
[----:B------:R-:W-:Y:S02]  /*2e20*/  @P2 F2FP.BF16.F32.PACK_AB R119, RZ, R132 ;  /* 0x00000084ff77223e */ /* 0x000fe400000010ff */
[----:B------:R-:W-:Y:S02]  /*2e30*/  @P2 F2FP.BF16.F32.PACK_AB R117, RZ, R134 ;  /* 0x00000086ff75223e */ /* 0x000fe400000010ff */
[----:B--2---:R-:W-:Y:S02]  /*2e40*/  @P2 F2FP.BF16.F32.PACK_AB R125, RZ, R131 ;  /* 0x00000083ff7d223e */ /* 0x004fe400000010ff */
[----:B------:R-:W-:Y:S01]  /*2e50*/  @P2 F2FP.BF16.F32.PACK_AB R124, RZ, R130 ;  /* 0x00000082ff7c223e */ /* 0x000fe200000010ff */
[----:B---3--:R-:W1:Y:S01]  /*2e60*/  @P1 LDC.64 R114, c[0x0][0x308] ;  /* 0x0000c200ff721b82 */ /* 0x008e620000000a00 */
        /* <DEDUP_REMOVED lines=92> */
[----:B------:R-:W-:-:S07]  /*3430*/  MOV R159, R27 ;  /* 0x0000001b009f7202 */ /* 0x000fce0000000f00 */
.L_x_1421:
        /* <DEDUP_REMOVED lines=27> */
.L_x_1422:
[----:B------:R-:W-:Y:S01]  /*35f0*/  HFMA2.MMA R118, -RZ, RZ, 0, 9.5367431640625e-07 ;  /* 0x00000010ff767435 */ /* 0x000fe200000001ff */
[----:B------:R-:W-:Y:S02]  /*3600*/  MOV R117, R114 ;  /* 0x0000007200757202 */ /* 0x000fe40000000f00 */
[----:B------:R-:W-:Y:S02]  /*3610*/  MOV R119, 0x1f ;  /* 0x0000001f00777802 */ /* 0x000fe40000000f00 */
[----:B------:R-:W-:-:S07]  /*3620*/  MOV R116, 0xffffffff ;  /* 0xffffffff00747802 */ /* 0x000fce0000000f00 */
[----:B-----5:R-:W-:Y:S05]  /*3630*/  WARPSYNC.COLLECTIVE R116, `(.L_x_1424) ;  /* 0x0000000074087348 */ /* 0x020fea0003c00000 */
[----:B------:R0:W1:Y:S02]  /*3640*/  SHFL.DOWN P2, R127, R117, R118, R119 ;  /* 0x08000076757f7389 */ /* 0x0000640000040077 */
[----:B01---5:R-:W-:Y:S01]  /*3650*/  ENDCOLLECTIVE ;  /* 0x000000000000791b */ /* 0x023fe20003800000 */
.L_x_1424:
[----:B------:R-:W-:Y:S02]  /*3660*/  MOV R117, R110 ;  /* 0x0000006e00757202 */ /* 0x000fe40000000f00 */
[----:B------:R-:W-:-:S07]  /*3670*/  MOV R109, R127 ;  /* 0x0000007f006d7202 */ /* 0x000fce0000000f00 */
[----:B------:R-:W-:Y:S05]  /*3680*/  WARPSYNC.COLLECTIVE R116, `(.L_x_1425) ;  /* 0x0000000074087348 */ /* 0x000fea0003c00000 */
[----:B------:R0:W1:Y:S02]  /*3690*/  SHFL.DOWN P2, R127, R117, R118, R119 ;  /* 0x08000076757f7389 */ /* 0x0000640000040077 */
[----:B01----:R-:W-:Y:S01]  /*36a0*/  ENDCOLLECTIVE ;  /* 0x000000000000791b */ /* 0x003fe20003800000 */
.L_x_1425:
[----:B------:R-:W-:Y:S01]  /*36b0*/  FADD.FTZ R109, R114, R109 ;  /* 0x0000006d726d7221 */ /* 0x000fe20000010000 */
[----:B------:R-:W-:-:S04]  /*36c0*/  HFMA2.MMA R118, -RZ, RZ, 0, 4.76837158203125e-07 ;  /* 0x00000008ff767435 */ /* 0x000fc800000001ff */
[----:B------:R-:W-:Y:S02]  /*36d0*/  MOV R117, R109 ;  /* 0x0000006d00757202 */ /* 0x000fe40000000f00 */
[----:B------:R-:W-:-:S07]  /*36e0*/  MOV R111, R127 ;  /* 0x0000007f006f7202 */ /* 0x000fce0000000f00 */
[----:B------:R-:W-:Y:S05]  /*36f0*/  WARPSYNC.COLLECTIVE R116, `(.L_x_1426) ;  /* 0x0000000074087348 */ /* 0x000fea0003c00000 */
[----:B------:R0:W1:Y:S02]  /*3700*/  SHFL.DOWN P2, R127, R117, R118, R119 ;  /* 0x08000076757f7389 */ /* 0x0000640000040077 */
[----:B01----:R-:W-:Y:S01]  /*3710*/  ENDCOLLECTIVE ;  /* 0x000000000000791b */ /* 0x003fe20003800000 */
.L_x_1426:
[----:B------:R-:W-:-:S05]  /*3720*/  FADD.FTZ R111, R110, R111 ;  /* 0x0000006f6e6f7221 */ /* 0x000fca0000010000 */
[----:B------:R-:W-:Y:S02]  /*3730*/  MOV R117, R111 ;  /* 0x0000006f00757202 */ /* 0x000fe40000000f00 */
[----:B------:R-:W-:-:S07]  /*3740*/  MOV R108, R127 ;  /* 0x0000007f006c7202 */ /* 0x000fce0000000f00 */
[----:B------:R-:W-:Y:S05]  /*3750*/  WARPSYNC.COLLECTIVE R116, `(.L_x_1427) ;  /* 0x0000000074087348 */ /* 0x000fea0003c00000 */
[----:B------:R0:W1:Y:S02]  /*3760*/  SHFL.DOWN P2, R127, R117, R118, R119 ;  /* 0x08000076757f7389 */ /* 0x0000640000040077 */
[----:B01----:R-:W-:Y:S01]  /*3770*/  ENDCOLLECTIVE ;  /* 0x000000000000791b */ /* 0x003fe20003800000 */
.L_x_1427:
[----:B------:R-:W-:Y:S01]  /*3780*/  FADD.FTZ R108, R109, R108 ;  /* 0x0000006c6d6c7221 */ /* 0x000fe20000010000 */
[----:B------:R-:W-:-:S04]  /*3790*/  HFMA2.MMA R118, -RZ, RZ, 0, 2.384185791015625e-07 ;  /* 0x00000004ff767435 */ /* 0x000fc800000001ff */
[----:B------:R-:W-:Y:S02]  /*37a0*/  MOV R117, R108 ;  /* 0x0000006c00757202 */ /* 0x000fe40000000f00 */
[----:B------:R-:W-:-:S07]  /*37b0*/  MOV R112, R127 ;  /* 0x0000007f00707202 */ /* 0x000fce0000000f00 */
[----:B------:R-:W-:Y:S05]  /*37c0*/  WARPSYNC.COLLECTIVE R116, `(.L_x_1428) ;  /* 0x0000000074087348 */ /* 0x000fea0003c00000 */
[----:B------:R0:W1:Y:S02]  /*37d0*/  SHFL.DOWN P2, R127, R117, R118, R119 ;  /* 0x08000076757f7389 */ /* 0x0000640000040077 */
[----:B01----:R-:W-:Y:S01]  /*37e0*/  ENDCOLLECTIVE ;  /* 0x000000000000791b */ /* 0x003fe20003800000 */
.L_x_1428:
[----:B------:R-:W-:-:S05]  /*37f0*/  FADD.FTZ R112, R111, R112 ;  /* 0x000000706f707221 */ /* 0x000fca0000010000 */
[----:B------:R-:W-:Y:S02]  /*3800*/  MOV R117, R112 ;  /* 0x0000007000757202 */ /* 0x000fe40000000f00 */
[----:B------:R-:W-:-:S07]  /*3810*/  MOV R113, R127 ;  /* 0x0000007f00717202 */ /* 0x000fce0000000f00 */
[----:B------:R-:W-:Y:S05]  /*3820*/  WARPSYNC.COLLECTIVE R116, `(.L_x_1429) ;  /* 0x0000000074087348 */ /* 0x000fea0003c00000 */
[----:B------:R0:W1:Y:S02]  /*3830*/  SHFL.DOWN P2, R127, R117, R118, R119 ;  /* 0x08000076757f7389 */ /* 0x0000640000040077 */
[----:B01----:R-:W-:Y:S01]  /*3840*/  ENDCOLLECTIVE ;  /* 0x000000000000791b */ /* 0x003fe20003800000 */
.L_x_1429:
[----:B------:R-:W-:Y:S01]  /*3850*/  FADD.FTZ R113, R108, R113 ;  /* 0x000000716c717221 */ /* 0x000fe20000010000 */
[----:B------:R-:W-:-:S04]  /*3860*/  HFMA2.MMA R118, -RZ, RZ, 0, 1.1920928955078125e-07 ;  /* 0x00000002ff767435 */ /* 0x000fc800000001ff */
[----:B------:R-:W-:Y:S02]  /*3870*/  MOV R117, R113 ;  /* 0x0000007100757202 */ /* 0x000fe40000000f00 */
[----:B------:R-:W-:-:S07]  /*3880*/  MOV R115, R127 ;  /* 0x0000007f00737202 */ /* 0x000fce0000000f00 */
[----:B------:R-:W-:Y:S05]  /*3890*/  WARPSYNC.COLLECTIVE R116, `(.L_x_1430) ;  /* 0x0000000074087348 */ /* 0x000fea0003c00000 */
[----:B------:R0:W1:Y:S02]  /*38a0*/  SHFL.DOWN P2, R127, R117, R118, R119 ;  /* 0x08000076757f7389 */ /* 0x0000640000040077 */
[----:B01----:R-:W-:Y:S01]  /*38b0*/  ENDCOLLECTIVE ;  /* 0x000000000000791b */ /* 0x003fe20003800000 */
.L_x_1430:
[----:B------:R-:W-:-:S05]  /*38c0*/  FADD.FTZ R115, R112, R115 ;  /* 0x0000007370737221 */ /* 0x000fca0000010000 */
[----:B------:R-:W-:Y:S02]  /*38d0*/  MOV R117, R115 ;  /* 0x0000007300757202 */ /* 0x000fe40000000f00 */
[----:B------:R-:W-:-:S07]  /*38e0*/  MOV R110, R127 ;  /* 0x0000007f006e7202 */ /* 0x000fce0000000f00 */
[----:B------:R-:W-:Y:S05]  /*38f0*/  WARPSYNC.COLLECTIVE R116, `(.L_x_1431) ;  /* 0x0000000074087348 */ /* 0x000fea0003c00000 */
[----:B------:R0:W1:Y:S02]  /*3900*/  SHFL.DOWN P2, R127, R117, R118, R119 ;  /* 0x08000076757f7389 */ /* 0x0000640000040077 */
[----:B01----:R-:W-:Y:S01]  /*3910*/  ENDCOLLECTIVE ;  /* 0x000000000000791b */ /* 0x003fe20003800000 */
.L_x_1431:
[----:B------:R-:W-:Y:S01]  /*3920*/  FADD.FTZ R110, R113, R110 ;  /* 0x0000006e716e7221 */ /* 0x000fe20000010000 */
[----:B------:R-:W-:-:S04]  /*3930*/  HFMA2.MMA R118, -RZ, RZ, 0, 5.9604644775390625e-08 ;  /* 0x00000001ff767435 */ /* 0x000fc800000001ff */
[----:B------:R-:W-:Y:S02]  /*3940*/  MOV R117, R110 ;  /* 0x0000006e00757202 */ /* 0x000fe40000000f00 */
[----:B------:R-:W-:-:S07]  /*3950*/  MOV R114, R127 ;  /* 0x0000007f00727202 */ /* 0x000fce0000000f00 */
[----:B------:R-:W-:Y:S05]  /*3960*/  WARPSYNC.COLLECTIVE R116, `(.L_x_1432) ;  /* 0x0000000074087348 */ /* 0x000fea0003c00000 */
[----:B------:R0:W1:Y:S02]  /*3970*/  SHFL.DOWN P2, R127, R117, R118, R119 ;  /* 0x08000076757f7389 */ /* 0x0000640000040077 */
[----:B01----:R-:W-:Y:S01]  /*3980*/  ENDCOLLECTIVE ;  /* 0x000000000000791b */ /* 0x003fe20003800000 */
.L_x_1432:
[----:B------:R-:W-:-:S05]  /*3990*/  FADD.FTZ R114, R115, R114 ;  /* 0x0000007273727221 */ /* 0x000fca0000010000 */
[----:B------:R-:W-:Y:S02]  /*39a0*/  MOV R117, R114 ;  /* 0x0000007200757202 */ /* 0x000fe40000000f00 */
[----:B------:R-:W-:-:S07]  /*39b0*/  MOV R109, R127 ;  /* 0x0000007f006d7202 */ /* 0x000fce0000000f00 */
[----:B------:R-:W-:Y:S05]  /*39c0*/  WARPSYNC.COLLECTIVE R116, `(.L_x_1433) ;  /* 0x0000000074087348 */ /* 0x000fea0003c00000 */
[----:B------:R0:W1:Y:S02]  /*39d0*/  SHFL.DOWN P2, R127, R117, R118, R119 ;  /* 0x08000076757f7389 */ /* 0x0000640000040077 */
[----:B01----:R-:W-:Y:S01]  /*39e0*/  ENDCOLLECTIVE ;  /* 0x000000000000791b */ /* 0x003fe20003800000 */
.L_x_1433:
[----:B------:R-:W-:Y:S05]  /*39f0*/  BRA `(.L_x_1434) ;  /* 0xffffffe0008c7947 */ /* 0x000fea000383ffff */
.L_x_1435:
        /* <DEDUP_REMOVED lines=16> */
.L_x_3557:


//--------------------- .text._ZN10layer_norm31ln_parallel_residual_bwd_kernelINS_13Kernel_traitsIf13__nv_bfloat16fS2_fjLj8192ELj1ELj1ELj8ELj16ENS_18Kernel_traits_baseILj8192EfS2_fS2_fjLj256EEEEELb1ELb0ELb0EEEvNS_9BwdParamsE --------------------------
	.section	.text._ZN10layer_norm31ln_parallel_residual_bwd_kernelINS_13Kernel_traitsIf13__nv_bfloat16fS2_fjLj8192ELj1ELj1ELj8ELj16ENS_18Kernel_traits_baseILj8192EfS2_fS2_fjLj256EEEEELb1ELb0ELb0EEEvNS_9BwdParamsE,"ax",@progbits
	.align	128
        .global         _ZN10layer_norm31ln_parallel_residual_bwd_kernelINS_13Kernel_traitsIf13__nv_bfloat16fS2_fjLj8192ELj1ELj1ELj8ELj16ENS_18Kernel_traits_baseILj8192EfS2_fS2_fjLj256EEEEELb1ELb0ELb0EEEvNS_9BwdParamsE
        .type           _ZN10layer_norm31ln_parallel_residual_bwd_kernelINS_13Kernel_traitsIf13__nv_bfloat16fS2_fjLj8192ELj1ELj1ELj8ELj16ENS_18Kernel_traits_baseILj8192EfS2_fS2_fjLj256EEEEELb1ELb0ELb0EEEvNS_9BwdParamsE,@function
        .size           _ZN10layer_norm31ln_parallel_residual_bwd_kernelINS_13Kernel_traitsIf13__nv_bfloat16fS2_fjLj8192ELj1ELj1ELj8ELj16ENS_18Kernel_traits_baseILj8192EfS2_fS2_fjLj256EEEEELb1ELb0ELb0EEEvNS_9BwdParamsE,(.L_x_3558 - _ZN10layer_norm31ln_parallel_residual_bwd_kernelINS_13Kernel_traitsIf13__nv_bfloat16fS2_fjLj8192ELj1ELj1ELj8ELj16ENS_18Kernel_traits_baseILj8192EfS2_fS2_fjLj256EEEEELb1ELb0ELb0EEEvNS_9BwdParamsE)
        .other          _ZN10layer_norm31ln_parallel_residual_bwd_kernelINS_13Kernel_traitsIf13__nv_bfloat16fS2_fjLj8192ELj1ELj1ELj8ELj16ENS_18Kernel_traits_baseILj8192EfS2_fS2_fjLj256EEEEELb1ELb0ELb0EEEvNS_9BwdParamsE,@"STO_CUDA_ENTRY STV_DEFAULT"
_ZN10layer_norm31ln_parallel_residual_bwd_kernelINS_13Kernel_traitsIf13__nv_bfloat16fS2_fjLj8192ELj1ELj1ELj8ELj16ENS_18Kernel_traits_baseILj8192EfS2_fS2_fjLj256EEEEELb1ELb0ELb0EEEvNS_9BwdParamsE:
.text._ZN10layer_norm31ln_parallel_residual_bwd_kernelINS_13Kernel_traitsIf13__nv_bfloat16fS2_fjLj8192ELj1ELj1ELj8ELj16ENS_18Kernel_traits_baseILj8192EfS2_fS2_fjLj256EEEEELb1ELb0ELb0EEEvNS_9BwdParamsE:
        /* <DEDUP_REMOVED lines=29> */
[----:B--2---:R-:W2:Y:S02]  /*01d0*/  @P3 LDC.64 R2, c[0x0][0x260] ;  /* 0x00009800ff023b82 */ /* 0x004ea40000000a00 */
[----:B------:R3:W-:Y:S04]  /*01e0*/  STL [R1+0x164], R8 ;  /* 0x0001640801007387 */ /* 0x0007e80000100800 */
[----:B------:R4:W5:Y:S02]  /*01f0*/  LDL.64 R84, [R1+0x150] ;  /* 0x0001500001547983 */ /* 0x0009640000100a00 */
[----:B------:R-:W0:Y:S02]  /*0200*/  @P3 LDC.64 R4, c[0x0][0x268] ;  /* 0x00009a00ff043b82 */ /* 0x000e240000000a00 */
[----:B------:R4:W5:Y:S04]  /*0210*/  LDL.64 R86, [R1+0x158] ;  /* 0x0001580001567983 */ /* 0x0009680000100a00 */
[----:B------:R4:W-:Y:S02]  /*0220*/  STL [R1+0x160], R0 ;  /* 0x0001600001007387 */ /* 0x0009e40000100800 */
[----:B-1----:R-:W1:Y:S02]  /*0230*/  @P2 LDC.64 R6, c[0x0][0x260] ;  /* 0x00009800ff062b82 */ /* 0x002e640000000a00 */
[----:B------:R0:W4:Y:S04]  /*0240*/  LDL.64 R80, [R1+0x130] ;  /* 0x0001300001507983 */ /* 0x0001280000100a00 */
[----:B------:R0:W4:Y:S02]  /*0250*/  LDL.64 R82, [R1+0x138] ;  /* 0x0001380001527983 */ /* 0x0001240000100a00 */
[----:B---3--:R-:W3:Y:S02]  /*0260*/  @P2 LDC.64 R8, c[0x0][0x268] ;  /* 0x00009a00ff082b82 */ /* 0x008ee40000000a00 */
[----:B------:R0:W4:Y:S04]  /*0270*/  LDL.64 R76, [R1+0x140] ;  /* 0x00014000014c7983 */ /* 0x0001280000100a00 */
[----:B------:R0:W4:Y:S02]  /*0280*/  LDL.64 R78, [R1+0x148] ;  /* 0x00014800014e7983 */ /* 0x0001240000100a00 */
[----:B------:R-:W3:Y:S02]  /*0290*/  @P0 LDC.64 R14, c[0x0][0x260] ;  /* 0x00009800ff0e0b82 */ /* 0x000ee40000000a00 */
[----:B------:R0:W4:Y:S04]  /*02a0*/  LDL.64 R72, [R1+0x120] ;  /* 0x0001200001487983 */ /* 0x0001280000100a00 */
[----:B------:R0:W4:Y:S01]  /*02b0*/  LDL.64 R74, [R1+0x128] ;  /* 0x00012800014a7983 */ /* 0x0001220000100a00 */
[----:B------:R-:W-:Y:S01]  /*02c0*/  MOV R23, R10 ;  /* 0x0000000a00177202 */ /* 0x000fe20000000f00 */
[----:B------:R-:W3:Y:S02]  /*02d0*/  @P0 LDC.64 R16, c[0x0][0x268] ;  /* 0x00009a00ff100b82 */ /* 0x000ee40000000a00 */
[----:B------:R0:W4:Y:S04]  /*02e0*/  LDL.64 R68, [R1+0x110] ;  /* 0x0001100001447983 */ /* 0x0001280000100a00 */
[----:B------:R0:W4:Y:S02]  /*02f0*/  LDL.64 R70, [R1+0x118] ;  /* 0x0001180001467983 */ /* 0x0001240000100a00 */
[----:B------:R-:W3:Y:S02]  /*0300*/  @P1 LDC.64 R18, c[0x0][0x260] ;  /* 0x00009800ff121b82 */ /* 0x000ee40000000a00 */
[----:B------:R0:W4:Y:S04]  /*0310*/  LDL.64 R64, [R1+0xf0] ;  /* 0x0000f00001407983 */ /* 0x0001280000100a00 */
[----:B------:R0:W4:Y:S01]  /*0320*/  LDL.64 R66, [R1+0xf8] ;  /* 0x0000f80001427983 */ /* 0x0001220000100a00 */
[----:B------:R-:W-:Y:S01]  /*0330*/  ULDC.64 UR4, c[0x0][0x208] ;  /* 0x0000820000047ab9 */ /* 0x000fe20000000a00 */
[----:B------:R-:W3:Y:S02]  /*0340*/  @P1 LDC.64 R20, c[0x0][0x268] ;  /* 0x00009a00ff141b82 */ /* 0x000ee40000000a00 */
        /* <DEDUP_REMOVED lines=20> */
[----:B--2---:R-:W-:-:S04]  /*0490*/  @P3 IMAD.WIDE.U32 R2, R23, 0x20, R2 ;  /* 0x0000002017023825 */ /* 0x004fc800078e0002 */
[C---:B0-----:R-:W-:Y:S01]  /*04a0*/  @P3 IMAD.WIDE.U32 R4, R23.reuse, 0x20, R4 ;  /* 0x0000002017043825 */ /* 0x041fe200078e0004 */
[----:B------:R-:W-:-:S05]  /*04b0*/  @P3 LOP3.LUT R23, R23, 0x100, RZ, 0xfc, !PT ;  /* 0x0000010017173812 */ /* 0x000fca00078efcff */
[----:B-1----:R-:W-:-:S04]  /*04c0*/  @P2 IMAD.WIDE.U32 R10, R23, 0x20, R6 ;  /* 0x00000020170a2825 */ /* 0x002fc800078e0006 */
[C---:B---3--:R-:W-:Y:S01]  /*04d0*/  @P2 IMAD.WIDE.U32 R12, R23.reuse, 0x20, R8 ;  /* 0x00000020170c2825 */ /* 0x048fe200078e0008 */
[----:B------:R-:W-:-:S05]  /*04e0*/  @P2 IADD3 R23, R23, 0x100, RZ ;  /* 0x0000010017172810 */ /* 0x000fca0007ffe0ff */
[----:B------:R-:W-:-:S04]  /*04f0*/  @P0 IMAD.WIDE.U32 R14, R23, 0x20, R14 ;  /* 0x00000020170e0825 */ /* 0x000fc800078e000e */
[----:B------:R-:W-:-:S04]  /*0500*/  @P0 IMAD.WIDE.U32 R16, R23, 0x20, R16 ;  /* 0x0000002017100825 */ /* 0x000fc800078e0010 */
[----:B------:R-:W-:-:S04]  /*0510*/  @P0 VIADD R23, R23, 0x100 ;  /* 0x0000010017170836 */ /* 0x000fc80000000000 */
[----:B------:R-:W-:-:S04]  /*0520*/  @P1 IMAD.WIDE.U32 R6, R23, 0x20, R18 ;  /* 0x0000002017061825 */ /* 0x000fc800078e0012 */
[----:B------:R-:W-:Y:S01]  /*0530*/  @P1 IMAD.WIDE.U32 R8, R23, 0x20, R20 ;  /* 0x0000002017081825 */ /* 0x000fe200078e0014 */
[----:B-----5:R-:W2:Y:S04]  /*0540*/  @P3 LDG.E.128 R84, desc[UR4][R2.64] ;  /* 0x0000000402543981 */ /* 0x020ea8000c1e1d00 */
[----:B----4-:R-:W3:Y:S04]  /*0550*/  @P3 LDG.E.128 R80, desc[UR4][R2.64+0x10] ;  /* 0x0000100402503981 */ /* 0x010ee8000c1e1d00 */
[----:B------:R-:W4:Y:S04]  /*0560*/  @P3 LDG.E.128 R76, desc[UR4][R4.64] ;  /* 0x00000004044c3981 */ /* 0x000f28000c1e1d00 */
[----:B------:R-:W5:Y:S04]  /*0570*/  @P3 LDG.E.128 R72, desc[UR4][R4.64+0x10] ;  /* 0x0000100404483981 */ /* 0x000f68000c1e1d00 */
        /* <DEDUP_REMOVED lines=11> */
[----:B------:R-:W5:Y:S01]  /*0630*/  @P1 LDG.E.128 R24, desc[UR4][R8.64+0x10] ;  /* 0x0000100408181981 */ /* 0x000f62000c1e1d00 */
[----:B------:R-:W-:-:S02]  /*0640*/  LEA.HI R0, R22, UR6, RZ, 0x18 ;  /* 0x0000000616007c11 */ /* 0x000fc4000f8fc0ff */
        /* <DEDUP_REMOVED lines=44> */
[----:B--2---:R0:W-:Y:S04]  /*0910*/  @P3 STL.64 [R1+0x150], R84 ;  /* 0x0001505401003387 */ /* 0x0041e80000100a00 */
[----:B------:R1:W-:Y:S04]  /*0920*/  @P3 STL.64 [R1+0x158], R86 ;  /* 0x0001585601003387 */ /* 0x0003e80000100a00 */
[----:B---3--:R2:W-:Y:S04]  /*0930*/  @P3 STL.64 [R1+0x130], R80 ;  /* 0x0001305001003387 */ /* 0x0085e80000100a00 */
[----:B------:R3:W-:Y:S04]  /*0940*/  @P3 STL.64 [R1+0x138], R82 ;  /* 0x0001385201003387 */ /* 0x0007e80000100a00 */
[----:B----4-:R4:W-:Y:S04]  /*0950*/  @P3 STL.64 [R1+0x140], R76 ;  /* 0x0001404c01003387 */ /* 0x0109e80000100a00 */
[----:B------:R4:W-:Y:S04]  /*0960*/  @P3 STL.64 [R1+0x148], R78 ;  /* 0x0001484e01003387 */ /* 0x0009e80000100a00 */
[----:B-----5:R5:W-:Y:S04]  /*0970*/  @P3 STL.64 [R1+0x120], R72 ;  /* 0x0001204801003387 */ /* 0x020be80000100a00 */
        /* <DEDUP_REMOVED lines=27> */
[----:B0-----:R-:W-:-:S02]  /*0b30*/  CS2R R84, SRZ ;  /* 0x0000000000547805 */ /* 0x001fc4000001ff00 */
[----:B-1----:R-:W-:Y:S02]  /*0b40*/  CS2R R86, SRZ ;  /* 0x0000000000567805 */ /* 0x002fe4000001ff00 */
[----:B--2---:R-:W-:Y:S02]  /*0b50*/  CS2R R80, SRZ ;  /* 0x0000000000507805 */ /* 0x004fe4000001ff00 */
[----:B---3--:R-:W-:Y:S02]  /*0b60*/  CS2R R82, SRZ ;  /* 0x0000000000527805 */ /* 0x008fe4000001ff00 */
[----:B----4-:R-:W-:Y:S02]  /*0b70*/  CS2R R76, SRZ ;  /* 0x00000000004c7805 */ /* 0x010fe4000001ff00 */
[----:B------:R-:W-:Y:S02]  /*0b80*/  CS2R R78, SRZ ;  /* 0x00000000004e7805 */ /* 0x000fe4000001ff00 */
[----:B-----5:R-:W-:-:S02]  /*0b90*/  CS2R R72, SRZ ;  /* 0x0000000000487805 */ /* 0x020fc4000001ff00 */
        /* <DEDUP_REMOVED lines=13> */
[----:B------:R-:W-:Y:S06]  /*0c70*/  @P1 BRA `(.L_x_1436) ;  /* 0x0000004c00ac1947 */ /* 0x000fec0003800000 */
[----:B------:R-:W-:Y:S01]  /*0c80*/  HFMA2.MMA R4, -RZ, RZ, 0, 5.9604644775390625e-08 ;  /* 0x00000001ff047435 */ /* 0x000fe200000001ff */
[----:B------:R-:W-:-:S10]  /*0c90*/  MOV R173, RZ ;  /* 0x000000ff00ad7202 */ /* 0x000fd40000000f00 */
.L_x_1454:
[----:B------:R-:W2:Y:S01]  /*0ca0*/  LDL R2, [R1+0x168] ;  /* 0x0001680001027983 */ /* 0x000ea20000100800 */
[----:B------:R-:W0:Y:S01]  /*0cb0*/  LDC.64 R196, c[0x0][0x258] ;  /* 0x00009600ffc47b82 */ /* 0x000e220000000a00 */
[----:B------:R-:W1:Y:S01]  /*0cc0*/  S2R R198, SR_TID.X ;  /* 0x0000000000c67919 */ /* 0x000e620000002100 */
[----:B------:R-:W-:-:S05]  /*0cd0*/  MOV R199, UR21 ;  /* 0x0000001500c77c02 */ /* 0x000fca0008000f00 */
[----:B------:R3:W-:Y:S01]  /*0ce0*/  STL [R1+0x5c], R199 ;  /* 0x00005cc701007387 */ /* 0x0007e20000100800 */
[----:B0-----:R-:W-:Y:S01]  /*0cf0*/  IMAD.WIDE R196, R0, 0x4, R196 ;  /* 0x0000000400c47825 */ /* 0x001fe200078e02c4 */
[----:B------:R-:W-:Y:S01]  /*0d00*/  LOP3.LUT P1, RZ, R4, 0xff, RZ, 0xc0, !PT ;  /* 0x000000ff04ff7812 */ /* 0x000fe2000782c0ff */
[----:B------:R-:W-:Y:S01]  /*0d10*/  BSSY B0, `(.L_x_1437) ;  /* 0x00000ac000007945 */ /* 0x000fe20003800000 */
[----:B------:R-:W-:Y:S02]  /*0d20*/  MOV R220, RZ ;  /* 0x000000ff00dc7202 */ /* 0x000fe40000000f00 */
[----:B-1----:R-:W-:Y:S01]  /*0d30*/  LOP3.LUT R198, R198, 0xff, RZ, 0xc0, !PT ;  /* 0x000000ffc6c67812 */ /* 0x002fe200078ec0ff */
[----:B------:R-:W-:Y:S01]  /*0d40*/  IMAD.MOV.U32 R219, RZ, RZ, RZ ;  /* 0x000000ffffdb7224 */ /* 0x000fe200078e00ff */
[----:B--2---:R-:W-:Y:S02]  /*0d50*/  ISETP.NE.AND P2, PT, R2, RZ, PT ;  /* 0x000000ff0200720c */ /* 0x004fe40003f45270 */
[----:B------:R-:W0:Y:S02]  /*0d60*/  LDC.64 R2, c[0x0][0x250] ;  /* 0x00009400ff027b82 */ /* 0x000e240000000a00 */
[----:B0-----:R-:W-:-:S06]  /*0d70*/  IMAD.WIDE R2, R0, 0x4, R2 ;  /* 0x0000000400027825 */ /* 0x001fcc00078e0202 */
[----:B------:R-:W5:Y:S04]  /*0d80*/  LDG.E R2, desc[UR4][R2.64] ;  /* 0x0000000402027981 */ /* 0x000f68000c1e1900 */
[----:B------:R0:W5:Y:S02]  /*0d90*/  LDG.E R3, desc[UR4][R196.64] ;  /* 0x00000004c4037981 */ /* 0x000164000c1e1900 */
[----:B0-----:R-:W-:-:S05]  /*0da0*/  IMAD R196, R0, R199, RZ ;  /* 0x000000c700c47224 */ /* 0x001fca00078e02ff */
[----:B------:R-:W-:-:S04]  /*0db0*/  SHF.R.S32.HI R197, RZ, 0x1f, R196 ;  /* 0x0000001fffc57819 */ /* 0x000fc800000114c4 */
[----:B------:R-:W-:-:S04]  /*0dc0*/  LEA.HI R197, R197, R196, RZ, 0x3 ;  /* 0x000000c4c5c57211 */ /* 0x000fc800078f18ff */
[----:B------:R-:W-:-:S04]  /*0dd0*/  LEA.HI.SX32 R4, R197, R198, 0x1d ;  /* 0x000000c6c5047211 */ /* 0x000fc800078feaff */
[----:B------:R-:W-:Y:S01]  /*0de0*/  MOV R232, R4 ;  /* 0x0000000400e87202 */ /* 0x000fe20000000f00 */
[----:B---3--:R-:W-:Y:S06]  /*0df0*/  @!P2 BRA `(.L_x_1438) ;  /* 0x000000080074a947 */ /* 0x008fec0003800000 */
[----:B------:R-:W0:Y:S01]  /*0e00*/  LDC.64 R16, c[0x0][0x2b8] ;  /* 0x0000ae00ff107b82 */ /* 0x000e220000000a00 */
[C---:B------:R-:W-:Y:S01]  /*0e10*/  LEA R198, P2, R4.reuse, UR10, 0x5 ;  /* 0x0000000a04c67c11 */ /* 0x040fe2000f8428ff */
[----:B------:R-:W2:Y:S03]  /*0e20*/  LDL R240, [R1+0x140] ;  /* 0x0001400001f07983 */ /* 0x000ea60000100800 */
[C---:B------:R-:W-:Y:S01]  /*0e30*/  LEA.HI.X R199, R4.reuse, UR11, RZ, 0x5, P2 ;  /* 0x0000000b04c77c11 */ /* 0x040fe200090f2cff */
[----:B------:R-:W3:Y:S01]  /*0e40*/  LDL R248, [R1+0x150] ;  /* 0x0001500001f87983 */ /* 0x000ee20000100800 */
[----:B------:R-:W-:Y:S01]  /*0e50*/  ISETP.NE.U32.AND P2, PT, RZ, UR14, PT ;  /* 0x0000000eff007c0c */ /* 0x000fe2000bf45070 */
[----:B------:R-:W1:Y:S01]  /*0e60*/  LDC.64 R196, c[0x0][0x2c0] ;  /* 0x0000b000ffc47b82 */ /* 0x000e620000000a00 */
[----:B------:R-:W-:Y:S01]  /*0e70*/  SHF.L.U32 R6, R4, 0x3, RZ ;  /* 0x0000000304067819 */ /* 0x000fe200000006ff */
[----:B------:R-:W4:Y:S01]  /*0e80*/  LDG.E.128 R204, desc[UR4][R198.64] ;  /* 0x00000004c6cc7981 */ /* 0x000f22000c1e1d00 */
[----:B------:R-:W-:-:S02]  /*0e90*/  ISETP.NE.AND.EX P2, PT, RZ, UR15, PT, P2 ;  /* 0x0000000fff007c0c */ /* 0x000fc4000bf45320 */
[C---:B------:R-:W-:Y:S01]  /*0ea0*/  SHF.L.U64.HI R5, R4.reuse, 0x3, RZ ;  /* 0x0000000304057819 */ /* 0x040fe200000102ff */
[----:B------:R-:W2:Y:S02]  /*0eb0*/  LDG.E.128 R208, desc[UR4][R198.64+0x10] ;  /* 0x00001004c6d07981 */ /* 0x000ea4000c1e1d00 */
[----:B------:R-:W1:Y:S02]  /*0ec0*/  LDC.U8 R236, c[0x0][0x2a0] ;  /* 0x0000a800ffec7b82 */ /* 0x000e640000000000 */
[----:B------:R-:W3:Y:S04]  /*0ed0*/  LDL R220, [R1+0x154] ;  /* 0x0001540001dc7983 */ /* 0x000ee80000100800 */
[----:B------:R-:W3:Y:S01]  /*0ee0*/  LDL R235, [R1+0x148] ;  /* 0x0001480001eb7983 */ /* 0x000ee20000100800 */
[----:B0-----:R-:W-:-:S03]  /*0ef0*/  IMAD.WIDE.U32 R16, R4, 0x10, R16 ;  /* 0x0000001004107825 */ /* 0x001fc600078e0010 */
[----:B------:R-:W3:Y:S04]  /*0f00*/  LDL R219, [R1+0x158] ;  /* 0x0001580001db7983 */ /* 0x000ee80000100800 */
[----:B------:R0:W3:Y:S01]  /*0f10*/  LDG.E.128 R200, desc[UR4][R16.64] ;  /* 0x0000000410c87981 */ /* 0x0000e2000c1e1d00 */
[----:B-1----:R-:W-:-:S03]  /*0f20*/  IMAD.WIDE.U32 R196, R4, 0x10, R196 ;  /* 0x0000001004c47825 */ /* 0x002fc600078e00c4 */
[----:B------:R-:W3:Y:S04]  /*0f30*/  LDL R232, [R1+0x14c] ;  /* 0x00014c0001e87983 */ /* 0x000ee80000100800 */
[----:B------:R-:W3:Y:S01]  /*0f40*/  LDG.E.128 R196, desc[UR4][R196.64] ;  /* 0x00000004c4c47981 */ /* 0x000ee2000c1e1d00 */
[----:B0-----:R-:W0:Y:S03]  /*0f50*/  @P2 LDC.64 R16, c[0x0][0x248] ;  /* 0x00009200ff102b82 */ /* 0x001e260000000a00 */
[----:B------:R-:W3:Y:S01]  /*0f60*/  LDL R224, [R1+0x15c] ;  /* 0x00015c0001e07983 */ /* 0x000ee20000100800 */
        /* <DEDUP_REMOVED lines=17> */
[--C-:B--2---:R-:W-:Y:S01]  /*1080*/  FADD.FTZ R207, R208, -R5.reuse ;  /* 0x80000005d0cf7221 */ /* 0x104fe20000010000 */
[--C-:B------:R-:W-:Y:S01]  /*1090*/  FADD.FTZ R205, R205, -R5.reuse ;  /* 0x80000005cdcd7221 */ /* 0x100fe20000010000 */
[--C-:B------:R-:W-:Y:S01]  /*10a0*/  FADD.FTZ R206, R206, -R5.reuse ;  /* 0x80000005cece7221 */ /* 0x100fe20000010000 */
[--C-:B------:R-:W-:Y:S01]  /*10b0*/  FADD.FTZ R209, R209, -R5.reuse ;  /* 0x80000005d1d17221 */ /* 0x100fe20000010000 */
[--C-:B------:R-:W-:Y:S01]  /*10c0*/  FADD.FTZ R210, R210, -R5.reuse ;  /* 0x80000005d2d27221 */ /* 0x100fe20000010000 */
[----:B------:R-:W-:Y:S01]  /*10d0*/  FADD.FTZ R211, R211, -R5 ;  /* 0x80000005d3d37221 */ /* 0x000fe20000010000 */
[----:B------:R-:W-:Y:S01]  /*10e0*/  FMUL.FTZ R225, R3, R204 ;  /* 0x000000cc03e17220 */ /* 0x000fe20000410000 */
[----:B---3--:R-:W-:Y:S01]  /*10f0*/  IMAD.U32 R5, R200, 0x10000, RZ ;  /* 0x00010000c8057824 */ /* 0x008fe200078e00ff */
[----:B------:R-:W-:-:S03]  /*1100*/  SHF.L.U32 R208, R196, 0x10, RZ ;  /* 0x00000010c4d07819 */ /* 0x000fc600000006ff */
[----:B------:R-:W-:Y:S02]  /*1110*/  FADD.FTZ R140, R140, R5 ;  /* 0x000000058c8c7221 */ /* 0x000fe40000010000 */
[----:B------:R-:W-:Y:S01]  /*1120*/  FMUL.FTZ R204, R240, R208 ;  /* 0x000000d0f0cc7220 */ /* 0x000fe20000410000 */
[----:B------:R-:W-:-:S03]  /*1130*/  FFMA.FTZ R172, R225, R5, R172 ;  /* 0x00000005e1ac7223 */ /* 0x000fc600000100ac */
[----:B------:R-:W-:Y:S01]  /*1140*/  FFMA.FTZ R244, R248, R5, R204 ;  /* 0x00000005f8f47223 */ /* 0x000fe200000100cc */
[----:B------:R-:W-:Y:S01]  /*1150*/  PRMT R5, R196, 0x7632, R5 ;  /* 0x00007632c4057816 */ /* 0x000fe20000000005 */
[----:B------:R-:W-:Y:S01]  /*1160*/  FMUL.FTZ R241, R3, R205 ;  /* 0x000000cd03f17220 */ /* 0x000fe20000410000 */
[----:B------:R-:W-:Y:S02]  /*1170*/  PRMT R196, R200, 0x7632, R196 ;  /* 0x00007632c8c47816 */ /* 0x000fe400000000c4 */
[----:B------:R-:W-:Y:S02]  /*1180*/  SHF.L.U32 R5, R5, 0x10, RZ ;  /* 0x0000001005057819 */ /* 0x000fe400000006ff */
[----:B------:R-:W-:-:S03]  /*1190*/  SHF.L.U32 R196, R196, 0x10, RZ ;  /* 0x00000010c4c47819 */ /* 0x000fc600000006ff */
[----:B------:R-:W-:Y:S01]  /*11a0*/  FADD.FTZ R77, R77, R5 ;  /* 0x000000054d4d7221 */ /* 0x000fe20000010000 */
[-C--:B------:R-:W-:Y:S01]  /*11b0*/  FFMA.FTZ R109, R241, R5.reuse, R109 ;  /* 0x00000005f16d7223 */ /* 0x080fe2000001006d */
[----:B------:R-:W-:Y:S01]  /*11c0*/  FADD.FTZ R141, R141, R196 ;  /* 0x000000c48d8d7221 */ /* 0x000fe20000010000 */
[----:B------:R-:W-:Y:S01]  /*11d0*/  FFMA.FTZ R173, R241, R196, R173 ;  /* 0x000000c4f1ad7223 */ /* 0x000fe200000100ad */
[----:B------:R-:W-:Y:S01]  /*11e0*/  FMUL.FTZ R240, R3, R206 ;  /* 0x000000ce03f07220 */ /* 0x000fe20000410000 */
[----:B------:R-:W-:Y:S01]  /*11f0*/  FADD.FTZ R76, R76, R208 ;  /* 0x000000d04c4c7221 */ /* 0x000fe20000010000 */
[----:B------:R-:W-:Y:S01]  /*1200*/  FFMA.FTZ R108, R225, R208, R108 ;  /* 0x000000d0e16c7223 */ /* 0x000fe2000001006c */
[----:B------:R-:W-:Y:S01]  /*1210*/  FMUL.FTZ R200, R236, R5 ;  /* 0x00000005ecc87220 */ /* 0x000fe20000410000 */
[----:B------:R-:W-:-:S03]  /*1220*/  SHF.L.U32 R5, R197, 0x10, RZ ;  /* 0x00000010c5057819 */ /* 0x000fc600000006ff */
[----:B------:R-:W-:Y:S01]  /*1230*/  FFMA.FTZ R220, R220, R196, R200 ;  /* 0x000000c4dcdc7223 */ /* 0x000fe200000100c8 */
[----:B------:R-:W-:Y:S01]  /*1240*/  SHF.L.U32 R196, R201, 0x10, RZ ;  /* 0x00000010c9c47819 */ /* 0x000fe200000006ff */
[----:B------:R-:W-:-:S04]  /*1250*/  FMUL.FTZ R200, R235, R5 ;  /* 0x00000005ebc87220 */ /* 0x000fc80000410000 */
[-C--:B------:R-:W-:Y:S01]  /*1260*/  FFMA.FTZ R219, R219, R196.reuse, R200 ;  /* 0x000000c4dbdb7223 */ /* 0x080fe200000100c8 */
[----:B------:R0:W-:Y:S04]  /*1270*/  STL [R1+0x4c], R220 ;  /* 0x00004cdc01007387 */ /* 0x0001e80000100800 */
[----:B------:R1:W-:Y:S04]  /*1280*/  STL [R1+0x3c], R219 ;  /* 0x00003cdb01007387 */ /* 0x0003e80000100800 */
[----:B------:R-:W2:Y:S04]  /*1290*/  LDL R236, [R1+0x120] ;  /* 0x0001200001ec7983 */ /* 0x000ea80000100800 */
[----:B------:R-:W3:Y:S01]  /*12a0*/  LDL R204, [R1+0x130] ;  /* 0x0001300001cc7983 */ /* 0x000ee20000100800 */
[--C-:B------:R-:W-:Y:S01]  /*12b0*/  FADD.FTZ R78, R78, R5.reuse ;  /* 0x000000054e4e7221 */ /* 0x100fe20000010000 */
[----:B------:R-:W-:Y:S01]  /*12c0*/  FFMA.FTZ R110, R240, R5, R110 ;  /* 0x00000005f06e7223 */ /* 0x000fe2000001006e */
[----:B------:R-:W-:Y:S01]  /*12d0*/  PRMT R5, R197, 0x7632, R5 ;  /* 0x00007632c5057816 */ /* 0x000fe20000000005 */
[----:B------:R-:W-:Y:S01]  /*12e0*/  FADD.FTZ R142, R142, R196 ;  /* 0x000000c48e8e7221 */ /* 0x000fe20000010000 */
[----:B------:R-:W4:Y:S01]  /*12f0*/  LDL R197, [R1+0x124] ;  /* 0x0001240001c57983 */ /* 0x000f220000100800 */
[----:B------:R-:W-:Y:S01]  /*1300*/  FFMA.FTZ R174, R240, R196, R174 ;  /* 0x000000c4f0ae7223 */ /* 0x000fe200000100ae */
[----:B------:R-:W-:Y:S01]  /*1310*/  PRMT R196, R201, 0x7632, R196 ;  /* 0x00007632c9c47816 */ /* 0x000fe200000000c4 */
[----:B------:R-:W-:Y:S01]  /*1320*/  IMAD.U32 R5, R5, 0x10000, RZ ;  /* 0x0001000005057824 */ /* 0x000fe200078e00ff */
[----:B------:R-:W4:Y:S01]  /*1330*/  LDL R201, [R1+0x134] ;  /* 0x0001340001c97983 */ /* 0x000f220000100800 */
[----:B------:R-:W-:-:S02]  /*1340*/  FMUL.FTZ R235, R3, R6 ;  /* 0x0000000603eb7220 */ /* 0x000fc40000410000 */
[-C--:B------:R-:W-:Y:S01]  /*1350*/  FMUL.FTZ R6, R232, R5.reuse ;  /* 0x00000005e8067220 */ /* 0x080fe20000410000 */
[----:B------:R-:W4:Y:S04]  /*1360*/  LDL R200, [R1+0x138] ;  /* 0x0001380001c87983 */ /* 0x000f280000100800 */
[----:B------:R-:W4:Y:S04]  /*1370*/  LDL R232, [R1+0x128] ;  /* 0x0001280001e87983 */ /* 0x000f280000100800 */
[----:B------:R-:W4:Y:S04]  /*1380*/  LDL R208, [R1+0x12c] ;  /* 0x00012c0001d07983 */ /* 0x000f280000100800 */
[----:B------:R-:W4:Y:S01]  /*1390*/  LDL R206, [R1+0x13c] ;  /* 0x00013c0001ce7983 */ /* 0x000f220000100800 */
[----:B------:R-:W-:Y:S01]  /*13a0*/  SHF.L.U32 R196, R196, 0x10, RZ ;  /* 0x00000010c4c47819 */ /* 0x000fe200000006ff */
[----:B------:R-:W-:Y:S01]  /*13b0*/  FADD.FTZ R79, R79, R5 ;  /* 0x000000054f4f7221 */ /* 0x000fe20000010000 */
[----:B------:R-:W-:Y:S01]  /*13c0*/  FFMA.FTZ R111, R235, R5, R111 ;  /* 0x00000005eb6f7223 */ /* 0x000fe2000001006f */
[----:B------:R-:W-:-:S02]  /*13d0*/  SHF.L.U32 R5, R198, 0x10, RZ ;  /* 0x00000010c6057819 */ /* 0x000fc400000006ff */
[-C--:B------:R-:W-:Y:S01]  /*13e0*/  FFMA.FTZ R205, R224, R196.reuse, R6 ;  /* 0x000000c4e0cd7223 */ /* 0x080fe20000010006 */
[----:B------:R-:W-:Y:S01]  /*13f0*/  FADD.FTZ R143, R143, R196 ;  /* 0x000000c48f8f7221 */ /* 0x000fe20000010000 */
[----:B------:R-:W-:Y:S01]  /*1400*/  FFMA.FTZ R175, R235, R196, R175 ;  /* 0x000000c4ebaf7223 */ /* 0x000fe200000100af */
[----:B------:R-:W-:Y:S01]  /*1410*/  SHF.L.U32 R6, R202, 0x10, RZ ;  /* 0x00000010ca067819 */ /* 0x000fe200000006ff */
[----:B------:R-:W-:Y:S01]  /*1420*/  FMUL.FTZ R224, R3, R207 ;  /* 0x000000cf03e07220 */ /* 0x000fe20000410000 */
[----:B------:R-:W-:-:S03]  /*1430*/  FADD.FTZ R72, R72, R5 ;  /* 0x0000000548487221 */ /* 0x000fc60000010000 */
[----:B------:R-:W-:Y:S01]  /*1440*/  FADD.FTZ R136, R136, R6 ;  /* 0x0000000688887221 */ /* 0x000fe20000010000 */
[C---:B------:R-:W-:Y:S01]  /*1450*/  FFMA.FTZ R168, R224.reuse, R6, R168 ;  /* 0x00000006e0a87223 */ /* 0x040fe200000100a8 */
[-C--:B------:R-:W-:Y:S01]  /*1460*/  FFMA.FTZ R104, R224, R5.reuse, R104 ;  /* 0x00000005e0687223 */ /* 0x080fe20000010068 */
[----:B------:R0:W-:Y:S01]  /*1470*/  STL [R1+0x2c], R205 ;  /* 0x00002ccd01007387 */ /* 0x0001e20000100800 */
[----:B--2---:R-:W-:-:S04]  /*1480*/  FMUL.FTZ R196, R236, R5 ;  /* 0x00000005ecc47220 */ /* 0x004fc80000410000 */
[----:B---3--:R-:W-:Y:S01]  /*1490*/  FFMA.FTZ R204, R204, R6, R196 ;  /* 0x00000006cccc7223 */ /* 0x008fe200000100c4 */
[----:B------:R-:W-:Y:S02]  /*14a0*/  PRMT R6, R198, 0x7632, R6 ;  /* 0x00007632c6067816 */ /* 0x000fe40000000006 */
[----:B------:R-:W-:Y:S02]  /*14b0*/  PRMT R5, R202, 0x7632, R5 ;  /* 0x00007632ca057816 */ /* 0x000fe40000000005 */
[----:B------:R-:W-:-:S03]  /*14c0*/  SHF.L.U32 R6, R6, 0x10, RZ ;  /* 0x0000001006067819 */ /* 0x000fc600000006ff */
[----:B------:R-:W-:Y:S02]  /*14d0*/  IMAD.U32 R196, R5, 0x10000, RZ ;  /* 0x0001000005c47824 */ /* 0x000fe400078e00ff */
[----:B------:R-:W-:Y:S01]  /*14e0*/  FMUL.FTZ R5, R3, R209 ;  /* 0x000000d103057220 */ /* 0x000fe20000410000 */
[----:B----4-:R-:W-:Y:S01]  /*14f0*/  FMUL.FTZ R197, R197, R6 ;  /* 0x00000006c5c57220 */ /* 0x010fe20000410000 */
[----:B------:R-:W-:Y:S01]  /*1500*/  FADD.FTZ R73, R73, R6 ;  /* 0x0000000649497221 */ /* 0x000fe20000010000 */
[----:B------:R-:W-:Y:S01]  /*1510*/  FADD.FTZ R137, R137, R196 ;  /* 0x000000c489897221 */ /* 0x000fe20000010000 */
[-C--:B------:R-:W-:Y:S01]  /*1520*/  FFMA.FTZ R169, R5, R196.reuse, R169 ;  /* 0x000000c405a97223 */ /* 0x080fe200000100a9 */
[----:B------:R-:W-:Y:S01]  /*1530*/  FFMA.FTZ R201, R201, R196, R197 ;  /* 0x000000c4c9c97223 */ /* 0x000fe200000100c5 */
[----:B------:R-:W-:Y:S01]  /*1540*/  FFMA.FTZ R105, R5, R6, R105 ;  /* 0x0000000605697223 */ /* 0x000fe20000010069 */
[----:B------:R-:W-:Y:S01]  /*1550*/  SHF.L.U32 R196, R199, 0x10, RZ ;  /* 0x00000010c7c47819 */ /* 0x000fe200000006ff */
[----:B------:R-:W-:Y:S01]  /*1560*/  FMUL.FTZ R6, R3, R210 ;  /* 0x000000d203067220 */ /* 0x000fe20000410000 */
[----:B------:R-:W-:-:S03]  /*1570*/  SHF.L.U32 R197, R203, 0x10, RZ ;  /* 0x00000010cbc57819 */ /* 0x000fc600000006ff */
[-C--:B------:R-:W-:Y:S01]  /*1580*/  FMUL.FTZ R198, R232, R196.reuse ;  /* 0x000000c4e8c67220 */ /* 0x080fe20000410000 */
[----:B------:R-:W-:Y:S01]  /*1590*/  FADD.FTZ R74, R74, R196 ;  /* 0x000000c44a4a7221 */ /* 0x000fe20000010000 */
[----:B------:R-:W-:Y:S01]  /*15a0*/  FFMA.FTZ R106, R6, R196, R106 ;  /* 0x000000c4066a7223 */ /* 0x000fe2000001006a */
[----:B------:R-:W-:Y:S01]  /*15b0*/  PRMT R196, R199, 0x7632, R196 ;  /* 0x00007632c7c47816 */ /* 0x000fe200000000c4 */
[--C-:B------:R-:W-:Y:S01]  /*15c0*/  FADD.FTZ R138, R138, R197.reuse ;  /* 0x000000c58a8a7221 */ /* 0x100fe20000010000 */
[-C--:B------:R-:W-:Y:S01]  /*15d0*/  FFMA.FTZ R170, R6, R197.reuse, R170 ;  /* 0x000000c506aa7223 */ /* 0x080fe200000100aa */
[----:B------:R-:W-:Y:S01]  /*15e0*/  FFMA.FTZ R200, R200, R197, R198 ;  /* 0x000000c5c8c87223 */ /* 0x000fe200000100c6 */
[----:B------:R-:W-:Y:S02]  /*15f0*/  PRMT R197, R203, 0x7632, R197 ;  /* 0x00007632cbc57816 */ /* 0x000fe400000000c5 */
[----:B------:R-:W-:Y:S01]  /*1600*/  SHF.L.U32 R196, R196, 0x10, RZ ;  /* 0x00000010c4c47819 */ /* 0x000fe200000006ff */
[----:B------:R-:W-:Y:S01]  /*1610*/  FMUL.FTZ R236, R3, R211 ;  /* 0x000000d303ec7220 */ /* 0x000fe20000410000 */
[----:B------:R-:W-:-:S03]  /*1620*/  SHF.L.U32 R197, R197, 0x10, RZ ;  /* 0x00000010c5c57819 */ /* 0x000fc600000006ff */
[-C--:B------:R-:W-:Y:S01]  /*1630*/  FMUL.FTZ R198, R208, R196.reuse ;  /* 0x000000c4d0c67220 */ /* 0x080fe20000410000 */
[----:B------:R-:W-:Y:S01]  /*1640*/  FADD.FTZ R75, R75, R196 ;  /* 0x000000c44b4b7221 */ /* 0x000fe20000010000 */
[----:B------:R-:W-:Y:S01]  /*1650*/  FADD.FTZ R139, R139, R197 ;  /* 0x000000c58b8b7221 */ /* 0x000fe20000010000 */
[-C--:B------:R-:W-:Y:S01]  /*1660*/  FFMA.FTZ R171, R236, R197.reuse, R171 ;  /* 0x000000c5ecab7223 */ /* 0x080fe200000100ab */
[----:B------:R-:W-:Y:S01]  /*1670*/  FFMA.FTZ R248, R206, R197, R198 ;  /* 0x000000c5cef87223 */ /* 0x000fe200000100c6 */
[----:B------:R-:W-:Y:S01]  /*1680*/  FFMA.FTZ R107, R236, R196, R107 ;  /* 0x000000c4ec6b7223 */ /* 0x000fe2000001006b */
[----:B------:R-:W-:Y:S01]  /*1690*/  FADD.FTZ R197, RZ, R244 ;  /* 0x000000f4ffc57221 */ /* 0x000fe20000010000 */
[----:B------:R-:W-:Y:S01]  /*16a0*/  FFMA.FTZ R196, R225, R244, RZ ;  /* 0x000000f4e1c47223 */ /* 0x000fe200000100ff */
[----:B------:R2:W-:Y:S02]  /*16b0*/  STL [R1+0x28], R204 ;  /* 0x000028cc01007387 */ /* 0x0005e40000100800 */
[----:B------:R-:W-:Y:S01]  /*16c0*/  FADD.FTZ R197, R197, R220 ;  /* 0x000000dcc5c57221 */ /* 0x000fe20000010000 */
[----:B------:R-:W-:Y:S01]  /*16d0*/  FFMA.FTZ R196, R241, R220, R196 ;  /* 0x000000dcf1c47223 */ /* 0x000fe200000100c4 */
[----:B------:R2:W-:Y:S02]  /*16e0*/  STL [R1+0x20], R201 ;  /* 0x000020c901007387 */ /* 0x0005e40000100800 */
[----:B------:R-:W-:Y:S01]  /*16f0*/  FADD.FTZ R197, R197, R219 ;  /* 0x000000dbc5c57221 */ /* 0x000fe20000010000 */
[----:B------:R-:W-:Y:S01]  /*1700*/  FFMA.FTZ R196, R240, R219, R196 ;  /* 0x000000dbf0c47223 */ /* 0x000fe200000100c4 */
[----:B------:R2:W-:Y:S02]  /*1710*/  STL [R1+0x1c], R200 ;  /* 0x00001cc801007387 */ /* 0x0005e40000100800 */
        /* <DEDUP_REMOVED lines=10> */
[----:B-12---:R-:W-:-:S07]  /*17c0*/  FFMA.FTZ R219, R236, R248, R196 ;  /* 0x000000f8ecdb7223 */ /* 0x006fce00000100c4 */
.L_x_1438:
[----:B------:R-:W-:Y:S05]  /*17d0*/  BSYNC B0 ;  /* 0x0000000000007941 */ /* 0x000fea0003800000 */
.L_x_1437:
        /* <DEDUP_REMOVED lines=10> */
[----:B------:R-:W4:Y:S04]  /*1880*/  LDG.E.128 R204, desc[UR4][R198.64] ;  /* 0x00000004c6cc7981 */ /* 0x000f28000c1e1d00 */
[----:B------:R-:W2:Y:S01]  /*1890*/  LDG.E.128 R208, desc[UR4][R198.64+0x10] ;  /* 0x00001004c6d07981 */ /* 0x000ea2000c1e1d00 */
[C---:B------:R-:W-:Y:S01]  /*18a0*/  SHF.L.U32 R8, R232.reuse, 0x3, RZ ;  /* 0x00000003e8087819 */ /* 0x040fe200000006ff */
[----:B------:R-:W3:Y:S02]  /*18b0*/  LDC.U8 R247, c[0x0][0x2a0] ;  /* 0x0000a800fff77b82 */ /* 0x000ee40000000000 */
[----:B-1----:R-:W2:Y:S01]  /*18c0*/  LDL R0, [R1+0x110] ;  /* 0x0001100001007983 */ /* 0x002ea20000100800 */
[----:B------:R-:W-:-:S03]  /*18d0*/  SHF.L.U64.HI R7, R232, 0x3, RZ ;  /* 0x00000003e8077819 */ /* 0x000fc600000102ff */
[----:B------:R-:W2:Y:S01]  /*18e0*/  LDL R231, [R1+0x114] ;  /* 0x0001140001e77983 */ /* 0x000ea20000100800 */
[----:B0-----:R-:W-:-:S03]  /*18f0*/  IMAD.WIDE.U32 R196, R232, 0x10, R196 ;  /* 0x00000010e8c47825 */ /* 0x001fc600078e00c4 */
[----:B------:R-:W2:Y:S04]  /*1900*/  LDL R223, [R1+0x118] ;  /* 0x0001180001df7983 */ /* 0x000ea80000100800 */
[----:B------:R-:W2:Y:S01]  /*1910*/  LDG.E.128 R196, desc[UR4][R196.64] ;  /* 0x00000004c4c47981 */ /* 0x000ea2000c1e1d00 */
[----:B---3--:R-:W-:-:S03]  /*1920*/  IMAD.WIDE.U32 R10, R232, 0x10, R10 ;  /* 0x00000010e80a7825 */ /* 0x008fc600078e000a */
[----:B------:R-:W3:Y:S04]  /*1930*/  LDL R222, [R1+0x11c] ;  /* 0x00011c0001de7983 */ /* 0x000ee80000100800 */
[----:B------:R0:W3:Y:S01]  /*1940*/  LDG.E.128 R200, desc[UR4][R10.64] ;  /* 0x000000040ac87981 */ /* 0x0000e2000c1e1d00 */
[----:B------:R-:W-:-:S04]  /*1950*/  ISETP.NE.U32.AND P2, PT, RZ, UR14, PT ;  /* 0x0000000eff007c0c */ /* 0x000fc8000bf45070 */
[----:B------:R-:W-:-:S13]  /*1960*/  ISETP.NE.AND.EX P2, PT, RZ, UR15, PT, P2 ;  /* 0x0000000fff007c0c */ /* 0x000fda000bf45320 */
[----:B0-----:R-:W0:Y:S02]  /*1970*/  @P2 LDC.64 R10, c[0x0][0x248] ;  /* 0x00009200ff0a2b82 */ /* 0x001e240000000a00 */
        /* <DEDUP_REMOVED lines=15> */
[C---:B----4-:R-:W-:Y:S01]  /*1a70*/  FADD.FTZ R8, -R7.reuse, R206 ;  /* 0x000000ce07087221 */ /* 0x050fe20000010100 */
[C---:B------:R-:W-:Y:S01]  /*1a80*/  FADD.FTZ R204, -R7.reuse, R204 ;  /* 0x000000cc07cc7221 */ /* 0x040fe20000010100 */
[C---:B--2---:R-:W-:Y:S01]  /*1a90*/  FADD.FTZ R206, -R7.reuse, R208 ;  /* 0x000000d007ce7221 */ /* 0x044fe20000010100 */
[C---:B------:R-:W-:Y:S01]  /*1aa0*/  FADD.FTZ R217, -R7.reuse, R210 ;  /* 0x000000d207d97221 */ /* 0x040fe20000010100 */
[C---:B------:R-:W-:Y:S01]  /*1ab0*/  FADD.FTZ R205, -R7.reuse, R205 ;  /* 0x000000cd07cd7221 */ /* 0x040fe20000010100 */
[C---:B------:R-:W-:Y:S01]  /*1ac0*/  FADD.FTZ R207, -R7.reuse, R207 ;  /* 0x000000cf07cf7221 */ /* 0x040fe20000010100 */
[C---:B------:R-:W-:Y:S01]  /*1ad0*/  FADD.FTZ R209, -R7.reuse, R209 ;  /* 0x000000d107d17221 */ /* 0x040fe20000010100 */
[----:B------:R-:W-:Y:S01]  /*1ae0*/  FADD.FTZ R211, -R7, R211 ;  /* 0x000000d307d37221 */ /* 0x000fe20000010100 */
[----:B------:R-:W-:-:S02]  /*1af0*/  FMUL.FTZ R238, R3, R204 ;  /* 0x000000cc03ee7220 */ /* 0x000fc40000410000 */
[----:B------:R-:W2:Y:S01]  /*1b00*/  LDL R204, [R1+0x108] ;  /* 0x0001080001cc7983 */ /* 0x000ea20000100800 */
[----:B------:R-:W-:-:S05]  /*1b10*/  SHF.L.U32 R208, R196, 0x10, RZ ;  /* 0x00000010c4d07819 */ /* 0x000fca00000006ff */
[----:B------:R-:W-:Y:S01]  /*1b20*/  FMUL.FTZ R7, R233, R208 ;  /* 0x000000d0e9077220 */ /* 0x000fe20000410000 */
[----:B---3--:R-:W-:-:S05]  /*1b30*/  SHF.L.U32 R210, R200, 0x10, RZ ;  /* 0x00000010c8d27819 */ /* 0x008fca00000006ff */
[----:B------:R-:W-:Y:S01]  /*1b40*/  FADD.FTZ R132, R132, R210 ;  /* 0x000000d284847221 */ /* 0x000fe20000010000 */
[-C--:B------:R-:W-:Y:S01]  /*1b50*/  FFMA.FTZ R164, R238, R210.reuse, R164 ;  /* 0x000000d2eea47223 */ /* 0x080fe200000100a4 */
[--C-:B------:R-:W-:Y:S02]  /*1b60*/  FFMA.FTZ R0, R0, R210, R7.reuse ;  /* 0x000000d200007223 */ /* 0x100fe40000010007 */
[----:B------:R-:W3:Y:S01]  /*1b70*/  LDL R210, [R1+0x104] ;  /* 0x0001040001d27983 */ /* 0x000ee20000100800 */
[----:B------:R-:W-:Y:S02]  /*1b80*/  PRMT R7, R196, 0x7632, R7 ;  /* 0x00007632c4077816 */ /* 0x000fe40000000007 */
[----:B------:R-:W-:-:S03]  /*1b90*/  PRMT R196, R200, 0x7632, R196 ;  /* 0x00007632c8c47816 */ /* 0x000fc600000000c4 */
[----:B------:R-:W-:Y:S01]  /*1ba0*/  IMAD.U32 R7, R7, 0x10000, RZ ;  /* 0x0001000007077824 */ /* 0x000fe200078e00ff */
[----:B------:R-:W-:Y:S01]  /*1bb0*/  SHF.L.U32 R196, R196, 0x10, RZ ;  /* 0x00000010c4c47819 */ /* 0x000fe200000006ff */
[----:B------:R-:W-:Y:S01]  /*1bc0*/  FMUL.FTZ R233, R3, R205 ;  /* 0x000000cd03e97220 */ /* 0x000fe20000410000 */
[----:B------:R-:W-:Y:S01]  /*1bd0*/  FADD.FTZ R68, R68, R208 ;  /* 0x000000d044447221 */ /* 0x000fe20000010000 */
[----:B------:R-:W-:Y:S01]  /*1be0*/  FFMA.FTZ R100, R238, R208, R100 ;  /* 0x000000d0ee647223 */ /* 0x000fe20000010064 */
[----:B------:R-:W-:Y:S01]  /*1bf0*/  FADD.FTZ R69, R69, R7 ;  /* 0x0000000745457221 */ /* 0x000fe20000010000 */
[-C--:B------:R-:W-:Y:S01]  /*1c00*/  FFMA.FTZ R101, R233, R7.reuse, R101 ;  /* 0x00000007e9657223 */ /* 0x080fe20000010065 */
[----:B------:R-:W-:Y:S01]  /*1c10*/  FADD.FTZ R133, R133, R196 ;  /* 0x000000c485857221 */ /* 0x000fe20000010000 */
[----:B------:R-:W-:Y:S01]  /*1c20*/  FFMA.FTZ R165, R233, R196, R165 ;  /* 0x000000c4e9a57223 */ /* 0x000fe200000100a5 */
[----:B------:R0:W-:Y:S01]  /*1c30*/  STL [R1+0x58], R0 ;  /* 0x0000580001007387 */ /* 0x0001e20000100800 */
[----:B---3--:R-:W-:Y:S01]  /*1c40*/  FMUL.FTZ R200, R210, R7 ;  /* 0x00000007d2c87220 */ /* 0x008fe20000410000 */
[----:B------:R-:W-:-:S03]  /*1c50*/  SHF.L.U32 R7, R197, 0x10, RZ ;  /* 0x00000010c5077819 */ /* 0x000fc600000006ff */
[----:B------:R-:W-:Y:S01]  /*1c60*/  FFMA.FTZ R208, R231, R196, R200 ;  /* 0x000000c4e7d07223 */ /* 0x000fe200000100c8 */
[----:B------:R-:W-:Y:S01]  /*1c70*/  FMUL.FTZ R231, R3, R8 ;  /* 0x0000000803e77220 */ /* 0x000fe20000410000 */
[----:B------:R-:W-:Y:S01]  /*1c80*/  SHF.L.U32 R196, R201, 0x10, RZ ;  /* 0x00000010c9c47819 */ /* 0x000fe200000006ff */
[-C--:B--2---:R-:W-:Y:S01]  /*1c90*/  FMUL.FTZ R8, R204, R7.reuse ;  /* 0x00000007cc087220 */ /* 0x084fe20000410000 */
[--C-:B------:R-:W-:Y:S01]  /*1ca0*/  FADD.FTZ R70, R70, R7.reuse ;  /* 0x0000000746467221 */ /* 0x100fe20000010000 */
[----:B------:R-:W-:Y:S01]  /*1cb0*/  FFMA.FTZ R102, R231, R7, R102 ;  /* 0x00000007e7667223 */ /* 0x000fe20000010066 */
[----:B------:R-:W-:Y:S01]  /*1cc0*/  PRMT R7, R197, 0x7632, R7 ;  /* 0x00007632c5077816 */ /* 0x000fe20000000007 */
[-CC-:B------:R-:W-:Y:S01]  /*1cd0*/  FFMA.FTZ R210, R223, R196.reuse, R8.reuse ;  /* 0x000000c4dfd27223 */ /* 0x180fe20000010008 */
[----:B------:R-:W-:Y:S02]  /*1ce0*/  PRMT R8, R201, 0x7632, R8 ;  /* 0x00007632c9087816 */ /* 0x000fe40000000008 */
[----:B------:R-:W-:Y:S01]  /*1cf0*/  SHF.L.U32 R7, R7, 0x10, RZ ;  /* 0x0000001007077819 */ /* 0x000fe200000006ff */
[----:B------:R-:W-:Y:S01]  /*1d00*/  FADD.FTZ R134, R134, R196 ;  /* 0x000000c486867221 */ /* 0x000fe20000010000 */
[----:B------:R-:W-:Y:S01]  /*1d10*/  FFMA.FTZ R166, R231, R196, R166 ;  /* 0x000000c4e7a67223 */ /* 0x000fe200000100a6 */
[----:B------:R-:W-:-:S02]  /*1d20*/  IMAD.U32 R8, R8, 0x10000, RZ ;  /* 0x0001000008087824 */ /* 0x000fc400078e00ff */
[----:B------:R-:W-:Y:S01]  /*1d30*/  FMUL.FTZ R196, R247, R7 ;  /* 0x00000007f7c47220 */ /* 0x000fe20000410000 */
[----:B------:R1:W-:Y:S03]  /*1d40*/  STL [R1+0x48], R208 ;  /* 0x000048d001007387 */ /* 0x0003e60000100800 */
[----:B------:R-:W-:Y:S01]  /*1d50*/  FFMA.FTZ R205, R222, R8, R196 ;  /* 0x00000008decd7223 */ /* 0x000fe200000100c4 */
[----:B------:R1:W-:Y:S04]  /*1d60*/  STL [R1+0x34], R210 ;  /* 0x000034d201007387 */ /* 0x0003e80000100800 */
[----:B------:R-:W2:Y:S04]  /*1d70*/  LDL R196, [R1+0xe0] ;  /* 0x0000e00001c47983 */ /* 0x000ea80000100800 */
[----:B------:R-:W3:Y:S01]  /*1d80*/  LDL R204, [R1+0xf0] ;  /* 0x0000f00001cc7983 */ /* 0x000ee20000100800 */
[----:B------:R-:W-:-:S03]  /*1d90*/  FMUL.FTZ R223, R3, R207 ;  /* 0x000000cf03df7220 */ /* 0x000fc60000410000 */
[----:B------:R-:W4:Y:S01]  /*1da0*/  LDL R197, [R1+0xe4] ;  /* 0x0000e40001c57983 */ /* 0x000f220000100800 */
[----:B------:R-:W-:-:S03]  /*1db0*/  FMUL.FTZ R222, R3, R206 ;  /* 0x000000ce03de7220 */ /* 0x000fc60000410000 */
[----:B------:R-:W4:Y:S04]  /*1dc0*/  LDL R201, [R1+0xf4] ;  /* 0x0000f40001c97983 */ /* 0x000f280000100800 */
[----:B------:R-:W4:Y:S04]  /*1dd0*/  LDL R200, [R1+0xf8] ;  /* 0x0000f80001c87983 */ /* 0x000f280000100800 */
[----:B------:R-:W4:Y:S04]  /*1de0*/  LDL R247, [R1+0xec] ;  /* 0x0000ec0001f77983 */ /* 0x000f280000100800 */
[----:B------:R-:W4:Y:S04]  /*1df0*/  LDL R207, [R1+0xfc] ;  /* 0x0000fc0001cf7983 */ /* 0x000f280000100800 */
[----:B------:R1:W-:Y:S04]  /*1e00*/  STL [R1+0x24], R205 ;  /* 0x000024cd01007387 */ /* 0x0003e80000100800 */
[----:B------:R-:W4:Y:S01]  /*1e10*/  LDL R206, [R1+0xe8] ;  /* 0x0000e80001ce7983 */ /* 0x000f220000100800 */
[----:B------:R-:W-:Y:S01]  /*1e20*/  FADD.FTZ R71, R71, R7 ;  /* 0x0000000747477221 */ /* 0x000fe20000010000 */
[----:B------:R-:W-:Y:S01]  /*1e30*/  FFMA.FTZ R103, R223, R7, R103 ;  /* 0x00000007df677223 */ /* 0x000fe20000010067 */
[----:B------:R-:W-:Y:S01]  /*1e40*/  SHF.L.U32 R7, R198, 0x10, RZ ;  /* 0x00000010c6077819 */ /* 0x000fe200000006ff */
[----:B------:R-:W-:Y:S01]  /*1e50*/  FADD.FTZ R135, R135, R8 ;  /* 0x0000000887877221 */ /* 0x000fe20000010000 */
[----:B------:R-:W-:Y:S01]  /*1e60*/  FFMA.FTZ R167, R223, R8, R167 ;  /* 0x00000008dfa77223 */ /* 0x000fe200000100a7 */
[----:B------:R-:W-:-:S02]  /*1e70*/  SHF.L.U32 R8, R202, 0x10, RZ ;  /* 0x00000010ca087819 */ /* 0x000fc400000006ff */
[--C-:B------:R-:W-:Y:S01]  /*1e80*/  FADD.FTZ R64, R64, R7.reuse ;  /* 0x0000000740407221 */ /* 0x100fe20000010000 */
[-C--:B------:R-:W-:Y:S02]  /*1e90*/  FFMA.FTZ R96, R222, R7.reuse, R96 ;  /* 0x00000007de607223 */ /* 0x080fe40000010060 */
[----:B------:R-:W-:Y:S01]  /*1ea0*/  FADD.FTZ R128, R128, R8 ;  /* 0x0000000880807221 */ /* 0x000fe20000010000 */
[----:B------:R-:W-:Y:S01]  /*1eb0*/  FFMA.FTZ R160, R222, R8, R160 ;  /* 0x00000008dea07223 */ /* 0x000fe200000100a0 */
[----:B--2---:R-:W-:Y:S01]  /*1ec0*/  FMUL.FTZ R196, R196, R7 ;  /* 0x00000007c4c47220 */ /* 0x004fe20000410000 */
[----:B------:R-:W-:-:S03]  /*1ed0*/  PRMT R7, R198, 0x7632, R7 ;  /* 0x00007632c6077816 */ /* 0x000fc60000000007 */
[--C-:B---3--:R-:W-:Y:S01]  /*1ee0*/  FFMA.FTZ R204, R204, R8, R196.reuse ;  /* 0x00000008cccc7223 */ /* 0x108fe200000100c4 */
[----:B------:R-:W-:Y:S02]  /*1ef0*/  PRMT R196, R202, 0x7632, R196 ;  /* 0x00007632cac47816 */ /* 0x000fe400000000c4 */
[----:B------:R-:W-:Y:S01]  /*1f00*/  SHF.L.U32 R8, R7, 0x10, RZ ;  /* 0x0000001007087819 */ /* 0x000fe200000006ff */
[----:B------:R-:W-:Y:S01]  /*1f10*/  FMUL.FTZ R7, R3, R209 ;  /* 0x000000d103077220 */ /* 0x000fe20000410000 */
[----:B------:R-:W-:Y:S01]  /*1f20*/  SHF.L.U32 R196, R196, 0x10, RZ ;  /* 0x00000010c4c47819 */ /* 0x000fe200000006ff */
[----:B------:R-:W-:Y:S02]  /*1f30*/  IMAD.U32 R198, R199, 0x10000, RZ ;  /* 0x00010000c7c67824 */ /* 0x000fe400078e00ff */
[----:B----4-:R-:W-:Y:S01]  /*1f40*/  FMUL.FTZ R197, R197, R8 ;  /* 0x00000008c5c57220 */ /* 0x010fe20000410000 */
[----:B------:R-:W-:Y:S01]  /*1f50*/  FADD.FTZ R65, R65, R8 ;  /* 0x0000000841417221 */ /* 0x000fe20000010000 */
[----:B------:R-:W-:Y:S01]  /*1f60*/  FADD.FTZ R129, R129, R196 ;  /* 0x000000c481817221 */ /* 0x000fe20000010000 */
[-C--:B------:R-:W-:Y:S01]  /*1f70*/  FFMA.FTZ R161, R7, R196.reuse, R161 ;  /* 0x000000c407a17223 */ /* 0x080fe200000100a1 */
[----:B------:R-:W-:Y:S01]  /*1f80*/  FFMA.FTZ R201, R201, R196, R197 ;  /* 0x000000c4c9c97223 */ /* 0x000fe200000100c5 */
[----:B------:R-:W-:Y:S01]  /*1f90*/  FFMA.FTZ R97, R7, R8, R97 ;  /* 0x0000000807617223 */ /* 0x000fe20000010061 */
[----:B------:R-:W-:Y:S01]  /*1fa0*/  SHF.L.U32 R196, R203, 0x10, RZ ;  /* 0x00000010cbc47819 */ /* 0x000fe200000006ff */
[----:B------:R-:W-:-:S04]  /*1fb0*/  FMUL.FTZ R8, R3, R217 ;  /* 0x000000d903087220 */ /* 0x000fc80000410000 */
[----:B------:R-:W-:Y:S01]  /*1fc0*/  FADD.FTZ R130, R130, R196 ;  /* 0x000000c482827221 */ /* 0x000fe20000010000 */
[----:B------:R-:W-:Y:S01]  /*1fd0*/  FFMA.FTZ R162, R8, R196, R162 ;  /* 0x000000c408a27223 */ /* 0x000fe200000100a2 */
[----:B------:R-:W-:-:S04]  /*1fe0*/  FMUL.FTZ R197, R206, R198 ;  /* 0x000000c6cec57220 */ /* 0x000fc80000410000 */
[--C-:B------:R-:W-:Y:S01]  /*1ff0*/  FFMA.FTZ R200, R200, R196, R197.reuse ;  /* 0x000000c4c8c87223 */ /* 0x100fe200000100c5 */
[----:B------:R-:W-:Y:S02]  /*2000*/  PRMT R196, R199, 0x7632, R196 ;  /* 0x00007632c7c47816 */ /* 0x000fe400000000c4 */
[----:B------:R-:W-:Y:S02]  /*2010*/  PRMT R197, R203, 0x7632, R197 ;  /* 0x00007632cbc57816 */ /* 0x000fe400000000c5 */
[----:B------:R-:W-:Y:S01]  /*2020*/  SHF.L.U32 R196, R196, 0x10, RZ ;  /* 0x00000010c4c47819 */ /* 0x000fe200000006ff */
[----:B------:R-:W-:Y:S01]  /*2030*/  FADD.FTZ R66, R66, R198 ;  /* 0x000000c642427221 */ /* 0x000fe20000010000 */
[----:B------:R-:W-:Y:S01]  /*2040*/  FFMA.FTZ R98, R8, R198, R98 ;  /* 0x000000c608627223 */ /* 0x000fe20000010062 */
[----:B------:R-:W-:Y:S01]  /*2050*/  SHF.L.U32 R197, R197, 0x10, RZ ;  /* 0x00000010c5c57819 */ /* 0x000fe200000006ff */
[----:B------:R-:W-:Y:S01]  /*2060*/  FMUL.FTZ R217, R3, R211 ;  /* 0x000000d303d97220 */ /* 0x000fe20000410000 */
[-C--:B------:R-:W-:Y:S01]  /*2070*/  FMUL.FTZ R198, R247, R196.reuse ;  /* 0x000000c4f7c67220 */ /* 0x080fe20000410000 */
[----:B------:R1:W-:Y:S01]  /*2080*/  STL [R1+0x14], R204 ;  /* 0x000014cc01007387 */ /* 0x0003e20000100800 */
[----:B------:R-:W-:Y:S01]  /*2090*/  FADD.FTZ R67, R67, R196 ;  /* 0x000000c443437221 */ /* 0x000fe20000010000 */
[----:B------:R-:W-:Y:S01]  /*20a0*/  FADD.FTZ R131, R131, R197 ;  /* 0x000000c583837221 */ /* 0x000fe20000010000 */
[-C--:B------:R-:W-:Y:S01]  /*20b0*/  FFMA.FTZ R163, R217, R197.reuse, R163 ;  /* 0x000000c5d9a37223 */ /* 0x080fe200000100a3 */
[----:B------:R1:W-:Y:S01]  /*20c0*/  STL [R1+0xc], R201 ;  /* 0x00000cc901007387 */ /* 0x0003e20000100800 */
[----:B------:R-:W-:Y:S01]  /*20d0*/  FFMA.FTZ R247, R207, R197, R198 ;  /* 0x000000c5cff77223 */ /* 0x000fe200000100c6 */
[----:B------:R-:W-:Y:S01]  /*20e0*/  FFMA.FTZ R99, R217, R196, R99 ;  /* 0x000000c4d9637223 */ /* 0x000fe20000010063 */
[----:B------:R-:W-:Y:S01]  /*20f0*/  FADD.FTZ R196, R220, R0 ;  /* 0x00000000dcc47221 */ /* 0x000fe20000010000 */
[----:B------:R1:W-:Y:S01]  /*2100*/  STL [R1+0x8], R200 ;  /* 0x000008c801007387 */ /* 0x0003e20000100800 */
[----:B------:R-:W-:-:S03]  /*2110*/  FFMA.FTZ R197, R238, R0, R219 ;  /* 0x00000000eec57223 */ /* 0x000fc600000100db */
        /* <DEDUP_REMOVED lines=15> */
[----:B-1----:R-:W-:-:S07]  /*2210*/  FFMA.FTZ R219, R217, R247, R197 ;  /* 0x000000f7d9db7223 */ /* 0x002fce00000100c5 */
.L_x_1440:
[----:B------:R-:W-:Y:S05]  /*2220*/  BSYNC B0 ;  /* 0x0000000000007941 */ /* 0x000fea0003800000 */
.L_x_1439:
[----:B------:R-:W-:Y:S04]  /*2230*/  BSSY B0, `(.L_x_1441) ;  /* 0x00000a1000007945 */ /* 0x000fe80003800000 */
[----:B------:R-:W-:Y:S05]  /*2240*/  @!P0 BRA `(.L_x_1442) ;  /* 0x00000008007c8947 */ /* 0x000fea0003800000 */
[C---:B------:R-:W-:Y:S01]  /*2250*/  LEA R198, P2, R232.reuse, UR10, 0x5 ;  /* 0x0000000ae8c67c11 */ /* 0x040fe2000f8428ff */
[----:B------:R-:W0:Y:S01]  /*2260*/  LDC.64 R20, c[0x0][0x2b8] ;  /* 0x0000ae00ff147b82 */ /* 0x000e220000000a00 */
[----:B-----5:R1:W-:Y:S02]  /*2270*/  STL [R1+0x16c], R0 ;  /* 0x00016c0001007387 */ /* 0x0203e40000100800 */
[C---:B------:R-:W-:Y:S01]  /*2280*/  LEA.HI.X R199, R232.reuse, UR11, RZ, 0x5, P2 ;  /* 0x0000000be8c77c11 */ /* 0x040fe200090f2cff */
[C---:B------:R-:W-:Y:S01]  /*2290*/  IMAD.SHL.U32 R214, R232.reuse, 0x8, RZ ;  /* 0x00000008e8d67824 */ /* 0x040fe200078e00ff */
[----:B------:R-:W-:Y:S01]  /*22a0*/  SHF.L.U64.HI R9, R232, 0x3, RZ ;  /* 0x00000003e8097819 */ /* 0x000fe200000102ff */
[----:B------:R-:W2:Y:S02]  /*22b0*/  LDL R229, [R1+0xc0] ;  /* 0x0000c00001e57983 */ /* 0x000ea40000100800 */
[----:B------:R-:W3:Y:S02]  /*22c0*/  LDC.64 R196, c[0x0][0x2c0] ;  /* 0x0000b000ffc47b82 */ /* 0x000ee40000000a00 */
[----:B------:R-:W4:Y:S01]  /*22d0*/  LDG.E.128 R204, desc[UR4][R198.64] ;  /* 0x00000004c6cc7981 */ /* 0x000f22000c1e1d00 */
[----:B------:R-:W-:-:S03]  /*22e0*/  ISETP.NE.U32.AND P2, PT, RZ, UR14, PT ;  /* 0x0000000eff007c0c */ /* 0x000fc6000bf45070 */
[----:B------:R-:W2:Y:S01]  /*22f0*/  LDG.E.128 R208, desc[UR4][R198.64+0x10] ;  /* 0x00001004c6d07981 */ /* 0x000ea2000c1e1d00 */
[----:B------:R-:W-:Y:S01]  /*2300*/  ISETP.NE.AND.EX P2, PT, RZ, UR15, PT, P2 ;  /* 0x0000000fff007c0c */ /* 0x000fe2000bf45320 */
[----:B------:R-:W3:Y:S02]  /*2310*/  LDC.U8 R246, c[0x0][0x2a0] ;  /* 0x0000a800fff67b82 */ /* 0x000ee40000000000 */
[----:B-1----:R-:W2:Y:S04]  /*2320*/  LDL R0, [R1+0xd0] ;  /* 0x0000d00001007983 */ /* 0x002ea80000100800 */
[----:B------:R-:W2:Y:S01]  /*2330*/  LDL R228, [R1+0xd4] ;  /* 0x0000d40001e47983 */ /* 0x000ea20000100800 */
[----:B0-----:R-:W-:-:S03]  /*2340*/  IMAD.WIDE.U32 R20, R232, 0x10, R20 ;  /* 0x00000010e8147825 */ /* 0x001fc600078e0014 */
[----:B------:R-:W2:Y:S04]  /*2350*/  LDL R251, [R1+0xc8] ;  /* 0x0000c80001fb7983 */ /* 0x000ea80000100800 */
[----:B------:R0:W2:Y:S01]  /*2360*/  LDG.E.128 R200, desc[UR4][R20.64] ;  /* 0x0000000414c87981 */ /* 0x0000a2000c1e1d00 */
[----:B---3--:R-:W-:-:S03]  /*2370*/  IMAD.WIDE.U32 R196, R232, 0x10, R196 ;  /* 0x00000010e8c47825 */ /* 0x008fc600078e00c4 */
        /* <DEDUP_REMOVED lines=17> */
[----:B------:R-:W-:Y:S02]  /*2490*/  FSEL R9, R2, RZ, !P2 ;  /* 0x000000ff02097208 */ /* 0x000fe40005000000 */
[----:B------:R-:W5:Y:S03]  /*24a0*/  LDG.E.64 R20, desc[UR4][R20.64] ;  /* 0x0000000414147981 */ /* 0x000f66000c1e1b00 */
[----:B----4-:R-:W-:-:S04]  /*24b0*/  FADD.FTZ R204, -R9, R204 ;  /* 0x000000cc09cc7221 */ /* 0x010fc80000010100 */
[----:B------:R-:W-:Y:S02]  /*24c0*/  FMUL.FTZ R237, R3, R204 ;  /* 0x000000cc03ed7220 */ /* 0x000fe40000410000 */
[----:B------:R-:W4:Y:S01]  /*24d0*/  LDL R204, [R1+0xc4] ;  /* 0x0000c40001cc7983 */ /* 0x000f220000100800 */
[C---:B--2---:R-:W-:Y:S01]  /*24e0*/  FADD.FTZ R214, -R9.reuse, R210 ;  /* 0x000000d209d67221 */ /* 0x044fe20000010100 */
[C---:B------:R-:W-:Y:S01]  /*24f0*/  FADD.FTZ R216, -R9.reuse, R211 ;  /* 0x000000d309d87221 */ /* 0x040fe20000010100 */
[C---:B------:R-:W-:Y:S01]  /*2500*/  FADD.FTZ R205, -R9.reuse, R205 ;  /* 0x000000cd09cd7221 */ /* 0x040fe20000010100 */
[C---:B------:R-:W-:Y:S01]  /*2510*/  FADD.FTZ R206, -R9.reuse, R206 ;  /* 0x000000ce09ce7221 */ /* 0x040fe20000010100 */
[C---:B------:R-:W-:Y:S01]  /*2520*/  FADD.FTZ R207, -R9.reuse, R207 ;  /* 0x000000cf09cf7221 */ /* 0x040fe20000010100 */
[C---:B------:R-:W-:Y:S01]  /*2530*/  FADD.FTZ R208, -R9.reuse, R208 ;  /* 0x000000d009d07221 */ /* 0x040fe20000010100 */
[----:B------:R-:W-:Y:S01]  /*2540*/  FADD.FTZ R209, -R9, R209 ;  /* 0x000000d109d17221 */ /* 0x000fe20000010100 */
[----:B------:R-:W-:-:S02]  /*2550*/  SHF.L.U32 R211, R200, 0x10, RZ ;  /* 0x00000010c8d37819 */ /* 0x000fc400000006ff */
[----:B---3--:R-:W-:-:S05]  /*2560*/  SHF.L.U32 R210, R196, 0x10, RZ ;  /* 0x00000010c4d27819 */ /* 0x008fca00000006ff */
[----:B------:R-:W-:-:S04]  /*2570*/  FMUL.FTZ R9, R229, R210 ;  /* 0x000000d2e5097220 */ /* 0x000fc80000410000 */
[--C-:B------:R-:W-:Y:S01]  /*2580*/  FFMA.FTZ R0, R0, R211, R9.reuse ;  /* 0x000000d300007223 */ /* 0x100fe20000010009 */
[----:B------:R-:W-:Y:S02]  /*2590*/  PRMT R9, R196, 0x7632, R9 ;  /* 0x00007632c4097816 */ /* 0x000fe40000000009 */
[----:B------:R-:W-:Y:S02]  /*25a0*/  PRMT R196, R200, 0x7632, R196 ;  /* 0x00007632c8c47816 */ /* 0x000fe400000000c4 */
[----:B------:R-:W-:Y:S01]  /*25b0*/  SHF.L.U32 R9, R9, 0x10, RZ ;  /* 0x0000001009097819 */ /* 0x000fe200000006ff */
[----:B------:R-:W-:Y:S02]  /*25c0*/  FMUL.FTZ R229, R3, R205 ;  /* 0x000000cd03e57220 */ /* 0x000fe40000410000 */
[----:B------:R-:W-:Y:S02]  /*25d0*/  IMAD.U32 R196, R196, 0x10000, RZ ;  /* 0x00010000c4c47824 */ /* 0x000fe400078e00ff */
        /* <DEDUP_REMOVED lines=8> */
[----:B------:R0:W-:Y:S01]  /*2660*/  STL [R1+0x54], R0 ;  /* 0x0000540001007387 */ /* 0x0001e20000100800 */
[----:B----4-:R-:W-:Y:S01]  /*2670*/  FMUL.FTZ R200, R204, R9 ;  /* 0x00000009ccc87220 */ /* 0x010fe20000410000 */
[----:B------:R-:W-:-:S03]  /*2680*/  SHF.L.U32 R9, R197, 0x10, RZ ;  /* 0x00000010c5097819 */ /* 0x000fc600000006ff */
[----:B------:R-:W-:Y:S01]  /*2690*/  FFMA.FTZ R210, R228, R196, R200 ;  /* 0x000000c4e4d27223 */ /* 0x000fe200000100c8 */
[----:B------:R-:W-:Y:S01]  /*26a0*/  FMUL.FTZ R228, R3, R206 ;  /* 0x000000ce03e47220 */ /* 0x000fe20000410000 */
        /* <DEDUP_REMOVED lines=8> */
[----:B------:R-:W-:-:S02]  /*2730*/  SHF.L.U32 R9, R9, 0x10, RZ ;  /* 0x0000001009097819 */ /* 0x000fc400000006ff */
[----:B------:R-:W-:-:S03]  /*2740*/  PRMT R196, R201, 0x7632, R196 ;  /* 0x00007632c9c47816 */ /* 0x000fc600000000c4 */
[----:B------:R-:W-:Y:S01]  /*2750*/  FMUL.FTZ R197, R246, R9 ;  /* 0x00000009f6c57220 */ /* 0x000fe20000410000 */
[----:B------:R-:W-:Y:S01]  /*2760*/  SHF.L.U32 R196, R196, 0x10, RZ ;  /* 0x00000010c4c47819 */ /* 0x000fe200000006ff */
[----:B------:R1:W-:Y:S04]  /*2770*/  STL [R1+0x44], R210 ;  /* 0x000044d201007387 */ /* 0x0003e80000100800 */
[----:B------:R1:W-:Y:S01]  /*2780*/  STL [R1+0x30], R211 ;  /* 0x000030d301007387 */ /* 0x0003e20000100800 */
[----:B------:R-:W-:-:S03]  /*2790*/  FFMA.FTZ R204, R218, R196, R197 ;  /* 0x000000c4dacc7223 */ /* 0x000fc600000100c5 */
[----:B------:R-:W2:Y:S04]  /*27a0*/  LDL R197, [R1+0xa0] ;  /* 0x0000a00001c57983 */ /* 0x000ea80000100800 */
[----:B------:R-:W3:Y:S04]  /*27b0*/  LDL R201, [R1+0xb0] ;  /* 0x0000b00001c97983 */ /* 0x000ee80000100800 */
[----:B------:R-:W4:Y:S04]  /*27c0*/  LDL R251, [R1+0xa4] ;  /* 0x0000a40001fb7983 */ /* 0x000f280000100800 */
[----:B------:R-:W4:Y:S01]  /*27d0*/  LDL R200, [R1+0xb4] ;  /* 0x0000b40001c87983 */ /* 0x000f220000100800 */
[----:B------:R-:W-:-:S03]  /*27e0*/  FMUL.FTZ R221, R3, R207 ;  /* 0x000000cf03dd7220 */ /* 0x000fc60000410000 */
[----:B------:R-:W4:Y:S04]  /*27f0*/  LDL R246, [R1+0xa8] ;  /* 0x0000a80001f67983 */ /* 0x000f280000100800 */
[----:B------:R-:W4:Y:S04]  /*2800*/  LDL R207, [R1+0xb8] ;  /* 0x0000b80001cf7983 */ /* 0x000f280000100800 */
[----:B------:R-:W4:Y:S04]  /*2810*/  LDL R206, [R1+0xac] ;  /* 0x0000ac0001ce7983 */ /* 0x000f280000100800 */
[----:B------:R-:W4:Y:S01]  /*2820*/  LDL R205, [R1+0xbc] ;  /* 0x0000bc0001cd7983 */ /* 0x000f220000100800 */
[----:B------:R-:W-:Y:S01]  /*2830*/  FADD.FTZ R63, R63, R9 ;  /* 0x000000093f3f7221 */ /* 0x000fe20000010000 */
[----:B------:R-:W-:Y:S01]  /*2840*/  FFMA.FTZ R95, R221, R9, R95 ;  /* 0x00000009dd5f7223 */ /* 0x000fe2000001005f */
[----:B------:R-:W-:-:S02]  /*2850*/  IMAD.U32 R9, R198, 0x10000, RZ ;  /* 0x00010000c6097824 */ /* 0x000fc400078e00ff */
[----:B------:R-:W-:Y:S01]  /*2860*/  FMUL.FTZ R218, R3, R208 ;  /* 0x000000d003da7220 */ /* 0x000fe20000410000 */
[----:B------:R-:W-:Y:S01]  /*2870*/  FADD.FTZ R127, R127, R196 ;  /* 0x000000c47f7f7221 */ /* 0x000fe20000010000 */
[----:B------:R-:W-:Y:S01]  /*2880*/  FFMA.FTZ R159, R221, R196, R159 ;  /* 0x000000c4dd9f7223 */ /* 0x000fe2000001009f */
[----:B------:R-:W-:Y:S01]  /*2890*/  SHF.L.U32 R196, R202, 0x10, RZ ;  /* 0x00000010cac47819 */ /* 0x000fe200000006ff */
[----:B------:R-:W-:Y:S01]  /*28a0*/  FADD.FTZ R56, R56, R9 ;  /* 0x0000000938387221 */ /* 0x000fe20000010000 */
[----:B------:R-:W-:-:S03]  /*28b0*/  FFMA.FTZ R88, R218, R9, R88 ;  /* 0x00000009da587223 */ /* 0x000fc60000010058 */
[----:B------:R-:W-:Y:S01]  /*28c0*/  FADD.FTZ R120, R120, R196 ;  /* 0x000000c478787221 */ /* 0x000fe20000010000 */
[----:B------:R-:W-:Y:S01]  /*28d0*/  FFMA.FTZ R152, R218, R196, R152 ;  /* 0x000000c4da987223 */ /* 0x000fe20000010098 */
[C---:B------:R-:W-:Y:S01]  /*28e0*/  FMUL.FTZ R214, R3.reuse, R214 ;  /* 0x000000d603d67220 */ /* 0x040fe20000410000 */
[----:B------:R-:W-:Y:S01]  /*28f0*/  FMUL.FTZ R216, R3, R216 ;  /* 0x000000d803d87220 */ /* 0x000fe20000410000 */
[----:B------:R1:W-:Y:S01]  /*2900*/  STL [R1+0x18], R204 ;  /* 0x000018cc01007387 */ /* 0x0003e20000100800 */
[----:B--2---:R-:W-:Y:S01]  /*2910*/  FMUL.FTZ R197, R197, R9 ;  /* 0x00000009c5c57220 */ /* 0x004fe20000410000 */
[----:B------:R-:W-:-:S03]  /*2920*/  PRMT R9, R198, 0x7632, R9 ;  /* 0x00007632c6097816 */ /* 0x000fc60000000009 */
[--C-:B---3--:R-:W-:Y:S01]  /*2930*/  FFMA.FTZ R201, R201, R196, R197.reuse ;  /* 0x000000c4c9c97223 */ /* 0x108fe200000100c5 */
[----:B------:R-:W-:Y:S02]  /*2940*/  PRMT R197, R202, 0x7632, R197 ;  /* 0x00007632cac57816 */ /* 0x000fe400000000c5 */
[----:B------:R-:W-:Y:S02]  /*2950*/  SHF.L.U32 R196, R9, 0x10, RZ ;  /* 0x0000001009c47819 */ /* 0x000fe400000006ff */
[----:B------:R-:W-:-:S03]  /*2960*/  SHF.L.U32 R197, R197, 0x10, RZ ;  /* 0x00000010c5c57819 */ /* 0x000fc600000006ff */
[----:B----4-:R-:W-:Y:S01]  /*2970*/  FMUL.FTZ R198, R251, R196 ;  /* 0x000000c4fbc67220 */ /* 0x010fe20000410000 */
[----:B------:R-:W-:-:S03]  /*2980*/  FMUL.FTZ R9, R3, R209 ;  /* 0x000000d103097220 */ /* 0x000fc60000410000 */
[-C--:B------:R-:W-:Y:S01]  /*2990*/  FFMA.FTZ R200, R200, R197.reuse, R198 ;  /* 0x000000c5c8c87223 */ /* 0x080fe200000100c6 */
[----:B------:R-:W-:Y:S01]  /*29a0*/  SHF.L.U32 R198, R199, 0x10, RZ ;  /* 0x00000010c7c67819 */ /* 0x000fe200000006ff */
[----:B------:R-:W-:Y:S01]  /*29b0*/  FADD.FTZ R121, R121, R197 ;  /* 0x000000c579797221 */ /* 0x000fe20000010000 */
[----:B------:R-:W-:Y:S01]  /*29c0*/  FFMA.FTZ R153, R9, R197, R153 ;  /* 0x000000c509997223 */ /* 0x000fe20000010099 */
[----:B------:R-:W-:Y:S01]  /*29d0*/  FADD.FTZ R57, R57, R196 ;  /* 0x000000c439397221 */ /* 0x000fe20000010000 */
[----:B------:R-:W-:Y:S01]  /*29e0*/  FFMA.FTZ R89, R9, R196, R89 ;  /* 0x000000c409597223 */ /* 0x000fe20000010059 */
[----:B------:R-:W-:Y:S02]  /*29f0*/  IMAD.U32 R196, R203, 0x10000, RZ ;  /* 0x00010000cbc47824 */ /* 0x000fe400078e00ff */
[----:B------:R-:W-:Y:S02]  /*2a00*/  FMUL.FTZ R197, R246, R198 ;  /* 0x000000c6f6c57220 */ /* 0x000fe40000410000 */
[----:B------:R-:W-:Y:S01]  /*2a10*/  FADD.FTZ R122, R122, R196 ;  /* 0x000000c47a7a7221 */ /* 0x000fe20000010000 */
[-C--:B------:R-:W-:Y:S01]  /*2a20*/  FFMA.FTZ R154, R214, R196.reuse, R154 ;  /* 0x000000c4d69a7223 */ /* 0x080fe2000001009a */
[----:B------:R-:W-:Y:S01]  /*2a30*/  FFMA.FTZ R251, R207, R196, R197 ;  /* 0x000000c4cffb7223 */ /* 0x000fe200000100c5 */
[----:B------:R-:W-:-:S02]  /*2a40*/  PRMT R196, R199, 0x7632, R196 ;  /* 0x00007632c7c47816 */ /* 0x000fc400000000c4 */
[----:B------:R-:W-:Y:S02]  /*2a50*/  PRMT R197, R203, 0x7632, R197 ;  /* 0x00007632cbc57816 */ /* 0x000fe400000000c5 */
[----:B------:R-:W-:Y:S01]  /*2a60*/  SHF.L.U32 R196, R196, 0x10, RZ ;  /* 0x00000010c4c47819 */ /* 0x000fe200000006ff */
[----:B------:R-:W-:Y:S01]  /*2a70*/  FADD.FTZ R58, R58, R198 ;  /* 0x000000c63a3a7221 */ /* 0x000fe20000010000 */
[----:B------:R-:W-:Y:S01]  /*2a80*/  FFMA.FTZ R90, R214, R198, R90 ;  /* 0x000000c6d65a7223 */ /* 0x000fe2000001005a */
[----:B------:R-:W-:Y:S02]  /*2a90*/  SHF.L.U32 R197, R197, 0x10, RZ ;  /* 0x00000010c5c57819 */ /* 0x000fe400000006ff */
[-C--:B------:R-:W-:Y:S01]  /*2aa0*/  FMUL.FTZ R198, R206, R196.reuse ;  /* 0x000000c4cec67220 */ /* 0x080fe20000410000 */
[----:B------:R1:W-:Y:S01]  /*2ab0*/  STL [R1+0x10], R201 ;  /* 0x000010c901007387 */ /* 0x0003e20000100800 */
[----:B------:R-:W-:Y:S01]  /*2ac0*/  FADD.FTZ R59, R59, R196 ;  /* 0x000000c43b3b7221 */ /* 0x000fe20000010000 */
[----:B------:R-:W-:Y:S01]  /*2ad0*/  FADD.FTZ R123, R123, R197 ;  /* 0x000000c57b7b7221 */ /* 0x000fe20000010000 */
[CC--:B------:R-:W-:Y:S01]  /*2ae0*/  FFMA.FTZ R155, R216.reuse, R197.reuse, R155 ;  /* 0x000000c5d89b7223 */ /* 0x0c0fe2000001009b */
[----:B------:R-:W-:Y:S01]  /*2af0*/  FFMA.FTZ R246, R205, R197, R198 ;  /* 0x000000c5cdf67223 */ /* 0x000fe200000100c6 */
[----:B------:R-:W-:Y:S01]  /*2b00*/  FFMA.FTZ R91, R216, R196, R91 ;  /* 0x000000c4d85b7223 */ /* 0x000fe2000001005b */
[----:B------:R1:W-:Y:S01]  /*2b10*/  STL [R1+0x4], R200 ;  /* 0x000004c801007387 */ /* 0x0003e20000100800 */
        /* <DEDUP_REMOVED lines=18> */
.L_x_1442:
[----:B------:R-:W-:Y:S05]  /*2c40*/  BSYNC B0 ;  /* 0x0000000000007941 */ /* 0x000fea0003800000 */
.L_x_1441:
[----:B------:R-:W2:Y:S01]  /*2c50*/  LDL R196, [R1+0x160] ;  /* 0x0001600001c47983 */ /* 0x000ea20000100800 */
[----:B------:R-:W-:Y:S01]  /*2c60*/  BSSY B0, `(.L_x_1443) ;  /* 0x000009f000007945 */ /* 0x000fe20003800000 */
[----:B--2---:R-:W-:-:S13]  /*2c70*/  ISETP.NE.AND P2, PT, R196, RZ, PT ;  /* 0x000000ffc400720c */ /* 0x004fda0003f45270 */
[----:B------:R-:W-:Y:S05]  /*2c80*/  @!P2 BRA `(.L_x_1444) ;  /* 0x000000080070a947 */ /* 0x000fea0003800000 */
[----:B------:R-:W-:Y:S01]  /*2c90*/  ISETP.NE.U32.AND P2, PT, RZ, UR14, PT ;  /* 0x0000000eff007c0c */ /* 0x000fe2000bf45070 */
[----:B------:R-:W0:Y:S01]  /*2ca0*/  LDC.64 R204, c[0x0][0x2c0] ;  /* 0x0000b000ffcc7b82 */ /* 0x000e220000000a00 */
[----:B------:R-:W2:Y:S02]  /*2cb0*/  LDL R243, [R1+0x80] ;  /* 0x0000800001f37983 */ /* 0x000ea40000100800 */
[----:B------:R-:W-:Y:S02]  /*2cc0*/  ISETP.NE.AND.EX P2, PT, RZ, UR15, PT, P2 ;  /* 0x0000000fff007c0c */ /* 0x000fe4000bf45320 */
[----:B------:R-:W3:Y:S01]  /*2cd0*/  LDL R252, [R1+0x90] ;  /* 0x0000900001fc7983 */ /* 0x000ee20000100800 */
[C---:B------:R-:W-:Y:S02]  /*2ce0*/  LEA R200, P3, R232.reuse, UR10, 0x5 ;  /* 0x0000000ae8c87c11 */ /* 0x040fe4000f8628ff */
[----:B------:R-:W1:Y:S01]  /*2cf0*/  LDC.64 R208, c[0x0][0x2b8] ;  /* 0x0000ae00ffd07b82 */ /* 0x000e620000000a00 */
[C---:B------:R-:W-:Y:S01]  /*2d00*/  SHF.L.U32 R230, R232.reuse, 0x3, RZ ;  /* 0x00000003e8e67819 */ /* 0x040fe200000006ff */
[----:B-----5:R3:W-:Y:S01]  /*2d10*/  STL [R1+0x16c], R0 ;  /* 0x00016c0001007387 */ /* 0x0207e20000100800 */
[----:B------:R-:W-:-:S02]  /*2d20*/  LEA.HI.X R201, R232, UR11, RZ, 0x5, P3 ;  /* 0x0000000be8c97c11 */ /* 0x000fc400098f2cff */
[----:B------:R-:W-:Y:S01]  /*2d30*/  SHF.R.U32.HI R215, RZ, 0x1d, R232 ;  /* 0x0000001dffd77819 */ /* 0x000fe200000116e8 */
[----:B------:R-:W4:Y:S02]  /*2d40*/  LDL R250, [R1+0x84] ;  /* 0x0000840001fa7983 */ /* 0x000f240000100800 */
[----:B------:R-:W1:Y:S02]  /*2d50*/  @P2 LDC.64 R196, c[0x0][0x248] ;  /* 0x00009200ffc42b82 */ /* 0x000e640000000a00 */
[----:B------:R-:W4:Y:S04]  /*2d60*/  LDL R242, [R1+0x94] ;  /* 0x0000940001f27983 */ /* 0x000f280000100800 */
[----:B------:R-:W4:Y:S01]  /*2d70*/  LDL R239, [R1+0x88] ;  /* 0x0000880001ef7983 */ /* 0x000f220000100800 */
[C---:B0-----:R-:W-:Y:S01]  /*2d80*/  IMAD.WIDE.U32 R204, R232.reuse, 0x10, R204 ;  /* 0x00000010e8cc7825 */ /* 0x041fe200078e00cc */
[----:B------:R-:W0:Y:S02]  /*2d90*/  LDC.U8 R245, c[0x0][0x2a0] ;  /* 0x0000a800fff57b82 */ /* 0x000e240000000000 */
[----:B------:R-:W4:Y:S04]  /*2da0*/  LDL R249, [R1+0x8c] ;  /* 0x00008c0001f97983 */ /* 0x000f280000100800 */
[----:B------:R-:W2:Y:S01]  /*2db0*/  LDG.E.128 R204, desc[UR4][R204.64] ;  /* 0x00000004cccc7981 */ /* 0x000ea2000c1e1d00 */
[----:B-1----:R-:W-:-:S03]  /*2dc0*/  IMAD.WIDE.U32 R208, R232, 0x10, R208 ;  /* 0x00000010e8d07825 */ /* 0x002fc600078e00d0 */
[----:B------:R-:W4:Y:S04]  /*2dd0*/  LDL R234, [R1+0x9c] ;  /* 0x00009c0001ea7983 */ /* 0x000f280000100800 */
[----:B------:R-:W3:Y:S01]  /*2de0*/  LDG.E.128 R208, desc[UR4][R208.64] ;  /* 0x00000004d0d07981 */ /* 0x000ee2000c1e1d00 */
[----:B------:R-:W-:-:S04]  /*2df0*/  @P2 IADD3 R212, P3, R230, R196, RZ ;  /* 0x000000c4e6d42210 */ /* 0x000fc80007f7e0ff */
[----:B------:R-:W-:Y:S02]  /*2e00*/  @P2 IADD3.X R213, R215, R197, RZ, P3, !PT ;  /* 0x000000c5d7d52210 */ /* 0x000fe40001ffe4ff */
[----:B------:R-:W2:Y:S01]  /*2e10*/  LDG.E.128 R196, desc[UR4][R200.64] ;  /* 0x00000004c8c47981 */ /* 0x000ea2000c1e1d00 */
[----:B------:R-:W-:-:S03]  /*2e20*/  ISETP.NE.U32.AND P3, PT, RZ, UR8, PT ;  /* 0x00000008ff007c0c */ /* 0x000fc6000bf65070 */
[----:B------:R1:W5:Y:S01]  /*2e30*/  @P2 LDG.E.64 R22, desc[UR4][R212.64] ;  /* 0x00000004d4162981 */ /* 0x000362000c1e1b00 */
[----:B------:R-:W-:-:S03]  /*2e40*/  ISETP.NE.AND.EX P3, PT, RZ, UR9, PT, P3 ;  /* 0x00000009ff007c0c */ /* 0x000fc6000bf65330 */
[----:B------:R-:W4:Y:S10]  /*2e50*/  LDG.E.128 R200, desc[UR4][R200.64+0x10] ;  /* 0x00001004c8c87981 */ /* 0x000f34000c1e1d00 */
[----:B------:R-:W-:-:S04]  /*2e60*/  @P3 LEA R226, P4, R232, UR8, 0x5 ;  /* 0x00000008e8e23c11 */ /* 0x000fc8000f8828ff */
[----:B------:R-:W-:Y:S02]  /*2e70*/  @P3 LEA.HI.X R227, R232, UR9, RZ, 0x5, P4 ;  /* 0x00000009e8e33c11 */ /* 0x000fe4000a0f2cff */
[----:B------:R-:W4:Y:S01]  /*2e80*/  LDL R232, [R1+0x98] ;  /* 0x0000980001e87983 */ /* 0x000f220000100800 */
[----:B-1----:R-:W-:-:S03]  /*2e90*/  IADD3 R212, P2, R230, UR12, RZ ;  /* 0x0000000ce6d47c10 */ /* 0x002fc6000ff5e0ff */
[----:B------:R-:W5:Y:S01]  /*2ea0*/  @P3 LDG.E.128 R176, desc[UR4][R226.64] ;  /* 0x00000004e2b03981 */ /* 0x000f62000c1e1d00 */
[----:B------:R-:W-:Y:S02]  /*2eb0*/  IADD3.X R213, R215, UR13, RZ, P2, !PT ;  /* 0x0000000dd7d57c10 */ /* 0x000fe400097fe4ff */
[----:B0-----:R-:W-:Y:S01]  /*2ec0*/  ISETP.NE.AND P2, PT, R245, RZ, PT ;  /* 0x000000fff500720c */ /* 0x001fe20003f45270 */
[----:B------:R0:W5:Y:S03]  /*2ed0*/  @P3 LDG.E.128 R180, desc[UR4][R226.64+0x10] ;  /* 0x00001004e2b43981 */ /* 0x000166000c1e1d00 */
[----:B------:R-:W-:Y:S01]  /*2ee0*/  FSEL R2, R2, RZ, !P2 ;  /* 0x000000ff02027208 */ /* 0x000fe20005000000 */
[----:B------:R-:W4:Y:S04]  /*2ef0*/  LDL R245, [R1+0x60] ;  /* 0x0000600001f57983 */ /* 0x000f280000100800 */
[----:B------:R-:W5:Y:S04]  /*2f00*/  LDG.E.64 R212, desc[UR4][R212.64] ;  /* 0x00000004d4d47981 */ /* 0x000f68000c1e1b00 */
[----:B------:R-:W4:Y:S04]  /*2f10*/  LDL R227, [R1+0x70] ;  /* 0x0000700001e37983 */ /* 0x000f280000100800 */
[----:B------:R-:W4:Y:S01]  /*2f20*/  LDL R226, [R1+0x74] ;  /* 0x0000740001e27983 */ /* 0x000f220000100800 */
[----:B---3--:R-:W-:Y:S01]  /*2f30*/  SHF.L.U32 R215, R208, 0x10, RZ ;  /* 0x00000010d0d77819 */ /* 0x008fe200000006ff */
[C---:B--2---:R-:W-:Y:S01]  /*2f40*/  FADD.FTZ R196, -R2.reuse, R196 ;  /* 0x000000c402c47221 */ /* 0x044fe20000010100 */
[C---:B------:R-:W-:Y:S01]  /*2f50*/  FADD.FTZ R197, -R2.reuse, R197 ;  /* 0x000000c502c57221 */ /* 0x040fe20000010100 */
[C---:B------:R-:W-:Y:S01]  /*2f60*/  FADD.FTZ R198, -R2.reuse, R198 ;  /* 0x000000c602c67221 */ /* 0x040fe20000010100 */
[C---:B------:R-:W-:Y:S01]  /*2f70*/  FADD.FTZ R199, -R2.reuse, R199 ;  /* 0x000000c702c77221 */ /* 0x040fe20000010100 */
[----:B------:R-:W-:Y:S01]  /*2f80*/  FMUL.FTZ R230, R3, R196 ;  /* 0x000000c403e67220 */ /* 0x000fe20000410000 */
[C---:B----4-:R-:W-:Y:S01]  /*2f90*/  FADD.FTZ R200, -R2.reuse, R200 ;  /* 0x000000c802c87221 */ /* 0x050fe20000010100 */
[C---:B------:R-:W-:Y:S01]  /*2fa0*/  FADD.FTZ R201, -R2.reuse, R201 ;  /* 0x000000c902c97221 */ /* 0x040fe20000010100 */
[C---:B------:R-:W-:Y:S01]  /*2fb0*/  FADD.FTZ R202, -R2.reuse, R202 ;  /* 0x000000ca02ca7221 */ /* 0x040fe20000010100 */
[----:B------:R-:W-:Y:S01]  /*2fc0*/  FADD.FTZ R2, -R2, R203 ;  /* 0x000000cb02027221 */ /* 0x000fe20000010100 */
[----:B------:R-:W-:-:S04]  /*2fd0*/  IMAD.U32 R203, R204, 0x10000, RZ ;  /* 0x00010000cccb7824 */ /* 0x000fc800078e00ff */
[----:B------:R-:W-:-:S04]  /*2fe0*/  FMUL.FTZ R196, R243, R203 ;  /* 0x000000cbf3c47220 */ /* 0x000fc80000410000 */
[--C-:B------:R-:W-:Y:S01]  /*2ff0*/  FFMA.FTZ R0, R252, R215, R196.reuse ;  /* 0x000000d7fc007223 */ /* 0x100fe200000100c4 */
[----:B------:R-:W-:Y:S01]  /*3000*/  PRMT R196, R204, 0x7632, R196 ;  /* 0x00007632ccc47816 */ /* 0x000fe200000000c4 */
[--C-:B------:R-:W-:Y:S01]  /*3010*/  FADD.FTZ R52, R52, R203.reuse ;  /* 0x000000cb34347221 */ /* 0x100fe20000010000 */
[----:B------:R-:W-:Y:S01]  /*3020*/  FFMA.FTZ R84, R230, R203, R84 ;  /* 0x000000cbe6547223 */ /* 0x000fe20000010054 */
[----:B------:R-:W-:Y:S01]  /*3030*/  PRMT R203, R208, 0x7632, R203 ;  /* 0x00007632d0cb7816 */ /* 0x000fe200000000cb */
[----:B------:R-:W-:Y:S01]  /*3040*/  FMUL.FTZ R243, R3, R197 ;  /* 0x000000c503f37220 */ /* 0x000fe20000410000 */
        /* <DEDUP_REMOVED lines=15> */
[----:B------:R2:W-:Y:S04]  /*3140*/  STL [R1+0x38], R232 ;  /* 0x000038e801007387 */ /* 0x0005e80000100800 */
[----:B------:R-:W3:Y:S01]  /*3150*/  LDL R215, [R1+0x64] ;  /* 0x0000640001d77983 */ /* 0x000ee20000100800 */
[--C-:B------:R-:W-:Y:S01]  /*3160*/  FADD.FTZ R118, R118, R197.reuse ;  /* 0x000000c576767221 */ /* 0x100fe20000010000 */
[----:B------:R-:W-:Y:S01]  /*3170*/  FFMA.FTZ R150, R242, R197, R150 ;  /* 0x000000c5f2967223 */ /* 0x000fe20000010096 */
[----:B------:R-:W-:Y:S01]  /*3180*/  PRMT R197, R209, 0x7632, R197 ;  /* 0x00007632d1c57816 */ /* 0x000fe200000000c5 */
[----:B------:R-:W4:Y:S04]  /*3190*/  LDL R208, [R1+0x78] ;  /* 0x0000780001d07983 */ /* 0x000f280000100800 */
[----:B------:R-:W2:Y:S01]  /*31a0*/  LDL R209, [R1+0x68] ;  /* 0x0000680001d17983 */ /* 0x000ea20000100800 */
[----:B------:R-:W-:Y:S01]  /*31b0*/  FADD.FTZ R54, R54, R196 ;  /* 0x000000c436367221 */ /* 0x000fe20000010000 */
[----:B------:R-:W-:Y:S01]  /*31c0*/  FFMA.FTZ R86, R242, R196, R86 ;  /* 0x000000c4f2567223 */ /* 0x000fe20000010056 */
[----:B------:R-:W-:-:S02]  /*31d0*/  PRMT R196, R205, 0x7632, R196 ;  /* 0x00007632cdc47816 */ /* 0x000fc400000000c4 */
[----:B------:R-:W4:Y:S01]  /*31e0*/  LDL R205, [R1+0x6c] ;  /* 0x00006c0001cd7983 */ /* 0x000f220000100800 */
[----:B------:R-:W-:Y:S01]  /*31f0*/  FADD.FTZ R117, R117, R203 ;  /* 0x000000cb75757221 */ /* 0x000fe20000010000 */
[----:B------:R-:W-:Y:S02]  /*3200*/  FFMA.FTZ R149, R243, R203, R149 ;  /* 0x000000cbf3957223 */ /* 0x000fe40000010095 */
[----:B------:R-:W4:Y:S01]  /*3210*/  LDL R203, [R1+0x7c] ;  /* 0x00007c0001cb7983 */ /* 0x000f220000100800 */
[----:B------:R-:W-:Y:S01]  /*3220*/  IMAD.U32 R196, R196, 0x10000, RZ ;  /* 0x00010000c4c47824 */ /* 0x000fe200078e00ff */
[----:B------:R-:W-:Y:S01]  /*3230*/  SHF.L.U32 R197, R197, 0x10, RZ ;  /* 0x00000010c5c57819 */ /* 0x000fe200000006ff */
[----:B------:R-:W-:Y:S02]  /*3240*/  FMUL.FTZ R239, R3, R199 ;  /* 0x000000c703ef7220 */ /* 0x000fe40000410000 */
[-C--:B------:R-:W-:Y:S01]  /*3250*/  FMUL.FTZ R198, R249, R196.reuse ;  /* 0x000000c4f9c67220 */ /* 0x080fe20000410000 */
[----:B------:R-:W-:Y:S01]  /*3260*/  FADD.FTZ R55, R55, R196 ;  /* 0x000000c437377221 */ /* 0x000fe20000010000 */
[----:B------:R-:W-:Y:S01]  /*3270*/  FFMA.FTZ R87, R239, R196, R87 ;  /* 0x000000c4ef577223 */ /* 0x000fe20000010057 */
[----:B------:R-:W-:Y:S01]  /*3280*/  SHF.L.U32 R196, R206, 0x10, RZ ;  /* 0x00000010cec47819 */ /* 0x000fe200000006ff */
[-C--:B------:R-:W-:Y:S01]  /*3290*/  FFMA.FTZ R199, R234, R197.reuse, R198 ;  /* 0x000000c5eac77223 */ /* 0x080fe200000100c6 */
[----:B------:R-:W-:Y:S01]  /*32a0*/  FMUL.FTZ R234, R3, R200 ;  /* 0x000000c803ea7220 */ /* 0x000fe20000410000 */
[----:B------:R-:W-:Y:S01]  /*32b0*/  FADD.FTZ R119, R119, R197 ;  /* 0x000000c577777221 */ /* 0x000fe20000010000 */
[----:B------:R-:W-:Y:S01]  /*32c0*/  FFMA.FTZ R151, R239, R197, R151 ;  /* 0x000000c5ef977223 */ /* 0x000fe20000010097 */
[----:B------:R-:W-:Y:S01]  /*32d0*/  SHF.L.U32 R197, R210, 0x10, RZ ;  /* 0x00000010d2c57819 */ /* 0x000fe200000006ff */
[-C--:B------:R-:W-:Y:S01]  /*32e0*/  FMUL.FTZ R198, R245, R196.reuse ;  /* 0x000000c4f5c67220 */ /* 0x080fe20000410000 */
[----:B------:R-:W-:Y:S01]  /*32f0*/  FADD.FTZ R48, R48, R196 ;  /* 0x000000c430307221 */ /* 0x000fe20000010000 */
[----:B------:R-:W-:Y:S01]  /*3300*/  FFMA.FTZ R80, R234, R196, R80 ;  /* 0x000000c4ea507223 */ /* 0x000fe20000010050 */
[----:B------:R-:W-:Y:S01]  /*3310*/  PRMT R196, R206, 0x7632, R196 ;  /* 0x00007632cec47816 */ /* 0x000fe200000000c4 */
[--C-:B------:R-:W-:Y:S01]  /*3320*/  FADD.FTZ R112, R112, R197.reuse ;  /* 0x000000c570707221 */ /* 0x100fe20000010000 */
[-C--:B------:R-:W-:Y:S01]  /*3330*/  FFMA.FTZ R144, R234, R197.reuse, R144 ;  /* 0x000000c5ea907223 */ /* 0x080fe20000010090 */
[----:B------:R-:W-:Y:S01]  /*3340*/  FFMA.FTZ R252, R227, R197, R198 ;  /* 0x000000c5e3fc7223 */ /* 0x000fe200000100c6 */
[----:B------:R-:W-:-:S02]  /*3350*/  PRMT R197, R210, 0x7632, R197 ;  /* 0x00007632d2c57816 */ /* 0x000fc400000000c5 */
[----:B------:R-:W-:Y:S01]  /*3360*/  SHF.L.U32 R196, R196, 0x10, RZ ;  /* 0x00000010c4c47819 */ /* 0x000fe200000006ff */
[----:B0-----:R-:W-:Y:S01]  /*3370*/  FMUL.FTZ R227, R3, R201 ;  /* 0x000000c903e37220 */ /* 0x001fe20000410000 */
[----:B------:R-:W-:-:S03]  /*3380*/  SHF.L.U32 R197, R197, 0x10, RZ ;  /* 0x00000010c5c57819 */ /* 0x000fc600000006ff */
[----:B------:R-:W-:Y:S01]  /*3390*/  FADD.FTZ R49, R49, R196 ;  /* 0x000000c431317221 */ /* 0x000fe20000010000 */
[-C--:B------:R-:W-:Y:S01]  /*33a0*/  FFMA.FTZ R81, R227, R196.reuse, R81 ;  /* 0x000000c4e3517223 */ /* 0x080fe20000010051 */
[----:B------:R-:W-:Y:S01]  /*33b0*/  FADD.FTZ R113, R113, R197 ;  /* 0x000000c571717221 */ /* 0x000fe20000010000 */
[----:B------:R-:W-:Y:S01]  /*33c0*/  FFMA.FTZ R145, R227, R197, R145 ;  /* 0x000000c5e3917223 */ /* 0x000fe20000010091 */
[----:B------:R0:W-:Y:S01]  /*33d0*/  STL [R1], R199 ;  /* 0x000000c701007387 */ /* 0x0001e20000100800 */
[----:B---3--:R-:W-:Y:S01]  /*33e0*/  FMUL.FTZ R198, R215, R196 ;  /* 0x000000c4d7c67220 */ /* 0x008fe20000410000 */
[----:B------:R-:W-:-:S03]  /*33f0*/  IMAD.U32 R196, R207, 0x10000, RZ ;  /* 0x00010000cfc47824 */ /* 0x000fc600078e00ff */
[----:B------:R-:W-:Y:S01]  /*3400*/  FFMA.FTZ R250, R226, R197, R198 ;  /* 0x000000c5e2fa7223 */ /* 0x000fe200000100c6 */
[----:B------:R-:W-:Y:S01]  /*3410*/  FMUL.FTZ R226, R3, R202 ;  /* 0x000000ca03e27220 */ /* 0x000fe20000410000 */
[----:B------:R-:W-:Y:S01]  /*3420*/  SHF.L.U32 R197, R211, 0x10, RZ ;  /* 0x00000010d3c57819 */ /* 0x000fe200000006ff */
[----:B------:R-:W-:Y:S01]  /*3430*/  FADD.FTZ R50, R50, R196 ;  /* 0x000000c432327221 */ /* 0x000fe20000010000 */
[-C--:B--2---:R-:W-:Y:S01]  /*3440*/  FMUL.FTZ R198, R209, R196.reuse ;  /* 0x000000c4d1c67220 */ /* 0x084fe20000410000 */
[----:B------:R-:W-:Y:S01]  /*3450*/  FFMA.FTZ R82, R226, R196, R82 ;  /* 0x000000c4e2527223 */ /* 0x000fe20000010052 */
[----:B------:R-:W-:Y:S01]  /*3460*/  PRMT R196, R207, 0x7632, R196 ;  /* 0x00007632cfc47816 */ /* 0x000fe200000000c4 */
[--C-:B------:R-:W-:Y:S01]  /*3470*/  FADD.FTZ R114, R114, R197.reuse ;  /* 0x000000c572727221 */ /* 0x100fe20000010000 */
[-C--:B------:R-:W-:Y:S01]  /*3480*/  FFMA.FTZ R146, R226, R197.reuse, R146 ;  /* 0x000000c5e2927223 */ /* 0x080fe20000010092 */
[----:B----4-:R-:W-:Y:S01]  /*3490*/  FFMA.FTZ R249, R208, R197, R198 ;  /* 0x000000c5d0f97223 */ /* 0x010fe200000100c6 */
[----:B------:R-:W-:-:S02]  /*34a0*/  PRMT R197, R211, 0x7632, R197 ;  /* 0x00007632d3c57816 */ /* 0x000fc400000000c5 */
[----:B------:R-:W-:Y:S01]  /*34b0*/  SHF.L.U32 R196, R196, 0x10, RZ ;  /* 0x00000010c4c47819 */ /* 0x000fe200000006ff */
[----:B------:R-:W-:Y:S01]  /*34c0*/  FMUL.FTZ R215, R3, R2 ;  /* 0x0000000203d77220 */ /* 0x000fe20000410000 */
[----:B------:R-:W-:-:S03]  /*34d0*/  SHF.L.U32 R197, R197, 0x10, RZ ;  /* 0x00000010c5c57819 */ /* 0x000fc600000006ff */
[-C--:B------:R-:W-:Y:S01]  /*34e0*/  FMUL.FTZ R2, R205, R196.reuse ;  /* 0x000000c4cd027220 */ /* 0x080fe20000410000 */
[----:B------:R-:W-:Y:S01]  /*34f0*/  FADD.FTZ R51, R51, R196 ;  /* 0x000000c433337221 */ /* 0x000fe20000010000 */
[----:B------:R-:W-:Y:S01]  /*3500*/  FFMA.FTZ R83, R215, R196, R83 ;  /* 0x000000c4d7537223 */ /* 0x000fe20000010053 */
[----:B------:R-:W-:Y:S01]  /*3510*/  FFMA.FTZ R196, R230, R0, R219 ;  /* 0x00000000e6c47223 */ /* 0x000fe200000100db */
[----:B------:R-:W-:Y:S01]  /*3520*/  FFMA.FTZ R245, R203, R197, R2 ;  /* 0x000000c5cbf57223 */ /* 0x000fe20000010002 */
[----:B------:R-:W-:Y:S02]  /*3530*/  FADD.FTZ R2, R220, R0 ;  /* 0x00000000dc027221 */ /* 0x000fe40000010000 */
[----:B-1----:R0:W5:Y:S01]  /*3540*/  LDL.LU R0, [R1+0x16c] ;  /* 0x00016c0001007983 */ /* 0x0021620000300800 */
        /* <DEDUP_REMOVED lines=13> */
[C---:B------:R-:W-:Y:S01]  /*3620*/  FFMA.FTZ R147, R215.reuse, R197, R147 ;  /* 0x000000c5d7937223 */ /* 0x040fe20000010093 */
[----:B------:R-:W-:Y:S01]  /*3630*/  FFMA.FTZ R219, R215, R245, R196 ;  /* 0x000000f5d7db7223 */ /* 0x000fe200000100c4 */
[----:B0-----:R-:W-:-:S07]  /*3640*/  FADD.FTZ R220, R2, R245 ;  /* 0x000000f502dc7221 */ /* 0x001fce0000010000 */
.L_x_1444:
[----:B------:R-:W-:Y:S05]  /*3650*/  BSYNC B0 ;  /* 0x0000000000007941 */ /* 0x000fea0003800000 */
.L_x_1443:
[----:B-----5:R-:W0:Y:S01]  /*3660*/  S2R R2, SR_TID.X ;  /* 0x0000000000027919 */ /* 0x020e220000002100 */
        /* <DEDUP_REMOVED lines=24> */
.L_x_1471:
[----:B------:R-:W3:Y:S01]  /*37f0*/  LDL R196, [R1+0x168] ;  /* 0x0001680001c47983 */ /* 0x000ee20000100800 */
[----:B--2---:R-:W-:Y:S01]  /*3800*/  FADD.FTZ R197, R200, R197 ;  /* 0x000000c5c8c57221 */ /* 0x004fe20000010000 */
[----:B------:R-:W-:Y:S01]  /*3810*/  @!P2 LOP3.LUT R198, R204, 0x7, RZ, 0xc0, !PT ;  /* 0x00000007ccc6a812 */ /* 0x000fe200078ec0ff */
[----:B------:R-:W-:Y:S05]  /*3820*/  WARPSYNC.ALL ;  /* 0x0000000000007948 */ /* 0x000fea0003800000 */
[----:B0-----:R-:W0:Y:S01]  /*3830*/  S2R R200, SR_CgaCtaId ;  /* 0x0000000000c87919 */ /* 0x001e220000008800 */
        /* <DEDUP_REMOVED lines=8> */
[----:B-1----:R-:W-:-:S05]  /*38c0*/  FADD.FTZ R196, R201, R203 ;  /* 0x000000cbc9c47221 */ /* 0x002fca0000010000 */
        /* <DEDUP_REMOVED lines=41> */
[----:B------:R-:W-:-:S03]  /*3b60*/  @P3 MOV R196, R14 ;  /* 0x0000000e00c43202 */ /* 0x000fc60000000f00 */
[----:B------:R-:W-:Y:S01]  /*3b70*/  FMUL.FTZ R197, R201, UR17 ;  /* 0x00000011c9c57c20 */ /* 0x000fe20008410000 */
        /* <DEDUP_REMOVED lines=66> */
[----:B------:R-:W-:-:S04]  /*3fa0*/  SEL R194, R196, R194, P4 ;  /* 0x000000c2c4c27207 */ /* 0x000fc80002000000 */
[----:B------:R-:W-:-:S04]  /*3fb0*/  @P3 FSEL R196, R203, RZ, P6 ;  /* 0x000000ffcbc43208 */ /* 0x000fc80003000000 */
[----:B------:R-:W-:-:S04]  /*3fc0*/  @P3 F2FP.BF16.F32.PACK_AB R196, RZ, R196 ;  /* 0x000000c4ffc4323e */ /* 0x000fc800000010ff */
[----:B------:R-:W-:Y:S01]  /*3fd0*/  @P3 PRMT R191, R196, 0x7610, R191 ;  /* 0x00007610c4bf3816 */ /* 0x000fe200000000bf */
[----:B------:R-:W-:-:S04]  /*3fe0*/  FFMA.FTZ R196, R236, R204, R205 ;  /* 0x000000ccecc47223 */ /* 0x000fc800000100cd */
[----:B------:R-:W-:-:S04]  /*3ff0*/  FADD.FTZ R196, R248, -R196 ;  /* 0x800000c4f8c47221 */ /* 0x000fc80000010000 */
        /* <DEDUP_REMOVED lines=37> */
.L_x_1447:
[----:B------:R-:W-:Y:S05]  /*4250*/  BSYNC B0 ;  /* 0x0000000000007941 */ /* 0x000fea0003800000 */
.L_x_1446:
[----:B0-----:R-:W2:Y:S01]  /*4260*/  LDL R196, [R1+0x164] ;  /* 0x0001640001c47983 */ /* 0x001ea20000100800 */
[----:B------:R-:W-:Y:S01]  /*4270*/  BSSY B0, `(.L_x_1448) ;  /* 0x0000083000007945 */ /* 0x000fe20003800000 */
[----:B--2---:R-:W-:-:S13]  /*4280*/  ISETP.NE.AND P2, PT, R196, RZ, PT ;  /* 0x000000ffc400720c */ /* 0x004fda0003f45270 */
[----:B------:R-:W-:Y:S05]  /*4290*/  @!P2 BRA `(.L_x_1449) ;  /* 0x000000080000a947 */ /* 0x000fea0003800000 */
[----:B------:R-:W2:Y:S04]  /*42a0*/  LDL R206, [R1+0x34] ;  /* 0x0000340001ce7983 */ /* 0x000ea80000100800 */
[----:B------:R-:W3:Y:S04]  /*42b0*/  LDL R197, [R1+0x58] ;  /* 0x0000580001c57983 */ /* 0x000ee80000100800 */
        /* <DEDUP_REMOVED lines=19> */
[----:B------:R-:W-:Y:S02]  /*43f0*/  @P3 MOV R196, R12 ;  /* 0x0000000c00c43202 */ /* 0x000fe40000000f00 */
[----:B------:R-:W-:Y:S01]  /*4400*/  @P2 FADD.FTZ R201, R36, R201 ;  /* 0x000000c924c92221 */ /* 0x000fe20000010000 */
[----:B------:R-:W-:Y:S01]  /*4410*/  FMUL.FTZ R199, R3, R198 ;  /* 0x000000c603c77220 */ /* 0x000fe20000410000 */
[----:B------:R-:W-:Y:S02]  /*4420*/  @P3 LOP3.LUT P4, RZ, R196, 0xff, RZ, 0xc0, !PT ;  /* 0x000000ffc4ff3812 */ /* 0x000fe4000788c0ff */
        /* <DEDUP_REMOVED lines=50> */
[----:B------:R-:W-:Y:S01]  /*4750*/  @P3 PRMT R190, R190, 0x5410, R196 ;  /* 0x00005410bebe3816 */ /* 0x000fe200000000c4 */
[----:B------:R-:W-:-:S05]  /*4760*/  IMAD.MOV.U32 R196, RZ, RZ, R10 ;  /* 0x000000ffffc47224 */ /* 0x000fca00078e000a */
[----:B------:R-:W-:Y:S01]  /*4770*/  LOP3.LUT P5, RZ, R196, 0xff, RZ, 0xc0, !PT ;  /* 0x000000ffc4ff7812 */ /* 0x000fe200078ac0ff */
[----:B------:R-:W-:Y:S01]  /*4780*/  FFMA.FTZ R196, R8, R204, R205 ;  /* 0x000000cc08c47223 */ /* 0x000fe200000100cd */
[----:B------:R-:W-:Y:S02]  /*4790*/  @P3 PRMT R188, R188, 0x5410, R203 ;  /* 0x00005410bcbc3816 */ /* 0x000fe400000000cb */
[----:B------:R-:W-:Y:S02]  /*47a0*/  @P3 LOP3.LUT P6, RZ, R13, 0xff0000, RZ, 0xc0, !PT ;  /* 0x00ff00000dff3812 */ /* 0x000fe400078cc0ff */
        /* <DEDUP_REMOVED lines=47> */
.L_x_1449:
[----:B------:R-:W-:Y:S05]  /*4aa0*/  BSYNC B0 ;  /* 0x0000000000007941 */ /* 0x000fea0003800000 */
.L_x_1448:
[----:B------:R-:W-:Y:S04]  /*4ab0*/  BSSY B0, `(.L_x_1450) ;  /* 0x0000081000007945 */ /* 0x000fe80003800000 */
[----:B------:R-:W-:Y:S05]  /*4ac0*/  @!P0 BRA `(.L_x_1451) ;  /* 0x0000000400fc8947 */ /* 0x000fea0003800000 */
[----:B------:R-:W2:Y:S04]  /*4ad0*/  LDL R206, [R1+0x30] ;  /* 0x0000300001ce7983 */ /* 0x000ea80000100800 */
[----:B0-----:R-:W3:Y:S04]  /*4ae0*/  LDL R197, [R1+0x54] ;  /* 0x0000540001c57983 */ /* 0x001ee80000100800 */
        /* <DEDUP_REMOVED lines=18> */
[----:B------:R-:W-:Y:S01]  /*4c10*/  @P3 MOV R196, R18 ;  /* 0x0000001200c43202 */ /* 0x000fe20000000f00 */
        /* <DEDUP_REMOVED lines=106> */
.L_x_1451:
[----:B------:R-:W-:Y:S05]  /*52c0*/  BSYNC B0 ;  /* 0x0000000000007941 */ /* 0x000fea0003800000 */
.L_x_1450:
[----:B01----:R-:W2:Y:S01]  /*52d0*/  LDL R196, [R1+0x160] ;  /* 0x0001600001c47983 */ /* 0x003ea20000100800 */
[----:B------:R-:W-:Y:S01]  /*52e0*/  BSSY B0, `(.L_x_1452) ;  /* 0x000007f000007945 */ /* 0x000fe20003800000 */
[----:B--2---:R-:W-:-:S13]  /*52f0*/  ISETP.NE.AND P2, PT, R196, RZ, PT ;  /* 0x000000ffc400720c */ /* 0x004fda0003f45270 */
[----:B------:R-:W-:Y:S05]  /*5300*/  @!P2 BRA `(.L_x_1453) ;  /* 0x0000000400f0a947 */ /* 0x000fea0003800000 */
[----:B------:R-:W2:Y:S04]  /*5310*/  LDL R196, [R1+0x50] ;  /* 0x0000500001c47983 */ /* 0x000ea80000100800 */
[----:B------:R-:W3:Y:S04]  /*5320*/  LDL R207, [R1+0x40] ;  /* 0x0000400001cf7983 */ /* 0x000ee80000100800 */
[----:B------:R-:W4:Y:S04]  /*5330*/  LDL R206, [R1+0x38] ;  /* 0x0000380001ce7983 */ /* 0x000f280000100800 */
[----:B------:R-:W5:Y:S01]  /*5340*/  LDL R205, [R1] ;  /* 0x0000000001cd7983 */ /* 0x000f620000100800 */
[----:B------:R-:W-:Y:S01]  /*5350*/  ISETP.NE.AND P3, PT, R210, RZ, PT ;  /* 0x000000ffd200720c */ /* 0x000fe20003f65270 */
[----:B------:R-:W-:Y:S01]  /*5360*/  IMAD.MOV.U32 R199, RZ, RZ, R212 ;  /* 0x000000ffffc77224 */ /* 0x000fe200078e00d4 */
[----:B------:R-:W-:-:S02]  /*5370*/  ISETP.NE.U32.AND P2, PT, RZ, UR8, PT ;  /* 0x00000008ff007c0c */ /* 0x000fc4000bf45070 */
[----:B------:R-:W-:Y:S02]  /*5380*/  FSEL R203, R2, RZ, !P3 ;  /* 0x000000ff02cb7208 */ /* 0x000fe40005800000 */
[----:B------:R-:W-:Y:S02]  /*5390*/  ISETP.NE.U32.AND P3, PT, RZ, UR14, PT ;  /* 0x0000000eff007c0c */ /* 0x000fe4000bf65070 */
[----:B------:R-:W-:Y:S01]  /*53a0*/  ISETP.NE.AND.EX P2, PT, RZ, UR9, PT, P2 ;  /* 0x00000009ff007c0c */ /* 0x000fe2000bf45320 */
[-CC-:B------:R-:W-:Y:S01]  /*53b0*/  FFMA.FTZ R2, R230, R204.reuse, R203.reuse ;  /* 0x000000cce6027223 */ /* 0x180fe200000100cb */
[----:B------:R-:W-:Y:S01]  /*53c0*/  ISETP.NE.AND.EX P3, PT, RZ, UR15, PT, P3 ;  /* 0x0000000fff007c0c */ /* 0x000fe2000bf65330 */
[-CC-:B------:R-:W-:Y:S01]  /*53d0*/  FFMA.FTZ R202, R243, R204.reuse, R203.reuse ;  /* 0x000000ccf3ca7223 */ /* 0x180fe200000100cb */
[----:B------:R-:W-:Y:S01]  /*53e0*/  LOP3.LUT P5, RZ, R199, 0xff, RZ, 0xc0, !PT ;  /* 0x000000ffc7ff7812 */ /* 0x000fe200078ac0ff */
[-CC-:B------:R-:W-:Y:S01]  /*53f0*/  FFMA.FTZ R198, R239, R204.reuse, R203.reuse ;  /* 0x000000ccefc67223 */ /* 0x180fe200000100cb */
[-CC-:B------:R-:W-:Y:S01]  /*5400*/  FFMA.FTZ R199, R234, R204.reuse, R203.reuse ;  /* 0x000000cceac77223 */ /* 0x180fe200000100cb */
[-CC-:B------:R-:W-:Y:S01]  /*5410*/  FFMA.FTZ R200, R227, R204.reuse, R203.reuse ;  /* 0x000000cce3c87223 */ /* 0x180fe200000100cb */
[----:B------:R-:W-:-:S02]  /*5420*/  FFMA.FTZ R201, R226, R204, R203 ;  /* 0x000000cce2c97223 */ /* 0x000fc400000100cb */
[----:B------:R-:W-:Y:S01]  /*5430*/  FADD.FTZ R199, R252, -R199 ;  /* 0x800000c7fcc77221 */ /* 0x000fe20000010000 */
[----:B------:R-:W-:Y:S01]  /*5440*/  FADD.FTZ R200, R250, -R200 ;  /* 0x800000c8fac87221 */ /* 0x000fe20000010000 */
[----:B------:R-:W-:Y:S02]  /*5450*/  FADD.FTZ R201, R249, -R201 ;  /* 0x800000c9f9c97221 */ /* 0x000fe40000010000 */
[C---:B------:R-:W-:Y:S01]  /*5460*/  FMUL.FTZ R199, R3.reuse, R199 ;  /* 0x000000c703c77220 */ /* 0x040fe20000410000 */
[C---:B------:R-:W-:Y:S01]  /*5470*/  FMUL.FTZ R200, R3.reuse, R200 ;  /* 0x000000c803c87220 */ /* 0x040fe20000410000 */
[----:B------:R-:W-:Y:S02]  /*5480*/  FMUL.FTZ R201, R3, R201 ;  /* 0x000000c903c97220 */ /* 0x000fe40000410000 */
[----:B------:R-:W-:Y:S01]  /*5490*/  @P2 FADD.FTZ R199, R180, R199 ;  /* 0x000000c7b4c72221 */ /* 0x000fe20000010000 */
[----:B------:R-:W-:Y:S01]  /*54a0*/  @P2 FADD.FTZ R200, R181, R200 ;  /* 0x000000c8b5c82221 */ /* 0x000fe20000010000 */
[----:B------:R-:W-:Y:S01]  /*54b0*/  @P2 FADD.FTZ R201, R182, R201 ;  /* 0x000000c9b6c92221 */ /* 0x000fe20000010000 */
[----:B--2---:R-:W-:Y:S01]  /*54c0*/  FADD.FTZ R2, R196, -R2 ;  /* 0x80000002c4027221 */ /* 0x004fe20000010000 */
[----:B------:R-:W-:-:S03]  /*54d0*/  @P3 MOV R196, R22 ;  /* 0x0000001600c43202 */ /* 0x000fc60000000f00 */
[----:B------:R-:W-:Y:S01]  /*54e0*/  FMUL.FTZ R197, R3, R2 ;  /* 0x0000000203c57220 */ /* 0x000fe20000410000 */
[----:B------:R-:W-:Y:S01]  /*54f0*/  @P3 LOP3.LUT P4, RZ, R196, 0xff, RZ, 0xc0, !PT ;  /* 0x000000ffc4ff3812 */ /* 0x000fe2000788c0ff */
[----:B---3--:R-:W-:Y:S02]  /*5500*/  FADD.FTZ R202, R207, -R202 ;  /* 0x800000cacfca7221 */ /* 0x008fe40000010000 */
[----:B------:R-:W-:Y:S02]  /*5510*/  @P2 FADD.FTZ R197, R176, R197 ;  /* 0x000000c5b0c52221 */ /* 0x000fe40000010000 */
[----:B------:R-:W-:Y:S02]  /*5520*/  FMUL.FTZ R202, R3, R202 ;  /* 0x000000ca03ca7220 */ /* 0x000fe40000410000 */
[----:B------:R-:W-:Y:S01]  /*5530*/  FMUL.FTZ R2, R197, UR17 ;  /* 0x00000011c5027c20 */ /* 0x000fe20008410000 */
[----:B-----5:R-:W-:Y:S01]  /*5540*/  FADD.FTZ R198, R205, -R198 ;  /* 0x800000c6cdc67221 */ /* 0x020fe20000010000 */
[----:B------:R-:W-:-:S03]  /*5550*/  @P2 FADD.FTZ R202, R177, R202 ;  /* 0x000000cab1ca2221 */ /* 0x000fc60000010000 */
        /* <DEDUP_REMOVED lines=87> */
.L_x_1453:
[----:B------:R-:W-:Y:S05]  /*5ad0*/  BSYNC B0 ;  /* 0x0000000000007941 */ /* 0x000fea0003800000 */
.L_x_1452:
[----:B------:R-:W-:Y:S02]  /*5ae0*/  IADD3 R0, R0, UR18, RZ ;  /* 0x0000001200007c10 */ /* 0x000fe4000fffe0ff */
[----:B0-----:R-:W-:Y:S02]  /*5af0*/  SEL R2, RZ, 0x1, P1 ;  /* 0x00000001ff027807 */ /* 0x001fe40000800000 */
[----:B------:R-:W-:Y:S02]  /*5b00*/  ISETP.GE.AND P2, PT, R0, UR19, PT ;  /* 0x0000001300007c0c */ /* 0x000fe4000bf46270 */
[----:B------:R-:W-:-:S11]  /*5b10*/  PRMT R4, R2, 0x7610, R4 ;  /* 0x0000761002047816 */ /* 0x000fd60000000004 */
[----:B------:R-:W-:Y:S05]  /*5b20*/  @!P2 BRA `(.L_x_1454) ;  /* 0xffffffb0005ca947 */ /* 0x000fea000383ffff */
.L_x_1436:
[----:B------:R-:W2:Y:S04]  /*5b30*/  LDL.LU R2, [R1+0x168] ;  /* 0x0001680001027983 */ /* 0x000ea80000300800 */
[----:B------:R-:W3:Y:S01]  /*5b40*/  LDL.LU R3, [R1+0x5c] ;  /* 0x00005c0001037983 */ /* 0x000ee20000300800 */
[----:B------:R-:W0:Y:S01]  /*5b50*/  S2UR UR20, SR_CTAID.X ;  /* 0x00000000001479c3 */ /* 0x000e220000002500 */
[----:B------:R-:W-:Y:S01]  /*5b60*/  BSSY B0, `(.L_x_1455) ;  /* 0x0000019000007945 */ /* 0x000fe20003800000 */
[----:B--2---:R-:W-:Y:S02]  /*5b70*/  ISETP.NE.AND P1, PT, R2, RZ, PT ;  /* 0x000000ff0200720c */ /* 0x004fe40003f25270 */
[----:B------:R-:W0:Y:S02]  /*5b80*/  S2R R2, SR_TID.X ;  /* 0x0000000000027919 */ /* 0x000e240000002100 */
[----:B0-----:R-:W-:-:S02]  /*5b90*/  LEA.HI R0, R2, UR20, RZ, 0x18 ;  /* 0x0000001402007c11 */ /* 0x001fc4000f8fc0ff */
[----:B------:R-:W-:-:S03]  /*5ba0*/  LOP3.LUT R11, R2, 0xff, RZ, 0xc0, !PT ;  /* 0x000000ff020b7812 */ /* 0x000fc600078ec0ff */
        /* <DEDUP_REMOVED lines=20> */
.L_x_1456:
[----:B------:R-:W-:Y:S05]  /*5cf0*/  BSYNC B0 ;  /* 0x0000000000007941 */ /* 0x000fea0003800000 */
.L_x_1455:
        /* <DEDUP_REMOVED lines=21> */
.L_x_1458:
[----:B------:R-:W-:Y:S05]  /*5e50*/  BSYNC B0 ;  /* 0x0000000000007941 */ /* 0x000fea0003800000 */
.L_x_1457:
        /* <DEDUP_REMOVED lines=19> */
.L_x_1460:
[----:B------:R-:W-:Y:S05]  /*5f90*/  BSYNC B0 ;  /* 0x0000000000007941 */ /* 0x000fea0003800000 */
.L_x_1459:
        /* <DEDUP_REMOVED lines=20> */
.L_x_1445:
[----:B------:R-:W-:Y:S01]  /*60e0*/  HFMA2.MMA R197, -RZ, RZ, 0, 1.847743988037109375e-06 ;  /* 0x0000001fffc57435 */ /* 0x000fe200000001ff */
[----:B------:R-:W-:Y:S01]  /*60f0*/  MOV R199, R220 ;  /* 0x000000dc00c77202 */ /* 0x000fe20000000f00 */
[----:B------:R-:W-:Y:S01]  /*6100*/  IMAD.MOV.U32 R196, RZ, RZ, 0x10 ;  /* 0x00000010ffc47424 */ /* 0x000fe200078e00ff */
[----:B------:R-:W-:-:S08]  /*6110*/  MOV R198, 0xffffffff ;  /* 0xffffffff00c67802 */ /* 0x000fd00000000f00 */
[----:B------:R-:W-:Y:S05]  /*6120*/  WARPSYNC.COLLECTIVE R198, `(.L_x_1461) ;  /* 0x00000000c6087348 */ /* 0x000fea0003c00000 */
[----:B------:R0:W1:Y:S02]  /*6130*/  SHFL.DOWN P3, R202, R199, R196, R197 ;  /* 0x080000c4c7ca7389 */ /* 0x00006400000600c5 */
[----:B01----:R-:W-:Y:S01]  /*6140*/  ENDCOLLECTIVE ;  /* 0x000000000000791b */ /* 0x003fe20003800000 */
.L_x_1461:
[----:B------:R-:W-:Y:S02]  /*6150*/  MOV R199, R219 ;  /* 0x000000db00c77202 */ /* 0x000fe40000000f00 */
[----:B------:R-:W-:-:S05]  /*6160*/  MOV R196, R202 ;  /* 0x000000ca00c47202 */ /* 0x000fca0000000f00 */
[----:B------:R-:W-:Y:S01]  /*6170*/  FADD.FTZ R200, R196, R220 ;  /* 0x000000dcc4c87221 */ /* 0x000fe20000010000 */
[----:B------:R-:W-:-:S11]  /*6180*/  HFMA2.MMA R196, -RZ, RZ, 0, 9.5367431640625e-07 ;  /* 0x00000010ffc47435 */ /* 0x000fd600000001ff */
[----:B------:R-:W-:Y:S05]  /*6190*/  WARPSYNC.COLLECTIVE R198, `(.L_x_1462) ;  /* 0x00000000c6087348 */ /* 0x000fea0003c00000 */
[----:B------:R0:W1:Y:S02]  /*61a0*/  SHFL.DOWN P3, R202, R199, R196, R197 ;  /* 0x080000c4c7ca7389 */ /* 0x00006400000600c5 */
[----:B01----:R-:W-:Y:S01]  /*61b0*/  ENDCOLLECTIVE ;  /* 0x000000000000791b */ /* 0x003fe20003800000 */
.L_x_1462:
[----:B------:R-:W-:Y:S01]  /*61c0*/  MOV R199, R200 ;  /* 0x000000c800c77202 */ /* 0x000fe20000000f00 */
[----:B------:R-:W-:-:S04]  /*61d0*/  IMAD.MOV.U32 R196, RZ, RZ, R202 ;  /* 0x000000ffffc47224 */ /* 0x000fc800078e00ca */
[----:B------:R-:W-:Y:S01]  /*61e0*/  FADD.FTZ R201, R196, R219 ;  /* 0x000000dbc4c97221 */ /* 0x000fe20000010000 */
[----:B------:R-:W-:-:S11]  /*61f0*/  HFMA2.MMA R196, -RZ, RZ, 0, 4.76837158203125e-07 ;  /* 0x00000008ffc47435 */ /* 0x000fd600000001ff */
[----:B------:R-:W-:Y:S05]  /*6200*/  WARPSYNC.COLLECTIVE R198, `(.L_x_1463) ;  /* 0x00000000c6087348 */ /* 0x000fea0003c00000 */
[----:B------:R0:W1:Y:S02]  /*6210*/  SHFL.DOWN P3, R202, R199, R196, R197 ;  /* 0x080000c4c7ca7389 */ /* 0x00006400000600c5 */
[----:B01----:R-:W-:Y:S01]  /*6220*/  ENDCOLLECTIVE ;  /* 0x000000000000791b */ /* 0x003fe20003800000 */
.L_x_1463:
[----:B------:R-:W-:Y:S02]  /*6230*/  MOV R199, R201 ;  /* 0x000000c900c77202 */ /* 0x000fe40000000f00 */
[----:B------:R-:W-:-:S05]  /*6240*/  MOV R196, R202 ;  /* 0x000000ca00c47202 */ /* 0x000fca0000000f00 */
[----:B------:R-:W-:Y:S01]  /*6250*/  FADD.FTZ R200, R200, R196 ;  /* 0x000000c4c8c87221 */ /* 0x000fe20000010000 */
[----:B------:R-:W-:-:S11]  /*6260*/  HFMA2.MMA R196, -RZ, RZ, 0, 4.76837158203125e-07 ;  /* 0x00000008ffc47435 */ /* 0x000fd600000001ff */
[----:B------:R-:W-:Y:S05]  /*6270*/  WARPSYNC.COLLECTIVE R198, `(.L_x_1464) ;  /* 0x00000000c6087348 */ /* 0x000fea0003c00000 */
[----:B------:R0:W1:Y:S02]  /*6280*/  SHFL.DOWN P3, R202, R199, R196, R197 ;  /* 0x080000c4c7ca7389 */ /* 0x00006400000600c5 */
[----:B01----:R-:W-:Y:S01]  /*6290*/  ENDCOLLECTIVE ;  /* 0x000000000000791b */ /* 0x003fe20003800000 */
.L_x_1464:
[----:B------:R-:W-:Y:S01]  /*62a0*/  MOV R199, R200 ;  /* 0x000000c800c77202 */ /* 0x000fe20000000f00 */
[----:B------:R-:W-:-:S04]  /*62b0*/  IMAD.MOV.U32 R196, RZ, RZ, R202 ;  /* 0x000000ffffc47224 */ /* 0x000fc800078e00ca */
[----:B------:R-:W-:Y:S01]  /*62c0*/  FADD.FTZ R201, R201, R196 ;  /* 0x000000c4c9c97221 */ /* 0x000fe20000010000 */
[----:B------:R-:W-:-:S11]  /*62d0*/  HFMA2.MMA R196, -RZ, RZ, 0, 2.384185791015625e-07 ;  /* 0x00000004ffc47435 */ /* 0x000fd600000001ff */
[----:B------:R-:W-:Y:S05]  /*62e0*/  WARPSYNC.COLLECTIVE R198, `(.L_x_1465) ;  /* 0x00000000c6087348 */ /* 0x000fea0003c00000 */
[----:B------:R0:W1:Y:S02]  /*62f0*/  SHFL.DOWN P3, R202, R199, R196, R197 ;  /* 0x080000c4c7ca7389 */ /* 0x00006400000600c5 */
[----:B01----:R-:W-:Y:S01]  /*6300*/  ENDCOLLECTIVE ;  /* 0x000000000000791b */ /* 0x003fe20003800000 */
.L_x_1465:
[----:B------:R-:W-:Y:S02]  /*6310*/  MOV R199, R201 ;  /* 0x000000c900c77202 */ /* 0x000fe40000000f00 */
[----:B------:R-:W-:-:S05]  /*6320*/  MOV R196, R202 ;  /* 0x000000ca00c47202 */ /* 0x000fca0000000f00 */
[----:B------:R-:W-:Y:S01]  /*6330*/  FADD.FTZ R200, R200, R196 ;  /* 0x000000c4c8c87221 */ /* 0x000fe20000010000 */
[----:B------:R-:W-:-:S11]  /*6340*/  HFMA2.MMA R196, -RZ, RZ, 0, 2.384185791015625e-07 ;  /* 0x00000004ffc47435 */ /* 0x000fd600000001ff */
[----:B------:R-:W-:Y:S05]  /*6350*/  WARPSYNC.COLLECTIVE R198, `(.L_x_1466) ;  /* 0x00000000c6087348 */ /* 0x000fea0003c00000 */
[----:B------:R0:W1:Y:S02]  /*6360*/  SHFL.DOWN P3, R202, R199, R196, R197 ;  /* 0x080000c4c7ca7389 */ /* 0x00006400000600c5 */
[----:B01----:R-:W-:Y:S01]  /*6370*/  ENDCOLLECTIVE ;  /* 0x000000000000791b */ /* 0x003fe20003800000 */
.L_x_1466:
[----:B------:R-:W-:Y:S01]  /*6380*/  MOV R199, R200 ;  /* 0x000000c800c77202 */ /* 0x000fe20000000f00 */
[----:B------:R-:W-:-:S04]  /*6390*/  IMAD.MOV.U32 R196, RZ, RZ, R202 ;  /* 0x000000ffffc47224 */ /* 0x000fc800078e00ca */
[----:B------:R-:W-:Y:S01]  /*63a0*/  FADD.FTZ R203, R201, R196 ;  /* 0x000000c4c9cb7221 */ /* 0x000fe20000010000 */
[----:B------:R-:W-:-:S11]  /*63b0*/  HFMA2.MMA R196, -RZ, RZ, 0, 1.1920928955078125e-07 ;  /* 0x00000002ffc47435 */ /* 0x000fd600000001ff */
[----:B------:R-:W-:Y:S05]  /*63c0*/  WARPSYNC.COLLECTIVE R198, `(.L_x_1467) ;  /* 0x00000000c6087348 */ /* 0x000fea0003c00000 */
[----:B------:R0:W1:Y:S02]  /*63d0*/  SHFL.DOWN P3, R202, R199, R196, R197 ;  /* 0x080000c4c7ca7389 */ /* 0x00006400000600c5 */
[----:B01----:R-:W-:Y:S01]  /*63e0*/  ENDCOLLECTIVE ;  /* 0x000000000000791b */ /* 0x003fe20003800000 */
.L_x_1467:
[----:B------:R-:W-:Y:S02]  /*63f0*/  MOV R199, R203 ;  /* 0x000000cb00c77202 */ /* 0x000fe40000000f00 */
[----:B------:R-:W-:-:S05]  /*6400*/  MOV R196, R202 ;  /* 0x000000ca00c47202 */ /* 0x000fca0000000f00 */
[----:B------:R-:W-:Y:S01]  /*6410*/  FADD.FTZ R201, R200, R196 ;  /* 0x000000c4c8c97221 */ /* 0x000fe20000010000 */
[----:B------:R-:W-:-:S11]  /*6420*/  HFMA2.MMA R196, -RZ, RZ, 0, 1.1920928955078125e-07 ;  /* 0x00000002ffc47435 */ /* 0x000fd600000001ff */
[----:B------:R-:W-:Y:S05]  /*6430*/  WARPSYNC.COLLECTIVE R198, `(.L_x_1468) ;  /* 0x00000000c6087348 */ /* 0x000fea0003c00000 */
[----:B------:R0:W1:Y:S02]  /*6440*/  SHFL.DOWN P3, R202, R199, R196, R197 ;  /* 0x080000c4c7ca7389 */ /* 0x00006400000600c5 */
[----:B01----:R-:W-:Y:S01]  /*6450*/  ENDCOLLECTIVE ;  /* 0x000000000000791b */ /* 0x003fe20003800000 */
.L_x_1468:
[----:B------:R-:W-:Y:S01]  /*6460*/  MOV R199, R201 ;  /* 0x000000c900c77202 */ /* 0x000fe20000000f00 */
[----:B------:R-:W-:-:S04]  /*6470*/  IMAD.MOV.U32 R196, RZ, RZ, R202 ;  /* 0x000000ffffc47224 */ /* 0x000fc800078e00ca */
[----:B------:R-:W-:Y:S01]  /*6480*/  FADD.FTZ R200, R203, R196 ;  /* 0x000000c4cbc87221 */ /* 0x000fe20000010000 */
[----:B------:R-:W-:-:S11]  /*6490*/  HFMA2.MMA R196, -RZ, RZ, 0, 5.9604644775390625e-08 ;  /* 0x00000001ffc47435 */ /* 0x000fd600000001ff */
[----:B------:R-:W-:Y:S05]  /*64a0*/  WARPSYNC.COLLECTIVE R198, `(.L_x_1469) ;  /* 0x00000000c6087348 */ /* 0x000fea0003c00000 */
[----:B------:R0:W1:Y:S02]  /*64b0*/  SHFL.DOWN P3, R202, R199, R196, R197 ;  /* 0x080000c4c7ca7389 */ /* 0x00006400000600c5 */
[----:B01----:R-:W-:Y:S01]  /*64c0*/  ENDCOLLECTIVE ;  /* 0x000000000000791b */ /* 0x003fe20003800000 */
.L_x_1469:
[----:B------:R-:W-:Y:S02]  /*64d0*/  MOV R199, R200 ;  /* 0x000000c800c77202 */ /* 0x000fe40000000f00 */
[----:B------:R-:W-:-:S07]  /*64e0*/  MOV R203, R202 ;  /* 0x000000ca00cb7202 */ /* 0x000fce0000000f00 */
[----:B------:R-:W-:Y:S05]  /*64f0*/  WARPSYNC.COLLECTIVE R198, `(.L_x_1470) ;  /* 0x00000000c6087348 */ /* 0x000fea0003c00000 */
[----:B------:R0:W1:Y:S02]  /*6500*/  SHFL.DOWN P3, R202, R199, R196, R197 ;  /* 0x080000c4c7ca7389 */ /* 0x00006400000600c5 */
[----:B01----:R-:W-:Y:S01]  /*6510*/  ENDCOLLECTIVE ;  /* 0x000000000000791b */ /* 0x003fe20003800000 */
.L_x_1470:
[----:B------:R-:W-:Y:S01]  /*6520*/  MOV R197, R202 ;  /* 0x000000ca00c57202 */ /* 0x000fe20000000f00 */
[----:B------:R-:W-:Y:S06]  /*6530*/  BRA `(.L_x_1471) ;  /* 0xffffffd000ac7947 */ /* 0x000fec000383ffff */
.L_x_1472:
        /* <DEDUP_REMOVED lines=12> */
.L_x_3558:


//--------------------- .text._ZN10layer_norm31ln_parallel_residual_bwd_kernelINS_13Kernel_traitsIf13__nv_bfloat16fS2_fjLj8192ELj1ELj1ELj8ELj16ENS_18Kernel_traits_baseILj8192EfS2_fS2_fjLj256EEEEELb1ELb0ELb1EEEvNS_9BwdParamsE --------------------------
	.section	.text._ZN10layer_norm31ln_parallel_residual_bwd_kernelINS_13Kernel_traitsIf13__nv_bfloat16fS2_fjLj8192ELj1ELj1ELj8ELj16ENS_18Kernel_traits_baseILj8192EfS2_fS2_fjLj256EEEEELb1ELb0ELb1EEEvNS_9BwdParamsE,"ax",@progbits
	.align	128
        .global         _ZN10layer_norm31ln_parallel_residual_bwd_kernelINS_13Kernel_traitsIf13__nv_bfloat16fS2_fjLj8192ELj1ELj1ELj8ELj16ENS_18Kernel_traits_baseILj8192EfS2_fS2_fjLj256EEEEELb1ELb0ELb1EEEvNS_9BwdParamsE
        .type           _ZN10layer_norm31ln_parallel_residual_bwd_kernelINS_13Kernel_traitsIf13__nv_bfloat16fS2_fjLj8192ELj1ELj1ELj8ELj16ENS_18Kernel_traits_baseILj8192EfS2_fS2_fjLj256EEEEELb1ELb0ELb1EEEvNS_9BwdParamsE,@function
        .size           _ZN10layer_norm31ln_parallel_residual_bwd_kernelINS_13Kernel_traitsIf13__nv_bfloat16fS2_fjLj8192ELj1ELj1ELj8ELj16ENS_18Kernel_traits_baseILj8192EfS2_fS2_fjLj256EEEEELb1ELb0ELb1EEEvNS_9BwdParamsE,(.L_x_3559 - _ZN10layer_norm31ln_parallel_residual_bwd_kernelINS_13Kernel_traitsIf13__nv_bfloat16fS2_fjLj8192ELj1ELj1ELj8ELj16ENS_18Kernel_traits_baseILj8192EfS2_fS2_fjLj256EEEEELb1ELb0ELb1EEEvNS_9BwdParamsE)
        .other          _ZN10layer_norm31ln_parallel_residual_bwd_kernelINS_13Kernel_traitsIf13__nv_bfloat16fS2_fjLj8192ELj1ELj1ELj8ELj16ENS_18Kernel_traits_baseILj8192EfS2_fS2_fjLj256EEEEELb1ELb0ELb1EEEvNS_9BwdParamsE,@"STO_CUDA_ENTRY STV_DEFAULT"
_ZN10layer_norm31ln_parallel_residual_bwd_kernelINS_13Kernel_traitsIf13__nv_bfloat16fS2_fjLj8192ELj1ELj1ELj8ELj16ENS_18Kernel_traits_baseILj8192EfS2_fS2_fjLj256EEEEELb1ELb0ELb1EEEvNS_9BwdParamsE:
.text._ZN10layer_norm31ln_parallel_residual_bwd_kernelINS_13Kernel_traitsIf13__nv_bfloat16fS2_fjLj8192ELj1ELj1ELj8ELj16ENS_18Kernel_traits_baseILj8192EfS2_fS2_fjLj256EEEEELb1ELb0ELb1EEEvNS_9BwdParamsE:
        /* <DEDUP_REMOVED lines=82> */
.L_x_1473:
[----:B------:R-:W-:Y:S01]  /*0520*/  SHF.L.U32 R0, R0, 0x5, RZ ;  /* 0x0000000500007819 */ /* 0x000fe200000006ff */
[----:B------:R-:W-:Y:S01]  /*0530*/  ULDC.64 UR6, c[0x0][0x260] ;  /* 0x0000980000067ab9 */ /* 0x000fe20000000a00 */
[----:B------:R-:W-:Y:S02]  /*0540*/  ULDC.64 UR8, c[0x0][0x268] ;  /* 0x00009a0000087ab9 */ /* 0x000fe40000000a00 */
[----:B------:R-:W-:-:S04]  /*0550*/  LOP3.LUT R0, R0, 0x1fe0, RZ, 0xc0, !PT ;  /* 0x00001fe000007812 */ /* 0x000fc800078ec0ff */
[C---:B------:R-:W-:Y:S02]  /*0560*/  IADD3 R2, P0, R0.reuse, UR6, RZ ;  /* 0x0000000600027c10 */ /* 0x040fe4000ff1e0ff */
[----:B------:R-:W-:Y:S02]  /*0570*/  IADD3 R4, P1, R0, UR8, RZ ;  /* 0x0000000800047c10 */ /* 0x000fe4000ff3e0ff */
[----:B------:R-:W-:Y:S01]  /*0580*/  IADD3.X R3, RZ, UR7, RZ, P0, !PT ;  /* 0x00000007ff037c10 */ /* 0x000fe200087fe4ff */
[----:B------:R0:W-:Y:S01]  /*0590*/  STL [R1+0x140], RZ ;  /* 0x000140ff01007387 */ /* 0x0001e20000100800 */
[----:B------:R-:W-:Y:S01]  /*05a0*/  IADD3.X R5, RZ, UR9, RZ, P1, !PT ;  /* 0x00000009ff057c10 */ /* 0x000fe20008ffe4ff */
[----:B------:R-:W-:Y:S02]  /*05b0*/  ULDC.64 UR6, c[0x0][0x2c8] ;  /* 0x0000b20000067ab9 */ /* 0x000fe40000000a00 */
[----:B------:R0:W5:Y:S04]  /*05c0*/  LDG.E.128 R84, desc[UR4][R2.64] ;  /* 0x0000000402547981 */ /* 0x000168000c1e1d00 */
        /* <DEDUP_REMOVED lines=16> */
[----:B------:R-:W-:Y:S01]  /*06d0*/  HFMA2.MMA R0, -RZ, RZ, 0, 5.9604644775390625e-08 ;  /* 0x00000001ff007435 */ /* 0x000fe200000001ff */
[----:B------:R-:W-:Y:S01]  /*06e0*/  CS2R R230, SRZ ;  /* 0x0000000000e67805 */ /* 0x000fe2000001ff00 */
[----:B------:R0:W-:Y:S01]  /*06f0*/  STL [R1+0x150], RZ ;  /* 0x000150ff01007387 */ /* 0x0001e20000100800 */
[----:B------:R-:W-:-:S02]  /*0700*/  ISETP.NE.AND.EX P0, PT, RZ, UR7, PT, P0 ;  /* 0x00000007ff007c0c */ /* 0x000fc4000bf05300 */
[----:B------:R-:W-:Y:S02]  /*0710*/  CS2R R218, SRZ ;  /* 0x0000000000da7805 */ /* 0x000fe4000001ff00 */
[----:B------:R-:W-:Y:S01]  /*0720*/  CS2R R216, SRZ ;  /* 0x0000000000d87805 */ /* 0x000fe2000001ff00 */
[----:B------:R0:W-:Y:S01]  /*0730*/  STL [R1+0x138], RZ ;  /* 0x000138ff01007387 */ /* 0x0001e20000100800 */
[----:B------:R-:W-:Y:S02]  /*0740*/  CS2R R22, SRZ ;  /* 0x0000000000167805 */ /* 0x000fe4000001ff00 */
[----:B------:R-:W-:Y:S02]  /*0750*/  CS2R R20, SRZ ;  /* 0x0000000000147805 */ /* 0x000fe4000001ff00 */
[----:B------:R-:W-:Y:S01]  /*0760*/  CS2R R238, SRZ ;  /* 0x0000000000ee7805 */ /* 0x000fe2000001ff00 */
[----:B------:R0:W-:Y:S01]  /*0770*/  STL [R1+0x134], RZ ;  /* 0x000134ff01007387 */ /* 0x0001e20000100800 */
[----:B------:R-:W-:-:S02]  /*0780*/  CS2R R236, SRZ ;  /* 0x0000000000ec7805 */ /* 0x000fc4000001ff00 */
        /* <DEDUP_REMOVED lines=12> */
[----:B------:R-:W-:Y:S02]  /*0850*/  MOV R252, RZ ;  /* 0x000000ff00fc7202 */ /* 0x000fe40000000f00 */
[----:B------:R-:W-:Y:S01]  /*0860*/  CS2R R250, SRZ ;  /* 0x0000000000fa7805 */ /* 0x000fe2000001ff00 */
[----:B------:R0:W-:Y:S01]  /*0870*/  STL [R1+0x100], RZ ;  /* 0x000100ff01007387 */ /* 0x0001e20000100800 */
[----:B------:R-:W-:-:S02]  /*0880*/  CS2R R248, SRZ ;  /* 0x0000000000f87805 */ /* 0x000fc4000001ff00 */
[----:B------:R-:W-:Y:S02]  /*0890*/  CS2R R246, SRZ ;  /* 0x0000000000f67805 */ /* 0x000fe4000001ff00 */
[----:B------:R-:W-:Y:S01]  /*08a0*/  CS2R R242, SRZ ;  /* 0x0000000000f27805 */ /* 0x000fe2000001ff00 */
[----:B------:R0:W-:Y:S01]  /*08b0*/  STL [R1+0xd8], RZ ;  /* 0x0000d8ff01007387 */ /* 0x0001e20000100800 */
[----:B------:R-:W-:-:S03]  /*08c0*/  CS2R R240, SRZ ;  /* 0x0000000000f07805 */ /* 0x000fc6000001ff00 */
        /* <DEDUP_REMOVED lines=75> */
[----:B------:R0:W-:Y:S02]  /*0d80*/  STL [R1], RZ ;  /* 0x000000ff01007387 */ /* 0x0001e40000100800 */
.L_x_1476:
[----:B------:R-:W1:Y:S01]  /*0d90*/  S2R R244, SR_TID.X ;  /* 0x0000000000f47919 */ /* 0x000e620000002100 */
[----:B--2---:R-:W2:Y:S01]  /*0da0*/  LDC.64 R132, c[0x0][0x250] ;  /* 0x00009400ff847b82 */ /* 0x004ea20000000a00 */
[----:B0-----:R-:W-:Y:S01]  /*0db0*/  IMAD R5, R188, UR10, RZ ;  /* 0x0000000abc057c24 */ /* 0x001fe2000f8e02ff */
[----:B------:R-:W3:Y:S06]  /*0dc0*/  LDL.LU R206, [R1+0x40] ;  /* 0x0000400001ce7983 */ /* 0x000eec0000300800 */
[----:B------:R-:W0:Y:S08]  /*0dd0*/  LDC.64 R186, c[0x0][0x238] ;  /* 0x00008e00ffba7b82 */ /* 0x000e300000000a00 */
[----:B------:R-:W4:Y:S01]  /*0de0*/  LDC.64 R204, c[0x0][0x2c0] ;  /* 0x0000b000ffcc7b82 */ /* 0x000f220000000a00 */
[----:B------:R-:W-:Y:S01]  /*0df0*/  SHF.R.S32.HI R2, RZ, 0x1f, R5 ;  /* 0x0000001fff027819 */ /* 0x000fe20000011405 */
[----:B------:R-:W3:Y:S06]  /*0e00*/  LDL.LU R192, [R1+0x30] ;  /* 0x0000300001c07983 */ /* 0x000eec0000300800 */
[----:B------:R-:W4:Y:S08]  /*0e10*/  LDC.64 R134, c[0x0][0x258] ;  /* 0x00009600ff867b82 */ /* 0x000f300000000a00 */
[----:B------:R-:W4:Y:S01]  /*0e20*/  LDC.64 R208, c[0x0][0x2b8] ;  /* 0x0000ae00ffd07b82 */ /* 0x000f220000000a00 */
[----:B------:R-:W-:-:S02]  /*0e30*/  LEA.HI R5, R2, R5, RZ, 0x3 ;  /* 0x0000000502057211 */ /* 0x000fc400078f18ff */
[----:B-1----:R-:W-:Y:S01]  /*0e40*/  LOP3.LUT R4, R244, 0xff, RZ, 0xc0, !PT ;  /* 0x000000fff4047812 */ /* 0x002fe200078ec0ff */
[C---:B--2---:R-:W-:Y:S01]  /*0e50*/  IMAD.WIDE R2, R188.reuse, 0x4, R132 ;  /* 0x00000004bc027825 */ /* 0x044fe200078e0284 */
[----:B------:R-:W2:Y:S02]  /*0e60*/  LDL.LU R191, [R1+0x20] ;  /* 0x0000200001bf7983 */ /* 0x000ea40000300800 */
[----:B------:R-:W-:Y:S02]  /*0e70*/  LEA.HI.SX32 R5, R5, R4, 0x1d ;  /* 0x0000000405057211 */ /* 0x000fe400078feaff */
[----:B------:R1:W3:Y:S03]  /*0e80*/  LDG.E R207, desc[UR4][R2.64] ;  /* 0x0000000402cf7981 */ /* 0x0002e6000c1e1900 */
[C---:B0-----:R-:W-:Y:S01]  /*0e90*/  IMAD.WIDE.U32 R140, R5.reuse, 0x20, R186 ;  /* 0x00000020058c7825 */ /* 0x041fe200078e00ba */
[----:B------:R-:W2:Y:S03]  /*0ea0*/  LDL.LU R203, [R1+0x48] ;  /* 0x0000480001cb7983 */ /* 0x000ea60000300800 */
[C---:B----4-:R-:W-:Y:S01]  /*0eb0*/  IMAD.WIDE.U32 R132, R5.reuse, 0x10, R204 ;  /* 0x0000001005847825 */ /* 0x050fe200078e00cc */
[----:B------:R-:W4:Y:S03]  /*0ec0*/  LDG.E.128 R176, desc[UR4][R140.64] ;  /* 0x000000048cb07981 */ /* 0x000f26000c1e1d00 */
[----:B-1----:R-:W-:Y:S01]  /*0ed0*/  IMAD.WIDE R2, R188, 0x4, R134 ;  /* 0x00000004bc027825 */ /* 0x002fe200078e0286 */
[----:B------:R-:W2:Y:S03]  /*0ee0*/  LDL.LU R193, [R1+0x38] ;  /* 0x0000380001c17983 */ /* 0x000ea60000300800 */
[----:B------:R-:W-:Y:S01]  /*0ef0*/  IMAD.WIDE.U32 R136, R5, 0x10, R208 ;  /* 0x0000001005887825 */ /* 0x000fe200078e00d0 */
[----:B------:R-:W2:Y:S04]  /*0f00*/  LDG.E.128 R132, desc[UR4][R132.64] ;  /* 0x0000000484847981 */ /* 0x000ea8000c1e1d00 */
[----:B------:R0:W2:Y:S04]  /*0f10*/  LDG.E R4, desc[UR4][R2.64] ;  /* 0x0000000402047981 */ /* 0x0000a8000c1e1900 */
[----:B------:R-:W2:Y:S04]  /*0f20*/  LDG.E.128 R136, desc[UR4][R136.64] ;  /* 0x0000000488887981 */ /* 0x000ea8000c1e1d00 */
[----:B------:R-:W2:Y:S01]  /*0f30*/  LDL.LU R202, [R1+0x28] ;  /* 0x0000280001ca7983 */ /* 0x000ea20000300800 */
[----:B------:R-:W-:-:S02]  /*0f40*/  ISETP.NE.AND P4, PT, RZ, UR11, PT ;  /* 0x0000000bff007c0c */ /* 0x000fc4000bf85270 */
[----:B------:R-:W-:Y:S01]  /*0f50*/  LOP3.LUT P1, RZ, R0, 0xff, RZ, 0xc0, !PT ;  /* 0x000000ff00ff7812 */ /* 0x000fe2000782c0ff */
[----:B------:R-:W2:Y:S01]  /*0f60*/  LDG.E.128 R140, desc[UR4][R140.64+0x10] ;  /* 0x000010048c8c7981 */ /* 0x000ea2000c1e1d00 */
[----:B------:R-:W-:-:S04]  /*0f70*/  ISETP.NE.U32.AND P2, PT, RZ, UR14, PT ;  /* 0x0000000eff007c0c */ /* 0x000fc8000bf45070 */
[----:B------:R-:W-:-:S13]  /*0f80*/  ISETP.NE.AND.EX P2, PT, RZ, UR15, PT, P2 ;  /* 0x0000000fff007c0c */ /* 0x000fda000bf45320 */
[----:B------:R-:W1:Y:S08]  /*0f90*/  @P2 LDC.64 R180, c[0x0][0x248] ;  /* 0x00009200ffb42b82 */ /* 0x000e700000000a00 */
[----:B------:R-:W1:Y:S01]  /*0fa0*/  @P2 LDC.64 R184, c[0x0][0x248] ;  /* 0x00009200ffb82b82 */ /* 0x000e620000000a00 */
[C---:B0-----:R-:W-:Y:S02]  /*0fb0*/  IADD3 R3, R5.reuse, 0x100, RZ ;  /* 0x0000010005037810 */ /* 0x041fe40007ffe0ff */
[----:B------:R-:W-:-:S02]  /*0fc0*/  IADD3 R2, R5, 0x200, RZ ;  /* 0x0000020005027810 */ /* 0x000fc40007ffe0ff */
[----:B------:R-:W-:-:S03]  /*0fd0*/  IADD3 R189, R5, 0x300, RZ ;  /* 0x0000030005bd7810 */ /* 0x000fc60007ffe0ff */
[----:B------:R-:W0:Y:S01]  /*0fe0*/  @P2 LDC.64 R174, c[0x0][0x248] ;  /* 0x00009200ffae2b82 */ /* 0x000e220000000a00 */
[----:B---3--:R-:W-:-:S07]  /*0ff0*/  FSEL R207, R207, RZ, !P4 ;  /* 0x000000ffcfcf7208 */ /* 0x008fce0006000000 */
[----:B------:R-:W3:Y:S01]  /*1000*/  @P2 LDC.64 R182, c[0x0][0x248] ;  /* 0x00009200ffb62b82 */ /* 0x000ee20000000a00 */
[----:B----4-:R-:W-:Y:S01]  /*1010*/  FADD.FTZ R0, R176, -R207 ;  /* 0x800000cfb0007221 */ /* 0x010fe20000010000 */
[----:B--2---:R-:W-:-:S03]  /*1020*/  SHF.L.U32 R176, R132, 0x10, RZ ;  /* 0x0000001084b07819 */ /* 0x004fc600000006ff */
[----:B------:R-:W-:Y:S02]  /*1030*/  FMUL.FTZ R0, R4, R0 ;  /* 0x0000000004007220 */ /* 0x000fe40000410000 */
[----:B------:R-:W-:Y:S01]  /*1040*/  FADD.FTZ R206, R176, R206 ;  /* 0x000000ceb0ce7221 */ /* 0x000fe20000010000 */
[----:B------:R-:W-:Y:S01]  /*1050*/  SHF.L.U32 R190, R136, 0x10, RZ ;  /* 0x0000001088be7819 */ /* 0x000fe200000006ff */
[-C--:B------:R-:W-:Y:S01]  /*1060*/  FFMA.FTZ R192, R0, R176.reuse, R192 ;  /* 0x000000b000c07223 */ /* 0x080fe200000100c0 */
[----:B-----5:R-:W-:Y:S01]  /*1070*/  FMUL.FTZ R176, R52, R176 ;  /* 0x000000b034b07220 */ /* 0x020fe20000410000 */
[----:B------:R-:W-:Y:S02]  /*1080*/  FADD.FTZ R178, R178, -R207 ;  /* 0x800000cfb2b27221 */ /* 0x000fe40000010000 */
[----:B------:R-:W-:Y:S01]  /*1090*/  FADD.FTZ R191, R190, R191 ;  /* 0x000000bfbebf7221 */ /* 0x000fe20000010000 */
[-C--:B------:R-:W-:Y:S01]  /*10a0*/  FFMA.FTZ R241, R0, R190.reuse, R241 ;  /* 0x000000be00f17223 */ /* 0x080fe200000100f1 */
[----:B------:R-:W-:Y:S01]  /*10b0*/  STL [R1+0x40], R206 ;  /* 0x000040ce01007387 */ /* 0x000fe20000100800 */
[----:B------:R-:W-:Y:S01]  /*10c0*/  FFMA.FTZ R190, R84, R190, R176 ;  /* 0x000000be54be7223 */ /* 0x000fe200000100b0 */
[----:B------:R-:W-:-:S02]  /*10d0*/  SHF.L.U32 R176, R133, 0x10, RZ ;  /* 0x0000001085b07819 */ /* 0x000fc400000006ff */
[----:B------:R2:W-:Y:S04]  /*10e0*/  STL [R1+0x30], R192 ;  /* 0x000030c001007387 */ /* 0x0005e80000100800 */
[----:B------:R4:W-:Y:S01]  /*10f0*/  STL [R1+0x20], R191 ;  /* 0x000020bf01007387 */ /* 0x0009e20000100800 */
[----:B------:R-:W-:-:S03]  /*1100*/  FADD.FTZ R203, R176, R203 ;  /* 0x000000cbb0cb7221 */ /* 0x000fc60000010000 */
[----:B------:R-:W3:Y:S01]  /*1110*/  LDL.LU R214, [R1+0x2c] ;  /* 0x00002c0001d67983 */ /* 0x000ee20000300800 */
[----:B--2---:R-:W-:Y:S01]  /*1120*/  FMUL.FTZ R192, R4, R178 ;  /* 0x000000b204c07220 */ /* 0x004fe20000410000 */
[----:B----4-:R-:W-:-:S03]  /*1130*/  SHF.L.U32 R191, R137, 0x10, RZ ;  /* 0x0000001089bf7819 */ /* 0x010fc600000006ff */
[----:B------:R-:W-:Y:S02]  /*1140*/  FFMA.FTZ R193, R192, R176, R193 ;  /* 0x000000b0c0c17223 */ /* 0x000fe400000100c1 */
[----:B------:R-:W-:-:S03]  /*1150*/  FADD.FTZ R202, R191, R202 ;  /* 0x000000cabfca7221 */ /* 0x000fc60000010000 */
[----:B------:R2:W-:Y:S04]  /*1160*/  STL [R1+0x38], R193 ;  /* 0x000038c101007387 */ /* 0x0005e80000100800 */
[----:B------:R-:W-:Y:S04]  /*1170*/  STL [R1+0x48], R203 ;  /* 0x000048cb01007387 */ /* 0x000fe80000100800 */
[----:B--2---:R-:W2:Y:S04]  /*1180*/  LDL.LU R193, [R1+0x3c] ;  /* 0x00003c0001c17983 */ /* 0x004ea80000300800 */
[----:B------:R4:W-:Y:S04]  /*1190*/  STL [R1+0x28], R202 ;  /* 0x000028ca01007387 */ /* 0x0009e80000100800 */
[----:B----4-:R-:W4:Y:S04]  /*11a0*/  LDL.LU R202, [R1+0x1c] ;  /* 0x00001c0001ca7983 */ /* 0x010f280000300800 */
[----:B------:R-:W4:Y:S04]  /*11b0*/  LDL.LU R213, [R1+0x34] ;  /* 0x0000340001d57983 */ /* 0x000f280000300800 */
[----:B------:R-:W4:Y:S04]  /*11c0*/  LDL.LU R212, [R1+0x44] ;  /* 0x0000440001d47983 */ /* 0x000f280000300800 */
[----:B------:R-:W4:Y:S04]  /*11d0*/  LDL.LU R203, [R1+0x24] ;  /* 0x0000240001cb7983 */ /* 0x000f280000300800 */
[----:B------:R-:W4:Y:S04]  /*11e0*/  LDL.LU R211, [R1+0x50] ;  /* 0x0000500001d37983 */ /* 0x000f280000300800 */
[----:B------:R-:W4:Y:S01]  /*11f0*/  LDL.LU R210, [R1+0x70] ;  /* 0x0000700001d27983 */ /* 0x000f220000300800 */
[----:B-1----:R-:W-:Y:S01]  /*1200*/  @P2 IMAD.WIDE.U32 R180, R5, 0x8, R180 ;  /* 0x0000000805b42825 */ /* 0x002fe200078e00b4 */
[----:B------:R-:W-:-:S02]  /*1210*/  PRMT R133, R136, 0x7632, R133 ;  /* 0x0000763288857816 */ /* 0x000fc40000000085 */
[----:B------:R-:W4:Y:S04]  /*1220*/  LDL.LU R206, [R1+0x60] ;  /* 0x0000600001ce7983 */ /* 0x000f280000300800 */
[----:B------:R1:W5:Y:S02]  /*1230*/  @P2 LDG.E.64 R194, desc[UR4][R180.64] ;  /* 0x00000004b4c22981 */ /* 0x000364000c1e1b00 */
[----:B-1----:R-:W1:Y:S01]  /*1240*/  @P0 LDC.64 R180, c[0x0][0x2c8] ;  /* 0x0000b200ffb40b82 */ /* 0x002e620000000a00 */
[----:B------:R-:W-:-:S05]  /*1250*/  @P2 IMAD.WIDE.U32 R184, R2, 0x8, R184 ;  /* 0x0000000802b82825 */ /* 0x000fca00078e00b8 */
[----:B------:R0:W5:Y:S02]  /*1260*/  @P2 LDG.E.64 R198, desc[UR4][R184.64] ;  /* 0x00000004b8c62981 */ /* 0x000164000c1e1b00 */
[----:B0-----:R-:W-:Y:S01]  /*1270*/  FADD.FTZ R184, R177, -R207 ;  /* 0x800000cfb1b87221 */ /* 0x001fe20000010000 */
[----:B-1----:R-:W-:-:S05]  /*1280*/  @P0 IMAD.WIDE.U32 R180, R3, 0x20, R180 ;  /* 0x0000002003b40825 */ /* 0x002fca00078e00b4 */
[----:B------:R-:W5:Y:S04]  /*1290*/  @P0 LDG.E.128 R96, desc[UR4][R180.64] ;  /* 0x00000004b4600981 */ /* 0x000f68000c1e1d00 */
[----:B------:R0:W5:Y:S01]  /*12a0*/  @P0 LDG.E.128 R100, desc[UR4][R180.64+0x10] ;  /* 0x00001004b4640981 */ /* 0x000162000c1e1d00 */
[----:B------:R-:W-:Y:S01]  /*12b0*/  FADD.FTZ R185, R179, -R207 ;  /* 0x800000cfb3b97221 */ /* 0x000fe20000010000 */
[----:B------:R-:W-:Y:S01]  /*12c0*/  FMUL.FTZ R136, R4, R184 ;  /* 0x000000b804887220 */ /* 0x000fe20000410000 */
[----:B------:R-:W-:-:S04]  /*12d0*/  IMAD.WIDE.U32 R156, R3, 0x20, R186 ;  /* 0x00000020039c7825 */ /* 0x000fc800078e00ba */
[----:B------:R-:W-:Y:S01]  /*12e0*/  IMAD.WIDE.U32 R172, R2, 0x20, R186 ;  /* 0x0000002002ac7825 */ /* 0x000fe200078e00ba */
[----:B------:R-:W4:Y:S03]  /*12f0*/  LDG.E.128 R144, desc[UR4][R156.64] ;  /* 0x000000049c907981 */ /* 0x000f26000c1e1d00 */
[----:B------:R-:W-:Y:S01]  /*1300*/  IMAD.WIDE.U32 R148, R3, 0x10, R204 ;  /* 0x0000001003947825 */ /* 0x000fe200078e00cc */
[----:B0-----:R-:W-:-:S03]  /*1310*/  PRMT R180, R132, 0x7632, R180 ;  /* 0x0000763284b47816 */ /* 0x001fc600000000b4 */
[----:B------:R-:W-:Y:S01]  /*1320*/  IMAD.WIDE.U32 R164, R2, 0x10, R204 ;  /* 0x0000001002a47825 */ /* 0x000fe200078e00cc */
[----:B------:R-:W-:Y:S01]  /*1330*/  PRMT R181, R133, 0x7632, R181 ;  /* 0x0000763285b57816 */ /* 0x000fe200000000b5 */
[----:B------:R-:W4:Y:S01]  /*1340*/  LDG.E.128 R148, desc[UR4][R148.64] ;  /* 0x0000000494947981 */ /* 0x000f22000c1e1d00 */
[----:B------:R-:W-:Y:S01]  /*1350*/  SHF.L.U32 R180, R180, 0x10, RZ ;  /* 0x00000010b4b47819 */ /* 0x000fe200000006ff */
[----:B------:R-:W-:Y:S01]  /*1360*/  IMAD.WIDE.U32 R152, R3, 0x10, R208 ;  /* 0x0000001003987825 */ /* 0x000fe200078e00d0 */
[----:B------:R-:W-:-:S03]  /*1370*/  SHF.L.U32 R133, R133, 0x10, RZ ;  /* 0x0000001085857819 */ /* 0x000fc600000006ff */
[----:B------:R-:W-:Y:S01]  /*1380*/  IMAD.WIDE.U32 R168, R2, 0x10, R208 ;  /* 0x0000001002a87825 */ /* 0x000fe200078e00d0 */
[----:B------:R-:W-:-:S03]  /*1390*/  PRMT R132, R137, 0x7632, R132 ;  /* 0x0000763289847816 */ /* 0x000fc60000000084 */
[----:B------:R-:W-:Y:S01]  /*13a0*/  FMUL.FTZ R137, R4, R185 ;  /* 0x000000b904897220 */ /* 0x000fe20000410000 */
[----:B------:R-:W-:Y:S01]  /*13b0*/  SHF.L.U32 R181, R181, 0x10, RZ ;  /* 0x00000010b5b57819 */ /* 0x000fe200000006ff */
[----:B------:R-:W4:Y:S01]  /*13c0*/  LDG.E.128 R152, desc[UR4][R152.64] ;  /* 0x0000000498987981 */ /* 0x000f22000c1e1d00 */
[----:B------:R-:W-:Y:S01]  /*13d0*/  FADD.FTZ R143, R143, -R207 ;  /* 0x800000cf8f8f7221 */ /* 0x000fe20000010000 */
[----:B------:R-:W-:-:S04]  /*13e0*/  @P2 IMAD.WIDE.U32 R174, R189, 0x8, R174 ;  /* 0x00000008bdae2825 */ /* 0x000fc800078e00ae */
[----:B------:R-:W-:Y:S01]  /*13f0*/  FMUL.FTZ R176, R54, R176 ;  /* 0x000000b036b07220 */ /* 0x000fe20000410000 */
[----:B------:R-:W4:Y:S01]  /*1400*/  LDG.E.128 R156, desc[UR4][R156.64+0x10] ;  /* 0x000010049c9c7981 */ /* 0x000f22000c1e1d00 */
[----:B---3--:R-:W-:-:S04]  /*1410*/  @P2 IMAD.WIDE.U32 R182, R3, 0x8, R182 ;  /* 0x0000000803b62825 */ /* 0x008fc800078e00b6 */
[----:B------:R-:W-:Y:S01]  /*1420*/  FFMA.FTZ R243, R192, R191, R243 ;  /* 0x000000bfc0f37223 */ /* 0x000fe200000100f3 */
[----:B------:R-:W3:Y:S01]  /*1430*/  LDG.E.128 R160, desc[UR4][R172.64] ;  /* 0x00000004aca07981 */ /* 0x000ee2000c1e1d00 */
[----:B------:R-:W0:Y:S03]  /*1440*/  @P0 LDC.64 R178, c[0x0][0x2c8] ;  /* 0x0000b200ffb20b82 */ /* 0x000e260000000a00 */
[----:B------:R-:W3:Y:S01]  /*1450*/  LDG.E.128 R164, desc[UR4][R164.64] ;  /* 0x00000004a4a47981 */ /* 0x000ee2000c1e1d00 */
[----:B------:R-:W-:Y:S01]  /*1460*/  FFMA.FTZ R214, R136, R180, R214 ;  /* 0x000000b488d67223 */ /* 0x000fe200000100d6 */
[----:B--2---:R-:W-:Y:S01]  /*1470*/  FADD.FTZ R193, R180, R193 ;  /* 0x000000c1b4c17221 */ /* 0x004fe20000010000 */
[----:B----4-:R-:W-:-:S04]  /*1480*/  FADD.FTZ R202, R133, R202 ;  /* 0x000000ca85ca7221 */ /* 0x010fc80000010000 */
[----:B------:R-:W-:Y:S01]  /*1490*/  STL [R1+0x3c], R193 ;  /* 0x00003cc101007387 */ /* 0x000fe20000100800 */
[----:B------:R-:W-:-:S03]  /*14a0*/  FFMA.FTZ R213, R137, R181, R213 ;  /* 0x000000b589d57223 */ /* 0x000fc600000100d5 */
[----:B------:R-:W-:Y:S01]  /*14b0*/  STL [R1+0x2c], R214 ;  /* 0x00002cd601007387 */ /* 0x000fe20000100800 */
[----:B------:R-:W-:-:S03]  /*14c0*/  FADD.FTZ R212, R181, R212 ;  /* 0x000000d4b5d47221 */ /* 0x000fc60000010000 */
[----:B------:R-:W-:Y:S04]  /*14d0*/  STL [R1+0x1c], R202 ;  /* 0x00001cca01007387 */ /* 0x000fe80000100800 */
[----:B------:R1:W-:Y:S04]  /*14e0*/  STL [R1+0x34], R213 ;  /* 0x000034d501007387 */ /* 0x0003e80000100800 */
[----:B------:R-:W-:Y:S01]  /*14f0*/  STL [R1+0x44], R212 ;  /* 0x000044d401007387 */ /* 0x000fe20000100800 */
[----:B------:R-:W-:Y:S01]  /*1500*/  FFMA.FTZ R240, R136, R133, R240 ;  /* 0x0000008588f07223 */ /* 0x000fe200000100f0 */
[----:B------:R-:W-:-:S02]  /*1510*/  IMAD.WIDE.U32 R184, R189, 0x10, R208 ;  /* 0x00000010bdb87825 */ /* 0x000fc400078e00d0 */
[----:B------:R-:W2:Y:S04]  /*1520*/  LDG.E.128 R168, desc[UR4][R168.64] ;  /* 0x00000004a8a87981 */ /* 0x000ea8000c1e1d00 */
[----:B-1----:R-:W4:Y:S01]  /*1530*/  LDL.LU R213, [R1+0x4c] ;  /* 0x00004c0001d57983 */ /* 0x002f220000300800 */
[----:B------:R-:W-:Y:S01]  /*1540*/  FADD.FTZ R202, R140, -R207 ;  /* 0x800000cf8cca7221 */ /* 0x000fe20000010000 */
[----:B------:R-:W-:Y:S02]  /*1550*/  SHF.L.U32 R140, R132, 0x10, RZ ;  /* 0x00000010848c7819 */ /* 0x000fe400000006ff */
[----:B------:R-:W5:Y:S03]  /*1560*/  @P2 LDG.E.64 R200, desc[UR4][R174.64] ;  /* 0x00000004aec82981 */ /* 0x000f66000c1e1b00 */
[----:B------:R-:W-:Y:S01]  /*1570*/  FADD.FTZ R203, R140, R203 ;  /* 0x000000cb8ccb7221 */ /* 0x000fe20000010000 */
[----:B------:R1:W5:Y:S04]  /*1580*/  @P2 LDG.E.64 R196, desc[UR4][R182.64] ;  /* 0x00000004b6c42981 */ /* 0x000368000c1e1b00 */
[----:B------:R0:W-:Y:S04]  /*1590*/  STL [R1+0x24], R203 ;  /* 0x000024cb01007387 */ /* 0x0001e80000100800 */
[----:B------:R-:W3:Y:S01]  /*15a0*/  LDL.LU R214, [R1+0x6c] ;  /* 0x00006c0001d67983 */ /* 0x000ee20000300800 */
[----:B------:R-:W-:Y:S01]  /*15b0*/  SHF.L.U32 R132, R134, 0x10, RZ ;  /* 0x0000001086847819 */ /* 0x000fe200000006ff */
[----:B------:R-:W-:Y:S01]  /*15c0*/  FMUL.FTZ R202, R4, R202 ;  /* 0x000000ca04ca7220 */ /* 0x000fe20000410000 */
[----:B------:R-:W-:Y:S01]  /*15d0*/  FMUL.FTZ R193, R53, R180 ;  /* 0x000000b435c17220 */ /* 0x000fe20000410000 */
[----:B------:R-:W-:Y:S01]  /*15e0*/  FMUL.FTZ R181, R55, R181 ;  /* 0x000000b537b57220 */ /* 0x000fe20000410000 */
[----:B------:R-:W-:Y:S01]  /*15f0*/  FFMA.FTZ R242, R137, R140, R242 ;  /* 0x0000008c89f27223 */ /* 0x000fe200000100f2 */
[----:B0-----:R-:W-:Y:S01]  /*1600*/  SHF.L.U32 R203, R138, 0x10, RZ ;  /* 0x000000108acb7819 */ /* 0x001fe200000006ff */
[----:B------:R-:W2:Y:S01]  /*1610*/  LDG.E.128 R172, desc[UR4][R172.64+0x10] ;  /* 0x00001004acac7981 */ /* 0x000ea2000c1e1d00 */
[----:B-1----:R-:W0:Y:S03]  /*1620*/  @P0 LDC.64 R182, c[0x0][0x2c8] ;  /* 0x0000b200ffb60b82 */ /* 0x002e260000000a00 */
[----:B------:R-:W-:-:S05]  /*1630*/  FADD.FTZ R211, R203, R211 ;  /* 0x000000d3cbd37221 */ /* 0x000fca0000010000 */
[----:B------:R1:W-:Y:S04]  /*1640*/  STL [R1+0x50], R211 ;  /* 0x000050d301007387 */ /* 0x0003e80000100800 */
[----:B-1----:R-:W2:Y:S04]  /*1650*/  LDL.LU R211, [R1+0x5c] ;  /* 0x00005c0001d37983 */ /* 0x002ea80000300800 */
[----:B------:R-:W2:Y:S01]  /*1660*/  LDL.LU R212, [R1+0x58] ;  /* 0x0000580001d47983 */ /* 0x000ea20000300800 */
[----:B------:R-:W-:-:S05]  /*1670*/  FADD.FTZ R210, R132, R210 ;  /* 0x000000d284d27221 */ /* 0x000fca0000010000 */
[----:B------:R1:W-:Y:S04]  /*1680*/  STL [R1+0x70], R210 ;  /* 0x000070d201007387 */ /* 0x0003e80000100800 */
[----:B-1----:R-:W2:Y:S01]  /*1690*/  LDL.LU R210, [R1+0x78] ;  /* 0x0000780001d27983 */ /* 0x002ea20000300800 */
[-C--:B------:R-:W-:Y:S01]  /*16a0*/  FFMA.FTZ R206, R202, R132.reuse, R206 ;  /* 0x00000084cace7223 */ /* 0x080fe200000100ce */
[----:B------:R-:W-:Y:S01]  /*16b0*/  FFMA.FTZ R193, R85, R133, R193 ;  /* 0x0000008555c17223 */ /* 0x000fe200000100c1 */
[----:B------:R-:W-:Y:S01]  /*16c0*/  FMUL.FTZ R133, R48, R132 ;  /* 0x0000008430857220 */ /* 0x000fe20000410000 */
[-C--:B------:R-:W-:Y:S01]  /*16d0*/  FFMA.FTZ R247, R202, R203.reuse, R247 ;  /* 0x000000cbcaf77223 */ /* 0x080fe200000100f7 */
[----:B------:R-:W-:Y:S01]  /*16e0*/  PRMT R138, R138, 0x7632, R138 ;  /* 0x000076328a8a7816 */ /* 0x000fe2000000008a */
[----:B------:R1:W-:Y:S01]  /*16f0*/  STL [R1+0x60], R206 ;  /* 0x000060ce01007387 */ /* 0x0003e20000100800 */
[----:B------:R-:W-:Y:S01]  /*1700*/  FFMA.FTZ R203, R80, R203, R133 ;  /* 0x000000cb50cb7223 */ /* 0x000fe20000010085 */
[----:B------:R-:W-:-:S04]  /*1710*/  IMAD.WIDE.U32 R132, R189, 0x20, R186 ;  /* 0x00000020bd847825 */ /* 0x000fc800078e00ba */
[----:B------:R-:W-:Y:S01]  /*1720*/  FADD.FTZ R186, R141, -R207 ;  /* 0x800000cf8dba7221 */ /* 0x000fe20000010000 */
[----:B------:R-:W-:Y:S01]  /*1730*/  SHF.L.U32 R141, R138, 0x10, RZ ;  /* 0x000000108a8d7819 */ /* 0x000fe200000006ff */
[----:B-1----:R-:W2:Y:S04]  /*1740*/  LDL.LU R206, [R1+0x68] ;  /* 0x0000680001ce7983 */ /* 0x002ea80000300800 */
[----:B------:R-:W2:Y:S04]  /*1750*/  LDL.LU R222, [R1+0x54] ;  /* 0x0000540001de7983 */ /* 0x000ea80000300800 */
[----:B------:R-:W2:Y:S01]  /*1760*/  LDL.LU R221, [R1+0x74] ;  /* 0x0000740001dd7983 */ /* 0x000ea20000300800 */
[----:B------:R-:W-:Y:S01]  /*1770*/  PRMT R134, R134, 0x7632, R134 ;  /* 0x0000763286867816 */ /* 0x000fe20000000086 */
[----:B------:R-:W-:-:S03]  /*1780*/  FFMA.FTZ R140, R87, R140, R181 ;  /* 0x0000008c578c7223 */ /* 0x000fc600000100b5 */
[----:B------:R-:W-:Y:S01]  /*1790*/  SHF.L.U32 R134, R134, 0x10, RZ ;  /* 0x0000001086867819 */ /* 0x000fe200000006ff */
[----:B----4-:R-:W-:-:S05]  /*17a0*/  FADD.FTZ R213, R141, R213 ;  /* 0x000000d58dd57221 */ /* 0x010fca0000010000 */
[----:B------:R1:W-:Y:S04]  /*17b0*/  STL [R1+0x4c], R213 ;  /* 0x00004cd501007387 */ /* 0x0003e80000100800 */
[----:B-1----:R-:W4:Y:S01]  /*17c0*/  LDL.LU R213, [R1+0x64] ;  /* 0x0000640001d57983 */ /* 0x002f220000300800 */
[----:B------:R-:W-:-:S04]  /*17d0*/  IMAD.WIDE.U32 R180, R189, 0x10, R204 ;  /* 0x00000010bdb47825 */ /* 0x000fc800078e00cc */
[----:B------:R-:W-:Y:S01]  /*17e0*/  FMUL.FTZ R138, R4, R186 ;  /* 0x000000ba048a7220 */ /* 0x000fe20000410000 */
[-C--:B------:R-:W-:Y:S01]  /*17f0*/  FMUL.FTZ R204, R49, R134.reuse ;  /* 0x0000008631cc7220 */ /* 0x080fe20000410000 */
[----:B---3--:R-:W-:Y:S01]  /*1800*/  FADD.FTZ R214, R134, R214 ;  /* 0x000000d686d67221 */ /* 0x008fe20000010000 */
[----:B------:R-:W-:Y:S01]  /*1810*/  PRMT R209, R152, 0x7632, R209 ;  /* 0x0000763298d17816 */ /* 0x000fe200000000d1 */
[-C--:B------:R-:W-:Y:S01]  /*1820*/  FFMA.FTZ R246, R138, R141.reuse, R246 ;  /* 0x0000008d8af67223 */ /* 0x080fe200000100f6 */
[----:B------:R-:W-:Y:S01]  /*1830*/  FFMA.FTZ R141, R81, R141, R204 ;  /* 0x0000008d518d7223 */ /* 0x000fe200000100cc */
[----:B------:R-:W-:Y:S01]  /*1840*/  FADD.FTZ R204, R142, -R207 ;  /* 0x800000cf8ecc7221 */ /* 0x000fe20000010000 */
        /* <DEDUP_REMOVED lines=8> */
[----:B------:R-:W-:Y:S01]  /*18d0*/  FFMA.FTZ R191, R86, R191, R176 ;  /* 0x000000bf56bf7223 */ /* 0x000fe200000100b0 */
[----:B--2---:R-:W-:Y:S01]  /*18e0*/  FADD.FTZ R173, -R207, R173 ;  /* 0x000000adcfad7221 */ /* 0x004fe20000010100 */
[----:B0-----:R-:W-:Y:S01]  /*18f0*/  @P0 IMAD.WIDE.U32 R182, R5, 0x20, R182 ;  /* 0x0000002005b60825 */ /* 0x001fe200078e00b6 */
[----:B------:R-:W2:Y:S03]  /*1900*/  LDG.E.128 R184, desc[UR4][R184.64] ;  /* 0x00000004b8b87981 */ /* 0x000ea6000c1e1d00 */
[----:B------:R-:W-:Y:S01]  /*1910*/  FFMA.FTZ R211, R138, R134, R211 ;  /* 0x000000868ad37223 */ /* 0x000fe200000100d3 */
[----:B------:R-:W-:-:S04]  /*1920*/  FADD.FTZ R212, R142, R212 ;  /* 0x000000d48ed47221 */ /* 0x000fc80000010000 */
[----:B------:R0:W-:Y:S01]  /*1930*/  STL [R1+0x5c], R211 ;  /* 0x00005cd301007387 */ /* 0x0001e20000100800 */
[----:B------:R-:W-:Y:S01]  /*1940*/  SHF.L.U32 R134, R135, 0x10, RZ ;  /* 0x0000001087867819 */ /* 0x000fe200000006ff */
[C---:B------:R-:W-:Y:S01]  /*1950*/  FMUL.FTZ R204, R4.reuse, R204 ;  /* 0x000000cc04cc7220 */ /* 0x040fe20000410000 */
[----:B------:R-:W-:Y:S02]  /*1960*/  PRMT R139, R139, 0x7632, R139 ;  /* 0x000076328b8b7816 */ /* 0x000fe4000000008b */
[----:B------:R-:W-:Y:S01]  /*1970*/  SHF.L.U32 R209, R209, 0x10, RZ ;  /* 0x00000010d1d17819 */ /* 0x000fe200000006ff */
[C---:B------:R-:W-:Y:S01]  /*1980*/  FMUL.FTZ R147, R4.reuse, R147 ;  /* 0x0000009304937220 */ /* 0x040fe20000410000 */
[C---:B------:R-:W-:Y:S01]  /*1990*/  FMUL.FTZ R159, R4.reuse, R159 ;  /* 0x0000009f049f7220 */ /* 0x040fe20000410000 */
[----:B------:R-:W-:Y:S01]  /*19a0*/  FMUL.FTZ R163, R4, R163 ;  /* 0x000000a304a37220 */ /* 0x000fe20000410000 */
[----:B------:R-:W1:Y:S01]  /*19b0*/  @P0 LDC.64 R176, c[0x0][0x2c8] ;  /* 0x0000b200ffb00b82 */ /* 0x000e620000000a00 */
[----:B0-----:R-:W3:Y:S04]  /*19c0*/  LDL.LU R211, [R1+0xa0] ;  /* 0x0000a00001d37983 */ /* 0x001ee80000300800 */
[----:B------:R0:W-:Y:S04]  /*19d0*/  STL [R1+0x6c], R214 ;  /* 0x00006cd601007387 */ /* 0x0001e80000100800 */
[----:B------:R-:W2:Y:S01]  /*19e0*/  LDL.LU R220, [R1+0x90] ;  /* 0x0000900001dc7983 */ /* 0x000ea20000300800 */
[----:B------:R-:W-:-:S03]  /*19f0*/  @P0 IMAD.WIDE.U32 R178, R2, 0x20, R178 ;  /* 0x0000002002b20825 */ /* 0x000fc600078e00b2 */
[----:B------:R-:W5:Y:S04]  /*1a00*/  @P0 LDG.E.128 R88, desc[UR4][R182.64] ;  /* 0x00000004b6580981 */ /* 0x000f68000c1e1d00 */
[----:B0-----:R-:W2:Y:S04]  /*1a10*/  LDL.LU R214, [R1+0x80] ;  /* 0x0000800001d67983 */ /* 0x001ea80000300800 */
[----:B------:R0:W-:Y:S04]  /*1a20*/  STL [R1+0x58], R212 ;  /* 0x000058d401007387 */ /* 0x0001e80000100800 */
[----:B------:R-:W2:Y:S01]  /*1a30*/  LDL.LU R208, [R1+0xa8] ;  /* 0x0000a80001d07983 */ /* 0x000ea20000300800 */
[----:B------:R-:W-:-:S03]  /*1a40*/  FADD.FTZ R210, R134, R210 ;  /* 0x000000d286d27221 */ /* 0x000fc60000010000 */
[----:B------:R-:W2:Y:S04]  /*1a50*/  LDL.LU R215, [R1+0x98] ;  /* 0x0000980001d77983 */ /* 0x000ea80000300800 */
[----:B------:R1:W-:Y:S04]  /*1a60*/  STL [R1+0x78], R210 ;  /* 0x000078d201007387 */ /* 0x0003e80000100800 */
[----:B0-----:R-:W2:Y:S01]  /*1a70*/  LDL.LU R212, [R1+0x88] ;  /* 0x0000880001d47983 */ /* 0x001ea20000300800 */
[-C--:B------:R-:W-:Y:S01]  /*1a80*/  FFMA.FTZ R206, R204, R134.reuse, R206 ;  /* 0x00000086ccce7223 */ /* 0x080fe200000100ce */
[----:B------:R-:W-:Y:S01]  /*1a90*/  FMUL.FTZ R205, R50, R134 ;  /* 0x0000008632cd7220 */ /* 0x000fe20000410000 */
[----:B------:R-:W-:Y:S01]  /*1aa0*/  PRMT R134, R135, 0x7632, R134 ;  /* 0x0000763287867816 */ /* 0x000fe20000000086 */
[----:B------:R-:W5:Y:S01]  /*1ab0*/  @P0 LDG.E.128 R92, desc[UR4][R182.64+0x10] ;  /* 0x00001004b65c0981 */ /* 0x000f62000c1e1d00 */
[----:B------:R-:W-:-:S03]  /*1ac0*/  SHF.L.U32 R139, R139, 0x10, RZ ;  /* 0x000000108b8b7819 */ /* 0x000fc600000006ff */
[----:B------:R0:W-:Y:S01]  /*1ad0*/  STL [R1+0x68], R206 ;  /* 0x000068ce01007387 */ /* 0x0001e20000100800 */
[----:B------:R-:W-:-:S03]  /*1ae0*/  SHF.L.U32 R134, R134, 0x10, RZ ;  /* 0x0000001086867819 */ /* 0x000fc600000006ff */
[----:B-1----:R-:W2:Y:S01]  /*1af0*/  LDL.LU R210, [R1] ;  /* 0x0000000001d27983 */ /* 0x002ea20000300800 */
[----:B------:R-:W-:Y:S01]  /*1b00*/  FADD.FTZ R222, R139, R222 ;  /* 0x000000de8bde7221 */ /* 0x000fe20000010000 */
[----:B------:R-:W-:Y:S01]  /*1b10*/  FADD.FTZ R221, R134, R221 ;  /* 0x000000dd86dd7221 */ /* 0x000fe20000010000 */
[-C--:B------:R-:W-:Y:S01]  /*1b20*/  FFMA.FTZ R249, R204, R142.reuse, R249 ;  /* 0x0000008eccf97223 */ /* 0x080fe200000100f9 */
[----:B------:R-:W-:Y:S01]  /*1b30*/  @P0 IMAD.WIDE.U32 R176, R189, 0x20, R176 ;  /* 0x00000020bdb00825 */ /* 0x000fe200078e00b0 */
[----:B------:R-:W2:Y:S03]  /*1b40*/  LDG.E.128 R180, desc[UR4][R180.64] ;  /* 0x00000004b4b47981 */ /* 0x000ea6000c1e1d00 */
[----:B0-----:R-:W-:Y:S01]  /*1b50*/  FMUL.FTZ R206, R4, R143 ;  /* 0x0000008f04ce7220 */ /* 0x001fe20000410000 */
[----:B------:R-:W-:Y:S04]  /*1b60*/  STL [R1+0x54], R222 ;  /* 0x000054de01007387 */ /* 0x000fe80000100800 */
[----:B------:R-:W-:Y:S01]  /*1b70*/  STL [R1+0x74], R221 ;  /* 0x000074dd01007387 */ /* 0x000fe20000100800 */
[----:B------:R-:W-:-:S03]  /*1b80*/  FFMA.FTZ R142, R82, R142, R205 ;  /* 0x0000008e528e7223 */ /* 0x000fc600000100cd */
[----:B------:R-:W5:Y:S04]  /*1b90*/  @P0 LDG.E.128 R104, desc[UR4][R178.64] ;  /* 0x00000004b2680981 */ /* 0x000f68000c1e1d00 */
[----:B------:R-:W5:Y:S04]  /*1ba0*/  @P0 LDG.E.128 R108, desc[UR4][R178.64+0x10] ;  /* 0x00001004b26c0981 */ /* 0x000f68000c1e1d00 */
[----:B------:R-:W5:Y:S04]  /*1bb0*/  @P0 LDG.E.128 R112, desc[UR4][R176.64] ;  /* 0x00000004b0700981 */ /* 0x000f68000c1e1d00 */
[----:B------:R0:W5:Y:S01]  /*1bc0*/  @P0 LDG.E.128 R116, desc[UR4][R176.64+0x10] ;  /* 0x00001004b0740981 */ /* 0x000162000c1e1d00 */
[CC--:B----4-:R-:W-:Y:S01]  /*1bd0*/  FFMA.FTZ R213, R206.reuse, R134.reuse, R213 ;  /* 0x00000086ced57223 */ /* 0x0d0fe200000100d5 */
[----:B------:R-:W-:Y:S01]  /*1be0*/  FMUL.FTZ R205, R51, R134 ;  /* 0x0000008633cd7220 */ /* 0x000fe20000410000 */
[----:B------:R-:W-:Y:S01]  /*1bf0*/  FADD.FTZ R143, -R207, R144 ;  /* 0x00000090cf8f7221 */ /* 0x000fe20000010100 */
[-C--:B------:R-:W-:Y:S01]  /*1c00*/  FFMA.FTZ R248, R206, R139.reuse, R248 ;  /* 0x0000008bcef87223 */ /* 0x080fe200000100f8 */
[----:B------:R-:W0:Y:S04]  /*1c10*/  LDG.E.128 R176, desc[UR4][R132.64] ;  /* 0x0000000484b07981 */ /* 0x000e28000c1e1d00 */
[----:B------:R1:W-:Y:S04]  /*1c20*/  STL [R1+0x64], R213 ;  /* 0x000064d501007387 */ /* 0x0003e80000100800 */
[----:B-1----:R-:W4:Y:S01]  /*1c30*/  LDL.LU R213, [R1+0x8c] ;  /* 0x00008c0001d57983 */ /* 0x002f220000300800 */
[----:B------:R-:W-:Y:S01]  /*1c40*/  SHF.L.U32 R134, R148, 0x10, RZ ;  /* 0x0000001094867819 */ /* 0x000fe200000006ff */
[----:B------:R-:W-:Y:S01]  /*1c50*/  FFMA.FTZ R205, R83, R139, R205 ;  /* 0x0000008b53cd7223 */ /* 0x000fe200000100cd */
[----:B------:R-:W-:Y:S01]  /*1c60*/  SHF.L.U32 R139, R152, 0x10, RZ ;  /* 0x00000010988b7819 */ /* 0x000fe200000006ff */
[----:B------:R-:W-:Y:S01]  /*1c70*/  FMUL.FTZ R143, R4, R143 ;  /* 0x0000008f048f7220 */ /* 0x000fe20000410000 */
[----:B------:R-:W-:Y:S01]  /*1c80*/  FADD.FTZ R144, -R207, R146 ;  /* 0x00000092cf907221 */ /* 0x000fe20000010100 */
[----:B------:R-:W-:-:S03]  /*1c90*/  SHF.L.U32 R146, R149, 0x10, RZ ;  /* 0x0000001095927819 */ /* 0x000fc600000006ff */
[----:B------:R-:W-:Y:S01]  /*1ca0*/  FMUL.FTZ R144, R4, R144 ;  /* 0x0000009004907220 */ /* 0x000fe20000410000 */
[----:B---3--:R-:W-:-:S05]  /*1cb0*/  FADD.FTZ R211, R134, R211 ;  /* 0x000000d386d37221 */ /* 0x008fca0000010000 */
[----:B------:R1:W-:Y:S01]  /*1cc0*/  STL [R1+0xa0], R211 ;  /* 0x0000a0d301007387 */ /* 0x0003e20000100800 */
[----:B--2---:R-:W-:-:S03]  /*1cd0*/  FFMA.FTZ R220, R143, R134, R220 ;  /* 0x000000868fdc7223 */ /* 0x004fc600000100dc */
[----:B-1----:R-:W2:Y:S01]  /*1ce0*/  LDL.LU R211, [R1+0x9c] ;  /* 0x00009c0001d37983 */ /* 0x002ea20000300800 */
[----:B------:R-:W-:-:S05]  /*1cf0*/  FADD.FTZ R214, R139, R214 ;  /* 0x000000d68bd67221 */ /* 0x000fca0000010000 */
[----:B------:R1:W-:Y:S01]  /*1d00*/  STL [R1+0x80], R214 ;  /* 0x000080d601007387 */ /* 0x0003e20000100800 */
[----:B------:R-:W-:-:S03]  /*1d10*/  FADD.FTZ R208, R146, R208 ;  /* 0x000000d092d07221 */ /* 0x000fc60000010000 */
[----:B------:R-:W-:Y:S04]  /*1d20*/  STL [R1+0x90], R220 ;  /* 0x000090dc01007387 */ /* 0x000fe80000100800 */
[----:B-1----:R-:W3:Y:S04]  /*1d30*/  LDL.LU R214, [R1+0x7c] ;  /* 0x00007c0001d67983 */ /* 0x002ee80000300800 */
[----:B------:R1:W-:Y:S01]  /*1d40*/  STL [R1+0xa8], R208 ;  /* 0x0000a8d001007387 */ /* 0x0003e20000100800 */
[----:B------:R-:W-:-:S03]  /*1d50*/  FFMA.FTZ R215, R144, R146, R215 ;  /* 0x0000009290d77223 */ /* 0x000fc600000100d7 */
[----:B------:R-:W3:Y:S04]  /*1d60*/  LDL.LU R223, [R1+0x94] ;  /* 0x0000940001df7983 */ /* 0x000ee80000300800 */
[----:B------:R-:W3:Y:S01]  /*1d70*/  LDL.LU R222, [R1+0xa4] ;  /* 0x0000a40001de7983 */ /* 0x000ee20000300800 */
[----:B-1----:R-:W-:-:S05]  /*1d80*/  SHF.L.U32 R208, R153, 0x10, RZ ;  /* 0x0000001099d07819 */ /* 0x002fca00000006ff */
[----:B------:R-:W-:Y:S01]  /*1d90*/  FADD.FTZ R212, R208, R212 ;  /* 0x000000d4d0d47221 */ /* 0x000fe20000010000 */
[----:B------:R-:W-:Y:S04]  /*1da0*/  STL [R1+0x98], R215 ;  /* 0x000098d701007387 */ /* 0x000fe80000100800 */
[----:B------:R1:W-:Y:S04]  /*1db0*/  STL [R1+0x88], R212 ;  /* 0x000088d401007387 */ /* 0x0003e80000100800 */
[----:B-1----:R-:W3:Y:S04]  /*1dc0*/  LDL.LU R212, [R1+0x84] ;  /* 0x0000840001d47983 */ /* 0x002ee80000300800 */
[----:B------:R-:W3:Y:S04]  /*1dd0*/  LDL.LU R220, [R1+0xb0] ;  /* 0x0000b00001dc7983 */ /* 0x000ee80000300800 */
[----:B------:R-:W3:Y:S01]  /*1de0*/  LDL.LU R215, [R1+0x8] ;  /* 0x0000080001d77983 */ /* 0x000ee20000300800 */
[----:B------:R-:W-:Y:S01]  /*1df0*/  FFMA.FTZ R210, R144, R208, R210 ;  /* 0x000000d090d27223 */ /* 0x000fe200000100d2 */
[----:B------:R-:W-:-:S04]  /*1e00*/  PRMT R148, R148, 0x7632, R148 ;  /* 0x0000763294947816 */ /* 0x000fc80000000094 */
[----:B------:R1:W-:Y:S02]  /*1e10*/  STL [R1], R210 ;  /* 0x000000d201007387 */ /* 0x0003e40000100800 */
[----:B-1----:R-:W-:Y:S01]  /*1e20*/  FADD.FTZ R210, -R207, R145 ;  /* 0x00000091cfd27221 */ /* 0x002fe20000010100 */
[----:B------:R-:W-:-:S03]  /*1e30*/  SHF.L.U32 R145, R148, 0x10, RZ ;  /* 0x0000001094917819 */ /* 0x000fc600000006ff */
[----:B------:R-:W-:-:S04]  /*1e40*/  FMUL.FTZ R210, R4, R210 ;  /* 0x000000d204d27220 */ /* 0x000fc80000410000 */
[----:B----4-:R-:W-:-:S05]  /*1e50*/  FFMA.FTZ R213, R210, R145, R213 ;  /* 0x00000091d2d57223 */ /* 0x010fca00000100d5 */
[----:B------:R1:W-:Y:S04]  /*1e60*/  STL [R1+0x8c], R213 ;  /* 0x00008cd501007387 */ /* 0x0003e80000100800 */
[----:B-1----:R-:W4:Y:S01]  /*1e70*/  LDL.LU R213, [R1+0xd0] ;  /* 0x0000d00001d57983 */ /* 0x002f220000300800 */
[----:B------:R-:W-:Y:S02]  /*1e80*/  PRMT R149, R149, 0x7632, R149 ;  /* 0x0000763295957816 */ /* 0x000fe40000000095 */
[----:B------:R-:W-:Y:S02]  /*1e90*/  PRMT R153, R153, 0x7632, R153 ;  /* 0x0000763299997816 */ /* 0x000fe40000000099 */
[----:B------:R-:W-:Y:S02]  /*1ea0*/  SHF.L.U32 R149, R149, 0x10, RZ ;  /* 0x0000001095957819 */ /* 0x000fe400000006ff */
[----:B------:R-:W-:Y:S01]  /*1eb0*/  SHF.L.U32 R153, R153, 0x10, RZ ;  /* 0x0000001099997819 */ /* 0x000fe200000006ff */
[----:B------:R-:W-:Y:S01]  /*1ec0*/  FMUL.FTZ R146, R46, R146 ;  /* 0x000000922e927220 */ /* 0x000fe20000410000 */
[----:B--2---:R-:W-:-:S05]  /*1ed0*/  FADD.FTZ R211, R145, R211 ;  /* 0x000000d391d37221 */ /* 0x004fca0000010000 */
[----:B------:R1:W-:Y:S04]  /*1ee0*/  STL [R1+0x9c], R211 ;  /* 0x00009cd301007387 */ /* 0x0003e80000100800 */
[----:B-1----:R-:W2:Y:S01]  /*1ef0*/  LDL.LU R211, [R1+0xc0] ;  /* 0x0000c00001d37983 */ /* 0x002ea20000300800 */
[----:B---3--:R-:W-:-:S03]  /*1f00*/  FADD.FTZ R214, R209, R214 ;  /* 0x000000d6d1d67221 */ /* 0x008fc60000010000 */
[----:B------:R-:W3:Y:S01]  /*1f10*/  LDL.LU R221, [R1+0xac] ;  /* 0x0000ac0001dd7983 */ /* 0x000ee20000300800 */
[----:B------:R-:W-:-:S03]  /*1f20*/  FFMA.FTZ R223, R147, R149, R223 ;  /* 0x0000009593df7223 */ /* 0x000fc600000100df */
[----:B------:R1:W-:Y:S01]  /*1f30*/  STL [R1+0x7c], R214 ;  /* 0x00007cd601007387 */ /* 0x0003e20000100800 */
[----:B------:R-:W-:Y:S01]  /*1f40*/  FADD.FTZ R222, R149, R222 ;  /* 0x000000de95de7221 */ /* 0x000fe20000010000 */
[----:B------:R-:W-:Y:S01]  /*1f50*/  FFMA.FTZ R146, R78, R208, R146 ;  /* 0x000000d04e927223 */ /* 0x000fe20000010092 */
[----:B------:R-:W-:Y:S01]  /*1f60*/  FADD.FTZ R208, -R207, R156 ;  /* 0x0000009ccfd07221 */ /* 0x000fe20000010100 */
[----:B------:R-:W-:Y:S01]  /*1f70*/  SHF.L.U32 R156, R154, 0x10, RZ ;  /* 0x000000109a9c7819 */ /* 0x000fe200000006ff */
[----:B-1----:R-:W3:Y:S04]  /*1f80*/  LDL.LU R214, [R1+0x4] ;  /* 0x0000040001d67983 */ /* 0x002ee80000300800 */
[----:B------:R-:W-:Y:S04]  /*1f90*/  STL [R1+0x94], R223 ;  /* 0x000094df01007387 */ /* 0x000fe80000100800 */
[----:B------:R-:W-:Y:S01]  /*1fa0*/  STL [R1+0xa4], R222 ;  /* 0x0000a4de01007387 */ /* 0x000fe20000100800 */
[----:B------:R-:W-:Y:S01]  /*1fb0*/  FADD.FTZ R212, R153, R212 ;  /* 0x000000d499d47221 */ /* 0x000fe20000010000 */
[----:B------:R-:W-:-:S04]  /*1fc0*/  FMUL.FTZ R208, R4, R208 ;  /* 0x000000d004d07220 */ /* 0x000fc80000410000 */
[----:B------:R1:W-:Y:S01]  /*1fd0*/  STL [R1+0x84], R212 ;  /* 0x000084d401007387 */ /* 0x0003e20000100800 */
[----:B------:R-:W-:Y:S01]  /*1fe0*/  FADD.FTZ R220, R156, R220 ;  /* 0x000000dc9cdc7221 */ /* 0x000fe20000010000 */
[----:B------:R-:W-:Y:S02]  /*1ff0*/  FFMA.FTZ R215, R208, R156, R215 ;  /* 0x0000009cd0d77223 */ /* 0x000fe400000100d7 */
[----:B-1----:R-:W3:Y:S04]  /*2000*/  LDL.LU R212, [R1+0xcc] ;  /* 0x0000cc0001d47983 */ /* 0x002ee80000300800 */
[----:B------:R-:W3:Y:S04]  /*2010*/  LDL.LU R152, [R1+0xbc] ;  /* 0x0000bc0001987983 */ /* 0x000ee80000300800 */
[----:B------:R1:W-:Y:S04]  /*2020*/  STL [R1+0xb0], R220 ;  /* 0x0000b0dc01007387 */ /* 0x0003e80000100800 */
[----:B------:R-:W3:Y:S04]  /*2030*/  LDL.LU R224, [R1+0xb8] ;  /* 0x0000b80001e07983 */ /* 0x000ee80000300800 */
[----:B------:R0:W-:Y:S04]  /*2040*/  STL [R1+0x8], R215 ;  /* 0x000008d701007387 */ /* 0x0001e80000100800 */
[----:B-1----:R-:W3:Y:S04]  /*2050*/  LDL.LU R220, [R1+0x10] ;  /* 0x0000100001dc7983 */ /* 0x002ee80000300800 */
[----:B0-----:R-:W3:Y:S01]  /*2060*/  LDL.LU R215, [R1+0xd8] ;  /* 0x0000d80001d77983 */ /* 0x001ee20000300800 */
[----:B------:R-:W-:-:S05]  /*2070*/  SHF.L.U32 R148, R150, 0x10, RZ ;  /* 0x0000001096947819 */ /* 0x000fca00000006ff */
[----:B----4-:R-:W-:-:S05]  /*2080*/  FADD.FTZ R213, R148, R213 ;  /* 0x000000d594d57221 */ /* 0x010fca0000010000 */
[----:B------:R0:W-:Y:S04]  /*2090*/  STL [R1+0xd0], R213 ;  /* 0x0000d0d501007387 */ /* 0x0001e80000100800 */
[----:B0-----:R-:W4:Y:S01]  /*20a0*/  LDL.LU R213, [R1+0xc8] ;  /* 0x0000c80001d57983 */ /* 0x001f220000300800 */
[----:B------:R-:W-:Y:S01]  /*20b0*/  FMUL.FTZ R145, R45, R145 ;  /* 0x000000912d917220 */ /* 0x000fe20000410000 */
[----:B------:R-:W-:Y:S01]  /*20c0*/  PRMT R154, R154, 0x7632, R154 ;  /* 0x000076329a9a7816 */ /* 0x000fe2000000009a */
[-C--:B------:R-:W-:Y:S02]  /*20d0*/  FFMA.FTZ R250, R210, R209.reuse, R250 ;  /* 0x000000d1d2fa7223 */ /* 0x080fe400000100fa */
[----:B------:R-:W-:Y:S01]  /*20e0*/  FFMA.FTZ R209, R77, R209, R145 ;  /* 0x000000d14dd17223 */ /* 0x000fe20000010091 */
[----:B------:R-:W-:Y:S01]  /*20f0*/  FMUL.FTZ R145, R47, R149 ;  /* 0x000000952f917220 */ /* 0x000fe20000410000 */
[-C--:B------:R-:W-:Y:S01]  /*2100*/  FMUL.FTZ R149, R40, R148.reuse ;  /* 0x0000009428957220 */ /* 0x080fe20000410000 */
[----:B------:R-:W-:Y:S01]  /*2110*/  SHF.L.U32 R154, R154, 0x10, RZ ;  /* 0x000000109a9a7819 */ /* 0x000fe200000006ff */
[----:B--2---:R-:W-:Y:S01]  /*2120*/  FFMA.FTZ R211, R208, R148, R211 ;  /* 0x00000094d0d37223 */ /* 0x004fe200000100d3 */
[----:B------:R-:W-:-:S04]  /*2130*/  PRMT R148, R150, 0x7632, R148 ;  /* 0x0000763296947816 */ /* 0x000fc80000000094 */
[----:B------:R0:W-:Y:S01]  /*2140*/  STL [R1+0xc0], R211 ;  /* 0x0000c0d301007387 */ /* 0x0001e20000100800 */
[----:B------:R-:W-:Y:S01]  /*2150*/  SHF.L.U32 R148, R148, 0x10, RZ ;  /* 0x0000001094947819 */ /* 0x000fe200000006ff */
[----:B---3--:R-:W-:Y:S02]  /*2160*/  FADD.FTZ R221, R154, R221 ;  /* 0x000000dd9add7221 */ /* 0x008fe40000010000 */
[----:B------:R-:W2:Y:S04]  /*2170*/  LDL.LU R223, [R1+0xb4] ;  /* 0x0000b40001df7983 */ /* 0x000ea80000300800 */
[----:B------:R-:W3:Y:S01]  /*2180*/  LDL.LU R222, [R1+0xc] ;  /* 0x00000c0001de7983 */ /* 0x000ee20000300800 */
[----:B0-----:R-:W-:-:S03]  /*2190*/  FMUL.FTZ R211, R4, R157 ;  /* 0x0000009d04d37220 */ /* 0x001fc60000410000 */
[----:B------:R0:W-:Y:S01]  /*21a0*/  STL [R1+0xac], R221 ;  /* 0x0000acdd01007387 */ /* 0x0001e20000100800 */
[----:B------:R-:W-:Y:S01]  /*21b0*/  FFMA.FTZ R214, R211, R154, R214 ;  /* 0x0000009ad3d67223 */ /* 0x000fe200000100d6 */
[----:B------:R-:W-:Y:S02]  /*21c0*/  FMUL.FTZ R157, R41, R148 ;  /* 0x00000094299d7220 */ /* 0x000fe40000410000 */
[----:B0-----:R-:W3:Y:S04]  /*21d0*/  LDL.LU R221, [R1+0xd4] ;  /* 0x0000d40001dd7983 */ /* 0x001ee80000300800 */
[----:B------:R0:W-:Y:S04]  /*21e0*/  STL [R1+0x4], R214 ;  /* 0x000004d601007387 */ /* 0x0001e80000100800 */
[----:B0-----:R-:W3:Y:S04]  /*21f0*/  LDL.LU R214, [R1+0xc4] ;  /* 0x0000c40001d67983 */ /* 0x001ee80000300800 */
[----:B------:R-:W3:Y:S01]  /*2200*/  LDL.LU R150, [R1+0x104] ;  /* 0x0001040001967983 */ /* 0x000ee20000300800 */
[----:B------:R-:W-:-:S05]  /*2210*/  FADD.FTZ R212, R148, R212 ;  /* 0x000000d494d47221 */ /* 0x000fca0000010000 */
[----:B------:R0:W-:Y:S01]  /*2220*/  STL [R1+0xcc], R212 ;  /* 0x0000ccd401007387 */ /* 0x0001e20000100800 */
[----:B------:R-:W-:Y:S01]  /*2230*/  FFMA.FTZ R152, R211, R148, R152 ;  /* 0x00000094d3987223 */ /* 0x000fe20000010098 */
[----:B------:R-:W-:Y:S01]  /*2240*/  SHF.L.U32 R148, R151, 0x10, RZ ;  /* 0x0000001097947819 */ /* 0x000fe200000006ff */
[----:B------:R-:W-:Y:S01]  /*2250*/  FFMA.FTZ R252, R147, R153, R252 ;  /* 0x0000009993fc7223 */ /* 0x000fe200000100fc */
[----:B0-----:R-:W-:Y:S01]  /*2260*/  FADD.FTZ R212, -R207, R158 ;  /* 0x0000009ecfd47221 */ /* 0x001fe20000010100 */
[----:B------:R-:W-:-:S03]  /*2270*/  SHF.L.U32 R158, R155, 0x10, RZ ;  /* 0x000000109b9e7819 */ /* 0x000fc600000006ff */
[----:B------:R-:W-:Y:S01]  /*2280*/  FMUL.FTZ R212, R4, R212 ;  /* 0x000000d404d47220 */ /* 0x000fe20000410000 */
[----:B------:R-:W-:Y:S01]  /*2290*/  FFMA.FTZ R145, R79, R153, R145 ;  /* 0x000000994f917223 */ /* 0x000fe20000010091 */
[----:B------:R-:W-:Y:S01]  /*22a0*/  FADD.FTZ R224, R158, R224 ;  /* 0x000000e09ee07221 */ /* 0x000fe20000010000 */
[----:B------:R-:W3:Y:S01]  /*22b0*/  LDL.LU R153, [R1+0xf8] ;  /* 0x0000f80001997983 */ /* 0x000ee20000300800 */
[----:B------:R-:W-:Y:S01]  /*22c0*/  FFMA.FTZ R220, R212, R158, R220 ;  /* 0x0000009ed4dc7223 */ /* 0x000fe200000100dc */
[----:B------:R-:W-:Y:S02]  /*22d0*/  FADD.FTZ R215, R148, R215 ;  /* 0x000000d794d77221 */ /* 0x000fe40000010000 */
[----:B------:R0:W-:Y:S04]  /*22e0*/  STL [R1+0xbc], R152 ;  /* 0x0000bc9801007387 */ /* 0x0001e80000100800 */
[----:B0-----:R-:W3:Y:S04]  /*22f0*/  LDL.LU R152, [R1+0xe8] ;  /* 0x0000e80001987983 */ /* 0x001ee80000300800 */
[----:B------:R-:W-:Y:S04]  /*2300*/  STL [R1+0xb8], R224 ;  /* 0x0000b8e001007387 */ /* 0x000fe80000100800 */
[----:B------:R0:W-:Y:S04]  /*2310*/  STL [R1+0xd8], R215 ;  /* 0x0000d8d701007387 */ /* 0x0001e80000100800 */
[----:B------:R1:W-:Y:S04]  /*2320*/  STL [R1+0x10], R220 ;  /* 0x000010dc01007387 */ /* 0x0003e80000100800 */
[----:B0-----:R-:W3:Y:S01]  /*2330*/  LDL.LU R215, [R1+0x18] ;  /* 0x0000180001d77983 */ /* 0x001ee20000300800 */
[----:B------:R-:W-:Y:S01]  /*2340*/  FFMA.FTZ R156, R72, R156, R149 ;  /* 0x0000009c489c7223 */ /* 0x000fe20000010095 */
[----:B------:R-:W-:Y:S01]  /*2350*/  FMUL.FTZ R149, R42, R148 ;  /* 0x000000942a957220 */ /* 0x000fe20000410000 */
[----:B------:R-:W-:Y:S01]  /*2360*/  FFMA.FTZ R157, R73, R154, R157 ;  /* 0x0000009a499d7223 */ /* 0x000fe2000001009d */
[----:B-1----:R-:W3:Y:S02]  /*2370*/  LDL.LU R220, [R1+0x108] ;  /* 0x0001080001dc7983 */ /* 0x002ee40000300800 */
[----:B------:R-:W-:-:S02]  /*2380*/  FFMA.FTZ R158, R74, R158, R149 ;  /* 0x0000009e4a9e7223 */ /* 0x000fc40000010095 */
[----:B------:R-:W3:Y:S01]  /*2390*/  LDL.LU R154, [R1+0xfc] ;  /* 0x0000fc00019a7983 */ /* 0x000ee20000300800 */
[----:B----4-:R-:W-:-:S05]  /*23a0*/  FFMA.FTZ R213, R212, R148, R213 ;  /* 0x00000094d4d57223 */ /* 0x010fca00000100d5 */
[----:B------:R0:W-:Y:S04]  /*23b0*/  STL [R1+0xc8], R213 ;  /* 0x0000c8d501007387 */ /* 0x0001e80000100800 */
[----:B------:R-:W4:Y:S01]  /*23c0*/  LDL.LU R149, [R1+0xf0] ;  /* 0x0000f00001957983 */ /* 0x000f220000300800 */
[----:B------:R-:W-:Y:S02]  /*23d0*/  PRMT R155, R155, 0x7632, R155 ;  /* 0x000076329b9b7816 */ /* 0x000fe4000000009b */
[----:B------:R-:W-:Y:S02]  /*23e0*/  PRMT R148, R151, 0x7632, R148 ;  /* 0x0000763297947816 */ /* 0x000fe40000000094 */
[----:B------:R-:W-:Y:S02]  /*23f0*/  SHF.L.U32 R155, R155, 0x10, RZ ;  /* 0x000000109b9b7819 */ /* 0x000fe400000006ff */
[----:B------:R-:W-:-:S05]  /*2400*/  SHF.L.U32 R148, R148, 0x10, RZ ;  /* 0x0000001094947819 */ /* 0x000fca00000006ff */
[----:B0-----:R-:W-:Y:S01]  /*2410*/  FMUL.FTZ R213, R43, R148 ;  /* 0x000000942bd57220 */ /* 0x001fe20000410000 */
[----:B--2---:R-:W-:Y:S01]  /*2420*/  FADD.FTZ R223, R155, R223 ;  /* 0x000000df9bdf7221 */ /* 0x004fe20000010000 */
[----:B---3--:R-:W-:-:S04]  /*2430*/  FFMA.FTZ R222, R159, R155, R222 ;  /* 0x0000009b9fde7223 */ /* 0x008fc800000100de */
[----:B------:R-:W-:Y:S04]  /*2440*/  STL [R1+0xb4], R223 ;  /* 0x0000b4df01007387 */ /* 0x000fe80000100800 */
[----:B------:R-:W-:Y:S04]  /*2450*/  STL [R1+0xc], R222 ;  /* 0x00000cde01007387 */ /* 0x000fe80000100800 */
[----:B------:R-:W2:Y:S01]  /*2460*/  LDL.LU R151, [R1+0xe0] ;  /* 0x0000e00001977983 */ /* 0x000ea20000300800 */
[----:B------:R-:W-:-:S05]  /*2470*/  FADD.FTZ R221, R148, R221 ;  /* 0x000000dd94dd7221 */ /* 0x000fca0000010000 */
[----:B------:R-:W-:Y:S01]  /*2480*/  STL [R1+0xd4], R221 ;  /* 0x0000d4dd01007387 */ /* 0x000fe20000100800 */
[----:B------:R-:W-:Y:S01]  /*2490*/  FFMA.FTZ R214, R159, R148, R214 ;  /* 0x000000949fd67223 */ /* 0x000fe200000100d6 */
[----:B------:R-:W-:-:S04]  /*24a0*/  SHF.L.U32 R148, R164, 0x10, RZ ;  /* 0x00000010a4947819 */ /* 0x000fc800000006ff */
[----:B------:R0:W-:Y:S01]  /*24b0*/  STL [R1+0xc4], R214 ;  /* 0x0000c4d601007387 */ /* 0x0001e20000100800 */
[----:B------:R-:W-:Y:S01]  /*24c0*/  FADD.FTZ R150, R148, R150 ;  /* 0x0000009694967221 */ /* 0x000fe20000010000 */
[----:B0-----:R-:W-:Y:S01]  /*24d0*/  FMUL.FTZ R214, R4, R160 ;  /* 0x000000a004d67220 */ /* 0x001fe20000410000 */
[----:B------:R-:W-:-:S03]  /*24e0*/  SHF.L.U32 R160, R168, 0x10, RZ ;  /* 0x00000010a8a07819 */ /* 0x000fc600000006ff */
[----:B------:R0:W-:Y:S04]  /*24f0*/  STL [R1+0x104], R150 ;  /* 0x0001049601007387 */ /* 0x0001e80000100800 */
[----:B0-----:R-:W3:Y:S01]  /*2500*/  LDL.LU R150, [R1+0xf4] ;  /* 0x0000f40001967983 */ /* 0x001ee20000300800 */
[----:B------:R-:W-:-:S03]  /*2510*/  FFMA.FTZ R153, R214, R148, R153 ;  /* 0x00000094d6997223 */ /* 0x000fc60000010099 */
[----:B------:R-:W3:Y:S04]  /*2520*/  LDL.LU R223, [R1+0x100] ;  /* 0x0001000001df7983 */ /* 0x000ee80000300800 */
[----:B------:R0:W-:Y:S01]  /*2530*/  STL [R1+0xf8], R153 ;  /* 0x0000f89901007387 */ /* 0x0001e20000100800 */
[----:B------:R-:W-:-:S03]  /*2540*/  FADD.FTZ R152, R160, R152 ;  /* 0x00000098a0987221 */ /* 0x000fc60000010000 */
[----:B0-----:R-:W3:Y:S04]  /*2550*/  LDL.LU R153, [R1+0x14] ;  /* 0x0000140001997983 */ /* 0x001ee80000300800 */
[----:B------:R0:W-:Y:S04]  /*2560*/  STL [R1+0xe8], R152 ;  /* 0x0000e89801007387 */ /* 0x0001e80000100800 */
[----:B0-----:R-:W3:Y:S01]  /*2570*/  LDL.LU R152, [R1+0xe4] ;  /* 0x0000e40001987983 */ /* 0x001ee20000300800 */
[----:B------:R-:W-:-:S05]  /*2580*/  FFMA.FTZ R215, R214, R160, R215 ;  /* 0x000000a0d6d77223 */ /* 0x000fca00000100d7 */
[----:B------:R0:W-:Y:S04]  /*2590*/  STL [R1+0x18], R215 ;  /* 0x000018d701007387 */ /* 0x0001e80000100800 */
[----:B------:R-:W3:Y:S01]  /*25a0*/  LDL.LU R222, [R1+0x10c] ;  /* 0x00010c0001de7983 */ /* 0x000ee20000300800 */
[----:B------:R-:W-:-:S04]  /*25b0*/  FMUL.FTZ R148, R36, R148 ;  /* 0x0000009424947220 */ /* 0x000fc80000410000 */
[----:B------:R-:W-:Y:S01]  /*25c0*/  FFMA.FTZ R160, R68, R160, R148 ;  /* 0x000000a044a07223 */ /* 0x000fe20000010094 */
[----:B------:R-:W-:Y:S01]  /*25d0*/  SHF.L.U32 R148, R165, 0x10, RZ ;  /* 0x00000010a5947819 */ /* 0x000fe200000006ff */
[----:B0-----:R-:W-:Y:S01]  /*25e0*/  FMUL.FTZ R215, R4, R162 ;  /* 0x000000a204d77220 */ /* 0x001fe20000410000 */
[----:B------:R-:W-:-:S03]  /*25f0*/  SHF.L.U32 R162, R169, 0x10, RZ ;  /* 0x00000010a9a27819 */ /* 0x000fc600000006ff */
[----:B------:R-:W-:Y:S01]  /*2600*/  FADD.FTZ R220, R148, R220 ;  /* 0x000000dc94dc7221 */ /* 0x000fe20000010000 */
[----:B------:R-:W-:-:S04]  /*2610*/  FFMA.FTZ R154, R215, R148, R154 ;  /* 0x00000094d79a7223 */ /* 0x000fc8000001009a */
[----:B------:R0:W-:Y:S04]  /*2620*/  STL [R1+0x108], R220 ;  /* 0x000108dc01007387 */ /* 0x0001e80000100800 */
[----:B------:R-:W3:Y:S04]  /*2630*/  LDL.LU R221, [R1+0x110] ;  /* 0x0001100001dd7983 */ /* 0x000ee80000300800 */
[----:B0-----:R-:W3:Y:S04]  /*2640*/  LDL.LU R220, [R1+0xdc] ;  /* 0x0000dc0001dc7983 */ /* 0x001ee80000300800 */
[----:B------:R-:W-:Y:S01]  /*2650*/  STL [R1+0xfc], R154 ;  /* 0x0000fc9a01007387 */ /* 0x000fe20000100800 */
[----:B----4-:R-:W-:-:S05]  /*2660*/  FADD.FTZ R149, R162, R149 ;  /* 0x00000095a2957221 */ /* 0x010fca0000010000 */
[----:B------:R0:W-:Y:S04]  /*2670*/  STL [R1+0xf0], R149 ;  /* 0x0000f09501007387 */ /* 0x0001e80000100800 */
[----:B0-----:R-:W4:Y:S01]  /*2680*/  LDL.LU R149, [R1+0xec] ;  /* 0x0000ec0001957983 */ /* 0x001f220000300800 */
[----:B------:R-:W-:Y:S01]  /*2690*/  FMUL.FTZ R148, R38, R148 ;  /* 0x0000009426947220 */ /* 0x000fe20000410000 */
[----:B------:R-:W-:Y:S01]  /*26a0*/  PRMT R165, R165, 0x7632, R165 ;  /* 0x00007632a5a57816 */ /* 0x000fe200000000a5 */
[----:B------:R-:W-:Y:S02]  /*26b0*/  FFMA.FTZ R213, R75, R155, R213 ;  /* 0x0000009b4bd57223 */ /* 0x000fe400000100d5 */
[----:B------:R-:W4:Y:S01]  /*26c0*/  LDL.LU R155, [R1+0x124] ;  /* 0x00012400019b7983 */ /* 0x000f220000300800 */
[----:B------:R-:W-:-:S03]  /*26d0*/  SHF.L.U32 R165, R165, 0x10, RZ ;  /* 0x00000010a5a57819 */ /* 0x000fc600000006ff */
[----:B------:R-:W4:Y:S01]  /*26e0*/  LDL.LU R154, [R1+0x118] ;  /* 0x00011800019a7983 */ /* 0x000f220000300800 */
[-C--:B--2---:R-:W-:Y:S01]  /*26f0*/  FFMA.FTZ R151, R215, R162.reuse, R151 ;  /* 0x000000a2d7977223 */ /* 0x084fe20000010097 */
[--C-:B------:R-:W-:Y:S01]  /*2700*/  FFMA.FTZ R162, R70, R162, R148.reuse ;  /* 0x000000a246a27223 */ /* 0x100fe20000010094 */
[----:B------:R-:W-:Y:S02]  /*2710*/  PRMT R148, R164, 0x7632, R148 ;  /* 0x00007632a4947816 */ /* 0x000fe40000000094 */
[----:B------:R-:W-:Y:S01]  /*2720*/  PRMT R164, R168, 0x7632, R164 ;  /* 0x00007632a8a47816 */ /* 0x000fe200000000a4 */
[----:B------:R-:W-:Y:S01]  /*2730*/  FMUL.FTZ R168, R4, R161 ;  /* 0x000000a104a87220 */ /* 0x000fe20000410000 */
[----:B------:R-:W-:Y:S02]  /*2740*/  SHF.L.U32 R148, R148, 0x10, RZ ;  /* 0x0000001094947819 */ /* 0x000fe400000006ff */
[----:B------:R-:W-:Y:S01]  /*2750*/  SHF.L.U32 R164, R164, 0x10, RZ ;  /* 0x00000010a4a47819 */ /* 0x000fe200000006ff */
[----:B------:R0:W-:Y:S04]  /*2760*/  STL [R1+0xe0], R151 ;  /* 0x0000e09701007387 */ /* 0x0001e80000100800 */
[----:B0-----:R-:W2:Y:S01]  /*2770*/  LDL.LU R151, [R1+0x138] ;  /* 0x0001380001977983 */ /* 0x001ea20000300800 */
[----:B---3--:R-:W-:Y:S01]  /*2780*/  FFMA.FTZ R150, R168, R148, R150 ;  /* 0x00000094a8967223 */ /* 0x008fe20000010096 */
[----:B------:R-:W-:-:S04]  /*2790*/  FADD.FTZ R223, R148, R223 ;  /* 0x000000df94df7221 */ /* 0x000fc80000010000 */
[----:B------:R0:W-:Y:S04]  /*27a0*/  STL [R1+0xf4], R150 ;  /* 0x0000f49601007387 */ /* 0x0001e80000100800 */
[----:B0-----:R-:W3:Y:S01]  /*27b0*/  LDL.LU R150, [R1+0x130] ;  /* 0x0001300001967983 */ /* 0x001ee20000300800 */
[----:B------:R-:W-:-:S03]  /*27c0*/  FFMA.FTZ R153, R168, R164, R153 ;  /* 0x000000a4a8997223 */ /* 0x000fc60000010099 */
[----:B------:R0:W-:Y:S04]  /*27d0*/  STL [R1+0x100], R223 ;  /* 0x000100df01007387 */ /* 0x0001e80000100800 */
[----:B------:R-:W-:Y:S01]  /*27e0*/  STL [R1+0x14], R153 ;  /* 0x0000149901007387 */ /* 0x000fe20000100800 */
[----:B------:R-:W-:-:S05]  /*27f0*/  FADD.FTZ R152, R164, R152 ;  /* 0x00000098a4987221 */ /* 0x000fca0000010000 */
[----:B------:R1:W-:Y:S01]  /*2800*/  STL [R1+0xe4], R152 ;  /* 0x0000e49801007387 */ /* 0x0003e20000100800 */
[----:B------:R-:W-:Y:S01]  /*2810*/  FFMA.FTZ R222, R163, R165, R222 ;  /* 0x000000a5a3de7223 */ /* 0x000fe200000100de */
[----:B------:R-:W-:Y:S01]  /*2820*/  PRMT R169, R169, 0x7632, R169 ;  /* 0x00007632a9a97816 */ /* 0x000fe200000000a9 */
[----:B------:R-:W-:-:S03]  /*2830*/  FADD.FTZ R221, R165, R221 ;  /* 0x000000dda5dd7221 */ /* 0x000fc60000010000 */
[----:B------:R1:W-:Y:S01]  /*2840*/  STL [R1+0x10c], R222 ;  /* 0x00010cde01007387 */ /* 0x0003e20000100800 */
[----:B------:R-:W-:Y:S01]  /*2850*/  FMUL.FTZ R161, R39, R165 ;  /* 0x000000a527a17220 */ /* 0x000fe20000410000 */
[----:B------:R-:W-:Y:S01]  /*2860*/  FMUL.FTZ R148, R37, R148 ;  /* 0x0000009425947220 */ /* 0x000fe20000410000 */
[----:B------:R-:W-:Y:S01]  /*2870*/  FMUL.FTZ R134, R44, R134 ;  /* 0x000000862c867220 */ /* 0x000fe20000410000 */
[----:B0-----:R-:W3:Y:S01]  /*2880*/  LDL.LU R223, [R1+0x120] ;  /* 0x0001200001df7983 */ /* 0x001ee20000300800 */
[----:B------:R-:W-:Y:S01]  /*2890*/  SHF.L.U32 R169, R169, 0x10, RZ ;  /* 0x00000010a9a97819 */ /* 0x000fe200000006ff */
[----:B------:R-:W-:Y:S01]  /*28a0*/  FFMA.FTZ R251, R143, R139, R251 ;  /* 0x0000008b8ffb7223 */ /* 0x000fe200000100fb */
[----:B-1----:R-:W0:Y:S01]  /*28b0*/  LDC.64 R152, c[0x0][0x240] ;  /* 0x00009000ff987b82 */ /* 0x002e220000000a00 */
[----:B------:R1:W-:Y:S02]  /*28c0*/  STL [R1+0x110], R221 ;  /* 0x000110dd01007387 */ /* 0x0003e40000100800 */
[----:B------:R-:W-:-:S02]  /*28d0*/  FFMA.FTZ R220, R163, R169, R220 ;  /* 0x000000a9a3dc7223 */ /* 0x000fc400000100dc */
[----:B------:R-:W3:Y:S04]  /*28e0*/  LDL.LU R222, [R1+0x114] ;  /* 0x0001140001de7983 */ /* 0x000ee80000300800 */
[----:B------:R1:W-:Y:S01]  /*28f0*/  STL [R1+0xdc], R220 ;  /* 0x0000dcdc01007387 */ /* 0x0003e20000100800 */
[----:B----4-:R-:W-:-:S05]  /*2900*/  FADD.FTZ R149, R169, R149 ;  /* 0x00000095a9957221 */ /* 0x010fca0000010000 */
[----:B------:R-:W-:Y:S04]  /*2910*/  STL [R1+0xec], R149 ;  /* 0x0000ec9501007387 */ /* 0x000fe80000100800 */
[----:B-1----:R-:W4:Y:S01]  /*2920*/  LDL.LU R221, [R1+0x134] ;  /* 0x0001340001dd7983 */ /* 0x002f220000300800 */
[----:B------:R-:W-:Y:S01]  /*2930*/  FADD.FTZ R165, -R207, R172 ;  /* 0x000000accfa57221 */ /* 0x000fe20000010100 */
[----:B------:R-:W-:Y:S01]  /*2940*/  FFMA.FTZ R161, R71, R169, R161 ;  /* 0x000000a947a17223 */ /* 0x000fe200000100a1 */
[----:B------:R-:W-:Y:S01]  /*2950*/  SHF.L.U32 R169, R170, 0x10, RZ ;  /* 0x00000010aaa97819 */ /* 0x000fe200000006ff */
[----:B------:R-:W-:Y:S01]  /*2960*/  FFMA.FTZ R164, R69, R164, R148 ;  /* 0x000000a445a47223 */ /* 0x000fe20000010094 */
[----:B------:R-:W-:Y:S01]  /*2970*/  FMUL.FTZ R165, R4, R165 ;  /* 0x000000a504a57220 */ /* 0x000fe20000410000 */
[----:B------:R-:W-:-:S02]  /*2980*/  SHF.L.U32 R148, R166, 0x10, RZ ;  /* 0x00000010a6947819 */ /* 0x000fc400000006ff */
[----:B------:R-:W-:Y:S01]  /*2990*/  PRMT R166, R166, 0x7632, R166 ;  /* 0x00007632a6a67816 */ /* 0x000fe200000000a6 */
[----:B------:R-:W-:Y:S01]  /*29a0*/  FADD.FTZ R155, R169, R155 ;  /* 0x0000009ba99b7221 */ /* 0x000fe20000010000 */
[----:B------:R-:W-:Y:S01]  /*29b0*/  PRMT R170, R170, 0x7632, R170 ;  /* 0x00007632aaaa7816 */ /* 0x000fe200000000aa */
[----:B------:R-:W-:Y:S01]  /*29c0*/  FFMA.FTZ R154, R165, R169, R154 ;  /* 0x000000a9a59a7223 */ /* 0x000fe2000001009a */
[----:B------:R-:W-:Y:S02]  /*29d0*/  SHF.L.U32 R172, R166, 0x10, RZ ;  /* 0x00000010a6ac7819 */ /* 0x000fe400000006ff */
[----:B------:R-:W-:Y:S01]  /*29e0*/  SHF.L.U32 R166, R170, 0x10, RZ ;  /* 0x00000010aaa67819 */ /* 0x000fe200000006ff */
[----:B------:R-:W-:Y:S04]  /*29f0*/  STL [R1+0x124], R155 ;  /* 0x0001249b01007387 */ /* 0x000fe80000100800 */
[----:B------:R-:W-:Y:S04]  /*2a00*/  STL [R1+0x118], R154 ;  /* 0x0001189a01007387 */ /* 0x000fe80000100800 */
[----:B------:R-:W4:Y:S01]  /*2a10*/  LDL.LU R220, [R1+0x12c] ;  /* 0x00012c0001dc7983 */ /* 0x000f220000300800 */
[----:B--2---:R-:W-:-:S05]  /*2a20*/  FADD.FTZ R151, R148, R151 ;  /* 0x0000009794977221 */ /* 0x004fca0000010000 */
[----:B------:R-:W-:Y:S01]  /*2a30*/  STL [R1+0x138], R151 ;  /* 0x0001389701007387 */ /* 0x000fe20000100800 */
[----:B---3--:R-:W-:-:S05]  /*2a40*/  FFMA.FTZ R150, R165, R148, R150 ;  /* 0x00000094a5967223 */ /* 0x008fca0000010096 */
[----:B------:R-:W-:Y:S04]  /*2a50*/  STL [R1+0x130], R150 ;  /* 0x0001309601007387 */ /* 0x000fe80000100800 */
[----:B------:R-:W2:Y:S04]  /*2a60*/  LDL.LU R228, [R1+0x128] ;  /* 0x0001280001e47983 */ /* 0x000ea80000300800 */
[----:B------:R-:W3:Y:S01]  /*2a70*/  LDL.LU R227, [R1+0x11c] ;  /* 0x00011c0001e37983 */ /* 0x000ee20000300800 */
[----:B------:R-:W-:-:S05]  /*2a80*/  FADD.FTZ R223, R166, R223 ;  /* 0x000000dfa6df7221 */ /* 0x000fca0000010000 */
[----:B------:R1:W-:Y:S04]  /*2a90*/  STL [R1+0x120], R223 ;  /* 0x000120df01007387 */ /* 0x0003e80000100800 */
[----:B------:R-:W3:Y:S01]  /*2aa0*/  LDL.LU R226, [R1+0x140] ;  /* 0x0001400001e27983 */ /* 0x000ee20000300800 */
[----:B------:R-:W-:-:S03]  /*2ab0*/  FMUL.FTZ R170, R4, R173 ;  /* 0x000000ad04aa7220 */ /* 0x000fc60000410000 */
[----:B------:R-:W3:Y:S01]  /*2ac0*/  LDL.LU R225, [R1+0x13c] ;  /* 0x00013c0001e17983 */ /* 0x000ee20000300800 */
[----:B------:R-:W-:-:S05]  /*2ad0*/  FFMA.FTZ R222, R170, R166, R222 ;  /* 0x000000a6aade7223 */ /* 0x000fca00000100de */
[----:B------:R0:W-:Y:S04]  /*2ae0*/  STL [R1+0x114], R222 ;  /* 0x000114de01007387 */ /* 0x0001e80000100800 */
[----:B------:R-:W3:Y:S04]  /*2af0*/  LDL.LU R224, [R1+0x148] ;  /* 0x0001480001e07983 */ /* 0x000ee80000300800 */
[----:B-1----:R-:W3:Y:S04]  /*2b00*/  LDL.LU R223, [R1+0x144] ;  /* 0x0001440001df7983 */ /* 0x002ee80000300800 */
[----:B0-----:R-:W3:Y:S01]  /*2b10*/  LDL.LU R222, [R1+0x150] ;  /* 0x0001500001de7983 */ /* 0x001ee20000300800 */
[----:B------:R-:W-:-:S03]  /*2b20*/  FFMA.FTZ R139, R76, R139, R134 ;  /* 0x0000008b4c8b7223 */ /* 0x000fc60000010086 */
[----:B------:R-:W3:Y:S01]  /*2b30*/  LDG.E.128 R132, desc[UR4][R132.64+0x10] ;  /* 0x0000100484847981 */ /* 0x000ee2000c1e1d00 */
[----:B------:R-:W-:Y:S01]  /*2b40*/  FMUL.FTZ R149, R32, R148 ;  /* 0x0000009420957220 */ /* 0x000fe20000410000 */
        /* <DEDUP_REMOVED lines=9> */
[----:B----4-:R-:W-:-:S05]  /*2be0*/  FADD.FTZ R221, R172, R221 ;  /* 0x000000ddacdd7221 */ /* 0x010fca0000010000 */
[----:B------:R0:W-:Y:S04]  /*2bf0*/  STL [R1+0x134], R221 ;  /* 0x000134dd01007387 */ /* 0x0001e80000100800 */
[----:B0-----:R-:W4:Y:S01]  /*2c00*/  LDL.LU R221, [R1+0x14c] ;  /* 0x00014c0001dd7983 */ /* 0x001f220000300800 */
[----:B------:R-:W-:-:S04]  /*2c10*/  FMUL.FTZ R173, R33, R172 ;  /* 0x000000ac21ad7220 */ /* 0x000fc80000410000 */
[----:B------:R-:W-:Y:S01]  /*2c20*/  FFMA.FTZ R166, R65, R166, R173 ;  /* 0x000000a641a67223 */ /* 0x000fe200000100ad */
[----:B------:R-:W-:Y:S01]  /*2c30*/  FADD.FTZ R173, -R207, R174 ;  /* 0x000000aecfad7221 */ /* 0x000fe20000010100 */
[----:B------:R-:W-:Y:S01]  /*2c40*/  FFMA.FTZ R220, R170, R172, R220 ;  /* 0x000000acaadc7223 */ /* 0x000fe200000100dc */
[----:B------:R-:W-:Y:S02]  /*2c50*/  SHF.L.U32 R172, R171, 0x10, RZ ;  /* 0x00000010abac7819 */ /* 0x000fe400000006ff */
[----:B------:R-:W-:Y:S01]  /*2c60*/  FMUL.FTZ R173, R4, R173 ;  /* 0x000000ad04ad7220 */ /* 0x000fe20000410000 */
[----:B------:R-:W-:Y:S01]  /*2c70*/  SHF.L.U32 R174, R167, 0x10, RZ ;  /* 0x00000010a7ae7819 */ /* 0x000fe200000006ff */
[----:B------:R-:W-:Y:S01]  /*2c80*/  STL [R1+0x12c], R220 ;  /* 0x00012cdc01007387 */ /* 0x000fe20000100800 */
[----:B------:R-:W-:Y:S01]  /*2c90*/  PRMT R171, R171, 0x7632, R171 ;  /* 0x00007632abab7816 */ /* 0x000fe200000000ab */
[----:B------:R-:W-:Y:S01]  /*2ca0*/  FADD.FTZ R175, -R207, R175 ;  /* 0x000000afcfaf7221 */ /* 0x000fe20000010100 */
[----:B--2---:R-:W-:Y:S01]  /*2cb0*/  FADD.FTZ R228, R172, R228 ;  /* 0x000000e4ace47221 */ /* 0x004fe20000010000 */
[----:B---3--:R-:W-:-:S04]  /*2cc0*/  FFMA.FTZ R227, R173, R172, R227 ;  /* 0x000000acade37223 */ /* 0x008fc800000100e3 */
[----:B------:R-:W-:Y:S04]  /*2cd0*/  STL [R1+0x128], R228 ;  /* 0x000128e401007387 */ /* 0x000fe80000100800 */
[----:B------:R0:W-:Y:S02]  /*2ce0*/  STL [R1+0x11c], R227 ;  /* 0x00011ce301007387 */ /* 0x0001e40000100800 */
[----:B0-----:R-:W-:-:S04]  /*2cf0*/  FFMA.FTZ R227, R0, R190, RZ ;  /* 0x000000be00e37223 */ /* 0x001fc800000100ff */
[----:B------:R-:W-:-:S04]  /*2d00*/  FFMA.FTZ R227, R136, R193, R227 ;  /* 0x000000c188e37223 */ /* 0x000fc800000100e3 */
[----:B------:R-:W-:-:S04]  /*2d10*/  FFMA.FTZ R227, R192, R191, R227 ;  /* 0x000000bfc0e37223 */ /* 0x000fc800000100e3 */
[----:B------:R-:W-:Y:S01]  /*2d20*/  FFMA.FTZ R227, R137, R140, R227 ;  /* 0x0000008c89e37223 */ /* 0x000fe200000100e3 */
[----:B------:R-:W-:-:S05]  /*2d30*/  FADD.FTZ R226, R174, R226 ;  /* 0x000000e2aee27221 */ /* 0x000fca0000010000 */
[----:B------:R0:W-:Y:S02]  /*2d40*/  STL [R1+0x140], R226 ;  /* 0x000140e201007387 */ /* 0x0001e40000100800 */
[----:B0-----:R-:W-:-:S04]  /*2d50*/  FADD.FTZ R226, RZ, R190 ;  /* 0x000000beffe27221 */ /* 0x001fc80000010000 */
[----:B------:R-:W-:-:S04]  /*2d60*/  FADD.FTZ R226, R193, R226 ;  /* 0x000000e2c1e27221 */ /* 0x000fc80000010000 */
[----:B------:R-:W-:-:S04]  /*2d70*/  FADD.FTZ R226, R191, R226 ;  /* 0x000000e2bfe27221 */ /* 0x000fc80000010000 */
        /* <DEDUP_REMOVED lines=15> */
[-C--:B------:R-:W-:Y:S01]  /*2e70*/  FMUL.FTZ R220, R34, R174.reuse ;  /* 0x000000ae22dc7220 */ /* 0x080fe20000410000 */
[----:B------:R-:W-:Y:S01]  /*2e80*/  FFMA.FTZ R225, R173, R174, R225 ;  /* 0x000000aeade17223 */ /* 0x000fe200000100e1 */
[----:B------:R-:W-:Y:S01]  /*2e90*/  FFMA.FTZ R227, R147, R145, R227 ;  /* 0x0000009193e37223 */ /* 0x000fe200000100e3 */
[----:B------:R-:W-:Y:S01]  /*2ea0*/  FADD.FTZ R226, R145, R226 ;  /* 0x000000e291e27221 */ /* 0x000fe20000010000 */
[----:B------:R-:W-:Y:S02]  /*2eb0*/  PRMT R174, R167, 0x7632, R174 ;  /* 0x00007632a7ae7816 */ /* 0x000fe400000000ae */
[----:B------:R-:W-:Y:S01]  /*2ec0*/  FFMA.FTZ R227, R208, R156, R227 ;  /* 0x0000009cd0e37223 */ /* 0x000fe200000100e3 */
[----:B------:R-:W-:Y:S01]  /*2ed0*/  FADD.FTZ R226, R156, R226 ;  /* 0x000000e29ce27221 */ /* 0x000fe20000010000 */
[----:B------:R-:W-:Y:S02]  /*2ee0*/  SHF.L.U32 R174, R174, 0x10, RZ ;  /* 0x00000010aeae7819 */ /* 0x000fe400000006ff */
[----:B------:R-:W-:Y:S01]  /*2ef0*/  SHF.L.U32 R167, R171, 0x10, RZ ;  /* 0x00000010aba77819 */ /* 0x000fe200000006ff */
        /* <DEDUP_REMOVED lines=8> */
[----:B------:R-:W-:Y:S01]  /*2f80*/  FADD.FTZ R224, R167, R224 ;  /* 0x000000e0a7e07221 */ /* 0x000fe20000010000 */
[-C--:B------:R-:W-:Y:S01]  /*2f90*/  FFMA.FTZ R223, R171, R167.reuse, R223 ;  /* 0x000000a7abdf7223 */ /* 0x080fe200000100df */
[----:B------:R-:W-:Y:S01]  /*2fa0*/  FADD.FTZ R177, -R207, R177 ;  /* 0x000000b1cfb17221 */ /* 0x000fe20000010100 */
[----:B------:R-:W-:Y:S01]  /*2fb0*/  FFMA.FTZ R167, R67, R167, R175 ;  /* 0x000000a743a77223 */ /* 0x000fe200000100af */
[----:B------:R-:W-:Y:S01]  /*2fc0*/  SHF.L.U32 R220, R181, 0x10, RZ ;  /* 0x00000010b5dc7819 */ /* 0x000fe200000006ff */
[----:B------:R-:W-:Y:S01]  /*2fd0*/  FADD.FTZ R175, -R207, R176 ;  /* 0x000000b0cfaf7221 */ /* 0x000fe20000010100 */
[----:B------:R-:W-:Y:S01]  /*2fe0*/  FADD.FTZ R226, R213, R226 ;  /* 0x000000e2d5e27221 */ /* 0x000fe20000010000 */
[----:B------:R-:W-:Y:S01]  /*2ff0*/  FFMA.FTZ R227, R159, R213, R227 ;  /* 0x000000d59fe37223 */ /* 0x000fe200000100e3 */
[----:B------:R-:W-:Y:S01]  /*3000*/  SHF.L.U32 R176, R180, 0x10, RZ ;  /* 0x00000010b4b07819 */ /* 0x000fe200000006ff */
[----:B------:R-:W-:Y:S01]  /*3010*/  FMUL.FTZ R175, R4, R175 ;  /* 0x000000af04af7220 */ /* 0x000fe20000410000 */
[----:B------:R-:W-:Y:S01]  /*3020*/  FADD.FTZ R226, R160, R226 ;  /* 0x000000e2a0e27221 */ /* 0x000fe20000010000 */
[----:B------:R-:W-:Y:S01]  /*3030*/  FFMA.FTZ R227, R214, R160, R227 ;  /* 0x000000a0d6e37223 */ /* 0x000fe200000100e3 */
[----:B------:R-:W-:Y:S01]  /*3040*/  STL [R1+0x13c], R225 ;  /* 0x00013ce101007387 */ /* 0x000fe20000100800 */
[----:B------:R-:W-:Y:S01]  /*3050*/  FADD.FTZ R22, R176, R22 ;  /* 0x00000016b0167221 */ /* 0x000fe20000010000 */
[----:B------:R-:W-:Y:S01]  /*3060*/  FFMA.FTZ R18, R175, R176, R18 ;  /* 0x000000b0af127223 */ /* 0x000fe20000010012 */
[----:B------:R-:W-:Y:S01]  /*3070*/  FADD.FTZ R226, R164, R226 ;  /* 0x000000e2a4e27221 */ /* 0x000fe20000010000 */
[----:B------:R-:W-:Y:S01]  /*3080*/  STL [R1+0x148], R224 ;  /* 0x000148e001007387 */ /* 0x000fe20000100800 */
[----:B------:R-:W-:Y:S01]  /*3090*/  FFMA.FTZ R227, R168, R164, R227 ;  /* 0x000000a4a8e37223 */ /* 0x000fe200000100e3 */
[----:B------:R-:W-:-:S02]  /*30a0*/  FMUL.FTZ R176, R28, R176 ;  /* 0x000000b01cb07220 */ /* 0x000fc40000410000 */
[----:B------:R0:W-:Y:S01]  /*30b0*/  STL [R1+0x144], R223 ;  /* 0x000144df01007387 */ /* 0x0001e20000100800 */
[----:B------:R-:W-:Y:S01]  /*30c0*/  FADD.FTZ R226, R162, R226 ;  /* 0x000000e2a2e27221 */ /* 0x000fe20000010000 */
[----:B------:R-:W-:Y:S01]  /*30d0*/  FFMA.FTZ R227, R215, R162, R227 ;  /* 0x000000a2d7e37223 */ /* 0x000fe200000100e3 */
[----:B------:R-:W-:Y:S02]  /*30e0*/  FADD.FTZ R179, -R207, R179 ;  /* 0x000000b3cfb37221 */ /* 0x000fe40000010100 */
[----:B------:R-:W-:Y:S01]  /*30f0*/  FADD.FTZ R226, R161, R226 ;  /* 0x000000e2a1e27221 */ /* 0x000fe20000010000 */
[----:B------:R-:W-:-:S03]  /*3100*/  FFMA.FTZ R227, R163, R161, R227 ;  /* 0x000000a1a3e37223 */ /* 0x000fc600000100e3 */
[----:B------:R-:W-:Y:S01]  /*3110*/  FADD.FTZ R226, R169, R226 ;  /* 0x000000e2a9e27221 */ /* 0x000fe20000010000 */
[----:B------:R-:W-:Y:S01]  /*3120*/  FFMA.FTZ R227, R165, R169, R227 ;  /* 0x000000a9a5e37223 */ /* 0x000fe200000100e3 */
[----:B------:R1:W-:Y:S01]  /*3130*/  STL [R1+0x150], R222 ;  /* 0x000150de01007387 */ /* 0x0003e20000100800 */
[----:B------:R-:W-:Y:S01]  /*3140*/  FADD.FTZ R216, R220, R216 ;  /* 0x000000d8dcd87221 */ /* 0x000fe20000010000 */
[----:B------:R-:W-:Y:S01]  /*3150*/  FADD.FTZ R226, R166, R226 ;  /* 0x000000e2a6e27221 */ /* 0x000fe20000010000 */
[----:B------:R-:W-:-:S03]  /*3160*/  FFMA.FTZ R227, R170, R166, R227 ;  /* 0x000000a6aae37223 */ /* 0x000fc600000100e3 */
[----:B------:R-:W-:Y:S01]  /*3170*/  FADD.FTZ R226, R172, R226 ;  /* 0x000000e2ace27221 */ /* 0x000fe20000010000 */
[----:B------:R-:W-:-:S03]  /*3180*/  FFMA.FTZ R227, R173, R172, R227 ;  /* 0x000000acade37223 */ /* 0x000fc600000100e3 */
[----:B------:R-:W-:Y:S01]  /*3190*/  FADD.FTZ R226, R167, R226 ;  /* 0x000000e2a7e27221 */ /* 0x000fe20000010000 */
[----:B------:R-:W-:Y:S01]  /*31a0*/  FFMA.FTZ R227, R171, R167, R227 ;  /* 0x000000a7abe37223 */ /* 0x000fe200000100e3 */
[----:B------:R-:W-:Y:S01]  /*31b0*/  PRMT R229, R183, 0x7632, R229 ;  /* 0x00007632b7e57816 */ /* 0x000fe200000000e5 */
[----:B----4-:R-:W-:Y:S01]  /*31c0*/  FFMA.FTZ R221, R171, R174, R221 ;  /* 0x000000aeabdd7223 */ /* 0x010fe200000100dd */
[----:B------:R-:W-:Y:S02]  /*31d0*/  SHF.L.U32 R174, R184, 0x10, RZ ;  /* 0x00000010b8ae7819 */ /* 0x000fe400000006ff */
[----:B------:R-:W-:Y:S01]  /*31e0*/  PRMT R184, R180, 0x7632, R184 ;  /* 0x00007632b4b87816 */ /* 0x000fe200000000b8 */
[----:B------:R-:W-:-:S03]  /*31f0*/  FMUL.FTZ R180, R4, R177 ;  /* 0x000000b104b47220 */ /* 0x000fc60000410000 */
[C---:B------:R-:W-:Y:S02]  /*3200*/  PRMT R181, R184.reuse, 0x7632, R181 ;  /* 0x00007632b8b57816 */ /* 0x040fe400000000b5 */
[----:B------:R-:W-:Y:S02]  /*3210*/  SHF.L.U32 R184, R184, 0x10, RZ ;  /* 0x00000010b8b87819 */ /* 0x000fe400000006ff */
[----:B------:R-:W-:-:S03]  /*3220*/  SHF.L.U32 R177, R181, 0x10, RZ ;  /* 0x00000010b5b17819 */ /* 0x000fc600000006ff */
[-C--:B------:R-:W-:Y:S01]  /*3230*/  FFMA.FTZ R17, R180, R184.reuse, R17 ;  /* 0x000000b8b4117223 */ /* 0x080fe20000010011 */
[----:B------:R-:W-:Y:S01]  /*3240*/  FADD.FTZ R21, R184, R21 ;  /* 0x00000015b8157221 */ /* 0x000fe20000010000 */
[----:B------:R-:W-:Y:S01]  /*3250*/  FMUL.FTZ R184, R29, R184 ;  /* 0x000000b81db87220 */ /* 0x000fe20000410000 */
[-C--:B------:R-:W-:Y:S01]  /*3260*/  FFMA.FTZ R6, R180, R177.reuse, R6 ;  /* 0x000000b1b4067223 */ /* 0x080fe20000010006 */
[----:B0-----:R-:W-:Y:S01]  /*3270*/  FADD.FTZ R223, R177, R234 ;  /* 0x000000eab1df7221 */ /* 0x001fe20000010000 */
[----:B------:R-:W-:Y:S01]  /*3280*/  FADD.FTZ R11, R174, R11 ;  /* 0x0000000bae0b7221 */ /* 0x000fe20000010000 */
[--C-:B------:R-:W-:Y:S01]  /*3290*/  FFMA.FTZ R177, R61, R177, R184.reuse ;  /* 0x000000b13db17223 */ /* 0x100fe200000100b8 */
[-C--:B------:R-:W-:Y:S01]  /*32a0*/  FFMA.FTZ R7, R175, R174.reuse, R7 ;  /* 0x000000aeaf077223 */ /* 0x080fe20000010007 */
[----:B------:R-:W-:Y:S01]  /*32b0*/  PRMT R184, R181, 0x7632, R184 ;  /* 0x00007632b5b87816 */ /* 0x000fe200000000b8 */
[----:B------:R-:W-:Y:S01]  /*32c0*/  FFMA.FTZ R174, R60, R174, R176 ;  /* 0x000000ae3cae7223 */ /* 0x000fe200000100b0 */
[----:B------:R-:W-:Y:S01]  /*32d0*/  FADD.FTZ R176, -R207, R178 ;  /* 0x000000b2cfb07221 */ /* 0x000fe20000010100 */
[C---:B------:R-:W-:Y:S01]  /*32e0*/  SHF.L.U32 R178, R185.reuse, 0x10, RZ ;  /* 0x00000010b9b27819 */ /* 0x040fe200000006ff */
[----:B------:R-:W-:Y:S01]  /*32f0*/  FMUL.FTZ R181, R4, R179 ;  /* 0x000000b304b57220 */ /* 0x000fe20000410000 */
[----:B------:R-:W-:-:S02]  /*3300*/  PRMT R185, R185, 0x7632, R185 ;  /* 0x00007632b9b97816 */ /* 0x000fc400000000b9 */
[----:B------:R-:W-:Y:S01]  /*3310*/  SHF.L.U32 R184, R184, 0x10, RZ ;  /* 0x00000010b8b87819 */ /* 0x000fe200000006ff */
[----:B------:R-:W-:Y:S01]  /*3320*/  FMUL.FTZ R176, R4, R176 ;  /* 0x000000b004b07220 */ /* 0x000fe20000410000 */
[----:B------:R-:W-:-:S03]  /*3330*/  SHF.L.U32 R179, R185, 0x10, RZ ;  /* 0x00000010b9b37819 */ /* 0x000fc600000006ff */
[-C--:B------:R-:W-:Y:S01]  /*3340*/  FFMA.FTZ R19, R181, R184.reuse, R19 ;  /* 0x000000b8b5137223 */ /* 0x080fe20000010013 */
[----:B------:R-:W-:Y:S01]  /*3350*/  FADD.FTZ R23, R184, R23 ;  /* 0x00000017b8177221 */ /* 0x000fe20000010000 */
[----:B------:R-:W-:Y:S01]  /*3360*/  FMUL.FTZ R184, R31, R184 ;  /* 0x000000b81fb87220 */ /* 0x000fe20000410000 */
[----:B------:R-:W-:Y:S01]  /*3370*/  FADD.FTZ R185, -R207, R132 ;  /* 0x00000084cfb97221 */ /* 0x000fe20000010100 */
[-C--:B------:R-:W-:Y:S01]  /*3380*/  FFMA.FTZ R20, R176, R220.reuse, R20 ;  /* 0x000000dcb0147223 */ /* 0x080fe20000010014 */
[-C--:B------:R-:W-:Y:S01]  /*3390*/  FFMA.FTZ R8, R181, R179.reuse, R8 ;  /* 0x000000b3b5087223 */ /* 0x080fe20000010008 */
[----:B-1----:R-:W-:Y:S01]  /*33a0*/  FADD.FTZ R222, R179, R235 ;  /* 0x000000ebb3de7221 */ /* 0x002fe20000010000 */
[----:B------:R-:W-:Y:S01]  /*33b0*/  SHF.L.U32 R132, R182, 0x10, RZ ;  /* 0x00000010b6847819 */ /* 0x000fe200000006ff */
[----:B------:R-:W-:Y:S01]  /*33c0*/  FMUL.FTZ R220, R30, R220 ;  /* 0x000000dc1edc7220 */ /* 0x000fe20000410000 */
[----:B------:R-:W-:Y:S01]  /*33d0*/  FFMA.FTZ R179, R63, R179, R184 ;  /* 0x000000b33fb37223 */ /* 0x000fe200000100b8 */
[----:B------:R0:W-:Y:S01]  /*33e0*/  STL [R1+0x14c], R221 ;  /* 0x00014cdd01007387 */ /* 0x0001e20000100800 */
[----:B------:R-:W-:Y:S01]  /*33f0*/  SHF.L.U32 R184, R186, 0x10, RZ ;  /* 0x00000010bab87819 */ /* 0x000fe200000006ff */
[----:B------:R-:W-:Y:S01]  /*3400*/  FADD.FTZ R12, R178, R12 ;  /* 0x0000000cb20c7221 */ /* 0x000fe20000010000 */
[-C--:B------:R-:W-:Y:S01]  /*3410*/  FFMA.FTZ R9, R176, R178.reuse, R9 ;  /* 0x000000b2b0097223 */ /* 0x080fe20000010009 */
[----:B------:R-:W-:Y:S01]  /*3420*/  FMUL.FTZ R185, R4, R185 ;  /* 0x000000b904b97220 */ /* 0x000fe20000410000 */
[----:B------:R-:W-:Y:S01]  /*3430*/  FFMA.FTZ R178, R62, R178, R220 ;  /* 0x000000b23eb27223 */ /* 0x000fe200000100dc */
[C---:B------:R-:W-:Y:S01]  /*3440*/  FADD.FTZ R220, -R207.reuse, R133 ;  /* 0x00000085cfdc7221 */ /* 0x040fe20000010100 */
[C---:B0-----:R-:W-:Y:S01]  /*3450*/  FADD.FTZ R221, -R207.reuse, R134 ;  /* 0x00000086cfdd7221 */ /* 0x041fe20000010100 */
[----:B------:R-:W-:Y:S01]  /*3460*/  FADD.FTZ R134, -R207, R135 ;  /* 0x00000087cf867221 */ /* 0x000fe20000010100 */
[----:B------:R-:W-:Y:S01]  /*3470*/  FMUL.FTZ R135, R24, R132 ;  /* 0x0000008418877220 */ /* 0x000fe20000410000 */
[----:B------:R-:W-:Y:S01]  /*3480*/  FADD.FTZ R133, R184, R14 ;  /* 0x0000000eb8857221 */ /* 0x000fe20000010000 */
[----:B------:R-:W-:-:S02]  /*3490*/  FFMA.FTZ R14, R185, R184, R231 ;  /* 0x000000b8b90e7223 */ /* 0x000fc400000100e7 */
        /* <DEDUP_REMOVED lines=10> */
[-C--:B------:R-:W-:Y:S01]  /*3540*/  FMUL.FTZ R182, R25, R135.reuse ;  /* 0x0000008719b67220 */ /* 0x080fe20000410000 */
[----:B------:R-:W-:Y:S01]  /*3550*/  FADD.FTZ R226, R226, R178 ;  /* 0x000000b2e2e27221 */ /* 0x000fe20000010000 */
[----:B------:R-:W-:Y:S01]  /*3560*/  FFMA.FTZ R227, R176, R178, R227 ;  /* 0x000000b2b0e37223 */ /* 0x000fe200000100e3 */
[----:B------:R-:W-:Y:S01]  /*3570*/  FADD.FTZ R225, R135, R217 ;  /* 0x000000d987e17221 */ /* 0x000fe20000010000 */
[C---:B------:R-:W-:Y:S01]  /*3580*/  FFMA.FTZ R217, R220.reuse, R135, R236 ;  /* 0x00000087dcd97223 */ /* 0x040fe200000100ec */
[----:B------:R-:W-:Y:S01]  /*3590*/  FADD.FTZ R13, R207, R13 ;  /* 0x0000000dcf0d7221 */ /* 0x000fe20000010000 */
[-C--:B------:R-:W-:Y:S01]  /*35a0*/  FFMA.FTZ R10, R220, R207.reuse, R10 ;  /* 0x000000cfdc0a7223 */ /* 0x080fe2000001000a */
[----:B------:R-:W-:Y:S01]  /*35b0*/  SHF.L.U32 R135, R183, 0x10, RZ ;  /* 0x00000010b7877819 */ /* 0x000fe200000006ff */
[----:B------:R-:W-:Y:S01]  /*35c0*/  FFMA.FTZ R207, R57, R207, R182 ;  /* 0x000000cf39cf7223 */ /* 0x000fe200000100b6 */
[----:B------:R-:W-:Y:S01]  /*35d0*/  FADD.FTZ R226, R226, R179 ;  /* 0x000000b3e2e27221 */ /* 0x000fe20000010000 */
[----:B------:R-:W-:Y:S01]  /*35e0*/  FFMA.FTZ R227, R181, R179, R227 ;  /* 0x000000b3b5e37223 */ /* 0x000fe200000100e3 */
[----:B------:R-:W-:-:S02]  /*35f0*/  SHF.L.U32 R182, R187, 0x10, RZ ;  /* 0x00000010bbb67819 */ /* 0x000fc400000006ff */
[----:B------:R-:W-:Y:S01]  /*3600*/  PRMT R183, R187, 0x7632, R183 ;  /* 0x00007632bbb77816 */ /* 0x000fe200000000b7 */
[----:B------:R-:W-:Y:S01]  /*3610*/  FMUL.FTZ R186, R4, R221 ;  /* 0x000000dd04ba7220 */ /* 0x000fe20000410000 */
[----:B------:R-:W-:Y:S01]  /*3620*/  SHF.L.U32 R229, R229, 0x10, RZ ;  /* 0x00000010e5e57819 */ /* 0x000fe200000006ff */
[----:B------:R-:W-:Y:S01]  /*3630*/  FMUL.FTZ R221, R26, R135 ;  /* 0x000000871add7220 */ /* 0x000fe20000410000 */
[----:B------:R-:W-:Y:S01]  /*3640*/  FADD.FTZ R226, R226, R184 ;  /* 0x000000b8e2e27221 */ /* 0x000fe20000010000 */
[----:B------:R-:W-:Y:S01]  /*3650*/  FFMA.FTZ R227, R185, R184, R227 ;  /* 0x000000b8b9e37223 */ /* 0x000fe200000100e3 */
[----:B------:R-:W-:Y:S01]  /*3660*/  SHF.L.U32 R183, R183, 0x10, RZ ;  /* 0x00000010b7b77819 */ /* 0x000fe200000006ff */
[----:B------:R-:W-:Y:S01]  /*3670*/  FADD.FTZ R224, R182, R16 ;  /* 0x00000010b6e07221 */ /* 0x000fe20000010000 */
[----:B------:R-:W-:Y:S01]  /*3680*/  FMUL.FTZ R187, R4, R134 ;  /* 0x0000008604bb7220 */ /* 0x000fe20000410000 */
[-C--:B------:R-:W-:Y:S01]  /*3690*/  FFMA.FTZ R16, R186, R182.reuse, R233 ;  /* 0x000000b6ba107223 */ /* 0x080fe200000100e9 */
[----:B------:R-:W-:Y:S01]  /*36a0*/  FMUL.FTZ R134, R27, R229 ;  /* 0x000000e51b867220 */ /* 0x000fe20000410000 */
[----:B------:R-:W-:Y:S01]  /*36b0*/  LOP3.LUT P3, RZ, R244, 0x1f, RZ, 0xc0, !PT ;  /* 0x0000001ff4ff7812 */ /* 0x000fe2000786c0ff */
[----:B------:R-:W-:Y:S01]  /*36c0*/  FFMA.FTZ R182, R58, R182, R221 ;  /* 0x000000b63ab67223 */ /* 0x000fe200000100dd */
[----:B------:R-:W-:Y:S01]  /*36d0*/  IADD3 R188, R188, UR12, RZ ;  /* 0x0000000cbcbc7c10 */ /* 0x000fe2000fffe0ff */
[----:B------:R-:W-:Y:S01]  /*36e0*/  FADD.FTZ R226, R226, R207 ;  /* 0x000000cfe2e27221 */ /* 0x000fe20000010000 */
[----:B------:R-:W-:Y:S01]  /*36f0*/  SHF.R.U32.HI R244, RZ, 0x5, R244 ;  /* 0x00000005fff47819 */ /* 0x000fe200000116f4 */
[----:B------:R-:W-:Y:S01]  /*3700*/  FFMA.FTZ R227, R220, R207, R227 ;  /* 0x000000cfdce37223 */ /* 0x000fe200000100e3 */
[----:B------:R-:W-:Y:S01]  /*3710*/  FADD.FTZ R15, R183, R15 ;  /* 0x0000000fb70f7221 */ /* 0x000fe20000010000 */
[-C--:B------:R-:W-:Y:S01]  /*3720*/  FFMA.FTZ R228, R187, R183.reuse, R232 ;  /* 0x000000b7bbe47223 */ /* 0x080fe200000100e8 */
[----:B------:R-:W-:Y:S01]  /*3730*/  FFMA.FTZ R183, R59, R183, R134 ;  /* 0x000000b73bb77223 */ /* 0x000fe20000010086 */
[----:B------:R-:W-:Y:S01]  /*3740*/  UMOV UR6, 0xffffffff ;  /* 0xffffffff00067882 */ /* 0x000fe20000000000 */
[----:B------:R-:W-:Y:S01]  /*3750*/  ISETP.GE.AND P5, PT, R188, UR13, PT ;  /* 0x0000000dbc007c0c */ /* 0x000fe2000bfa6270 */
[----:B------:R-:W-:Y:S01]  /*3760*/  FADD.FTZ R226, R226, R182 ;  /* 0x000000b6e2e27221 */ /* 0x000fe20000010000 */
[----:B------:R-:W-:Y:S01]  /*3770*/  LOP3.LUT R134, R244, 0x7fffff8, RZ, 0xc0, !PT ;  /* 0x07fffff8f4867812 */ /* 0x000fe200078ec0ff */
[----:B------:R-:W-:Y:S01]  /*3780*/  FFMA.FTZ R227, R186, R182, R227 ;  /* 0x000000b6bae37223 */ /* 0x000fe200000100e3 */
[----:B------:R-:W-:Y:S01]  /*3790*/  FADD.FTZ R218, R132, R218 ;  /* 0x000000da84da7221 */ /* 0x000fe20000010000 */
[----:B------:R-:W-:Y:S01]  /*37a0*/  FADD.FTZ R230, R135, R230 ;  /* 0x000000e687e67221 */ /* 0x000fe20000010000 */
[----:B------:R-:W-:Y:S01]  /*37b0*/  FADD.FTZ R219, R229, R219 ;  /* 0x000000dbe5db7221 */ /* 0x000fe20000010000 */
[----:B------:R-:W-:Y:S01]  /*37c0*/  FFMA.FTZ R132, R185, R132, R237 ;  /* 0x00000084b9847223 */ /* 0x000fe200000100ed */
[----:B------:R-:W-:Y:S01]  /*37d0*/  FFMA.FTZ R135, R186, R135, R239 ;  /* 0x00000087ba877223 */ /* 0x000fe200000100ef */
[C---:B------:R-:W-:Y:S01]  /*37e0*/  FFMA.FTZ R229, R187.reuse, R229, R238 ;  /* 0x000000e5bbe57223 */ /* 0x040fe200000100ee */
[----:B------:R-:W-:Y:S01]  /*37f0*/  P2R R221, PR, RZ, 0x20 ;  /* 0x00000020ffdd7803 */ /* 0x000fe20000000000 */
[----:B------:R-:W-:Y:S01]  /*3800*/  FADD.FTZ R226, R226, R183 ;  /* 0x000000b7e2e27221 */ /* 0x000fe20000010000 */
[----:B------:R-:W-:Y:S01]  /*3810*/  @!P1 IADD3 R134, R134, 0x8, RZ ;  /* 0x0000000886869810 */ /* 0x000fe20007ffe0ff */
[----:B------:R-:W-:Y:S01]  /*3820*/  FFMA.FTZ R227, R187, R183, R227 ;  /* 0x000000b7bbe37223 */ /* 0x000fe200000100e3 */
[----:B------:R-:W-:Y:S06]  /*3830*/  BRA.DIV UR6, `(.L_x_1475) ;  /* 0x0000002a06d47947 */ /* 0x000fec000b800000 */
[----:B------:R-:W0:Y:S01]  /*3840*/  SHFL.DOWN PT, R237, R226, 0x10, 0x1f ;  /* 0x0a001f00e2ed7f89 */ /* 0x000e2200000e0000 */
        /* <DEDUP_REMOVED lines=10> */
[----:B------:R-:W-:Y:S01]  /*38f0*/  MOV R238, R229 ;  /* 0x000000e500ee7202 */ /* 0x000fe20000000f00 */
        /* <DEDUP_REMOVED lines=13> */
[----:B------:R-:W0:Y:S04]  /*39d0*/  SHFL.DOWN PT, R237, R227, 0x2, 0x1f ;  /* 0x08401f00e3ed7f89 */ /* 0x000e2800000e0000 */
[----:B------:R1:W2:Y:S01]  /*39e0*/  SHFL.DOWN PT, R222, R226, 0x1, 0x1f ;  /* 0x08201f00e2de7f89 */ /* 0x0002a200000e0000 */
[----:B0-----:R-:W-:Y:S01]  /*39f0*/  FADD.FTZ R227, R227, R237 ;  /* 0x000000ede3e37221 */ /* 0x001fe20000010000 */
[----:B------:R-:W-:-:S04]  /*3a00*/  MOV R237, R132 ;  /* 0x0000008400ed7202 */ /* 0x000fc80000000f00 */
[----:B--2---:R1:W0:Y:S03]  /*3a10*/  SHFL.DOWN PT, R223, R227, 0x1, 0x1f ;  /* 0x08201f00e3df7f89 */ /* 0x00422600000e0000 */
.L_x_1487:
[----:B------:R-:W2:Y:S01]  /*3a20*/  S2R R132, SR_CgaCtaId ;  /* 0x0000000000847919 */ /* 0x000ea20000008800 */
[----:B0-----:R-:W-:Y:S01]  /*3a30*/  FADD.FTZ R133, R227, R223 ;  /* 0x000000dfe3857221 */ /* 0x001fe20000010000 */
[----:B------:R-:W-:Y:S01]  /*3a40*/  @!P3 LOP3.LUT R223, R244, 0x7, RZ, 0xc0, !PT ;  /* 0x00000007f4dfb812 */ /* 0x000fe200078ec0ff */
[----:B------:R-:W-:Y:S05]  /*3a50*/  WARPSYNC.ALL ;  /* 0x0000000000007948 */ /* 0x000fea0003800000 */
[----:B------:R-:W-:Y:S02]  /*3a60*/  MOV R135, 0x400 ;  /* 0x0000040000877802 */ /* 0x000fe40000000f00 */
[----:B------:R-:W-:-:S02]  /*3a70*/  @!P3 IADD3 R223, R134, R223, RZ ;  /* 0x000000df86dfb210 */ /* 0x000fc40007ffe0ff */
[----:B------:R-:W-:-:S04]  /*3a80*/  ISETP.NE.U32.AND P5, PT, RZ, UR20, PT ;  /* 0x00000014ff007c0c */ /* 0x000fc8000bfa5070 */
[----:B------:R-:W-:Y:S02]  /*3a90*/  ISETP.NE.AND.EX P5, PT, RZ, UR21, PT, P5 ;  /* 0x00000015ff007c0c */ /* 0x000fe4000bfa5350 */
[----:B--2---:R-:W-:Y:S01]  /*3aa0*/  LEA R135, R132, R135, 0x18 ;  /* 0x0000008784877211 */ /* 0x004fe200078ec0ff */
[----:B------:R-:W-:-:S03]  /*3ab0*/  FADD.FTZ R132, R226, R222 ;  /* 0x000000dee2847221 */ /* 0x000fc60000010000 */
        /* <DEDUP_REMOVED lines=30> */
[----:B------:R-:W-:Y:S01]  /*3ca0*/  FFMA.FTZ R244, R204, R222, R223 ;  /* 0x000000deccf47223 */ /* 0x000fe200000100df */
[----:B------:R-:W-:Y:S01]  /*3cb0*/  FADD.FTZ R132, R190, -R132 ;  /* 0x80000084be847221 */ /* 0x000fe20000010000 */
[----:B------:R-:W-:Y:S01]  /*3cc0*/  FADD.FTZ R133, R193, -R133 ;  /* 0x80000085c1857221 */ /* 0x000fe20000010000 */
[----:B-----5:R-:W-:Y:S01]  /*3cd0*/  MOV R0, R154 ;  /* 0x0000009a00007202 */ /* 0x020fe20000000f00 */
[----:B------:R-:W-:Y:S01]  /*3ce0*/  FADD.FTZ R134, R191, -R134 ;  /* 0x80000086bf867221 */ /* 0x000fe20000010000 */
[C---:B------:R-:W-:Y:S01]  /*3cf0*/  FMUL.FTZ R132, R4.reuse, R132 ;  /* 0x0000008404847220 */ /* 0x040fe20000410000 */
[----:B------:R-:W-:Y:S01]  /*3d00*/  FMUL.FTZ R133, R4, R133 ;  /* 0x0000008504857220 */ /* 0x000fe20000410000 */
[-CC-:B------:R-:W-:Y:S01]  /*3d10*/  FFMA.FTZ R135, R137, R222.reuse, R223.reuse ;  /* 0x000000de89877223 */ /* 0x180fe200000100df */
[----:B------:R-:W-:Y:S01]  /*3d20*/  FADD.FTZ R244, R142, -R244 ;  /* 0x800000f48ef47221 */ /* 0x000fe20000010000 */
[----:B------:R-:W-:Y:S01]  /*3d30*/  @P5 FADD.FTZ R132, R88, R132 ;  /* 0x0000008458845221 */ /* 0x000fe20000010000 */
[----:B------:R-:W-:Y:S01]  /*3d40*/  FFMA.FTZ R202, R202, R222, R223 ;  /* 0x000000decaca7223 */ /* 0x000fe200000100df */
[----:B------:R-:W-:Y:S01]  /*3d50*/  LOP3.LUT P3, RZ, R0, 0xff, RZ, 0xc0, !PT ;  /* 0x000000ff00ff7812 */ /* 0x000fe2000786c0ff */
[----:B------:R-:W-:Y:S01]  /*3d60*/  @P5 FADD.FTZ R133, R89, R133 ;  /* 0x0000008559855221 */ /* 0x000fe20000010000 */
[----:B------:R-:W-:Y:S01]  /*3d70*/  FMUL.FTZ R142, R132, UR17 ;  /* 0x00000011848e7c20 */ /* 0x000fe20008410000 */
[----:B------:R-:W-:Y:S01]  /*3d80*/  FMUL.FTZ R134, R4, R134 ;  /* 0x0000008604867220 */ /* 0x000fe20000410000 */
[----:B------:R-:W-:Y:S01]  /*3d90*/  FADD.FTZ R135, R140, -R135 ;  /* 0x800000878c877221 */ /* 0x000fe20000010000 */
[----:B------:R-:W-:Y:S01]  /*3da0*/  FADD.FTZ R203, R203, -R202 ;  /* 0x800000cacbcb7221 */ /* 0x000fe20000010000 */
[----:B------:R-:W-:Y:S01]  /*3db0*/  FMUL.FTZ R191, R133, UR17 ;  /* 0x0000001185bf7c20 */ /* 0x000fe20008410000 */
[----:B------:R-:W-:Y:S01]  /*3dc0*/  FSEL R202, R142, RZ, P3 ;  /* 0x000000ff8eca7208 */ /* 0x000fe20001800000 */
[----:B------:R-:W-:Y:S01]  /*3dd0*/  @P5 FADD.FTZ R134, R90, R134 ;  /* 0x000000865a865221 */ /* 0x000fe20000010000 */
[----:B------:R-:W-:Y:S01]  /*3de0*/  LOP3.LUT P3, RZ, R154, 0xff00, RZ, 0xc0, !PT ;  /* 0x0000ff009aff7812 */ /* 0x000fe2000786c0ff */
[----:B------:R-:W-:Y:S01]  /*3df0*/  FMUL.FTZ R135, R4, R135 ;  /* 0x0000008704877220 */ /* 0x000fe20000410000 */
[----:B------:R-:W-:Y:S01]  /*3e00*/  FFMA.FTZ R138, R138, R222, R223 ;  /* 0x000000de8a8a7223 */ /* 0x000fe200000100df */
[----:B------:R-:W-:Y:S01]  /*3e10*/  @P2 MOV R0, R194 ;  /* 0x000000c200002202 */ /* 0x000fe20000000f00 */
[----:B------:R-:W-:Y:S01]  /*3e20*/  FMUL.FTZ R192, R134, UR17 ;  /* 0x0000001186c07c20 */ /* 0x000fe20008410000 */
[----:B------:R-:W-:Y:S01]  /*3e30*/  FSEL R193, R191, RZ, P3 ;  /* 0x000000ffbfc17208 */ /* 0x000fe20001800000 */
[----:B------:R-:W-:Y:S01]  /*3e40*/  @P5 FADD.FTZ R135, R91, R135 ;  /* 0x000000875b875221 */ /* 0x000fe20000010000 */
[----:B------:R-:W-:Y:S01]  /*3e50*/  LOP3.LUT P3, RZ, R154, 0xff0000, RZ, 0xc0, !PT ;  /* 0x00ff00009aff7812 */ /* 0x000fe2000786c0ff */
[----:B------:R-:W-:Y:S01]  /*3e60*/  FMUL.FTZ R229, R4, R203 ;  /* 0x000000cb04e57220 */ /* 0x000fe20000410000 */
[----:B------:R-:W-:Y:S01]  /*3e70*/  FADD.FTZ R141, R141, -R138 ;  /* 0x8000008a8d8d7221 */ /* 0x000fe20000010000 */
[----:B------:R-:W-:Y:S01]  /*3e80*/  @P2 LOP3.LUT P4, RZ, R0, 0xff, RZ, 0xc0, !PT ;  /* 0x000000ff00ff2812 */ /* 0x000fe2000788c0ff */
        /* <DEDUP_REMOVED lines=10> */
[----:B------:R-:W-:Y:S01]  /*3f30*/  @P5 FADD.FTZ R244, R94, R244 ;  /* 0x000000f45ef45221 */ /* 0x000fe20000010000 */
[-CC-:B------:R-:W-:Y:S01]  /*3f40*/  FFMA.FTZ R206, R206, R222.reuse, R223.reuse ;  /* 0x000000decece7223 */ /* 0x180fe200000100df */
[----:B------:R-:W-:Y:S01]  /*3f50*/  FMUL.FTZ R138, R228, UR17 ;  /* 0x00000011e48a7c20 */ /* 0x000fe20008410000 */
[----:B-1----:R-:W-:Y:S01]  /*3f60*/  FSEL R227, R140, RZ, P3 ;  /* 0x000000ff8ce37208 */ /* 0x002fe20001800000 */
[----:B------:R-:W-:Y:S01]  /*3f70*/  FMUL.FTZ R203, R244, UR17 ;  /* 0x00000011f4cb7c20 */ /* 0x000fe20008410000 */
[----:B------:R-:W-:Y:S01]  /*3f80*/  LOP3.LUT P3, RZ, R155, 0xff00, RZ, 0xc0, !PT ;  /* 0x0000ff009bff7812 */ /* 0x000fe2000786c0ff */
[----:B------:R-:W-:Y:S01]  /*3f90*/  FADD.FTZ R206, R205, -R206 ;  /* 0x800000cecdce7221 */ /* 0x000fe20000010000 */
[----:B------:R-:W-:Y:S01]  /*3fa0*/  @P2 FSEL R142, R142, RZ, P4 ;  /* 0x000000ff8e8e2208 */ /* 0x000fe20002000000 */
[----:B------:R-:W-:Y:S01]  /*3fb0*/  FFMA.FTZ R143, R143, R222, R223 ;  /* 0x000000de8f8f7223 */ /* 0x000fe200000100df */
[----:B------:R-:W-:Y:S01]  /*3fc0*/  FSEL R226, R138, RZ, P3 ;  /* 0x000000ff8ae27208 */ /* 0x000fe20001800000 */
[----:B------:R-:W-:Y:S01]  /*3fd0*/  FMUL.FTZ R245, R4, R206 ;  /* 0x000000ce04f57220 */ /* 0x000fe20000410000 */
[----:B------:R-:W-:Y:S01]  /*3fe0*/  LOP3.LUT P3, RZ, R155, 0xff0000, RZ, 0xc0, !PT ;  /* 0x00ff00009bff7812 */ /* 0x000fe2000786c0ff */
[----:B------:R-:W-:Y:S01]  /*3ff0*/  FADD.FTZ R139, R139, -R143 ;  /* 0x8000008f8b8b7221 */ /* 0x000fe20000010000 */
[----:B------:R-:W-:Y:S01]  /*4000*/  @P2 LOP3.LUT P4, RZ, R194, 0xff00, RZ, 0xc0, !PT ;  /* 0x0000ff00c2ff2812 */ /* 0x000fe2000788c0ff */
[----:B------:R-:W-:Y:S01]  /*4010*/  @P5 FADD.FTZ R245, R95, R245 ;  /* 0x000000f55ff55221 */ /* 0x000fe20000010000 */
[----:B------:R-:W-:Y:S01]  /*4020*/  FSEL R205, R203, RZ, P3 ;  /* 0x000000ffcbcd7208 */ /* 0x000fe20001800000 */
[----:B------:R-:W-:Y:S01]  /*4030*/  FMUL.FTZ R139, R4, R139 ;  /* 0x0000008b048b7220 */ /* 0x000fe20000410000 */
[----:B------:R-:W-:Y:S01]  /*4040*/  @P2 LOP3.LUT P3, RZ, R195, 0xff0000, RZ, 0xc0, !PT ;  /* 0x00ff0000c3ff2812 */ /* 0x000fe2000786c0ff */
[----:B------:R-:W-:Y:S01]  /*4050*/  FMUL.FTZ R204, R245, UR17 ;  /* 0x00000011f5cc7c20 */ /* 0x000fe20008410000 */
[----:B------:R-:W-:Y:S01]  /*4060*/  @P2 FSEL R191, R191, RZ, P4 ;  /* 0x000000ffbfbf2208 */ /* 0x000fe20002000000 */
[-C--:B------:R-:W-:Y:S01]  /*4070*/  FFMA.FTZ R210, R210, R222.reuse, R223 ;  /* 0x000000ded2d27223 */ /* 0x080fe200000100df */
[----:B------:R-:W-:Y:S01]  /*4080*/  @P2 FSEL R203, R203, RZ, P3 ;  /* 0x000000ffcbcb2208 */ /* 0x000fe20001800000 */
[----:B------:R-:W-:Y:S01]  /*4090*/  @P5 FADD.FTZ R139, R96, R139 ;  /* 0x0000008b608b5221 */ /* 0x000fe20000010000 */
[----:B------:R-:W-:Y:S01]  /*40a0*/  ISETP.NE.U32.AND P3, PT, RZ, UR18, PT ;  /* 0x00000012ff007c0c */ /* 0x000fe2000bf65070 */
[----:B------:R-:W-:Y:S01]  /*40b0*/  FADD.FTZ R210, R209, -R210 ;  /* 0x800000d2d1d27221 */ /* 0x000fe20000010000 */
[----:B------:R-:W-:Y:S01]  /*40c0*/  @P2 LOP3.LUT P4, RZ, R194, 0xff0000, RZ, 0xc0, !PT ;  /* 0x00ff0000c2ff2812 */ /* 0x000fe2000788c0ff */
[----:B------:R-:W-:Y:S01]  /*40d0*/  FFMA.FTZ R144, R144, R222, R223 ;  /* 0x000000de90907223 */ /* 0x000fe200000100df */
[----:B------:R-:W-:Y:S01]  /*40e0*/  ISETP.NE.AND.EX P3, PT, RZ, UR19, PT, P3 ;  /* 0x00000013ff007c0c */ /* 0x000fe2000bf65330 */
[----:B------:R-:W-:Y:S01]  /*40f0*/  FMUL.FTZ R143, R4, R210 ;  /* 0x000000d2048f7220 */ /* 0x000fe20000410000 */
[----:B------:R-:W-:Y:S01]  /*4100*/  @P2 FSEL R192, R192, RZ, P4 ;  /* 0x000000ffc0c02208 */ /* 0x000fe20002000000 */
[----:B------:R-:W-:Y:S01]  /*4110*/  FADD.FTZ R144, R146, -R144 ;  /* 0x8000009092907221 */ /* 0x000fe20000010000 */
[----:B------:R-:W-:Y:S01]  /*4120*/  @P2 LOP3.LUT P4, RZ, R194, 0xff000000, RZ, 0xc0, !PT ;  /* 0xff000000c2ff2812 */ /* 0x000fe2000788c0ff */
[----:B------:R-:W-:Y:S01]  /*4130*/  @P5 FADD.FTZ R143, R97, R143 ;  /* 0x0000008f618f5221 */ /* 0x000fe20000010000 */
[-CC-:B------:R-:W-:Y:S01]  /*4140*/  FFMA.FTZ R147, R147, R222.reuse, R223.reuse ;  /* 0x000000de93937223 */ /* 0x180fe200000100df */
[----:B------:R-:W-:Y:S01]  /*4150*/  FFMA.FTZ R208, R208, R222, R223 ;  /* 0x000000ded0d07223 */ /* 0x000fe200000100df */
[----:B------:R-:W-:Y:S01]  /*4160*/  @P2 FSEL R141, R0, RZ, P4 ;  /* 0x000000ff008d2208 */ /* 0x000fe20002000000 */
[----:B------:R-:W-:Y:S01]  /*4170*/  FMUL.FTZ R190, R143, UR17 ;  /* 0x000000118fbe7c20 */ /* 0x000fe20008410000 */
[----:B------:R-:W-:Y:S01]  /*4180*/  @P2 LOP3.LUT P4, RZ, R195, 0xff, RZ, 0xc0, !PT ;  /* 0x000000ffc3ff2812 */ /* 0x000fe2000788c0ff */
[----:B------:R-:W-:Y:S01]  /*4190*/  FADD.FTZ R147, R145, -R147 ;  /* 0x8000009391937221 */ /* 0x000fe20000010000 */
[----:B------:R-:W-:Y:S01]  /*41a0*/  MOV R0, R148 ;  /* 0x0000009400007202 */ /* 0x000fe20000000f00 */
[----:B------:R-:W0:Y:S01]  /*41b0*/  @P3 LDC.64 R136, c[0x0][0x308] ;  /* 0x0000c200ff883b82 */ /* 0x000e220000000a00 */
[----:B------:R-:W-:Y:S01]  /*41c0*/  @P2 FSEL R140, R140, RZ, P4 ;  /* 0x000000ff8c8c2208 */ /* 0x000fe20002000000 */
[----:B------:R-:W-:Y:S01]  /*41d0*/  FADD.FTZ R208, R156, -R208 ;  /* 0x800000d09cd07221 */ /* 0x000fe20000010000 */
[----:B------:R-:W-:Y:S01]  /*41e0*/  @P2 LOP3.LUT P4, RZ, R195, 0xff00, RZ, 0xc0, !PT ;  /* 0x0000ff00c3ff2812 */ /* 0x000fe2000788c0ff */
[----:B------:R-:W-:Y:S01]  /*41f0*/  FFMA.FTZ R211, R211, R222, R223 ;  /* 0x000000ded3d37223 */ /* 0x000fe200000100df */
[----:B------:R-:W-:Y:S01]  /*4200*/  LOP3.LUT P6, RZ, R0, 0xff, RZ, 0xc0, !PT ;  /* 0x000000ff00ff7812 */ /* 0x000fe200078cc0ff */
[----:B------:R-:W-:Y:S01]  /*4210*/  FMUL.FTZ R210, R4, R208 ;  /* 0x000000d004d27220 */ /* 0x000fe20000410000 */
[----:B------:R-:W-:Y:S01]  /*4220*/  @P2 FSEL R138, R138, RZ, P4 ;  /* 0x000000ff8a8a2208 */ /* 0x000fe20002000000 */
[----:B------:R-:W-:Y:S01]  /*4230*/  FADD.FTZ R211, R157, -R211 ;  /* 0x800000d39dd37221 */ /* 0x000fe20000010000 */
[----:B------:R-:W-:Y:S01]  /*4240*/  LOP3.LUT P4, RZ, R155, 0xff000000, RZ, 0xc0, !PT ;  /* 0xff0000009bff7812 */ /* 0x000fe2000788c0ff */
[----:B------:R-:W-:Y:S01]  /*4250*/  FMUL.FTZ R155, R139, UR17 ;  /* 0x000000118b9b7c20 */ /* 0x000fe20008410000 */
[----:B------:R-:W-:Y:S01]  /*4260*/  @P5 FADD.FTZ R210, R100, R210 ;  /* 0x000000d264d25221 */ /* 0x000fe20000010000 */
[----:B------:R-:W-:Y:S01]  /*4270*/  FMUL.FTZ R211, R4, R211 ;  /* 0x000000d304d37220 */ /* 0x000fe20000410000 */
[----:B------:R-:W-:Y:S01]  /*4280*/  FSEL R206, R204, RZ, P4 ;  /* 0x000000ffccce7208 */ /* 0x000fe20002000000 */
[-C--:B------:R-:W-:Y:S01]  /*4290*/  FFMA.FTZ R212, R212, R222.reuse, R223 ;  /* 0x000000ded4d47223 */ /* 0x080fe200000100df */
[----:B------:R-:W-:Y:S01]  /*42a0*/  @P2 LOP3.LUT P4, RZ, R195, 0xff000000, RZ, 0xc0, !PT ;  /* 0xff000000c3ff2812 */ /* 0x000fe2000788c0ff */
[----:B------:R-:W-:Y:S01]  /*42b0*/  FMUL.FTZ R156, R210, UR17 ;  /* 0x00000011d29c7c20 */ /* 0x000fe20008410000 */
[----:B------:R-:W-:Y:S01]  /*42c0*/  FSEL R0, R155, RZ, P6 ;  /* 0x000000ff9b007208 */ /* 0x000fe20003000000 */
[----:B------:R-:W-:Y:S01]  /*42d0*/  @P5 FADD.FTZ R211, R101, R211 ;  /* 0x000000d365d35221 */ /* 0x000fe20000010000 */
[----:B------:R-:W-:Y:S01]  /*42e0*/  @P2 FSEL R204, R204, RZ, P4 ;  /* 0x000000ffcccc2208 */ /* 0x000fe20002000000 */
[----:B------:R-:W-:Y:S01]  /*42f0*/  FADD.FTZ R212, R158, -R212 ;  /* 0x800000d49ed47221 */ /* 0x000fe20000010000 */
[----:B------:R-:W-:Y:S01]  /*4300*/  ISETP.NE.U32.AND P4, PT, RZ, UR18, PT ;  /* 0x00000012ff007c0c */ /* 0x000fe2000bf85070 */
[----:B------:R-:W-:Y:S01]  /*4310*/  FMUL.FTZ R208, R211, UR17 ;  /* 0x00000011d3d07c20 */ /* 0x000fe20008410000 */
[----:B------:R-:W-:Y:S01]  /*4320*/  FFMA.FTZ R159, R159, R222, R223 ;  /* 0x000000de9f9f7223 */ /* 0x000fe200000100df */
[----:B0-----:R-:W-:Y:S01]  /*4330*/  @P3 IMAD.WIDE.U32 R136, R5, 0x20, R136 ;  /* 0x0000002005883825 */ /* 0x001fe200078e0088 */
[----:B------:R-:W-:-:S03]  /*4340*/  ISETP.NE.AND.EX P4, PT, RZ, UR19, PT, P4 ;  /* 0x00000013ff007c0c */ /* 0x000fc6000bf85340 */
[----:B------:R-:W-:Y:S01]  /*4350*/  FMUL.FTZ R212, R4, R212 ;  /* 0x000000d404d47220 */ /* 0x000fe20000410000 */
[----:B------:R-:W-:Y:S01]  /*4360*/  FADD.FTZ R159, R213, -R159 ;  /* 0x8000009fd59f7221 */ /* 0x000fe20000010000 */
[----:B------:R-:W-:Y:S01]  /*4370*/  FFMA.FTZ R214, R214, R222, R223 ;  /* 0x000000ded6d67223 */ /* 0x000fe200000100df */
[----:B------:R-:W-:Y:S01]  /*4380*/  SEL R132, R132, R120, P4 ;  /* 0x0000007884847207 */ /* 0x000fe20002000000 */
[----:B------:R-:W-:Y:S01]  /*4390*/  @P5 FADD.FTZ R212, R102, R212 ;  /* 0x000000d466d45221 */ /* 0x000fe20000010000 */
[----:B------:R-:W-:Y:S01]  /*43a0*/  SEL R133, R133, R121, P4 ;  /* 0x0000007985857207 */ /* 0x000fe20002000000 */
[----:B------:R-:W-:Y:S01]  /*43b0*/  FMUL.FTZ R159, R4, R159 ;  /* 0x0000009f049f7220 */ /* 0x000fe20000410000 */
[----:B------:R-:W-:Y:S01]  /*43c0*/  SEL R134, R134, R122, P4 ;  /* 0x0000007a86867207 */ /* 0x000fe20002000000 */
[----:B------:R-:W-:Y:S01]  /*43d0*/  FMUL.FTZ R209, R212, UR17 ;  /* 0x00000011d4d17c20 */ /* 0x000fe20008410000 */
[----:B------:R-:W-:Y:S01]  /*43e0*/  SEL R135, R135, R123, P4 ;  /* 0x0000007b87877207 */ /* 0x000fe20002000000 */
[----:B------:R-:W-:Y:S01]  /*43f0*/  @P5 FADD.FTZ R159, R103, R159 ;  /* 0x0000009f679f5221 */ /* 0x000fe20000010000 */
[----:B------:R-:W-:Y:S01]  /*4400*/  FADD.FTZ R214, R160, -R214 ;  /* 0x800000d6a0d67221 */ /* 0x000fe20000010000 */
[-CC-:B------:R-:W-:Y:S01]  /*4410*/  FFMA.FTZ R168, R168, R222.reuse, R223.reuse ;  /* 0x000000dea8a87223 */ /* 0x180fe200000100df */
[----:B------:R-:W-:Y:S01]  /*4420*/  FFMA.FTZ R215, R215, R222, R223 ;  /* 0x000000ded7d77223 */ /* 0x000fe200000100df */
[----:B------:R0:W-:Y:S01]  /*4430*/  @P3 STG.E.128 desc[UR4][R136.64], R132 ;  /* 0x0000008488003986 */ /* 0x0001e2000c101d04 */
[----:B------:R-:W-:Y:S01]  /*4440*/  FMUL.FTZ R213, R159, UR17 ;  /* 0x000000119fd57c20 */ /* 0x000fe20008410000 */
[----:B------:R-:W-:Y:S01]  /*4450*/  FMUL.FTZ R214, R4, R214 ;  /* 0x000000d604d67220 */ /* 0x000fe20000410000 */
[----:B------:R-:W-:Y:S01]  /*4460*/  FADD.FTZ R168, R164, -R168 ;  /* 0x800000a8a4a87221 */ /* 0x000fe20000010000 */
[----:B------:R-:W-:Y:S01]  /*4470*/  FADD.FTZ R215, R162, -R215 ;  /* 0x800000d7a2d77221 */ /* 0x000fe20000010000 */
[-CC-:B------:R-:W-:Y:S01]  /*4480*/  FFMA.FTZ R163, R163, R222.reuse, R223.reuse ;  /* 0x000000dea3a37223 */ /* 0x180fe200000100df */
[----:B------:R-:W-:Y:S01]  /*4490*/  @P5 FADD.FTZ R214, R104, R214 ;  /* 0x000000d668d65221 */ /* 0x000fe20000010000 */
[-CC-:B------:R-:W-:Y:S01]  /*44a0*/  FFMA.FTZ R165, R165, R222.reuse, R223.reuse ;  /* 0x000000dea5a57223 */ /* 0x180fe200000100df */
[----:B------:R-:W-:Y:S01]  /*44b0*/  FFMA.FTZ R170, R170, R222, R223 ;  /* 0x000000deaaaa7223 */ /* 0x000fe200000100df */
[----:B------:R-:W-:Y:S01]  /*44c0*/  FADD.FTZ R163, R161, -R163 ;  /* 0x800000a3a1a37221 */ /* 0x000fe20000010000 */
[----:B------:R-:W-:Y:S01]  /*44d0*/  @P2 F2FP.BF16.F32.PACK_AB R142, RZ, R142 ;  /* 0x0000008eff8e223e */ /* 0x000fe200000010ff */
[----:B------:R-:W-:Y:S01]  /*44e0*/  FADD.FTZ R165, R169, -R165 ;  /* 0x800000a5a9a57221 */ /* 0x000fe20000010000 */
[----:B------:R-:W-:Y:S01]  /*44f0*/  FADD.FTZ R170, R166, -R170 ;  /* 0x800000aaa6aa7221 */ /* 0x000fe20000010000 */
[-CC-:B------:R-:W-:Y:S01]  /*4500*/  FFMA.FTZ R173, R173, R222.reuse, R223.reuse ;  /* 0x000000deadad7223 */ /* 0x180fe200000100df */
[----:B------:R-:W-:Y:S01]  /*4510*/  @P2 PRMT R128, R142, 0x7610, R128 ;  /* 0x000076108e802816 */ /* 0x000fe20000000080 */
[----:B------:R-:W-:Y:S01]  /*4520*/  FFMA.FTZ R171, R171, R222, R223 ;  /* 0x000000deabab7223 */ /* 0x000fe200000100df */
[----:B------:R-:W-:Y:S01]  /*4530*/  FMUL.FTZ R142, R4, R170 ;  /* 0x000000aa048e7220 */ /* 0x000fe20000410000 */
[----:B------:R-:W-:Y:S01]  /*4540*/  FADD.FTZ R173, R172, -R173 ;  /* 0x800000adacad7221 */ /* 0x000fe20000010000 */
[----:B0-----:R-:W-:Y:S01]  /*4550*/  @P2 MOV R132, R196 ;  /* 0x000000c400842202 */ /* 0x001fe20000000f00 */
[----:B------:R-:W-:Y:S01]  /*4560*/  FADD.FTZ R171, R167, -R171 ;  /* 0x800000aba7ab7221 */ /* 0x000fe20000010000 */
[----:B------:R-:W-:Y:S01]  /*4570*/  SEL R133, R228, R125, P4 ;  /* 0x0000007de4857207 */ /* 0x000fe20002000000 */
[----:B------:R-:W-:Y:S01]  /*4580*/  FMUL.FTZ R228, R4, R144 ;  /* 0x0000009004e47220 */ /* 0x000fe20000410000 */
[----:B------:R-:W-:Y:S01]  /*4590*/  @P2 LOP3.LUT P6, RZ, R132, 0xff, RZ, 0xc0, !PT ;  /* 0x000000ff84ff2812 */ /* 0x000fe200078cc0ff */
[----:B------:R-:W-:Y:S01]  /*45a0*/  @P5 FADD.FTZ R142, R109, R142 ;  /* 0x0000008e6d8e5221 */ /* 0x000fe20000010000 */
[----:B------:R-:W-:Y:S01]  /*45b0*/  SEL R132, R229, R124, P4 ;  /* 0x0000007ce5847207 */ /* 0x000fe20002000000 */
[----:B------:R-:W-:Y:S01]  /*45c0*/  @P5 FADD.FTZ R228, R98, R228 ;  /* 0x000000e462e45221 */ /* 0x000fe20000010000 */
[----:B------:R-:W-:Y:S01]  /*45d0*/  @P2 FSEL R155, R155, RZ, P6 ;  /* 0x000000ff9b9b2208 */ /* 0x000fe20003000000 */
[----:B------:R-:W-:Y:S01]  /*45e0*/  FMUL.FTZ R229, R4, R147 ;  /* 0x0000009304e57220 */ /* 0x000fe20000410000 */
[----:B------:R-:W-:Y:S01]  /*45f0*/  LOP3.LUT P6, RZ, R148, 0xff00, RZ, 0xc0, !PT ;  /* 0x0000ff0094ff7812 */ /* 0x000fe200078cc0ff */
[----:B------:R-:W-:Y:S01]  /*4600*/  FMUL.FTZ R146, R228, UR17 ;  /* 0x00000011e4927c20 */ /* 0x000fe20008410000 */
[----:B------:R-:W-:Y:S01]  /*4610*/  SEL R134, R244, R126, P4 ;  /* 0x0000007ef4867207 */ /* 0x000fe20002000000 */
[----:B------:R-:W-:Y:S01]  /*4620*/  @P5 FADD.FTZ R229, R99, R229 ;  /* 0x000000e563e55221 */ /* 0x000fe20000010000 */
[----:B------:R-:W-:Y:S01]  /*4630*/  FSEL R154, R190, RZ, P6 ;  /* 0x000000ffbe9a7208 */ /* 0x000fe20003000000 */
[----:B------:R-:W-:Y:S01]  /*4640*/  FMUL.FTZ R170, R142, UR17 ;  /* 0x000000118eaa7c20 */ /* 0x000fe20008410000 */
[----:B------:R-:W-:Y:S01]  /*4650*/  @P2 LOP3.LUT P6, RZ, R196, 0xff00, RZ, 0xc0, !PT ;  /* 0x0000ff00c4ff2812 */ /* 0x000fe200078cc0ff */
[----:B------:R-:W-:Y:S01]  /*4660*/  FMUL.FTZ R147, R229, UR17 ;  /* 0x00000011e5937c20 */ /* 0x000fe20008410000 */
[----:B------:R-:W-:Y:S01]  /*4670*/  SEL R135, R245, R127, P4 ;  /* 0x0000007ff5877207 */ /* 0x000fe20002000000 */
[-C--:B------:R-:W-:Y:S01]  /*4680*/  FFMA.FTZ R175, R175, R222.reuse, R223 ;  /* 0x000000deafaf7223 */ /* 0x080fe200000100df */
[----:B------:R-:W-:Y:S01]  /*4690*/  @P2 FSEL R190, R190, RZ, P6 ;  /* 0x000000ffbebe2208 */ /* 0x000fe20003000000 */
[----:B------:R-:W0:Y:S01]  /*46a0*/  LDC.64 R244, c[0x0][0x2f8] ;  /* 0x0000be00fff47b82 */ /* 0x000e220000000a00 */
[----:B------:R-:W-:Y:S01]  /*46b0*/  LOP3.LUT P6, RZ, R148, 0xff0000, RZ, 0xc0, !PT ;  /* 0x00ff000094ff7812 */ /* 0x000fe200078cc0ff */
[----:B------:R1:W-:Y:S01]  /*46c0*/  @P3 STG.E.128 desc[UR4][R136.64+0x10], R132 ;  /* 0x0000108488003986 */ /* 0x0003e2000c101d04 */
[----:B------:R-:W-:Y:S01]  /*46d0*/  FADD.FTZ R175, R174, -R175 ;  /* 0x800000afaeaf7221 */ /* 0x000fe20000010000 */
[-CC-:B------:R-:W-:Y:S01]  /*46e0*/  FFMA.FTZ R176, R176, R222.reuse, R223.reuse ;  /* 0x000000deb0b07223 */ /* 0x180fe200000100df */
[----:B------:R-:W-:Y:S01]  /*46f0*/  FSEL R144, R146, RZ, P6 ;  /* 0x000000ff92907208 */ /* 0x000fe20003000000 */
[----:B------:R-:W-:Y:S01]  /*4700*/  FFMA.FTZ R181, R181, R222, R223 ;  /* 0x000000deb5b57223 */ /* 0x000fe200000100df */
[----:B------:R-:W-:Y:S01]  /*4710*/  @P2 LOP3.LUT P6, RZ, R196, 0xff0000, RZ, 0xc0, !PT ;  /* 0x00ff0000c4ff2812 */ /* 0x000fe200078cc0ff */
[----:B------:R-:W-:Y:S01]  /*4720*/  FADD.FTZ R176, R178, -R176 ;  /* 0x800000b0b2b07221 */ /* 0x000fe20000010000 */
[----:B------:R-:W-:Y:S01]  /*4730*/  @P2 F2FP.BF16.F32.PACK_AB R192, RZ, R192 ;  /* 0x000000c0ffc0223e */ /* 0x000fe200000010ff */
[----:B------:R-:W-:Y:S01]  /*4740*/  FADD.FTZ R181, R179, -R181 ;  /* 0x800000b5b3b57221 */ /* 0x000fe20000010000 */
[----:B------:R-:W-:Y:S01]  /*4750*/  @P2 FSEL R146, R146, RZ, P6 ;  /* 0x000000ff92922208 */ /* 0x000fe20003000000 */
[-CC-:B------:R-:W-:Y:S01]  /*4760*/  FFMA.FTZ R185, R185, R222.reuse, R223.reuse ;  /* 0x000000deb9b97223 */ /* 0x180fe200000100df */
[----:B------:R-:W-:Y:S01]  /*4770*/  LOP3.LUT P6, RZ, R148, 0xff000000, RZ, 0xc0, !PT ;  /* 0xff00000094ff7812 */ /* 0x000fe200078cc0ff */
[-C--:B------:R-:W-:Y:S01]  /*4780*/  FFMA.FTZ R220, R220, R222.reuse, R223 ;  /* 0x000000dedcdc7223 */ /* 0x080fe200000100df */
[----:B------:R-:W-:Y:S01]  /*4790*/  @P2 PRMT R129, R192, 0x7610, R129 ;  /* 0x00007610c0812816 */ /* 0x000fe20000000081 */
[----:B------:R-:W-:Y:S01]  /*47a0*/  FADD.FTZ R185, R184, -R185 ;  /* 0x800000b9b8b97221 */ /* 0x000fe20000010000 */
[----:B------:R-:W-:Y:S01]  /*47b0*/  FSEL R145, R147, RZ, P6 ;  /* 0x000000ff93917208 */ /* 0x000fe20003000000 */
[-CC-:B------:R-:W-:Y:S01]  /*47c0*/  FFMA.FTZ R186, R186, R222.reuse, R223.reuse ;  /* 0x000000debaba7223 */ /* 0x180fe200000100df */
[----:B------:R-:W-:Y:S01]  /*47d0*/  @P2 LOP3.LUT P6, RZ, R196, 0xff000000, RZ, 0xc0, !PT ;  /* 0xff000000c4ff2812 */ /* 0x000fe200078cc0ff */
[--C-:B------:R-:W-:Y:S01]  /*47e0*/  FFMA.FTZ R180, R180, R222, R223.reuse ;  /* 0x000000deb4b47223 */ /* 0x100fe200000100df */
[----:B-1----:R-:W-:Y:S01]  /*47f0*/  MOV R132, R150 ;  /* 0x0000009600847202 */ /* 0x002fe20000000f00 */
[----:B------:R-:W-:Y:S01]  /*4800*/  FFMA.FTZ R187, R187, R222, R223 ;  /* 0x000000debbbb7223 */ /* 0x000fe200000100df */
[----:B------:R-:W-:Y:S01]  /*4810*/  @P2 FSEL R147, R147, RZ, P6 ;  /* 0x000000ff93932208 */ /* 0x000fe20003000000 */
[----:B0-----:R-:W-:Y:S01]  /*4820*/  IMAD.WIDE.U32 R136, R5, 0x10, R244 ;  /* 0x0000001005887825 */ /* 0x001fe200078e00f4 */
[----:B------:R-:W-:-:S03]  /*4830*/  LOP3.LUT P6, RZ, R149, 0xff, RZ, 0xc0, !PT ;  /* 0x000000ff95ff7812 */ /* 0x000fc600078cc0ff */
[----:B------:R-:W-:Y:S01]  /*4840*/  FADD.FTZ R220, R207, -R220 ;  /* 0x800000dccfdc7221 */ /* 0x000fe20000010000 */
[----:B------:R-:W-:Y:S01]  /*4850*/  F2FP.BF16.F32.PACK_AB R135, R206, R205 ;  /* 0x000000cdce87723e */ /* 0x000fe200000010ff */
[----:B------:R-:W-:Y:S01]  /*4860*/  FMUL.FTZ R205, R214, UR17 ;  /* 0x00000011d6cd7c20 */ /* 0x000fe20008410000 */
[----:B------:R-:W-:Y:S01]  /*4870*/  FSEL R148, R156, RZ, P6 ;  /* 0x000000ff9c947208 */ /* 0x000fe20003000000 */
[----:B------:R-:W-:Y:S01]  /*4880*/  FMUL.FTZ R206, R4, R168 ;  /* 0x000000a804ce7220 */ /* 0x000fe20000410000 */
[----:B------:R-:W-:Y:S01]  /*4890*/  @P2 LOP3.LUT P6, RZ, R197, 0xff, RZ, 0xc0, !PT ;  /* 0x000000ffc5ff2812 */ /* 0x000fe200078cc0ff */
[----:B------:R-:W-:Y:S01]  /*48a0*/  FADD.FTZ R186, R182, -R186 ;  /* 0x800000bab6ba7221 */ /* 0x000fe20000010000 */
[----:B------:R-:W-:Y:S01]  /*48b0*/  F2FP.BF16.F32.PACK_AB R133, R224, R225 ;  /* 0x000000e1e085723e */ /* 0x000fe200000010ff */
[----:B------:R-:W-:Y:S01]  /*48c0*/  @P5 FADD.FTZ R206, R105, R206 ;  /* 0x000000ce69ce5221 */ /* 0x000fe20000010000 */
[----:B------:R-:W-:Y:S01]  /*48d0*/  @P2 FSEL R156, R156, RZ, P6 ;  /* 0x000000ff9c9c2208 */ /* 0x000fe20003000000 */
[----:B------:R-:W-:Y:S01]  /*48e0*/  FMUL.FTZ R224, R4, R165 ;  /* 0x000000a504e07220 */ /* 0x000fe20000410000 */
[----:B------:R-:W-:Y:S01]  /*48f0*/  LOP3.LUT P6, RZ, R149, 0xff00, RZ, 0xc0, !PT ;  /* 0x0000ff0095ff7812 */ /* 0x000fe200078cc0ff */
[----:B------:R-:W-:Y:S01]  /*4900*/  FMUL.FTZ R168, R206, UR17 ;  /* 0x00000011cea87c20 */ /* 0x000fe20008410000 */
[----:B------:R-:W-:Y:S01]  /*4910*/  FMUL.FTZ R225, R4, R173 ;  /* 0x000000ad04e17220 */ /* 0x000fe20000410000 */
[----:B------:R-:W-:Y:S01]  /*4920*/  @P5 FADD.FTZ R224, R108, R224 ;  /* 0x000000e06ce05221 */ /* 0x000fe20000010000 */
[----:B------:R-:W-:Y:S01]  /*4930*/  FSEL R157, R208, RZ, P6 ;  /* 0x000000ffd09d7208 */ /* 0x000fe20003000000 */
[----:B------:R-:W-:Y:S01]  /*4940*/  FADD.FTZ R180, R177, -R180 ;  /* 0x800000b4b1b47221 */ /* 0x000fe20000010000 */
[----:B------:R-:W-:Y:S01]  /*4950*/  @P2 LOP3.LUT P6, RZ, R197, 0xff00, RZ, 0xc0, !PT ;  /* 0x0000ff00c5ff2812 */ /* 0x000fe200078cc0ff */
[----:B------:R-:W-:Y:S01]  /*4960*/  FMUL.FTZ R169, R224, UR17 ;  /* 0x00000011e0a97c20 */ /* 0x000fe20008410000 */
[----:B------:R-:W-:Y:S01]  /*4970*/  @P5 FADD.FTZ R225, R110, R225 ;  /* 0x000000e16ee15221 */ /* 0x000fe20000010000 */
[----:B------:R-:W-:Y:S01]  /*4980*/  F2FP.BF16.F32.PACK_AB R134, R226, R227 ;  /* 0x000000e3e286723e */ /* 0x000fe200000010ff */
[----:B------:R-:W-:Y:S01]  /*4990*/  FMUL.FTZ R226, R4, R171 ;  /* 0x000000ab04e27220 */ /* 0x000fe20000410000 */
        /* <DEDUP_REMOVED lines=9> */
[----:B------:R-:W-:Y:S01]  /*4a30*/  FMUL.FTZ R183, R4, R183 ;  /* 0x000000b704b77220 */ /* 0x000fe20000410000 */
[----:B------:R-:W-:Y:S01]  /*4a40*/  @P5 FADD.FTZ R207, R118, R207 ;  /* 0x000000cf76cf5221 */ /* 0x000fe20000010000 */
[----:B------:R-:W-:-:S02]  /*4a50*/  @P2 F2FP.BF16.F32.PACK_AB R155, RZ, R155 ;  /* 0x0000009bff9b223e */ /* 0x000fc400000010ff */
[----:B------:R-:W-:Y:S01]  /*4a60*/  @P2 FSEL R209, R209, RZ, P6 ;  /* 0x000000ffd1d12208 */ /* 0x000fe20003000000 */
[----:B------:R-:W-:Y:S01]  /*4a70*/  @P5 FADD.FTZ R183, R119, R183 ;  /* 0x000000b777b75221 */ /* 0x000fe20000010000 */
[----:B------:R-:W-:Y:S01]  /*4a80*/  LOP3.LUT P6, RZ, R149, 0xff000000, RZ, 0xc0, !PT ;  /* 0xff00000095ff7812 */ /* 0x000fe200078cc0ff */
[----:B------:R-:W-:Y:S01]  /*4a90*/  FMUL.FTZ R186, R207, UR17 ;  /* 0x00000011cfba7c20 */ /* 0x000fe20008410000 */
[----:B------:R-:W-:Y:S02]  /*4aa0*/  @P2 F2FP.BF16.F32.PACK_AB R156, RZ, R156 ;  /* 0x0000009cff9c223e */ /* 0x000fe400000010ff */
        /* <DEDUP_REMOVED lines=9> */
[C---:B------:R-:W-:Y:S01]  /*4b40*/  FMUL.FTZ R202, R4.reuse, R215 ;  /* 0x000000d704ca7220 */ /* 0x040fe20000410000 */
[----:B------:R-:W-:Y:S01]  /*4b50*/  @P2 FSEL R205, R205, RZ, P6 ;  /* 0x000000ffcdcd2208 */ /* 0x000fe20003000000 */
[----:B------:R-:W-:Y:S01]  /*4b60*/  FMUL.FTZ R215, R4, R163 ;  /* 0x000000a304d77220 */ /* 0x000fe20000410000 */
[----:B------:R-:W-:Y:S01]  /*4b70*/  LOP3.LUT P6, RZ, R150, 0xff00, RZ, 0xc0, !PT ;  /* 0x0000ff0096ff7812 */ /* 0x000fe200078cc0ff */
[----:B------:R-:W-:Y:S01]  /*4b80*/  @P5 FADD.FTZ R202, R106, R202 ;  /* 0x000000ca6aca5221 */ /* 0x000fe20000010000 */
[----:B------:R0:W-:Y:S01]  /*4b90*/  STG.E.128 desc[UR4][R136.64], R132 ;  /* 0x0000008488007986 */ /* 0x0001e2000c101d04 */
[----:B------:R-:W-:Y:S01]  /*4ba0*/  @P5 FADD.FTZ R215, R107, R215 ;  /* 0x000000d76bd75221 */ /* 0x000fe20000010000 */
[----:B------:R-:W-:Y:S01]  /*4bb0*/  FSEL R164, R168, RZ, P6 ;  /* 0x000000ffa8a47208 */ /* 0x000fe20003000000 */
[----:B------:R-:W-:Y:S01]  /*4bc0*/  FMUL.FTZ R193, R202, UR17 ;  /* 0x00000011cac17c20 */ /* 0x000fe20008410000 */
[----:B------:R-:W-:Y:S01]  /*4bd0*/  @P2 LOP3.LUT P6, RZ, R198, 0xff00, RZ, 0xc0, !PT ;  /* 0x0000ff00c6ff2812 */ /* 0x000fe200078cc0ff */
[----:B------:R-:W-:Y:S01]  /*4be0*/  FMUL.FTZ R163, R215, UR17 ;  /* 0x00000011d7a37c20 */ /* 0x000fe20008410000 */
[----:B------:R-:W-:-:S02]  /*4bf0*/  @P2 F2FP.BF16.F32.PACK_AB R190, RZ, R190 ;  /* 0x000000beffbe223e */ /* 0x000fc400000010ff */
[----:B------:R-:W-:Y:S02]  /*4c00*/  @P2 FSEL R168, R168, RZ, P6 ;  /* 0x000000ffa8a82208 */ /* 0x000fe40003000000 */
[----:B------:R-:W-:Y:S02]  /*4c10*/  LOP3.LUT P6, RZ, R150, 0xff0000, RZ, 0xc0, !PT ;  /* 0x00ff000096ff7812 */ /* 0x000fe400078cc0ff */
[----:B------:R-:W-:Y:S02]  /*4c20*/  @P2 F2FP.BF16.F32.PACK_AB R208, RZ, R208 ;  /* 0x000000d0ffd0223e */ /* 0x000fe400000010ff */
[----:B------:R-:W-:Y:S02]  /*4c30*/  FSEL R162, R193, RZ, P6 ;  /* 0x000000ffc1a27208 */ /* 0x000fe40003000000 */
[----:B------:R-:W-:Y:S01]  /*4c40*/  @P2 LOP3.LUT P6, RZ, R198, 0xff0000, RZ, 0xc0, !PT ;  /* 0x00ff0000c6ff2812 */ /* 0x000fe200078cc0ff */
[----:B0-----:R-:W-:Y:S01]  /*4c50*/  FMUL.FTZ R137, R4, R175 ;  /* 0x000000af04897220 */ /* 0x001fe20000410000 */
[----:B------:R-:W-:-:S02]  /*4c60*/  MOV R133, R152 ;  /* 0x0000009800857202 */ /* 0x000fc40000000f00 */
[----:B------:R-:W-:Y:S01]  /*4c70*/  @P2 FSEL R193, R193, RZ, P6 ;  /* 0x000000ffc1c12208 */ /* 0x000fe20003000000 */
[----:B------:R-:W-:Y:S01]  /*4c80*/  @P5 FADD.FTZ R137, R112, R137 ;  /* 0x0000008970895221 */ /* 0x000fe20000010000 */
[----:B------:R-:W-:Y:S02]  /*4c90*/  LOP3.LUT P6, RZ, R150, 0xff000000, RZ, 0xc0, !PT ;  /* 0xff00000096ff7812 */ /* 0x000fe400078cc0ff */
[----:B------:R-:W-:Y:S01]  /*4ca0*/  @P2 F2FP.BF16.F32.PACK_AB R132, RZ, R191 ;  /* 0x000000bfff84223e */ /* 0x000fe200000010ff */
[----:B------:R-:W-:Y:S01]  /*4cb0*/  FMUL.FTZ R175, R137, UR17 ;  /* 0x0000001189af7c20 */ /* 0x000fe20008410000 */
[----:B------:R-:W-:Y:S02]  /*4cc0*/  FSEL R161, R163, RZ, P6 ;  /* 0x000000ffa3a17208 */ /* 0x000fe40003000000 */
[----:B------:R-:W-:Y:S02]  /*4cd0*/  @P2 LOP3.LUT P6, RZ, R198, 0xff000000, RZ, 0xc0, !PT ;  /* 0xff000000c6ff2812 */ /* 0x000fe400078cc0ff */
[----:B------:R-:W-:-:S02]  /*4ce0*/  @P2 PRMT R128, R128, 0x5410, R132 ;  /* 0x0000541080802816 */ /* 0x000fc40000000084 */
[----:B------:R-:W-:Y:S02]  /*4cf0*/  @P2 FSEL R163, R163, RZ, P6 ;  /* 0x000000ffa3a32208 */ /* 0x000fe40003000000 */
[----:B------:R-:W-:Y:S02]  /*4d00*/  LOP3.LUT P6, RZ, R151, 0xff, RZ, 0xc0, !PT ;  /* 0x000000ff97ff7812 */ /* 0x000fe400078cc0ff */
[----:B------:R-:W-:Y:S01]  /*4d10*/  @P2 F2FP.BF16.F32.PACK_AB R135, RZ, R140 ;  /* 0x0000008cff87223e */ /* 0x000fe200000010ff */
[C---:B------:R-:W-:Y:S01]  /*4d20*/  FMUL.FTZ R140, R4.reuse, R181 ;  /* 0x000000b5048c7220 */ /* 0x040fe20000410000 */
[----:B------:R-:W-:Y:S02]  /*4d30*/  FSEL R165, R169, RZ, P6 ;  /* 0x000000ffa9a57208 */ /* 0x000fe40003000000 */
[----:B------:R-:W-:Y:S01]  /*4d40*/  @P2 LOP3.LUT P6, RZ, R199, 0xff, RZ, 0xc0, !PT ;  /* 0x000000ffc7ff2812 */ /* 0x000fe200078cc0ff */
[----:B------:R-:W-:Y:S01]  /*4d50*/  @P5 FADD.FTZ R140, R115, R140 ;  /* 0x0000008c738c5221 */ /* 0x000fe20000010000 */
[----:B------:R-:W-:Y:S01]  /*4d60*/  @P2 F2FP.BF16.F32.PACK_AB R136, RZ, R204 ;  /* 0x000000ccff88223e */ /* 0x000fe200000010ff */
[----:B------:R-:W-:Y:S01]  /*4d70*/  FMUL.FTZ R204, R4, R185 ;  /* 0x000000b904cc7220 */ /* 0x000fe20000410000 */
[----:B------:R-:W-:Y:S01]  /*4d80*/  @P2 FSEL R169, R169, RZ, P6 ;  /* 0x000000ffa9a92208 */ /* 0x000fe20003000000 */
[----:B------:R-:W-:Y:S01]  /*4d90*/  FMUL.FTZ R181, R140, UR17 ;  /* 0x000000118cb57c20 */ /* 0x000fe20008410000 */
[----:B------:R-:W-:Y:S01]  /*4da0*/  LOP3.LUT P6, RZ, R151, 0xff00, RZ, 0xc0, !PT ;  /* 0x0000ff0097ff7812 */ /* 0x000fe200078cc0ff */
[----:B------:R-:W-:Y:S01]  /*4db0*/  @P5 FADD.FTZ R204, R116, R204 ;  /* 0x000000cc74cc5221 */ /* 0x000fe20000010000 */
[----:B------:R-:W-:-:S02]  /*4dc0*/  @P2 F2FP.BF16.F32.PACK_AB R134, RZ, R138 ;  /* 0x0000008aff86223e */ /* 0x000fc400000010ff */
[----:B------:R-:W-:Y:S01]  /*4dd0*/  FSEL R166, R170, RZ, P6 ;  /* 0x000000ffaaa67208 */ /* 0x000fe20003000000 */
[----:B------:R-:W-:Y:S01]  /*4de0*/  FMUL.FTZ R185, R204, UR17 ;  /* 0x00000011ccb97c20 */ /* 0x000fe20008410000 */
[----:B------:R-:W-:Y:S02]  /*4df0*/  @P2 LOP3.LUT P6, RZ, R199, 0xff00, RZ, 0xc0, !PT ;  /* 0x0000ff00c7ff2812 */ /* 0x000fe400078cc0ff */
[----:B------:R-:W-:Y:S01]  /*4e00*/  @P2 F2FP.BF16.F32.PACK_AB R138, RZ, R203 ;  /* 0x000000cbff8a223e */ /* 0x000fe200000010ff */
[----:B------:R-:W-:Y:S01]  /*4e10*/  FMUL.FTZ R203, R4, R220 ;  /* 0x000000dc04cb7220 */ /* 0x000fe20000410000 */
[----:B------:R-:W-:Y:S02]  /*4e20*/  @P2 FSEL R170, R170, RZ, P6 ;  /* 0x000000ffaaaa2208 */ /* 0x000fe40003000000 */
[----:B------:R-:W-:Y:S01]  /*4e30*/  LOP3.LUT P6, RZ, R151, 0xff0000, RZ, 0xc0, !PT ;  /* 0x00ff000097ff7812 */ /* 0x000fe200078cc0ff */
[----:B------:R-:W-:Y:S01]  /*4e40*/  @P5 FADD.FTZ R203, R117, R203 ;  /* 0x000000cb75cb5221 */ /* 0x000fe20000010000 */
[----:B------:R-:W-:Y:S01]  /*4e50*/  @P2 PRMT R131, R138, 0x7610, R131 ;  /* 0x000076108a832816 */ /* 0x000fe20000000083 */
[----:B------:R-:W-:Y:S01]  /*4e60*/  FMUL.FTZ R138, R4, R180 ;  /* 0x000000b4048a7220 */ /* 0x000fe20000410000 */
[----:B------:R-:W-:Y:S01]  /*4e70*/  FSEL R173, R172, RZ, P6 ;  /* 0x000000ffacad7208 */ /* 0x000fe20003000000 */
[----:B------:R-:W-:Y:S01]  /*4e80*/  FMUL.FTZ R192, R203, UR17 ;  /* 0x00000011cbc07c20 */ /* 0x000fe20008410000 */
[----:B------:R-:W-:Y:S01]  /*4e90*/  @P2 LOP3.LUT P6, RZ, R199, 0xff0000, RZ, 0xc0, !PT ;  /* 0x00ff0000c7ff2812 */ /* 0x000fe200078cc0ff */
[----:B------:R-:W-:Y:S01]  /*4ea0*/  @P5 FADD.FTZ R138, R113, R138 ;  /* 0x0000008a718a5221 */ /* 0x000fe20000010000 */
[----:B------:R-:W-:-:S02]  /*4eb0*/  @P2 PRMT R130, R135, 0x7610, R130 ;  /* 0x0000761087822816 */ /* 0x000fc40000000082 */
[----:B------:R-:W-:Y:S01]  /*4ec0*/  @P2 FSEL R172, R172, RZ, P6 ;  /* 0x000000ffacac2208 */ /* 0x000fe20003000000 */
[----:B------:R-:W-:Y:S01]  /*4ed0*/  FMUL.FTZ R177, R138, UR17 ;  /* 0x000000118ab17c20 */ /* 0x000fe20008410000 */
[----:B------:R-:W-:Y:S02]  /*4ee0*/  LOP3.LUT P6, RZ, R151, 0xff000000, RZ, 0xc0, !PT ;  /* 0xff00000097ff7812 */ /* 0x000fe400078cc0ff */
[----:B------:R-:W0:Y:S01]  /*4ef0*/  @P3 LDC.64 R150, c[0x0][0x308] ;  /* 0x0000c200ff963b82 */ /* 0x000e220000000a00 */
[----:B------:R-:W-:Y:S02]  /*4f00*/  @P2 PRMT R130, R130, 0x5410, R134 ;  /* 0x0000541082822816 */ /* 0x000fe40000000086 */
[----:B------:R-:W-:Y:S02]  /*4f10*/  FSEL R167, R171, RZ, P6 ;  /* 0x000000ffaba77208 */ /* 0x000fe40003000000 */
[----:B------:R-:W-:Y:S02]  /*4f20*/  @P2 LOP3.LUT P6, RZ, R199, 0xff000000, RZ, 0xc0, !PT ;  /* 0xff000000c7ff2812 */ /* 0x000fe400078cc0ff */
[----:B------:R-:W-:-:S02]  /*4f30*/  @P2 PRMT R131, R131, 0x5410, R136 ;  /* 0x0000541083832816 */ /* 0x000fc40000000088 */
[----:B------:R-:W-:Y:S02]  /*4f40*/  @P2 FSEL R171, R171, RZ, P6 ;  /* 0x000000ffabab2208 */ /* 0x000fe40003000000 */
[----:B------:R-:W-:Y:S02]  /*4f50*/  LOP3.LUT P6, RZ, R133, 0xff, RZ, 0xc0, !PT ;  /* 0x000000ff85ff7812 */ /* 0x000fe400078cc0ff */
[----:B------:R-:W-:Y:S02]  /*4f60*/  @P2 MOV R133, R200 ;  /* 0x000000c800852202 */ /* 0x000fe40000000f00 */
[----:B------:R-:W-:Y:S02]  /*4f70*/  FSEL R174, R175, RZ, P6 ;  /* 0x000000ffafae7208 */ /* 0x000fe40003000000 */
[----:B------:R-:W-:Y:S02]  /*4f80*/  @P2 LOP3.LUT P6, RZ, R133, 0xff, RZ, 0xc0, !PT ;  /* 0x000000ff85ff2812 */ /* 0x000fe400078cc0ff */
[----:B------:R-:W-:Y:S01]  /*4f90*/  @P2 F2FP.BF16.F32.PACK_AB R133, RZ, R141 ;  /* 0x0000008dff85223e */ /* 0x000fe200000010ff */
[----:B------:R-:W-:Y:S01]  /*4fa0*/  FMUL.FTZ R141, R4, R176 ;  /* 0x000000b0048d7220 */ /* 0x000fe20000410000 */
[----:B------:R-:W-:-:S02]  /*4fb0*/  @P2 FSEL R175, R175, RZ, P6 ;  /* 0x000000ffafaf2208 */ /* 0x000fc40003000000 */
[----:B------:R-:W-:Y:S01]  /*4fc0*/  @P2 PRMT R129, R129, 0x5410, R133 ;  /* 0x0000541081812816 */ /* 0x000fe20000000085 */
[----:B------:R-:W-:Y:S01]  /*4fd0*/  @P5 FADD.FTZ R141, R114, R141 ;  /* 0x0000008d728d5221 */ /* 0x000fe20000010000 */
[----:B------:R-:W1:Y:S01]  /*4fe0*/  @P2 LDC.64 R132, c[0x0][0x300] ;  /* 0x0000c000ff842b82 */ /* 0x000e620000000a00 */
[----:B------:R-:W-:Y:S01]  /*4ff0*/  LOP3.LUT P6, RZ, R152, 0xff0000, RZ, 0xc0, !PT ;  /* 0x00ff000098ff7812 */ /* 0x000fe200078cc0ff */
[----:B0-----:R-:W-:-:S04]  /*5000*/  @P3 IMAD.WIDE.U32 R150, R3, 0x20, R150 ;  /* 0x0000002003963825 */ /* 0x001fc800078e0096 */
[----:B------:R-:W-:Y:S01]  /*5010*/  FMUL.FTZ R176, R141, UR17 ;  /* 0x000000118db07c20 */ /* 0x000fe20008410000 */
[----:B------:R-:W-:Y:S02]  /*5020*/  SEL R134, R228, R122, P4 ;  /* 0x0000007ae4867207 */ /* 0x000fe40002000000 */
[----:B------:R-:W-:Y:S02]  /*5030*/  SEL R135, R229, R123, P4 ;  /* 0x0000007be5877207 */ /* 0x000fe40002000000 */
[----:B------:R-:W-:Y:S02]  /*5040*/  FSEL R178, R176, RZ, P6 ;  /* 0x000000ffb0b27208 */ /* 0x000fe40003000000 */
[----:B------:R-:W-:Y:S02]  /*5050*/  @P2 LOP3.LUT P6, RZ, R200, 0xff0000, RZ, 0xc0, !PT ;  /* 0x00ff0000c8ff2812 */ /* 0x000fe400078cc0ff */
[----:B------:R-:W-:Y:S02]  /*5060*/  SEL R136, R214, R120, P4 ;  /* 0x00000078d6887207 */ /* 0x000fe40002000000 */
[----:B------:R-:W-:-:S02]  /*5070*/  @P2 FSEL R176, R176, RZ, P6 ;  /* 0x000000ffb0b02208 */ /* 0x000fc40003000000 */
[C---:B------:R-:W-:Y:S02]  /*5080*/  LOP3.LUT P6, RZ, R152.reuse, 0xff000000, RZ, 0xc0, !PT ;  /* 0xff00000098ff7812 */ /* 0x040fe400078cc0ff */
[----:B------:R-:W-:Y:S02]  /*5090*/  LOP3.LUT P5, RZ, R152, 0xff00, RZ, 0xc0, !PT ;  /* 0x0000ff0098ff7812 */ /* 0x000fe400078ac0ff */
[----:B------:R-:W-:Y:S02]  /*50a0*/  FSEL R179, R181, RZ, P6 ;  /* 0x000000ffb5b37208 */ /* 0x000fe40003000000 */
[----:B------:R-:W-:Y:S01]  /*50b0*/  @P2 LOP3.LUT P6, RZ, R200, 0xff000000, RZ, 0xc0, !PT ;  /* 0xff000000c8ff2812 */ /* 0x000fe200078cc0ff */
[----:B-1----:R-:W-:Y:S01]  /*50c0*/  @P2 IMAD.WIDE.U32 R132, R5, 0x10, R132 ;  /* 0x0000001005842825 */ /* 0x002fe200078e0084 */
[----:B------:R-:W-:Y:S01]  /*50d0*/  @P2 F2FP.BF16.F32.PACK_AB R152, RZ, R146 ;  /* 0x00000092ff98223e */ /* 0x000fe200000010ff */
[----:B------:R-:W0:Y:S01]  /*50e0*/  @P2 LDC.64 R4, c[0x0][0x300] ;  /* 0x0000c000ff042b82 */ /* 0x000e220000000a00 */
[----:B------:R-:W-:-:S02]  /*50f0*/  @P2 FSEL R181, R181, RZ, P6 ;  /* 0x000000ffb5b52208 */ /* 0x000fc40003000000 */
[----:B------:R-:W-:Y:S01]  /*5100*/  LOP3.LUT P6, RZ, R153, 0xff, RZ, 0xc0, !PT ;  /* 0x000000ff99ff7812 */ /* 0x000fe200078cc0ff */
[----:B------:R1:W-:Y:S01]  /*5110*/  @P2 STG.E.128 desc[UR4][R132.64], R128 ;  /* 0x0000008084002986 */ /* 0x0003e2000c101d04 */
[----:B------:R-:W-:Y:S02]  /*5120*/  @P2 F2FP.BF16.F32.PACK_AB R213, RZ, R213 ;  /* 0x000000d5ffd5223e */ /* 0x000fe400000010ff */
[----:B------:R-:W-:Y:S02]  /*5130*/  FSEL R184, R185, RZ, P6 ;  /* 0x000000ffb9b87208 */ /* 0x000fe40003000000 */
[----:B------:R-:W-:Y:S02]  /*5140*/  @P2 LOP3.LUT P6, RZ, R201, 0xff, RZ, 0xc0, !PT ;  /* 0x000000ffc9ff2812 */ /* 0x000fe400078cc0ff */
[----:B------:R-:W-:Y:S02]  /*5150*/  F2FP.BF16.F32.PACK_AB R146, R157, R148 ;  /* 0x000000949d92723e */ /* 0x000fe400000010ff */
[----:B------:R-:W-:-:S02]  /*5160*/  @P2 FSEL R185, R185, RZ, P6 ;  /* 0x000000ffb9b92208 */ /* 0x000fc40003000000 */
[----:B------:R-:W-:Y:S02]  /*5170*/  LOP3.LUT P6, RZ, R153, 0xff00, RZ, 0xc0, !PT ;  /* 0x0000ff0099ff7812 */ /* 0x000fe400078cc0ff */
[----:B------:R-:W-:Y:S02]  /*5180*/  F2FP.BF16.F32.PACK_AB R145, R145, R144 ;  /* 0x000000909191723e */ /* 0x000fe400000010ff */
[----:B------:R-:W-:Y:S02]  /*5190*/  FSEL R191, R192, RZ, P6 ;  /* 0x000000ffc0bf7208 */ /* 0x000fe40003000000 */
[----:B------:R-:W-:Y:S02]  /*51a0*/  @P2 LOP3.LUT P6, RZ, R201, 0xff00, RZ, 0xc0, !PT ;  /* 0x0000ff00c9ff2812 */ /* 0x000fe400078cc0ff */
[----:B-1----:R-:W-:Y:S02]  /*51b0*/  SEL R132, R139, R120, P4 ;  /* 0x000000788b847207 */ /* 0x002fe40002000000 */
[----:B------:R-:W-:-:S02]  /*51c0*/  SEL R133, R143, R121, P4 ;  /* 0x000000798f857207 */ /* 0x000fc40002000000 */
[----:B------:R-:W-:Y:S02]  /*51d0*/  SEL R120, R137, R120, P4 ;  /* 0x0000007889787207 */ /* 0x000fe40002000000 */
[-C--:B------:R-:W-:Y:S01]  /*51e0*/  SEL R137, R206, R121.reuse, P4 ;  /* 0x00000079ce897207 */ /* 0x080fe20002000000 */
[----:B------:R1:W-:Y:S01]  /*51f0*/  @P3 STG.E.128 desc[UR4][R150.64], R132 ;  /* 0x0000008496003986 */ /* 0x0003e2000c101d04 */
[----:B------:R-:W-:Y:S02]  /*5200*/  SEL R121, R138, R121, P4 ;  /* 0x000000798a797207 */ /* 0x000fe40002000000 */
[-C--:B------:R-:W-:Y:S02]  /*5210*/  SEL R138, R202, R122.reuse, P4 ;  /* 0x0000007aca8a7207 */ /* 0x080fe40002000000 */
[----:B------:R-:W-:Y:S02]  /*5220*/  SEL R139, R215, R123, P4 ;  /* 0x0000007bd78b7207 */ /* 0x000fe40002000000 */
[----:B------:R-:W-:-:S02]  /*5230*/  SEL R122, R141, R122, P4 ;  /* 0x0000007a8d7a7207 */ /* 0x000fc40002000000 */
[----:B------:R-:W-:Y:S02]  /*5240*/  SEL R123, R140, R123, P4 ;  /* 0x0000007b8c7b7207 */ /* 0x000fe40002000000 */
[----:B------:R-:W-:Y:S02]  /*5250*/  SEL R140, R210, R124, P4 ;  /* 0x0000007cd28c7207 */ /* 0x000fe40002000000 */
[----:B------:R-:W-:Y:S02]  /*5260*/  SEL R141, R211, R125, P4 ;  /* 0x0000007dd38d7207 */ /* 0x000fe40002000000 */
[----:B------:R-:W-:Y:S02]  /*5270*/  SEL R143, R159, R127, P4 ;  /* 0x0000007f9f8f7207 */ /* 0x000fe40002000000 */
[----:B------:R-:W-:Y:S02]  /*5280*/  @P2 FSEL R192, R192, RZ, P6 ;  /* 0x000000ffc0c02208 */ /* 0x000fe40003000000 */
[----:B-1----:R-:W-:-:S02]  /*5290*/  SEL R133, R142, R125, P4 ;  /* 0x0000007d8e857207 */ /* 0x002fc40002000000 */
[----:B------:R-:W-:Y:S02]  /*52a0*/  SEL R132, R224, R124, P4 ;  /* 0x0000007ce0847207 */ /* 0x000fe40002000000 */
[-C--:B------:R-:W-:Y:S02]  /*52b0*/  SEL R142, R212, R126.reuse, P4 ;  /* 0x0000007ed48e7207 */ /* 0x080fe40002000000 */
[----:B------:R-:W-:Y:S02]  /*52c0*/  SEL R134, R225, R126, P4 ;  /* 0x0000007ee1867207 */ /* 0x000fe40002000000 */
[----:B------:R-:W-:Y:S01]  /*52d0*/  SEL R135, R226, R127, P4 ;  /* 0x0000007fe2877207 */ /* 0x000fe20002000000 */
[----:B------:R1:W-:Y:S01]  /*52e0*/  @P3 STG.E.128 desc[UR4][R150.64+0x10], R140 ;  /* 0x0000108c96003986 */ /* 0x0003e2000c101d04 */
[----:B------:R-:W-:Y:S02]  /*52f0*/  SEL R124, R204, R124, P4 ;  /* 0x0000007ccc7c7207 */ /* 0x000fe40002000000 */
[----:B------:R-:W-:-:S02]  /*5300*/  SEL R125, R203, R125, P4 ;  /* 0x0000007dcb7d7207 */ /* 0x000fc40002000000 */
[----:B------:R-:W-:Y:S02]  /*5310*/  SEL R126, R207, R126, P4 ;  /* 0x0000007ecf7e7207 */ /* 0x000fe40002000000 */
[C---:B------:R-:W-:Y:S01]  /*5320*/  SEL R127, R183.reuse, R127, P4 ;  /* 0x0000007fb77f7207 */ /* 0x040fe20002000000 */
[----:B------:R-:W-:Y:S01]  /*5330*/  FMUL.FTZ R183, R183, UR17 ;  /* 0x00000011b7b77c20 */ /* 0x000fe20008410000 */
[C---:B------:R-:W-:Y:S02]  /*5340*/  LOP3.LUT P6, RZ, R153.reuse, 0xff0000, RZ, 0xc0, !PT ;  /* 0x00ff000099ff7812 */ /* 0x040fe400078cc0ff */
[----:B------:R-:W-:Y:S02]  /*5350*/  LOP3.LUT P4, RZ, R153, 0xff000000, RZ, 0xc0, !PT ;  /* 0xff00000099ff7812 */ /* 0x000fe4000788c0ff */
[----:B------:R-:W-:Y:S02]  /*5360*/  @P2 F2FP.BF16.F32.PACK_AB R153, RZ, R147 ;  /* 0x00000093ff99223e */ /* 0x000fe400000010ff */
[----:B------:R-:W-:-:S02]  /*5370*/  @P2 PRMT R129, R152, 0x7610, R129 ;  /* 0x0000761098812816 */ /* 0x000fc40000000081 */
[----:B------:R-:W-:Y:S01]  /*5380*/  @P2 PRMT R128, R155, 0x7610, R128 ;  /* 0x000076109b802816 */ /* 0x000fe20000000080 */
[----:B-1----:R-:W1:Y:S01]  /*5390*/  @P2 LDC.64 R140, c[0x0][0x300] ;  /* 0x0000c000ff8c2b82 */ /* 0x002e620000000a00 */
[----:B------:R-:W-:Y:S01]  /*53a0*/  @P2 PRMT R129, R129, 0x5410, R153 ;  /* 0x0000541081812816 */ /* 0x000fe20000000099 */
[----:B0-----:R-:W-:Y:S01]  /*53b0*/  @P2 IMAD.WIDE.U32 R152, R3, 0x10, R4 ;  /* 0x0000001003982825 */ /* 0x001fe200078e0004 */
[----:B------:R-:W-:Y:S02]  /*53c0*/  @P2 PRMT R130, R156, 0x7610, R130 ;  /* 0x000076109c822816 */ /* 0x000fe40000000082 */
[----:B------:R-:W-:Y:S01]  /*53d0*/  @P2 PRMT R131, R209, 0x7610, R131 ;  /* 0x00007610d1832816 */ /* 0x000fe20000000083 */
[--C-:B------:R-:W-:Y:S01]  /*53e0*/  IMAD.WIDE.U32 R142, R2, 0x10, R244.reuse ;  /* 0x00000010028e7825 */ /* 0x100fe200078e00f4 */
[----:B------:R-:W-:Y:S01]  /*53f0*/  F2FP.BF16.F32.PACK_AB R147, R149, R158 ;  /* 0x0000009e9593723e */ /* 0x000fe200000010ff */
[----:B------:R-:W0:Y:S01]  /*5400*/  @P3 LDC.64 R4, c[0x0][0x308] ;  /* 0x0000c200ff043b82 */ /* 0x000e220000000a00 */
[----:B------:R-:W-:Y:S01]  /*5410*/  F2FP.BF16.F32.PACK_AB R144, R154, R0 ;  /* 0x000000009a90723e */ /* 0x000fe200000010ff */
[----:B------:R-:W-:Y:S01]  /*5420*/  IMAD.WIDE.U32 R148, R3, 0x10, R244 ;  /* 0x0000001003947825 */ /* 0x000fe200078e00f4 */
[----:B------:R-:W-:-:S02]  /*5430*/  @P2 PRMT R128, R128, 0x5410, R190 ;  /* 0x0000541080802816 */ /* 0x000fc400000000be */
[----:B------:R-:W-:Y:S02]  /*5440*/  @P2 PRMT R130, R130, 0x5410, R208 ;  /* 0x0000541082822816 */ /* 0x000fe400000000d0 */
[----:B------:R-:W-:Y:S01]  /*5450*/  @P2 PRMT R131, R131, 0x5410, R213 ;  /* 0x0000541083832816 */ /* 0x000fe200000000d5 */
[----:B------:R-:W-:Y:S01]  /*5460*/  STG.E.128 desc[UR4][R148.64], R144 ;  /* 0x0000009094007986 */ /* 0x000fe2000c101d04 */
[----:B------:R-:W-:Y:S02]  /*5470*/  FSEL R182, R186, RZ, P6 ;  /* 0x000000ffbab67208 */ /* 0x000fe40003000000 */
[----:B------:R-:W-:Y:S01]  /*5480*/  @P2 F2FP.BF16.F32.PACK_AB R205, RZ, R205 ;  /* 0x000000cdffcd223e */ /* 0x000fe200000010ff */
[----:B------:R2:W-:Y:S01]  /*5490*/  @P2 STG.E.128 desc[UR4][R152.64], R128 ;  /* 0x0000008098002986 */ /* 0x0005e2000c101d04 */
[----:B------:R-:W-:Y:S02]  /*54a0*/  @P2 F2FP.BF16.F32.PACK_AB R193, RZ, R193 ;  /* 0x000000c1ffc1223e */ /* 0x000fe400000010ff */
[----:B------:R-:W-:Y:S01]  /*54b0*/  @P2 F2FP.BF16.F32.PACK_AB R169, RZ, R169 ;  /* 0x000000a9ffa9223e */ /* 0x000fe200000010ff */
[----:B-1----:R-:W-:Y:S01]  /*54c0*/  @P2 IMAD.WIDE.U32 R140, R2, 0x10, R140 ;  /* 0x00000010028c2825 */ /* 0x002fe200078e008c */
[----:B------:R-:W-:-:S02]  /*54d0*/  @P2 F2FP.BF16.F32.PACK_AB R172, RZ, R172 ;  /* 0x000000acffac223e */ /* 0x000fc400000010ff */
[----:B------:R-:W-:Y:S02]  /*54e0*/  @P2 LOP3.LUT P6, RZ, R201, 0xff0000, RZ, 0xc0, !PT ;  /* 0x00ff0000c9ff2812 */ /* 0x000fe400078cc0ff */
[----:B------:R-:W-:Y:S02]  /*54f0*/  @P2 F2FP.BF16.F32.PACK_AB R168, RZ, R168 ;  /* 0x000000a8ffa8223e */ /* 0x000fe400000010ff */
[----:B------:R-:W-:Y:S01]  /*5500*/  @P2 F2FP.BF16.F32.PACK_AB R163, RZ, R163 ;  /* 0x000000a3ffa3223e */ /* 0x000fe200000010ff */
[----:B0-----:R-:W-:Y:S01]  /*5510*/  @P3 IMAD.WIDE.U32 R4, R2, 0x20, R4 ;  /* 0x0000002002043825 */ /* 0x001fe200078e0004 */
[----:B------:R-:W-:Y:S01]  /*5520*/  @P2 F2FP.BF16.F32.PACK_AB R170, RZ, R170 ;  /* 0x000000aaffaa223e */ /* 0x000fe200000010ff */
[----:B------:R-:W0:Y:S01]  /*5530*/  @P3 LDC.64 R2, c[0x0][0x308] ;  /* 0x0000c200ff023b82 */ /* 0x000e220000000a00 */
[----:B------:R-:W-:Y:S02]  /*5540*/  @P2 F2FP.BF16.F32.PACK_AB R171, RZ, R171 ;  /* 0x000000abffab223e */ /* 0x000fe400000010ff */
[----:B------:R1:W-:Y:S01]  /*5550*/  @P3 STG.E.128 desc[UR4][R4.64], R136 ;  /* 0x0000008804003986 */ /* 0x0003e2000c101d04 */
[----:B--2---:R-:W-:-:S02]  /*5560*/  @P2 PRMT R128, R205, 0x7610, R128 ;  /* 0x00007610cd802816 */ /* 0x004fc40000000080 */
[----:B------:R-:W-:Y:S01]  /*5570*/  @P2 PRMT R129, R193, 0x7610, R129 ;  /* 0x00007610c1812816 */ /* 0x000fe20000000081 */
[----:B------:R2:W-:Y:S01]  /*5580*/  @P3 STG.E.128 desc[UR4][R4.64+0x10], R132 ;  /* 0x0000108404003986 */ /* 0x0005e2000c101d04 */
[----:B------:R-:W-:Y:S02]  /*5590*/  @P2 PRMT R130, R169, 0x7610, R130 ;  /* 0x00007610a9822816 */ /* 0x000fe40000000082 */
[----:B------:R-:W-:Y:S02]  /*55a0*/  @P2 PRMT R131, R172, 0x7610, R131 ;  /* 0x00007610ac832816 */ /* 0x000fe40000000083 */
[----:B------:R-:W-:Y:S02]  /*55b0*/  @P2 FSEL R186, R186, RZ, P6 ;  /* 0x000000ffbaba2208 */ /* 0x000fe40003000000 */
[----:B------:R-:W-:Y:S02]  /*55c0*/  @P2 LOP3.LUT P6, RZ, R200, 0xff00, RZ, 0xc0, !PT ;  /* 0x0000ff00c8ff2812 */ /* 0x000fe400078cc0ff */
[----:B------:R-:W-:-:S02]  /*55d0*/  F2FP.BF16.F32.PACK_AB R166, R166, R165 ;  /* 0x000000a5a6a6723e */ /* 0x000fc400000010ff */
[----:B------:R-:W-:Y:S02]  /*55e0*/  F2FP.BF16.F32.PACK_AB R167, R167, R173 ;  /* 0x000000ada7a7723e */ /* 0x000fe400000010ff */
[----:B------:R-:W-:Y:S01]  /*55f0*/  F2FP.BF16.F32.PACK_AB R165, R161, R162 ;  /* 0x000000a2a1a5723e */ /* 0x000fe200000010ff */
[----:B-1----:R-:W-:Y:S01]  /*5600*/  IMAD.WIDE.U32 R136, R189, 0x10, R244 ;  /* 0x00000010bd887825 */ /* 0x002fe200078e00f4 */
[----:B------:R-:W-:Y:S02]  /*5610*/  F2FP.BF16.F32.PACK_AB R164, R164, R160 ;  /* 0x000000a0a4a4723e */ /* 0x000fe400000010ff */
[----:B------:R-:W-:Y:S01]  /*5620*/  @P2 PRMT R128, R128, 0x5410, R168 ;  /* 0x0000541080802816 */ /* 0x000fe200000000a8 */
[----:B--2---:R-:W1:Y:S01]  /*5630*/  @P2 LDC.64 R4, c[0x0][0x300] ;  /* 0x0000c000ff042b82 */ /* 0x004e620000000a00 */
[----:B------:R-:W-:Y:S01]  /*5640*/  FSEL R135, R183, RZ, P4 ;  /* 0x000000ffb7877208 */ /* 0x000fe20002000000 */
[----:B------:R-:W-:Y:S01]  /*5650*/  STG.E.128 desc[UR4][R142.64], R164 ;  /* 0x000000a48e007986 */ /* 0x000fe2000c101d04 */
[----:B------:R-:W-:Y:S01]  /*5660*/  @P2 LOP3.LUT P4, RZ, R201, 0xff000000, RZ, 0xc0, !PT ;  /* 0xff000000c9ff2812 */ /* 0x000fe2000788c0ff */
[----:B0-----:R-:W-:Y:S01]  /*5670*/  @P3 IMAD.WIDE.U32 R2, R189, 0x20, R2 ;  /* 0x00000020bd023825 */ /* 0x001fe200078e0002 */
[----:B------:R-:W-:-:S02]  /*5680*/  @P2 PRMT R129, R129, 0x5410, R163 ;  /* 0x0000541081812816 */ /* 0x000fc400000000a3 */
[----:B------:R-:W-:Y:S02]  /*5690*/  @P2 PRMT R130, R130, 0x5410, R170 ;  /* 0x0000541082822816 */ /* 0x000fe400000000aa */
[----:B------:R-:W-:Y:S02]  /*56a0*/  @P2 PRMT R131, R131, 0x5410, R171 ;  /* 0x0000541083832816 */ /* 0x000fe400000000ab */
[----:B------:R-:W-:Y:S02]  /*56b0*/  @P2 FSEL R180, R177, RZ, P6 ;  /* 0x000000ffb1b42208 */ /* 0x000fe40003000000 */
[----:B------:R-:W-:Y:S01]  /*56c0*/  @P2 F2FP.BF16.F32.PACK_AB R175, RZ, R175 ;  /* 0x000000afffaf223e */ /* 0x000fe200000010ff */
[----:B------:R0:W-:Y:S01]  /*56d0*/  @P2 STG.E.128 desc[UR4][R140.64], R128 ;  /* 0x000000808c002986 */ /* 0x0001e2000c101d04 */
[----:B------:R-:W-:Y:S02]  /*56e0*/  @P2 F2FP.BF16.F32.PACK_AB R176, RZ, R176 ;  /* 0x000000b0ffb0223e */ /* 0x000fe400000010ff */
[----:B------:R-:W-:Y:S01]  /*56f0*/  @P2 FSEL R0, R183, RZ, P4 ;  /* 0x000000ffb7002208 */ /* 0x000fe20002000000 */
[----:B------:R2:W-:Y:S01]  /*5700*/  @P3 STG.E.128 desc[UR4][R2.64], R120 ;  /* 0x0000007802003986 */ /* 0x0005e2000c101d04 */
[----:B------:R-:W-:-:S02]  /*5710*/  @P2 F2FP.BF16.F32.PACK_AB R185, RZ, R185 ;  /* 0x000000b9ffb9223e */ /* 0x000fc400000010ff */
[----:B------:R-:W-:Y:S01]  /*5720*/  @P2 F2FP.BF16.F32.PACK_AB R186, RZ, R186 ;  /* 0x000000baffba223e */ /* 0x000fe200000010ff */
[----:B------:R2:W-:Y:S01]  /*5730*/  @P3 STG.E.128 desc[UR4][R2.64+0x10], R124 ;  /* 0x0000107c02003986 */ /* 0x0005e2000c101d04 */
[----:B------:R-:W-:Y:S01]  /*5740*/  FSEL R132, R177, RZ, P5 ;  /* 0x000000ffb1847208 */ /* 0x000fe20002800000 */
[----:B-1----:R-:W-:Y:S01]  /*5750*/  @P2 IMAD.WIDE.U32 R4, R189, 0x10, R4 ;  /* 0x00000010bd042825 */ /* 0x002fe200078e0004 */
        /* <DEDUP_REMOVED lines=8> */
[----:B------:R-:W-:Y:S02]  /*57e0*/  F2FP.BF16.F32.PACK_AB R135, R135, R182 ;  /* 0x000000b68787723e */ /* 0x000fe400000010ff */
        /* <DEDUP_REMOVED lines=8> */
[----:B------:R-:W-:Y:S02]  /*5870*/  ISETP.NE.AND P6, PT, R221, RZ, PT ;  /* 0x000000ffdd00720c */ /* 0x000fe40003fc5270 */
[----:B------:R-:W-:Y:S01]  /*5880*/  SEL R0, RZ, 0x1, P1 ;  /* 0x00000001ff007807 */ /* 0x000fe20000800000 */
[----:B------:R2:W-:Y:S10]  /*5890*/  @P2 STG.E.128 desc[UR4][R4.64], R128 ;  /* 0x0000008004002986 */ /* 0x0005f4000c101d04 */
[----:B------:R-:W-:Y:S05]  /*58a0*/  @!P6 BRA `(.L_x_1476) ;  /* 0xffffffb40038e947 */ /* 0x000fea000383ffff */
        /* <DEDUP_REMOVED lines=31> */
[----:B------:R0:W5:Y:S04]  /*5aa0*/  LDL.LU R58, [R1] ;  /* 0x00000000013a7983 */ /* 0x0001680000300800 */
        /* <DEDUP_REMOVED lines=54> */
[----:B--2---:R-:W-:-:S02]  /*5e10*/  MOV R130, R216 ;  /* 0x000000d800827202 */ /* 0x004fc40000000f00 */
        /* <DEDUP_REMOVED lines=38> */
[----:B0-----:R-:W-:-:S07]  /*6080*/  MOV R139, R238 ;  /* 0x000000ee008b7202 */ /* 0x001fce0000000f00 */
.L_x_1474:
        /* <DEDUP_REMOVED lines=13> */
[----:B-----5:R-:W-:Y:S03]  /*6160*/  STG.E.128 desc[UR4][R2.64], R28 ;  /* 0x0000001c02007986 */ /* 0x020fe6000c101d04 */
        /* <DEDUP_REMOVED lines=34> */
.L_x_1475:
[----:B------:R-:W-:Y:S01]  /*6390*/  HFMA2.MMA R232, -RZ, RZ, 0, 9.5367431640625e-07 ;  /* 0x00000010ffe87435 */ /* 0x000fe200000001ff */
[----:B------:R-:W-:Y:S02]  /*63a0*/  MOV R231, R226 ;  /* 0x000000e200e77202 */ /* 0x000fe40000000f00 */
[----:B------:R-:W-:Y:S02]  /*63b0*/  MOV R233, 0x1f ;  /* 0x0000001f00e97802 */ /* 0x000fe40000000f00 */
[----:B------:R-:W-:Y:S02]  /*63c0*/  MOV R236, 0xffffffff ;  /* 0xffffffff00ec7802 */ /* 0x000fe40000000f00 */
[----:B------:R-:W-:Y:S02]  /*63d0*/  MOV R235, R222 ;  /* 0x000000de00eb7202 */ /* 0x000fe40000000f00 */
[----:B------:R-:W-:-:S07]  /*63e0*/  MOV R234, R223 ;  /* 0x000000df00ea7202 */ /* 0x000fce0000000f00 */
[----:B-----5:R-:W-:Y:S05]  /*63f0*/  WARPSYNC.COLLECTIVE R236, `(.L_x_1477) ;  /* 0x00000000ec087348 */ /* 0x020fea0003c00000 */
[----:B------:R0:W1:Y:S02]  /*6400*/  SHFL.DOWN P5, R237, R231, R232, R233 ;  /* 0x080000e8e7ed7389 */ /* 0x00006400000a00e9 */
[----:B01---5:R-:W-:Y:S01]  /*6410*/  ENDCOLLECTIVE ;  /* 0x000000000000791b */ /* 0x023fe20003800000 */
.L_x_1477:
[----:B------:R-:W-:Y:S02]  /*6420*/  MOV R239, R135 ;  /* 0x0000008700ef7202 */ /* 0x000fe40000000f00 */
[----:B------:R-:W-:Y:S02]  /*6430*/  MOV R238, R229 ;  /* 0x000000e500ee7202 */ /* 0x000fe40000000f00 */
[----:B------:R-:W-:Y:S01]  /*6440*/  MOV R231, R227 ;  /* 0x000000e300e77202 */ /* 0x000fe20000000f00 */
[----:B------:R-:W-:-:S07]  /*6450*/  FADD.FTZ R226, R226, R237 ;  /* 0x000000ede2e27221 */ /* 0x000fce0000010000 */
[----:B------:R-:W-:Y:S05]  /*6460*/  WARPSYNC.COLLECTIVE R236, `(.L_x_1478) ;  /* 0x00000000ec087348 */ /* 0x000fea0003c00000 */
[----:B------:R0:W1:Y:S02]  /*6470*/  SHFL.DOWN P5, R237, R231, R232, R233 ;  /* 0x080000e8e7ed7389 */ /* 0x00006400000a00e9 */
[----:B01----:R-:W-:Y:S01]  /*6480*/  ENDCOLLECTIVE ;  /* 0x000000000000791b */ /* 0x003fe20003800000 */
.L_x_1478:
[----:B------:R-:W-:Y:S01]  /*6490*/  HFMA2.MMA R232, -RZ, RZ, 0, 4.76837158203125e-07 ;  /* 0x00000008ffe87435 */ /* 0x000fe200000001ff */
[----:B------:R-:W-:Y:S01]  /*64a0*/  MOV R231, R226 ;  /* 0x000000e200e77202 */ /* 0x000fe20000000f00 */
[----:B------:R-:W-:-:S09]  /*64b0*/  FADD.FTZ R227, R227, R237 ;  /* 0x000000ede3e37221 */ /* 0x000fd20000010000 */
[----:B------:R-:W-:Y:S05]  /*64c0*/  WARPSYNC.COLLECTIVE R236, `(.L_x_1479) ;  /* 0x00000000ec087348 */ /* 0x000fea0003c00000 */
[----:B------:R0:W1:Y:S02]  /*64d0*/  SHFL.DOWN P5, R237, R231, R232, R233 ;  /* 0x080000e8e7ed7389 */ /* 0x00006400000a00e9 */
[----:B01----:R-:W-:Y:S01]  /*64e0*/  ENDCOLLECTIVE ;  /* 0x000000000000791b */ /* 0x003fe20003800000 */
.L_x_1479:
[----:B------:R-:W-:Y:S01]  /*64f0*/  MOV R231, R227 ;  /* 0x000000e300e77202 */ /* 0x000fe20000000f00 */
[----:B------:R-:W-:-:S07]  /*6500*/  FADD.FTZ R226, R226, R237 ;  /* 0x000000ede2e27221 */ /* 0x000fce0000010000 */
[----:B------:R-:W-:Y:S05]  /*6510*/  WARPSYNC.COLLECTIVE R236, `(.L_x_1480) ;  /* 0x00000000ec087348 */ /* 0x000fea0003c00000 */
[----:B------:R0:W1:Y:S02]  /*6520*/  SHFL.DOWN P5, R237, R231, R232, R233 ;  /* 0x080000e8e7ed7389 */ /* 0x00006400000a00e9 */
[----:B01----:R-:W-:Y:S01]  /*6530*/  ENDCOLLECTIVE ;  /* 0x000000000000791b */ /* 0x003fe20003800000 */
.L_x_1480:
[----:B------:R-:W-:Y:S01]  /*6540*/  HFMA2.MMA R232, -RZ, RZ, 0, 2.384185791015625e-07 ;  /* 0x00000004ffe87435 */ /* 0x000fe200000001ff */
[----:B------:R-:W-:Y:S01]  /*6550*/  MOV R231, R226 ;  /* 0x000000e200e77202 */ /* 0x000fe20000000f00 */
[----:B------:R-:W-:-:S09]  /*6560*/  FADD.FTZ R227, R227, R237 ;  /* 0x000000ede3e37221 */ /* 0x000fd20000010000 */
[----:B------:R-:W-:Y:S05]  /*6570*/  WARPSYNC.COLLECTIVE R236, `(.L_x_1481) ;  /* 0x00000000ec087348 */ /* 0x000fea0003c00000 */
[----:B------:R0:W1:Y:S02]  /*6580*/  SHFL.DOWN P5, R237, R231, R232, R233 ;  /* 0x080000e8e7ed7389 */ /* 0x00006400000a00e9 */
[----:B01----:R-:W-:Y:S01]  /*6590*/  ENDCOLLECTIVE ;  /* 0x000000000000791b */ /* 0x003fe20003800000 */
.L_x_1481:
[----:B------:R-:W-:Y:S01]  /*65a0*/  MOV R231, R227 ;  /* 0x000000e300e77202 */ /* 0x000fe20000000f00 */
[----:B------:R-:W-:-:S07]  /*65b0*/  FADD.FTZ R226, R226, R237 ;  /* 0x000000ede2e27221 */ /* 0x000fce0000010000 */
[----:B------:R-:W-:Y:S05]  /*65c0*/  WARPSYNC.COLLECTIVE R236, `(.L_x_1482) ;  /* 0x00000000ec087348 */ /* 0x000fea0003c00000 */
[----:B------:R0:W1:Y:S02]  /*65d0*/  SHFL.DOWN P5, R237, R231, R232, R233 ;  /* 0x080000e8e7ed7389 */ /* 0x00006400000a00e9 */
[----:B01----:R-:W-:Y:S01]  /*65e0*/  ENDCOLLECTIVE ;  /* 0x000000000000791b */ /* 0x003fe20003800000 */
.L_x_1482:
[----:B------:R-:W-:Y:S01]  /*65f0*/  HFMA2.MMA R232, -RZ, RZ, 0, 1.1920928955078125e-07 ;  /* 0x00000002ffe87435 */ /* 0x000fe200000001ff */
[----:B------:R-:W-:Y:S01]  /*6600*/  MOV R231, R226 ;  /* 0x000000e200e77202 */ /* 0x000fe20000000f00 */
[----:B------:R-:W-:-:S09]  /*6610*/  FADD.FTZ R227, R227, R237 ;  /* 0x000000ede3e37221 */ /* 0x000fd20000010000 */
[----:B------:R-:W-:Y:S05]  /*6620*/  WARPSYNC.COLLECTIVE R236, `(.L_x_1483) ;  /* 0x00000000ec087348 */ /* 0x000fea0003c00000 */
[----:B------:R0:W1:Y:S02]  /*6630*/  SHFL.DOWN P5, R237, R231, R232, R233 ;  /* 0x080000e8e7ed7389 */ /* 0x00006400000a00e9 */
[----:B01----:R-:W-:Y:S01]  /*6640*/  ENDCOLLECTIVE ;  /* 0x000000000000791b */ /* 0x003fe20003800000 */
.L_x_1483:
[----:B------:R-:W-:Y:S01]  /*6650*/  MOV R231, R227 ;  /* 0x000000e300e77202 */ /* 0x000fe20000000f00 */
[----:B------:R-:W-:-:S07]  /*6660*/  FADD.FTZ R226, R226, R237 ;  /* 0x000000ede2e27221 */ /* 0x000fce0000010000 */
[----:B------:R-:W-:Y:S05]  /*6670*/  WARPSYNC.COLLECTIVE R236, `(.L_x_1484) ;  /* 0x00000000ec087348 */ /* 0x000fea0003c00000 */
[----:B------:R0:W1:Y:S02]  /*6680*/  SHFL.DOWN P5, R237, R231, R232, R233 ;  /* 0x080000e8e7ed7389 */ /* 0x00006400000a00e9 */
[----:B01----:R-:W-:Y:S01]  /*6690*/  ENDCOLLECTIVE ;  /* 0x000000000000791b */ /* 0x003fe20003800000 */
.L_x_1484:
[----:B------:R-:W-:Y:S01]  /*66a0*/  HFMA2.MMA R232, -RZ, RZ, 0, 5.9604644775390625e-08 ;  /* 0x00000001ffe87435 */ /* 0x000fe200000001ff */
[----:B------:R-:W-:Y:S01]  /*66b0*/  MOV R231, R226 ;  /* 0x000000e200e77202 */ /* 0x000fe20000000f00 */
[----:B------:R-:W-:-:S09]  /*66c0*/  FADD.FTZ R227, R227, R237 ;  /* 0x000000ede3e37221 */ /* 0x000fd20000010000 */
[----:B------:R-:W-:Y:S05]  /*66d0*/  WARPSYNC.COLLECTIVE R236, `(.L_x_1485) ;  /* 0x00000000ec087348 */ /* 0x000fea0003c00000 */
[----:B------:R0:W1:Y:S02]  /*66e0*/  SHFL.DOWN P5, R237, R231, R232, R233 ;  /* 0x080000e8e7ed7389 */ /* 0x00006400000a00e9 */
[----:B01----:R-:W-:Y:S01]  /*66f0*/  ENDCOLLECTIVE ;  /* 0x000000000000791b */ /* 0x003fe20003800000 */
.L_x_1485:
[----:B------:R-:W-:Y:S02]  /*6700*/  MOV R231, R227 ;  /* 0x000000e300e77202 */ /* 0x000fe40000000f00 */
[----:B------:R-:W-:-:S07]  /*6710*/  MOV R222, R237 ;  /* 0x000000ed00de7202 */ /* 0x000fce0000000f00 */
[----:B------:R-:W-:Y:S05]  /*6720*/  WARPSYNC.COLLECTIVE R236, `(.L_x_1486) ;  /* 0x00000000ec087348 */ /* 0x000fea0003c00000 */
[----:B------:R0:W1:Y:S02]  /*6730*/  SHFL.DOWN P5, R237, R231, R232, R233 ;  /* 0x080000e8e7ed7389 */ /* 0x00006400000a00e9 */
[----:B01----:R-:W-:Y:S01]  /*6740*/  ENDCOLLECTIVE ;  /* 0x000000000000791b */ /* 0x003fe20003800000 */
.L_x_1486:
        /* <DEDUP_REMOVED lines=8> */
[----:B------:R-:W-:Y:S01]  /*67d0*/  MOV R232, R228 ;  /* 0x000000e400e87202 */ /* 0x000fe20000000f00 */
[----:B------:R-:W-:Y:S06]  /*67e0*/  BRA `(.L_x_1487) ;  /* 0xffffffd0008c7947 */ /* 0x000fec000383ffff */
.L_x_1488:
        /* <DEDUP_REMOVED lines=9> */
.L_x_3559:


//--------------------- .text._ZN10layer_norm22ln_bwd_finalize_kernelINS_22Kernel_traits_finalizeILj8192Ef13__nv_bfloat16fS2_fjLb0ELj1024ELj4ENS_18Kernel_traits_baseILj8192EfS2_fS2_fjLj1024EEEEELb0ELb0EEEvNS_9BwdParamsE --------------------------
	.section	.text._ZN10layer_norm22ln_bwd_finalize_kernelINS_22Kernel_traits_finalizeILj8192Ef13__nv_bfloat16fS2_fjLb0ELj1024ELj4ENS_18Kernel_traits_baseILj8192EfS2_fS2_fjLj1024EEEEELb0ELb0EEEvNS_9BwdParamsE,"ax",@progbits
	.align	128
        .global         _ZN10layer_norm22ln_bwd_finalize_kernelINS_22Kernel_traits_finalizeILj8192Ef13__nv_bfloat16fS2_fjLb0ELj1024ELj4ENS_18Kernel_traits_baseILj8192EfS2_fS2_fjLj1024EEEEELb0ELb0EEEvNS_9BwdParamsE
        .type           _ZN10layer_norm22ln_bwd_finalize_kernelINS_22Kernel_traits_finalizeILj8192Ef13__nv_bfloat16fS2_fjLb0ELj1024ELj4ENS_18Kernel_traits_baseILj8192EfS2_fS2_fjLj1024EEEEELb0ELb0EEEvNS_9BwdParamsE,@function
        .size           _ZN10layer_norm22ln_bwd_finalize_kernelINS_22Kernel_traits_finalizeILj8192Ef13__nv_bfloat16fS2_fjLb0ELj1024ELj4ENS_18Kernel_traits_baseILj8192EfS2_fS2_fjLj1024EEEEELb0ELb0EEEvNS_9BwdParamsE,(.L_x_3560 - _ZN10layer_norm22ln_bwd_finalize_kernelINS_22Kernel_traits_finalizeILj8192Ef13__nv_bfloat16fS2_fjLb0ELj1024ELj4ENS_18Kernel_traits_baseILj8192EfS2_fS2_fjLj1024EEEEELb0ELb0EEEvNS_9BwdParamsE)
        .other          _ZN10layer_norm22ln_bwd_finalize_kernelINS_22Kernel_traits_finalizeILj8192Ef13__nv_bfloat16fS2_fjLb0ELj1024ELj4ENS_18Kernel_traits_baseILj8192EfS2_fS2_fjLj1024EEEEELb0ELb0EEEvNS_9BwdParamsE,@"STO_CUDA_ENTRY STV_DEFAULT"
_ZN10layer_norm22ln_bwd_finalize_kernelINS_22Kernel_traits_finalizeILj8192Ef13__nv_bfloat16fS2_fjLb0ELj1024ELj4ENS_18Kernel_traits_baseILj8192EfS2_fS2_fjLj1024EEEEELb0ELb0EEEvNS_9BwdParamsE:
.text._ZN10layer_norm22ln_bwd_finalize_kernelINS_22Kernel_traits_finalizeILj8192Ef13__nv_bfloat16fS2_fjLb0ELj1024ELj4ENS_18Kernel_traits_baseILj8192EfS2_fS2_fjLj1024EEEEELb0ELb0EEEvNS_9BwdParamsE:
        /* <DEDUP_REMOVED lines=25> */
.L_x_1501:
        /* <DEDUP_REMOVED lines=30> */
.L_x_1493:
        /* <DEDUP_REMOVED lines=36> */
.L_x_1492:
[----:B------:R-:W-:Y:S05]  /*05b0*/  BSYNC B1 ;  /* 0x0000000000017941 */ /* 0x000fea0003800000 */
.L_x_1491:
        /* <DEDUP_REMOVED lines=24> */
.L_x_1495:
[----:B------:R-:W-:Y:S05]  /*0740*/  BSYNC B1 ;  /* 0x0000000000017941 */ /* 0x000fea0003800000 */
.L_x_1494:
        /* <DEDUP_REMOVED lines=12> */
.L_x_1496:
[----:B------:R-:W-:Y:S05]  /*0810*/  BSYNC B1 ;  /* 0x0000000000017941 */ /* 0x000fea0003800000 */
.L_x_1490:
[----:B------:R-:W-:Y:S05]  /*0820*/  BSYNC B0 ;  /* 0x0000000000007941 */ /* 0x000fea0003800000 */
.L_x_1489:
        /* <DEDUP_REMOVED lines=29> */
.L_x_1512:
[----:B---3--:R-:W-:Y:S01]  /*0a00*/  FADD.FTZ R9, R18, R9 ;  /* 0x0000000912097221 */ /* 0x008fe20000010000 */
[----:B--2---:R-:W-:-:S04]  /*0a10*/  FADD.FTZ R11, R10, R11 ;  /* 0x0000000b0a0b7221 */ /* 0x004fc80000010000 */
[----:B------:R2:W-:Y:S04]  /*0a20*/  @!P1 STS [R6+0x2000], R9 ;  /* 0x0020000906009388 */ /* 0x0005e80000000800 */
[----:B------:R2:W-:Y:S02]  /*0a30*/  @!P1 STS [R6+0x2080], R11 ;  /* 0x0020800b06009388 */ /* 0x0005e40000000800 */
.L_x_1497:
        /* <DEDUP_REMOVED lines=16> */
.L_x_1500:
[----:B------:R-:W-:Y:S05]  /*0b40*/  BSYNC B0 ;  /* 0x0000000000007941 */ /* 0x000fea0003800000 */
.L_x_1499:
[C---:B------:R-:W-:Y:S01]  /*0b50*/  ISETP.GT.U32.AND P1, PT, R3.reuse, -0x2001, PT ;  /* 0xffffdfff0300780c */ /* 0x040fe20003f24070 */
[----:B------:R-:W-:Y:S01]  /*0b60*/  VIADD R4, R4, 0x1000 ;  /* 0x0000100004047836 */ /* 0x000fe20000000000 */
[----:B------:R-:W-:-:S11]  /*0b70*/  IADD3 R3, R3, 0x2000, RZ ;  /* 0x0000200003037810 */ /* 0x000fd60007ffe0ff */
[----:B------:R-:W-:Y:S05]  /*0b80*/  @P1 BRA `(.L_x_1501) ;  /* 0xfffffff400801947 */ /* 0x000fea000383ffff */
[----:B------:R-:W-:Y:S05]  /*0b90*/  EXIT ;  /* 0x000000000000794d */ /* 0x000fea0003800000 */
.L_x_1498:
[----:B------:R-:W-:Y:S01]  /*0ba0*/  HFMA2.MMA R21, -RZ, RZ, 0, 5.9604644775390625e-08 ;  /* 0x00000001ff157435 */ /* 0x000fe200000001ff */
[----:B0--3--:R-:W-:Y:S01]  /*0bb0*/  MOV R22, R10 ;  /* 0x0000000a00167202 */ /* 0x009fe20000000f00 */
[----:B------:R-:W-:Y:S01]  /*0bc0*/  IMAD.MOV.U32 R19, RZ, RZ, -0x1 ;  /* 0xffffffffff137424 */ /* 0x000fe200078e00ff */
[----:B------:R-:W-:-:S08]  /*0bd0*/  MOV R24, 0x1f ;  /* 0x0000001f00187802 */ /* 0x000fd00000000f00 */
[----:B-12---:R-:W-:Y:S05]  /*0be0*/  WARPSYNC.COLLECTIVE R19, `(.L_x_1502) ;  /* 0x0000000013087348 */ /* 0x006fea0003c00000 */
[----:B------:R0:W3:Y:S02]  /*0bf0*/  SHFL.BFLY P2, R20, R22, R21, R24 ;  /* 0x0c00001516147389 */ /* 0x0000e40000040018 */
[----:B0123--:R-:W-:Y:S01]  /*0c00*/  ENDCOLLECTIVE ;  /* 0x000000000000791b */ /* 0x00ffe20003800000 */
.L_x_1502:
[----:B------:R-:W-:Y:S01]  /*0c10*/  HFMA2.MMA R21, -RZ, RZ, 0, 1.1920928955078125e-07 ;  /* 0x00000002ff157435 */ /* 0x000fe200000001ff */
[----:B------:R-:W-:-:S05]  /*0c20*/  MOV R11, R20 ;  /* 0x00000014000b7202 */ /* 0x000fca0000000f00 */
[----:B------:R-:W-:-:S05]  /*0c30*/  FADD.FTZ R11, R10, R11 ;  /* 0x0000000b0a0b7221 */ /* 0x000fca0000010000 */
[----:B------:R-:W-:-:S07]  /*0c40*/  MOV R22, R11 ;  /* 0x0000000b00167202 */ /* 0x000fce0000000f00 */
[----:B------:R-:W-:Y:S05]  /*0c50*/  WARPSYNC.COLLECTIVE R19, `(.L_x_1503) ;  /* 0x0000000013087348 */ /* 0x000fea0003c00000 */
[----:B------:R0:W1:Y:S02]  /*0c60*/  SHFL.BFLY P2, R20, R22, R21, R24 ;  /* 0x0c00001516147389 */ /* 0x0000640000040018 */
[----:B01----:R-:W-:Y:S01]  /*0c70*/  ENDCOLLECTIVE ;  /* 0x000000000000791b */ /* 0x003fe20003800000 */
.L_x_1503:
[----:B------:R-:W-:Y:S01]  /*0c80*/  HFMA2.MMA R21, -RZ, RZ, 0, 2.384185791015625e-07 ;  /* 0x00000004ff157435 */ /* 0x000fe200000001ff */
[----:B------:R-:W-:-:S04]  /*0c90*/  IMAD.MOV.U32 R14, RZ, RZ, R20 ;  /* 0x000000ffff0e7224 */ /* 0x000fc800078e0014 */
[----:B------:R-:W-:-:S05]  /*0ca0*/  FADD.FTZ R14, R11, R14 ;  /* 0x0000000e0b0e7221 */ /* 0x000fca0000010000 */
[----:B------:R-:W-:-:S07]  /*0cb0*/  MOV R22, R14 ;  /* 0x0000000e00167202 */ /* 0x000fce0000000f00 */
[----:B------:R-:W-:Y:S05]  /*0cc0*/  WARPSYNC.COLLECTIVE R19, `(.L_x_1504) ;  /* 0x0000000013087348 */ /* 0x000fea0003c00000 */
[----:B------:R0:W1:Y:S02]  /*0cd0*/  SHFL.BFLY P2, R20, R22, R21, R24 ;  /* 0x0c00001516147389 */ /* 0x0000640000040018 */
[----:B01----:R-:W-:Y:S01]  /*0ce0*/  ENDCOLLECTIVE ;  /* 0x000000000000791b */ /* 0x003fe20003800000 */
.L_x_1504:
[----:B------:R-:W-:Y:S01]  /*0cf0*/  IMAD.MOV.U32 R21, RZ, RZ, 0x8 ;  /* 0x00000008ff157424 */ /* 0x000fe200078e00ff */
[----:B------:R-:W-:-:S05]  /*0d00*/  MOV R13, R20 ;  /* 0x00000014000d7202 */ /* 0x000fca0000000f00 */
[----:B------:R-:W-:-:S05]  /*0d10*/  FADD.FTZ R13, R14, R13 ;  /* 0x0000000d0e0d7221 */ /* 0x000fca0000010000 */
[----:B------:R-:W-:-:S07]  /*0d20*/  MOV R22, R13 ;  /* 0x0000000d00167202 */ /* 0x000fce0000000f00 */
[----:B------:R-:W-:Y:S05]  /*0d30*/  WARPSYNC.COLLECTIVE R19, `(.L_x_1505) ;  /* 0x0000000013087348 */ /* 0x000fea0003c00000 */
[----:B------:R0:W1:Y:S02]  /*0d40*/  SHFL.BFLY P2, R20, R22, R21, R24 ;  /* 0x0c00001516147389 */ /* 0x0000640000040018 */
[----:B01----:R-:W-:Y:S01]  /*0d50*/  ENDCOLLECTIVE ;  /* 0x000000000000791b */ /* 0x003fe20003800000 */
.L_x_1505:
[----:B------:R-:W-:Y:S01]  /*0d60*/  HFMA2.MMA R21, -RZ, RZ, 0, 9.5367431640625e-07 ;  /* 0x00000010ff157435 */ /* 0x000fe200000001ff */
[----:B------:R-:W-:-:S05]  /*0d70*/  MOV R10, R20 ;  /* 0x00000014000a7202 */ /* 0x000fca0000000f00 */
[----:B------:R-:W-:-:S05]  /*0d80*/  FADD.FTZ R10, R13, R10 ;  /* 0x0000000a0d0a7221 */ /* 0x000fca0000010000 */
[----:B------:R-:W-:-:S07]  /*0d90*/  MOV R22, R10 ;  /* 0x0000000a00167202 */ /* 0x000fce0000000f00 */
[----:B------:R-:W-:Y:S05]  /*0da0*/  WARPSYNC.COLLECTIVE R19, `(.L_x_1506) ;  /* 0x0000000013087348 */ /* 0x000fea0003c00000 */
[----:B------:R0:W1:Y:S02]  /*0db0*/  SHFL.BFLY P2, R20, R22, R21, R24 ;  /* 0x0c00001516147389 */ /* 0x0000640000040018 */
[----:B01----:R-:W-:Y:S01]  /*0dc0*/  ENDCOLLECTIVE ;  /* 0x000000000000791b */ /* 0x003fe20003800000 */
.L_x_1506:
[----:B------:R-:W-:Y:S01]  /*0dd0*/  HFMA2.MMA R21, -RZ, RZ, 0, 5.9604644775390625e-08 ;  /* 0x00000001ff157435 */ /* 0x000fe200000001ff */
[----:B------:R-:W-:Y:S01]  /*0de0*/  IMAD.MOV.U32 R22, RZ, RZ, R9 ;  /* 0x000000ffff167224 */ /* 0x000fe200078e0009 */
[----:B------:R-:W-:-:S09]  /*0df0*/  MOV R11, R20 ;  /* 0x00000014000b7202 */ /* 0x000fd20000000f00 */
[----:B------:R-:W-:Y:S05]  /*0e00*/  WARPSYNC.COLLECTIVE R19, `(.L_x_1507) ;  /* 0x0000000013087348 */ /* 0x000fea0003c00000 */
[----:B------:R0:W1:Y:S02]  /*0e10*/  SHFL.BFLY P2, R20, R22, R21, R24 ;  /* 0x0c00001516147389 */ /* 0x0000640000040018 */
[----:B01----:R-:W-:Y:S01]  /*0e20*/  ENDCOLLECTIVE ;  /* 0x000000000000791b */ /* 0x003fe20003800000 */
.L_x_1507:
[----:B------:R-:W-:Y:S01]  /*0e30*/  HFMA2.MMA R21, -RZ, RZ, 0, 1.1920928955078125e-07 ;  /* 0x00000002ff157435 */ /* 0x000fe200000001ff */
[----:B------:R-:W-:-:S05]  /*0e40*/  MOV R14, R20 ;  /* 0x00000014000e7202 */ /* 0x000fca0000000f00 */
[----:B------:R-:W-:-:S05]  /*0e50*/  FADD.FTZ R15, R9, R14 ;  /* 0x0000000e090f7221 */ /* 0x000fca0000010000 */
[----:B------:R-:W-:-:S07]  /*0e60*/  MOV R22, R15 ;  /* 0x0000000f00167202 */ /* 0x000fce0000000f00 */
[----:B------:R-:W-:Y:S05]  /*0e70*/  WARPSYNC.COLLECTIVE R19, `(.L_x_1508) ;  /* 0x0000000013087348 */ /* 0x000fea0003c00000 */
[----:B------:R0:W1:Y:S02]  /*0e80*/  SHFL.BFLY P2, R20, R22, R21, R24 ;  /* 0x0c00001516147389 */ /* 0x0000640000040018 */
[----:B01----:R-:W-:Y:S01]  /*0e90*/  ENDCOLLECTIVE ;  /* 0x000000000000791b */ /* 0x003fe20003800000 */
.L_x_1508:
[----:B------:R-:W-:Y:S01]  /*0ea0*/  HFMA2.MMA R21, -RZ, RZ, 0, 2.384185791015625e-07 ;  /* 0x00000004ff157435 */ /* 0x000fe200000001ff */
[----:B------:R-:W-:-:S04]  /*0eb0*/  IMAD.MOV.U32 R16, RZ, RZ, R20 ;  /* 0x000000ffff107224 */ /* 0x000fc800078e0014 */
[----:B------:R-:W-:-:S05]  /*0ec0*/  FADD.FTZ R16, R15, R16 ;  /* 0x000000100f107221 */ /* 0x000fca0000010000 */
[----:B------:R-:W-:-:S07]  /*0ed0*/  MOV R22, R16 ;  /* 0x0000001000167202 */ /* 0x000fce0000000f00 */
[----:B------:R-:W-:Y:S05]  /*0ee0*/  WARPSYNC.COLLECTIVE R19, `(.L_x_1509) ;  /* 0x0000000013087348 */ /* 0x000fea0003c00000 */
[----:B------:R0:W1:Y:S02]  /*0ef0*/  SHFL.BFLY P2, R20, R22, R21, R24 ;  /* 0x0c00001516147389 */ /* 0x0000640000040018 */
[----:B01----:R-:W-:Y:S01]  /*0f00*/  ENDCOLLECTIVE ;  /* 0x000000000000791b */ /* 0x003fe20003800000 */
.L_x_1509:
[----:B------:R-:W-:Y:S01]  /*0f10*/  IMAD.MOV.U32 R21, RZ, RZ, 0x8 ;  /* 0x00000008ff157424 */ /* 0x000fe200078e00ff */
[----:B------:R-:W-:-:S05]  /*0f20*/  MOV R17, R20 ;  /* 0x0000001400117202 */ /* 0x000fca0000000f00 */
[----:B------:R-:W-:-:S05]  /*0f30*/  FADD.FTZ R17, R16, R17 ;  /* 0x0000001110117221 */ /* 0x000fca0000010000 */
[----:B------:R-:W-:-:S07]  /*0f40*/  MOV R22, R17 ;  /* 0x0000001100167202 */ /* 0x000fce0000000f00 */
[----:B------:R-:W-:Y:S05]  /*0f50*/  WARPSYNC.COLLECTIVE R19, `(.L_x_1510) ;  /* 0x0000000013087348 */ /* 0x000fea0003c00000 */
[----:B------:R0:W1:Y:S02]  /*0f60*/  SHFL.BFLY P2, R20, R22, R21, R24 ;  /* 0x0c00001516147389 */ /* 0x0000640000040018 */
[----:B01----:R-:W-:Y:S01]  /*0f70*/  ENDCOLLECTIVE ;  /* 0x000000000000791b */ /* 0x003fe20003800000 */
.L_x_1510:
[----:B------:R-:W-:Y:S01]  /*0f80*/  HFMA2.MMA R21, -RZ, RZ, 0, 9.5367431640625e-07 ;  /* 0x00000010ff157435 */ /* 0x000fe200000001ff */
[----:B------:R-:W-:-:S05]  /*0f90*/  MOV R18, R20 ;  /* 0x0000001400127202 */ /* 0x000fca0000000f00 */
[----:B------:R-:W-:-:S05]  /*0fa0*/  FADD.FTZ R18, R17, R18 ;  /* 0x0000001211127221 */ /* 0x000fca0000010000 */
[----:B------:R-:W-:-:S07]  /*0fb0*/  MOV R22, R18 ;  /* 0x0000001200167202 */ /* 0x000fce0000000f00 */
[----:B------:R-:W-:Y:S05]  /*0fc0*/  WARPSYNC.COLLECTIVE R19, `(.L_x_1511) ;  /* 0x0000000013087348 */ /* 0x000fea0003c00000 */
[----:B------:R0:W1:Y:S02]  /*0fd0*/  SHFL.BFLY P2, R20, R22, R21, R24 ;  /* 0x0c00001516147389 */ /* 0x0000640000040018 */
[----:B01----:R-:W-:Y:S01]  /*0fe0*/  ENDCOLLECTIVE ;  /* 0x000000000000791b */ /* 0x003fe20003800000 */
.L_x_1511:
[----:B------:R-:W-:Y:S01]  /*0ff0*/  MOV R9, R20 ;  /* 0x0000001400097202 */ /* 0x000fe20000000f00 */
[----:B------:R-:W-:Y:S06]  /*1000*/  BRA `(.L_x_1512) ;  /* 0xfffffff8007c7947 */ /* 0x000fec000383ffff */
.L_x_1513:
        /* <DEDUP_REMOVED lines=15> */
.L_x_3560:


//--------------------- .text._ZN10layer_norm40ln_parallel_residual_bwd_finalize_kernelINS_22Kernel_traits_finalizeILj8192Ef13__nv_bfloat16fS2_fjLb0ELj1024ELj4ENS_18Kernel_traits_baseILj8192EfS2_fS2_fjLj1024EEEEELb0EEEvNS_9BwdParamsE --------------------------
	.section	.text._ZN10layer_norm40ln_parallel_residual_bwd_finalize_kernelINS_22Kernel_traits_finalizeILj8192Ef13__nv_bfloat16fS2_fjLb0ELj1024ELj4ENS_18Kernel_traits_baseILj8192EfS2_fS2_fjLj1024EEEEELb0EEEvNS_9BwdParamsE,"ax",@progbits
	.align	128
        .global         _ZN10layer_norm40ln_parallel_residual_bwd_finalize_kernelINS_22Kernel_traits_finalizeILj8192Ef13__nv_bfloat16fS2_fjLb0ELj1024ELj4ENS_18Kernel_traits_baseILj8192EfS2_fS2_fjLj1024EEEEELb0EEEvNS_9BwdParamsE
        .type           _ZN10layer_norm40ln_parallel_residual_bwd_finalize_kernelINS_22Kernel_traits_finalizeILj8192Ef13__nv_bfloat16fS2_fjLb0ELj1024ELj4ENS_18Kernel_traits_baseILj8192EfS2_fS2_fjLj1024EEEEELb0EEEvNS_9BwdParamsE,@function
        .size           _ZN10layer_norm40ln_parallel_residual_bwd_finalize_kernelINS_22Kernel_traits_finalizeILj8192Ef13__nv_bfloat16fS2_fjLb0ELj1024ELj4ENS_18Kernel_traits_baseILj8192EfS2_fS2_fjLj1024EEEEELb0EEEvNS_9BwdParamsE,(.L_x_3561 - _ZN10layer_norm40ln_parallel_residual_bwd_finalize_kernelINS_22Kernel_traits_finalizeILj8192Ef13__nv_bfloat16fS2_fjLb0ELj1024ELj4ENS_18Kernel_traits_baseILj8192EfS2_fS2_fjLj1024EEEEELb0EEEvNS_9BwdParamsE)
        .other          _ZN10layer_norm40ln_parallel_residual_bwd_finalize_kernelINS_22Kernel_traits_finalizeILj8192Ef13__nv_bfloat16fS2_fjLb0ELj1024ELj4ENS_18Kernel_traits_baseILj8192EfS2_fS2_fjLj1024EEEEELb0EEEvNS_9BwdParamsE,@"STO_CUDA_ENTRY STV_DEFAULT"
_ZN10layer_norm40ln_parallel_residual_bwd_finalize_kernelINS_22Kernel_traits_finalizeILj8192Ef13__nv_bfloat16fS2_fjLb0ELj1024ELj4ENS_18Kernel_traits_baseILj8192EfS2_fS2_fjLj1024EEEEELb0EEEvNS_9BwdParamsE:
.text._ZN10layer_norm40ln_parallel_residual_bwd_finalize_kernelINS_22Kernel_traits_finalizeILj8192Ef13__nv_bfloat16fS2_fjLb0ELj1024ELj4ENS_18Kernel_traits_baseILj8192EfS2_fS2_fjLj1024EEEEELb0EEEvNS_9BwdParamsE:
        /* <DEDUP_REMOVED lines=22> */
.L_x_1526:
        /* <DEDUP_REMOVED lines=42> */
.L_x_1518:
        /* <DEDUP_REMOVED lines=62> */
.L_x_1517:
[----:B------:R-:W-:Y:S05]  /*07e0*/  BSYNC B1 ;  /* 0x0000000000017941 */ /* 0x000fea0003800000 */
.L_x_1516:
        /* <DEDUP_REMOVED lines=38> */
.L_x_1520:
[----:B------:R-:W-:Y:S05]  /*0a50*/  BSYNC B1 ;  /* 0x0000000000017941 */ /* 0x000fea0003800000 */
.L_x_1519:
        /* <DEDUP_REMOVED lines=20> */
.L_x_1521:
[----:B------:R-:W-:Y:S05]  /*0ba0*/  BSYNC B1 ;  /* 0x0000000000017941 */ /* 0x000fea0003800000 */
.L_x_1515:
[----:B------:R-:W-:Y:S05]  /*0bb0*/  BSYNC B0 ;  /* 0x0000000000007941 */ /* 0x000fea0003800000 */
.L_x_1514:
        /* <DEDUP_REMOVED lines=54> */
.L_x_1547:
        /* <DEDUP_REMOVED lines=10> */
.L_x_1522:
        /* <DEDUP_REMOVED lines=24> */
.L_x_1525:
[----:B------:R-:W-:Y:S05]  /*1140*/  BSYNC B0 ;  /* 0x0000000000007941 */ /* 0x000fea0003800000 */
.L_x_1524:
[C---:B------:R-:W-:Y:S02]  /*1150*/  ISETP.GT.U32.AND P1, PT, R4.reuse, -0x2001, PT ;  /* 0xffffdfff0400780c */ /* 0x040fe40003f24070 */
[----:B------:R-:W-:Y:S02]  /*1160*/  IADD3 R4, R4, 0x2000, RZ ;  /* 0x0000200004047810 */ /* 0x000fe40007ffe0ff */
[----:B------:R-:W-:-:S09]  /*1170*/  IADD3 R5, R5, 0x1000, RZ ;  /* 0x0000100005057810 */ /* 0x000fd20007ffe0ff */
[----:B------:R-:W-:Y:S05]  /*1180*/  @P1 BRA `(.L_x_1526) ;  /* 0xffffffec00f41947 */ /* 0x000fea000383ffff */
[----:B------:R-:W-:Y:S05]  /*1190*/  EXIT ;  /* 0x000000000000794d */ /* 0x000fea0003800000 */
.L_x_1523:
[----:B------:R-:W-:Y:S01]  /*11a0*/  HFMA2.MMA R14, -RZ, RZ, 0, 5.9604644775390625e-08 ;  /* 0x00000001ff0e7435 */ /* 0x000fe200000001ff */
[----:B----4-:R-:W-:Y:S02]  /*11b0*/  MOV R27, R10 ;  /* 0x0000000a001b7202 */ /* 0x010fe40000000f00 */
[----:B------:R-:W-:Y:S02]  /*11c0*/  MOV R13, 0x1f ;  /* 0x0000001f000d7802 */ /* 0x000fe40000000f00 */
[----:B------:R-:W-:-:S07]  /*11d0*/  MOV R12, 0xffffffff ;  /* 0xffffffff000c7802 */ /* 0x000fce0000000f00 */
[----:B0123--:R-:W-:Y:S05]  /*11e0*/  WARPSYNC.COLLECTIVE R12, `(.L_x_1527) ;  /* 0x000000000c087348 */ /* 0x00ffea0003c00000 */
[----:B------:R4:W0:Y:S02]  /*11f0*/  SHFL.BFLY P2, R17, R27, R14, R13 ;  /* 0x0c00000e1b117389 */ /* 0x000824000004000d */
[----:B01234-:R-:W-:Y:S01]  /*1200*/  ENDCOLLECTIVE ;  /* 0x000000000000791b */ /* 0x01ffe20003800000 */
.L_x_1527:
[----:B------:R-:W-:Y:S01]  /*1210*/  HFMA2.MMA R14, -RZ, RZ, 0, 1.1920928955078125e-07 ;  /* 0x00000002ff0e7435 */ /* 0x000fe200000001ff */
[----:B------:R-:W-:-:S05]  /*1220*/  FADD.FTZ R11, R10, R17 ;  /* 0x000000110a0b7221 */ /* 0x000fca0000010000 */
[----:B------:R-:W-:-:S07]  /*1230*/  MOV R27, R11 ;  /* 0x0000000b001b7202 */ /* 0x000fce0000000f00 */
[----:B------:R-:W-:Y:S05]  /*1240*/  WARPSYNC.COLLECTIVE R12, `(.L_x_1528) ;  /* 0x000000000c087348 */ /* 0x000fea0003c00000 */
[----:B------:R0:W1:Y:S02]  /*1250*/  SHFL.BFLY P2, R17, R27, R14, R13 ;  /* 0x0c00000e1b117389 */ /* 0x000064000004000d */
[----:B01----:R-:W-:Y:S01]  /*1260*/  ENDCOLLECTIVE ;  /* 0x000000000000791b */ /* 0x003fe20003800000 */
.L_x_1528:
[----:B------:R-:W-:Y:S01]  /*1270*/  HFMA2.MMA R14, -RZ, RZ, 0, 2.384185791015625e-07 ;  /* 0x00000004ff0e7435 */ /* 0x000fe200000001ff */
[----:B------:R-:W-:-:S05]  /*1280*/  FADD.FTZ R10, R11, R17 ;  /* 0x000000110b0a7221 */ /* 0x000fca0000010000 */
[----:B------:R-:W-:-:S07]  /*1290*/  MOV R27, R10 ;  /* 0x0000000a001b7202 */ /* 0x000fce0000000f00 */
[----:B------:R-:W-:Y:S05]  /*12a0*/  WARPSYNC.COLLECTIVE R12, `(.L_x_1529) ;  /* 0x000000000c087348 */ /* 0x000fea0003c00000 */
[----:B------:R0:W1:Y:S02]  /*12b0*/  SHFL.BFLY P2, R17, R27, R14, R13 ;  /* 0x0c00000e1b117389 */ /* 0x000064000004000d */
[----:B01----:R-:W-:Y:S01]  /*12c0*/  ENDCOLLECTIVE ;  /* 0x000000000000791b */ /* 0x003fe20003800000 */
.L_x_1529:
[----:B------:R-:W-:Y:S01]  /*12d0*/  HFMA2.MMA R14, -RZ, RZ, 0, 4.76837158203125e-07 ;  /* 0x00000008ff0e7435 */ /* 0x000fe200000001ff */
[----:B------:R-:W-:-:S05]  /*12e0*/  FADD.FTZ R19, R10, R17 ;  /* 0x000000110a137221 */ /* 0x000fca0000010000 */
[----:B------:R-:W-:-:S07]  /*12f0*/  MOV R27, R19 ;  /* 0x00000013001b7202 */ /* 0x000fce0000000f00 */
[----:B------:R-:W-:Y:S05]  /*1300*/  WARPSYNC.COLLECTIVE R12, `(.L_x_1530) ;  /* 0x000000000c087348 */ /* 0x000fea0003c00000 */
[----:B------:R0:W1:Y:S02]  /*1310*/  SHFL.BFLY P2, R17, R27, R14, R13 ;  /* 0x0c00000e1b117389 */ /* 0x000064000004000d */
[----:B01----:R-:W-:Y:S01]  /*1320*/  ENDCOLLECTIVE ;  /* 0x000000000000791b */ /* 0x003fe20003800000 */
.L_x_1530:
[----:B------:R-:W-:Y:S01]  /*1330*/  HFMA2.MMA R14, -RZ, RZ, 0, 9.5367431640625e-07 ;  /* 0x00000010ff0e7435 */ /* 0x000fe200000001ff */
[----:B------:R-:W-:-:S05]  /*1340*/  FADD.FTZ R11, R19, R17 ;  /* 0x00000011130b7221 */ /* 0x000fca0000010000 */
[----:B------:R-:W-:-:S07]  /*1350*/  MOV R27, R11 ;  /* 0x0000000b001b7202 */ /* 0x000fce0000000f00 */
[----:B------:R-:W-:Y:S05]  /*1360*/  WARPSYNC.COLLECTIVE R12, `(.L_x_1531) ;  /* 0x000000000c087348 */ /* 0x000fea0003c00000 */
[----:B------:R0:W1:Y:S02]  /*1370*/  SHFL.BFLY P2, R17, R27, R14, R13 ;  /* 0x0c00000e1b117389 */ /* 0x000064000004000d */
[----:B01----:R-:W-:Y:S01]  /*1380*/  ENDCOLLECTIVE ;  /* 0x000000000000791b */ /* 0x003fe20003800000 */
.L_x_1531:
[----:B------:R-:W-:Y:S01]  /*1390*/  HFMA2.MMA R14, -RZ, RZ, 0, 5.9604644775390625e-08 ;  /* 0x00000001ff0e7435 */ /* 0x000fe200000001ff */
[----:B------:R-:W-:Y:S01]  /*13a0*/  IMAD.MOV.U32 R27, RZ, RZ, R15 ;  /* 0x000000ffff1b7224 */ /* 0x000fe200078e000f */
[----:B------:R-:W-:-:S09]  /*13b0*/  MOV R10, R17 ;  /* 0x00000011000a7202 */ /* 0x000fd20000000f00 */
[----:B------:R-:W-:Y:S05]  /*13c0*/  WARPSYNC.COLLECTIVE R12, `(.L_x_1532) ;  /* 0x000000000c087348 */ /* 0x000fea0003c00000 */
[----:B------:R0:W1:Y:S02]  /*13d0*/  SHFL.BFLY P2, R17, R27, R14, R13 ;  /* 0x0c00000e1b117389 */ /* 0x000064000004000d */
[----:B01----:R-:W-:Y:S01]  /*13e0*/  ENDCOLLECTIVE ;  /* 0x000000000000791b */ /* 0x003fe20003800000 */
.L_x_1532:
[----:B------:R-:W-:Y:S01]  /*13f0*/  HFMA2.MMA R14, -RZ, RZ, 0, 1.1920928955078125e-07 ;  /* 0x00000002ff0e7435 */ /* 0x000fe200000001ff */
[----:B------:R-:W-:-:S05]  /*1400*/  MOV R16, R17 ;  /* 0x0000001100107202 */ /* 0x000fca0000000f00 */
[----:B------:R-:W-:-:S05]  /*1410*/  FADD.FTZ R16, R15, R16 ;  /* 0x000000100f107221 */ /* 0x000fca0000010000 */
[----:B------:R-:W-:-:S07]  /*1420*/  MOV R27, R16 ;  /* 0x00000010001b7202 */ /* 0x000fce0000000f00 */
[----:B------:R-:W-:Y:S05]  /*1430*/  WARPSYNC.COLLECTIVE R12, `(.L_x_1533) ;  /* 0x000000000c087348 */ /* 0x000fea0003c00000 */
[----:B------:R0:W1:Y:S02]  /*1440*/  SHFL.BFLY P2, R17, R27, R14, R13 ;  /* 0x0c00000e1b117389 */ /* 0x000064000004000d */
[----:B01----:R-:W-:Y:S01]  /*1450*/  ENDCOLLECTIVE ;  /* 0x000000000000791b */ /* 0x003fe20003800000 */
.L_x_1533:
[----:B------:R-:W-:Y:S01]  /*1460*/  HFMA2.MMA R14, -RZ, RZ, 0, 2.384185791015625e-07 ;  /* 0x00000004ff0e7435 */ /* 0x000fe200000001ff */
[----:B------:R-:W-:-:S05]  /*1470*/  MOV R19, R17 ;  /* 0x0000001100137202 */ /* 0x000fca0000000f00 */
[----:B------:R-:W-:-:S05]  /*1480*/  FADD.FTZ R15, R16, R19 ;  /* 0x00000013100f7221 */ /* 0x000fca0000010000 */
[----:B------:R-:W-:-:S07]  /*1490*/  MOV R27, R15 ;  /* 0x0000000f001b7202 */ /* 0x000fce0000000f00 */
[----:B------:R-:W-:Y:S05]  /*14a0*/  WARPSYNC.COLLECTIVE R12, `(.L_x_1534) ;  /* 0x000000000c087348 */ /* 0x000fea0003c00000 */
[----:B------:R0:W1:Y:S02]  /*14b0*/  SHFL.BFLY P2, R17, R27, R14, R13 ;  /* 0x0c00000e1b117389 */ /* 0x000064000004000d */
[----:B01----:R-:W-:Y:S01]  /*14c0*/  ENDCOLLECTIVE ;  /* 0x000000000000791b */ /* 0x003fe20003800000 */
.L_x_1534:
[----:B------:R-:W-:Y:S01]  /*14d0*/  HFMA2.MMA R14, -RZ, RZ, 0, 4.76837158203125e-07 ;  /* 0x00000008ff0e7435 */ /* 0x000fe200000001ff */
[----:B------:R-:W-:-:S05]  /*14e0*/  MOV R18, R17 ;  /* 0x0000001100127202 */ /* 0x000fca0000000f00 */
[----:B------:R-:W-:-:S05]  /*14f0*/  FADD.FTZ R20, R15, R18 ;  /* 0x000000120f147221 */ /* 0x000fca0000010000 */
[----:B------:R-:W-:-:S07]  /*1500*/  MOV R27, R20 ;  /* 0x00000014001b7202 */ /* 0x000fce0000000f00 */
[----:B------:R-:W-:Y:S05]  /*1510*/  WARPSYNC.COLLECTIVE R12, `(.L_x_1535) ;  /* 0x000000000c087348 */ /* 0x000fea0003c00000 */
[----:B------:R0:W1:Y:S02]  /*1520*/  SHFL.BFLY P2, R17, R27, R14, R13 ;  /* 0x0c00000e1b117389 */ /* 0x000064000004000d */
[----:B01----:R-:W-:Y:S01]  /*1530*/  ENDCOLLECTIVE ;  /* 0x000000000000791b */ /* 0x003fe20003800000 */
.L_x_1535:
[----:B------:R-:W-:Y:S01]  /*1540*/  HFMA2.MMA R14, -RZ, RZ, 0, 9.5367431640625e-07 ;  /* 0x00000010ff0e7435 */ /* 0x000fe200000001ff */
[----:B------:R-:W-:-:S05]  /*1550*/  MOV R21, R17 ;  /* 0x0000001100157202 */ /* 0x000fca0000000f00 */
[----:B------:R-:W-:-:S05]  /*1560*/  FADD.FTZ R16, R20, R21 ;  /* 0x0000001514107221 */ /* 0x000fca0000010000 */
[----:B------:R-:W-:-:S07]  /*1570*/  MOV R27, R16 ;  /* 0x00000010001b7202 */ /* 0x000fce0000000f00 */
[----:B------:R-:W-:Y:S05]  /*1580*/  WARPSYNC.COLLECTIVE R12, `(.L_x_1536) ;  /* 0x000000000c087348 */ /* 0x000fea0003c00000 */
[----:B------:R0:W1:Y:S02]  /*1590*/  SHFL.BFLY P2, R17, R27, R14, R13 ;  /* 0x0c00000e1b117389 */ /* 0x000064000004000d */
[----:B01----:R-:W-:Y:S01]  /*15a0*/  ENDCOLLECTIVE ;  /* 0x000000000000791b */ /* 0x003fe20003800000 */
.L_x_1536:
[----:B------:R-:W-:Y:S01]  /*15b0*/  HFMA2.MMA R14, -RZ, RZ, 0, 5.9604644775390625e-08 ;  /* 0x00000001ff0e7435 */ /* 0x000fe200000001ff */
[----:B------:R-:W-:Y:S02]  /*15c0*/  MOV R27, R9 ;  /* 0x00000009001b7202 */ /* 0x000fe40000000f00 */
[----:B------:R-:W-:-:S08]  /*15d0*/  MOV R15, R17 ;  /* 0x00000011000f7202 */ /* 0x000fd00000000f00 */
[----:B------:R-:W-:Y:S05]  /*15e0*/  WARPSYNC.COLLECTIVE R12, `(.L_x_1537) ;  /* 0x000000000c087348 */ /* 0x000fea0003c00000 */
[----:B------:R0:W1:Y:S02]  /*15f0*/  SHFL.BFLY P2, R17, R27, R14, R13 ;  /* 0x0c00000e1b117389 */ /* 0x000064000004000d */
[----:B01----:R-:W-:Y:S01]  /*1600*/  ENDCOLLECTIVE ;  /* 0x000000000000791b */ /* 0x003fe20003800000 */
.L_x_1537:
[----:B------:R-:W-:Y:S01]  /*1610*/  HFMA2.MMA R14, -RZ, RZ, 0, 1.1920928955078125e-07 ;  /* 0x00000002ff0e7435 */ /* 0x000fe200000001ff */
[----:B------:R-:W-:-:S05]  /*1620*/  MOV R18, R17 ;  /* 0x0000001100127202 */ /* 0x000fca0000000f00 */
[----:B------:R-:W-:-:S05]  /*1630*/  FADD.FTZ R20, R9, R18 ;  /* 0x0000001209147221 */ /* 0x000fca0000010000 */
[----:B------:R-:W-:-:S07]  /*1640*/  MOV R27, R20 ;  /* 0x00000014001b7202 */ /* 0x000fce0000000f00 */
[----:B------:R-:W-:Y:S05]  /*1650*/  WARPSYNC.COLLECTIVE R12, `(.L_x_1538) ;  /* 0x000000000c087348 */ /* 0x000fea0003c00000 */
[----:B------:R0:W1:Y:S02]  /*1660*/  SHFL.BFLY P2, R17, R27, R14, R13 ;  /* 0x0c00000e1b117389 */ /* 0x000064000004000d */
[----:B01----:R-:W-:Y:S01]  /*1670*/  ENDCOLLECTIVE ;  /* 0x000000000000791b */ /* 0x003fe20003800000 */
.L_x_1538:
[----:B------:R-:W-:Y:S01]  /*1680*/  IMAD.MOV.U32 R14, RZ, RZ, 0x4 ;  /* 0x00000004ff0e7424 */ /* 0x000fe200078e00ff */
[----:B------:R-:W-:-:S05]  /*1690*/  MOV R21, R17 ;  /* 0x0000001100157202 */ /* 0x000fca0000000f00 */
[----:B------:R-:W-:-:S05]  /*16a0*/  FADD.FTZ R9, R20, R21 ;  /* 0x0000001514097221 */ /* 0x000fca0000010000 */
[----:B------:R-:W-:-:S07]  /*16b0*/  MOV R27, R9 ;  /* 0x00000009001b7202 */ /* 0x000fce0000000f00 */
[----:B------:R-:W-:Y:S05]  /*16c0*/  WARPSYNC.COLLECTIVE R12, `(.L_x_1539) ;  /* 0x000000000c087348 */ /* 0x000fea0003c00000 */
[----:B------:R0:W1:Y:S02]  /*16d0*/  SHFL.BFLY P2, R17, R27, R14, R13 ;  /* 0x0c00000e1b117389 */ /* 0x000064000004000d */
[----:B01----:R-:W-:Y:S01]  /*16e0*/  ENDCOLLECTIVE ;  /* 0x000000000000791b */ /* 0x003fe20003800000 */
.L_x_1539:
[----:B------:R-:W-:Y:S01]  /*16f0*/  HFMA2.MMA R14, -RZ, RZ, 0, 4.76837158203125e-07 ;  /* 0x00000008ff0e7435 */ /* 0x000fe200000001ff */
[----:B------:R-:W-:-:S05]  /*1700*/  MOV R22, R17 ;  /* 0x0000001100167202 */ /* 0x000fca0000000f00 */
[----:B------:R-:W-:-:S05]  /*1710*/  FADD.FTZ R22, R9, R22 ;  /* 0x0000001609167221 */ /* 0x000fca0000010000 */
[----:B------:R-:W-:-:S07]  /*1720*/  MOV R27, R22 ;  /* 0x00000016001b7202 */ /* 0x000fce0000000f00 */
[----:B------:R-:W-:Y:S05]  /*1730*/  WARPSYNC.COLLECTIVE R12, `(.L_x_1540) ;  /* 0x000000000c087348 */ /* 0x000fea0003c00000 */
[----:B------:R0:W1:Y:S02]  /*1740*/  SHFL.BFLY P2, R17, R27, R14, R13 ;  /* 0x0c00000e1b117389 */ /* 0x000064000004000d */
[----:B01----:R-:W-:Y:S01]  /*1750*/  ENDCOLLECTIVE ;  /* 0x000000000000791b */ /* 0x003fe20003800000 */
.L_x_1540:
[----:B------:R-:W-:Y:S01]  /*1760*/  HFMA2.MMA R14, -RZ, RZ, 0, 9.5367431640625e-07 ;  /* 0x00000010ff0e7435 */ /* 0x000fe200000001ff */
[----:B------:R-:W-:-:S05]  /*1770*/  MOV R23, R17 ;  /* 0x0000001100177202 */ /* 0x000fca0000000f00 */
[----:B------:R-:W-:-:S05]  /*1780*/  FADD.FTZ R18, R22, R23 ;  /* 0x0000001716127221 */ /* 0x000fca0000010000 */
[----:B------:R-:W-:-:S07]  /*1790*/  MOV R27, R18 ;  /* 0x00000012001b7202 */ /* 0x000fce0000000f00 */
[----:B------:R-:W-:Y:S05]  /*17a0*/  WARPSYNC.COLLECTIVE R12, `(.L_x_1541) ;  /* 0x000000000c087348 */ /* 0x000fea0003c00000 */
[----:B------:R0:W1:Y:S02]  /*17b0*/  SHFL.BFLY P2, R17, R27, R14, R13 ;  /* 0x0c00000e1b117389 */ /* 0x000064000004000d */
[----:B01----:R-:W-:Y:S01]  /*17c0*/  ENDCOLLECTIVE ;  /* 0x000000000000791b */ /* 0x003fe20003800000 */
.L_x_1541:
[----:B------:R-:W-:Y:S01]  /*17d0*/  HFMA2.MMA R14, -RZ, RZ, 0, 5.9604644775390625e-08 ;  /* 0x00000001ff0e7435 */ /* 0x000fe200000001ff */
[----:B------:R-:W-:Y:S02]  /*17e0*/  MOV R27, R8 ;  /* 0x00000008001b7202 */ /* 0x000fe40000000f00 */
[----:B------:R-:W-:-:S08]  /*17f0*/  MOV R9, R17 ;  /* 0x0000001100097202 */ /* 0x000fd00000000f00 */
[----:B------:R-:W-:Y:S05]  /*1800*/  WARPSYNC.COLLECTIVE R12, `(.L_x_1542) ;  /* 0x000000000c087348 */ /* 0x000fea0003c00000 */
[----:B------:R0:W1:Y:S02]  /*1810*/  SHFL.BFLY P2, R17, R27, R14, R13 ;  /* 0x0c00000e1b117389 */ /* 0x000064000004000d */
[----:B01----:R-:W-:Y:S01]  /*1820*/  ENDCOLLECTIVE ;  /* 0x000000000000791b */ /* 0x003fe20003800000 */
.L_x_1542:
[----:B------:R-:W-:Y:S01]  /*1830*/  HFMA2.MMA R14, -RZ, RZ, 0, 1.1920928955078125e-07 ;  /* 0x00000002ff0e7435 */ /* 0x000fe200000001ff */
[----:B------:R-:W-:-:S05]  /*1840*/  MOV R19, R17 ;  /* 0x0000001100137202 */ /* 0x000fca0000000f00 */
[----:B------:R-:W-:-:S05]  /*1850*/  FADD.FTZ R23, R8, R19 ;  /* 0x0000001308177221 */ /* 0x000fca0000010000 */
[----:B------:R-:W-:-:S07]  /*1860*/  MOV R27, R23 ;  /* 0x00000017001b7202 */ /* 0x000fce0000000f00 */
[----:B------:R-:W-:Y:S05]  /*1870*/  WARPSYNC.COLLECTIVE R12, `(.L_x_1543) ;  /* 0x000000000c087348 */ /* 0x000fea0003c00000 */
[----:B------:R0:W1:Y:S02]  /*1880*/  SHFL.BFLY P2, R17, R27, R14, R13 ;  /* 0x0c00000e1b117389 */ /* 0x000064000004000d */
[----:B01----:R-:W-:Y:S01]  /*1890*/  ENDCOLLECTIVE ;  /* 0x000000000000791b */ /* 0x003fe20003800000 */
.L_x_1543:
[----:B------:R-:W-:Y:S01]  /*18a0*/  HFMA2.MMA R14, -RZ, RZ, 0, 2.384185791015625e-07 ;  /* 0x00000004ff0e7435 */ /* 0x000fe200000001ff */
[----:B------:R-:W-:-:S05]  /*18b0*/  MOV R22, R17 ;  /* 0x0000001100167202 */ /* 0x000fca0000000f00 */
[----:B------:R-:W-:-:S05]  /*18c0*/  FADD.FTZ R8, R23, R22 ;  /* 0x0000001617087221 */ /* 0x000fca0000010000 */
[----:B------:R-:W-:-:S07]  /*18d0*/  MOV R27, R8 ;  /* 0x00000008001b7202 */ /* 0x000fce0000000f00 */
[----:B------:R-:W-:Y:S05]  /*18e0*/  WARPSYNC.COLLECTIVE R12, `(.L_x_1544) ;  /* 0x000000000c087348 */ /* 0x000fea0003c00000 */
[----:B------:R0:W1:Y:S02]  /*18f0*/  SHFL.BFLY P2, R17, R27, R14, R13 ;  /* 0x0c00000e1b117389 */ /* 0x000064000004000d */
[----:B01----:R-:W-:Y:S01]  /*1900*/  ENDCOLLECTIVE ;  /* 0x000000000000791b */ /* 0x003fe20003800000 */
.L_x_1544:
[----:B------:R-:W-:Y:S01]  /*1910*/  HFMA2.MMA R14, -RZ, RZ, 0, 4.76837158203125e-07 ;  /* 0x00000008ff0e7435 */ /* 0x000fe200000001ff */
[----:B------:R-:W-:-:S05]  /*1920*/  MOV R21, R17 ;  /* 0x0000001100157202 */ /* 0x000fca0000000f00 */
[----:B------:R-:W-:-:S05]  /*1930*/  FADD.FTZ R24, R8, R21 ;  /* 0x0000001508187221 */ /* 0x000fca0000010000 */
[----:B------:R-:W-:-:S07]  /*1940*/  MOV R27, R24 ;  /* 0x00000018001b7202 */ /* 0x000fce0000000f00 */
[----:B------:R-:W-:Y:S05]  /*1950*/  WARPSYNC.COLLECTIVE R12, `(.L_x_1545) ;  /* 0x000000000c087348 */ /* 0x000fea0003c00000 */
[----:B------:R0:W1:Y:S02]  /*1960*/  SHFL.BFLY P2, R17, R27, R14, R13 ;  /* 0x0c00000e1b117389 */ /* 0x000064000004000d */
[----:B01----:R-:W-:Y:S01]  /*1970*/  ENDCOLLECTIVE ;  /* 0x000000000000791b */ /* 0x003fe20003800000 */
.L_x_1545:
[----:B------:R-:W-:Y:S01]  /*1980*/  HFMA2.MMA R14, -RZ, RZ, 0, 9.5367431640625e-07 ;  /* 0x00000010ff0e7435 */ /* 0x000fe200000001ff */
[----:B------:R-:W-:-:S05]  /*1990*/  MOV R25, R17 ;  /* 0x0000001100197202 */ /* 0x000fca0000000f00 */
[----:B------:R-:W-:-:S05]  /*19a0*/  FADD.FTZ R25, R24, R25 ;  /* 0x0000001918197221 */ /* 0x000fca0000010000 */
[----:B------:R-:W-:-:S07]  /*19b0*/  MOV R27, R25 ;  /* 0x00000019001b7202 */ /* 0x000fce0000000f00 */
[----:B------:R-:W-:Y:S05]  /*19c0*/  WARPSYNC.COLLECTIVE R12, `(.L_x_1546) ;  /* 0x000000000c087348 */ /* 0x000fea0003c00000 */
[----:B------:R0:W1:Y:S02]  /*19d0*/  SHFL.BFLY P2, R17, R27, R14, R13 ;  /* 0x0c00000e1b117389 */ /* 0x000064000004000d */
[----:B01----:R-:W-:Y:S01]  /*19e0*/  ENDCOLLECTIVE ;  /* 0x000000000000791b */ /* 0x003fe20003800000 */
.L_x_1546:
[----:B------:R-:W-:Y:S05]  /*19f0*/  BRA `(.L_x_1547) ;  /* 0xfffffff400487947 */ /* 0x000fea000383ffff */
.L_x_1548:
        /* <DEDUP_REMOVED lines=16> */
.L_x_3561:


//--------------------- .text._ZN10layer_norm31ln_parallel_residual_bwd_kernelINS_13Kernel_traitsIf13__nv_bfloat16fS2_fjLj8192ELj1ELj1ELj8ELj16ENS_18Kernel_traits_baseILj8192EfS2_fS2_fjLj256EEEEELb1ELb1ELb0EEEvNS_9BwdParamsE --------------------------
	.section	.text._ZN10layer_norm31ln_parallel_residual_bwd_kernelINS_13Kernel_traitsIf13__nv_bfloat16fS2_fjLj8192ELj1ELj1ELj8ELj16ENS_18Kernel_traits_baseILj8192EfS2_fS2_fjLj256EEEEELb1ELb1ELb0EEEvNS_9BwdParamsE,"ax",@progbits
	.align	128
        .global         _ZN10layer_norm31ln_parallel_residual_bwd_kernelINS_13Kernel_traitsIf13__nv_bfloat16fS2_fjLj8192ELj1ELj1ELj8ELj16ENS_18Kernel_traits_baseILj8192EfS2_fS2_fjLj256EEEEELb1ELb1ELb0EEEvNS_9BwdParamsE
        .type           _ZN10layer_norm31ln_parallel_residual_bwd_kernelINS_13Kernel_traitsIf13__nv_bfloat16fS2_fjLj8192ELj1ELj1ELj8ELj16ENS_18Kernel_traits_baseILj8192EfS2_fS2_fjLj256EEEEELb1ELb1ELb0EEEvNS_9BwdParamsE,@function
        .size           _ZN10layer_norm31ln_parallel_residual_bwd_kernelINS_13Kernel_traitsIf13__nv_bfloat16fS2_fjLj8192ELj1ELj1ELj8ELj16ENS_18Kernel_traits_baseILj8192EfS2_fS2_fjLj256EEEEELb1ELb1ELb0EEEvNS_9BwdParamsE,(.L_x_3562 - _ZN10layer_norm31ln_parallel_residual_bwd_kernelINS_13Kernel_traitsIf13__nv_bfloat16fS2_fjLj8192ELj1ELj1ELj8ELj16ENS_18Kernel_traits_baseILj8192EfS2_fS2_fjLj256EEEEELb1ELb1ELb0EEEvNS_9BwdParamsE)
        .other          _ZN10layer_norm31ln_parallel_residual_bwd_kernelINS_13Kernel_traitsIf13__nv_bfloat16fS2_fjLj8192ELj1ELj1ELj8ELj16ENS_18Kernel_traits_baseILj8192EfS2_fS2_fjLj256EEEEELb1ELb1ELb0EEEvNS_9BwdParamsE,@"STO_CUDA_ENTRY STV_DEFAULT"
_ZN10layer_norm31ln_parallel_residual_bwd_kernelINS_13Kernel_traitsIf13__nv_bfloat16fS2_fjLj8192ELj1ELj1ELj8ELj16ENS_18Kernel_traits_baseILj8192EfS2_fS2_fjLj256EEEEELb1ELb1ELb0EEEvNS_9BwdParamsE:
.text._ZN10layer_norm31ln_parallel_residual_bwd_kernelINS_13Kernel_traitsIf13__nv_bfloat16fS2_fjLj8192ELj1ELj1ELj8ELj16ENS_18Kernel_traits_baseILj8192EfS2_fS2_fjLj256EEEEELb1ELb1ELb0EEEvNS_9BwdParamsE:
        /* <DEDUP_REMOVED lines=24> */
[----:B------:R-:W-:-:S04]  /*0180*/  LOP3.LUT R3, R0, 0xff, RZ, 0xc0, !PT ;  /* 0x000000ff00037812 */ /* 0x000fc800078ec0ff */
[----:B------:R-:W-:Y:S01]  /*0190*/  MOV R15, R3 ;  /* 0x00000003000f7202 */ /* 0x000fe20000000f00 */
[----:B------:R-:W0:Y:S08]  /*01a0*/  @P2 LDC.64 R4, c[0x0][0x260] ;  /* 0x00009800ff042b82 */ /* 0x000e300000000a00 */
[----:B------:R-:W2:Y:S08]  /*01b0*/  @P3 LDC.64 R6, c[0x0][0x260] ;  /* 0x00009800ff063b82 */ /* 0x000eb00000000a00 */
[----:B------:R-:W3:Y:S08]  /*01c0*/  @P4 LDC.64 R10, c[0x0][0x260] ;  /* 0x00009800ff0a4b82 */ /* 0x000ef00000000a00 */
[----:B------:R-:W4:Y:S01]  /*01d0*/  @P5 LDC.64 R12, c[0x0][0x260] ;  /* 0x00009800ff0c5b82 */ /* 0x000f220000000a00 */
[C---:B0-----:R-:W-:Y:S01]  /*01e0*/  @P2 IMAD.WIDE.U32 R4, R15.reuse, 0x20, R4 ;  /* 0x000000200f042825 */ /* 0x041fe200078e0004 */
[----:B------:R-:W-:-:S04]  /*01f0*/  @P2 LOP3.LUT R15, R15, 0x100, RZ, 0xfc, !PT ;  /* 0x000001000f0f2812 */ /* 0x000fc800078efcff */
[----:B------:R-:W5:Y:S01]  /*0200*/  @P2 LDG.E.128 R144, desc[UR4][R4.64] ;  /* 0x0000000404902981 */ /* 0x000f62000c1e1d00 */
[----:B--2---:R-:W-:-:S03]  /*0210*/  @P3 IMAD.WIDE.U32 R8, R15, 0x20, R6 ;  /* 0x000000200f083825 */ /* 0x004fc600078e0006 */
[----:B------:R1:W5:Y:S01]  /*0220*/  @P2 LDG.E.128 R140, desc[UR4][R4.64+0x10] ;  /* 0x00001004048c2981 */ /* 0x000362000c1e1d00 */
[----:B------:R-:W-:-:S03]  /*0230*/  @P3 VIADD R15, R15, 0x100 ;  /* 0x000001000f0f3836 */ /* 0x000fc60000000000 */
[----:B------:R0:W5:Y:S01]  /*0240*/  @P3 LDG.E.128 R136, desc[UR4][R8.64] ;  /* 0x0000000408883981 */ /* 0x000162000c1e1d00 */
[C---:B---3--:R-:W-:Y:S01]  /*0250*/  @P4 IMAD.WIDE.U32 R10, R15.reuse, 0x20, R10 ;  /* 0x000000200f0a4825 */ /* 0x048fe200078e000a */
[----:B------:R-:W-:Y:S02]  /*0260*/  @P4 IADD3 R15, R15, 0x100, RZ ;  /* 0x000001000f0f4810 */ /* 0x000fe40007ffe0ff */
[----:B------:R0:W5:Y:S04]  /*0270*/  @P3 LDG.E.128 R132, desc[UR4][R8.64+0x10] ;  /* 0x0000100408843981 */ /* 0x000168000c1e1d00 */
        /* <DEDUP_REMOVED lines=41> */
[----:B------:R-:W-:Y:S01]  /*0510*/  HFMA2.MMA R183, -RZ, RZ, 0, 5.9604644775390625e-08 ;  /* 0x00000001ffb77435 */ /* 0x000fe200000001ff */
[----:B------:R-:W-:Y:S01]  /*0520*/  ISETP.NE.AND P0, PT, RZ, UR6, PT ;  /* 0x00000006ff007c0c */ /* 0x000fe2000bf05270 */
[----:B------:R-:W-:-:S03]  /*0530*/  IMAD.MOV.U32 R113, RZ, RZ, RZ ;  /* 0x000000ffff717224 */ /* 0x000fc600078e00ff */
[----:B------:R-:W-:-:S09]  /*0540*/  P2R R4, PR, RZ, 0x1 ;  /* 0x00000001ff047803 */ /* 0x000fd20000000000 */
.L_x_1567:
        /* <DEDUP_REMOVED lines=19> */
[C---:B------:R-:W-:Y:S02]  /*0680*/  LEA.HI.X R213, R6.reuse, UR11, RZ, 0x5, P0 ;  /* 0x0000000b06d57c11 */ /* 0x040fe400080f2cff */
[----:B------:R-:W-:Y:S01]  /*0690*/  ISETP.NE.U32.AND P0, PT, RZ, UR14, PT ;  /* 0x0000000eff007c0c */ /* 0x000fe2000bf05070 */
[----:B------:R-:W-:Y:S02]  /*06a0*/  IMAD.SHL.U32 R211, R6, 0x8, RZ ;  /* 0x0000000806d37824 */ /* 0x000fe400078e00ff */
[----:B------:R-:W2:Y:S01]  /*06b0*/  LDG.E.128 R168, desc[UR4][R212.64] ;  /* 0x00000004d4a87981 */ /* 0x000ea2000c1e1d00 */
[----:B------:R-:W-:-:S02]  /*06c0*/  ISETP.NE.AND.EX P0, PT, RZ, UR15, PT, P0 ;  /* 0x0000000fff007c0c */ /* 0x000fc4000bf05300 */
[C---:B------:R-:W-:Y:S01]  /*06d0*/  SHF.L.U64.HI R216, R6.reuse, 0x3, RZ ;  /* 0x0000000306d87819 */ /* 0x040fe200000102ff */
[----:B------:R1:W3:Y:S10]  /*06e0*/  LDG.E.128 R176, desc[UR4][R212.64+0x10] ;  /* 0x00001004d4b07981 */ /* 0x0002f4000c1e1d00 */
[----:B------:R-:W4:Y:S01]  /*06f0*/  @P0 LDC.64 R180, c[0x0][0x248] ;  /* 0x00009200ffb40b82 */ /* 0x000f220000000a00 */
[----:B0-----:R-:W-:-:S06]  /*0700*/  IMAD.WIDE.U32 R172, R6, 0x10, R172 ;  /* 0x0000001006ac7825 */ /* 0x001fcc00078e00ac */
[----:B------:R-:W3:Y:S01]  /*0710*/  LDG.E.128 R172, desc[UR4][R172.64] ;  /* 0x00000004acac7981 */ /* 0x000ee2000c1e1d00 */
[----:B------:R-:W-:-:S04]  /*0720*/  IADD3 R246, P1, R211, UR12, RZ ;  /* 0x0000000cd3f67c10 */ /* 0x000fc8000ff3e0ff */
[----:B------:R-:W-:-:S06]  /*0730*/  IADD3.X R247, R216, UR13, RZ, P1, !PT ;  /* 0x0000000dd8f77c10 */ /* 0x000fcc0008ffe4ff */
[----:B------:R-:W5:Y:S01]  /*0740*/  LDG.E.64 R246, desc[UR4][R246.64] ;  /* 0x00000004f6f67981 */ /* 0x000f62000c1e1b00 */
[----:B----4-:R-:W-:-:S04]  /*0750*/  @P0 IADD3 R180, P1, R211, R180, RZ ;  /* 0x000000b4d3b40210 */ /* 0x010fc80007f3e0ff */
[----:B------:R-:W-:Y:S02]  /*0760*/  @P0 IADD3.X R181, R216, R181, RZ, P1, !PT ;  /* 0x000000b5d8b50210 */ /* 0x000fe40000ffe4ff */
[----:B------:R-:W-:-:S03]  /*0770*/  ISETP.NE.U32.AND P1, PT, RZ, UR8, PT ;  /* 0x00000008ff007c0c */ /* 0x000fc6000bf25070 */
[----:B------:R0:W5:Y:S01]  /*0780*/  @P0 LDG.E.64 R238, desc[UR4][R180.64] ;  /* 0x00000004b4ee0981 */ /* 0x000162000c1e1b00 */
[----:B------:R-:W-:-:S13]  /*0790*/  ISETP.NE.AND.EX P1, PT, RZ, UR9, PT, P1 ;  /* 0x00000009ff007c0c */ /* 0x000fda000bf25310 */
[----:B-1----:R-:W-:-:S04]  /*07a0*/  @P1 LEA R212, P0, R6, UR8, 0x5 ;  /* 0x0000000806d41c11 */ /* 0x002fc8000f8028ff */
[----:B------:R-:W-:-:S05]  /*07b0*/  @P1 LEA.HI.X R213, R6, UR9, RZ, 0x5, P0 ;  /* 0x0000000906d51c11 */ /* 0x000fca00080f2cff */
[----:B------:R1:W5:Y:S04]  /*07c0*/  @P1 LDG.E.128 R48, desc[UR4][R212.64] ;  /* 0x00000004d4301981 */ /* 0x000368000c1e1d00 */
[----:B------:R1:W5:Y:S01]  /*07d0*/  @P1 LDG.E.128 R44, desc[UR4][R212.64+0x10] ;  /* 0x00001004d42c1981 */ /* 0x000362000c1e1d00 */
[C---:B--2---:R-:W-:Y:S01]  /*07e0*/  FADD.FTZ R228, -R182.reuse, R169 ;  /* 0x000000a9b6e47221 */ /* 0x044fe20000010100 */
[C---:B------:R-:W-:Y:S01]  /*07f0*/  FADD.FTZ R224, -R182.reuse, R171 ;  /* 0x000000abb6e07221 */ /* 0x040fe20000010100 */
[C---:B------:R-:W-:Y:S02]  /*0800*/  FADD.FTZ R168, -R182.reuse, R168 ;  /* 0x000000a8b6a87221 */ /* 0x040fe40000010100 */
[C---:B-----5:R-:W-:Y:S02]  /*0810*/  FMUL.FTZ R228, R27.reuse, R228 ;  /* 0x000000e41be47220 */ /* 0x060fe40000410000 */
[C---:B------:R-:W-:Y:S01]  /*0820*/  FMUL.FTZ R211, R27.reuse, R168 ;  /* 0x000000a81bd37220 */ /* 0x040fe20000410000 */
[C---:B------:R-:W-:Y:S01]  /*0830*/  FADD.FTZ R170, -R182.reuse, R170 ;  /* 0x000000aab6aa7221 */ /* 0x040fe20000010100 */
[----:B------:R-:W-:Y:S01]  /*0840*/  FMUL.FTZ R224, R27, R224 ;  /* 0x000000e01be07220 */ /* 0x000fe20000410000 */
[----:B---3--:R-:W-:Y:S01]  /*0850*/  FADD.FTZ R176, -R182, R176 ;  /* 0x000000b0b6b07221 */ /* 0x008fe20000010100 */
[----:B------:R-:W-:-:S02]  /*0860*/  PRMT R169, R172, 0x7632, R169 ;  /* 0x00007632aca97816 */ /* 0x000fc400000000a9 */
[----:B------:R-:W-:Y:S02]  /*0870*/  SHF.L.U32 R171, R172, 0x10, RZ ;  /* 0x00000010acab7819 */ /* 0x000fe400000006ff */
[----:B------:R-:W-:Y:S01]  /*0880*/  PRMT R172, R173, 0x7632, R172 ;  /* 0x00007632adac7816 */ /* 0x000fe200000000ac */
[----:B------:R-:W-:Y:S02]  /*0890*/  IMAD.U32 R226, R169, 0x10000, RZ ;  /* 0x00010000a9e27824 */ /* 0x000fe400078e00ff */
[-C--:B------:R-:W-:Y:S01]  /*08a0*/  FMUL.FTZ R230, R144, R171.reuse ;  /* 0x000000ab90e67220 */ /* 0x080fe20000410000 */
[----:B------:R-:W-:Y:S01]  /*08b0*/  SHF.L.U32 R172, R172, 0x10, RZ ;  /* 0x00000010acac7819 */ /* 0x000fe200000006ff */
[----:B------:R-:W-:Y:S01]  /*08c0*/  FADD.FTZ R80, R80, R171 ;  /* 0x000000ab50507221 */ /* 0x000fe20000010000 */
[----:B------:R-:W-:Y:S01]  /*08d0*/  FFMA.FTZ R112, R211, R171, R112 ;  /* 0x000000abd3707223 */ /* 0x000fe20000010070 */
[----:B------:R-:W-:Y:S01]  /*08e0*/  FADD.FTZ R81, R81, R226 ;  /* 0x000000e251517221 */ /* 0x000fe20000010000 */
[----:B------:R-:W-:Y:S01]  /*08f0*/  FFMA.FTZ R113, R228, R226, R113 ;  /* 0x000000e2e4717223 */ /* 0x000fe20000010071 */
[----:B------:R-:W-:-:S02]  /*0900*/  IMAD.U32 R173, R173, 0x10000, RZ ;  /* 0x00010000adad7824 */ /* 0x000fc400078e00ff */
[----:B------:R-:W-:Y:S01]  /*0910*/  FMUL.FTZ R226, R145, R226 ;  /* 0x000000e291e27220 */ /* 0x000fe20000410000 */
[----:B------:R-:W-:Y:S01]  /*0920*/  FADD.FTZ R169, RZ, R230 ;  /* 0x000000e6ffa97221 */ /* 0x000fe20000010000 */
[----:B------:R-:W-:Y:S01]  /*0930*/  FFMA.FTZ R171, R211, R230, RZ ;  /* 0x000000e6d3ab7223 */ /* 0x000fe200000100ff */
[----:B------:R-:W-:Y:S01]  /*0940*/  FMUL.FTZ R227, R27, R170 ;  /* 0x000000aa1be37220 */ /* 0x000fe20000410000 */
[----:B------:R-:W-:Y:S01]  /*0950*/  FADD.FTZ R83, R83, R172 ;  /* 0x000000ac53537221 */ /* 0x000fe20000010000 */
[-C--:B------:R-:W-:Y:S01]  /*0960*/  FFMA.FTZ R115, R224, R172.reuse, R115 ;  /* 0x000000ace0737223 */ /* 0x080fe20000010073 */
[----:B------:R-:W-:Y:S01]  /*0970*/  FMUL.FTZ R222, R147, R172 ;  /* 0x000000ac93de7220 */ /* 0x000fe20000410000 */
[----:B------:R-:W-:Y:S01]  /*0980*/  FMUL.FTZ R225, R146, R173 ;  /* 0x000000ad92e17220 */ /* 0x000fe20000410000 */
[----:B------:R-:W-:Y:S01]  /*0990*/  FADD.FTZ R170, R169, R226 ;  /* 0x000000e2a9aa7221 */ /* 0x000fe20000010000 */
[----:B------:R-:W-:Y:S01]  /*09a0*/  FFMA.FTZ R172, R228, R226, R171 ;  /* 0x000000e2e4ac7223 */ /* 0x000fe200000100ab */
[C---:B------:R-:W-:Y:S01]  /*09b0*/  SHF.L.U32 R221, R174.reuse, 0x10, RZ ;  /* 0x00000010aedd7819 */ /* 0x040fe200000006ff */
[----:B------:R-:W-:Y:S01]  /*09c0*/  FMUL.FTZ R223, R27, R176 ;  /* 0x000000b01bdf7220 */ /* 0x000fe20000410000 */
[----:B0-----:R-:W-:Y:S01]  /*09d0*/  PRMT R180, R174, 0x7632, R180 ;  /* 0x00007632aeb47816 */ /* 0x001fe200000000b4 */
[----:B------:R-:W-:Y:S01]  /*09e0*/  FADD.FTZ R169, R170, R225 ;  /* 0x000000e1aaa97221 */ /* 0x000fe20000010000 */
[----:B------:R-:W-:Y:S01]  /*09f0*/  FFMA.FTZ R171, R227, R225, R172 ;  /* 0x000000e1e3ab7223 */ /* 0x000fe200000100ac */
[----:B------:R-:W-:Y:S01]  /*0a00*/  FADD.FTZ R76, R76, R221 ;  /* 0x000000dd4c4c7221 */ /* 0x000fe20000010000 */
[----:B------:R-:W-:Y:S01]  /*0a10*/  SHF.L.U32 R180, R180, 0x10, RZ ;  /* 0x00000010b4b47819 */ /* 0x000fe200000006ff */
        /* <DEDUP_REMOVED lines=33> */
.L_x_1551:
[----:B------:R-:W-:Y:S05]  /*0c30*/  BSYNC B0 ;  /* 0x0000000000007941 */ /* 0x000fea0003800000 */
.L_x_1550:
        /* <DEDUP_REMOVED lines=29> */
[C---:B------:R-:W-:Y:S02]  /*0e10*/  FADD.FTZ R168, -R182.reuse, R168 ;  /* 0x000000a8b6a87221 */ /* 0x040fe40000010100 */
[C---:B-----5:R-:W-:Y:S01]  /*0e20*/  FMUL.FTZ R210, R27.reuse, R210 ;  /* 0x000000d21bd27220 */ /* 0x060fe20000410000 */
[C---:B---3--:R-:W-:Y:S01]  /*0e30*/  FADD.FTZ R202, -R182.reuse, R9 ;  /* 0x00000009b6ca7221 */ /* 0x048fe20000010100 */
[----:B------:R-:W-:Y:S01]  /*0e40*/  FMUL.FTZ R9, R27, R168 ;  /* 0x000000a81b097220 */ /* 0x000fe20000410000 */
[C---:B------:R-:W-:Y:S01]  /*0e50*/  FADD.FTZ R8, -R182.reuse, R8 ;  /* 0x00000008b6087221 */ /* 0x040fe20000010100 */
[C---:B------:R-:W-:Y:S01]  /*0e60*/  FADD.FTZ R12, -R182.reuse, R11 ;  /* 0x0000000bb60c7221 */ /* 0x040fe20000010100 */
[----:B------:R-:W-:Y:S01]  /*0e70*/  FADD.FTZ R170, -R182, R170 ;  /* 0x000000aab6aa7221 */ /* 0x000fe20000010100 */
[----:B----4-:R-:W-:-:S02]  /*0e80*/  PRMT R169, R172, 0x7632, R169 ;  /* 0x00007632aca97816 */ /* 0x010fc400000000a9 */
        /* <DEDUP_REMOVED lines=10> */
[C---:B------:R-:W-:Y:S01]  /*0f30*/  PRMT R176, R174.reuse, 0x7632, R176 ;  /* 0x00007632aeb07816 */ /* 0x040fe200000000b0 */
[----:B------:R-:W-:Y:S02]  /*0f40*/  IMAD.U32 R203, R174, 0x10000, RZ ;  /* 0x00010000aecb7824 */ /* 0x000fe400078e00ff */
[----:B------:R-:W-:Y:S01]  /*0f50*/  FMUL.FTZ R205, R27, R8 ;  /* 0x000000081bcd7220 */ /* 0x000fe20000410000 */
[----:B------:R-:W-:Y:S01]  /*0f60*/  FADD.FTZ R174, -R182, R10 ;  /* 0x0000000ab6ae7221 */ /* 0x000fe20000010100 */
[----:B------:R-:W-:-:S02]  /*0f70*/  IMAD.U32 R172, R172, 0x10000, RZ ;  /* 0x00010000acac7824 */ /* 0x000fc400078e00ff */
[----:B------:R-:W-:Y:S01]  /*0f80*/  FMUL.FTZ R207, R138, R173 ;  /* 0x000000ad8acf7220 */ /* 0x000fe20000410000 */
[----:B------:R-:W-:Y:S01]  /*0f90*/  FADD.FTZ R8, R181, R208 ;  /* 0x000000d0b5087221 */ /* 0x000fe20000010000 */
[----:B------:R-:W-:Y:S01]  /*0fa0*/  FMUL.FTZ R209, R27, R170 ;  /* 0x000000aa1bd17220 */ /* 0x000fe20000410000 */
[----:B------:R-:W-:Y:S01]  /*0fb0*/  FFMA.FTZ R10, R210, R208, R11 ;  /* 0x000000d0d20a7223 */ /* 0x000fe2000001000b */
[----:B------:R-:W-:Y:S01]  /*0fc0*/  FADD.FTZ R72, R72, R171 ;  /* 0x000000ab48487221 */ /* 0x000fe20000010000 */
[----:B------:R-:W-:Y:S01]  /*0fd0*/  FFMA.FTZ R104, R9, R171, R104 ;  /* 0x000000ab09687223 */ /* 0x000fe20000010068 */
        /* <DEDUP_REMOVED lines=37> */
.L_x_1553:
[----:B------:R-:W-:Y:S05]  /*1230*/  BSYNC B0 ;  /* 0x0000000000007941 */ /* 0x000fea0003800000 */
.L_x_1552:
        /* <DEDUP_REMOVED lines=21> */
[----:B------:R-:W-:-:S13]  /*1390*/  ISETP.NE.AND.EX P1, PT, RZ, UR9, PT, P1 ;  /* 0x00000009ff007c0c */ /* 0x000fda000bf25310 */
[----:B-1----:R-:W-:-:S04]  /*13a0*/  @P1 LEA R24, P0, R178, UR8, 0x5 ;  /* 0x00000008b2181c11 */ /* 0x002fc8000f8028ff */
[----:B------:R-:W-:-:S05]  /*13b0*/  @P1 LEA.HI.X R25, R178, UR9, RZ, 0x5, P0 ;  /* 0x00000009b2191c11 */ /* 0x000fca00080f2cff */
[----:B------:R-:W5:Y:S04]  /*13c0*/  @P1 LDG.E.128 R32, desc[UR4][R24.64] ;  /* 0x0000000418201981 */ /* 0x000f68000c1e1d00 */
[----:B------:R1:W5:Y:S01]  /*13d0*/  @P1 LDG.E.128 R28, desc[UR4][R24.64+0x10] ;  /* 0x00001004181c1981 */ /* 0x000362000c1e1d00 */
[----:B------:R-:W-:Y:S01]  /*13e0*/  IADD3 R178, R178, 0x100, RZ ;  /* 0x00000100b2b27810 */ /* 0x000fe20007ffe0ff */
[C---:B--2---:R-:W-:Y:S01]  /*13f0*/  FADD.FTZ R20, -R182.reuse, R20 ;  /* 0x00000014b6147221 */ /* 0x044fe20000010100 */
[C---:B------:R-:W-:Y:S01]  /*1400*/  FADD.FTZ R172, -R182.reuse, R23 ;  /* 0x00000017b6ac7221 */ /* 0x040fe20000010100 */
[C---:B------:R-:W-:Y:S02]  /*1410*/  FADD.FTZ R26, -R182.reuse, R21 ;  /* 0x00000015b61a7221 */ /* 0x040fe40000010100 */
[C---:B-----5:R-:W-:Y:S01]  /*1420*/  FMUL.FTZ R7, R27.reuse, R20 ;  /* 0x000000141b077220 */ /* 0x060fe20000410000 */
[C---:B---3--:R-:W-:Y:S01]  /*1430*/  FADD.FTZ R16, -R182.reuse, R16 ;  /* 0x00000010b6107221 */ /* 0x048fe20000010100 */
[C---:B------:R-:W-:Y:S01]  /*1440*/  FADD.FTZ R176, -R182.reuse, R17 ;  /* 0x00000011b6b07221 */ /* 0x040fe20000010100 */
[----:B------:R-:W-:Y:S01]  /*1450*/  FADD.FTZ R22, -R182, R22 ;  /* 0x00000016b6167221 */ /* 0x000fe20000010100 */
[----:B------:R-:W-:Y:S01]  /*1460*/  FMUL.FTZ R20, R27, R26 ;  /* 0x0000001a1b147220 */ /* 0x000fe20000410000 */
[C---:B----4-:R-:W-:Y:S01]  /*1470*/  PRMT R13, R168.reuse, 0x7632, R13 ;  /* 0x00007632a80d7816 */ /* 0x050fe2000000000d */
[----:B0-----:R-:W-:Y:S01]  /*1480*/  IMAD.U32 R15, R168, 0x10000, RZ ;  /* 0x00010000a80f7824 */ /* 0x001fe200078e00ff */
[----:B------:R-:W-:-:S02]  /*1490*/  PRMT R23, R170, 0x7632, R23 ;  /* 0x00007632aa177816 */ /* 0x000fc40000000017 */
[----:B-1----:R-:W-:Y:S01]  /*14a0*/  SHF.L.U32 R25, R170, 0x10, RZ ;  /* 0x00000010aa197819 */ /* 0x002fe200000006ff */
[-C--:B------:R-:W-:Y:S01]  /*14b0*/  FMUL.FTZ R14, R128, R15.reuse ;  /* 0x0000000f800e7220 */ /* 0x080fe20000410000 */
[----:B------:R-:W-:Y:S02]  /*14c0*/  SHF.L.U32 R170, R13, 0x10, RZ ;  /* 0x000000100daa7819 */ /* 0x000fe400000006ff */
[----:B------:R-:W-:Y:S01]  /*14d0*/  PRMT R21, R169, 0x7632, R21 ;  /* 0x00007632a9157816 */ /* 0x000fe20000000015 */
[----:B------:R-:W-:Y:S01]  /*14e0*/  FADD.FTZ R24, R181, R14 ;  /* 0x0000000eb5187221 */ /* 0x000fe20000010000 */
[----:B------:R-:W-:Y:S01]  /*14f0*/  SHF.L.U32 R169, R169, 0x10, RZ ;  /* 0x00000010a9a97819 */ /* 0x000fe200000006ff */
[----:B------:R-:W-:Y:S01]  /*1500*/  FMUL.FTZ R17, R129, R170 ;  /* 0x000000aa81117220 */ /* 0x000fe20000410000 */
[----:B------:R-:W-:Y:S01]  /*1510*/  SHF.L.U32 R174, R21, 0x10, RZ ;  /* 0x0000001015ae7819 */ /* 0x000fe200000006ff */
[C---:B------:R-:W-:Y:S01]  /*1520*/  FFMA.FTZ R21, R7.reuse, R14, R180 ;  /* 0x0000000e07157223 */ /* 0x040fe200000100b4 */
[----:B------:R-:W-:Y:S01]  /*1530*/  FADD.FTZ R64, R64, R15 ;  /* 0x0000000f40407221 */ /* 0x000fe20000010000 */
[----:B------:R-:W-:Y:S01]  /*1540*/  FFMA.FTZ R96, R7, R15, R96 ;  /* 0x0000000f07607223 */ /* 0x000fe20000010060 */
[----:B------:R-:W-:Y:S01]  /*1550*/  FMUL.FTZ R15, R27, R16 ;  /* 0x000000101b0f7220 */ /* 0x000fe20000410000 */
[----:B------:R-:W-:-:S02]  /*1560*/  IMAD.U32 R212, R23, 0x10000, RZ ;  /* 0x0001000017d47824 */ /* 0x000fc400078e00ff */
[----:B------:R-:W-:Y:S01]  /*1570*/  FMUL.FTZ R16, R130, R169 ;  /* 0x000000a982107220 */ /* 0x000fe20000410000 */
[----:B------:R-:W-:Y:S01]  /*1580*/  FADD.FTZ R23, R24, R17 ;  /* 0x0000001118177221 */ /* 0x000fe20000010000 */
        /* <DEDUP_REMOVED lines=8> */
[----:B------:R-:W-:Y:S01]  /*1610*/  FFMA.FTZ R23, R13, R16, R26 ;  /* 0x000000100d177223 */ /* 0x000fe2000001001a */
[----:B------:R-:W-:Y:S01]  /*1620*/  FADD.FTZ R248, -R182, R18 ;  /* 0x00000012b6f87221 */ /* 0x000fe20000010100 */
[----:B------:R-:W-:Y:S01]  /*1630*/  FADD.FTZ R60, R60, R25 ;  /* 0x000000193c3c7221 */ /* 0x000fe20000010000 */
[-C--:B------:R-:W-:Y:S01]  /*1640*/  FFMA.FTZ R92, R15, R25.reuse, R92 ;  /* 0x000000190f5c7223 */ /* 0x080fe2000001005c */
[----:B------:R-:W-:Y:S01]  /*1650*/  FMUL.FTZ R18, R124, R25 ;  /* 0x000000197c127220 */ /* 0x000fe20000410000 */
[----:B------:R-:W-:Y:S01]  /*1660*/  FADD.FTZ R25, R170, R19 ;  /* 0x00000013aa197221 */ /* 0x000fe20000010000 */
[----:B------:R-:W-:Y:S01]  /*1670*/  FFMA.FTZ R26, R22, R19, R23 ;  /* 0x00000013161a7223 */ /* 0x000fe20000010017 */
[C---:B------:R-:W-:Y:S01]  /*1680*/  PRMT R168, R171.reuse, 0x7632, R168 ;  /* 0x00007632aba87816 */ /* 0x040fe200000000a8 */
[----:B------:R-:W-:-:S02]  /*1690*/  IMAD.U32 R171, R171, 0x10000, RZ ;  /* 0x00010000abab7824 */ /* 0x000fc400078e00ff */
        /* <DEDUP_REMOVED lines=10> */
[----:B------:R-:W-:Y:S01]  /*1740*/  SHF.L.U32 R168, R168, 0x10, RZ ;  /* 0x00000010a8a87819 */ /* 0x000fe200000006ff */
[----:B------:R-:W-:Y:S01]  /*1750*/  FADD.FTZ R171, R170, R23 ;  /* 0x00000017aaab7221 */ /* 0x000fe20000010000 */
[----:B------:R-:W-:Y:S01]  /*1760*/  FFMA.FTZ R170, R24, R23, R169 ;  /* 0x0000001718aa7223 */ /* 0x000fe200000100a9 */
[----:B------:R-:W-:-:S02]  /*1770*/  FMUL.FTZ R184, R27, R184 ;  /* 0x000000b81bb87220 */ /* 0x000fc40000410000 */
        /* <DEDUP_REMOVED lines=11> */
.L_x_1555:
[----:B------:R-:W-:Y:S05]  /*1830*/  BSYNC B0 ;  /* 0x0000000000007941 */ /* 0x000fea0003800000 */
.L_x_1554:
[----:B------:R-:W-:Y:S04]  /*1840*/  BSSY B0, `(.L_x_1556) ;  /* 0x000005e000007945 */ /* 0x000fe80003800000 */
[----:B------:R-:W-:Y:S05]  /*1850*/  @!P5 BRA `(.L_x_1557) ;  /* 0x000000040070d947 */ /* 0x000fea0003800000 */
[----:B------:R-:W-:Y:S01]  /*1860*/  ISETP.NE.U32.AND P0, PT, RZ, UR14, PT ;  /* 0x0000000eff007c0c */ /* 0x000fe2000bf05070 */
[C---:B------:R-:W-:Y:S01]  /*1870*/  IMAD.SHL.U32 R187, R178.reuse, 0x8, RZ ;  /* 0x00000008b2bb7824 */ /* 0x040fe200078e00ff */
[C---:B------:R-:W-:Y:S01]  /*1880*/  LEA R190, P1, R178.reuse, UR10, 0x5 ;  /* 0x0000000ab2be7c11 */ /* 0x040fe2000f8228ff */
[----:B------:R-:W0:Y:S01]  /*1890*/  LDC.64 R176, c[0x0][0x2b8] ;  /* 0x0000ae00ffb07b82 */ /* 0x000e220000000a00 */
[----:B------:R-:W-:Y:S02]  /*18a0*/  ISETP.NE.AND.EX P0, PT, RZ, UR15, PT, P0 ;  /* 0x0000000fff007c0c */ /* 0x000fe4000bf05300 */
[----:B------:R-:W-:Y:S02]  /*18b0*/  LEA.HI.X R191, R178, UR11, RZ, 0x5, P1 ;  /* 0x0000000bb2bf7c11 */ /* 0x000fe400088f2cff */
[----:B------:R-:W-:Y:S02]  /*18c0*/  SHF.R.U32.HI R170, RZ, 0x1d, R178 ;  /* 0x0000001dffaa7819 */ /* 0x000fe400000116b2 */
[----:B------:R-:W-:Y:S01]  /*18d0*/  IADD3 R240, P1, R187, UR12, RZ ;  /* 0x0000000cbbf07c10 */ /* 0x000fe2000ff3e0ff */
[----:B------:R-:W2:Y:S03]  /*18e0*/  LDG.E.128 R172, desc[UR4][R190.64+0x10] ;  /* 0x00001004beac7981 */ /* 0x000ea6000c1e1d00 */
[----:B------:R-:W-:-:S03]  /*18f0*/  IADD3.X R241, R170, UR13, RZ, P1, !PT ;  /* 0x0000000daaf17c10 */ /* 0x000fc60008ffe4ff */
[----:B------:R-:W1:Y:S03]  /*1900*/  @P0 LDC.64 R168, c[0x0][0x248] ;  /* 0x00009200ffa80b82 */ /* 0x000e660000000a00 */
[----:B------:R-:W5:Y:S01]  /*1910*/  LDG.E.64 R240, desc[UR4][R240.64] ;  /* 0x00000004f0f07981 */ /* 0x000f62000c1e1b00 */
[----:B-1----:R-:W-:-:S04]  /*1920*/  @P0 IADD3 R186, P1, R187, R168, RZ ;  /* 0x000000a8bbba0210 */ /* 0x002fc80007f3e0ff */
[----:B------:R-:W-:Y:S02]  /*1930*/  @P0 IADD3.X R187, R170, R169, RZ, P1, !PT ;  /* 0x000000a9aabb0210 */ /* 0x000fe40000ffe4ff */
[----:B------:R-:W-:Y:S01]  /*1940*/  ISETP.NE.U32.AND P1, PT, RZ, UR8, PT ;  /* 0x00000008ff007c0c */ /* 0x000fe2000bf25070 */
[C---:B0-----:R-:W-:Y:S01]  /*1950*/  IMAD.WIDE.U32 R176, R178.reuse, 0x10, R176 ;  /* 0x00000010b2b07825 */ /* 0x041fe200078e00b0 */
[----:B------:R-:W3:Y:S02]  /*1960*/  LDG.E.128 R168, desc[UR4][R190.64] ;  /* 0x00000004bea87981 */ /* 0x000ee4000c1e1d00 */
[----:B------:R-:W-:Y:S02]  /*1970*/  ISETP.NE.AND.EX P1, PT, RZ, UR9, PT, P1 ;  /* 0x00000009ff007c0c */ /* 0x000fe4000bf25310 */
[----:B------:R-:W5:Y:S11]  /*1980*/  @P0 LDG.E.64 R232, desc[UR4][R186.64] ;  /* 0x00000004bae80981 */ /* 0x000f76000c1e1b00 */
[----:B------:R-:W-:-:S04]  /*1990*/  @P1 LEA R188, P6, R178, UR8, 0x5 ;  /* 0x00000008b2bc1c11 */ /* 0x000fc8000f8c28ff */
[----:B------:R-:W-:Y:S02]  /*19a0*/  @P1 LEA.HI.X R189, R178, UR9, RZ, 0x5, P6 ;  /* 0x00000009b2bd1c11 */ /* 0x000fe4000b0f2cff */
[----:B------:R-:W4:Y:S04]  /*19b0*/  LDG.E.128 R176, desc[UR4][R176.64] ;  /* 0x00000004b0b07981 */ /* 0x000f28000c1e1d00 */
[----:B------:R-:W5:Y:S04]  /*19c0*/  @P1 LDG.E.128 R148, desc[UR4][R188.64] ;  /* 0x00000004bc941981 */ /* 0x000f68000c1e1d00 */
[----:B------:R0:W5:Y:S01]  /*19d0*/  @P1 LDG.E.128 R152, desc[UR4][R188.64+0x10] ;  /* 0x00001004bc981981 */ /* 0x000162000c1e1d00 */
[----:B--2---:R-:W-:-:S04]  /*19e0*/  FADD.FTZ R196, -R182, R172 ;  /* 0x000000acb6c47221 */ /* 0x004fc80000010100 */
[C---:B0----5:R-:W-:Y:S01]  /*19f0*/  FMUL.FTZ R189, R27.reuse, R196 ;  /* 0x000000c41bbd7220 */ /* 0x061fe20000410000 */
[C---:B------:R-:W-:Y:S01]  /*1a00*/  FADD.FTZ R198, -R182.reuse, R173 ;  /* 0x000000adb6c67221 */ /* 0x040fe20000010100 */
[C---:B------:R-:W-:Y:S01]  /*1a10*/  FADD.FTZ R200, -R182.reuse, R175 ;  /* 0x000000afb6c87221 */ /* 0x040fe20000010100 */
[C---:B------:R-:W-:Y:S02]  /*1a20*/  FADD.FTZ R174, -R182.reuse, R174 ;  /* 0x000000aeb6ae7221 */ /* 0x040fe40000010100 */
[----:B------:R-:W-:Y:S01]  /*1a30*/  FMUL.FTZ R196, R27, R198 ;  /* 0x000000c61bc47220 */ /* 0x000fe20000410000 */
[C---:B---3--:R-:W-:Y:S01]  /*1a40*/  FADD.FTZ R192, -R182.reuse, R169 ;  /* 0x000000a9b6c07221 */ /* 0x048fe20000010100 */
[C---:B------:R-:W-:Y:S01]  /*1a50*/  FADD.FTZ R194, -R182.reuse, R171 ;  /* 0x000000abb6c27221 */ /* 0x040fe20000010100 */
[C---:B------:R-:W-:Y:S01]  /*1a60*/  FADD.FTZ R168, -R182.reuse, R168 ;  /* 0x000000a8b6a87221 */ /* 0x040fe20000010100 */
[----:B------:R-:W-:-:S03]  /*1a70*/  FADD.FTZ R170, -R182, R170 ;  /* 0x000000aab6aa7221 */ /* 0x000fc60000010100 */
[C---:B------:R-:W-:Y:S01]  /*1a80*/  FMUL.FTZ R185, R27.reuse, R168 ;  /* 0x000000a81bb97220 */ /* 0x040fe20000410000 */
[C---:B------:R-:W-:Y:S01]  /*1a90*/  FMUL.FTZ R187, R27.reuse, R170 ;  /* 0x000000aa1bbb7220 */ /* 0x040fe20000410000 */
[----:B------:R-:W-:Y:S01]  /*1aa0*/  FMUL.FTZ R192, R27, R192 ;  /* 0x000000c01bc07220 */ /* 0x000fe20000410000 */
[C---:B----4-:R-:W-:Y:S02]  /*1ab0*/  PRMT R169, R176.reuse, 0x7632, R169 ;  /* 0x00007632b0a97816 */ /* 0x050fe400000000a9 */
[----:B------:R-:W-:Y:S02]  /*1ac0*/  SHF.L.U32 R171, R176, 0x10, RZ ;  /* 0x00000010b0ab7819 */ /* 0x000fe400000006ff */
[----:B------:R-:W-:Y:S01]  /*1ad0*/  SHF.L.U32 R191, R178, 0x10, RZ ;  /* 0x00000010b2bf7819 */ /* 0x000fe200000006ff */
[----:B------:R-:W-:Y:S02]  /*1ae0*/  IMAD.U32 R172, R169, 0x10000, RZ ;  /* 0x00010000a9ac7824 */ /* 0x000fe400078e00ff */
[----:B------:R-:W-:Y:S01]  /*1af0*/  FMUL.FTZ R186, R120, R171 ;  /* 0x000000ab78ba7220 */ /* 0x000fe20000410000 */
[----:B------:R-:W-:Y:S01]  /*1b00*/  PRMT R173, R177, 0x7632, R173 ;  /* 0x00007632b1ad7816 */ /* 0x000fe200000000ad */
[----:B------:R-:W-:Y:S01]  /*1b10*/  FADD.FTZ R52, R52, R191 ;  /* 0x000000bf34347221 */ /* 0x000fe20000010000 */
[-C--:B------:R-:W-:Y:S01]  /*1b20*/  FFMA.FTZ R84, R189, R191.reuse, R84 ;  /* 0x000000bfbd547223 */ /* 0x080fe20000010054 */
[----:B------:R-:W-:Y:S01]  /*1b30*/  FMUL.FTZ R190, R116, R191 ;  /* 0x000000bf74be7220 */ /* 0x000fe20000410000 */
[----:B------:R-:W-:Y:S01]  /*1b40*/  FADD.FTZ R170, R181, R186 ;  /* 0x000000bab5aa7221 */ /* 0x000fe20000010000 */
[----:B------:R-:W-:Y:S01]  /*1b50*/  FMUL.FTZ R191, R121, R172 ;  /* 0x000000ac79bf7220 */ /* 0x000fe20000410000 */
[----:B------:R-:W-:-:S02]  /*1b60*/  IMAD.U32 R177, R177, 0x10000, RZ ;  /* 0x00010000b1b17824 */ /* 0x000fc400078e00ff */
[C---:B------:R-:W-:Y:S01]  /*1b70*/  FFMA.FTZ R169, R185.reuse, R186, R180 ;  /* 0x000000bab9a97223 */ /* 0x040fe200000100b4 */
[----:B------:R-:W-:Y:S01]  /*1b80*/  FADD.FTZ R56, R56, R171 ;  /* 0x000000ab38387221 */ /* 0x000fe20000010000 */
[----:B------:R-:W-:Y:S01]  /*1b90*/  FFMA.FTZ R88, R185, R171, R88 ;  /* 0x000000abb9587223 */ /* 0x000fe20000010058 */
[----:B------:R-:W-:Y:S01]  /*1ba0*/  SHF.L.U32 R176, R173, 0x10, RZ ;  /* 0x00000010adb07819 */ /* 0x000fe200000006ff */
[----:B------:R-:W-:Y:S01]  /*1bb0*/  FADD.FTZ R171, R170, R191 ;  /* 0x000000bfaaab7221 */ /* 0x000fe20000010000 */
        /* <DEDUP_REMOVED lines=9> */
[----:B------:R-:W-:-:S02]  /*1c50*/  SHF.L.U32 R178, R175, 0x10, RZ ;  /* 0x00000010afb27819 */ /* 0x000fc400000006ff */
[----:B------:R-:W-:Y:S01]  /*1c60*/  FADD.FTZ R171, R172, R193 ;  /* 0x000000c1acab7221 */ /* 0x000fe20000010000 */
[----:B------:R-:W-:Y:S01]  /*1c70*/  FFMA.FTZ R170, R194, R193, R169 ;  /* 0x000000c1c2aa7223 */ /* 0x000fe200000100a9 */
[----:B------:R-:W-:Y:S01]  /*1c80*/  PRMT R182, R179, 0x7632, R182 ;  /* 0x00007632b3b67816 */ /* 0x000fe200000000b6 */
[----:B------:R-:W-:Y:S01]  /*1c90*/  FMUL.FTZ R197, R117, R178 ;  /* 0x000000b275c57220 */ /* 0x000fe20000410000 */
[----:B------:R-:W-:Y:S01]  /*1ca0*/  SHF.L.U32 R179, R179, 0x10, RZ ;  /* 0x00000010b3b37819 */ /* 0x000fe200000006ff */
        /* <DEDUP_REMOVED lines=23> */
.L_x_1557:
[----:B------:R-:W-:Y:S05]  /*1e20*/  BSYNC B0 ;  /* 0x0000000000007941 */ /* 0x000fea0003800000 */
.L_x_1556:
[----:B------:R-:W-:Y:S01]  /*1e30*/  LOP3.LUT P1, RZ, R183, 0xff, RZ, 0xc0, !PT ;  /* 0x000000ffb7ff7812 */ /* 0x000fe2000782c0ff */
[----:B------:R-:W-:Y:S01]  /*1e40*/  UMOV UR6, 0xffffffff ;  /* 0xffffffff00067882 */ /* 0x000fe20000000000 */
[----:B------:R-:W-:Y:S02]  /*1e50*/  SHF.R.U32.HI R169, RZ, 0x5, R0 ;  /* 0x00000005ffa97819 */ /* 0x000fe40000011600 */
[----:B------:R-:W-:Y:S02]  /*1e60*/  LOP3.LUT P0, RZ, R0, 0x1f, RZ, 0xc0, !PT ;  /* 0x0000001f00ff7812 */ /* 0x000fe4000780c0ff */
[----:B------:R-:W-:-:S07]  /*1e70*/  LOP3.LUT R168, R169, 0x7fffff8, RZ, 0xc0, !PT ;  /* 0x07fffff8a9a87812 */ /* 0x000fce00078ec0ff */
[----:B------:R-:W-:Y:S01]  /*1e80*/  @!P1 VIADD R168, R168, 0x8 ;  /* 0x00000008a8a89836 */ /* 0x000fe20000000000 */
        /* <DEDUP_REMOVED lines=19> */
.L_x_1584:
        /* <DEDUP_REMOVED lines=157> */
.L_x_1560:
[----:B------:R-:W-:Y:S05]  /*2990*/  BSYNC B0 ;  /* 0x0000000000007941 */ /* 0x000fea0003800000 */
.L_x_1559:
        /* <DEDUP_REMOVED lines=13> */
[-CC-:B------:R-:W-:Y:S01]  /*2a70*/  FFMA.FTZ R179, R11, R177.reuse, R174.reuse ;  /* 0x000000b10bb37223 */ /* 0x180fe200000100ae */
[----:B-----5:R-:W-:Y:S01]  /*2a80*/  FMUL.FTZ R175, R27, R168 ;  /* 0x000000a81baf7220 */ /* 0x020fe20000410000 */
[----:B------:R-:W-:Y:S01]  /*2a90*/  MOV R168, R244 ;  /* 0x000000f400a87202 */ /* 0x000fe20000000f00 */
[----:B------:R-:W-:Y:S01]  /*2aa0*/  FFMA.FTZ R181, R12, R177, R174 ;  /* 0x000000b10cb57223 */ /* 0x000fe200000100ae */
[----:B------:R-:W-:Y:S01]  /*2ab0*/  FADD.FTZ R170, R207, -R170 ;  /* 0x800000aacfaa7221 */ /* 0x000fe20000010000 */
[----:B------:R-:W-:Y:S01]  /*2ac0*/  FADD.FTZ R172, R203, -R172 ;  /* 0x800000accbac7221 */ /* 0x000fe20000010000 */
[----:B------:R-:W-:Y:S01]  /*2ad0*/  LOP3.LUT P6, RZ, R168, 0xff, RZ, 0xc0, !PT ;  /* 0x000000ffa8ff7812 */ /* 0x000fe200078cc0ff */
        /* <DEDUP_REMOVED lines=45> */
[----:B------:R-:W-:-:S05]  /*2db0*/  @P0 IMAD.MOV.U32 R175, RZ, RZ, R236 ;  /* 0x000000ffffaf0224 */ /* 0x000fca00078e00ec */
        /* <DEDUP_REMOVED lines=57> */
.L_x_1562:
[----:B------:R-:W-:Y:S05]  /*3150*/  BSYNC B0 ;  /* 0x0000000000007941 */ /* 0x000fea0003800000 */
.L_x_1561:
[----:B------:R-:W-:Y:S04]  /*3160*/  BSSY B0, `(.L_x_1563) ;  /* 0x000007b000007945 */ /* 0x000fe80003800000 */
[----:B------:R-:W-:Y:S05]  /*3170*/  @!P4 BRA `(.L_x_1564) ;  /* 0x0000000400e4c947 */ /* 0x000fea0003800000 */
[----:B------:R-:W-:Y:S02]  /*3180*/  ISETP.NE.AND P6, PT, R4, RZ, PT ;  /* 0x000000ff0400720c */ /* 0x000fe40003fc5270 */
[----:B------:R-:W-:Y:S02]  /*3190*/  ISETP.NE.U32.AND P0, PT, RZ, UR8, PT ;  /* 0x00000008ff007c0c */ /* 0x000fe4000bf05070 */
[----:B------:R-:W-:Y:S02]  /*31a0*/  FSEL R178, R176, RZ, !P6 ;  /* 0x000000ffb0b27208 */ /* 0x000fe40007000000 */
[----:B------:R-:W-:-:S03]  /*31b0*/  ISETP.NE.AND.EX P0, PT, RZ, UR9, PT, P0 ;  /* 0x00000009ff007c0c */ /* 0x000fc6000bf05300 */
[-CC-:B01----:R-:W-:Y:S01]  /*31c0*/  FFMA.FTZ R169, R7, R177.reuse, R178.reuse ;  /* 0x000000b107a97223 */ /* 0x183fe200000100b2 */
[-CC-:B------:R-:W-:Y:S01]  /*31d0*/  FFMA.FTZ R172, R22, R177.reuse, R178.reuse ;  /* 0x000000b116ac7223 */ /* 0x180fe200000100b2 */
[-CC-:B------:R-:W-:Y:S01]  /*31e0*/  FFMA.FTZ R173, R15, R177.reuse, R178.reuse ;  /* 0x000000b10fad7223 */ /* 0x180fe200000100b2 */
[-CC-:B------:R-:W-:Y:S01]  /*31f0*/  FFMA.FTZ R174, R24, R177.reuse, R178.reuse ;  /* 0x000000b118ae7223 */ /* 0x180fe200000100b2 */
[----:B------:R-:W-:Y:S01]  /*3200*/  FADD.FTZ R168, R14, -R169 ;  /* 0x800000a90ea87221 */ /* 0x000fe20000010000 */
[-CC-:B------:R-:W-:Y:S01]  /*3210*/  FFMA.FTZ R169, R13, R177.reuse, R178.reuse ;  /* 0x000000b10da97223 */ /* 0x180fe200000100b2 */
[-C--:B------:R-:W-:Y:S01]  /*3220*/  FFMA.FTZ R179, R21, R177.reuse, R178 ;  /* 0x000000b115b37223 */ /* 0x080fe200000100b2 */
[----:B------:R-:W-:Y:S01]  /*3230*/  FADD.FTZ R172, R19, -R172 ;  /* 0x800000ac13ac7221 */ /* 0x000fe20000010000 */
[----:B-----5:R-:W-:Y:S01]  /*3240*/  FMUL.FTZ R175, R27, R168 ;  /* 0x000000a81baf7220 */ /* 0x020fe20000410000 */
[----:B------:R-:W-:Y:S01]  /*3250*/  MOV R168, R242 ;  /* 0x000000f200a87202 */ /* 0x000fe20000000f00 */
        /* <DEDUP_REMOVED lines=103> */
[----:B------:R-:W-:Y:S01]  /*38d0*/  @P0 PRMT R167, R167, 0x5410, R213 ;  /* 0x00005410a7a70816 */ /* 0x000fe200000000d5 */
[----:B------:R-:W-:Y:S01]  /*38e0*/  VIADD R6, R6, 0x100 ;  /* 0x0000010006067836 */ /* 0x000fe20000000000 */
[----:B------:R2:W-:Y:S04]  /*38f0*/  STG.E.128 desc[UR4][R172.64], R168 ;  /* 0x000000a8ac007986 */ /* 0x0005e8000c101d04 */
[----:B------:R2:W-:Y:S02]  /*3900*/  @P0 STG.E.128 desc[UR4][R174.64], R164 ;  /* 0x000000a4ae000986 */ /* 0x0005e4000c101d04 */
.L_x_1564:
[----:B------:R-:W-:Y:S05]  /*3910*/  BSYNC B0 ;  /* 0x0000000000007941 */ /* 0x000fea0003800000 */
.L_x_1563:
        /* <DEDUP_REMOVED lines=45> */
[----:B------:R-:W-:Y:S02]  /*3bf0*/  SEL R157, R178, R157, P0 ;  /* 0x0000009db29d7207 */ /* 0x000fe40000000000 */
[----:B------:R-:W-:Y:S02]  /*3c00*/  SEL R158, R181, R158, P0 ;  /* 0x0000009eb59e7207 */ /* 0x000fe40000000000 */
        /* <DEDUP_REMOVED lines=17> */
[----:B------:R-:W-:Y:S01]  /*3d20*/  @P0 LOP3.LUT P6, RZ, R27, 0xff, RZ, 0xc0, !PT ;  /* 0x000000ff1bff0812 */ /* 0x000fe200078cc0ff */
[----:B------:R-:W-:Y:S01]  /*3d30*/  FMUL.FTZ R27, R178, UR17 ;  /* 0x00000011b21b7c20 */ /* 0x000fe20008410000 */
[----:B------:R-:W-:Y:S02]  /*3d40*/  FMUL.FTZ R178, R181, UR17 ;  /* 0x00000011b5b27c20 */ /* 0x000fe40008410000 */
[----:B------:R-:W-:Y:S02]  /*3d50*/  @P0 FSEL R177, R170, RZ, P6 ;  /* 0x000000ffaab10208 */ /* 0x000fe40003000000 */
[----:B------:R-:W-:Y:S02]  /*3d60*/  LOP3.LUT P6, RZ, R240, 0xff00, RZ, 0xc0, !PT ;  /* 0x0000ff00f0ff7812 */ /* 0x000fe400078cc0ff */
[----:B------:R-:W-:Y:S02]  /*3d70*/  @P0 F2FP.BF16.F32.PACK_AB R177, RZ, R177 ;  /* 0x000000b1ffb1023e */ /* 0x000fe400000010ff */
[----:B------:R-:W-:-:S02]  /*3d80*/  FSEL R180, R27, RZ, P6 ;  /* 0x000000ff1bb47208 */ /* 0x000fc40003000000 */
[----:B------:R-:W-:Y:S02]  /*3d90*/  @P0 LOP3.LUT P6, RZ, R232, 0xff00, RZ, 0xc0, !PT ;  /* 0x0000ff00e8ff0812 */ /* 0x000fe400078cc0ff */
[----:B------:R-:W-:Y:S02]  /*3da0*/  @P0 PRMT R164, R177, 0x7610, R164 ;  /* 0x00007610b1a40816 */ /* 0x000fe400000000a4 */
[----:B------:R-:W-:Y:S02]  /*3db0*/  @P0 FSEL R27, R27, RZ, P6 ;  /* 0x000000ff1b1b0208 */ /* 0x000fe40003000000 */
[----:B------:R-:W-:Y:S02]  /*3dc0*/  LOP3.LUT P6, RZ, R240, 0xff0000, RZ, 0xc0, !PT ;  /* 0x00ff0000f0ff7812 */ /* 0x000fe400078cc0ff */
[----:B------:R-:W-:Y:S02]  /*3dd0*/  @P0 F2FP.BF16.F32.PACK_AB R27, RZ, R27 ;  /* 0x0000001bff1b023e */ /* 0x000fe400000010ff */
[----:B0-----:R-:W-:-:S02]  /*3de0*/  FSEL R169, R178, RZ, P6 ;  /* 0x000000ffb2a97208 */ /* 0x001fc40003000000 */
[----:B------:R-:W-:Y:S02]  /*3df0*/  @P0 LOP3.LUT P6, RZ, R232, 0xff0000, RZ, 0xc0, !PT ;  /* 0x00ff0000e8ff0812 */ /* 0x000fe400078cc0ff */
[----:B------:R-:W-:Y:S02]  /*3e00*/  @P0 PRMT R164, R164, 0x5410, R27 ;  /* 0x00005410a4a40816 */ /* 0x000fe4000000001b */
        /* <DEDUP_REMOVED lines=9> */
[----:B------:R-:W-:-:S02]  /*3ea0*/  FSEL R170, R179, RZ, P6 ;  /* 0x000000ffb3aa7208 */ /* 0x000fc40003000000 */
[----:B------:R-:W-:Y:S02]  /*3eb0*/  @P0 LOP3.LUT P6, RZ, R233, 0xff, RZ, 0xc0, !PT ;  /* 0x000000ffe9ff0812 */ /* 0x000fe400078cc0ff */
[----:B------:R-:W-:Y:S02]  /*3ec0*/  F2FP.BF16.F32.PACK_AB R169, R168, R169 ;  /* 0x000000a9a8a9723e */ /* 0x000fe400000010ff */
        /* <DEDUP_REMOVED lines=19> */
[----:B------:R-:W0:Y:S01]  /*4000*/  LDC.64 R172, c[0x0][0x2f8] ;  /* 0x0000be00ffac7b82 */ /* 0x000e220000000a00 */
[----:B------:R-:W-:Y:S02]  /*4010*/  @P0 LEA R174, P6, R6, UR14, 0x4 ;  /* 0x0000000e06ae0c11 */ /* 0x000fe4000f8c20ff */
[----:B------:R-:W-:Y:S02]  /*4020*/  @P0 F2FP.BF16.F32.PACK_AB R229, RZ, R229 ;  /* 0x000000e5ffe5023e */ /* 0x000fe400000010ff */
[----:B------:R-:W-:-:S02]  /*4030*/  F2FP.BF16.F32.PACK_AB R170, R181, R170 ;  /* 0x000000aab5aa723e */ /* 0x000fc400000010ff */
[----:B------:R-:W-:Y:S02]  /*4040*/  F2FP.BF16.F32.PACK_AB R171, R182, R179 ;  /* 0x000000b3b6ab723e */ /* 0x000fe400000010ff */
[----:B------:R-:W-:Y:S02]  /*4050*/  @P0 LEA.HI.X R175, R6, UR15, RZ, 0x4, P6 ;  /* 0x0000000f06af0c11 */ /* 0x000fe4000b0f24ff */
[----:B------:R-:W-:Y:S02]  /*4060*/  @P0 PRMT R165, R165, 0x5410, R176 ;  /* 0x00005410a5a50816 */ /* 0x000fe400000000b0 */
[----:B------:R-:W-:Y:S02]  /*4070*/  @P0 PRMT R166, R166, 0x5410, R212 ;  /* 0x00005410a6a60816 */ /* 0x000fe400000000d4 */
[----:B------:R-:W-:Y:S01]  /*4080*/  @P0 PRMT R167, R167, 0x5410, R229 ;  /* 0x00005410a7a70816 */ /* 0x000fe200000000e5 */
[----:B0-----:R-:W-:-:S05]  /*4090*/  IMAD.WIDE.U32 R172, R6, 0x10, R172 ;  /* 0x0000001006ac7825 */ /* 0x001fca00078e00ac */
[----:B------:R3:W-:Y:S04]  /*40a0*/  STG.E.128 desc[UR4][R172.64], R168 ;  /* 0x000000a8ac007986 */ /* 0x0007e8000c101d04 */
[----:B------:R3:W-:Y:S02]  /*40b0*/  @P0 STG.E.128 desc[UR4][R174.64], R164 ;  /* 0x000000a4ae000986 */ /* 0x0007e4000c101d04 */
.L_x_1566:
[----:B------:R-:W-:Y:S05]  /*40c0*/  BSYNC B0 ;  /* 0x0000000000007941 */ /* 0x000fea0003800000 */
.L_x_1565:
[----:B------:R-:W-:Y:S02]  /*40d0*/  IADD3 R5, R5, UR20, RZ ;  /* 0x0000001405057c10 */ /* 0x000fe4000fffe0ff */
[----:B------:R-:W-:Y:S02]  /*40e0*/  SEL R183, RZ, 0x1, P1 ;  /* 0x00000001ffb77807 */ /* 0x000fe40000800000 */
[----:B------:R-:W-:-:S13]  /*40f0*/  ISETP.GE.AND P0, PT, R5, UR21, PT ;  /* 0x0000001505007c0c */ /* 0x000fda000bf06270 */
[----:B------:R-:W-:Y:S05]  /*4100*/  @!P0 BRA `(.L_x_1567) ;  /* 0xffffffc400108947 */ /* 0x000fea000383ffff */
.L_x_1549:
        /* <DEDUP_REMOVED lines=17> */
.L_x_1569:
[----:B------:R-:W-:Y:S05]  /*4220*/  BSYNC B0 ;  /* 0x0000000000007941 */ /* 0x000fea0003800000 */
.L_x_1568:
        /* <DEDUP_REMOVED lines=11> */
.L_x_1571:
[----:B------:R-:W-:Y:S05]  /*42e0*/  BSYNC B0 ;  /* 0x0000000000007941 */ /* 0x000fea0003800000 */
.L_x_1570:
        /* <DEDUP_REMOVED lines=11> */
.L_x_1573:
[----:B------:R-:W-:Y:S05]  /*43a0*/  BSYNC B0 ;  /* 0x0000000000007941 */ /* 0x000fea0003800000 */
.L_x_1572:
        /* <DEDUP_REMOVED lines=10> */
.L_x_1558:
[----:B------:R-:W-:Y:S01]  /*4450*/  HFMA2.MMA R179, -RZ, RZ, 0, 9.5367431640625e-07 ;  /* 0x00000010ffb37435 */ /* 0x000fe200000001ff */
[----:B------:R-:W-:Y:S01]  /*4460*/  IMAD.MOV.U32 R182, RZ, RZ, 0x1f ;  /* 0x0000001fffb67424 */ /* 0x000fe200078e00ff */
[----:B------:R-:W-:-:S09]  /*4470*/  MOV R178, 0xffffffff ;  /* 0xffffffff00b27802 */ /* 0x000fd20000000f00 */
[----:B-----5:R-:W-:Y:S05]  /*4480*/  WARPSYNC.COLLECTIVE R178, `(.L_x_1574) ;  /* 0x00000000b2087348 */ /* 0x020fea0003c00000 */
[----:B------:R0:W1:Y:S02]  /*4490*/  SHFL.DOWN P6, R213, R181, R179, R182 ;  /* 0x080000b3b5d57389 */ /* 0x00006400000c00b6 */
[----:B01---5:R-:W-:Y:S01]  /*44a0*/  ENDCOLLECTIVE ;  /* 0x000000000000791b */ /* 0x023fe20003800000 */
.L_x_1574:
[----:B------:R-:W-:-:S05]  /*44b0*/  MOV R170, R213 ;  /* 0x000000d500aa7202 */ /* 0x000fca0000000f00 */
[----:B------:R-:W-:Y:S01]  /*44c0*/  FADD.FTZ R170, R170, R181 ;  /* 0x000000b5aaaa7221 */ /* 0x000fe20000010000 */
[----:B------:R-:W-:-:S07]  /*44d0*/  MOV R181, R180 ;  /* 0x000000b400b57202 */ /* 0x000fce0000000f00 */
[----:B------:R-:W-:Y:S05]  /*44e0*/  WARPSYNC.COLLECTIVE R178, `(.L_x_1575) ;  /* 0x00000000b2087348 */ /* 0x000fea0003c00000 */
[----:B------:R0:W1:Y:S02]  /*44f0*/  SHFL.DOWN P6, R213, R181, R179, R182 ;  /* 0x080000b3b5d57389 */ /* 0x00006400000c00b6 */
[----:B01----:R-:W-:Y:S01]  /*4500*/  ENDCOLLECTIVE ;  /* 0x000000000000791b */ /* 0x003fe20003800000 */
.L_x_1575:
[----:B------:R-:W-:Y:S01]  /*4510*/  HFMA2.MMA R179, -RZ, RZ, 0, 4.76837158203125e-07 ;  /* 0x00000008ffb37435 */ /* 0x000fe200000001ff */
[----:B------:R-:W-:Y:S01]  /*4520*/  MOV R181, R170 ;  /* 0x000000aa00b57202 */ /* 0x000fe20000000f00 */
[----:B------:R-:W-:-:S09]  /*4530*/  IMAD.MOV.U32 R171, RZ, RZ, R213 ;  /* 0x000000ffffab7224 */ /* 0x000fd200078e00d5 */
[----:B------:R-:W-:Y:S05]  /*4540*/  WARPSYNC.COLLECTIVE R178, `(.L_x_1576) ;  /* 0x00000000b2087348 */ /* 0x000fea0003c00000 */
[----:B------:R0:W1:Y:S02]  /*4550*/  SHFL.DOWN P6, R213, R181, R179, R182 ;  /* 0x080000b3b5d57389 */ /* 0x00006400000c00b6 */
[----:B01----:R-:W-:Y:S01]  /*4560*/  ENDCOLLECTIVE ;  /* 0x000000000000791b */ /* 0x003fe20003800000 */
.L_x_1576:
[----:B------:R-:W-:-:S04]  /*4570*/  FADD.FTZ R171, R171, R180 ;  /* 0x000000b4abab7221 */ /* 0x000fc80000010000 */
[----:B------:R-:W-:Y:S01]  /*4580*/  IMAD.MOV.U32 R181, RZ, RZ, R171 ;  /* 0x000000ffffb57224 */ /* 0x000fe200078e00ab */
[----:B------:R-:W-:-:S07]  /*4590*/  MOV R173, R213 ;  /* 0x000000d500ad7202 */ /* 0x000fce0000000f00 */
[----:B------:R-:W-:Y:S05]  /*45a0*/  WARPSYNC.COLLECTIVE R178, `(.L_x_1577) ;  /* 0x00000000b2087348 */ /* 0x000fea0003c00000 */
[----:B------:R0:W1:Y:S02]  /*45b0*/  SHFL.DOWN P6, R213, R181, R179, R182 ;  /* 0x080000b3b5d57389 */ /* 0x00006400000c00b6 */
[----:B01----:R-:W-:Y:S01]  /*45c0*/  ENDCOLLECTIVE ;  /* 0x000000000000791b */ /* 0x003fe20003800000 */
.L_x_1577:
[----:B------:R-:W-:Y:S01]  /*45d0*/  FADD.FTZ R173, R170, R173 ;  /* 0x000000adaaad7221 */ /* 0x000fe20000010000 */
[----:B------:R-:W-:-:S04]  /*45e0*/  HFMA2.MMA R179, -RZ, RZ, 0, 2.384185791015625e-07 ;  /* 0x00000004ffb37435 */ /* 0x000fc800000001ff */
[----:B------:R-:W-:Y:S02]  /*45f0*/  MOV R181, R173 ;  /* 0x000000ad00b57202 */ /* 0x000fe40000000f00 */
[----:B------:R-:W-:-:S07]  /*4600*/  MOV R172, R213 ;  /* 0x000000d500ac7202 */ /* 0x000fce0000000f00 */
[----:B------:R-:W-:Y:S05]  /*4610*/  WARPSYNC.COLLECTIVE R178, `(.L_x_1578) ;  /* 0x00000000b2087348 */ /* 0x000fea0003c00000 */
[----:B------:R0:W1:Y:S02]  /*4620*/  SHFL.DOWN P6, R213, R181, R179, R182 ;  /* 0x080000b3b5d57389 */ /* 0x00006400000c00b6 */
[----:B01----:R-:W-:Y:S01]  /*4630*/  ENDCOLLECTIVE ;  /* 0x000000000000791b */ /* 0x003fe20003800000 */
.L_x_1578:
[----:B------:R-:W-:-:S05]  /*4640*/  FADD.FTZ R172, R171, R172 ;  /* 0x000000acabac7221 */ /* 0x000fca0000010000 */
[----:B------:R-:W-:Y:S01]  /*4650*/  MOV R181, R172 ;  /* 0x000000ac00b57202 */ /* 0x000fe20000000f00 */
[----:B------:R-:W-:-:S07]  /*4660*/  IMAD.MOV.U32 R174, RZ, RZ, R213 ;  /* 0x000000ffffae7224 */ /* 0x000fce00078e00d5 */
[----:B------:R-:W-:Y:S05]  /*4670*/  WARPSYNC.COLLECTIVE R178, `(.L_x_1579) ;  /* 0x00000000b2087348 */ /* 0x000fea0003c00000 */
[----:B------:R0:W1:Y:S02]  /*4680*/  SHFL.DOWN P6, R213, R181, R179, R182 ;  /* 0x080000b3b5d57389 */ /* 0x00006400000c00b6 */
[----:B01----:R-:W-:Y:S01]  /*4690*/  ENDCOLLECTIVE ;  /* 0x000000000000791b */ /* 0x003fe20003800000 */
.L_x_1579:
[----:B------:R-:W-:-:S05]  /*46a0*/  FADD.FTZ R174, R173, R174 ;  /* 0x000000aeadae7221 */ /* 0x000fca0000010000 */
[----:B------:R-:W-:Y:S01]  /*46b0*/  MOV R181, R174 ;  /* 0x000000ae00b57202 */ /* 0x000fe20000000f00 */
[----:B------:R-:W-:Y:S01]  /*46c0*/  IMAD.MOV.U32 R179, RZ, RZ, 0x2 ;  /* 0x00000002ffb37424 */ /* 0x000fe200078e00ff */
[----:B------:R-:W-:-:S07]  /*46d0*/  MOV R175, R213 ;  /* 0x000000d500af7202 */ /* 0x000fce0000000f00 */
[----:B------:R-:W-:Y:S05]  /*46e0*/  WARPSYNC.COLLECTIVE R178, `(.L_x_1580) ;  /* 0x00000000b2087348 */ /* 0x000fea0003c00000 */
[----:B------:R0:W1:Y:S02]  /*46f0*/  SHFL.DOWN P6, R213, R181, R179, R182 ;  /* 0x080000b3b5d57389 */ /* 0x00006400000c00b6 */
[----:B01----:R-:W-:Y:S01]  /*4700*/  ENDCOLLECTIVE ;  /* 0x000000000000791b */ /* 0x003fe20003800000 */
.L_x_1580:
[----:B------:R-:W-:-:S05]  /*4710*/  FADD.FTZ R175, R172, R175 ;  /* 0x000000afacaf7221 */ /* 0x000fca0000010000 */
[----:B------:R-:W-:Y:S02]  /*4720*/  MOV R181, R175 ;  /* 0x000000af00b57202 */ /* 0x000fe40000000f00 */
[----:B------:R-:W-:-:S07]  /*4730*/  MOV R177, R213 ;  /* 0x000000d500b17202 */ /* 0x000fce0000000f00 */
[----:B------:R-:W-:Y:S05]  /*4740*/  WARPSYNC.COLLECTIVE R178, `(.L_x_1581) ;  /* 0x00000000b2087348 */ /* 0x000fea0003c00000 */
[----:B------:R0:W1:Y:S02]  /*4750*/  SHFL.DOWN P6, R213, R181, R179, R182 ;  /* 0x080000b3b5d57389 */ /* 0x00006400000c00b6 */
[----:B01----:R-:W-:Y:S01]  /*4760*/  ENDCOLLECTIVE ;  /* 0x000000000000791b */ /* 0x003fe20003800000 */
.L_x_1581:
[----:B------:R-:W-:Y:S01]  /*4770*/  FADD.FTZ R177, R174, R177 ;  /* 0x000000b1aeb17221 */ /* 0x000fe20000010000 */
[----:B------:R-:W-:-:S03]  /*4780*/  HFMA2.MMA R179, -RZ, RZ, 0, 5.9604644775390625e-08 ;  /* 0x00000001ffb37435 */ /* 0x000fc600000001ff */
[----:B------:R-:W-:Y:S01]  /*4790*/  IMAD.MOV.U32 R181, RZ, RZ, R177 ;  /* 0x000000ffffb57224 */ /* 0x000fe200078e00b1 */
[----:B------:R-:W-:-:S07]  /*47a0*/  MOV R176, R213 ;  /* 0x000000d500b07202 */ /* 0x000fce0000000f00 */
[----:B------:R-:W-:Y:S05]  /*47b0*/  WARPSYNC.COLLECTIVE R178, `(.L_x_1582) ;  /* 0x00000000b2087348 */ /* 0x000fea0003c00000 */
[----:B------:R0:W1:Y:S02]  /*47c0*/  SHFL.DOWN P6, R213, R181, R179, R182 ;  /* 0x080000b3b5d57389 */ /* 0x00006400000c00b6 */
[----:B01----:R-:W-:Y:S01]  /*47d0*/  ENDCOLLECTIVE ;  /* 0x000000000000791b */ /* 0x003fe20003800000 */
.L_x_1582:
[----:B------:R-:W-:-:S05]  /*47e0*/  FADD.FTZ R176, R175, R176 ;  /* 0x000000b0afb07221 */ /* 0x000fca0000010000 */
[----:B------:R-:W-:Y:S02]  /*47f0*/  MOV R181, R176 ;  /* 0x000000b000b57202 */ /* 0x000fe40000000f00 */
[----:B------:R-:W-:-:S07]  /*4800*/  MOV R212, R213 ;  /* 0x000000d500d47202 */ /* 0x000fce0000000f00 */
[----:B------:R-:W-:Y:S05]  /*4810*/  WARPSYNC.COLLECTIVE R178, `(.L_x_1583) ;  /* 0x00000000b2087348 */ /* 0x000fea0003c00000 */
[----:B------:R0:W1:Y:S02]  /*4820*/  SHFL.DOWN P6, R213, R181, R179, R182 ;  /* 0x080000b3b5d57389 */ /* 0x00006400000c00b6 */
[----:B01----:R-:W-:Y:S01]  /*4830*/  ENDCOLLECTIVE ;  /* 0x000000000000791b */ /* 0x003fe20003800000 */
.L_x_1583:
[----:B------:R-:W-:Y:S05]  /*4840*/  BRA `(.L_x_1584) ;  /* 0xffffffd400dc7947 */ /* 0x000fea000383ffff */
.L_x_1585:
        /* <DEDUP_REMOVED lines=11> */
.L_x_3562:


//--------------------- .text._ZN10layer_norm22ln_bwd_finalize_kernelINS_22Kernel_traits_finalizeILj8192Ef13__nv_bfloat16fS2_fjLb0ELj1024ELj4ENS_18Kernel_traits_baseILj8192EfS2_fS2_fjLj1024EEEEELb0ELb1EEEvNS_9BwdParamsE --------------------------
	.section	.text._ZN10layer_norm22ln_bwd_finalize_kernelINS_22Kernel_traits_finalizeILj8192Ef13__nv_bfloat16fS2_fjLb0ELj1024ELj4ENS_18Kernel_traits_baseILj8192EfS2_fS2_fjLj1024EEEEELb0ELb1EEEvNS_9BwdParamsE,"ax",@progbits
	.align	128
        .global         _ZN10layer_norm22ln_bwd_finalize_kernelINS_22Kernel_traits_finalizeILj8192Ef13__nv_bfloat16fS2_fjLb0ELj1024ELj4ENS_18Kernel_traits_baseILj8192EfS2_fS2_fjLj1024EEEEELb0ELb1EEEvNS_9BwdParamsE
        .type           _ZN10layer_norm22ln_bwd_finalize_kernelINS_22Kernel_traits_finalizeILj8192Ef13__nv_bfloat16fS2_fjLb0ELj1024ELj4ENS_18Kernel_traits_baseILj8192EfS2_fS2_fjLj1024EEEEELb0ELb1EEEvNS_9BwdParamsE,@function
        .size           _ZN10layer_norm22ln_bwd_finalize_kernelINS_22Kernel_traits_finalizeILj8192Ef13__nv_bfloat16fS2_fjLb0ELj1024ELj4ENS_18Kernel_traits_baseILj8192EfS2_fS2_fjLj1024EEEEELb0ELb1EEEvNS_9BwdParamsE,(.L_x_3563 - _ZN10layer_norm22ln_bwd_finalize_kernelINS_22Kernel_traits_finalizeILj8192Ef13__nv_bfloat16fS2_fjLb0ELj1024ELj4ENS_18Kernel_traits_baseILj8192EfS2_fS2_fjLj1024EEEEELb0ELb1EEEvNS_9BwdParamsE)
        .other          _ZN10layer_norm22ln_bwd_finalize_kernelINS_22Kernel_traits_finalizeILj8192Ef13__nv_bfloat16fS2_fjLb0ELj1024ELj4ENS_18Kernel_traits_baseILj8192EfS2_fS2_fjLj1024EEEEELb0ELb1EEEvNS_9BwdParamsE,@"STO_CUDA_ENTRY STV_DEFAULT"
_ZN10layer_norm22ln_bwd_finalize_kernelINS_22Kernel_traits_finalizeILj8192Ef13__nv_bfloat16fS2_fjLb0ELj1024ELj4ENS_18Kernel_traits_baseILj8192EfS2_fS2_fjLj1024EEEEELb0ELb1EEEvNS_9BwdParamsE:
.text._ZN10layer_norm22ln_bwd_finalize_kernelINS_22Kernel_traits_finalizeILj8192Ef13__nv_bfloat16fS2_fjLb0ELj1024ELj4ENS_18Kernel_traits_baseILj8192EfS2_fS2_fjLj1024EEEEELb0ELb1EEEvNS_9BwdParamsE:
        /* <DEDUP_REMOVED lines=26> */
.L_x_1595:
        /* <DEDUP_REMOVED lines=31> */
.L_x_1590:
        /* <DEDUP_REMOVED lines=34> */
.L_x_1589:
[----:B------:R-:W-:Y:S05]  /*05b0*/  BSYNC B1 ;  /* 0x0000000000017941 */ /* 0x000fea0003800000 */
.L_x_1588:
        /* <DEDUP_REMOVED lines=25> */
.L_x_1592:
[----:B------:R-:W-:Y:S05]  /*0750*/  BSYNC B1 ;  /* 0x0000000000017941 */ /* 0x000fea0003800000 */
.L_x_1591:
        /* <DEDUP_REMOVED lines=12> */
.L_x_1587:
[----:B------:R-:W-:Y:S05]  /*0820*/  BSYNC B0 ;  /* 0x0000000000007941 */ /* 0x000fea0003800000 */
.L_x_1586:
        /* <DEDUP_REMOVED lines=29> */
.L_x_1606:
[----:B------:R-:W-:Y:S01]  /*0a00*/  @!P1 SHF.R.U32.HI R12, RZ, 0x3, R0 ;  /* 0x00000003ff0c9819 */ /* 0x000fe20000011600 */
[----:B----4-:R-:W-:Y:S01]  /*0a10*/  FADD.FTZ R14, R9, R14 ;  /* 0x0000000e090e7221 */ /* 0x010fe20000010000 */
[----:B---3--:R-:W-:Y:S02]  /*0a20*/  FADD.FTZ R11, R10, R11 ;  /* 0x0000000b0a0b7221 */ /* 0x008fe40000010000 */
[----:B------:R-:W-:-:S05]  /*0a30*/  @!P1 LOP3.LUT R12, R12, 0x1ffffffc, RZ, 0xc0, !PT ;  /* 0x1ffffffc0c0c9812 */ /* 0x000fca00078ec0ff */
[----:B------:R3:W-:Y:S04]  /*0a40*/  @!P1 STS [R12+UR4+0x2000], R14 ;  /* 0x0020000e0c009988 */ /* 0x0007e80008000804 */
[----:B------:R3:W-:Y:S02]  /*0a50*/  @!P1 STS [R12+UR4+0x2080], R11 ;  /* 0x0020800b0c009988 */ /* 0x0007e40008000804 */
.L_x_1593:
        /* <DEDUP_REMOVED lines=15> */
.L_x_1594:
[----:B------:R-:W-:Y:S01]  /*0b50*/  HFMA2.MMA R19, -RZ, RZ, 0, 5.9604644775390625e-08 ;  /* 0x00000001ff137435 */ /* 0x000fe200000001ff */
[----:B0--3--:R-:W-:Y:S01]  /*0b60*/  MOV R20, R10 ;  /* 0x0000000a00147202 */ /* 0x009fe20000000f00 */
[----:B------:R-:W-:Y:S01]  /*0b70*/  IMAD.MOV.U32 R22, RZ, RZ, 0x1f ;  /* 0x0000001fff167424 */ /* 0x000fe200078e00ff */
[----:B------:R-:W-:-:S08]  /*0b80*/  MOV R17, 0xffffffff ;  /* 0xffffffff00117802 */ /* 0x000fd00000000f00 */
[----:B-12---:R-:W-:Y:S05]  /*0b90*/  WARPSYNC.COLLECTIVE R17, `(.L_x_1596) ;  /* 0x0000000011087348 */ /* 0x006fea0003c00000 */
[----:B------:R0:W3:Y:S02]  /*0ba0*/  SHFL.BFLY P2, R18, R20, R19, R22 ;  /* 0x0c00001314127389 */ /* 0x0000e40000040016 */
[----:B0123--:R-:W-:Y:S01]  /*0bb0*/  ENDCOLLECTIVE ;  /* 0x000000000000791b */ /* 0x00ffe20003800000 */
.L_x_1596:
[----:B------:R-:W-:Y:S01]  /*0bc0*/  HFMA2.MMA R19, -RZ, RZ, 0, 1.1920928955078125e-07 ;  /* 0x00000002ff137435 */ /* 0x000fe200000001ff */
[----:B------:R-:W-:-:S05]  /*0bd0*/  MOV R11, R18 ;  /* 0x00000012000b7202 */ /* 0x000fca0000000f00 */
[----:B------:R-:W-:-:S05]  /*0be0*/  FADD.FTZ R11, R10, R11 ;  /* 0x0000000b0a0b7221 */ /* 0x000fca0000010000 */
[----:B------:R-:W-:-:S07]  /*0bf0*/  MOV R20, R11 ;  /* 0x0000000b00147202 */ /* 0x000fce0000000f00 */
[----:B------:R-:W-:Y:S05]  /*0c00*/  WARPSYNC.COLLECTIVE R17, `(.L_x_1597) ;  /* 0x0000000011087348 */ /* 0x000fea0003c00000 */
[----:B------:R0:W1:Y:S02]  /*0c10*/  SHFL.BFLY P2, R18, R20, R19, R22 ;  /* 0x0c00001314127389 */ /* 0x0000640000040016 */
[----:B01----:R-:W-:Y:S01]  /*0c20*/  ENDCOLLECTIVE ;  /* 0x000000000000791b */ /* 0x003fe20003800000 */
.L_x_1597:
[----:B------:R-:W-:Y:S01]  /*0c30*/  HFMA2.MMA R19, -RZ, RZ, 0, 2.384185791015625e-07 ;  /* 0x00000004ff137435 */ /* 0x000fe200000001ff */
[----:B------:R-:W-:-:S04]  /*0c40*/  IMAD.MOV.U32 R12, RZ, RZ, R18 ;  /* 0x000000ffff0c7224 */ /* 0x000fc800078e0012 */
[----:B------:R-:W-:-:S05]  /*0c50*/  FADD.FTZ R12, R11, R12 ;  /* 0x0000000c0b0c7221 */ /* 0x000fca0000010000 */
[----:B------:R-:W-:-:S07]  /*0c60*/  MOV R20, R12 ;  /* 0x0000000c00147202 */ /* 0x000fce0000000f00 */
[----:B------:R-:W-:Y:S05]  /*0c70*/  WARPSYNC.COLLECTIVE R17, `(.L_x_1598) ;  /* 0x0000000011087348 */ /* 0x000fea0003c00000 */
[----:B------:R0:W1:Y:S02]  /*0c80*/  SHFL.BFLY P2, R18, R20, R19, R22 ;  /* 0x0c00001314127389 */ /* 0x0000640000040016 */
[----:B01----:R-:W-:Y:S01]  /*0c90*/  ENDCOLLECTIVE ;  /* 0x000000000000791b */ /* 0x003fe20003800000 */
.L_x_1598:
[----:B------:R-:W-:Y:S01]  /*0ca0*/  IMAD.MOV.U32 R19, RZ, RZ, 0x8 ;  /* 0x00000008ff137424 */ /* 0x000fe200078e00ff */
[----:B------:R-:W-:-:S05]  /*0cb0*/  MOV R13, R18 ;  /* 0x00000012000d7202 */ /* 0x000fca0000000f00 */
[----:B------:R-:W-:-:S05]  /*0cc0*/  FADD.FTZ R13, R12, R13 ;  /* 0x0000000d0c0d7221 */ /* 0x000fca0000010000 */
[----:B------:R-:W-:-:S07]  /*0cd0*/  MOV R20, R13 ;  /* 0x0000000d00147202 */ /* 0x000fce0000000f00 */
[----:B------:R-:W-:Y:S05]  /*0ce0*/  WARPSYNC.COLLECTIVE R17, `(.L_x_1599) ;  /* 0x0000000011087348 */ /* 0x000fea0003c00000 */
[----:B------:R0:W1:Y:S02]  /*0cf0*/  SHFL.BFLY P2, R18, R20, R19, R22 ;  /* 0x0c00001314127389 */ /* 0x0000640000040016 */
[----:B01----:R-:W-:Y:S01]  /*0d00*/  ENDCOLLECTIVE ;  /* 0x000000000000791b */ /* 0x003fe20003800000 */
.L_x_1599:
[----:B------:R-:W-:Y:S01]  /*0d10*/  HFMA2.MMA R19, -RZ, RZ, 0, 9.5367431640625e-07 ;  /* 0x00000010ff137435 */ /* 0x000fe200000001ff */
[----:B------:R-:W-:-:S05]  /*0d20*/  MOV R10, R18 ;  /* 0x00000012000a7202 */ /* 0x000fca0000000f00 */
[----:B------:R-:W-:-:S05]  /*0d30*/  FADD.FTZ R10, R13, R10 ;  /* 0x0000000a0d0a7221 */ /* 0x000fca0000010000 */
[----:B------:R-:W-:-:S07]  /*0d40*/  MOV R20, R10 ;  /* 0x0000000a00147202 */ /* 0x000fce0000000f00 */
[----:B------:R-:W-:Y:S05]  /*0d50*/  WARPSYNC.COLLECTIVE R17, `(.L_x_1600) ;  /* 0x0000000011087348 */ /* 0x000fea0003c00000 */
[----:B------:R0:W1:Y:S02]  /*0d60*/  SHFL.BFLY P2, R18, R20, R19, R22 ;  /* 0x0c00001314127389 */ /* 0x0000640000040016 */
[----:B01----:R-:W-:Y:S01]  /*0d70*/  ENDCOLLECTIVE ;  /* 0x000000000000791b */ /* 0x003fe20003800000 */
.L_x_1600:
[----:B------:R-:W-:Y:S01]  /*0d80*/  HFMA2.MMA R19, -RZ, RZ, 0, 5.9604644775390625e-08 ;  /* 0x00000001ff137435 */ /* 0x000fe200000001ff */
[----:B------:R-:W-:Y:S01]  /*0d90*/  IMAD.MOV.U32 R20, RZ, RZ, R9 ;  /* 0x000000ffff147224 */ /* 0x000fe200078e0009 */
[----:B------:R-:W-:-:S09]  /*0da0*/  MOV R11, R18 ;  /* 0x00000012000b7202 */ /* 0x000fd20000000f00 */
[----:B------:R-:W-:Y:S05]  /*0db0*/  WARPSYNC.COLLECTIVE R17, `(.L_x_1601) ;  /* 0x0000000011087348 */ /* 0x000fea0003c00000 */
[----:B------:R0:W1:Y:S02]  /*0dc0*/  SHFL.BFLY P2, R18, R20, R19, R22 ;  /* 0x0c00001314127389 */ /* 0x0000640000040016 */
[----:B01----:R-:W-:Y:S01]  /*0dd0*/  ENDCOLLECTIVE ;  /* 0x000000000000791b */ /* 0x003fe20003800000 */
.L_x_1601:
[----:B------:R-:W-:Y:S01]  /*0de0*/  HFMA2.MMA R19, -RZ, RZ, 0, 1.1920928955078125e-07 ;  /* 0x00000002ff137435 */ /* 0x000fe200000001ff */
[----:B------:R-:W-:-:S05]  /*0df0*/  MOV R12, R18 ;  /* 0x00000012000c7202 */ /* 0x000fca0000000f00 */
[----:B------:R-:W-:-:S05]  /*0e00*/  FADD.FTZ R14, R9, R12 ;  /* 0x0000000c090e7221 */ /* 0x000fca0000010000 */
[----:B------:R-:W-:-:S07]  /*0e10*/  MOV R20, R14 ;  /* 0x0000000e00147202 */ /* 0x000fce0000000f00 */
[----:B------:R-:W-:Y:S05]  /*0e20*/  WARPSYNC.COLLECTIVE R17, `(.L_x_1602) ;  /* 0x0000000011087348 */ /* 0x000fea0003c00000 */
[----:B------:R0:W1:Y:S02]  /*0e30*/  SHFL.BFLY P2, R18, R20, R19, R22 ;  /* 0x0c00001314127389 */ /* 0x0000640000040016 */
[----:B01----:R-:W-:Y:S01]  /*0e40*/  ENDCOLLECTIVE ;  /* 0x000000000000791b */ /* 0x003fe20003800000 */
.L_x_1602:
[----:B------:R-:W-:Y:S01]  /*0e50*/  HFMA2.MMA R19, -RZ, RZ, 0, 2.384185791015625e-07 ;  /* 0x00000004ff137435 */ /* 0x000fe200000001ff */
[----:B------:R-:W-:-:S04]  /*0e60*/  IMAD.MOV.U32 R13, RZ, RZ, R18 ;  /* 0x000000ffff0d7224 */ /* 0x000fc800078e0012 */
[----:B------:R-:W-:-:S05]  /*0e70*/  FADD.FTZ R15, R14, R13 ;  /* 0x0000000d0e0f7221 */ /* 0x000fca0000010000 */
[----:B------:R-:W-:-:S07]  /*0e80*/  MOV R20, R15 ;  /* 0x0000000f00147202 */ /* 0x000fce0000000f00 */
[----:B------:R-:W-:Y:S05]  /*0e90*/  WARPSYNC.COLLECTIVE R17, `(.L_x_1603) ;  /* 0x0000000011087348 */ /* 0x000fea0003c00000 */
[----:B------:R0:W1:Y:S02]  /*0ea0*/  SHFL.BFLY P2, R18, R20, R19, R22 ;  /* 0x0c00001314127389 */ /* 0x0000640000040016 */
[----:B01----:R-:W-:Y:S01]  /*0eb0*/  ENDCOLLECTIVE ;  /* 0x000000000000791b */ /* 0x003fe20003800000 */
.L_x_1603:
[----:B------:R-:W-:Y:S01]  /*0ec0*/  IMAD.MOV.U32 R19, RZ, RZ, 0x8 ;  /* 0x00000008ff137424 */ /* 0x000fe200078e00ff */
[----:B------:R-:W-:-:S05]  /*0ed0*/  MOV R16, R18 ;  /* 0x0000001200107202 */ /* 0x000fca0000000f00 */
[----:B------:R-:W-:-:S05]  /*0ee0*/  FADD.FTZ R16, R15, R16 ;  /* 0x000000100f107221 */ /* 0x000fca0000010000 */
[----:B------:R-:W-:-:S07]  /*0ef0*/  MOV R20, R16 ;  /* 0x0000001000147202 */ /* 0x000fce0000000f00 */
[----:B------:R-:W-:Y:S05]  /*0f00*/  WARPSYNC.COLLECTIVE R17, `(.L_x_1604) ;  /* 0x0000000011087348 */ /* 0x000fea0003c00000 */
[----:B------:R0:W1:Y:S02]  /*0f10*/  SHFL.BFLY P2, R18, R20, R19, R22 ;  /* 0x0c00001314127389 */ /* 0x0000640000040016 */
[----:B01----:R-:W-:Y:S01]  /*0f20*/  ENDCOLLECTIVE ;  /* 0x000000000000791b */ /* 0x003fe20003800000 */
.L_x_1604:
[----:B------:R-:W-:Y:S01]  /*0f30*/  HFMA2.MMA R19, -RZ, RZ, 0, 9.5367431640625e-07 ;  /* 0x00000010ff137435 */ /* 0x000fe200000001ff */
[----:B------:R-:W-:-:S05]  /*0f40*/  MOV R9, R18 ;  /* 0x0000001200097202 */ /* 0x000fca0000000f00 */
[----:B------:R-:W-:-:S05]  /*0f50*/  FADD.FTZ R9, R16, R9 ;  /* 0x0000000910097221 */ /* 0x000fca0000010000 */
[----:B------:R-:W-:-:S07]  /*0f60*/  MOV R20, R9 ;  /* 0x0000000900147202 */ /* 0x000fce0000000f00 */
[----:B------:R-:W-:Y:S05]  /*0f70*/  WARPSYNC.COLLECTIVE R17, `(.L_x_1605) ;  /* 0x0000000011087348 */ /* 0x000fea0003c00000 */
[----:B------:R0:W1:Y:S02]  /*0f80*/  SHFL.BFLY P2, R18, R20, R19, R22 ;  /* 0x0c00001314127389 */ /* 0x0000640000040016 */
[----:B01----:R-:W-:Y:S01]  /*0f90*/  ENDCOLLECTIVE ;  /* 0x000000000000791b */ /* 0x003fe20003800000 */
.L_x_1605:
[----:B------:R-:W-:Y:S01]  /*0fa0*/  MOV R14, R18 ;  /* 0x00000012000e7202 */ /* 0x000fe20000000f00 */
[----:B------:R-:W-:Y:S06]  /*0fb0*/  BRA `(.L_x_1606) ;  /* 0xfffffff800907947 */ /* 0x000fec000383ffff */
.L_x_1607:
        /* <DEDUP_REMOVED lines=12> */
.L_x_3563:


//--------------------- .text._ZN10layer_norm40ln_parallel_residual_bwd_finalize_kernelINS_22Kernel_traits_finalizeILj8192Ef13__nv_bfloat16fS2_fjLb0ELj1024ELj4ENS_18Kernel_traits_baseILj8192EfS2_fS2_fjLj1024EEEEELb1EEEvNS_9BwdParamsE --------------------------
	.section	.text._ZN10layer_norm40ln_parallel_residual_bwd_finalize_kernelINS_22Kernel_traits_finalizeILj8192Ef13__nv_bfloat16fS2_fjLb0ELj1024ELj4ENS_18Kernel_traits_baseILj8192EfS2_fS2_fjLj1024EEEEELb1EEEvNS_9BwdParamsE,"ax",@progbits
	.align	128
        .global         _ZN10layer_norm40ln_parallel_residual_bwd_finalize_kernelINS_22Kernel_traits_finalizeILj8192Ef13__nv_bfloat16fS2_fjLb0ELj1024ELj4ENS_18Kernel_traits_baseILj8192EfS2_fS2_fjLj1024EEEEELb1EEEvNS_9BwdParamsE
        .type           _ZN10layer_norm40ln_parallel_residual_bwd_finalize_kernelINS_22Kernel_traits_finalizeILj8192Ef13__nv_bfloat16fS2_fjLb0ELj1024ELj4ENS_18Kernel_traits_baseILj8192EfS2_fS2_fjLj1024EEEEELb1EEEvNS_9BwdParamsE,@function
        .size           _ZN10layer_norm40ln_parallel_residual_bwd_finalize_kernelINS_22Kernel_traits_finalizeILj8192Ef13__nv_bfloat16fS2_fjLb0ELj1024ELj4ENS_18Kernel_traits_baseILj8192EfS2_fS2_fjLj1024EEEEELb1EEEvNS_9BwdParamsE,(.L_x_3564 - _ZN10layer_norm40ln_parallel_residual_bwd_finalize_kernelINS_22Kernel_traits_finalizeILj8192Ef13__nv_bfloat16fS2_fjLb0ELj1024ELj4ENS_18Kernel_traits_baseILj8192EfS2_fS2_fjLj1024EEEEELb1EEEvNS_9BwdParamsE)
        .other          _ZN10layer_norm40ln_parallel_residual_bwd_finalize_kernelINS_22Kernel_traits_finalizeILj8192Ef13__nv_bfloat16fS2_fjLb0ELj1024ELj4ENS_18Kernel_traits_baseILj8192EfS2_fS2_fjLj1024EEEEELb1EEEvNS_9BwdParamsE,@"STO_CUDA_ENTRY STV_DEFAULT"
_ZN10layer_norm40ln_parallel_residual_bwd_finalize_kernelINS_22Kernel_traits_finalizeILj8192Ef13__nv_bfloat16fS2_fjLb0ELj1024ELj4ENS_18Kernel_traits_baseILj8192EfS2_fS2_fjLj1024EEEEELb1EEEvNS_9BwdParamsE:
.text._ZN10layer_norm40ln_parallel_residual_bwd_finalize_kernelINS_22Kernel_traits_finalizeILj8192Ef13__nv_bfloat16fS2_fjLb0ELj1024ELj4ENS_18Kernel_traits_baseILj8192EfS2_fS2_fjLj1024EEEEELb1EEEvNS_9BwdParamsE:
        /* <DEDUP_REMOVED lines=23> */
.L_x_1619:
        /* <DEDUP_REMOVED lines=41> */
.L_x_1612:
        /* <DEDUP_REMOVED lines=62> */
.L_x_1611:
[----:B------:R-:W-:Y:S05]  /*07e0*/  BSYNC B1 ;  /* 0x0000000000017941 */ /* 0x000fea0003800000 */
.L_x_1610:
        /* <DEDUP_REMOVED lines=39> */
.L_x_1614:
[----:B------:R-:W-:Y:S05]  /*0a60*/  BSYNC B1 ;  /* 0x0000000000017941 */ /* 0x000fea0003800000 */
.L_x_1613:
        /* <DEDUP_REMOVED lines=20> */
.L_x_1609:
[----:B------:R-:W-:Y:S05]  /*0bb0*/  BSYNC B0 ;  /* 0x0000000000007941 */ /* 0x000fea0003800000 */
.L_x_1608:
        /* <DEDUP_REMOVED lines=54> */
.L_x_1640:
        /* <DEDUP_REMOVED lines=10> */
.L_x_1615:
        /* <DEDUP_REMOVED lines=22> */
.L_x_1618:
[----:B------:R-:W-:Y:S05]  /*1120*/  BSYNC B0 ;  /* 0x0000000000007941 */ /* 0x000fea0003800000 */
.L_x_1617:
[C---:B------:R-:W-:Y:S02]  /*1130*/  ISETP.GT.U32.AND P1, PT, R4.reuse, -0x2001, PT ;  /* 0xffffdfff0400780c */ /* 0x040fe40003f24070 */
[----:B------:R-:W-:Y:S02]  /*1140*/  IADD3 R4, R4, 0x2000, RZ ;  /* 0x0000200004047810 */ /* 0x000fe40007ffe0ff */
[----:B------:R-:W-:-:S09]  /*1150*/  IADD3 R5, R5, 0x1000, RZ ;  /* 0x0000100005057810 */ /* 0x000fd20007ffe0ff */
[----:B------:R-:W-:Y:S05]  /*1160*/  @P1 BRA `(.L_x_1619) ;  /* 0xfffffff000001947 */ /* 0x000fea000383ffff */
[----:B------:R-:W-:Y:S05]  /*1170*/  EXIT ;  /* 0x000000000000794d */ /* 0x000fea0003800000 */
.L_x_1616:
[----:B------:R-:W-:Y:S01]  /*1180*/  HFMA2.MMA R13, -RZ, RZ, 0, 5.9604644775390625e-08 ;  /* 0x00000001ff0d7435 */ /* 0x000fe200000001ff */
[----:B0-----:R-:W-:Y:S02]  /*1190*/  MOV R26, R9 ;  /* 0x00000009001a7202 */ /* 0x001fe40000000f00 */
[----:B------:R-:W-:Y:S02]  /*11a0*/  MOV R12, 0x1f ;  /* 0x0000001f000c7802 */ /* 0x000fe40000000f00 */
[----:B------:R-:W-:-:S07]  /*11b0*/  MOV R11, 0xffffffff ;  /* 0xffffffff000b7802 */ /* 0x000fce0000000f00 */
[----:B-1234-:R-:W-:Y:S05]  /*11c0*/  WARPSYNC.COLLECTIVE R11, `(.L_x_1620) ;  /* 0x000000000b087348 */ /* 0x01efea0003c00000 */
[----:B------:R0:W0:Y:S02]  /*11d0*/  SHFL.BFLY P2, R16, R26, R13, R12 ;  /* 0x0c00000d1a107389 */ /* 0x000024000004000c */
[----:B01234-:R-:W-:Y:S01]  /*11e0*/  ENDCOLLECTIVE ;  /* 0x000000000000791b */ /* 0x01ffe20003800000 */
.L_x_1620:
[----:B------:R-:W-:Y:S01]  /*11f0*/  HFMA2.MMA R13, -RZ, RZ, 0, 1.1920928955078125e-07 ;  /* 0x00000002ff0d7435 */ /* 0x000fe200000001ff */
[----:B------:R-:W-:-:S05]  /*1200*/  FADD.FTZ R10, R9, R16 ;  /* 0x00000010090a7221 */ /* 0x000fca0000010000 */
[----:B------:R-:W-:-:S07]  /*1210*/  MOV R26, R10 ;  /* 0x0000000a001a7202 */ /* 0x000fce0000000f00 */
[----:B------:R-:W-:Y:S05]  /*1220*/  WARPSYNC.COLLECTIVE R11, `(.L_x_1621) ;  /* 0x000000000b087348 */ /* 0x000fea0003c00000 */
[----:B------:R0:W1:Y:S02]  /*1230*/  SHFL.BFLY P2, R16, R26, R13, R12 ;  /* 0x0c00000d1a107389 */ /* 0x000064000004000c */
[----:B01----:R-:W-:Y:S01]  /*1240*/  ENDCOLLECTIVE ;  /* 0x000000000000791b */ /* 0x003fe20003800000 */
.L_x_1621:
[----:B------:R-:W-:Y:S01]  /*1250*/  HFMA2.MMA R13, -RZ, RZ, 0, 2.384185791015625e-07 ;  /* 0x00000004ff0d7435 */ /* 0x000fe200000001ff */
[----:B------:R-:W-:-:S05]  /*1260*/  FADD.FTZ R9, R10, R16 ;  /* 0x000000100a097221 */ /* 0x000fca0000010000 */
[----:B------:R-:W-:-:S07]  /*1270*/  MOV R26, R9 ;  /* 0x00000009001a7202 */ /* 0x000fce0000000f00 */
[----:B------:R-:W-:Y:S05]  /*1280*/  WARPSYNC.COLLECTIVE R11, `(.L_x_1622) ;  /* 0x000000000b087348 */ /* 0x000fea0003c00000 */
[----:B------:R0:W1:Y:S02]  /*1290*/  SHFL.BFLY P2, R16, R26, R13, R12 ;  /* 0x0c00000d1a107389 */ /* 0x000064000004000c */
[----:B01----:R-:W-:Y:S01]  /*12a0*/  ENDCOLLECTIVE ;  /* 0x000000000000791b */ /* 0x003fe20003800000 */
.L_x_1622:
[----:B------:R-:W-:Y:S01]  /*12b0*/  HFMA2.MMA R13, -RZ, RZ, 0, 4.76837158203125e-07 ;  /* 0x00000008ff0d7435 */ /* 0x000fe200000001ff */
[----:B------:R-:W-:-:S05]  /*12c0*/  FADD.FTZ R18, R9, R16 ;  /* 0x0000001009127221 */ /* 0x000fca0000010000 */
[----:B------:R-:W-:-:S07]  /*12d0*/  MOV R26, R18 ;  /* 0x00000012001a7202 */ /* 0x000fce0000000f00 */
[----:B------:R-:W-:Y:S05]  /*12e0*/  WARPSYNC.COLLECTIVE R11, `(.L_x_1623) ;  /* 0x000000000b087348 */ /* 0x000fea0003c00000 */
[----:B------:R0:W1:Y:S02]  /*12f0*/  SHFL.BFLY P2, R16, R26, R13, R12 ;  /* 0x0c00000d1a107389 */ /* 0x000064000004000c */
[----:B01----:R-:W-:Y:S01]  /*1300*/  ENDCOLLECTIVE ;  /* 0x000000000000791b */ /* 0x003fe20003800000 */
.L_x_1623:
[----:B------:R-:W-:Y:S01]  /*1310*/  HFMA2.MMA R13, -RZ, RZ, 0, 9.5367431640625e-07 ;  /* 0x00000010ff0d7435 */ /* 0x000fe200000001ff */
[----:B------:R-:W-:-:S05]  /*1320*/  FADD.FTZ R10, R18, R16 ;  /* 0x00000010120a7221 */ /* 0x000fca0000010000 */
[----:B------:R-:W-:-:S07]  /*1330*/  MOV R26, R10 ;  /* 0x0000000a001a7202 */ /* 0x000fce0000000f00 */
[----:B------:R-:W-:Y:S05]  /*1340*/  WARPSYNC.COLLECTIVE R11, `(.L_x_1624) ;  /* 0x000000000b087348 */ /* 0x000fea0003c00000 */
[----:B------:R0:W1:Y:S02]  /*1350*/  SHFL.BFLY P2, R16, R26, R13, R12 ;  /* 0x0c00000d1a107389 */ /* 0x000064000004000c */
[----:B01----:R-:W-:Y:S01]  /*1360*/  ENDCOLLECTIVE ;  /* 0x000000000000791b */ /* 0x003fe20003800000 */
.L_x_1624:
[----:B------:R-:W-:Y:S01]  /*1370*/  HFMA2.MMA R13, -RZ, RZ, 0, 5.9604644775390625e-08 ;  /* 0x00000001ff0d7435 */ /* 0x000fe200000001ff */
[----:B------:R-:W-:Y:S02]  /*1380*/  MOV R26, R14 ;  /* 0x0000000e001a7202 */ /* 0x000fe40000000f00 */
[----:B------:R-:W-:-:S08]  /*1390*/  MOV R9, R16 ;  /* 0x0000001000097202 */ /* 0x000fd00000000f00 */
[----:B------:R-:W-:Y:S05]  /*13a0*/  WARPSYNC.COLLECTIVE R11, `(.L_x_1625) ;  /* 0x000000000b087348 */ /* 0x000fea0003c00000 */
[----:B------:R0:W1:Y:S02]  /*13b0*/  SHFL.BFLY P2, R16, R26, R13, R12 ;  /* 0x0c00000d1a107389 */ /* 0x000064000004000c */
[----:B01----:R-:W-:Y:S01]  /*13c0*/  ENDCOLLECTIVE ;  /* 0x000000000000791b */ /* 0x003fe20003800000 */
.L_x_1625:
[----:B------:R-:W-:Y:S01]  /*13d0*/  HFMA2.MMA R13, -RZ, RZ, 0, 1.1920928955078125e-07 ;  /* 0x00000002ff0d7435 */ /* 0x000fe200000001ff */
[----:B------:R-:W-:-:S05]  /*13e0*/  MOV R15, R16 ;  /* 0x00000010000f7202 */ /* 0x000fca0000000f00 */
[----:B------:R-:W-:-:S05]  /*13f0*/  FADD.FTZ R15, R14, R15 ;  /* 0x0000000f0e0f7221 */ /* 0x000fca0000010000 */
[----:B------:R-:W-:-:S07]  /*1400*/  MOV R26, R15 ;  /* 0x0000000f001a7202 */ /* 0x000fce0000000f00 */
[----:B------:R-:W-:Y:S05]  /*1410*/  WARPSYNC.COLLECTIVE R11, `(.L_x_1626) ;  /* 0x000000000b087348 */ /* 0x000fea0003c00000 */
[----:B------:R0:W1:Y:S02]  /*1420*/  SHFL.BFLY P2, R16, R26, R13, R12 ;  /* 0x0c00000d1a107389 */ /* 0x000064000004000c */
[----:B01----:R-:W-:Y:S01]  /*1430*/  ENDCOLLECTIVE ;  /* 0x000000000000791b */ /* 0x003fe20003800000 */
.L_x_1626:
[----:B------:R-:W-:Y:S01]  /*1440*/  HFMA2.MMA R13, -RZ, RZ, 0, 2.384185791015625e-07 ;  /* 0x00000004ff0d7435 */ /* 0x000fe200000001ff */
[----:B------:R-:W-:-:S05]  /*1450*/  MOV R18, R16 ;  /* 0x0000001000127202 */ /* 0x000fca0000000f00 */
[----:B------:R-:W-:-:S05]  /*1460*/  FADD.FTZ R14, R15, R18 ;  /* 0x000000120f0e7221 */ /* 0x000fca0000010000 */
[----:B------:R-:W-:-:S07]  /*1470*/  MOV R26, R14 ;  /* 0x0000000e001a7202 */ /* 0x000fce0000000f00 */
[----:B------:R-:W-:Y:S05]  /*1480*/  WARPSYNC.COLLECTIVE R11, `(.L_x_1627) ;  /* 0x000000000b087348 */ /* 0x000fea0003c00000 */
[----:B------:R0:W1:Y:S02]  /*1490*/  SHFL.BFLY P2, R16, R26, R13, R12 ;  /* 0x0c00000d1a107389 */ /* 0x000064000004000c */
[----:B01----:R-:W-:Y:S01]  /*14a0*/  ENDCOLLECTIVE ;  /* 0x000000000000791b */ /* 0x003fe20003800000 */
.L_x_1627:
[----:B------:R-:W-:Y:S01]  /*14b0*/  HFMA2.MMA R13, -RZ, RZ, 0, 4.76837158203125e-07 ;  /* 0x00000008ff0d7435 */ /* 0x000fe200000001ff */
[----:B------:R-:W-:-:S05]  /*14c0*/  MOV R17, R16 ;  /* 0x0000001000117202 */ /* 0x000fca0000000f00 */
[----:B------:R-:W-:-:S05]  /*14d0*/  FADD.FTZ R19, R14, R17 ;  /* 0x000000110e137221 */ /* 0x000fca0000010000 */
[----:B------:R-:W-:-:S07]  /*14e0*/  MOV R26, R19 ;  /* 0x00000013001a7202 */ /* 0x000fce0000000f00 */
[----:B------:R-:W-:Y:S05]  /*14f0*/  WARPSYNC.COLLECTIVE R11, `(.L_x_1628) ;  /* 0x000000000b087348 */ /* 0x000fea0003c00000 */
[----:B------:R0:W1:Y:S02]  /*1500*/  SHFL.BFLY P2, R16, R26, R13, R12 ;  /* 0x0c00000d1a107389 */ /* 0x000064000004000c */
[----:B01----:R-:W-:Y:S01]  /*1510*/  ENDCOLLECTIVE ;  /* 0x000000000000791b */ /* 0x003fe20003800000 */
.L_x_1628:
[----:B------:R-:W-:Y:S01]  /*1520*/  HFMA2.MMA R13, -RZ, RZ, 0, 9.5367431640625e-07 ;  /* 0x00000010ff0d7435 */ /* 0x000fe200000001ff */
[----:B------:R-:W-:-:S05]  /*1530*/  MOV R20, R16 ;  /* 0x0000001000147202 */ /* 0x000fca0000000f00 */
[----:B------:R-:W-:-:S05]  /*1540*/  FADD.FTZ R15, R19, R20 ;  /* 0x00000014130f7221 */ /* 0x000fca0000010000 */
[----:B------:R-:W-:-:S07]  /*1550*/  MOV R26, R15 ;  /* 0x0000000f001a7202 */ /* 0x000fce0000000f00 */
[----:B------:R-:W-:Y:S05]  /*1560*/  WARPSYNC.COLLECTIVE R11, `(.L_x_1629) ;  /* 0x000000000b087348 */ /* 0x000fea0003c00000 */
[----:B------:R0:W1:Y:S02]  /*1570*/  SHFL.BFLY P2, R16, R26, R13, R12 ;  /* 0x0c00000d1a107389 */ /* 0x000064000004000c */
[----:B01----:R-:W-:Y:S01]  /*1580*/  ENDCOLLECTIVE ;  /* 0x000000000000791b */ /* 0x003fe20003800000 */
.L_x_1629:
[----:B------:R-:W-:Y:S01]  /*1590*/  HFMA2.MMA R13, -RZ, RZ, 0, 5.9604644775390625e-08 ;  /* 0x00000001ff0d7435 */ /* 0x000fe200000001ff */
[----:B------:R-:W-:Y:S02]  /*15a0*/  MOV R26, R8 ;  /* 0x00000008001a7202 */ /* 0x000fe40000000f00 */
[----:B------:R-:W-:-:S08]  /*15b0*/  MOV R14, R16 ;  /* 0x00000010000e7202 */ /* 0x000fd00000000f00 */
[----:B------:R-:W-:Y:S05]  /*15c0*/  WARPSYNC.COLLECTIVE R11, `(.L_x_1630) ;  /* 0x000000000b087348 */ /* 0x000fea0003c00000 */
[----:B------:R0:W1:Y:S02]  /*15d0*/  SHFL.BFLY P2, R16, R26, R13, R12 ;  /* 0x0c00000d1a107389 */ /* 0x000064000004000c */
[----:B01----:R-:W-:Y:S01]  /*15e0*/  ENDCOLLECTIVE ;  /* 0x000000000000791b */ /* 0x003fe20003800000 */
.L_x_1630:
[----:B------:R-:W-:Y:S01]  /*15f0*/  HFMA2.MMA R13, -RZ, RZ, 0, 1.1920928955078125e-07 ;  /* 0x00000002ff0d7435 */ /* 0x000fe200000001ff */
[----:B------:R-:W-:-:S05]  /*1600*/  MOV R17, R16 ;  /* 0x0000001000117202 */ /* 0x000fca0000000f00 */
[----:B------:R-:W-:-:S05]  /*1610*/  FADD.FTZ R19, R8, R17 ;  /* 0x0000001108137221 */ /* 0x000fca0000010000 */
[----:B------:R-:W-:-:S07]  /*1620*/  MOV R26, R19 ;  /* 0x00000013001a7202 */ /* 0x000fce0000000f00 */
[----:B------:R-:W-:Y:S05]  /*1630*/  WARPSYNC.COLLECTIVE R11, `(.L_x_1631) ;  /* 0x000000000b087348 */ /* 0x000fea0003c00000 */
[----:B------:R0:W1:Y:S02]  /*1640*/  SHFL.BFLY P2, R16, R26, R13, R12 ;  /* 0x0c00000d1a107389 */ /* 0x000064000004000c */
[----:B01----:R-:W-:Y:S01]  /*1650*/  ENDCOLLECTIVE ;  /* 0x000000000000791b */ /* 0x003fe20003800000 */
.L_x_1631:
[----:B------:R-:W-:Y:S01]  /*1660*/  HFMA2.MMA R13, -RZ, RZ, 0, 2.384185791015625e-07 ;  /* 0x00000004ff0d7435 */ /* 0x000fe200000001ff */
[----:B------:R-:W-:-:S05]  /*1670*/  MOV R20, R16 ;  /* 0x0000001000147202 */ /* 0x000fca0000000f00 */
[----:B------:R-:W-:-:S05]  /*1680*/  FADD.FTZ R8, R19, R20 ;  /* 0x0000001413087221 */ /* 0x000fca0000010000 */
[----:B------:R-:W-:-:S07]  /*1690*/  MOV R26, R8 ;  /* 0x00000008001a7202 */ /* 0x000fce0000000f00 */
[----:B------:R-:W-:Y:S05]  /*16a0*/  WARPSYNC.COLLECTIVE R11, `(.L_x_1632) ;  /* 0x000000000b087348 */ /* 0x000fea0003c00000 */
[----:B------:R0:W1:Y:S02]  /*16b0*/  SHFL.BFLY P2, R16, R26, R13, R12 ;  /* 0x0c00000d1a107389 */ /* 0x000064000004000c */
[----:B01----:R-:W-:Y:S01]  /*16c0*/  ENDCOLLECTIVE ;  /* 0x000000000000791b */ /* 0x003fe20003800000 */
.L_x_1632:
[----:B------:R-:W-:Y:S01]  /*16d0*/  HFMA2.MMA R13, -RZ, RZ, 0, 4.76837158203125e-07 ;  /* 0x00000008ff0d7435 */ /* 0x000fe200000001ff */
[----:B------:R-:W-:-:S05]  /*16e0*/  MOV R21, R16 ;  /* 0x0000001000157202 */ /* 0x000fca0000000f00 */
[----:B------:R-:W-:-:S05]  /*16f0*/  FADD.FTZ R21, R8, R21 ;  /* 0x0000001508157221 */ /* 0x000fca0000010000 */
[----:B------:R-:W-:-:S07]  /*1700*/  MOV R26, R21 ;  /* 0x00000015001a7202 */ /* 0x000fce0000000f00 */
[----:B------:R-:W-:Y:S05]  /*1710*/  WARPSYNC.COLLECTIVE R11, `(.L_x_1633) ;  /* 0x000000000b087348 */ /* 0x000fea0003c00000 */
[----:B------:R0:W1:Y:S02]  /*1720*/  SHFL.BFLY P2, R16, R26, R13, R12 ;  /* 0x0c00000d1a107389 */ /* 0x000064000004000c */
[----:B01----:R-:W-:Y:S01]  /*1730*/  ENDCOLLECTIVE ;  /* 0x000000000000791b */ /* 0x003fe20003800000 */
.L_x_1633:
[----:B------:R-:W-:Y:S01]  /*1740*/  HFMA2.MMA R13, -RZ, RZ, 0, 9.5367431640625e-07 ;  /* 0x00000010ff0d7435 */ /* 0x000fe200000001ff */
[----:B------:R-:W-:-:S05]  /*1750*/  MOV R22, R16 ;  /* 0x0000001000167202 */ /* 0x000fca0000000f00 */
[----:B------:R-:W-:-:S05]  /*1760*/  FADD.FTZ R17, R21, R22 ;  /* 0x0000001615117221 */ /* 0x000fca0000010000 */
[----:B------:R-:W-:-:S07]  /*1770*/  MOV R26, R17 ;  /* 0x00000011001a7202 */ /* 0x000fce0000000f00 */
[----:B------:R-:W-:Y:S05]  /*1780*/  WARPSYNC.COLLECTIVE R11, `(.L_x_1634) ;  /* 0x000000000b087348 */ /* 0x000fea0003c00000 */
[----:B------:R0:W1:Y:S02]  /*1790*/  SHFL.BFLY P2, R16, R26, R13, R12 ;  /* 0x0c00000d1a107389 */ /* 0x000064000004000c */
[----:B01----:R-:W-:Y:S01]  /*17a0*/  ENDCOLLECTIVE ;  /* 0x000000000000791b */ /* 0x003fe20003800000 */
.L_x_1634:
[----:B------:R-:W-:Y:S01]  /*17b0*/  HFMA2.MMA R13, -RZ, RZ, 0, 5.9604644775390625e-08 ;  /* 0x00000001ff0d7435 */ /* 0x000fe200000001ff */
[----:B------:R-:W-:Y:S02]  /*17c0*/  MOV R26, R7 ;  /* 0x00000007001a7202 */ /* 0x000fe40000000f00 */
[----:B------:R-:W-:-:S08]  /*17d0*/  MOV R8, R16 ;  /* 0x0000001000087202 */ /* 0x000fd00000000f00 */
[----:B------:R-:W-:Y:S05]  /*17e0*/  WARPSYNC.COLLECTIVE R11, `(.L_x_1635) ;  /* 0x000000000b087348 */ /* 0x000fea0003c00000 */
[----:B------:R0:W1:Y:S02]  /*17f0*/  SHFL.BFLY P2, R16, R26, R13, R12 ;  /* 0x0c00000d1a107389 */ /* 0x000064000004000c */
[----:B01----:R-:W-:Y:S01]  /*1800*/  ENDCOLLECTIVE ;  /* 0x000000000000791b */ /* 0x003fe20003800000 */
.L_x_1635:
[----:B------:R-:W-:Y:S01]  /*1810*/  HFMA2.MMA R13, -RZ, RZ, 0, 1.1920928955078125e-07 ;  /* 0x00000002ff0d7435 */ /* 0x000fe200000001ff */
[----:B------:R-:W-:-:S05]  /*1820*/  MOV R18, R16 ;  /* 0x0000001000127202 */ /* 0x000fca0000000f00 */
[----:B------:R-:W-:-:S05]  /*1830*/  FADD.FTZ R22, R7, R18 ;  /* 0x0000001207167221 */ /* 0x000fca0000010000 */
[----:B------:R-:W-:-:S07]  /*1840*/  MOV R26, R22 ;  /* 0x00000016001a7202 */ /* 0x000fce0000000f00 */
[----:B------:R-:W-:Y:S05]  /*1850*/  WARPSYNC.COLLECTIVE R11, `(.L_x_1636) ;  /* 0x000000000b087348 */ /* 0x000fea0003c00000 */
[----:B------:R0:W1:Y:S02]  /*1860*/  SHFL.BFLY P2, R16, R26, R13, R12 ;  /* 0x0c00000d1a107389 */ /* 0x000064000004000c */
[----:B01----:R-:W-:Y:S01]  /*1870*/  ENDCOLLECTIVE ;  /* 0x000000000000791b */ /* 0x003fe20003800000 */
.L_x_1636:
[----:B------:R-:W-:Y:S01]  /*1880*/  HFMA2.MMA R13, -RZ, RZ, 0, 2.384185791015625e-07 ;  /* 0x00000004ff0d7435 */ /* 0x000fe200000001ff */
[----:B------:R-:W-:-:S05]  /*1890*/  MOV R21, R16 ;  /* 0x0000001000157202 */ /* 0x000fca0000000f00 */
[----:B------:R-:W-:-:S05]  /*18a0*/  FADD.FTZ R7, R22, R21 ;  /* 0x0000001516077221 */ /* 0x000fca0000010000 */
[----:B------:R-:W-:-:S07]  /*18b0*/  MOV R26, R7 ;  /* 0x00000007001a7202 */ /* 0x000fce0000000f00 */
[----:B------:R-:W-:Y:S05]  /*18c0*/  WARPSYNC.COLLECTIVE R11, `(.L_x_1637) ;  /* 0x000000000b087348 */ /* 0x000fea0003c00000 */
[----:B------:R0:W1:Y:S02]  /*18d0*/  SHFL.BFLY P2, R16, R26, R13, R12 ;  /* 0x0c00000d1a107389 */ /* 0x000064000004000c */
[----:B01----:R-:W-:Y:S01]  /*18e0*/  ENDCOLLECTIVE ;  /* 0x000000000000791b */ /* 0x003fe20003800000 */
.L_x_1637:
[----:B------:R-:W-:Y:S01]  /*18f0*/  HFMA2.MMA R13, -RZ, RZ, 0, 4.76837158203125e-07 ;  /* 0x00000008ff0d7435 */ /* 0x000fe200000001ff */
[----:B------:R-:W-:-:S05]  /*1900*/  MOV R20, R16 ;  /* 0x0000001000147202 */ /* 0x000fca0000000f00 */
[----:B------:R-:W-:-:S05]  /*1910*/  FADD.FTZ R23, R7, R20 ;  /* 0x0000001407177221 */ /* 0x000fca0000010000 */
[----:B------:R-:W-:-:S07]  /*1920*/  MOV R26, R23 ;  /* 0x00000017001a7202 */ /* 0x000fce0000000f00 */
[----:B------:R-:W-:Y:S05]  /*1930*/  WARPSYNC.COLLECTIVE R11, `(.L_x_1638) ;  /* 0x000000000b087348 */ /* 0x000fea0003c00000 */
[----:B------:R0:W1:Y:S02]  /*1940*/  SHFL.BFLY P2, R16, R26, R13, R12 ;  /* 0x0c00000d1a107389 */ /* 0x000064000004000c */
[----:B01----:R-:W-:Y:S01]  /*1950*/  ENDCOLLECTIVE ;  /* 0x000000000000791b */ /* 0x003fe20003800000 */
.L_x_1638:
[----:B------:R-:W-:Y:S01]  /*1960*/  HFMA2.MMA R13, -RZ, RZ, 0, 9.5367431640625e-07 ;  /* 0x00000010ff0d7435 */ /* 0x000fe200000001ff */
[----:B------:R-:W-:-:S05]  /*1970*/  MOV R24, R16 ;  /* 0x0000001000187202 */ /* 0x000fca0000000f00 */
[----:B------:R-:W-:-:S05]  /*1980*/  FADD.FTZ R24, R23, R24 ;  /* 0x0000001817187221 */ /* 0x000fca0000010000 */
[----:B------:R-:W-:-:S07]  /*1990*/  MOV R26, R24 ;  /* 0x00000018001a7202 */ /* 0x000fce0000000f00 */
[----:B------:R-:W-:Y:S05]  /*19a0*/  WARPSYNC.COLLECTIVE R11, `(.L_x_1639) ;  /* 0x000000000b087348 */ /* 0x000fea0003c00000 */
[----:B------:R0:W1:Y:S02]  /*19b0*/  SHFL.BFLY P2, R16, R26, R13, R12 ;  /* 0x0c00000d1a107389 */ /* 0x000064000004000c */
[----:B01----:R-:W-:Y:S01]  /*19c0*/  ENDCOLLECTIVE ;  /* 0x000000000000791b */ /* 0x003fe20003800000 */
.L_x_1639:
[----:B------:R-:W-:Y:S05]  /*19d0*/  BRA `(.L_x_1640) ;  /* 0xfffffff400507947 */ /* 0x000fea000383ffff */
.L_x_1641:
        /* <DEDUP_REMOVED lines=10> */
.L_x_3564:


//--------------------- .text._ZN10layer_norm31ln_parallel_residual_bwd_kernelINS_13Kernel_traitsIf13__nv_bfloat16fS2_fjLj8192ELj1ELj1ELj8ELj16ENS_18Kernel_traits_baseILj8192EfS2_fS2_fjLj256EEEEELb1ELb1ELb1EEEvNS_9BwdParamsE --------------------------
	.section	.text._ZN10layer_norm31ln_parallel_residual_bwd_kernelINS_13Kernel_traitsIf13__nv_bfloat16fS2_fjLj8192ELj1ELj1ELj8ELj16ENS_18Kernel_traits_baseILj8192EfS2_fS2_fjLj256EEEEELb1ELb1ELb1EEEvNS_9BwdParamsE,"ax",@progbits
	.align	128
        .global         _ZN10layer_norm31ln_parallel_residual_bwd_kernelINS_13Kernel_traitsIf13__nv_bfloat16fS2_fjLj8192ELj1ELj1ELj8ELj16ENS_18Kernel_traits_baseILj8192EfS2_fS2_fjLj256EEEEELb1ELb1ELb1EEEvNS_9BwdParamsE
        .type           _ZN10layer_norm31ln_parallel_residual_bwd_kernelINS_13Kernel_traitsIf13__nv_bfloat16fS2_fjLj8192ELj1ELj1ELj8ELj16ENS_18Kernel_traits_baseILj8192EfS2_fS2_fjLj256EEEEELb1ELb1ELb1EEEvNS_9BwdParamsE,@function
        .size           _ZN10layer_norm31ln_parallel_residual_bwd_kernelINS_13Kernel_traitsIf13__nv_bfloat16fS2_fjLj8192ELj1ELj1ELj8ELj16ENS_18Kernel_traits_baseILj8192EfS2_fS2_fjLj256EEEEELb1ELb1ELb1EEEvNS_9BwdParamsE,(.L_x_3565 - _ZN10layer_norm31ln_parallel_residual_bwd_kernelINS_13Kernel_traitsIf13__nv_bfloat16fS2_fjLj8192ELj1ELj1ELj8ELj16ENS_18Kernel_traits_baseILj8192EfS2_fS2_fjLj256EEEEELb1ELb1ELb1EEEvNS_9BwdParamsE)
        .other          _ZN10layer_norm31ln_parallel_residual_bwd_kernelINS_13Kernel_traitsIf13__nv_bfloat16fS2_fjLj8192ELj1ELj1ELj8ELj16ENS_18Kernel_traits_baseILj8192EfS2_fS2_fjLj256EEEEELb1ELb1ELb1EEEvNS_9BwdParamsE,@"STO_CUDA_ENTRY STV_DEFAULT"
_ZN10layer_norm31ln_parallel_residual_bwd_kernelINS_13Kernel_traitsIf13__nv_bfloat16fS2_fjLj8192ELj1ELj1ELj8ELj16ENS_18Kernel_traits_baseILj8192EfS2_fS2_fjLj256EEEEELb1ELb1ELb1EEEvNS_9BwdParamsE:
.text._ZN10layer_norm31ln_parallel_residual_bwd_kernelINS_13Kernel_traitsIf13__nv_bfloat16fS2_fjLj8192ELj1ELj1ELj8ELj16ENS_18Kernel_traits_baseILj8192EfS2_fS2_fjLj256EEEEELb1ELb1ELb1EEEvNS_9BwdParamsE:
        /* <DEDUP_REMOVED lines=48> */
.L_x_1642:
[----:B------:R-:W-:Y:S01]  /*0300*/  SHF.L.U32 R0, R185, 0x5, RZ ;  /* 0x00000005b9007819 */ /* 0x000fe200000006ff */
[----:B------:R-:W-:-:S03]  /*0310*/  ULDC.64 UR6, c[0x0][0x260] ;  /* 0x0000980000067ab9 */ /* 0x000fc60000000a00 */
[----:B------:R-:W-:-:S04]  /*0320*/  LOP3.LUT R0, R0, 0x1fe0, RZ, 0xc0, !PT ;  /* 0x00001fe000007812 */ /* 0x000fc800078ec0ff */
[----:B------:R-:W-:Y:S01]  /*0330*/  IADD3 R2, P0, R0, UR6, RZ ;  /* 0x0000000600027c10 */ /* 0x000fe2000ff1e0ff */
[----:B------:R-:W-:-:S03]  /*0340*/  ULDC.U8 UR6, c[0x0][0x2a0] ;  /* 0x0000a80000067ab9 */ /* 0x000fc60000000000 */
[----:B------:R-:W-:Y:S01]  /*0350*/  IADD3.X R3, RZ, UR7, RZ, P0, !PT ;  /* 0x00000007ff037c10 */ /* 0x000fe200087fe4ff */
[----:B------:R-:W-:Y:S02]  /*0360*/  HFMA2.MMA R224, -RZ, RZ, 0, 5.9604644775390625e-08 ;  /* 0x00000001ffe07435 */ /* 0x000fe400000001ff */
[----:B------:R-:W-:Y:S02]  /*0370*/  HFMA2.MMA R192, -RZ, RZ, 0, 0 ;  /* 0x00000000ffc07435 */ /* 0x000fe400000001ff */
[----:B------:R-:W-:Y:S01]  /*0380*/  HFMA2.MMA R194, -RZ, RZ, 0, 0 ;  /* 0x00000000ffc27435 */ /* 0x000fe200000001ff */
[----:B------:R-:W5:Y:S01]  /*0390*/  LDG.E.128 R60, desc[UR4][R2.64] ;  /* 0x00000004023c7981 */ /* 0x000f62000c1e1d00 */
[----:B------:R-:W-:Y:S02]  /*03a0*/  MOV R184, RZ ;  /* 0x000000ff00b87202 */ /* 0x000fe40000000f00 */
        /* <DEDUP_REMOVED lines=26> */
[----:B------:R0:W5:Y:S01]  /*0550*/  LDG.E.128 R32, desc[UR4][R2.64+0x6010] ;  /* 0x0060100402207981 */ /* 0x000162000c1e1d00 */
        /* <DEDUP_REMOVED lines=10> */
[----:B------:R-:W-:Y:S02]  /*0600*/  MOV R0, RZ ;  /* 0x000000ff00007202 */ /* 0x000fe40000000f00 */
[----:B------:R-:W-:-:S07]  /*0610*/  MOV R226, UR6 ;  /* 0x0000000600e27c02 */ /* 0x000fce0008000f00 */
.L_x_1645:
        /* <DEDUP_REMOVED lines=10> */
[----:B------:R-:W-:-:S02]  /*06c0*/  IADD3 R201, R208, 0x100, RZ ;  /* 0x00000100d0c97810 */ /* 0x000fc40007ffe0ff */
[C---:B------:R-:W-:Y:S01]  /*06d0*/  IADD3 R200, R208.reuse, 0x200, RZ ;  /* 0x00000200d0c87810 */ /* 0x040fe20007ffe0ff */
[C---:B------:R-:W-:Y:S01]  /*06e0*/  VIADD R193, R208.reuse, 0x300 ;  /* 0x00000300d0c17836 */ /* 0x040fe20000000000 */
[----:B------:R-:W4:Y:S01]  /*06f0*/  LDG.E R225, desc[UR4][R128.64] ;  /* 0x0000000480e17981 */ /* 0x000f22000c1e1900 */
[C-C-:B-1----:R-:W-:Y:S01]  /*0700*/  IMAD.WIDE.U32 R140, R208.reuse, 0x20, R204.reuse ;  /* 0x00000020d08c7825 */ /* 0x142fe200078e00cc */
[----:B------:R-:W-:Y:S01]  /*0710*/  ISETP.NE.U32.AND P0, PT, RZ, UR12, PT ;  /* 0x0000000cff007c0c */ /* 0x000fe2000bf05070 */
[----:B------:R-:W0:Y:S02]  /*0720*/  LDC.64 R220, c[0x0][0x240] ;  /* 0x00009000ffdc7b82 */ /* 0x000e240000000a00 */
[C---:B------:R-:W-:Y:S01]  /*0730*/  IMAD.WIDE.U32 R154, R201.reuse, 0x20, R204 ;  /* 0x00000020c99a7825 */ /* 0x040fe200078e00cc */
[----:B------:R-:W4:Y:S03]  /*0740*/  LDG.E.128 R108, desc[UR4][R140.64] ;  /* 0x000000048c6c7981 */ /* 0x000f26000c1e1d00 */
[----:B--2---:R-:W-:Y:S01]  /*0750*/  IMAD.WIDE.U32 R112, R208, 0x10, R152 ;  /* 0x00000010d0707825 */ /* 0x004fe200078e0098 */
[----:B------:R-:W2:Y:S03]  /*0760*/  LDG.E.128 R116, desc[UR4][R140.64+0x10] ;  /* 0x000010048c747981 */ /* 0x000ea6000c1e1d00 */
[C---:B------:R-:W-:Y:S01]  /*0770*/  IMAD.WIDE.U32 R210, R200.reuse, 0x20, R204 ;  /* 0x00000020c8d27825 */ /* 0x040fe200078e00cc */
[----:B------:R-:W2:Y:S03]  /*0780*/  LDG.E.128 R120, desc[UR4][R154.64] ;  /* 0x000000049a787981 */ /* 0x000ea6000c1e1d00 */
[----:B------:R-:W-:Y:S01]  /*0790*/  IMAD.WIDE.U32 R124, R201, 0x10, R152 ;  /* 0x00000010c97c7825 */ /* 0x000fe200078e0098 */
[----:B------:R-:W2:Y:S03]  /*07a0*/  LDG.E.128 R112, desc[UR4][R112.64] ;  /* 0x0000000470707981 */ /* 0x000ea6000c1e1d00 */
[----:B------:R-:W-:Y:S01]  /*07b0*/  IMAD.WIDE.U32 R204, R193, 0x20, R204 ;  /* 0x00000020c1cc7825 */ /* 0x000fe200078e00cc */
[----:B------:R-:W2:Y:S03]  /*07c0*/  LDG.E.128 R140, desc[UR4][R210.64+0x10] ;  /* 0x00001004d28c7981 */ /* 0x000ea6000c1e1d00 */
[----:B---3--:R-:W-:Y:S01]  /*07d0*/  IMAD.WIDE R206, R195, 0x4, R180 ;  /* 0x00000004c3ce7825 */ /* 0x008fe200078e02b4 */
[----:B------:R-:W3:Y:S01]  /*07e0*/  LDG.E.128 R144, desc[UR4][R204.64] ;  /* 0x00000004cc907981 */ /* 0x000ee2000c1e1d00 */
[----:B------:R-:W1:Y:S02]  /*07f0*/  LDC.64 R180, c[0x0][0x2c8] ;  /* 0x0000b200ffb47b82 */ /* 0x000e640000000a00 */
[--C-:B------:R-:W-:Y:S01]  /*0800*/  IMAD.WIDE.U32 R136, R200, 0x10, R152.reuse ;  /* 0x00000010c8887825 */ /* 0x100fe200078e0098 */
[----:B------:R-:W3:Y:S04]  /*0810*/  LDG.E R209, desc[UR4][R206.64] ;  /* 0x00000004ced17981 */ /* 0x000ee8000c1e1900 */
[----:B------:R-:W3:Y:S01]  /*0820*/  LDG.E.128 R124, desc[UR4][R124.64] ;  /* 0x000000047c7c7981 */ /* 0x000ee2000c1e1d00 */
[----:B------:R-:W-:-:S03]  /*0830*/  IMAD.WIDE.U32 R152, R193, 0x10, R152 ;  /* 0x00000010c1987825 */ /* 0x000fc600078e0098 */
[----:B------:R-:W3:Y:S04]  /*0840*/  LDG.E.128 R148, desc[UR4][R204.64+0x10] ;  /* 0x00001004cc947981 */ /* 0x000ee8000c1e1d00 */
[----:B------:R0:W3:Y:S04]  /*0850*/  LDG.E.128 R132, desc[UR4][R210.64] ;  /* 0x00000004d2847981 */ /* 0x0000e8000c1e1d00 */
[----:B------:R-:W3:Y:S04]  /*0860*/  LDG.E.128 R136, desc[UR4][R136.64] ;  /* 0x0000000488887981 */ /* 0x000ee8000c1e1d00 */
[----:B------:R-:W3:Y:S04]  /*0870*/  LDG.E.128 R128, desc[UR4][R154.64+0x10] ;  /* 0x000010049a807981 */ /* 0x000ee8000c1e1d00 */
[----:B------:R-:W3:Y:S01]  /*0880*/  LDG.E.128 R152, desc[UR4][R152.64] ;  /* 0x0000000498987981 */ /* 0x000ee2000c1e1d00 */
[----:B------:R-:W-:-:S02]  /*0890*/  ISETP.NE.AND.EX P0, PT, RZ, UR13, PT, P0 ;  /* 0x0000000dff007c0c */ /* 0x000fc4000bf05300 */
[----:B-1----:R-:W-:-:S04]  /*08a0*/  ISETP.NE.U32.AND P1, PT, R180, RZ, PT ;  /* 0x000000ffb400720c */ /* 0x002fc80003f25070 */
[----:B------:R-:W-:-:S07]  /*08b0*/  ISETP.NE.AND.EX P1, PT, R181, RZ, PT, P1 ;  /* 0x000000ffb500720c */ /* 0x000fce0003f25310 */
[----:B------:R-:W1:Y:S08]  /*08c0*/  @P0 LDC.64 R218, c[0x0][0x248] ;  /* 0x00009200ffda0b82 */ /* 0x000e700000000a00 */
[----:B0-----:R-:W0:Y:S08]  /*08d0*/  @P0 LDC.64 R210, c[0x0][0x248] ;  /* 0x00009200ffd20b82 */ /* 0x001e300000000a00 */
[----:B------:R-:W0:Y:S08]  /*08e0*/  @P0 LDC.64 R204, c[0x0][0x248] ;  /* 0x00009200ffcc0b82 */ /* 0x000e300000000a00 */
[----:B------:R-:W0:Y:S01]  /*08f0*/  @P1 LDC.64 R206, c[0x0][0x2c8] ;  /* 0x0000b200ffce1b82 */ /* 0x000e220000000a00 */
[----:B-1----:R-:W-:-:S05]  /*0900*/  @P0 IMAD.WIDE.U32 R218, R208, 0x8, R218 ;  /* 0x00000008d0da0825 */ /* 0x002fca00078e00da */
[----:B-----5:R-:W5:Y:S01]  /*0910*/  @P0 LDG.E.64 R202, desc[UR4][R218.64] ;  /* 0x00000004daca0981 */ /* 0x020f62000c1e1b00 */
[----:B0-----:R-:W-:Y:S01]  /*0920*/  @P0 IMAD.WIDE.U32 R210, R200, 0x8, R210 ;  /* 0x00000008c8d20825 */ /* 0x001fe200078e00d2 */
[----:B------:R-:W0:Y:S03]  /*0930*/  @P1 LDC.64 R212, c[0x0][0x2c8] ;  /* 0x0000b200ffd41b82 */ /* 0x000e260000000a00 */
[----:B------:R-:W-:Y:S01]  /*0940*/  IMAD.WIDE.U32 R250, R208, 0x8, R220 ;  /* 0x00000008d0fa7825 */ /* 0x000fe200078e00dc */
[----:B------:R1:W5:Y:S03]  /*0950*/  @P0 LDG.E.64 R196, desc[UR4][R210.64] ;  /* 0x00000004d2c40981 */ /* 0x000366000c1e1b00 */
[----:B------:R-:W-:Y:S01]  /*0960*/  @P0 IMAD.WIDE.U32 R204, R193, 0x8, R204 ;  /* 0x00000008c1cc0825 */ /* 0x000fe200078e00cc */
[----:B------:R-:W0:Y:S01]  /*0970*/  @P0 LDC.64 R214, c[0x0][0x248] ;  /* 0x00009200ffd60b82 */ /* 0x000e220000000a00 */
[----:B------:R-:W5:Y:S04]  /*0980*/  LDG.E.64 R250, desc[UR4][R250.64] ;  /* 0x00000004fafa7981 */ /* 0x000f68000c1e1b00 */
[----:B------:R1:W5:Y:S02]  /*0990*/  @P0 LDG.E.64 R166, desc[UR4][R204.64] ;  /* 0x00000004cca60981 */ /* 0x000364000c1e1b00 */
[----:B-1----:R-:W-:Y:S01]  /*09a0*/  IMAD.WIDE.U32 R210, R201, 0x8, R220 ;  /* 0x00000008c9d27825 */ /* 0x002fe200078e00dc */
[----:B------:R-:W1:Y:S03]  /*09b0*/  @P1 LDC.64 R216, c[0x0][0x2c8] ;  /* 0x0000b200ffd81b82 */ /* 0x000e660000000a00 */
[----:B------:R-:W-:-:S02]  /*09c0*/  @P1 IMAD.WIDE.U32 R218, R193, 0x20, R206 ;  /* 0x00000020c1da1825 */ /* 0x000fc400078e00ce */
[----:B------:R-:W5:Y:S02]  /*09d0*/  LDG.E.64 R210, desc[UR4][R210.64] ;  /* 0x00000004d2d27981 */ /* 0x000f64000c1e1b00 */
[--C-:B------:R-:W-:Y:S01]  /*09e0*/  IMAD.WIDE.U32 R206, R200, 0x8, R220.reuse ;  /* 0x00000008c8ce7825 */ /* 0x100fe200078e00dc */
[----:B------:R-:W1:Y:S01]  /*09f0*/  @P1 LDC.64 R222, c[0x0][0x2c8] ;  /* 0x0000b200ffde1b82 */ /* 0x000e620000000a00 */
[----:B------:R-:W-:Y:S02]  /*0a00*/  ISETP.NE.AND P3, PT, R226, RZ, PT ;  /* 0x000000ffe200720c */ /* 0x000fe40003f65270 */
[----:B------:R-:W-:Y:S01]  /*0a10*/  IMAD.WIDE.U32 R204, R193, 0x8, R220 ;  /* 0x00000008c1cc7825 */ /* 0x000fe200078e00dc */
[----:B------:R-:W-:Y:S01]  /*0a20*/  LOP3.LUT P5, RZ, R224, 0xff, RZ, 0xc0, !PT ;  /* 0x000000ffe0ff7812 */ /* 0x000fe200078ac0ff */
[----:B------:R-:W5:Y:S04]  /*0a30*/  LDG.E.64 R206, desc[UR4][R206.64] ;  /* 0x00000004cece7981 */ /* 0x000f68000c1e1b00 */
[----:B------:R-:W5:Y:S01]  /*0a40*/  LDG.E.64 R204, desc[UR4][R204.64] ;  /* 0x00000004cccc7981 */ /* 0x000f62000c1e1b00 */
[----:B0-----:R-:W-:-:S03]  /*0a50*/  @P1 IMAD.WIDE.U32 R212, R200, 0x20, R212 ;  /* 0x00000020c8d41825 */ /* 0x001fc600078e00d4 */
[----:B------:R-:W5:Y:S01]  /*0a60*/  @P1 LDG.E.128 R88, desc[UR4][R218.64] ;  /* 0x00000004da581981 */ /* 0x000f62000c1e1d00 */
[----:B------:R-:W-:-:S03]  /*0a70*/  @P0 IMAD.WIDE.U32 R214, R201, 0x8, R214 ;  /* 0x00000008c9d60825 */ /* 0x000fc600078e00d6 */
[----:B------:R-:W5:Y:S01]  /*0a80*/  @P1 LDG.E.128 R80, desc[UR4][R212.64] ;  /* 0x00000004d4501981 */ /* 0x000f62000c1e1d00 */
[----:B-1----:R-:W-:-:S03]  /*0a90*/  @P1 IMAD.WIDE.U32 R216, R201, 0x20, R216 ;  /* 0x00000020c9d81825 */ /* 0x002fc600078e00d8 */
[----:B------:R4:W5:Y:S04]  /*0aa0*/  @P1 LDG.E.128 R84, desc[UR4][R212.64+0x10] ;  /* 0x00001004d4541981 */ /* 0x000968000c1e1d00 */
[----:B------:R0:W5:Y:S01]  /*0ab0*/  @P0 LDG.E.64 R198, desc[UR4][R214.64] ;  /* 0x00000004d6c60981 */ /* 0x000162000c1e1b00 */
[----:B------:R-:W-:-:S03]  /*0ac0*/  @P1 IMAD.WIDE.U32 R222, R208, 0x20, R222 ;  /* 0x00000020d0de1825 */ /* 0x000fc600078e00de */
[----:B------:R-:W5:Y:S04]  /*0ad0*/  @P1 LDG.E.128 R72, desc[UR4][R216.64] ;  /* 0x00000004d8481981 */ /* 0x000f68000c1e1d00 */
[----:B------:R1:W5:Y:S04]  /*0ae0*/  @P1 LDG.E.128 R76, desc[UR4][R216.64+0x10] ;  /* 0x00001004d84c1981 */ /* 0x000368000c1e1d00 */
[----:B------:R-:W5:Y:S04]  /*0af0*/  @P1 LDG.E.128 R64, desc[UR4][R222.64] ;  /* 0x00000004de401981 */ /* 0x000f68000c1e1d00 */
[----:B------:R2:W5:Y:S04]  /*0b00*/  @P1 LDG.E.128 R68, desc[UR4][R222.64+0x10] ;  /* 0x00001004de441981 */ /* 0x000568000c1e1d00 */
[----:B------:R3:W5:Y:S01]  /*0b10*/  @P1 LDG.E.128 R92, desc[UR4][R218.64+0x10] ;  /* 0x00001004da5c1981 */ /* 0x000762000c1e1d00 */
[----:B----4-:R-:W-:-:S05]  /*0b20*/  FSEL R212, R225, RZ, !P3 ;  /* 0x000000ffe1d47208 */ /* 0x010fca0005800000 */
[C---:B0-----:R-:W-:Y:S01]  /*0b30*/  FADD.FTZ R214, -R212.reuse, R109 ;  /* 0x0000006dd4d67221 */ /* 0x041fe20000010100 */
[C---:B-1----:R-:W-:Y:S01]  /*0b40*/  FADD.FTZ R216, -R212.reuse, R111 ;  /* 0x0000006fd4d87221 */ /* 0x042fe20000010100 */
[C---:B------:R-:W-:Y:S01]  /*0b50*/  FADD.FTZ R108, -R212.reuse, R108 ;  /* 0x0000006cd46c7221 */ /* 0x040fe20000010100 */
[C---:B--2---:R-:W-:Y:S01]  /*0b60*/  FADD.FTZ R116, -R212.reuse, R116 ;  /* 0x00000074d4747221 */ /* 0x044fe20000010100 */
[----:B------:R-:W-:Y:S01]  /*0b70*/  FADD.FTZ R222, -R212, R121 ;  /* 0x00000079d4de7221 */ /* 0x000fe20000010100 */
[C---:B------:R-:W-:Y:S02]  /*0b80*/  PRMT R109, R112.reuse, 0x7632, R109 ;  /* 0x00007632706d7816 */ /* 0x040fe4000000006d */
[----:B------:R-:W-:Y:S01]  /*0b90*/  SHF.L.U32 R111, R112, 0x10, RZ ;  /* 0x00000010706f7819 */ /* 0x000fe200000006ff */
[----:B------:R-:W-:Y:S01]  /*0ba0*/  FADD.FTZ R224, -R212, R123 ;  /* 0x0000007bd4e07221 */ /* 0x000fe20000010100 */
[----:B------:R-:W-:Y:S01]  /*0bb0*/  SHF.L.U32 R215, R114, 0x10, RZ ;  /* 0x0000001072d77819 */ /* 0x000fe200000006ff */
[C---:B------:R-:W-:Y:S01]  /*0bc0*/  FADD.FTZ R234, -R212.reuse, R143 ;  /* 0x0000008fd4ea7221 */ /* 0x040fe20000010100 */
[----:B------:R-:W-:Y:S01]  /*0bd0*/  SHF.L.U32 R109, R109, 0x10, RZ ;  /* 0x000000106d6d7819 */ /* 0x000fe200000006ff */
[----:B---3--:R-:W-:Y:S01]  /*0be0*/  FADD.FTZ R240, -R212, R146 ;  /* 0x00000092d4f07221 */ /* 0x008fe20000010100 */
[----:B------:R-:W-:Y:S01]  /*0bf0*/  FMUL.FTZ R146, R60, R111 ;  /* 0x0000006f3c927220 */ /* 0x000fe20000410000 */
[C---:B------:R-:W-:Y:S01]  /*0c00*/  FMUL.FTZ R143, R209.reuse, R116 ;  /* 0x00000074d18f7220 */ /* 0x040fe20000410000 */
[----:B------:R-:W-:Y:S01]  /*0c10*/  FMUL.FTZ R214, R209, R214 ;  /* 0x000000d6d1d67220 */ /* 0x000fe20000410000 */
[----:B------:R-:W-:-:S02]  /*0c20*/  PRMT R112, R113, 0x7632, R112 ;  /* 0x0000763271707816 */ /* 0x000fc40000000070 */
[C---:B------:R-:W-:Y:S02]  /*0c30*/  PRMT R121, R125.reuse, 0x7632, R121 ;  /* 0x000076327d797816 */ /* 0x040fe40000000079 */
[----:B------:R-:W-:Y:S01]  /*0c40*/  SHF.L.U32 R123, R125, 0x10, RZ ;  /* 0x000000107d7b7819 */ /* 0x000fe200000006ff */
[----:B------:R-:W-:Y:S01]  /*0c50*/  FMUL.FTZ R125, R209, R108 ;  /* 0x0000006cd17d7220 */ /* 0x000fe20000410000 */
[----:B------:R-:W-:Y:S01]  /*0c60*/  FADD.FTZ R246, -R212, R150 ;  /* 0x00000096d4f67221 */ /* 0x000fe20000010100 */
[----:B------:R-:W-:Y:S01]  /*0c70*/  SHF.L.U32 R113, R113, 0x10, RZ ;  /* 0x0000001071717819 */ /* 0x000fe200000006ff */
[----:B------:R-:W-:Y:S01]  /*0c80*/  FADD.FTZ R30, R215, R30 ;  /* 0x0000001ed71e7221 */ /* 0x000fe20000010000 */
[-C--:B------:R-:W-:Y:S01]  /*0c90*/  FFMA.FTZ R2, R143, R215.reuse, R2 ;  /* 0x000000d78f027223 */ /* 0x080fe20000010002 */
[----:B------:R-:W-:Y:S01]  /*0ca0*/  FMUL.FTZ R150, R56, R215 ;  /* 0x000000d738967220 */ /* 0x000fe20000410000 */
[-C--:B------:R-:W-:Y:S01]  /*0cb0*/  FFMA.FTZ R191, R214, R109.reuse, R191 ;  /* 0x0000006dd6bf7223 */ /* 0x080fe200000100bf */
[----:B------:R-:W-:Y:S01]  /*0cc0*/  FADD.FTZ R190, R109, R190 ;  /* 0x000000be6dbe7221 */ /* 0x000fe20000010000 */
[----:B------:R-:W-:Y:S01]  /*0cd0*/  FMUL.FTZ R215, R61, R109 ;  /* 0x0000006d3dd77220 */ /* 0x000fe20000410000 */
[----:B------:R-:W-:Y:S01]  /*0ce0*/  FADD.FTZ R108, RZ, R146 ;  /* 0x00000092ff6c7221 */ /* 0x000fe20000010000 */
[C---:B------:R-:W-:Y:S01]  /*0cf0*/  FADD.FTZ R110, -R212.reuse, R110 ;  /* 0x0000006ed46e7221 */ /* 0x040fe20000010100 */
[----:B------:R-:W-:Y:S01]  /*0d00*/  FADD.FTZ R232, -R212, R135 ;  /* 0x00000087d4e87221 */ /* 0x000fe20000010100 */
[----:B------:R-:W-:Y:S01]  /*0d10*/  FFMA.FTZ R109, R125, R146, RZ ;  /* 0x000000927d6d7223 */ /* 0x000fe200000100ff */
[----:B------:R-:W-:-:S02]  /*0d20*/  PRMT R213, R114, 0x7632, R213 ;  /* 0x0000763272d57816 */ /* 0x000fc400000000d5 */
[C---:B------:R-:W-:Y:S02]  /*0d30*/  PRMT R135, R138.reuse, 0x7632, R135 ;  /* 0x000076328a877816 */ /* 0x040fe40000000087 */
[----:B------:R-:W-:Y:S01]  /*0d40*/  SHF.L.U32 R219, R138, 0x10, RZ ;  /* 0x000000108adb7819 */ /* 0x000fe200000006ff */
[----:B------:R-:W-:Y:S01]  /*0d50*/  FADD.FTZ R138, -R212, R141 ;  /* 0x0000008dd48a7221 */ /* 0x000fe20000010100 */
[----:B------:R-:W-:Y:S01]  /*0d60*/  SHF.L.U32 R112, R112, 0x10, RZ ;  /* 0x0000001070707819 */ /* 0x000fe200000006ff */
[----:B------:R-:W-:Y:S01]  /*0d70*/  FADD.FTZ R236, -R212, R144 ;  /* 0x00000090d4ec7221 */ /* 0x000fe20000010100 */
[----:B------:R-:W-:Y:S01]  /*0d80*/  FMUL.FTZ R141, R62, R113 ;  /* 0x000000713e8d7220 */ /* 0x000fe20000410000 */
[----:B------:R-:W-:Y:S01]  /*0d90*/  FADD.FTZ R108, R108, R215 ;  /* 0x000000d76c6c7221 */ /* 0x000fe20000010000 */
[----:B------:R-:W-:Y:S01]  /*0da0*/  FMUL.FTZ R144, R209, R110 ;  /* 0x0000006ed1907220 */ /* 0x000fe20000410000 */
[----:B------:R-:W-:Y:S01]  /*0db0*/  FFMA.FTZ R109, R214, R215, R109 ;  /* 0x000000d7d66d7223 */ /* 0x000fe2000001006d */
[----:B------:R-:W-:Y:S01]  /*0dc0*/  FADD.FTZ R128, -R212, R128 ;  /* 0x00000080d4807221 */ /* 0x000fe20000010100 */
[----:B------:R-:W-:Y:S01]  /*0dd0*/  PRMT R229, R154, 0x7632, R229 ;  /* 0x000076329ae57816 */ /* 0x000fe200000000e5 */
[----:B------:R-:W-:Y:S01]  /*0de0*/  FADD.FTZ R218, -R212, R117 ;  /* 0x00000075d4da7221 */ /* 0x000fe20000010100 */
[----:B------:R-:W-:Y:S01]  /*0df0*/  SHF.L.U32 R233, R154, 0x10, RZ ;  /* 0x000000109ae97819 */ /* 0x000fe200000006ff */
[----:B------:R-:W-:-:S02]  /*0e00*/  IMAD.U32 R154, R213, 0x10000, RZ ;  /* 0x00010000d59a7824 */ /* 0x000fc400078e00ff */
[----:B------:R-:W-:Y:S01]  /*0e10*/  FMUL.FTZ R213, R63, R112 ;  /* 0x000000703fd57220 */ /* 0x000fe20000410000 */
[----:B------:R-:W-:Y:S01]  /*0e20*/  FADD.FTZ R108, R108, R141 ;  /* 0x0000008d6c6c7221 */ /* 0x000fe20000010000 */
[----:B------:R-:W-:Y:S01]  /*0e30*/  SHF.L.U32 R217, R126, 0x10, RZ ;  /* 0x000000107ed97819 */ /* 0x000fe200000006ff */
[----:B------:R-:W-:Y:S01]  /*0e40*/  FMUL.FTZ R216, R209, R216 ;  /* 0x000000d8d1d87220 */ /* 0x000fe20000410000 */
[----:B------:R-:W-:Y:S01]  /*0e50*/  FFMA.FTZ R109, R144, R141, R109 ;  /* 0x0000008d906d7223 */ /* 0x000fe2000001006d */
[C---:B------:R-:W-:Y:S01]  /*0e60*/  FADD.FTZ R226, -R212.reuse, R129 ;  /* 0x00000081d4e27221 */ /* 0x040fe20000010100 */
[----:B------:R-:W-:Y:S01]  /*0e70*/  PRMT R235, R155, 0x7632, R235 ;  /* 0x000076329beb7816 */ /* 0x000fe200000000eb */
[----:B------:R-:W-:Y:S01]  /*0e80*/  FMUL.FTZ R241, R209, R128 ;  /* 0x00000080d1f17220 */ /* 0x000fe20000410000 */
[----:B------:R-:W-:Y:S01]  /*0e90*/  SHF.L.U32 R237, R155, 0x10, RZ ;  /* 0x000000109bed7819 */ /* 0x000fe200000006ff */
[----:B------:R-:W-:Y:S01]  /*0ea0*/  FADD.FTZ R132, -R212, R132 ;  /* 0x00000084d4847221 */ /* 0x000fe20000010100 */
[----:B------:R-:W-:Y:S01]  /*0eb0*/  PRMT R129, R136, 0x7632, R129 ;  /* 0x0000763288817816 */ /* 0x000fe20000000081 */
[----:B------:R-:W-:Y:S01]  /*0ec0*/  FADD.FTZ R192, R111, R192 ;  /* 0x000000c06fc07221 */ /* 0x000fe20000010000 */
[----:B------:R-:W-:Y:S01]  /*0ed0*/  FFMA.FTZ R194, R125, R111, R194 ;  /* 0x0000006f7dc27223 */ /* 0x000fe200000100c2 */
[----:B------:R-:W-:Y:S01]  /*0ee0*/  FMUL.FTZ R155, R209, R218 ;  /* 0x000000dad19b7220 */ /* 0x000fe20000410000 */
[----:B------:R-:W-:Y:S01]  /*0ef0*/  FADD.FTZ R140, -R212, R140 ;  /* 0x0000008cd48c7221 */ /* 0x000fe20000010100 */
[----:B------:R-:W-:Y:S01]  /*0f00*/  FADD.FTZ R111, R108, R213 ;  /* 0x000000d56c6f7221 */ /* 0x000fe20000010000 */
[----:B------:R-:W-:Y:S01]  /*0f10*/  FADD.FTZ R228, -R212, R131 ;  /* 0x00000083d4e47221 */ /* 0x000fe20000010100 */
[----:B------:R-:W-:Y:S01]  /*0f20*/  FFMA.FTZ R108, R216, R213, R109 ;  /* 0x000000d5d86c7223 */ /* 0x000fe2000001006d */
[----:B------:R-:W-:Y:S01]  /*0f30*/  PRMT R114, R115, 0x7632, R114 ;  /* 0x0000763273727816 */ /* 0x000fe20000000072 */
[C---:B------:R-:W-:Y:S01]  /*0f40*/  FADD.FTZ R130, -R212.reuse, R130 ;  /* 0x00000082d4827221 */ /* 0x040fe20000010100 */
[----:B------:R-:W-:Y:S01]  /*0f50*/  FADD.FTZ R134, -R212, R134 ;  /* 0x00000086d4867221 */ /* 0x000fe20000010100 */
[----:B------:R-:W-:Y:S01]  /*0f60*/  SHF.L.U32 R131, R136, 0x10, RZ ;  /* 0x0000001088837819 */ /* 0x000fe200000006ff */
[----:B------:R-:W-:Y:S01]  /*0f70*/  FADD.FTZ R162, R217, R162 ;  /* 0x000000a2d9a27221 */ /* 0x000fe20000010000 */
[-C--:B------:R-:W-:Y:S01]  /*0f80*/  FFMA.FTZ R10, R241, R217.reuse, R10 ;  /* 0x000000d9f10a7223 */ /* 0x080fe2000001000a */
[----:B------:R-:W-:Y:S01]  /*0f90*/  FMUL.FTZ R128, R48, R217 ;  /* 0x000000d930807220 */ /* 0x000fe20000410000 */
[----:B------:R-:W-:Y:S01]  /*0fa0*/  SHF.L.U32 R115, R115, 0x10, RZ ;  /* 0x0000001073737819 */ /* 0x000fe200000006ff */
[----:B------:R-:W-:Y:S01]  /*0fb0*/  FADD.FTZ R29, R154, R29 ;  /* 0x0000001d9a1d7221 */ /* 0x000fe20000010000 */
[----:B------:R-:W-:Y:S01]  /*0fc0*/  FFMA.FTZ R0, R155, R154, R0 ;  /* 0x0000009a9b007223 */ /* 0x000fe20000010000 */
[----:B------:R-:W-:Y:S01]  /*0fd0*/  FMUL.FTZ R217, R209, R132 ;  /* 0x00000084d1d97220 */ /* 0x000fe20000410000 */
[----:B------:R-:W-:Y:S01]  /*0fe0*/  SHF.L.U32 R116, R129, 0x10, RZ ;  /* 0x0000001081747819 */ /* 0x000fe200000006ff */
[C-C-:B------:R-:W-:Y:S01]  /*0ff0*/  FADD.FTZ R230, -R212.reuse, R133.reuse ;  /* 0x00000085d4e67221 */ /* 0x140fe20000010100 */
[C---:B------:R-:W-:Y:S01]  /*1000*/  FADD.FTZ R142, -R212.reuse, R142 ;  /* 0x0000008ed48e7221 */ /* 0x040fe20000010100 */
[----:B------:R-:W-:Y:S01]  /*1010*/  FMUL.FTZ R154, R57, R154 ;  /* 0x0000009a399a7220 */ /* 0x000fe20000410000 */
[----:B------:R-:W-:Y:S01]  /*1020*/  FMUL.FTZ R129, R209, R140 ;  /* 0x0000008cd1817220 */ /* 0x000fe20000410000 */
[----:B------:R-:W-:Y:S01]  /*1030*/  FADD.FTZ R111, R111, R150 ;  /* 0x000000966f6f7221 */ /* 0x000fe20000010000 */
[----:B------:R-:W-:Y:S01]  /*1040*/  FADD.FTZ R118, -R212, R118 ;  /* 0x00000076d4767221 */ /* 0x000fe20000010100 */
[----:B------:R-:W-:Y:S01]  /*1050*/  PRMT R133, R137, 0x7632, R133 ;  /* 0x0000763289857816 */ /* 0x000fe20000000085 */
[----:B------:R-:W-:Y:S01]  /*1060*/  FFMA.FTZ R140, R143, R150, R108 ;  /* 0x000000968f8c7223 */ /* 0x000fe2000001006c */
[----:B------:R-:W-:-:S02]  /*1070*/  IMAD.U32 R137, R137, 0x10000, RZ ;  /* 0x0001000089897824 */ /* 0x000fc400078e00ff */
[C---:B------:R-:W-:Y:S01]  /*1080*/  FMUL.FTZ R239, R209.reuse, R130 ;  /* 0x00000082d1ef7220 */ /* 0x040fe20000410000 */
[----:B------:R-:W-:Y:S01]  /*1090*/  FMUL.FTZ R243, R209, R134 ;  /* 0x00000086d1f37220 */ /* 0x000fe20000410000 */
[----:B------:R-:W-:Y:S01]  /*10a0*/  FADD.FTZ R148, -R212, R148 ;  /* 0x00000094d4947221 */ /* 0x000fe20000010100 */
[C---:B------:R-:W-:Y:S01]  /*10b0*/  PRMT R221, R152.reuse, 0x7632, R221 ;  /* 0x0000763298dd7816 */ /* 0x040fe200000000dd */
[----:B------:R-:W-:Y:S01]  /*10c0*/  FADD.FTZ R168, R131, R168 ;  /* 0x000000a883a87221 */ /* 0x000fe20000010000 */
[----:B------:R-:W-:Y:S01]  /*10d0*/  SHF.L.U32 R223, R152, 0x10, RZ ;  /* 0x0000001098df7819 */ /* 0x000fe200000006ff */
[-C--:B------:R-:W-:Y:S01]  /*10e0*/  FFMA.FTZ R14, R217, R131.reuse, R14 ;  /* 0x00000083d90e7223 */ /* 0x080fe2000001000e */
[----:B------:R-:W-:Y:S01]  /*10f0*/  SHF.L.U32 R114, R114, 0x10, RZ ;  /* 0x0000001072727819 */ /* 0x000fe200000006ff */
[----:B------:R-:W-:Y:S01]  /*1100*/  FMUL.FTZ R130, R44, R131 ;  /* 0x000000832c827220 */ /* 0x000fe20000410000 */
[----:B------:R-:W-:Y:S01]  /*1110*/  FADD.FTZ R238, -R212, R145 ;  /* 0x00000091d4ee7221 */ /* 0x000fe20000010100 */
[----:B------:R-:W-:Y:S01]  /*1120*/  FMUL.FTZ R152, R58, R115 ;  /* 0x000000733a987220 */ /* 0x000fe20000410000 */
[----:B------:R-:W-:Y:S01]  /*1130*/  FMUL.FTZ R131, R209, R142 ;  /* 0x0000008ed1837220 */ /* 0x000fe20000410000 */
[----:B------:R-:W-:Y:S01]  /*1140*/  FADD.FTZ R111, R111, R154 ;  /* 0x0000009a6f6f7221 */ /* 0x000fe20000010000 */
[----:B------:R-:W-:Y:S01]  /*1150*/  FADD.FTZ R220, -R212, R119 ;  /* 0x00000077d4dc7221 */ /* 0x000fe20000010100 */
[----:B------:R-:W-:Y:S01]  /*1160*/  FMUL.FTZ R145, R209, R118 ;  /* 0x00000076d1917220 */ /* 0x000fe20000410000 */
[----:B------:R-:W-:Y:S01]  /*1170*/  FFMA.FTZ R142, R155, R154, R140 ;  /* 0x0000009a9b8e7223 */ /* 0x000fe2000001008c */
[----:B------:R-:W-:Y:S01]  /*1180*/  PRMT R117, R124, 0x7632, R117 ;  /* 0x000076327c757816 */ /* 0x000fe20000000075 */
[----:B------:R-:W-:Y:S01]  /*1190*/  FADD.FTZ R170, R137, R170 ;  /* 0x000000aa89aa7221 */ /* 0x000fe20000010000 */
[-C--:B------:R-:W-:Y:S01]  /*11a0*/  FFMA.FTZ R16, R243, R137.reuse, R16 ;  /* 0x00000089f3107223 */ /* 0x080fe20000010010 */
[----:B------:R-:W-:Y:S01]  /*11b0*/  FMUL.FTZ R132, R46, R137 ;  /* 0x000000892e847220 */ /* 0x000fe20000410000 */
[----:B------:R-:W-:Y:S01]  /*11c0*/  SHF.L.U32 R119, R124, 0x10, RZ ;  /* 0x000000107c777819 */ /* 0x000fe200000006ff */
[C---:B------:R-:W-:Y:S01]  /*11d0*/  FADD.FTZ R242, -R212.reuse, R147 ;  /* 0x00000093d4f27221 */ /* 0x040fe20000010100 */
[----:B------:R-:W-:Y:S01]  /*11e0*/  FMUL.FTZ R137, R209, R148 ;  /* 0x00000094d1897220 */ /* 0x000fe20000410000 */
[----:B------:R-:W-:Y:S01]  /*11f0*/  FMUL.FTZ R147, R59, R114 ;  /* 0x000000723b937220 */ /* 0x000fe20000410000 */
[----:B------:R-:W-:Y:S01]  /*1200*/  FADD.FTZ R148, R111, R152 ;  /* 0x000000986f947221 */ /* 0x000fe20000010000 */
[C---:B------:R-:W-:Y:S01]  /*1210*/  FADD.FTZ R120, -R212.reuse, R120 ;  /* 0x00000078d4787221 */ /* 0x040fe20000010100 */
[----:B------:R-:W-:Y:S01]  /*1220*/  FMUL.FTZ R220, R209, R220 ;  /* 0x000000dcd1dc7220 */ /* 0x000fe20000410000 */
[----:B------:R-:W-:Y:S01]  /*1230*/  SHF.L.U32 R118, R133, 0x10, RZ ;  /* 0x0000001085767819 */ /* 0x000fe200000006ff */
[----:B------:R-:W-:Y:S01]  /*1240*/  FFMA.FTZ R109, R145, R152, R142 ;  /* 0x00000098916d7223 */ /* 0x000fe2000001008e */
[----:B------:R-:W-:Y:S01]  /*1250*/  SHF.L.U32 R110, R117, 0x10, RZ ;  /* 0x00000010756e7819 */ /* 0x000fe200000006ff */
[C---:B------:R-:W-:Y:S01]  /*1260*/  FMUL.FTZ R133, R209.reuse, R236 ;  /* 0x000000ecd1857220 */ /* 0x040fe20000410000 */
[C---:B------:R-:W-:Y:S01]  /*1270*/  FMUL.FTZ R222, R209.reuse, R222 ;  /* 0x000000ded1de7220 */ /* 0x040fe20000410000 */
[----:B------:R-:W-:Y:S01]  /*1280*/  FADD.FTZ R244, -R212, R149 ;  /* 0x00000095d4f47221 */ /* 0x000fe20000010100 */
[----:B------:R-:W-:Y:S01]  /*1290*/  FMUL.FTZ R218, R52, R119 ;  /* 0x0000007734da7220 */ /* 0x000fe20000410000 */
[----:B------:R-:W-:Y:S01]  /*12a0*/  FADD.FTZ R111, R148, R147 ;  /* 0x00000093946f7221 */ /* 0x000fe20000010000 */
[----:B------:R-:W-:Y:S01]  /*12b0*/  FMUL.FTZ R149, R209, R120 ;  /* 0x00000078d1957220 */ /* 0x000fe20000410000 */
[----:B------:R-:W-:Y:S01]  /*12c0*/  FFMA.FTZ R142, R220, R147, R109 ;  /* 0x00000093dc8e7223 */ /* 0x000fe2000001006d */
[----:B------:R-:W-:Y:S01]  /*12d0*/  FADD.FTZ R176, R223, R176 ;  /* 0x000000b0dfb07221 */ /* 0x000fe20000010000 */
[-C--:B------:R-:W-:Y:S01]  /*12e0*/  FFMA.FTZ R22, R133, R223.reuse, R22 ;  /* 0x000000df85167223 */ /* 0x080fe20000010016 */
[----:B------:R-:W-:Y:S01]  /*12f0*/  FMUL.FTZ R140, R36, R223 ;  /* 0x000000df248c7220 */ /* 0x000fe20000410000 */
[-C--:B------:R-:W-:Y:S01]  /*1300*/  FFMA.FTZ R5, R222, R110.reuse, R5 ;  /* 0x0000006ede057223 */ /* 0x080fe20000010005 */
[----:B------:R-:W-:Y:S01]  /*1310*/  FADD.FTZ R157, R110, R157 ;  /* 0x0000009d6e9d7221 */ /* 0x000fe20000010000 */
[----:B------:R-:W-:Y:S01]  /*1320*/  FMUL.FTZ R223, R53, R110 ;  /* 0x0000006e35df7220 */ /* 0x000fe20000410000 */
[----:B------:R-:W-:Y:S01]  /*1330*/  FADD.FTZ R110, R111, R218 ;  /* 0x000000da6f6e7221 */ /* 0x000fe20000010000 */
[----:B------:R-:W-:Y:S01]  /*1340*/  FADD.FTZ R122, -R212, R122 ;  /* 0x0000007ad47a7221 */ /* 0x000fe20000010100 */
[----:B------:R-:W-:Y:S01]  /*1350*/  FFMA.FTZ R187, R216, R112, R187 ;  /* 0x00000070d8bb7223 */ /* 0x000fe200000100bb */
[----:B------:R-:W-:Y:S01]  /*1360*/  FADD.FTZ R186, R112, R186 ;  /* 0x000000ba70ba7221 */ /* 0x000fe20000010000 */
[----:B------:R-:W-:Y:S01]  /*1370*/  FFMA.FTZ R109, R149, R218, R142 ;  /* 0x000000da956d7223 */ /* 0x000fe2000001008e */
[----:B------:R-:W-:Y:S01]  /*1380*/  SHF.L.U32 R112, R121, 0x10, RZ ;  /* 0x0000001079707819 */ /* 0x000fe200000006ff */
[----:B------:R-:W-:Y:S01]  /*1390*/  FMUL.FTZ R224, R209, R224 ;  /* 0x000000e0d1e07220 */ /* 0x000fe20000410000 */
[C---:B------:R-:W-:Y:S01]  /*13a0*/  PRMT R225, R153.reuse, 0x7632, R225 ;  /* 0x0000763299e17816 */ /* 0x040fe200000000e1 */
[----:B------:R-:W-:Y:S01]  /*13b0*/  FMUL.FTZ R248, R54, R123 ;  /* 0x0000007b36f87220 */ /* 0x000fe20000410000 */
[----:B------:R-:W-:Y:S01]  /*13c0*/  SHF.L.U32 R227, R153, 0x10, RZ ;  /* 0x0000001099e37819 */ /* 0x000fe200000006ff */
[----:B------:R-:W-:Y:S01]  /*13d0*/  FADD.FTZ R111, R110, R223 ;  /* 0x000000df6e6f7221 */ /* 0x000fe20000010000 */
[----:B------:R-:W-:Y:S01]  /*13e0*/  FMUL.FTZ R153, R209, R122 ;  /* 0x0000007ad1997220 */ /* 0x000fe20000410000 */
[----:B------:R-:W-:Y:S01]  /*13f0*/  FFMA.FTZ R110, R222, R223, R109 ;  /* 0x000000dfde6e7223 */ /* 0x000fe2000001006d */
[----:B------:R-:W-:Y:S01]  /*1400*/  PRMT R124, R126, 0x7632, R124 ;  /* 0x000076327e7c7816 */ /* 0x000fe2000000007c */
[-C--:B------:R-:W-:Y:S01]  /*1410*/  FFMA.FTZ R7, R224, R112.reuse, R7 ;  /* 0x00000070e0077223 */ /* 0x080fe20000010007 */
[----:B------:R-:W-:Y:S01]  /*1420*/  FADD.FTZ R159, R112, R159 ;  /* 0x0000009f709f7221 */ /* 0x000fe20000010000 */
        /* <DEDUP_REMOVED lines=9> */
[----:B------:R-:W-:Y:S01]  /*14c0*/  FADD.FTZ R172, R219, R172 ;  /* 0x000000acdbac7221 */ /* 0x000fe20000010000 */
[----:B------:R-:W-:Y:S01]  /*14d0*/  SHF.L.U32 R127, R127, 0x10, RZ ;  /* 0x000000107f7f7819 */ /* 0x000fe200000006ff */
[-C--:B------:R-:W-:Y:S01]  /*14e0*/  FFMA.FTZ R18, R129, R219.reuse, R18 ;  /* 0x000000db81127223 */ /* 0x080fe20000010012 */
[----:B------:R-:W-:Y:S01]  /*14f0*/  FMUL.FTZ R134, R40, R219 ;  /* 0x000000db28867220 */ /* 0x000fe20000410000 */
[----:B------:R-:W-:Y:S01]  /*1500*/  FMUL.FTZ R219, R49, R114 ;  /* 0x0000007231db7220 */ /* 0x000fe20000410000 */
[----:B------:R-:W-:Y:S01]  /*1510*/  FADD.FTZ R112, R111, R128 ;  /* 0x000000806f707221 */ /* 0x000fe20000010000 */
[----:B------:R-:W-:Y:S01]  /*1520*/  FMUL.FTZ R226, R209, R226 ;  /* 0x000000e2d1e27220 */ /* 0x000fe20000410000 */
[----:B------:R-:W-:Y:S01]  /*1530*/  FFMA.FTZ R109, R241, R128, R110 ;  /* 0x00000080f16d7223 */ /* 0x000fe2000001006e */
[----:B------:R-:W-:Y:S01]  /*1540*/  SHF.L.U32 R126, R126, 0x10, RZ ;  /* 0x000000107e7e7819 */ /* 0x000fe200000006ff */
[----:B------:R-:W-:Y:S01]  /*1550*/  FMUL.FTZ R124, R50, R127 ;  /* 0x0000007f327c7220 */ /* 0x000fe20000410000 */
[----:B------:R-:W-:Y:S01]  /*1560*/  FADD.FTZ R111, R112, R219 ;  /* 0x000000db706f7221 */ /* 0x000fe20000010000 */
[----:B------:R-:W-:Y:S01]  /*1570*/  FFMA.FTZ R110, R226, R219, R109 ;  /* 0x000000dbe26e7223 */ /* 0x000fe2000001006d */
[----:B------:R-:W-:-:S02]  /*1580*/  IMAD.U32 R108, R221, 0x10000, RZ ;  /* 0x00010000dd6c7824 */ /* 0x000fc400078e00ff */
[----:B------:R-:W-:Y:S01]  /*1590*/  FMUL.FTZ R221, R51, R126 ;  /* 0x0000007e33dd7220 */ /* 0x000fe20000410000 */
[----:B------:R-:W-:Y:S01]  /*15a0*/  FADD.FTZ R112, R111, R124 ;  /* 0x0000007c6f707221 */ /* 0x000fe20000010000 */
[----:B------:R-:W-:Y:S01]  /*15b0*/  FMUL.FTZ R228, R209, R228 ;  /* 0x000000e4d1e47220 */ /* 0x000fe20000410000 */
[----:B------:R-:W-:Y:S01]  /*15c0*/  FFMA.FTZ R109, R239, R124, R110 ;  /* 0x0000007cef6d7223 */ /* 0x000fe2000001006e */
[----:B------:R-:W-:Y:S01]  /*15d0*/  FADD.FTZ R161, R114, R161 ;  /* 0x000000a172a17221 */ /* 0x000fe20000010000 */
        /* <DEDUP_REMOVED lines=17> */
[----:B------:R-:W-:Y:S01]  /*16f0*/  FMUL.FTZ R232, R209, R232 ;  /* 0x000000e8d1e87220 */ /* 0x000fe20000410000 */
[----:B------:R-:W-:-:S02]  /*1700*/  FFMA.FTZ R109, R243, R132, R112 ;  /* 0x00000084f36d7223 */ /* 0x000fc40000010070 */
[----:B------:R-:W-:Y:S01]  /*1710*/  FADD.FTZ R111, R114, R227 ;  /* 0x000000e3726f7221 */ /* 0x000fe20000010000 */
[C---:B------:R-:W-:Y:S01]  /*1720*/  PRMT R136, R139.reuse, 0x7632, R136 ;  /* 0x000076328b887816 */ /* 0x040fe20000000088 */
[----:B------:R-:W-:Y:S01]  /*1730*/  FFMA.FTZ R112, R232, R227, R109 ;  /* 0x000000e3e8707223 */ /* 0x000fe2000001006d */
[----:B------:R-:W-:Y:S01]  /*1740*/  SHF.L.U32 R139, R139, 0x10, RZ ;  /* 0x000000108b8b7819 */ /* 0x000fe200000006ff */
[----:B------:R-:W-:Y:S01]  /*1750*/  FADD.FTZ R114, R111, R134 ;  /* 0x000000866f727221 */ /* 0x000fe20000010000 */
[----:B------:R-:W-:Y:S01]  /*1760*/  SHF.L.U32 R110, R229, 0x10, RZ ;  /* 0x00000010e56e7819 */ /* 0x000fe200000006ff */
[----:B------:R-:W-:Y:S01]  /*1770*/  FMUL.FTZ R229, R41, R120 ;  /* 0x0000007829e57220 */ /* 0x000fe20000410000 */
        /* <DEDUP_REMOVED lines=12> */
[----:B------:R-:W-:Y:S01]  /*1840*/  FFMA.FTZ R109, R131, R136, R112 ;  /* 0x00000088836d7223 */ /* 0x000fe20000010070 */
[----:B------:R-:W-:Y:S01]  /*1850*/  FMUL.FTZ R238, R209, R238 ;  /* 0x000000eed1ee7220 */ /* 0x000fe20000410000 */
[----:B------:R-:W-:-:S02]  /*1860*/  FADD.FTZ R111, R114, R233 ;  /* 0x000000e9726f7221 */ /* 0x000fc40000010000 */
[----:B------:R-:W-:Y:S01]  /*1870*/  FFMA.FTZ R114, R234, R233, R109 ;  /* 0x000000e9ea727223 */ /* 0x000fe2000001006d */
[-C--:B------:R-:W-:Y:S01]  /*1880*/  FFMA.FTZ R21, R238, R108.reuse, R21 ;  /* 0x0000006cee157223 */ /* 0x080fe20000010015 */
[----:B------:R-:W-:Y:S01]  /*1890*/  FADD.FTZ R175, R108, R175 ;  /* 0x000000af6caf7221 */ /* 0x000fe20000010000 */
        /* <DEDUP_REMOVED lines=9> */
[----:B------:R-:W-:Y:S02]  /*1930*/  FMUL.FTZ R244, R209, R244 ;  /* 0x000000f4d1f47220 */ /* 0x000fe40000410000 */
[----:B------:R-:W-:Y:S01]  /*1940*/  FADD.FTZ R111, R114, R247 ;  /* 0x000000f7726f7221 */ /* 0x000fe20000010000 */
[----:B------:R-:W-:Y:S01]  /*1950*/  FFMA.FTZ R108, R242, R247, R109 ;  /* 0x000000f7f26c7223 */ /* 0x000fe2000001006d */
[----:B------:R-:W-:Y:S01]  /*1960*/  SHF.L.U32 R112, R235, 0x10, RZ ;  /* 0x00000010eb707819 */ /* 0x000fe200000006ff */
[-C--:B------:R-:W-:Y:S01]  /*1970*/  FFMA.FTZ R25, R244, R110.reuse, R25 ;  /* 0x0000006ef4197223 */ /* 0x080fe20000010019 */
[----:B------:R-:W-:Y:S01]  /*1980*/  FADD.FTZ R179, R110, R179 ;  /* 0x000000b36eb37221 */ /* 0x000fe20000010000 */
[----:B------:R-:W-:Y:S01]  /*1990*/  FMUL.FTZ R235, R33, R110 ;  /* 0x0000006e21eb7220 */ /* 0x000fe20000410000 */
[----:B------:R-:W-:Y:S01]  /*19a0*/  FADD.FTZ R110, R111, R148 ;  /* 0x000000946f6e7221 */ /* 0x000fe20000010000 */
[----:B------:R-:W-:Y:S01]  /*19b0*/  FFMA.FTZ R109, R137, R148, R108 ;  /* 0x00000094896d7223 */ /* 0x000fe2000001006c */
[----:B------:R-:W-:Y:S01]  /*19c0*/  FADD.FTZ R174, R139, R174 ;  /* 0x000000ae8bae7221 */ /* 0x000fe20000010000 */
[----:B------:R-:W-:Y:S01]  /*19d0*/  FFMA.FTZ R20, R131, R139, R20 ;  /* 0x0000008b83147223 */ /* 0x000fe20000010014 */
[----:B------:R-:W-:Y:S01]  /*19e0*/  FADD.FTZ R212, -R212, R151 ;  /* 0x00000097d4d47221 */ /* 0x000fe20000010100 */
[----:B------:R-:W-:Y:S01]  /*19f0*/  FMUL.FTZ R139, R209, R246 ;  /* 0x000000f6d18b7220 */ /* 0x000fe20000410000 */
[----:B------:R-:W-:Y:S01]  /*1a00*/  FFMA.FTZ R23, R242, R236, R23 ;  /* 0x000000ecf2177223 */ /* 0x000fe20000010017 */
[----:B------:R-:W-:Y:S01]  /*1a10*/  FADD.FTZ R177, R236, R177 ;  /* 0x000000b1ecb17221 */ /* 0x000fe20000010000 */
[----:B------:R-:W-:Y:S01]  /*1a20*/  SHF.R.U32.HI R151, RZ, 0x5, R185 ;  /* 0x00000005ff977819 */ /* 0x000fe200000116b9 */
        /* <DEDUP_REMOVED lines=8> */
[----:B------:R-:W-:Y:S01]  /*1ab0*/  LOP3.LUT R231, R151, 0x7fffff8, RZ, 0xc0, !PT ;  /* 0x07fffff897e77812 */ /* 0x000fe200078ec0ff */
        /* <DEDUP_REMOVED lines=49> */
.L_x_1656:
        /* <DEDUP_REMOVED lines=20> */
[----:B0-----:R-:W-:-:S04]  /*1f10*/  FADD.FTZ R108, RZ, R108 ;  /* 0x0000006cff6c7221 */ /* 0x001fc80000010000 */
[----:B------:R-:W-:Y:S01]  /*1f20*/  FADD.FTZ R110, R110, R108 ;  /* 0x0000006c6e6e7221 */ /* 0x000fe20000010000 */
[----:B------:R-:W-:-:S03]  /*1f30*/  FADD.FTZ R108, RZ, R109 ;  /* 0x0000006dff6c7221 */ /* 0x000fc60000010000 */
        /* <DEDUP_REMOVED lines=11> */
[----:B------:R-:W-:Y:S02]  /*1ff0*/  FADD.FTZ R108, R108, R121 ;  /* 0x000000796c6c7221 */ /* 0x000fe40000010000 */
[----:B------:R-:W0:Y:S01]  /*2000*/  @P1 LDC.64 R120, c[0x0][0x308] ;  /* 0x0000c200ff781b82 */ /* 0x000e220000000a00 */
[----:B------:R-:W-:Y:S01]  /*2010*/  FMUL.FTZ R109, R109, UR9 ;  /* 0x000000096d6d7c20 */ /* 0x000fe20008410000 */
[----:B------:R-:W-:-:S04]  /*2020*/  FADD.FTZ R108, R123, R108 ;  /* 0x0000006c7b6c7221 */ /* 0x000fc80000010000 */
[----:B------:R-:W-:Y:S01]  /*2030*/  FSEL R112, R109, RZ, !P3 ;  /* 0x000000ff6d707208 */ /* 0x000fe20005800000 */
[----:B------:R-:W-:Y:S01]  /*2040*/  FMUL.FTZ R113, R108, UR9 ;  /* 0x000000096c717c20 */ /* 0x000fe20008410000 */
[----:B-----5:R-:W-:Y:S02]  /*2050*/  @P0 MOV R109, R202 ;  /* 0x000000ca006d0202 */ /* 0x020fe40000000f00 */
[----:B------:R-:W-:Y:S01]  /*2060*/  MOV R108, R250 ;  /* 0x000000fa006c7202 */ /* 0x000fe20000000f00 */
[-CC-:B------:R-:W-:Y:S01]  /*2070*/  FFMA.FTZ R125, R125, R113.reuse, R112.reuse ;  /* 0x000000717d7d7223 */ /* 0x180fe20000010070 */
[-CC-:B------:R-:W-:Y:S01]  /*2080*/  FFMA.FTZ R214, R214, R113.reuse, R112.reuse ;  /* 0x00000071d6d67223 */ /* 0x180fe20000010070 */
[----:B------:R-:W-:Y:S01]  /*2090*/  @P0 LOP3.LUT P3, RZ, R109, 0xff, RZ, 0xc0, !PT ;  /* 0x000000ff6dff0812 */ /* 0x000fe2000786c0ff */
[-C--:B------:R-:W-:Y:S01]  /*20a0*/  FFMA.FTZ R144, R144, R113.reuse, R112 ;  /* 0x0000007190907223 */ /* 0x080fe20000010070 */
[----:B------:R-:W-:Y:S01]  /*20b0*/  FADD.FTZ R146, R146, -R125 ;  /* 0x8000007d92927221 */ /* 0x000fe20000010000 */
[----:B------:R-:W-:Y:S01]  /*20c0*/  FADD.FTZ R214, R215, -R214 ;  /* 0x800000d6d7d67221 */ /* 0x000fe20000010000 */
[-C--:B------:R-:W-:Y:S01]  /*20d0*/  FFMA.FTZ R216, R216, R113.reuse, R112 ;  /* 0x00000071d8d87223 */ /* 0x080fe20000010070 */
[----:B------:R-:W-:Y:S01]  /*20e0*/  FADD.FTZ R144, R141, -R144 ;  /* 0x800000908d907221 */ /* 0x000fe20000010000 */
[C---:B------:R-:W-:Y:S01]  /*20f0*/  FMUL.FTZ R109, R209.reuse, R146 ;  /* 0x00000092d16d7220 */ /* 0x040fe20000410000 */
[C---:B------:R-:W-:Y:S01]  /*2100*/  FMUL.FTZ R214, R209.reuse, R214 ;  /* 0x000000d6d1d67220 */ /* 0x040fe20000410000 */
[----:B------:R-:W-:Y:S01]  /*2110*/  LOP3.LUT P6, RZ, R108, 0xff, RZ, 0xc0, !PT ;  /* 0x000000ff6cff7812 */ /* 0x000fe200078cc0ff */
[----:B------:R-:W-:Y:S01]  /*2120*/  FMUL.FTZ R111, R209, R144 ;  /* 0x00000090d16f7220 */ /* 0x000fe20000410000 */
[----:B------:R-:W-:Y:S01]  /*2130*/  @P2 FADD.FTZ R109, R64, R109 ;  /* 0x0000006d406d2221 */ /* 0x000fe20000010000 */
[----:B------:R-:W-:Y:S01]  /*2140*/  @P2 FADD.FTZ R214, R65, R214 ;  /* 0x000000d641d62221 */ /* 0x000fe20000010000 */
[----:B------:R-:W-:Y:S01]  /*2150*/  FADD.FTZ R216, R213, -R216 ;  /* 0x800000d8d5d87221 */ /* 0x000fe20000010000 */
[----:B------:R-:W-:Y:S01]  /*2160*/  @P2 FADD.FTZ R111, R66, R111 ;  /* 0x0000006f426f2221 */ /* 0x000fe20000010000 */
[----:B------:R-:W-:Y:S01]  /*2170*/  FMUL.FTZ R126, R109, UR16 ;  /* 0x000000106d7e7c20 */ /* 0x000fe20008410000 */
[----:B------:R-:W-:Y:S01]  /*2180*/  FMUL.FTZ R127, R214, UR16 ;  /* 0x00000010d67f7c20 */ /* 0x000fe20008410000 */
[----:B------:R-:W-:Y:S01]  /*2190*/  FMUL.FTZ R216, R209, R216 ;  /* 0x000000d8d1d87220 */ /* 0x000fe20000410000 */
[-C--:B------:R-:W-:Y:S01]  /*21a0*/  FFMA.FTZ R143, R143, R113.reuse, R112 ;  /* 0x000000718f8f7223 */ /* 0x080fe20000010070 */
[----:B------:R-:W-:Y:S01]  /*21b0*/  FMUL.FTZ R108, R111, UR16 ;  /* 0x000000106f6c7c20 */ /* 0x000fe20008410000 */
[----:B------:R-:W-:Y:S01]  /*21c0*/  FSEL R141, R126, RZ, P6 ;  /* 0x000000ff7e8d7208 */ /* 0x000fe20003000000 */
[----:B------:R-:W-:Y:S01]  /*21d0*/  @P2 FADD.FTZ R216, R67, R216 ;  /* 0x000000d843d82221 */ /* 0x000fe20000010000 */
[----:B------:R-:W-:Y:S01]  /*21e0*/  LOP3.LUT P6, RZ, R250, 0xff00, RZ, 0xc0, !PT ;  /* 0x0000ff00faff7812 */ /* 0x000fe200078cc0ff */
[----:B------:R-:W-:Y:S01]  /*21f0*/  FADD.FTZ R150, R150, -R143 ;  /* 0x8000008f96967221 */ /* 0x000fe20000010000 */
[-CC-:B------:R-:W-:Y:S01]  /*2200*/  FFMA.FTZ R155, R155, R113.reuse, R112.reuse ;  /* 0x000000719b9b7223 */ /* 0x180fe20000010070 */
[----:B------:R-:W-:Y:S01]  /*2210*/  FMUL.FTZ R143, R216, UR16 ;  /* 0x00000010d88f7c20 */ /* 0x000fe20008410000 */
[----:B------:R-:W-:Y:S01]  /*2220*/  FSEL R144, R127, RZ, P6 ;  /* 0x000000ff7f907208 */ /* 0x000fe20003000000 */
[----:B------:R-:W-:Y:S01]  /*2230*/  FMUL.FTZ R119, R209, R150 ;  /* 0x00000096d1777220 */ /* 0x000fe20000410000 */
[----:B------:R-:W-:Y:S01]  /*2240*/  LOP3.LUT P6, RZ, R250, 0xff0000, RZ, 0xc0, !PT ;  /* 0x00ff0000faff7812 */ /* 0x000fe200078cc0ff */
[----:B------:R-:W-:Y:S01]  /*2250*/  FADD.FTZ R116, R154, -R155 ;  /* 0x8000009b9a747221 */ /* 0x000fe20000010000 */
[-C--:B------:R-:W-:Y:S01]  /*2260*/  FFMA.FTZ R145, R145, R113.reuse, R112 ;  /* 0x0000007191917223 */ /* 0x080fe20000010070 */
[----:B------:R-:W-:Y:S01]  /*2270*/  @P2 FADD.FTZ R119, R68, R119 ;  /* 0x0000007744772221 */ /* 0x000fe20000010000 */
[----:B------:R-:W-:Y:S01]  /*2280*/  FSEL R125, R108, RZ, P6 ;  /* 0x000000ff6c7d7208 */ /* 0x000fe20003000000 */
[----:B------:R-:W-:Y:S01]  /*2290*/  FMUL.FTZ R116, R209, R116 ;  /* 0x00000074d1747220 */ /* 0x000fe20000410000 */
[----:B------:R-:W-:Y:S01]  /*22a0*/  LOP3.LUT P6, RZ, R250, 0xff000000, RZ, 0xc0, !PT ;  /* 0xff000000faff7812 */ /* 0x000fe200078cc0ff */
[----:B------:R-:W-:Y:S01]  /*22b0*/  FMUL.FTZ R151, R119, UR16 ;  /* 0x0000001077977c20 */ /* 0x000fe20008410000 */
[----:B------:R-:W-:Y:S01]  /*22c0*/  FADD.FTZ R152, R152, -R145 ;  /* 0x8000009198987221 */ /* 0x000fe20000010000 */
[----:B------:R-:W-:Y:S01]  /*22d0*/  @P2 FADD.FTZ R116, R69, R116 ;  /* 0x0000007445742221 */ /* 0x000fe20000010000 */
[----:B------:R-:W-:Y:S01]  /*22e0*/  FSEL R146, R143, RZ, P6 ;  /* 0x000000ff8f927208 */ /* 0x000fe20003000000 */
[-C--:B------:R-:W-:Y:S01]  /*22f0*/  FFMA.FTZ R220, R220, R113.reuse, R112 ;  /* 0x00000071dcdc7223 */ /* 0x080fe20000010070 */
[----:B------:R-:W-:Y:S01]  /*2300*/  @P0 LOP3.LUT P6, RZ, R202, 0xff000000, RZ, 0xc0, !PT ;  /* 0xff000000caff0812 */ /* 0x000fe200078cc0ff */
[----:B------:R-:W-:Y:S01]  /*2310*/  FMUL.FTZ R123, R209, R152 ;  /* 0x00000098d17b7220 */ /* 0x000fe20000410000 */
[----:B------:R-:W-:Y:S01]  /*2320*/  @P0 FSEL R126, R126, RZ, P3 ;  /* 0x000000ff7e7e0208 */ /* 0x000fe20001800000 */
[----:B------:R-:W-:Y:S01]  /*2330*/  FMUL.FTZ R152, R116, UR16 ;  /* 0x0000001074987c20 */ /* 0x000fe20008410000 */
[----:B------:R-:W-:Y:S01]  /*2340*/  @P0 FSEL R143, R143, RZ, P6 ;  /* 0x000000ff8f8f0208 */ /* 0x000fe20003000000 */
[----:B------:R-:W-:Y:S01]  /*2350*/  FADD.FTZ R220, R147, -R220 ;  /* 0x800000dc93dc7221 */ /* 0x000fe20000010000 */
[----:B------:R-:W-:Y:S01]  /*2360*/  LOP3.LUT P6, RZ, R251, 0xff, RZ, 0xc0, !PT ;  /* 0x000000fffbff7812 */ /* 0x000fe200078cc0ff */
[----:B------:R-:W-:Y:S01]  /*2370*/  @P2 FADD.FTZ R123, R70, R123 ;  /* 0x0000007b467b2221 */ /* 0x000fe20000010000 */
[----:B------:R-:W-:Y:S01]  /*2380*/  @P0 LOP3.LUT P3, RZ, R202, 0xff00, RZ, 0xc0, !PT ;  /* 0x0000ff00caff0812 */ /* 0x000fe2000786c0ff */
[----:B------:R-:W-:Y:S01]  /*2390*/  FMUL.FTZ R118, R209, R220 ;  /* 0x000000dcd1767220 */ /* 0x000fe20000410000 */
[----:B------:R-:W-:Y:S01]  /*23a0*/  FSEL R150, R151, RZ, P6 ;  /* 0x000000ff97967208 */ /* 0x000fe20003000000 */
[----:B------:R-:W-:Y:S01]  /*23b0*/  FMUL.FTZ R155, R123, UR16 ;  /* 0x000000107b9b7c20 */ /* 0x000fe20008410000 */
[----:B------:R-:W-:Y:S01]  /*23c0*/  @P0 LOP3.LUT P6, RZ, R203, 0xff, RZ, 0xc0, !PT ;  /* 0x000000ffcbff0812 */ /* 0x000fe200078cc0ff */
[----:B------:R-:W-:Y:S01]  /*23d0*/  FFMA.FTZ R149, R149, R113, R112 ;  /* 0x0000007195957223 */ /* 0x000fe20000010070 */
[----:B------:R-:W-:Y:S01]  /*23e0*/  @P0 FSEL R127, R127, RZ, P3 ;  /* 0x000000ff7f7f0208 */ /* 0x000fe20001800000 */
[----:B------:R-:W-:Y:S01]  /*23f0*/  @P2 FADD.FTZ R118, R71, R118 ;  /* 0x0000007647762221 */ /* 0x000fe20000010000 */
[----:B------:R-:W-:Y:S01]  /*2400*/  @P0 FSEL R151, R151, RZ, P6 ;  /* 0x000000ff97970208 */ /* 0x000fe20003000000 */
[----:B------:R-:W-:Y:S01]  /*2410*/  FADD.FTZ R218, R218, -R149 ;  /* 0x80000095dada7221 */ /* 0x000fe20000010000 */
[----:B------:R-:W-:Y:S01]  /*2420*/  LOP3.LUT P6, RZ, R251, 0xff00, RZ, 0xc0, !PT ;  /* 0x0000ff00fbff7812 */ /* 0x000fe200078cc0ff */
[----:B0-----:R-:W-:Y:S01]  /*2430*/  @P1 IMAD.WIDE.U32 R120, R208, 0x20, R120 ;  /* 0x00000020d0781825 */ /* 0x001fe200078e0078 */
[----:B------:R-:W-:-:S03]  /*2440*/  @P0 LOP3.LUT P3, RZ, R202, 0xff0000, RZ, 0xc0, !PT ;  /* 0x00ff0000caff0812 */ /* 0x000fc6000786c0ff */
[----:B------:R-:W-:Y:S01]  /*2450*/  FMUL.FTZ R180, R118, UR16 ;  /* 0x0000001076b47c20 */ /* 0x000fe20008410000 */
[----:B------:R-:W-:Y:S01]  /*2460*/  FSEL R147, R152, RZ, P6 ;  /* 0x000000ff98937208 */ /* 0x000fe20003000000 */
[----:B------:R-:W-:Y:S01]  /*2470*/  FMUL.FTZ R115, R209, R218 ;  /* 0x000000dad1737220 */ /* 0x000fe20000410000 */
[----:B------:R-:W-:Y:S01]  /*2480*/  @P0 LOP3.LUT P6, RZ, R203, 0xff00, RZ, 0xc0, !PT ;  /* 0x0000ff00cbff0812 */ /* 0x000fe200078cc0ff */
[-C--:B------:R-:W-:Y:S01]  /*2490*/  FFMA.FTZ R222, R222, R113.reuse, R112 ;  /* 0x00000071dede7223 */ /* 0x080fe20000010070 */
[----:B------:R-:W-:Y:S01]  /*24a0*/  @P0 FSEL R145, R108, RZ, P3 ;  /* 0x000000ff6c910208 */ /* 0x000fe20001800000 */
[----:B------:R-:W-:Y:S01]  /*24b0*/  @P2 FADD.FTZ R115, R72, R115 ;  /* 0x0000007348732221 */ /* 0x000fe20000010000 */
[----:B------:R-:W-:Y:S01]  /*24c0*/  @P0 FSEL R152, R152, RZ, P6 ;  /* 0x000000ff98980208 */ /* 0x000fe20003000000 */
[----:B------:R-:W-:Y:S01]  /*24d0*/  FADD.FTZ R222, R223, -R222 ;  /* 0x800000dedfde7221 */ /* 0x000fe20000010000 */
[----:B------:R-:W-:Y:S01]  /*24e0*/  ISETP.NE.U32.AND P3, PT, RZ, UR14, PT ;  /* 0x0000000eff007c0c */ /* 0x000fe2000bf65070 */
[-C--:B------:R-:W-:Y:S01]  /*24f0*/  FFMA.FTZ R153, R153, R113.reuse, R112 ;  /* 0x0000007199997223 */ /* 0x080fe20000010070 */
[----:B------:R-:W-:Y:S01]  /*2500*/  LOP3.LUT P6, RZ, R251, 0xff0000, RZ, 0xc0, !PT ;  /* 0x00ff0000fbff7812 */ /* 0x000fe200078cc0ff */
[----:B------:R-:W-:Y:S01]  /*2510*/  FMUL.FTZ R114, R209, R222 ;  /* 0x000000ded1727220 */ /* 0x000fe20000410000 */
[----:B------:R-:W-:Y:S01]  /*2520*/  ISETP.NE.AND.EX P3, PT, RZ, UR15, PT, P3 ;  /* 0x0000000fff007c0c */ /* 0x000fe2000bf65330 */
[----:B------:R-:W-:Y:S01]  /*2530*/  FADD.FTZ R248, R248, -R153 ;  /* 0x80000099f8f87221 */ /* 0x000fe20000010000 */
[----:B------:R-:W-:Y:S01]  /*2540*/  FSEL R154, R155, RZ, P6 ;  /* 0x000000ff9b9a7208 */ /* 0x000fe20003000000 */
[----:B------:R-:W-:Y:S01]  /*2550*/  @P2 FADD.FTZ R114, R73, R114 ;  /* 0x0000007249722221 */ /* 0x000fe20000010000 */
[----:B------:R-:W-:Y:S01]  /*2560*/  @P0 LOP3.LUT P6, RZ, R203, 0xff0000, RZ, 0xc0, !PT ;  /* 0x00ff0000cbff0812 */ /* 0x000fe200078cc0ff */
[--C-:B------:R-:W-:Y:S01]  /*2570*/  FFMA.FTZ R241, R241, R113, R112.reuse ;  /* 0x00000071f1f17223 */ /* 0x100fe20000010070 */
[----:B------:R-:W-:Y:S01]  /*2580*/  SEL R108, R109, R96, P3 ;  /* 0x000000606d6c7207 */ /* 0x000fe20001800000 */
[----:B------:R-:W-:Y:S01]  /*2590*/  FMUL.FTZ R213, R114, UR16 ;  /* 0x0000001072d57c20 */ /* 0x000fe20008410000 */
[----:B------:R-:W-:Y:S01]  /*25a0*/  SEL R110, R111, R98, P3 ;  /* 0x000000626f6e7207 */ /* 0x000fe20001800000 */
[----:B------:R-:W-:Y:S01]  /*25b0*/  FMUL.FTZ R117, R209, R248 ;  /* 0x000000f8d1757220 */ /* 0x000fe20000410000 */
[----:B------:R-:W-:Y:S01]  /*25c0*/  SEL R109, R214, R97, P3 ;  /* 0x00000061d66d7207 */ /* 0x000fe20001800000 */
[----:B------:R-:W-:Y:S01]  /*25d0*/  FFMA.FTZ R224, R224, R113, R112 ;  /* 0x00000071e0e07223 */ /* 0x000fe20000010070 */
[----:B------:R-:W-:Y:S01]  /*25e0*/  SEL R111, R216, R99, P3 ;  /* 0x00000063d86f7207 */ /* 0x000fe20001800000 */
[----:B------:R-:W-:Y:S01]  /*25f0*/  FADD.FTZ R122, R128, -R241 ;  /* 0x800000f1807a7221 */ /* 0x000fe20000010000 */
[----:B------:R-:W-:Y:S01]  /*2600*/  @P0 FSEL R155, R155, RZ, P6 ;  /* 0x000000ff9b9b0208 */ /* 0x000fe20003000000 */
[----:B------:R-:W-:Y:S01]  /*2610*/  @P2 FADD.FTZ R117, R74, R117 ;  /* 0x000000754a752221 */ /* 0x000fe20000010000 */
[----:B------:R-:W-:Y:S01]  /*2620*/  LOP3.LUT P6, RZ, R251, 0xff000000, RZ, 0xc0, !PT ;  /* 0xff000000fbff7812 */ /* 0x000fe200078cc0ff */
[----:B------:R0:W-:Y:S01]  /*2630*/  @P1 STG.E.128 desc[UR4][R120.64], R108 ;  /* 0x0000006c78001986 */ /* 0x0001e2000c101d04 */
[----:B------:R-:W-:Y:S01]  /*2640*/  FADD.FTZ R224, R245, -R224 ;  /* 0x800000e0f5e07221 */ /* 0x000fe20000010000 */
[----:B------:R-:W-:Y:S01]  /*2650*/  FMUL.FTZ R216, R117, UR16 ;  /* 0x0000001075d87c20 */ /* 0x000fe20008410000 */
[----:B------:R-:W-:Y:S01]  /*2660*/  FSEL R181, R180, RZ, P6 ;  /* 0x000000ffb4b57208 */ /* 0x000fe20003000000 */
[-CC-:B------:R-:W-:Y:S01]  /*2670*/  FFMA.FTZ R226, R226, R113.reuse, R112.reuse ;  /* 0x00000071e2e27223 */ /* 0x180fe20000010070 */
[----:B------:R-:W-:Y:S01]  /*2680*/  @P0 LOP3.LUT P6, RZ, R203, 0xff000000, RZ, 0xc0, !PT ;  /* 0xff000000cbff0812 */ /* 0x000fe200078cc0ff */
[----:B------:R-:W-:Y:S01]  /*2690*/  FMUL.FTZ R220, R209, R224 ;  /* 0x000000e0d1dc7220 */ /* 0x000fe20000410000 */
[-C--:B------:R-:W-:Y:S01]  /*26a0*/  FFMA.FTZ R239, R239, R113.reuse, R112 ;  /* 0x00000071efef7223 */ /* 0x080fe20000010070 */
[----:B------:R-:W-:Y:S01]  /*26b0*/  FADD.FTZ R226, R219, -R226 ;  /* 0x800000e2dbe27221 */ /* 0x000fe20000010000 */
[----:B------:R-:W-:Y:S01]  /*26c0*/  @P0 FSEL R180, R180, RZ, P6 ;  /* 0x000000ffb4b40208 */ /* 0x000fe20003000000 */
[----:B------:R-:W-:Y:S01]  /*26d0*/  @P2 FADD.FTZ R220, R75, R220 ;  /* 0x000000dc4bdc2221 */ /* 0x000fe20000010000 */
[----:B------:R-:W-:Y:S01]  /*26e0*/  FADD.FTZ R124, R124, -R239 ;  /* 0x800000ef7c7c7221 */ /* 0x000fe20000010000 */
[-CC-:B------:R-:W-:Y:S01]  /*26f0*/  FFMA.FTZ R228, R228, R113.reuse, R112.reuse ;  /* 0x00000071e4e47223 */ /* 0x180fe20000010070 */
[-CC-:B------:R-:W-:Y:S01]  /*2700*/  FFMA.FTZ R230, R230, R113.reuse, R112.reuse ;  /* 0x00000071e6e67223 */ /* 0x180fe20000010070 */
[-CC-:B------:R-:W-:Y:S01]  /*2710*/  FFMA.FTZ R243, R243, R113.reuse, R112.reuse ;  /* 0x00000071f3f37223 */ /* 0x180fe20000010070 */
[----:B------:R-:W-:Y:S01]  /*2720*/  FFMA.FTZ R232, R232, R113, R112 ;  /* 0x00000071e8e87223 */ /* 0x000fe20000010070 */
[----:B------:R-:W-:Y:S01]  /*2730*/  FADD.FTZ R228, R221, -R228 ;  /* 0x800000e4dde47221 */ /* 0x000fe20000010000 */
[----:B------:R-:W-:Y:S01]  /*2740*/  FADD.FTZ R230, R225, -R230 ;  /* 0x800000e6e1e67221 */ /* 0x000fe20000010000 */
[----:B0-----:R-:W-:-:S02]  /*2750*/  IMAD.MOV.U32 R108, RZ, RZ, R210 ;  /* 0x000000ffff6c7224 */ /* 0x001fc400078e00d2 */
[----:B------:R-:W-:Y:S01]  /*2760*/  FMUL.FTZ R109, R115, UR16 ;  /* 0x00000010736d7c20 */ /* 0x000fe20008410000 */
[----:B------:R-:W-:Y:S01]  /*2770*/  SEL R110, R123, R102, P3 ;  /* 0x000000667b6e7207 */ /* 0x000fe20001800000 */
[----:B------:R-:W-:Y:S01]  /*2780*/  FADD.FTZ R132, R132, -R243 ;  /* 0x800000f384847221 */ /* 0x000fe20000010000 */
[----:B------:R-:W-:Y:S01]  /*2790*/  SEL R111, R118, R103, P3 ;  /* 0x00000067766f7207 */ /* 0x000fe20001800000 */
[-C--:B------:R-:W-:Y:S01]  /*27a0*/  FFMA.FTZ R123, R129, R113.reuse, R112 ;  /* 0x00000071817b7223 */ /* 0x080fe20000010070 */
[----:B------:R-:W-:Y:S01]  /*27b0*/  LOP3.LUT P6, RZ, R108, 0xff, RZ, 0xc0, !PT ;  /* 0x000000ff6cff7812 */ /* 0x000fe200078cc0ff */
[----:B------:R-:W-:Y:S01]  /*27c0*/  FADD.FTZ R232, R227, -R232 ;  /* 0x800000e8e3e87221 */ /* 0x000fe20000010000 */
[----:B------:R-:W-:Y:S01]  /*27d0*/  @P0 MOV R108, R198 ;  /* 0x000000c6006c0202 */ /* 0x000fe20000000f00 */
[-CC-:B------:R-:W-:Y:S01]  /*27e0*/  FFMA.FTZ R131, R131, R113.reuse, R112.reuse ;  /* 0x0000007183837223 */ /* 0x180fe20000010070 */
[----:B------:R-:W-:Y:S01]  /*27f0*/  FSEL R149, R109, RZ, P6 ;  /* 0x000000ff6d957208 */ /* 0x000fe20003000000 */
[----:B------:R-:W-:Y:S01]  /*2800*/  FMUL.FTZ R232, R209, R232 ;  /* 0x000000e8d1e87220 */ /* 0x000fe20000410000 */
[----:B------:R-:W-:Y:S01]  /*2810*/  @P0 LOP3.LUT P6, RZ, R108, 0xff, RZ, 0xc0, !PT ;  /* 0x000000ff6cff0812 */ /* 0x000fe200078cc0ff */
[----:B------:R-:W-:Y:S01]  /*2820*/  FFMA.FTZ R234, R234, R113, R112 ;  /* 0x00000071eaea7223 */ /* 0x000fe20000010070 */
[----:B------:R-:W-:Y:S01]  /*2830*/  SEL R108, R119, R100, P3 ;  /* 0x00000064776c7207 */ /* 0x000fe20001800000 */
[----:B------:R-:W-:Y:S01]  /*2840*/  FMUL.FTZ R119, R209, R122 ;  /* 0x0000007ad1777220 */ /* 0x000fe20000410000 */
[----:B------:R-:W-:Y:S01]  /*2850*/  @P0 FSEL R153, R109, RZ, P6 ;  /* 0x000000ff6d990208 */ /* 0x000fe20003000000 */
[----:B------:R-:W-:Y:S01]  /*2860*/  @P2 FADD.FTZ R232, R83, R232 ;  /* 0x000000e853e82221 */ /* 0x000fe20000010000 */
[----:B------:R-:W-:Y:S01]  /*2870*/  LOP3.LUT P6, RZ, R210, 0xff00, RZ, 0xc0, !PT ;  /* 0x0000ff00d2ff7812 */ /* 0x000fe200078cc0ff */
[----:B------:R-:W-:Y:S01]  /*2880*/  @P2 FADD.FTZ R119, R76, R119 ;  /* 0x000000774c772221 */ /* 0x000fe20000010000 */
[----:B------:R-:W-:Y:S01]  /*2890*/  SEL R109, R116, R101, P3 ;  /* 0x00000065746d7207 */ /* 0x000fe20001800000 */
[----:B------:R-:W-:Y:S01]  /*28a0*/  FMUL.FTZ R116, R220, UR16 ;  /* 0x00000010dc747c20 */ /* 0x000fe20008410000 */
[----:B------:R-:W-:Y:S01]  /*28b0*/  FSEL R128, R213, RZ, P6 ;  /* 0x000000ffd5807208 */ /* 0x000fe20003000000 */
[----:B------:R-:W-:Y:S01]  /*28c0*/  FMUL.FTZ R219, R119, UR16 ;  /* 0x0000001077db7c20 */ /* 0x000fe20008410000 */
[----:B------:R-:W-:Y:S01]  /*28d0*/  @P0 LOP3.LUT P6, RZ, R198, 0xff00, RZ, 0xc0, !PT ;  /* 0x0000ff00c6ff0812 */ /* 0x000fe200078cc0ff */
[----:B------:R0:W-:Y:S01]  /*28e0*/  @P1 STG.E.128 desc[UR4][R120.64+0x10], R108 ;  /* 0x0000106c78001986 */ /* 0x0001e2000c101d04 */
[----:B------:R-:W-:Y:S01]  /*28f0*/  FADD.FTZ R234, R233, -R234 ;  /* 0x800000eae9ea7221 */ /* 0x000fe20000010000 */
[-CC-:B------:R-:W-:Y:S01]  /*2900*/  FFMA.FTZ R133, R133, R113.reuse, R112.reuse ;  /* 0x0000007185857223 */ /* 0x180fe20000010070 */
[----:B------:R-:W-:Y:S01]  /*2910*/  @P0 FSEL R213, R213, RZ, P6 ;  /* 0x000000ffd5d50208 */ /* 0x000fe20003000000 */
[-CC-:B------:R-:W-:Y:S01]  /*2920*/  FFMA.FTZ R238, R238, R113.reuse, R112.reuse ;  /* 0x00000071eeee7223 */ /* 0x180fe20000010070 */
[----:B------:R-:W-:Y:S01]  /*2930*/  LOP3.LUT P6, RZ, R210, 0xff0000, RZ, 0xc0, !PT ;  /* 0x00ff0000d2ff7812 */ /* 0x000fe200078cc0ff */
[----:B------:R-:W-:Y:S01]  /*2940*/  FMUL.FTZ R234, R209, R234 ;  /* 0x000000ead1ea7220 */ /* 0x000fe20000410000 */
[----:B------:R-:W-:Y:S01]  /*2950*/  FADD.FTZ R140, R140, -R133 ;  /* 0x800000858c8c7221 */ /* 0x000fe20000010000 */
[-C--:B------:R-:W-:Y:S01]  /*2960*/  FFMA.FTZ R242, R242, R113.reuse, R112 ;  /* 0x00000071f2f27223 */ /* 0x080fe20000010070 */
[----:B------:R-:W-:Y:S01]  /*2970*/  FSEL R214, R216, RZ, P6 ;  /* 0x000000ffd8d67208 */ /* 0x000fe20003000000 */
[----:B------:R-:W-:Y:S01]  /*2980*/  @P2 FADD.FTZ R234, R87, R234 ;  /* 0x000000ea57ea2221 */ /* 0x000fe20000010000 */
[----:B------:R-:W-:Y:S01]  /*2990*/  @P0 LOP3.LUT P6, RZ, R198, 0xff0000, RZ, 0xc0, !PT ;  /* 0x00ff0000c6ff0812 */ /* 0x000fe200078cc0ff */
[-CC-:B------:R-:W-:Y:S01]  /*29a0*/  FFMA.FTZ R137, R137, R113.reuse, R112.reuse ;  /* 0x0000007189897223 */ /* 0x180fe20000010070 */
[-CC-:B------:R-:W-:Y:S01]  /*29b0*/  FFMA.FTZ R244, R244, R113.reuse, R112.reuse ;  /* 0x00000071f4f47223 */ /* 0x180fe20000010070 */
[-C--:B------:R-:W-:Y:S01]  /*29c0*/  FFMA.FTZ R212, R212, R113.reuse, R112 ;  /* 0x00000071d4d47223 */ /* 0x080fe20000010070 */
[----:B------:R-:W-:Y:S01]  /*29d0*/  @P0 FSEL R216, R216, RZ, P6 ;  /* 0x000000ffd8d80208 */ /* 0x000fe20003000000 */
[----:B------:R-:W-:Y:S01]  /*29e0*/  FADD.FTZ R238, R249, -R238 ;  /* 0x800000eef9ee7221 */ /* 0x000fe20000010000 */
[----:B------:R-:W-:Y:S01]  /*29f0*/  LOP3.LUT P6, RZ, R210, 0xff000000, RZ, 0xc0, !PT ;  /* 0xff000000d2ff7812 */ /* 0x000fe200078cc0ff */
[C---:B0-----:R-:W-:Y:S01]  /*2a00*/  FMUL.FTZ R110, R209.reuse, R226 ;  /* 0x000000e2d16e7220 */ /* 0x041fe20000410000 */
[C---:B------:R-:W-:Y:S01]  /*2a10*/  FMUL.FTZ R111, R209.reuse, R124 ;  /* 0x0000007cd16f7220 */ /* 0x040fe20000410000 */
[----:B------:R-:W-:Y:S01]  /*2a20*/  FMUL.FTZ R124, R209, R228 ;  /* 0x000000e4d17c7220 */ /* 0x000fe20000410000 */
[----:B------:R-:W-:Y:S01]  /*2a30*/  FSEL R215, R116, RZ, P6 ;  /* 0x000000ff74d77208 */ /* 0x000fe20003000000 */
[----:B------:R-:W-:Y:S01]  /*2a40*/  @P2 FADD.FTZ R110, R77, R110 ;  /* 0x0000006e4d6e2221 */ /* 0x000fe20000010000 */
[----:B------:R-:W-:Y:S01]  /*2a50*/  @P0 LOP3.LUT P6, RZ, R198, 0xff000000, RZ, 0xc0, !PT ;  /* 0xff000000c6ff0812 */ /* 0x000fe200078cc0ff */
[----:B------:R-:W-:Y:S01]  /*2a60*/  @P2 FADD.FTZ R111, R78, R111 ;  /* 0x0000006f4e6f2221 */ /* 0x000fe20000010000 */
[----:B------:R-:W-:Y:S01]  /*2a70*/  FFMA.FTZ R109, R217, R113, R112 ;  /* 0x00000071d96d7223 */ /* 0x000fe20000010070 */
[----:B------:R-:W-:Y:S01]  /*2a80*/  FMUL.FTZ R222, R110, UR16 ;  /* 0x000000106ede7c20 */ /* 0x000fe20008410000 */
[----:B------:R-:W-:Y:S01]  /*2a90*/  @P0 FSEL R210, R116, RZ, P6 ;  /* 0x000000ff74d20208 */ /* 0x000fe20003000000 */
[----:B------:R-:W-:Y:S01]  /*2aa0*/  FMUL.FTZ R223, R111, UR16 ;  /* 0x000000106fdf7c20 */ /* 0x000fe20008410000 */
[----:B------:R-:W-:Y:S01]  /*2ab0*/  LOP3.LUT P6, RZ, R211, 0xff, RZ, 0xc0, !PT ;  /* 0x000000ffd3ff7812 */ /* 0x000fe200078cc0ff */
[----:B------:R-:W-:Y:S01]  /*2ac0*/  @P2 FADD.FTZ R124, R79, R124 ;  /* 0x0000007c4f7c2221 */ /* 0x000fe20000010000 */
[----:B------:R-:W-:Y:S01]  /*2ad0*/  FADD.FTZ R130, R130, -R109 ;  /* 0x8000006d82827221 */ /* 0x000fe20000010000 */
[----:B------:R-:W-:Y:S01]  /*2ae0*/  MOV R109, R206 ;  /* 0x000000ce006d7202 */ /* 0x000fe20000000f00 */
[----:B------:R-:W-:Y:S01]  /*2af0*/  FMUL.FTZ R108, R209, R230 ;  /* 0x000000e6d16c7220 */ /* 0x000fe20000410000 */
[----:B------:R-:W-:Y:S01]  /*2b00*/  FSEL R218, R219, RZ, P6 ;  /* 0x000000ffdbda7208 */ /* 0x000fe20003000000 */
[----:B------:R-:W-:Y:S01]  /*2b10*/  FMUL.FTZ R116, R124, UR16 ;  /* 0x000000107c747c20 */ /* 0x000fe20008410000 */
[----:B------:R-:W-:Y:S01]  /*2b20*/  @P0 LOP3.LUT P6, RZ, R199, 0xff, RZ, 0xc0, !PT ;  /* 0x000000ffc7ff0812 */ /* 0x000fe200078cc0ff */
[----:B------:R-:W-:Y:S01]  /*2b30*/  FMUL.FTZ R121, R209, R130 ;  /* 0x00000082d1797220 */ /* 0x000fe20000410000 */
[----:B------:R-:W-:Y:S01]  /*2b40*/  @P2 FADD.FTZ R108, R81, R108 ;  /* 0x0000006c516c2221 */ /* 0x000fe20000010000 */
[----:B------:R-:W-:Y:S01]  /*2b50*/  FMUL.FTZ R230, R232, UR16 ;  /* 0x00000010e8e67c20 */ /* 0x000fe20008410000 */
[----:B------:R-:W-:Y:S01]  /*2b60*/  @P0 FSEL R219, R219, RZ, P6 ;  /* 0x000000ffdbdb0208 */ /* 0x000fe20003000000 */
[----:B------:R-:W-:Y:S01]  /*2b70*/  @P2 FADD.FTZ R121, R80, R121 ;  /* 0x0000007950792221 */ /* 0x000fe20000010000 */
[----:B------:R-:W-:Y:S01]  /*2b80*/  LOP3.LUT P6, RZ, R211, 0xff00, RZ, 0xc0, !PT ;  /* 0x0000ff00d3ff7812 */ /* 0x000fe200078cc0ff */
[----:B------:R-:W-:Y:S01]  /*2b90*/  FMUL.FTZ R120, R108, UR16 ;  /* 0x000000106c787c20 */ /* 0x000fe20008410000 */
[----:B------:R-:W-:Y:S01]  /*2ba0*/  FADD.FTZ R148, R148, -R137 ;  /* 0x8000008994947221 */ /* 0x000fe20000010000 */
[----:B------:R-:W-:Y:S01]  /*2bb0*/  FMUL.FTZ R118, R121, UR16 ;  /* 0x0000001079767c20 */ /* 0x000fe20008410000 */
[C---:B------:R-:W-:Y:S01]  /*2bc0*/  FSEL R221, R222.reuse, RZ, P6 ;  /* 0x000000ffdedd7208 */ /* 0x040fe20003000000 */
[----:B------:R-:W-:Y:S01]  /*2bd0*/  FADD.FTZ R242, R247, -R242 ;  /* 0x800000f2f7f27221 */ /* 0x000fe20000010000 */
[----:B------:R-:W-:Y:S01]  /*2be0*/  @P0 LOP3.LUT P6, RZ, R199, 0xff00, RZ, 0xc0, !PT ;  /* 0x0000ff00c7ff0812 */ /* 0x000fe200078cc0ff */
[----:B------:R-:W-:Y:S01]  /*2bf0*/  FADD.FTZ R244, R235, -R244 ;  /* 0x800000f4ebf47221 */ /* 0x000fe20000010000 */
[----:B------:R-:W-:Y:S01]  /*2c00*/  FADD.FTZ R212, R237, -R212 ;  /* 0x800000d4edd47221 */ /* 0x000fe20000010000 */
[C---:B------:R-:W-:Y:S01]  /*2c10*/  FMUL.FTZ R235, R209.reuse, R148 ;  /* 0x00000094d1eb7220 */ /* 0x040fe20000410000 */
[----:B------:R-:W-:Y:S01]  /*2c20*/  @P0 FSEL R222, R222, RZ, P6 ;  /* 0x000000ffdede0208 */ /* 0x000fe20003000000 */
[----:B------:R-:W-:Y:S01]  /*2c30*/  FMUL.FTZ R244, R209, R244 ;  /* 0x000000f4d1f47220 */ /* 0x000fe20000410000 */
[----:B------:R-:W-:Y:S01]  /*2c40*/  LOP3.LUT P6, RZ, R211, 0xff0000, RZ, 0xc0, !PT ;  /* 0x00ff0000d3ff7812 */ /* 0x000fe200078cc0ff */
[----:B------:R-:W-:Y:S01]  /*2c50*/  @P2 FADD.FTZ R235, R92, R235 ;  /* 0x000000eb5ceb2221 */ /* 0x000fe20000010000 */
[----:B------:R-:W-:Y:S01]  /*2c60*/  SEL R122, R117, R98, P3 ;  /* 0x00000062757a7207 */ /* 0x000fe20001800000 */
[----:B------:R-:W-:Y:S01]  /*2c70*/  @P2 FADD.FTZ R244, R93, R244 ;  /* 0x000000f45df42221 */ /* 0x000fe20000010000 */
[----:B------:R-:W-:-:S02]  /*2c80*/  FSEL R217, R223, RZ, P6 ;  /* 0x000000ffdfd97208 */ /* 0x000fc40003000000 */
[----:B------:R-:W-:Y:S02]  /*2c90*/  @P0 LOP3.LUT P6, RZ, R199, 0xff0000, RZ, 0xc0, !PT ;  /* 0x00ff0000c7ff0812 */ /* 0x000fe400078cc0ff */
[----:B------:R-:W-:Y:S02]  /*2ca0*/  SEL R117, R110, R101, P3 ;  /* 0x000000656e757207 */ /* 0x000fe40001800000 */
[----:B------:R-:W-:Y:S02]  /*2cb0*/  @P0 FSEL R223, R223, RZ, P6 ;  /* 0x000000ffdfdf0208 */ /* 0x000fe40003000000 */
[----:B------:R-:W-:Y:S02]  /*2cc0*/  LOP3.LUT P6, RZ, R211, 0xff000000, RZ, 0xc0, !PT ;  /* 0xff000000d3ff7812 */ /* 0x000fe400078cc0ff */
[----:B------:R-:W-:Y:S02]  /*2cd0*/  @P0 F2FP.BF16.F32.PACK_AB R145, RZ, R145 ;  /* 0x00000091ff91023e */ /* 0x000fe400000010ff */
[----:B------:R-:W-:-:S02]  /*2ce0*/  FSEL R224, R116, RZ, P6 ;  /* 0x000000ff74e07208 */ /* 0x000fc40003000000 */
[----:B------:R-:W-:Y:S02]  /*2cf0*/  @P0 LOP3.LUT P6, RZ, R199, 0xff000000, RZ, 0xc0, !PT ;  /* 0xff000000c7ff0812 */ /* 0x000fe400078cc0ff */
[----:B------:R-:W-:Y:S02]  /*2d00*/  @P0 PRMT R105, R145, 0x7610, R105 ;  /* 0x0000761091690816 */ /* 0x000fe40000000069 */
[----:B------:R-:W-:Y:S01]  /*2d10*/  @P0 FSEL R211, R116, RZ, P6 ;  /* 0x000000ff74d30208 */ /* 0x000fe20003000000 */
[----:B------:R-:W-:Y:S01]  /*2d20*/  FADD.FTZ R116, R134, -R123 ;  /* 0x8000007b86747221 */ /* 0x000fe20000010000 */
[----:B------:R-:W-:Y:S02]  /*2d30*/  LOP3.LUT P6, RZ, R109, 0xff, RZ, 0xc0, !PT ;  /* 0x000000ff6dff7812 */ /* 0x000fe400078cc0ff */
[----:B------:R-:W-:Y:S01]  /*2d40*/  @P0 MOV R109, R196 ;  /* 0x000000c4006d0202 */ /* 0x000fe20000000f00 */
[C---:B------:R-:W-:Y:S01]  /*2d50*/  FMUL.FTZ R231, R209.reuse, R116 ;  /* 0x00000074d1e77220 */ /* 0x040fe20000410000 */
[----:B------:R-:W-:Y:S01]  /*2d60*/  FSEL R130, R118, RZ, P6 ;  /* 0x000000ff76827208 */ /* 0x000fe20003000000 */
[----:B------:R-:W-:Y:S01]  /*2d70*/  FMUL.FTZ R116, R209, R238 ;  /* 0x000000eed1747220 */ /* 0x000fe20000410000 */
[----:B------:R-:W-:Y:S01]  /*2d80*/  @P0 LOP3.LUT P6, RZ, R109, 0xff, RZ, 0xc0, !PT ;  /* 0x000000ff6dff0812 */ /* 0x000fe200078cc0ff */
[----:B------:R-:W-:Y:S01]  /*2d90*/  FMUL.FTZ R109, R209, R132 ;  /* 0x00000084d16d7220 */ /* 0x000fe20000410000 */
[----:B------:R-:W-:Y:S01]  /*2da0*/  @P2 FADD.FTZ R231, R84, R231 ;  /* 0x000000e754e72221 */ /* 0x000fe20000010000 */
[----:B------:R-:W-:Y:S01]  /*2db0*/  @P2 FADD.FTZ R116, R89, R116 ;  /* 0x0000007459742221 */ /* 0x000fe20000010000 */
[----:B------:R-:W-:Y:S01]  /*2dc0*/  @P0 FSEL R132, R118, RZ, P6 ;  /* 0x000000ff76840208 */ /* 0x000fe20003000000 */
[----:B------:R-:W-:Y:S01]  /*2dd0*/  @P2 FADD.FTZ R109, R82, R109 ;  /* 0x0000006d526d2221 */ /* 0x000fe20000010000 */
[----:B------:R-:W-:Y:S01]  /*2de0*/  LOP3.LUT P6, RZ, R206, 0xff00, RZ, 0xc0, !PT ;  /* 0x0000ff00ceff7812 */ /* 0x000fe200078cc0ff */
[----:B------:R-:W-:Y:S01]  /*2df0*/  FFMA.FTZ R118, R138, R113, R112 ;  /* 0x000000718a767223 */ /* 0x000fe20000010070 */
[----:B------:R-:W-:Y:S01]  /*2e00*/  FMUL.FTZ R238, R209, R242 ;  /* 0x000000f2d1ee7220 */ /* 0x000fe20000410000 */
[----:B------:R-:W-:Y:S01]  /*2e10*/  FMUL.FTZ R226, R109, UR16 ;  /* 0x000000106de27c20 */ /* 0x000fe20008410000 */
[----:B------:R-:W-:Y:S01]  /*2e20*/  FSEL R129, R120, RZ, P6 ;  /* 0x000000ff78817208 */ /* 0x000fe20003000000 */
[----:B------:R-:W-:Y:S01]  /*2e30*/  FADD.FTZ R118, R229, -R118 ;  /* 0x80000076e5767221 */ /* 0x000fe20000010000 */
[----:B------:R-:W-:Y:S01]  /*2e40*/  @P0 LOP3.LUT P6, RZ, R196, 0xff00, RZ, 0xc0, !PT ;  /* 0x0000ff00c4ff0812 */ /* 0x000fe200078cc0ff */
[----:B------:R-:W-:Y:S01]  /*2e50*/  FMUL.FTZ R229, R231, UR16 ;  /* 0x00000010e7e57c20 */ /* 0x000fe20008410000 */
[----:B------:R-:W-:Y:S01]  /*2e60*/  @P2 FADD.FTZ R238, R91, R238 ;  /* 0x000000ee5bee2221 */ /* 0x000fe20000010000 */
[----:B------:R-:W-:Y:S01]  /*2e70*/  FMUL.FTZ R118, R209, R118 ;  /* 0x00000076d1767220 */ /* 0x000fe20000410000 */
[----:B------:R-:W-:Y:S01]  /*2e80*/  @P0 FSEL R138, R120, RZ, P6 ;  /* 0x000000ff788a0208 */ /* 0x000fe20003000000 */
[----:B------:R-:W-:Y:S01]  /*2e90*/  FADD.FTZ R120, R136, -R131 ;  /* 0x8000008388787221 */ /* 0x000fe20000010000 */
[----:B------:R-:W-:Y:S01]  /*2ea0*/  LOP3.LUT P6, RZ, R206, 0xff0000, RZ, 0xc0, !PT ;  /* 0x00ff0000ceff7812 */ /* 0x000fe200078cc0ff */
[----:B------:R-:W-:Y:S01]  /*2eb0*/  @P2 FADD.FTZ R118, R85, R118 ;  /* 0x0000007655762221 */ /* 0x000fe20000010000 */
[----:B------:R-:W-:Y:S01]  /*2ec0*/  @P0 F2FP.BF16.F32.PACK_AB R151, RZ, R151 ;  /* 0x00000097ff97023e */ /* 0x000fe200000010ff */
[----:B------:R-:W-:Y:S01]  /*2ed0*/  FMUL.FTZ R123, R209, R120 ;  /* 0x00000078d17b7220 */ /* 0x000fe20000410000 */
        /* <DEDUP_REMOVED lines=12> */
[----:B------:R-:W-:Y:S01]  /*2fa0*/  SEL R123, R220, R99, P3 ;  /* 0x00000063dc7b7207 */ /* 0x000fe20001800000 */
[----:B------:R-:W-:Y:S01]  /*2fb0*/  FMUL.FTZ R220, R238, UR16 ;  /* 0x00000010eedc7c20 */ /* 0x000fe20008410000 */
[----:B------:R-:W-:Y:S02]  /*2fc0*/  @P0 FSEL R230, R230, RZ, P6 ;  /* 0x000000ffe6e60208 */ /* 0x000fe40003000000 */
[----:B------:R-:W-:-:S02]  /*2fd0*/  LOP3.LUT P6, RZ, R207, 0xff, RZ, 0xc0, !PT ;  /* 0x000000ffcfff7812 */ /* 0x000fc400078cc0ff */
[----:B------:R-:W-:Y:S02]  /*2fe0*/  @P0 F2FP.BF16.F32.PACK_AB R155, RZ, R155 ;  /* 0x0000009bff9b023e */ /* 0x000fe400000010ff */
[----:B------:R-:W-:Y:S02]  /*2ff0*/  FSEL R136, R229, RZ, P6 ;  /* 0x000000ffe5887208 */ /* 0x000fe40003000000 */
[----:B------:R-:W-:Y:S02]  /*3000*/  @P0 LOP3.LUT P6, RZ, R197, 0xff, RZ, 0xc0, !PT ;  /* 0x000000ffc5ff0812 */ /* 0x000fe400078cc0ff */
[----:B------:R-:W-:Y:S02]  /*3010*/  @P0 F2FP.BF16.F32.PACK_AB R240, RZ, R127 ;  /* 0x0000007ffff0023e */ /* 0x000fe400000010ff */
[----:B------:R-:W-:Y:S02]  /*3020*/  @P0 FSEL R229, R229, RZ, P6 ;  /* 0x000000ffe5e50208 */ /* 0x000fe40003000000 */
        /* <DEDUP_REMOVED lines=10> */
[----:B------:R-:W-:Y:S02]  /*30d0*/  @P0 PRMT R106, R151, 0x7610, R106 ;  /* 0x00007610976a0816 */ /* 0x000fe4000000006a */
        /* <DEDUP_REMOVED lines=24> */
[----:B------:R-:W-:-:S02]  /*3260*/  FSEL R133, R137, RZ, P6 ;  /* 0x000000ff89857208 */ /* 0x000fc40003000000 */
[----:B------:R-:W-:Y:S02]  /*3270*/  @P0 LOP3.LUT P6, RZ, R112, 0xff, RZ, 0xc0, !PT ;  /* 0x000000ff70ff0812 */ /* 0x000fe400078cc0ff */
[-C--:B------:R-:W-:Y:S02]  /*3280*/  SEL R112, R121, R96.reuse, P3 ;  /* 0x0000006079707207 */ /* 0x080fe40001800000 */
[----:B------:R-:W-:Y:S02]  /*3290*/  @P0 FSEL R137, R137, RZ, P6 ;  /* 0x000000ff89890208 */ /* 0x000fe40003000000 */
[----:B------:R-:W-:Y:S02]  /*32a0*/  @P0 LOP3.LUT P6, RZ, R166, 0xff00, RZ, 0xc0, !PT ;  /* 0x0000ff00a6ff0812 */ /* 0x000fe400078cc0ff */
[----:B------:R-:W-:Y:S02]  /*32b0*/  SEL R96, R113, R96, P3 ;  /* 0x0000006071607207 */ /* 0x000fe40001800000 */
[----:B------:R-:W-:-:S02]  /*32c0*/  @P0 FSEL R142, R135, RZ, P6 ;  /* 0x000000ff878e0208 */ /* 0x000fc40003000000 */
[----:B------:R-:W-:Y:S02]  /*32d0*/  LOP3.LUT P6, RZ, R204, 0xff0000, RZ, 0xc0, !PT ;  /* 0x00ff0000ccff7812 */ /* 0x000fe400078cc0ff */
[-C--:B------:R-:W-:Y:S02]  /*32e0*/  SEL R121, R114, R97.reuse, P3 ;  /* 0x0000006172797207 */ /* 0x080fe40001800000 */
[C---:B------:R-:W-:Y:S02]  /*32f0*/  FSEL R148, R209.reuse, RZ, P6 ;  /* 0x000000ffd1947208 */ /* 0x040fe40003000000 */
[----:B------:R-:W-:Y:S02]  /*3300*/  @P0 LOP3.LUT P6, RZ, R166, 0xff0000, RZ, 0xc0, !PT ;  /* 0x00ff0000a6ff0812 */ /* 0x000fe400078cc0ff */
[----:B------:R-:W-:Y:S02]  /*3310*/  SEL R113, R108, R97, P3 ;  /* 0x000000616c717207 */ /* 0x000fe40001800000 */
[----:B------:R-:W-:-:S02]  /*3320*/  @P0 FSEL R209, R209, RZ, P6 ;  /* 0x000000ffd1d10208 */ /* 0x000fc40003000000 */
[----:B------:R-:W-:Y:S02]  /*3330*/  LOP3.LUT P6, RZ, R205, 0xff, RZ, 0xc0, !PT ;  /* 0x000000ffcdff7812 */ /* 0x000fe400078cc0ff */
[----:B------:R-:W-:Y:S02]  /*3340*/  SEL R97, R116, R97, P3 ;  /* 0x0000006174617207 */ /* 0x000fe40001800000 */
[----:B------:R-:W-:Y:S02]  /*3350*/  FSEL R212, R115, RZ, P6 ;  /* 0x000000ff73d47208 */ /* 0x000fe40003000000 */
[----:B------:R-:W-:Y:S02]  /*3360*/  @P0 LOP3.LUT P6, RZ, R167, 0xff, RZ, 0xc0, !PT ;  /* 0x000000ffa7ff0812 */ /* 0x000fe400078cc0ff */
[-C--:B------:R-:W-:Y:S01]  /*3370*/  SEL R116, R119, R100.reuse, P3 ;  /* 0x0000006477747207 */ /* 0x080fe20001800000 */
[----:B------:R-:W-:Y:S01]  /*3380*/  FMUL.FTZ R119, R237, UR16 ;  /* 0x00000010ed777c20 */ /* 0x000fe20008410000 */
[----:B------:R-:W-:-:S02]  /*3390*/  SEL R108, R231, R100, P3 ;  /* 0x00000064e76c7207 */ /* 0x000fc40001800000 */
[----:B------:R-:W-:Y:S01]  /*33a0*/  SEL R100, R235, R100, P3 ;  /* 0x00000064eb647207 */ /* 0x000fe20001800000 */
[----:B------:R-:W-:Y:S01]  /*33b0*/  FMUL.FTZ R235, R244, UR16 ;  /* 0x00000010f4eb7c20 */ /* 0x000fe20008410000 */
[----:B------:R-:W-:Y:S02]  /*33c0*/  @P0 FSEL R231, R115, RZ, P6 ;  /* 0x000000ff73e70208 */ /* 0x000fe40003000000 */
[----:B------:R-:W-:Y:S02]  /*33d0*/  LOP3.LUT P6, RZ, R205, 0xff00, RZ, 0xc0, !PT ;  /* 0x0000ff00cdff7812 */ /* 0x000fe400078cc0ff */
[-C--:B------:R-:W-:Y:S02]  /*33e0*/  SEL R114, R109, R98.reuse, P3 ;  /* 0x000000626d727207 */ /* 0x080fe40001800000 */
[----:B------:R-:W-:Y:S02]  /*33f0*/  SEL R98, R233, R98, P3 ;  /* 0x00000062e9627207 */ /* 0x000fe40001800000 */
[----:B------:R-:W-:-:S02]  /*3400*/  FSEL R233, R235, RZ, P6 ;  /* 0x000000ffebe97208 */ /* 0x000fc40003000000 */
[----:B------:R-:W-:Y:S02]  /*3410*/  @P0 LOP3.LUT P6, RZ, R167, 0xff00, RZ, 0xc0, !PT ;  /* 0x0000ff00a7ff0812 */ /* 0x000fe400078cc0ff */
[----:B------:R-:W-:Y:S02]  /*3420*/  SEL R115, R232, R99, P3 ;  /* 0x00000063e8737207 */ /* 0x000fe40001800000 */
[----:B------:R-:W-:Y:S02]  /*3430*/  @P0 FSEL R235, R235, RZ, P6 ;  /* 0x000000ffebeb0208 */ /* 0x000fe40003000000 */
[----:B------:R-:W-:Y:S02]  /*3440*/  LOP3.LUT P6, RZ, R205, 0xff0000, RZ, 0xc0, !PT ;  /* 0x00ff0000cdff7812 */ /* 0x000fe400078cc0ff */
[----:B------:R-:W-:Y:S02]  /*3450*/  SEL R109, R118, R101, P3 ;  /* 0x00000065766d7207 */ /* 0x000fe40001800000 */
[----:B------:R-:W-:-:S02]  /*3460*/  FSEL R236, R119, RZ, P6 ;  /* 0x000000ff77ec7208 */ /* 0x000fc40003000000 */
[----:B------:R-:W-:Y:S02]  /*3470*/  @P0 LOP3.LUT P6, RZ, R167, 0xff0000, RZ, 0xc0, !PT ;  /* 0x00ff0000a7ff0812 */ /* 0x000fe400078cc0ff */
[-C--:B------:R-:W-:Y:S02]  /*3480*/  SEL R118, R111, R102.reuse, P3 ;  /* 0x000000666f767207 */ /* 0x080fe40001800000 */
[----:B------:R-:W-:Y:S02]  /*3490*/  @P0 FSEL R232, R119, RZ, P6 ;  /* 0x000000ff77e80208 */ /* 0x000fe40003000000 */
[----:B------:R-:W-:Y:S02]  /*34a0*/  @P0 LOP3.LUT P6, RZ, R166, 0xff000000, RZ, 0xc0, !PT ;  /* 0xff000000a6ff0812 */ /* 0x000fe400078cc0ff */
[----:B------:R-:W-:Y:S02]  /*34b0*/  SEL R102, R237, R102, P3 ;  /* 0x00000066ed667207 */ /* 0x000fe40001800000 */
[----:B------:R-:W-:-:S02]  /*34c0*/  SEL R119, R124, R103, P3 ;  /* 0x000000677c777207 */ /* 0x000fc40001800000 */
[----:B------:R-:W-:Y:S02]  /*34d0*/  SEL R111, R234, R103, P3 ;  /* 0x00000067ea6f7207 */ /* 0x000fe40001800000 */
[----:B------:R-:W-:Y:S02]  /*34e0*/  SEL R101, R244, R101, P3 ;  /* 0x00000065f4657207 */ /* 0x000fe40001800000 */
[----:B------:R-:W-:Y:S02]  /*34f0*/  SEL R99, R238, R99, P3 ;  /* 0x00000063ee637207 */ /* 0x000fe40001800000 */
[----:B------:R-:W-:Y:S01]  /*3500*/  @P0 FSEL R237, R220, RZ, P6 ;  /* 0x000000ffdced0208 */ /* 0x000fe20003000000 */
[----:B------:R-:W0:Y:S01]  /*3510*/  @P0 LDC.64 R238, c[0x0][0x300] ;  /* 0x0000c000ffee0b82 */ /* 0x000e220000000a00 */
[C---:B------:R-:W-:Y:S01]  /*3520*/  SEL R103, R140.reuse, R103, P3 ;  /* 0x000000678c677207 */ /* 0x040fe20001800000 */
[----:B------:R-:W-:Y:S01]  /*3530*/  FMUL.FTZ R140, R140, UR16 ;  /* 0x000000108c8c7c20 */ /* 0x000fe20008410000 */
[----:B------:R-:W-:-:S02]  /*3540*/  LOP3.LUT P2, RZ, R204, 0xff00, RZ, 0xc0, !PT ;  /* 0x0000ff00ccff7812 */ /* 0x000fc4000784c0ff */
[----:B------:R-:W-:Y:S02]  /*3550*/  LOP3.LUT P6, RZ, R204, 0xff000000, RZ, 0xc0, !PT ;  /* 0xff000000ccff7812 */ /* 0x000fe400078cc0ff */
[----:B------:R-:W-:Y:S02]  /*3560*/  LOP3.LUT P3, RZ, R205, 0xff000000, RZ, 0xc0, !PT ;  /* 0xff000000cdff7812 */ /* 0x000fe4000786c0ff */
[----:B------:R-:W1:Y:S01]  /*3570*/  LDC.64 R204, c[0x0][0x2f8] ;  /* 0x0000be00ffcc7b82 */ /* 0x000e620000000a00 */
[----:B------:R-:W-:Y:S02]  /*3580*/  F2FP.BF16.F32.PACK_AB R124, R144, R141 ;  /* 0x0000008d907c723e */ /* 0x000fe400000010ff */
[----:B------:R-:W-:Y:S02]  /*3590*/  @P0 F2FP.BF16.F32.PACK_AB R234, RZ, R126 ;  /* 0x0000007effea023e */ /* 0x000fe400000010ff */
[----:B------:R-:W-:Y:S02]  /*35a0*/  @P0 PRMT R107, R155, 0x7610, R107 ;  /* 0x000076109b6b0816 */ /* 0x000fe4000000006b */
[----:B------:R-:W-:Y:S01]  /*35b0*/  @P0 PRMT R104, R234, 0x7610, R104 ;  /* 0x00007610ea680816 */ /* 0x000fe20000000068 */
[----:B------:R-:W2:Y:S01]  /*35c0*/  @P1 LDC.64 R144, c[0x0][0x308] ;  /* 0x0000c200ff901b82 */ /* 0x000ea20000000a00 */
[----:B------:R-:W-:-:S02]  /*35d0*/  F2FP.BF16.F32.PACK_AB R126, R147, R150 ;  /* 0x00000096937e723e */ /* 0x000fc400000010ff */
[----:B------:R-:W-:Y:S02]  /*35e0*/  F2FP.BF16.F32.PACK_AB R125, R146, R125 ;  /* 0x0000007d927d723e */ /* 0x000fe400000010ff */
[----:B------:R-:W-:Y:S02]  /*35f0*/  F2FP.BF16.F32.PACK_AB R127, R181, R154 ;  /* 0x0000009ab57f723e */ /* 0x000fe400000010ff */
[----:B------:R-:W-:Y:S01]  /*3600*/  @P0 PRMT R104, R104, 0x5410, R240 ;  /* 0x0000541068680816 */ /* 0x000fe200000000f0 */
[----:B0-----:R-:W-:Y:S01]  /*3610*/  @P0 IMAD.WIDE.U32 R238, R208, 0x10, R238 ;  /* 0x00000010d0ee0825 */ /* 0x001fe200078e00ee */
[----:B------:R-:W-:Y:S01]  /*3620*/  @P0 PRMT R105, R105, 0x5410, R143 ;  /* 0x0000541069690816 */ /* 0x000fe2000000008f */
[----:B------:R-:W0:Y:S01]  /*3630*/  @P0 LDC.64 R150, c[0x0][0x300] ;  /* 0x0000c000ff960b82 */ /* 0x000e220000000a00 */
[----:B------:R-:W-:Y:S02]  /*3640*/  @P0 PRMT R106, R106, 0x5410, R152 ;  /* 0x000054106a6a0816 */ /* 0x000fe40000000098 */
[----:B------:R-:W-:-:S02]  /*3650*/  @P0 PRMT R107, R107, 0x5410, R180 ;  /* 0x000054106b6b0816 */ /* 0x000fc400000000b4 */
[----:B------:R-:W-:Y:S01]  /*3660*/  @P0 F2FP.BF16.F32.PACK_AB R153, RZ, R153 ;  /* 0x00000099ff99023e */ /* 0x000fe200000010ff */
[----:B-1----:R-:W-:Y:S01]  /*3670*/  IMAD.WIDE.U32 R146, R208, 0x10, R204 ;  /* 0x00000010d0927825 */ /* 0x002fe200078e00cc */
[----:B------:R-:W-:Y:S01]  /*3680*/  @P0 F2FP.BF16.F32.PACK_AB R216, RZ, R216 ;  /* 0x000000d8ffd8023e */ /* 0x000fe200000010ff */
[----:B------:R-:W1:Y:S01]  /*3690*/  @P0 LDC.64 R154, c[0x0][0x300] ;  /* 0x0000c000ff9a0b82 */ /* 0x000e620000000a00 */
[----:B------:R-:W-:Y:S02]  /*36a0*/  @P0 F2FP.BF16.F32.PACK_AB R219, RZ, R219 ;  /* 0x000000dbffdb023e */ /* 0x000fe400000010ff */
[----:B------:R3:W-:Y:S01]  /*36b0*/  STG.E.128 desc[UR4][R146.64], R124 ;  /* 0x0000007c92007986 */ /* 0x0007e2000c101d04 */
[----:B------:R-:W-:Y:S02]  /*36c0*/  @P0 F2FP.BF16.F32.PACK_AB R223, RZ, R223 ;  /* 0x000000dfffdf023e */ /* 0x000fe400000010ff */
[----:B------:R-:W-:Y:S01]  /*36d0*/  @P0 F2FP.BF16.F32.PACK_AB R213, RZ, R213 ;  /* 0x000000d5ffd5023e */ /* 0x000fe200000010ff */
[----:B------:R4:W-:Y:S01]  /*36e0*/  @P0 STG.E.128 desc[UR4][R238.64], R104 ;  /* 0x00000068ee000986 */ /* 0x0009e2000c101d04 */
[----:B------:R-:W-:-:S02]  /*36f0*/  @P0 F2FP.BF16.F32.PACK_AB R210, RZ, R210 ;  /* 0x000000d2ffd2023e */ /* 0x000fc400000010ff */
[----:B------:R-:W-:Y:S02]  /*3700*/  @P0 F2FP.BF16.F32.PACK_AB R222, RZ, R222 ;  /* 0x000000deffde023e */ /* 0x000fe400000010ff */
[----:B------:R-:W-:Y:S02]  /*3710*/  @P0 F2FP.BF16.F32.PACK_AB R211, RZ, R211 ;  /* 0x000000d3ffd3023e */ /* 0x000fe400000010ff */
[----:B------:R-:W-:Y:S01]  /*3720*/  @P0 F2FP.BF16.F32.PACK_AB R132, RZ, R132 ;  /* 0x00000084ff84023e */ /* 0x000fe200000010ff */
[C---:B0-----:R-:W-:Y:S01]  /*3730*/  @P0 IMAD.WIDE.U32 R150, R201.reuse, 0x10, R150 ;  /* 0x00000010c9960825 */ /* 0x041fe200078e0096 */
[----:B------:R-:W-:Y:S02]  /*3740*/  @P0 F2FP.BF16.F32.PACK_AB R226, RZ, R226 ;  /* 0x000000e2ffe2023e */ /* 0x000fe400000010ff */
[----:B------:R-:W-:Y:S02]  /*3750*/  @P0 F2FP.BF16.F32.PACK_AB R229, RZ, R229 ;  /* 0x000000e5ffe5023e */ /* 0x000fe400000010ff */
[----:B---3--:R-:W-:Y:S01]  /*3760*/  F2FP.BF16.F32.PACK_AB R127, R224, R217 ;  /* 0x000000d9e07f723e */ /* 0x008fe200000010ff */
[----:B------:R-:W-:Y:S01]  /*3770*/  IMAD.WIDE.U32 R146, R201, 0x10, R204 ;  /* 0x00000010c9927825 */ /* 0x000fe200078e00cc */
[----:B------:R-:W-:-:S02]  /*3780*/  F2FP.BF16.F32.PACK_AB R126, R221, R218 ;  /* 0x000000dadd7e723e */ /* 0x000fc400000010ff */
[----:B----4-:R-:W-:Y:S01]  /*3790*/  @P0 PRMT R104, R153, 0x7610, R104 ;  /* 0x0000761099680816 */ /* 0x010fe20000000068 */
[----:B--2---:R-:W-:Y:S01]  /*37a0*/  @P1 IMAD.WIDE.U32 R152, R201, 0x20, R144 ;  /* 0x00000020c9981825 */ /* 0x004fe200078e0090 */
[----:B------:R-:W-:Y:S01]  /*37b0*/  F2FP.BF16.F32.PACK_AB R125, R215, R214 ;  /* 0x000000d6d77d723e */ /* 0x000fe200000010ff */
[----:B------:R-:W0:Y:S01]  /*37c0*/  @P1 LDC.64 R144, c[0x0][0x308] ;  /* 0x0000c200ff901b82 */ /* 0x000e220000000a00 */
[----:B------:R-:W-:Y:S01]  /*37d0*/  F2FP.BF16.F32.PACK_AB R124, R128, R149 ;  /* 0x00000095807c723e */ /* 0x000fe200000010ff */
[----:B-1----:R-:W-:Y:S01]  /*37e0*/  @P0 IMAD.WIDE.U32 R154, R200, 0x10, R154 ;  /* 0x00000010c89a0825 */ /* 0x002fe200078e009a */
        /* <DEDUP_REMOVED lines=22> */
[----:B------:R-:W-:Y:S01]  /*3950*/  @P0 LOP3.LUT P3, RZ, R167, 0xff000000, RZ, 0xc0, !PT ;  /* 0xff000000a7ff0812 */ /* 0x000fe2000786c0ff */
[----:B------:R-:W-:Y:S01]  /*3960*/  IMAD.WIDE.U32 R204, R193, 0x10, R204 ;  /* 0x00000010c1cc7825 */ /* 0x000fe200078e00cc */
[----:B------:R-:W-:Y:S01]  /*3970*/  F2FP.BF16.F32.PACK_AB R119, R139, R206 ;  /* 0x000000ce8b77723e */ /* 0x000fe200000010ff */
        /* <DEDUP_REMOVED lines=9> */
[----:B------:R-:W-:-:S02]  /*3a10*/  @P0 PRMT R104, R104, 0x5410, R138 ;  /* 0x0000541068680816 */ /* 0x000fc4000000008a */
[----:B------:R-:W-:Y:S01]  /*3a20*/  @P0 PRMT R105, R105, 0x5410, R230 ;  /* 0x0000541069690816 */ /* 0x000fe200000000e6 */
[----:B------:R-:W-:Y:S01]  /*3a30*/  STG.E.128 desc[UR4][R120.64], R116 ;  /* 0x0000007478007986 */ /* 0x000fe2000c101d04 */
[----:B------:R-:W-:Y:S01]  /*3a40*/  @P0 PRMT R106, R106, 0x5410, R228 ;  /* 0x000054106a6a0816 */ /* 0x000fe200000000e4 */
[----:B0-----:R-:W-:Y:S01]  /*3a50*/  @P1 IMAD.WIDE.U32 R124, R193, 0x20, R124 ;  /* 0x00000020c17c1825 */ /* 0x001fe200078e007c */
        /* <DEDUP_REMOVED lines=38> */
[----:B------:R-:W-:Y:S02]  /*3cc0*/  MOV R156, R158 ;  /* 0x0000009e009c7202 */ /* 0x000fe40000000f00 */
[----:B------:R-:W-:Y:S02]  /*3cd0*/  MOV R18, R20 ;  /* 0x0000001400127202 */ /* 0x000fe40000000f00 */
[----:B------:R-:W-:-:S02]  /*3ce0*/  MOV R4, R6 ;  /* 0x0000000600047202 */ /* 0x000fc40000000f00 */
[----:B------:R-:W-:Y:S02]  /*3cf0*/  MOV R158, R160 ;  /* 0x000000a0009e7202 */ /* 0x000fe40000000f00 */
[----:B------:R-:W-:Y:S02]  /*3d00*/  MOV R20, R22 ;  /* 0x0000001600147202 */ /* 0x000fe40000000f00 */
[----:B------:R-:W-:Y:S02]  /*3d10*/  MOV R6, R8 ;  /* 0x0000000800067202 */ /* 0x000fe40000000f00 */
        /* <DEDUP_REMOVED lines=36> */
.L_x_1643:
        /* <DEDUP_REMOVED lines=27> */
.L_x_1644:
[----:B------:R-:W-:Y:S01]  /*4110*/  HFMA2.MMA R118, -RZ, RZ, 0, 9.5367431640625e-07 ;  /* 0x00000010ff767435 */ /* 0x000fe200000001ff */
[----:B------:R-:W-:Y:S02]  /*4120*/  MOV R119, R110 ;  /* 0x0000006e00777202 */ /* 0x000fe40000000f00 */
[----:B------:R-:W-:Y:S02]  /*4130*/  MOV R121, 0x1f ;  /* 0x0000001f00797802 */ /* 0x000fe40000000f00 */
[----:B------:R-:W-:-:S07]  /*4140*/  MOV R116, 0xffffffff ;  /* 0xffffffff00747802 */ /* 0x000fce0000000f00 */
[----:B-----5:R-:W-:Y:S05]  /*4150*/  WARPSYNC.COLLECTIVE R116, `(.L_x_1646) ;  /* 0x0000000074087348 */ /* 0x020fea0003c00000 */
[----:B------:R0:W1:Y:S02]  /*4160*/  SHFL.DOWN P2, R117, R119, R118, R121 ;  /* 0x0800007677757389 */ /* 0x0000640000040079 */
[----:B01---5:R-:W-:Y:S01]  /*4170*/  ENDCOLLECTIVE ;  /* 0x000000000000791b */ /* 0x023fe20003800000 */
.L_x_1646:
[----:B------:R-:W-:Y:S01]  /*4180*/  IMAD.MOV.U32 R119, RZ, RZ, R109 ;  /* 0x000000ffff777224 */ /* 0x000fe200078e006d */
[----:B------:R-:W-:-:S07]  /*4190*/  MOV R111, R117 ;  /* 0x00000075006f7202 */ /* 0x000fce0000000f00 */
[----:B------:R-:W-:Y:S05]  /*41a0*/  WARPSYNC.COLLECTIVE R116, `(.L_x_1647) ;  /* 0x0000000074087348 */ /* 0x000fea0003c00000 */
[----:B------:R0:W1:Y:S02]  /*41b0*/  SHFL.DOWN P2, R117, R119, R118, R121 ;  /* 0x0800007677757389 */ /* 0x0000640000040079 */
[----:B01----:R-:W-:Y:S01]  /*41c0*/  ENDCOLLECTIVE ;  /* 0x000000000000791b */ /* 0x003fe20003800000 */
.L_x_1647:
[----:B------:R-:W-:Y:S01]  /*41d0*/  FADD.FTZ R111, R110, R111 ;  /* 0x0000006f6e6f7221 */ /* 0x000fe20000010000 */
[----:B------:R-:W-:-:S04]  /*41e0*/  HFMA2.MMA R118, -RZ, RZ, 0, 4.76837158203125e-07 ;  /* 0x00000008ff767435 */ /* 0x000fc800000001ff */
[----:B------:R-:W-:Y:S02]  /*41f0*/  MOV R119, R111 ;  /* 0x0000006f00777202 */ /* 0x000fe40000000f00 */
[----:B------:R-:W-:-:S07]  /*4200*/  MOV R108, R117 ;  /* 0x00000075006c7202 */ /* 0x000fce0000000f00 */
[----:B------:R-:W-:Y:S05]  /*4210*/  WARPSYNC.COLLECTIVE R116, `(.L_x_1648) ;  /* 0x0000000074087348 */ /* 0x000fea0003c00000 */
[----:B------:R0:W1:Y:S02]  /*4220*/  SHFL.DOWN P2, R117, R119, R118, R121 ;  /* 0x0800007677757389 */ /* 0x0000640000040079 */
[----:B01----:R-:W-:Y:S01]  /*4230*/  ENDCOLLECTIVE ;  /* 0x000000000000791b */ /* 0x003fe20003800000 */
.L_x_1648:
[----:B------:R-:W-:-:S05]  /*4240*/  FADD.FTZ R108, R109, R108 ;  /* 0x0000006c6d6c7221 */ /* 0x000fca0000010000 */
[----:B------:R-:W-:Y:S02]  /*4250*/  MOV R119, R108 ;  /* 0x0000006c00777202 */ /* 0x000fe40000000f00 */
[----:B------:R-:W-:-:S07]  /*4260*/  MOV R112, R117 ;  /* 0x0000007500707202 */ /* 0x000fce0000000f00 */
[----:B------:R-:W-:Y:S05]  /*4270*/  WARPSYNC.COLLECTIVE R116, `(.L_x_1649) ;  /* 0x0000000074087348 */ /* 0x000fea0003c00000 */
[----:B------:R0:W1:Y:S02]  /*4280*/  SHFL.DOWN P2, R117, R119, R118, R121 ;  /* 0x0800007677757389 */ /* 0x0000640000040079 */
[----:B01----:R-:W-:Y:S01]  /*4290*/  ENDCOLLECTIVE ;  /* 0x000000000000791b */ /* 0x003fe20003800000 */
.L_x_1649:
[----:B------:R-:W-:Y:S01]  /*42a0*/  FADD.FTZ R112, R111, R112 ;  /* 0x000000706f707221 */ /* 0x000fe20000010000 */
[----:B------:R-:W-:-:S04]  /*42b0*/  HFMA2.MMA R118, -RZ, RZ, 0, 2.384185791015625e-07 ;  /* 0x00000004ff767435 */ /* 0x000fc800000001ff */
[----:B------:R-:W-:Y:S02]  /*42c0*/  MOV R119, R112 ;  /* 0x0000007000777202 */ /* 0x000fe40000000f00 */
[----:B------:R-:W-:-:S07]  /*42d0*/  MOV R113, R117 ;  /* 0x0000007500717202 */ /* 0x000fce0000000f00 */
[----:B------:R-:W-:Y:S05]  /*42e0*/  WARPSYNC.COLLECTIVE R116, `(.L_x_1650) ;  /* 0x0000000074087348 */ /* 0x000fea0003c00000 */
[----:B------:R0:W1:Y:S02]  /*42f0*/  SHFL.DOWN P2, R117, R119, R118, R121 ;  /* 0x0800007677757389 */ /* 0x0000640000040079 */
[----:B01----:R-:W-:Y:S01]  /*4300*/  ENDCOLLECTIVE ;  /* 0x000000000000791b */ /* 0x003fe20003800000 */
.L_x_1650:
[----:B------:R-:W-:-:S05]  /*4310*/  FADD.FTZ R113, R108, R113 ;  /* 0x000000716c717221 */ /* 0x000fca0000010000 */
[----:B------:R-:W-:Y:S02]  /*4320*/  MOV R119, R113 ;  /* 0x0000007100777202 */ /* 0x000fe40000000f00 */
[----:B------:R-:W-:-:S07]  /*4330*/  MOV R115, R117 ;  /* 0x0000007500737202 */ /* 0x000fce0000000f00 */
[----:B------:R-:W-:Y:S05]  /*4340*/  WARPSYNC.COLLECTIVE R116, `(.L_x_1651) ;  /* 0x0000000074087348 */ /* 0x000fea0003c00000 */
[----:B------:R0:W1:Y:S02]  /*4350*/  SHFL.DOWN P2, R117, R119, R118, R121 ;  /* 0x0800007677757389 */ /* 0x0000640000040079 */
[----:B01----:R-:W-:Y:S01]  /*4360*/  ENDCOLLECTIVE ;  /* 0x000000000000791b */ /* 0x003fe20003800000 */
.L_x_1651:
[----:B------:R-:W-:Y:S01]  /*4370*/  FADD.FTZ R115, R112, R115 ;  /* 0x0000007370737221 */ /* 0x000fe20000010000 */
[----:B------:R-:W-:-:S04]  /*4380*/  HFMA2.MMA R118, -RZ, RZ, 0, 1.1920928955078125e-07 ;  /* 0x00000002ff767435 */ /* 0x000fc800000001ff */
[----:B------:R-:W-:Y:S01]  /*4390*/  MOV R119, R115 ;  /* 0x0000007300777202 */ /* 0x000fe20000000f00 */
[----:B------:R-:W-:-:S07]  /*43a0*/  IMAD.MOV.U32 R114, RZ, RZ, R117 ;  /* 0x000000ffff727224 */ /* 0x000fce00078e0075 */
[----:B------:R-:W-:Y:S05]  /*43b0*/  WARPSYNC.COLLECTIVE R116, `(.L_x_1652) ;  /* 0x0000000074087348 */ /* 0x000fea0003c00000 */
[----:B------:R0:W1:Y:S02]  /*43c0*/  SHFL.DOWN P2, R117, R119, R118, R121 ;  /* 0x0800007677757389 */ /* 0x0000640000040079 */
[----:B01----:R-:W-:Y:S01]  /*43d0*/  ENDCOLLECTIVE ;  /* 0x000000000000791b */ /* 0x003fe20003800000 */
.L_x_1652:
[----:B------:R-:W-:-:S05]  /*43e0*/  FADD.FTZ R114, R113, R114 ;  /* 0x0000007271727221 */ /* 0x000fca0000010000 */
[----:B------:R-:W-:Y:S02]  /*43f0*/  MOV R119, R114 ;  /* 0x0000007200777202 */ /* 0x000fe40000000f00 */
[----:B------:R-:W-:-:S07]  /*4400*/  MOV R126, R117 ;  /* 0x00000075007e7202 */ /* 0x000fce0000000f00 */
[----:B------:R-:W-:Y:S05]  /*4410*/  WARPSYNC.COLLECTIVE R116, `(.L_x_1653) ;  /* 0x0000000074087348 */ /* 0x000fea0003c00000 */
[----:B------:R0:W1:Y:S02]  /*4420*/  SHFL.DOWN P2, R117, R119, R118, R121 ;  /* 0x0800007677757389 */ /* 0x0000640000040079 */
[----:B01----:R-:W-:Y:S01]  /*4430*/  ENDCOLLECTIVE ;  /* 0x000000000000791b */ /* 0x003fe20003800000 */
.L_x_1653:
[----:B------:R-:W-:Y:S01]  /*4440*/  FADD.FTZ R126, R115, R126 ;  /* 0x0000007e737e7221 */ /* 0x000fe20000010000 */
[----:B------:R-:W-:-:S04]  /*4450*/  HFMA2.MMA R118, -RZ, RZ, 0, 5.9604644775390625e-08 ;  /* 0x00000001ff767435 */ /* 0x000fc800000001ff */
[----:B------:R-:W-:Y:S02]  /*4460*/  MOV R119, R126 ;  /* 0x0000007e00777202 */ /* 0x000fe40000000f00 */
[----:B------:R-:W-:-:S07]  /*4470*/  MOV R127, R117 ;  /* 0x00000075007f7202 */ /* 0x000fce0000000f00 */
[----:B------:R-:W-:Y:S05]  /*4480*/  WARPSYNC.COLLECTIVE R116, `(.L_x_1654) ;  /* 0x0000000074087348 */ /* 0x000fea0003c00000 */
[----:B------:R0:W1:Y:S02]  /*4490*/  SHFL.DOWN P2, R117, R119, R118, R121 ;  /* 0x0800007677757389 */ /* 0x0000640000040079 */
[----:B01----:R-:W-:Y:S01]  /*44a0*/  ENDCOLLECTIVE ;  /* 0x000000000000791b */ /* 0x003fe20003800000 */
.L_x_1654:
[----:B------:R-:W-:-:S05]  /*44b0*/  FADD.FTZ R127, R114, R127 ;  /* 0x0000007f727f7221 */ /* 0x000fca0000010000 */
[----:B------:R-:W-:Y:S02]  /*44c0*/  MOV R119, R127 ;  /* 0x0000007f00777202 */ /* 0x000fe40000000f00 */
[----:B------:R-:W-:-:S07]  /*44d0*/  MOV R109, R117 ;  /* 0x00000075006d7202 */ /* 0x000fce0000000f00 */
[----:B------:R-:W-:Y:S05]  /*44e0*/  WARPSYNC.COLLECTIVE R116, `(.L_x_1655) ;  /* 0x0000000074087348 */ /* 0x000fea0003c00000 */
[----:B------:R0:W1:Y:S02]  /*44f0*/  SHFL.DOWN P2, R117, R119, R118, R121 ;  /* 0x0800007677757389 */ /* 0x0000640000040079 */
[----:B01----:R-:W-:Y:S01]  /*4500*/  ENDCOLLECTIVE ;  /* 0x000000000000791b */ /* 0x003fe20003800000 */
.L_x_1655:
[----:B------:R-:W-:Y:S01]  /*4510*/  MOV R108, R117 ;  /* 0x00000075006c7202 */ /* 0x000fe20000000f00 */
[----:B------:R-:W-:Y:S06]  /*4520*/  BRA `(.L_x_1656) ;  /* 0xffffffd800287947 */ /* 0x000fec000383ffff */
.L_x_1657:
        /* <DEDUP_REMOVED lines=13> */
.L_x_3565:


//--------------------- .text._ZN10layer_norm31ln_parallel_residual_bwd_kernelINS_13Kernel_traitsIf6__halfS2_S2_fjLj8192ELj1ELj1ELj8ELj16ENS_18Kernel_traits_baseILj8192EfS2_S2_S2_fjLj256EEEEELb0ELb0ELb0EEEvNS_9BwdParamsE --------------------------
	.section	.text._ZN10layer_norm31ln_parallel_residual_bwd_kernelINS_13Kernel_traitsIf6__halfS2_S2_fjLj8192ELj1ELj1ELj8ELj16ENS_18Kernel_traits_baseILj8192EfS2_S2_S2_fjLj256EEEEELb0ELb0ELb0EEEvNS_9BwdParamsE,"ax",@progbits
	.align	128
        .global         _ZN10layer_norm31ln_parallel_residual_bwd_kernelINS_13Kernel_traitsIf6__halfS2_S2_fjLj8192ELj1ELj1ELj8ELj16ENS_18Kernel_traits_baseILj8192EfS2_S2_S2_fjLj256EEEEELb0ELb0ELb0EEEvNS_9BwdParamsE
        .type           _ZN10layer_norm31ln_parallel_residual_bwd_kernelINS_13Kernel_traitsIf6__halfS2_S2_fjLj8192ELj1ELj1ELj8ELj16ENS_18Kernel_traits_baseILj8192EfS2_S2_S2_fjLj256EEEEELb0ELb0ELb0EEEvNS_9BwdParamsE,@function
        .size           _ZN10layer_norm31ln_parallel_residual_bwd_kernelINS_13Kernel_traitsIf6__halfS2_S2_fjLj8192ELj1ELj1ELj8ELj16ENS_18Kernel_traits_baseILj8192EfS2_S2_S2_fjLj256EEEEELb0ELb0ELb0EEEvNS_9BwdParamsE,(.L_x_3566 - _ZN10layer_norm31ln_parallel_residual_bwd_kernelINS_13Kernel_traitsIf6__halfS2_S2_fjLj8192ELj1ELj1ELj8ELj16ENS_18Kernel_traits_baseILj8192EfS2_S2_S2_fjLj256EEEEELb0ELb0ELb0EEEvNS_9BwdParamsE)
        .other          _ZN10layer_norm31ln_parallel_residual_bwd_kernelINS_13Kernel_traitsIf6__halfS2_S2_fjLj8192ELj1ELj1ELj8ELj16ENS_18Kernel_traits_baseILj8192EfS2_S2_S2_fjLj256EEEEELb0ELb0ELb0EEEvNS_9BwdParamsE,@"STO_CUDA_ENTRY STV_DEFAULT"
_ZN10layer_norm31ln_parallel_residual_bwd_kernelINS_13Kernel_traitsIf6__halfS2_S2_fjLj8192ELj1ELj1ELj8ELj16ENS_18Kernel_traits_baseILj8192EfS2_S2_S2_fjLj256EEEEELb0ELb0ELb0EEEvNS_9BwdParamsE:
.text._ZN10layer_norm31ln_parallel_residual_bwd_kernelINS_13Kernel_traitsIf6__halfS2_S2_fjLj8192ELj1ELj1ELj8ELj16ENS_18Kernel_traits_baseILj8192EfS2_S2_S2_fjLj256EEEEELb0ELb0ELb0EEEvNS_9BwdParamsE:
        /* <DEDUP_REMOVED lines=173> */
.L_x_1676:
        /* <DEDUP_REMOVED lines=30> */
[----:B------:R-:W3:Y:S04]  /*0cb0*/  LDL R249, [R1+0xac] ;  /* 0x0000ac0001f97983 */ /* 0x000ee80000100800 */
[----:B------:R-:W2:Y:S01]  /*0cc0*/  LDG.E.128 R192, desc[UR4][R192.64] ;  /* 0x00000004c0c07981 */ /* 0x000ea2000c1e1d00 */
[----:B-1----:R-:W-:-:S03]  /*0cd0*/  IMAD.WIDE.U32 R196, R3, 0x10, R196 ;  /* 0x0000001003c47825 */ /* 0x002fc600078e00c4 */
[----:B------:R-:W3:Y:S04]  /*0ce0*/  LDL R242, [R1+0xbc] ;  /* 0x0000bc0001f27983 */ /* 0x000ee80000100800 */
[----:B------:R-:W3:Y:S01]  /*0cf0*/  LDG.E.128 R196, desc[UR4][R196.64] ;  /* 0x00000004c4c47981 */ /* 0x000ee2000c1e1d00 */
[----:B------:R-:W-:-:S03]  /*0d00*/  ISETP.NE.AND P3, PT, R234, RZ, PT ;  /* 0x000000ffea00720c */ /* 0x000fc60003f65270 */
[----:B------:R-:W3:Y:S01]  /*0d10*/  LDL R241, [R1+0x80] ;  /* 0x0000800001f17983 */ /* 0x000ee20000100800 */
[----:B-----5:R-:W-:-:S03]  /*0d20*/  FSEL R15, R217, RZ, !P3 ;  /* 0x000000ffd90f7208 */ /* 0x020fc60005800000 */
[----:B------:R-:W3:Y:S04]  /*0d30*/  LDL R234, [R1+0x90] ;  /* 0x0000900001ea7983 */ /* 0x000ee80000100800 */
[----:B------:R-:W3:Y:S01]  /*0d40*/  LDL R225, [R1+0x94] ;  /* 0x0000940001e17983 */ /* 0x000ee20000100800 */
[--C-:B----4-:R-:W-:Y:S02]  /*0d50*/  HADD2.F32 R207, -RZ, R208.reuse.H0_H0 ;  /* 0x200000d0ffcf7230 */ /* 0x110fe40000004100 */
[----:B------:R-:W-:Y:S02]  /*0d60*/  HADD2.F32 R208, -RZ, R208.H1_H1 ;  /* 0x300000d0ffd07230 */ /* 0x000fe40000004100 */
[--C-:B------:R-:W-:Y:S02]  /*0d70*/  HADD2.F32 R206, -RZ, R209.reuse.H0_H0 ;  /* 0x200000d1ffce7230 */ /* 0x100fe40000004100 */
[----:B------:R-:W-:-:S02]  /*0d80*/  HADD2.F32 R216, -RZ, R209.H1_H1 ;  /* 0x300000d1ffd87230 */ /* 0x000fc40000004100 */
[--C-:B------:R-:W-:Y:S02]  /*0d90*/  HADD2.F32 R4, -RZ, R210.reuse.H0_H0 ;  /* 0x200000d2ff047230 */ /* 0x100fe40000004100 */
[----:B------:R-:W-:Y:S02]  /*0da0*/  HADD2.F32 R9, -RZ, R210.H1_H1 ;  /* 0x300000d2ff097230 */ /* 0x000fe40000004100 */
[--C-:B------:R-:W-:Y:S02]  /*0db0*/  HADD2.F32 R10, -RZ, R211.reuse.H0_H0 ;  /* 0x200000d3ff0a7230 */ /* 0x100fe40000004100 */
[----:B------:R-:W-:Y:S02]  /*0dc0*/  HADD2.F32 R211, -RZ, R211.H1_H1 ;  /* 0x300000d3ffd37230 */ /* 0x000fe40000004100 */
[C---:B------:R-:W-:Y:S01]  /*0dd0*/  FADD.FTZ R209, -R15.reuse, R208 ;  /* 0x000000d00fd17221 */ /* 0x040fe20000010100 */
[----:B------:R-:W-:Y:S01]  /*0de0*/  FADD.FTZ R208, -R15, R206 ;  /* 0x000000ce0fd07221 */ /* 0x000fe20000010100 */
[----:B------:R-:W-:Y:S01]  /*0df0*/  FADD.FTZ R207, R207, -R15 ;  /* 0x8000000fcfcf7221 */ /* 0x000fe20000010000 */
[----:B--2---:R-:W-:-:S02]  /*0e00*/  HADD2.F32 R210, -RZ, R192.H0_H0 ;  /* 0x200000c0ffd27230 */ /* 0x004fc40000004100 */
[C---:B------:R-:W-:Y:S01]  /*0e10*/  FADD.FTZ R206, -R15.reuse, R216 ;  /* 0x000000d80fce7221 */ /* 0x040fe20000010100 */
[C---:B------:R-:W-:Y:S01]  /*0e20*/  FADD.FTZ R4, -R15.reuse, R4 ;  /* 0x000000040f047221 */ /* 0x040fe20000010100 */
[C---:B------:R-:W-:Y:S01]  /*0e30*/  FADD.FTZ R9, -R15.reuse, R9 ;  /* 0x000000090f097221 */ /* 0x040fe20000010100 */
[C---:B------:R-:W-:Y:S01]  /*0e40*/  FADD.FTZ R10, -R15.reuse, R10 ;  /* 0x0000000a0f0a7221 */ /* 0x040fe20000010100 */
[----:B------:R-:W-:Y:S01]  /*0e50*/  FADD.FTZ R15, -R15, R211 ;  /* 0x000000d30f0f7221 */ /* 0x000fe20000010100 */
[----:B------:R-:W-:Y:S01]  /*0e60*/  FMUL.FTZ R216, R232, R210 ;  /* 0x000000d2e8d87220 */ /* 0x000fe20000410000 */
[----:B---3--:R-:W-:-:S05]  /*0e70*/  HADD2.F32 R211, -RZ, R196.H0_H0 ;  /* 0x200000c4ffd37230 */ /* 0x008fca0000004100 */
[----:B------:R-:W-:Y:S02]  /*0e80*/  FFMA.FTZ R232, R218, R211, R216 ;  /* 0x000000d3dae87223 */ /* 0x000fe400000100d8 */
[----:B------:R-:W2:Y:S01]  /*0e90*/  LDL R216, [R1+0xa4] ;  /* 0x0000a40001d87983 */ /* 0x000ea20000100800 */
[----:B------:R-:W-:Y:S02]  /*0ea0*/  HADD2.F32 R192, -RZ, R192.H1_H1 ;  /* 0x300000c0ffc07230 */ /* 0x000fe40000004100 */
[----:B------:R-:W-:Y:S01]  /*0eb0*/  FMUL.FTZ R218, R2, R209 ;  /* 0x000000d102da7220 */ /* 0x000fe20000410000 */
[----:B------:R-:W-:Y:S02]  /*0ec0*/  HADD2.F32 R196, -RZ, R196.H1_H1 ;  /* 0x300000c4ffc47230 */ /* 0x000fe40000004100 */
[----:B------:R-:W-:Y:S01]  /*0ed0*/  FADD.FTZ R53, R53, R192 ;  /* 0x000000c035357221 */ /* 0x000fe20000010000 */
[C---:B------:R-:W-:Y:S02]  /*0ee0*/  FFMA.FTZ R85, R218.reuse, R192, R85 ;  /* 0x000000c0da557223 */ /* 0x040fe40000010055 */
[----:B------:R-:W-:Y:S01]  /*0ef0*/  FADD.FTZ R117, R117, R196 ;  /* 0x000000c475757221 */ /* 0x000fe20000010000 */
[----:B------:R-:W-:Y:S01]  /*0f00*/  FFMA.FTZ R149, R218, R196, R149 ;  /* 0x000000c4da957223 */ /* 0x000fe20000010095 */
[----:B------:R-:W-:Y:S01]  /*0f10*/  FMUL.FTZ R207, R2, R207 ;  /* 0x000000cf02cf7220 */ /* 0x000fe20000410000 */
[----:B------:R-:W-:-:S03]  /*0f20*/  FADD.FTZ R116, R116, R211 ;  /* 0x000000d374747221 */ /* 0x000fc60000010000 */
[C---:B------:R-:W-:Y:S01]  /*0f30*/  FFMA.FTZ R148, R207.reuse, R211, R148 ;  /* 0x000000d3cf947223 */ /* 0x040fe20000010094 */
[----:B------:R-:W-:Y:S01]  /*0f40*/  FADD.FTZ R52, R52, R210 ;  /* 0x000000d234347221 */ /* 0x000fe20000010000 */
[----:B------:R-:W-:Y:S01]  /*0f50*/  FFMA.FTZ R84, R207, R210, R84 ;  /* 0x000000d2cf547223 */ /* 0x000fe20000010054 */
[----:B--2---:R-:W-:Y:S01]  /*0f60*/  FMUL.FTZ R209, R216, R192 ;  /* 0x000000c0d8d17220 */ /* 0x004fe20000410000 */
[----:B------:R-:W-:Y:S02]  /*0f70*/  HADD2.F32 R192, -RZ, R193.H0_H0 ;  /* 0x200000c1ffc07230 */ /* 0x000fe40000004100 */
[----:B------:R-:W-:Y:S01]  /*0f80*/  FMUL.FTZ R216, R2, R208 ;  /* 0x000000d002d87220 */ /* 0x000fe20000410000 */
[----:B------:R-:W-:Y:S01]  /*0f90*/  FFMA.FTZ R224, R224, R196, R209 ;  /* 0x000000c4e0e07223 */ /* 0x000fe200000100d1 */
[----:B------:R-:W-:Y:S02]  /*0fa0*/  HADD2.F32 R196, -RZ, R197.H0_H0 ;  /* 0x200000c5ffc47230 */ /* 0x000fe40000004100 */
[----:B------:R-:W-:-:S04]  /*0fb0*/  FMUL.FTZ R208, R250, R192 ;  /* 0x000000c0fad07220 */ /* 0x000fc80000410000 */
[----:B------:R-:W-:Y:S01]  /*0fc0*/  FFMA.FTZ R223, R223, R196, R208 ;  /* 0x000000c4dfdf7223 */ /* 0x000fe200000100d0 */
[----:B------:R0:W-:Y:S04]  /*0fd0*/  STL [R1+0x10], R224 ;  /* 0x000010e001007387 */ /* 0x0001e80000100800 */
[----:B------:R1:W-:Y:S04]  /*0fe0*/  STL [R1+0xc], R223 ;  /* 0x00000cdf01007387 */ /* 0x0003e80000100800 */
[----:B------:R-:W2:Y:S04]  /*0ff0*/  LDL R211, [R1+0x84] ;  /* 0x0000840001d37983 */ /* 0x000ea80000100800 */
[----:B------:R-:W3:Y:S04]  /*1000*/  LDL R210, [R1+0x88] ;  /* 0x0000880001d27983 */ /* 0x000ee80000100800 */
[----:B------:R-:W4:Y:S01]  /*1010*/  LDL R209, [R1+0x98] ;  /* 0x0000980001d17983 */ /* 0x000f220000100800 */
[----:B------:R-:W-:Y:S01]  /*1020*/  FADD.FTZ R54, R54, R192 ;  /* 0x000000c036367221 */ /* 0x000fe20000010000 */
[----:B------:R-:W-:-:S02]  /*1030*/  FFMA.FTZ R86, R216, R192, R86 ;  /* 0x000000c0d8567223 */ /* 0x000fc40000010056 */
[----:B------:R-:W4:Y:S01]  /*1040*/  LDL R208, [R1+0x8c] ;  /* 0x00008c0001d07983 */ /* 0x000f220000100800 */
[----:B------:R-:W-:-:S03]  /*1050*/  HADD2.F32 R192, -RZ, R197.H1_H1 ;  /* 0x300000c5ffc07230 */ /* 0x000fc60000004100 */
[----:B------:R-:W4:Y:S01]  /*1060*/  LDL R197, [R1+0x9c] ;  /* 0x00009c0001c57983 */ /* 0x000f220000100800 */
[----:B------:R-:W-:Y:S02]  /*1070*/  HADD2.F32 R193, -RZ, R193.H1_H1 ;  /* 0x300000c1ffc17230 */ /* 0x000fe40000004100 */
[----:B------:R-:W-:Y:S01]  /*1080*/  FADD.FTZ R118, R118, R196 ;  /* 0x000000c476767221 */ /* 0x000fe20000010000 */
[----:B------:R-:W-:Y:S01]  /*1090*/  FFMA.FTZ R150, R216, R196, R150 ;  /* 0x000000c4d8967223 */ /* 0x000fe20000010096 */
[----:B------:R-:W-:Y:S01]  /*10a0*/  FMUL.FTZ R206, R2, R206 ;  /* 0x000000ce02ce7220 */ /* 0x000fe20000410000 */
[----:B------:R-:W-:Y:S01]  /*10b0*/  FMUL.FTZ R196, R249, R193 ;  /* 0x000000c1f9c47220 */ /* 0x000fe20000410000 */
[----:B------:R-:W-:Y:S02]  /*10c0*/  FADD.FTZ R119, R119, R192 ;  /* 0x000000c077777221 */ /* 0x000fe40000010000 */
[-C--:B------:R-:W-:Y:S01]  /*10d0*/  FFMA.FTZ R151, R206, R192.reuse, R151 ;  /* 0x000000c0ce977223 */ /* 0x080fe20000010097 */
[----:B------:R-:W-:Y:S01]  /*10e0*/  FFMA.FTZ R250, R242, R192, R196 ;  /* 0x000000c0f2fa7223 */ /* 0x000fe200000100c4 */
[----:B------:R-:W-:-:S02]  /*10f0*/  HADD2.F32 R192, -RZ, R194.H0_H0 ;  /* 0x200000c2ffc07230 */ /* 0x000fc40000004100 */
[----:B------:R-:W-:Y:S01]  /*1100*/  FADD.FTZ R55, R55, R193 ;  /* 0x000000c137377221 */ /* 0x000fe20000010000 */
[----:B------:R-:W-:Y:S01]  /*1110*/  FFMA.FTZ R87, R206, R193, R87 ;  /* 0x000000c1ce577223 */ /* 0x000fe20000010057 */
[----:B------:R-:W-:Y:S02]  /*1120*/  HADD2.F32 R193, -RZ, R198.H0_H0 ;  /* 0x200000c6ffc17230 */ /* 0x000fe40000004100 */
[C---:B------:R-:W-:Y:S01]  /*1130*/  FMUL.FTZ R4, R2.reuse, R4 ;  /* 0x0000000402047220 */ /* 0x040fe20000410000 */
[----:B------:R-:W-:Y:S01]  /*1140*/  ISETP.NE.U32.AND P3, PT, RZ, UR8, PT ;  /* 0x00000008ff007c0c */ /* 0x000fe2000bf65070 */
[-C--:B------:R-:W-:Y:S01]  /*1150*/  FMUL.FTZ R196, R241, R192.reuse ;  /* 0x000000c0f1c47220 */ /* 0x080fe20000410000 */
[----:B------:R-:W-:Y:S02]  /*1160*/  HADD2.F32 R194, -RZ, R194.H1_H1 ;  /* 0x300000c2ffc27230 */ /* 0x000fe40000004100 */
[----:B------:R-:W-:Y:S01]  /*1170*/  FMUL.FTZ R9, R2, R9 ;  /* 0x0000000902097220 */ /* 0x000fe20000410000 */
[----:B------:R-:W-:Y:S01]  /*1180*/  FADD.FTZ R48, R48, R192 ;  /* 0x000000c030307221 */ /* 0x000fe20000010000 */
[----:B------:R-:W-:Y:S01]  /*1190*/  FFMA.FTZ R80, R4, R192, R80 ;  /* 0x000000c004507223 */ /* 0x000fe20000010050 */
[----:B------:R-:W-:Y:S01]  /*11a0*/  ISETP.NE.AND.EX P3, PT, RZ, UR9, PT, P3 ;  /* 0x00000009ff007c0c */ /* 0x000fe2000bf65330 */
[----:B------:R-:W-:Y:S01]  /*11b0*/  FADD.FTZ R112, R112, R193 ;  /* 0x000000c170707221 */ /* 0x000fe20000010000 */
[-C--:B------:R-:W-:Y:S01]  /*11c0*/  FFMA.FTZ R144, R4, R193.reuse, R144 ;  /* 0x000000c104907223 */ /* 0x080fe20000010090 */
[----:B------:R-:W-:Y:S01]  /*11d0*/  FFMA.FTZ R249, R234, R193, R196 ;  /* 0x000000c1eaf97223 */ /* 0x000fe200000100c4 */
[----:B------:R-:W-:-:S02]  /*11e0*/  HADD2.F32 R192, -RZ, R198.H1_H1 ;  /* 0x300000c6ffc07230 */ /* 0x000fc40000004100 */
[----:B------:R-:W-:Y:S01]  /*11f0*/  FADD.FTZ R49, R49, R194 ;  /* 0x000000c231317221 */ /* 0x000fe20000010000 */
[----:B------:R-:W-:Y:S01]  /*1200*/  FFMA.FTZ R81, R9, R194, R81 ;  /* 0x000000c209517223 */ /* 0x000fe20000010051 */
[C---:B------:R-:W-:Y:S01]  /*1210*/  FMUL.FTZ R10, R2.reuse, R10 ;  /* 0x0000000a020a7220 */ /* 0x040fe20000410000 */
[----:B------:R-:W-:Y:S01]  /*1220*/  FADD.FTZ R113, R113, R192 ;  /* 0x000000c071717221 */ /* 0x000fe20000010000 */
[----:B------:R-:W-:Y:S01]  /*1230*/  FFMA.FTZ R145, R9, R192, R145 ;  /* 0x000000c009917223 */ /* 0x000fe20000010091 */
[----:B------:R-:W-:Y:S01]  /*1240*/  FMUL.FTZ R15, R2, R15 ;  /* 0x0000000f020f7220 */ /* 0x000fe20000410000 */
[----:B--2---:R-:W-:Y:S01]  /*1250*/  FMUL.FTZ R193, R211, R194 ;  /* 0x000000c2d3c17220 */ /* 0x004fe20000410000 */
[----:B------:R-:W-:-:S03]  /*1260*/  HADD2.F32 R194, -RZ, R195.H0_H0 ;  /* 0x200000c3ffc27230 */ /* 0x000fc60000004100 */
[----:B------:R-:W-:Y:S01]  /*1270*/  FFMA.FTZ R242, R225, R192, R193 ;  /* 0x000000c0e1f27223 */ /* 0x000fe200000100c1 */
[----:B------:R-:W-:Y:S02]  /*1280*/  HADD2.F32 R192, -RZ, R199.H0_H0 ;  /* 0x200000c7ffc07230 */ /* 0x000fe40000004100 */
[----:B---3--:R-:W-:-:S03]  /*1290*/  FMUL.FTZ R193, R210, R194 ;  /* 0x000000c2d2c17220 */ /* 0x008fc60000410000 */
[----:B------:R-:W-:Y:S01]  /*12a0*/  FADD.FTZ R114, R114, R192 ;  /* 0x000000c072727221 */ /* 0x000fe20000010000 */
[-C--:B------:R-:W-:Y:S01]  /*12b0*/  FFMA.FTZ R146, R10, R192.reuse, R146 ;  /* 0x000000c00a927223 */ /* 0x080fe20000010092 */
[----:B----4-:R-:W-:Y:S01]  /*12c0*/  FFMA.FTZ R241, R209, R192, R193 ;  /* 0x000000c0d1f17223 */ /* 0x010fe200000100c1 */
[----:B------:R-:W-:Y:S01]  /*12d0*/  @P3 LEA R192, P4, R3, UR8, 0x4 ;  /* 0x0000000803c03c11 */ /* 0x000fe2000f8820ff */
[----:B------:R-:W-:-:S03]  /*12e0*/  HADD2.F32 R195, -RZ, R195.H1_H1 ;  /* 0x300000c3ffc37230 */ /* 0x000fc60000004100 */
[----:B------:R-:W-:-:S05]  /*12f0*/  @P3 LEA.HI.X R193, R3, UR9, RZ, 0x4, P4 ;  /* 0x0000000903c13c11 */ /* 0x000fca000a0f24ff */
[----:B------:R2:W5:Y:S02]  /*1300*/  @P3 LDG.E.128 R20, desc[UR4][R192.64] ;  /* 0x00000004c0143981 */ /* 0x000564000c1e1d00 */
[----:B--2---:R-:W-:Y:S02]  /*1310*/  HADD2.F32 R192, -RZ, R199.H1_H1 ;  /* 0x300000c7ffc07230 */ /* 0x004fe40000004100 */
[----:B------:R-:W-:-:S03]  /*1320*/  FMUL.FTZ R193, R208, R195 ;  /* 0x000000c3d0c17220 */ /* 0x000fc60000410000 */
        /* <DEDUP_REMOVED lines=20> */
[----:B------:R-:W-:Y:S01]  /*1470*/  FFMA.FTZ R83, R15, R195, R83 ;  /* 0x000000c30f537223 */ /* 0x000fe20000010053 */
[----:B------:R-:W-:Y:S01]  /*1480*/  FADD.FTZ R225, R193, R234 ;  /* 0x000000eac1e17221 */ /* 0x000fe20000010000 */
[----:B0-----:R-:W-:Y:S01]  /*1490*/  FFMA.FTZ R224, R15, R234, R192 ;  /* 0x000000ea0fe07223 */ /* 0x001fe200000100c0 */
[----:B-1----:R-:W-:-:S07]  /*14a0*/  IADD3 R223, R3, 0x100, RZ ;  /* 0x0000010003df7810 */ /* 0x002fce0007ffe0ff */
.L_x_1660:
[----:B------:R-:W-:Y:S05]  /*14b0*/  BSYNC B0 ;  /* 0x0000000000007941 */ /* 0x000fea0003800000 */
.L_x_1659:
[----:B------:R-:W-:Y:S04]  /*14c0*/  BSSY B0, `(.L_x_1661) ;  /* 0x0000091000007945 */ /* 0x000fe80003800000 */
[----:B------:R-:W-:Y:S05]  /*14d0*/  @!P1 BRA `(.L_x_1662) ;  /* 0x00000008003c9947 */ /* 0x000fea0003800000 */
[C---:B------:R-:W-:Y:S01]  /*14e0*/  LEA R192, P3, R223.reuse, UR10, 0x4 ;  /* 0x0000000adfc07c11 */ /* 0x040fe2000f8620ff */
[----:B------:R-:W0:Y:S01]  /*14f0*/  LDC.U8 R230, c[0x0][0x2a0] ;  /* 0x0000a800ffe67b82 */ /* 0x000e220000000000 */
[----:B------:R1:W-:Y:S02]  /*1500*/  STL [R1+0xc8], R0 ;  /* 0x0000c80001007387 */ /* 0x0003e40000100800 */
[----:B------:R-:W-:Y:S02]  /*1510*/  LEA.HI.X R193, R223, UR11, RZ, 0x4, P3 ;  /* 0x0000000bdfc17c11 */ /* 0x000fe400098f24ff */
[----:B------:R-:W2:Y:S03]  /*1520*/  LDL R248, [R1+0x74] ;  /* 0x0000740001f87983 */ /* 0x000ea60000100800 */
[----:B------:R-:W3:Y:S01]  /*1530*/  LDC.64 R194, c[0x0][0x2c0] ;  /* 0x0000b000ffc27b82 */ /* 0x000ee20000000a00 */
[----:B------:R3:W4:Y:S04]  /*1540*/  LDG.E.128 R208, desc[UR4][R192.64] ;  /* 0x00000004c0d07981 */ /* 0x000728000c1e1d00 */
[----:B-1----:R-:W2:Y:S03]  /*1550*/  LDL R0, [R1+0x70] ;  /* 0x0000700001007983 */ /* 0x002ea60000100800 */
[----:B------:R-:W1:Y:S01]  /*1560*/  LDC.64 R196, c[0x0][0x2b8] ;  /* 0x0000ae00ffc47b82 */ /* 0x000e620000000a00 */
[----:B------:R-:W2:Y:S04]  /*1570*/  LDL R247, [R1+0x68] ;  /* 0x0000680001f77983 */ /* 0x000ea80000100800 */
[----:B------:R-:W2:Y:S01]  /*1580*/  LDL R240, [R1+0x78] ;  /* 0x0000780001f07983 */ /* 0x000ea20000100800 */
[----:B0-----:R-:W-:-:S03]  /*1590*/  ISETP.NE.AND P3, PT, R230, RZ, PT ;  /* 0x000000ffe600720c */ /* 0x001fc60003f65270 */
[----:B------:R-:W2:Y:S01]  /*15a0*/  LDL R239, [R1+0x6c] ;  /* 0x00006c0001ef7983 */ /* 0x000ea20000100800 */
[----:B-----5:R-:W-:-:S03]  /*15b0*/  FSEL R204, R217, RZ, !P3 ;  /* 0x000000ffd9cc7208 */ /* 0x020fc60005800000 */
[----:B------:R-:W2:Y:S01]  /*15c0*/  LDL R230, [R1+0x7c] ;  /* 0x00007c0001e67983 */ /* 0x000ea20000100800 */
[----:B---3--:R-:W-:-:S06]  /*15d0*/  IMAD.WIDE.U32 R192, R223, 0x10, R194 ;  /* 0x00000010dfc07825 */ /* 0x008fcc00078e00c2 */
[----:B------:R-:W3:Y:S01]  /*15e0*/  LDG.E.128 R192, desc[UR4][R192.64] ;  /* 0x00000004c0c07981 */ /* 0x000ee2000c1e1d00 */
[----:B-1----:R-:W-:-:S06]  /*15f0*/  IMAD.WIDE.U32 R196, R223, 0x10, R196 ;  /* 0x00000010dfc47825 */ /* 0x002fcc00078e00c4 */
[----:B------:R-:W2:Y:S01]  /*1600*/  LDG.E.128 R196, desc[UR4][R196.64] ;  /* 0x00000004c4c47981 */ /* 0x000ea2000c1e1d00 */
[--C-:B----4-:R-:W-:Y:S02]  /*1610*/  HADD2.F32 R214, -RZ, R208.reuse.H0_H0 ;  /* 0x200000d0ffd67230 */ /* 0x110fe40000004100 */
[----:B------:R-:W-:Y:S02]  /*1620*/  HADD2.F32 R208, -RZ, R208.H1_H1 ;  /* 0x300000d0ffd07230 */ /* 0x000fe40000004100 */
[--C-:B------:R-:W-:Y:S02]  /*1630*/  HADD2.F32 R5, -RZ, R209.reuse.H0_H0 ;  /* 0x200000d1ff057230 */ /* 0x100fe40000004100 */
[----:B------:R-:W-:Y:S02]  /*1640*/  HADD2.F32 R12, -RZ, R209.H1_H1 ;  /* 0x300000d1ff0c7230 */ /* 0x000fe40000004100 */
[----:B------:R-:W-:Y:S02]  /*1650*/  HADD2.F32 R215, -RZ, R211.H0_H0 ;  /* 0x200000d3ffd77230 */ /* 0x000fe40000004100 */
[C---:B------:R-:W-:Y:S01]  /*1660*/  FADD.FTZ R209, -R204.reuse, R208 ;  /* 0x000000d0ccd17221 */ /* 0x040fe20000010100 */
[C---:B------:R-:W-:Y:S01]  /*1670*/  FADD.FTZ R208, -R204.reuse, R5 ;  /* 0x00000005ccd07221 */ /* 0x040fe20000010100 */
[C---:B------:R-:W-:Y:S01]  /*1680*/  FADD.FTZ R5, -R204.reuse, R12 ;  /* 0x0000000ccc057221 */ /* 0x040fe20000010100 */
[----:B------:R-:W-:-:S02]  /*1690*/  FADD.FTZ R12, -R204, R215 ;  /* 0x000000d7cc0c7221 */ /* 0x000fc40000010100 */
[----:B------:R-:W4:Y:S01]  /*16a0*/  LDL R215, [R1+0x60] ;  /* 0x0000600001d77983 */ /* 0x000f220000100800 */
[--C-:B------:R-:W-:Y:S02]  /*16b0*/  HADD2.F32 R6, -RZ, R210.reuse.H0_H0 ;  /* 0x200000d2ff067230 */ /* 0x100fe40000004100 */
[----:B------:R-:W-:Y:S02]  /*16c0*/  HADD2.F32 R11, -RZ, R210.H1_H1 ;  /* 0x300000d2ff0b7230 */ /* 0x000fe40000004100 */
[----:B------:R-:W-:Y:S02]  /*16d0*/  HADD2.F32 R211, -RZ, R211.H1_H1 ;  /* 0x300000d3ffd37230 */ /* 0x000fe40000004100 */
[C---:B------:R-:W-:Y:S01]  /*16e0*/  FADD.FTZ R210, -R204.reuse, R214 ;  /* 0x000000d6ccd27221 */ /* 0x040fe20000010100 */
[C---:B------:R-:W-:Y:S01]  /*16f0*/  FADD.FTZ R6, -R204.reuse, R6 ;  /* 0x00000006cc067221 */ /* 0x040fe20000010100 */
[C---:B------:R-:W-:Y:S01]  /*1700*/  FADD.FTZ R11, -R204.reuse, R11 ;  /* 0x0000000bcc0b7221 */ /* 0x040fe20000010100 */
[----:B------:R-:W-:Y:S01]  /*1710*/  FADD.FTZ R204, -R204, R211 ;  /* 0x000000d3cccc7221 */ /* 0x000fe20000010100 */
[----:B---3--:R-:W-:-:S02]  /*1720*/  HADD2.F32 R211, -RZ, R192.H0_H0 ;  /* 0x200000c0ffd37230 */ /* 0x008fc40000004100 */
[----:B------:R-:W-:Y:S01]  /*1730*/  FMUL.FTZ R227, R2, R210 ;  /* 0x000000d202e37220 */ /* 0x000fe20000410000 */
[----:B--2---:R-:W-:Y:S02]  /*1740*/  HADD2.F32 R214, -RZ, R196.H0_H0 ;  /* 0x200000c4ffd67230 */ /* 0x004fe40000004100 */
[----:B----4-:R-:W-:-:S04]  /*1750*/  FMUL.FTZ R210, R215, R211 ;  /* 0x000000d3d7d27220 */ /* 0x010fc80000410000 */
[----:B------:R-:W-:Y:S02]  /*1760*/  FFMA.FTZ R0, R0, R214, R210 ;  /* 0x000000d600007223 */ /* 0x000fe400000100d2 */
[----:B------:R-:W2:Y:S01]  /*1770*/  LDL R210, [R1+0x64] ;  /* 0x0000640001d27983 */ /* 0x000ea20000100800 */
[----:B------:R-:W-:Y:S02]  /*1780*/  HADD2.F32 R192, -RZ, R192.H1_H1 ;  /* 0x300000c0ffc07230 */ /* 0x000fe40000004100 */
[----:B------:R-:W-:Y:S01]  /*1790*/  FMUL.FTZ R215, R2, R209 ;  /* 0x000000d102d77220 */ /* 0x000fe20000410000 */
[----:B------:R-:W-:Y:S02]  /*17a0*/  HADD2.F32 R196, -RZ, R196.H1_H1 ;  /* 0x300000c4ffc47230 */ /* 0x000fe40000004100 */
[----:B------:R-:W-:Y:S01]  /*17b0*/  FADD.FTZ R45, R45, R192 ;  /* 0x000000c02d2d7221 */ /* 0x000fe20000010000 */
[----:B------:R-:W-:Y:S01]  /*17c0*/  FFMA.FTZ R77, R215, R192, R77 ;  /* 0x000000c0d74d7223 */ /* 0x000fe2000001004d */
[----:B------:R-:W-:Y:S01]  /*17d0*/  FADD.FTZ R44, R44, R211 ;  /* 0x000000d32c2c7221 */ /* 0x000fe20000010000 */
[C---:B------:R-:W-:Y:S01]  /*17e0*/  FFMA.FTZ R76, R227.reuse, R211, R76 ;  /* 0x000000d3e34c7223 */ /* 0x040fe2000001004c */
[----:B------:R-:W-:Y:S01]  /*17f0*/  FADD.FTZ R108, R108, R214 ;  /* 0x000000d66c6c7221 */ /* 0x000fe20000010000 */
[----:B------:R-:W-:Y:S01]  /*1800*/  FFMA.FTZ R140, R227, R214, R140 ;  /* 0x000000d6e38c7223 */ /* 0x000fe2000001008c */
[----:B------:R-:W-:Y:S01]  /*1810*/  FADD.FTZ R109, R109, R196 ;  /* 0x000000c46d6d7221 */ /* 0x000fe20000010000 */
[----:B------:R-:W-:Y:S01]  /*1820*/  FFMA.FTZ R141, R215, R196, R141 ;  /* 0x000000c4d78d7223 */ /* 0x000fe2000001008d */
[----:B------:R-:W-:Y:S01]  /*1830*/  FMUL.FTZ R214, R2, R208 ;  /* 0x000000d002d67220 */ /* 0x000fe20000410000 */
[----:B------:R0:W-:Y:S01]  /*1840*/  STL [R1+0x18], R0 ;  /* 0x0000180001007387 */ /* 0x0001e20000100800 */
[----:B--2---:R-:W-:Y:S01]  /*1850*/  FMUL.FTZ R209, R210, R192 ;  /* 0x000000c0d2d17220 */ /* 0x004fe20000410000 */
[----:B------:R-:W-:-:S03]  /*1860*/  HADD2.F32 R192, -RZ, R193.H0_H0 ;  /* 0x200000c1ffc07230 */ /* 0x000fc60000004100 */
[----:B------:R-:W-:Y:S01]  /*1870*/  FFMA.FTZ R211, R248, R196, R209 ;  /* 0x000000c4f8d37223 */ /* 0x000fe200000100d1 */
[----:B------:R-:W-:Y:S02]  /*1880*/  HADD2.F32 R196, -RZ, R197.H0_H0 ;  /* 0x200000c5ffc47230 */ /* 0x000fe40000004100 */
[-C--:B------:R-:W-:Y:S01]  /*1890*/  FMUL.FTZ R208, R247, R192.reuse ;  /* 0x000000c0f7d07220 */ /* 0x080fe20000410000 */
[----:B------:R-:W-:Y:S02]  /*18a0*/  HADD2.F32 R193, -RZ, R193.H1_H1 ;  /* 0x300000c1ffc17230 */ /* 0x000fe40000004100 */
[----:B------:R-:W-:Y:S01]  /*18b0*/  FADD.FTZ R46, R46, R192 ;  /* 0x000000c02e2e7221 */ /* 0x000fe20000010000 */
[----:B------:R-:W-:Y:S01]  /*18c0*/  FFMA.FTZ R78, R214, R192, R78 ;  /* 0x000000c0d64e7223 */ /* 0x000fe2000001004e */
[----:B------:R-:W-:Y:S01]  /*18d0*/  FADD.FTZ R110, R110, R196 ;  /* 0x000000c46e6e7221 */ /* 0x000fe20000010000 */
[-C--:B------:R-:W-:Y:S01]  /*18e0*/  FFMA.FTZ R142, R214, R196.reuse, R142 ;  /* 0x000000c4d68e7223 */ /* 0x080fe2000001008e */
[----:B------:R-:W-:Y:S01]  /*18f0*/  FFMA.FTZ R210, R240, R196, R208 ;  /* 0x000000c4f0d27223 */ /* 0x000fe200000100d0 */
[----:B------:R-:W-:-:S02]  /*1900*/  HADD2.F32 R192, -RZ, R197.H1_H1 ;  /* 0x300000c5ffc07230 */ /* 0x000fc40000004100 */
[----:B------:R-:W-:Y:S01]  /*1910*/  FMUL.FTZ R196, R239, R193 ;  /* 0x000000c1efc47220 */ /* 0x000fe20000410000 */
[----:B------:R1:W-:Y:S03]  /*1920*/  STL [R1+0x8], R211 ;  /* 0x000008d301007387 */ /* 0x0003e60000100800 */
[----:B------:R-:W-:Y:S01]  /*1930*/  FFMA.FTZ R248, R230, R192, R196 ;  /* 0x000000c0e6f87223 */ /* 0x000fe200000100c4 */
[----:B------:R1:W-:Y:S04]  /*1940*/  STL [R1+0x4], R210 ;  /* 0x000004d201007387 */ /* 0x0003e80000100800 */
[----:B------:R-:W2:Y:S04]  /*1950*/  LDL R196, [R1+0x40] ;  /* 0x0000400001c47983 */ /* 0x000ea80000100800 */
[----:B------:R-:W3:Y:S04]  /*1960*/  LDL R247, [R1+0x50] ;  /* 0x0000500001f77983 */ /* 0x000ee80000100800 */
[----:B------:R-:W4:Y:S04]  /*1970*/  LDL R240, [R1+0x44] ;  /* 0x0000440001f07983 */ /* 0x000f280000100800 */
[----:B------:R-:W4:Y:S04]  /*1980*/  LDL R239, [R1+0x54] ;  /* 0x0000540001ef7983 */ /* 0x000f280000100800 */
[----:B------:R-:W4:Y:S04]  /*1990*/  LDL R230, [R1+0x48] ;  /* 0x0000480001e67983 */ /* 0x000f280000100800 */
[----:B------:R-:W4:Y:S04]  /*19a0*/  LDL R209, [R1+0x58] ;  /* 0x0000580001d17983 */ /* 0x000f280000100800 */
[----:B------:R-:W4:Y:S04]  /*19b0*/  LDL R208, [R1+0x4c] ;  /* 0x00004c0001d07983 */ /* 0x000f280000100800 */
[----:B------:R-:W4:Y:S01]  /*19c0*/  LDL R197, [R1+0x5c] ;  /* 0x00005c0001c57983 */ /* 0x000f220000100800 */
[----:B------:R-:W-:Y:S01]  /*19d0*/  FMUL.FTZ R5, R2, R5 ;  /* 0x0000000502057220 */ /* 0x000fe20000410000 */
[----:B------:R-:W-:-:S03]  /*19e0*/  FADD.FTZ R111, R111, R192 ;  /* 0x000000c06f6f7221 */ /* 0x000fc60000010000 */
[----:B------:R-:W-:Y:S01]  /*19f0*/  FFMA.FTZ R143, R5, R192, R143 ;  /* 0x000000c0058f7223 */ /* 0x000fe2000001008f */
[----:B------:R-:W-:Y:S02]  /*1a00*/  HADD2.F32 R192, -RZ, R194.H0_H0 ;  /* 0x200000c2ffc07230 */ /* 0x000fe40000004100 */
[----:B------:R-:W-:Y:S01]  /*1a10*/  FADD.FTZ R47, R47, R193 ;  /* 0x000000c12f2f7221 */ /* 0x000fe20000010000 */
[----:B------:R-:W-:Y:S01]  /*1a20*/  FFMA.FTZ R79, R5, R193, R79 ;  /* 0x000000c1054f7223 */ /* 0x000fe2000001004f */
[----:B------:R-:W-:Y:S02]  /*1a30*/  HADD2.F32 R193, -RZ, R198.H0_H0 ;  /* 0x200000c6ffc17230 */ /* 0x000fe40000004100 */
[C---:B------:R-:W-:Y:S01]  /*1a40*/  FMUL.FTZ R6, R2.reuse, R6 ;  /* 0x0000000602067220 */ /* 0x040fe20000410000 */
[----:B------:R-:W-:Y:S01]  /*1a50*/  ISETP.NE.U32.AND P3, PT, RZ, UR8, PT ;  /* 0x00000008ff007c0c */ /* 0x000fe2000bf65070 */
[----:B------:R-:W-:Y:S02]  /*1a60*/  HADD2.F32 R194, -RZ, R194.H1_H1 ;  /* 0x300000c2ffc27230 */ /* 0x000fe40000004100 */
[----:B------:R-:W-:Y:S01]  /*1a70*/  FMUL.FTZ R11, R2, R11 ;  /* 0x0000000b020b7220 */ /* 0x000fe20000410000 */
[----:B------:R-:W-:Y:S01]  /*1a80*/  FADD.FTZ R40, R40, R192 ;  /* 0x000000c028287221 */ /* 0x000fe20000010000 */
[----:B------:R-:W-:Y:S01]  /*1a90*/  FFMA.FTZ R72, R6, R192, R72 ;  /* 0x000000c006487223 */ /* 0x000fe20000010048 */
[----:B------:R-:W-:Y:S01]  /*1aa0*/  ISETP.NE.AND.EX P3, PT, RZ, UR9, PT, P3 ;  /* 0x00000009ff007c0c */ /* 0x000fe2000bf65330 */
[----:B------:R-:W-:Y:S01]  /*1ab0*/  FADD.FTZ R104, R104, R193 ;  /* 0x000000c168687221 */ /* 0x000fe20000010000 */
[----:B------:R-:W-:Y:S01]  /*1ac0*/  FFMA.FTZ R136, R6, R193, R136 ;  /* 0x000000c106887223 */ /* 0x000fe20000010088 */
[----:B------:R-:W-:Y:S01]  /*1ad0*/  FADD.FTZ R41, R41, R194 ;  /* 0x000000c229297221 */ /* 0x000fe20000010000 */
[----:B------:R-:W-:Y:S01]  /*1ae0*/  FFMA.FTZ R73, R11, R194, R73 ;  /* 0x000000c20b497223 */ /* 0x000fe20000010049 */
[C---:B------:R-:W-:Y:S01]  /*1af0*/  FMUL.FTZ R12, R2.reuse, R12 ;  /* 0x0000000c020c7220 */ /* 0x040fe20000410000 */
[----:B------:R-:W-:Y:S01]  /*1b00*/  FMUL.FTZ R204, R2, R204 ;  /* 0x000000cc02cc7220 */ /* 0x000fe20000410000 */
[----:B--2---:R-:W-:Y:S01]  /*1b10*/  FMUL.FTZ R196, R196, R192 ;  /* 0x000000c0c4c47220 */ /* 0x004fe20000410000 */
[----:B------:R-:W-:-:S03]  /*1b20*/  HADD2.F32 R192, -RZ, R198.H1_H1 ;  /* 0x300000c6ffc07230 */ /* 0x000fc60000004100 */
[----:B---3--:R-:W-:Y:S01]  /*1b30*/  FFMA.FTZ R247, R247, R193, R196 ;  /* 0x000000c1f7f77223 */ /* 0x008fe200000100c4 */
[----:B----4-:R-:W-:Y:S01]  /*1b40*/  FMUL.FTZ R193, R240, R194 ;  /* 0x000000c2f0c17220 */ /* 0x010fe20000410000 */
[----:B------:R-:W-:Y:S02]  /*1b50*/  HADD2.F32 R194, -RZ, R195.H0_H0 ;  /* 0x200000c3ffc27230 */ /* 0x000fe40000004100 */
[----:B------:R-:W-:Y:S01]  /*1b60*/  FADD.FTZ R105, R105, R192 ;  /* 0x000000c069697221 */ /* 0x000fe20000010000 */
[-C--:B------:R-:W-:Y:S01]  /*1b70*/  FFMA.FTZ R137, R11, R192.reuse, R137 ;  /* 0x000000c00b897223 */ /* 0x080fe20000010089 */
[----:B------:R-:W-:Y:S01]  /*1b80*/  FFMA.FTZ R240, R239, R192, R193 ;  /* 0x000000c0eff07223 */ /* 0x000fe200000100c1 */
[----:B------:R-:W-:Y:S02]  /*1b90*/  HADD2.F32 R192, -RZ, R199.H0_H0 ;  /* 0x200000c7ffc07230 */ /* 0x000fe40000004100 */
[----:B------:R-:W-:-:S03]  /*1ba0*/  FMUL.FTZ R193, R230, R194 ;  /* 0x000000c2e6c17220 */ /* 0x000fc60000410000 */
[----:B------:R-:W-:Y:S01]  /*1bb0*/  FADD.FTZ R106, R106, R192 ;  /* 0x000000c06a6a7221 */ /* 0x000fe20000010000 */
[-C--:B------:R-:W-:Y:S01]  /*1bc0*/  FFMA.FTZ R138, R12, R192.reuse, R138 ;  /* 0x000000c00c8a7223 */ /* 0x080fe2000001008a */
[----:B------:R-:W-:Y:S01]  /*1bd0*/  FFMA.FTZ R239, R209, R192, R193 ;  /* 0x000000c0d1ef7223 */ /* 0x000fe200000100c1 */
        /* <DEDUP_REMOVED lines=9> */
[----:B------:R-:W-:Y:S01]  /*1c70*/  FADD.FTZ R192, R225, R0 ;  /* 0x00000000e1c07221 */ /* 0x000fe20000010000 */
[----:B------:R-:W-:Y:S02]  /*1c80*/  FFMA.FTZ R193, R227, R0, R224 ;  /* 0x00000000e3c17223 */ /* 0x000fe400000100e0 */
        /* <DEDUP_REMOVED lines=20> */
.L_x_1662:
[----:B------:R-:W-:Y:S05]  /*1dd0*/  BSYNC B0 ;  /* 0x0000000000007941 */ /* 0x000fea0003800000 */
.L_x_1661:
[----:B------:R-:W-:Y:S04]  /*1de0*/  BSSY B0, `(.L_x_1663) ;  /* 0x0000088000007945 */ /* 0x000fe80003800000 */
[----:B------:R-:W-:Y:S05]  /*1df0*/  @!P2 BRA `(.L_x_1664) ;  /* 0x000000080018a947 */ /* 0x000fea0003800000 */
[C---:B------:R-:W-:Y:S01]  /*1e00*/  LEA R192, P3, R223.reuse, UR10, 0x4 ;  /* 0x0000000adfc07c11 */ /* 0x040fe2000f8620ff */
[----:B------:R-:W0:Y:S01]  /*1e10*/  LDC.U8 R229, c[0x0][0x2a0] ;  /* 0x0000a800ffe57b82 */ /* 0x000e220000000000 */
[----:B-----5:R1:W-:Y:S02]  /*1e20*/  STL [R1+0xc8], R0 ;  /* 0x0000c80001007387 */ /* 0x0203e40000100800 */
        /* <DEDUP_REMOVED lines=10> */
[----:B------:R-:W-:-:S03]  /*1ed0*/  FSEL R205, R217, RZ, !P3 ;  /* 0x000000ffd9cd7208 */ /* 0x000fc60005800000 */
[----:B------:R-:W2:Y:S01]  /*1ee0*/  LDL R235, [R1+0x2c] ;  /* 0x00002c0001eb7983 */ /* 0x000ea20000100800 */
[----:B---3--:R-:W-:-:S03]  /*1ef0*/  IMAD.WIDE.U32 R192, R223, 0x10, R194 ;  /* 0x00000010dfc07825 */ /* 0x008fc600078e00c2 */
[----:B------:R-:W3:Y:S04]  /*1f00*/  LDL R229, [R1+0x3c] ;  /* 0x00003c0001e57983 */ /* 0x000ee80000100800 */
[----:B------:R-:W2:Y:S01]  /*1f10*/  LDG.E.128 R192, desc[UR4][R192.64] ;  /* 0x00000004c0c07981 */ /* 0x000ea2000c1e1d00 */
[----:B-1----:R-:W-:-:S06]  /*1f20*/  IMAD.WIDE.U32 R196, R223, 0x10, R196 ;  /* 0x00000010dfc47825 */ /* 0x002fcc00078e00c4 */
[----:B------:R-:W3:Y:S01]  /*1f30*/  LDG.E.128 R196, desc[UR4][R196.64] ;  /* 0x00000004c4c47981 */ /* 0x000ee2000c1e1d00 */
        /* <DEDUP_REMOVED lines=17> */
[----:B--2---:R-:W-:-:S02]  /*2050*/  HADD2.F32 R211, -RZ, R192.H0_H0 ;  /* 0x200000c0ffd37230 */ /* 0x004fc40000004100 */
[----:B------:R-:W-:Y:S01]  /*2060*/  FMUL.FTZ R221, R2, R210 ;  /* 0x000000d202dd7220 */ /* 0x000fe20000410000 */
[----:B------:R-:W-:Y:S02]  /*2070*/  HADD2.F32 R192, -RZ, R192.H1_H1 ;  /* 0x300000c0ffc07230 */ /* 0x000fe40000004100 */
[----:B---3--:R-:W-:-:S03]  /*2080*/  HADD2.F32 R212, -RZ, R196.H0_H0 ;  /* 0x200000c4ffd47230 */ /* 0x008fc60000004100 */
[----:B------:R-:W-:Y:S01]  /*2090*/  FADD.FTZ R37, R37, R192 ;  /* 0x000000c025257221 */ /* 0x000fe20000010000 */
[----:B------:R-:W-:Y:S02]  /*20a0*/  HADD2.F32 R196, -RZ, R196.H1_H1 ;  /* 0x300000c4ffc47230 */ /* 0x000fe40000004100 */
[----:B------:R-:W-:Y:S01]  /*20b0*/  FADD.FTZ R100, R100, R212 ;  /* 0x000000d464647221 */ /* 0x000fe20000010000 */
[----:B------:R-:W-:Y:S02]  /*20c0*/  FFMA.FTZ R132, R221, R212, R132 ;  /* 0x000000d4dd847223 */ /* 0x000fe40000010084 */
[----:B------:R-:W-:Y:S01]  /*20d0*/  FADD.FTZ R101, R101, R196 ;  /* 0x000000c465657221 */ /* 0x000fe20000010000 */
[C---:B------:R-:W-:Y:S01]  /*20e0*/  FMUL.FTZ R7, R2.reuse, R7 ;  /* 0x0000000702077220 */ /* 0x040fe20000410000 */
[C---:B------:R-:W-:Y:S01]  /*20f0*/  FMUL.FTZ R8, R2.reuse, R8 ;  /* 0x0000000802087220 */ /* 0x040fe20000410000 */
[----:B------:R-:W-:Y:S01]  /*2100*/  ISETP.NE.U32.AND P3, PT, RZ, UR8, PT ;  /* 0x00000008ff007c0c */ /* 0x000fe2000bf65070 */
[----:B------:R-:W-:-:S03]  /*2110*/  FMUL.FTZ R13, R2, R13 ;  /* 0x0000000d020d7220 */ /* 0x000fc60000410000 */
[----:B------:R-:W-:Y:S01]  /*2120*/  ISETP.NE.AND.EX P3, PT, RZ, UR9, PT, P3 ;  /* 0x00000009ff007c0c */ /* 0x000fe2000bf65330 */
[C---:B------:R-:W-:Y:S01]  /*2130*/  FMUL.FTZ R14, R2.reuse, R14 ;  /* 0x0000000e020e7220 */ /* 0x040fe20000410000 */
[C---:B------:R-:W-:Y:S01]  /*2140*/  FMUL.FTZ R205, R2.reuse, R205 ;  /* 0x000000cd02cd7220 */ /* 0x040fe20000410000 */
[----:B----4-:R-:W-:Y:S01]  /*2150*/  FMUL.FTZ R210, R213, R211 ;  /* 0x000000d3d5d27220 */ /* 0x010fe20000410000 */
[----:B------:R-:W-:Y:S01]  /*2160*/  FMUL.FTZ R213, R2, R209 ;  /* 0x000000d102d57220 */ /* 0x000fe20000410000 */
[----:B------:R-:W-:-:S03]  /*2170*/  FMUL.FTZ R209, R252, R192 ;  /* 0x000000c0fcd17220 */ /* 0x000fc60000410000 */
[C---:B------:R-:W-:Y:S01]  /*2180*/  FFMA.FTZ R69, R213.reuse, R192, R69 ;  /* 0x000000c0d5457223 */ /* 0x040fe20000010045 */
[----:B------:R-:W-:Y:S02]  /*2190*/  HADD2.F32 R192, -RZ, R193.H0_H0 ;  /* 0x200000c1ffc07230 */ /* 0x000fe40000004100 */
[----:B------:R-:W-:Y:S01]  /*21a0*/  FFMA.FTZ R0, R0, R212, R210 ;  /* 0x000000d400007223 */ /* 0x000fe200000100d2 */
[-C--:B------:R-:W-:Y:S01]  /*21b0*/  FFMA.FTZ R133, R213, R196.reuse, R133 ;  /* 0x000000c4d5857223 */ /* 0x080fe20000010085 */
[----:B------:R-:W-:Y:S01]  /*21c0*/  FFMA.FTZ R210, R246, R196, R209 ;  /* 0x000000c4f6d27223 */ /* 0x000fe200000100d1 */
[----:B------:R-:W-:Y:S02]  /*21d0*/  HADD2.F32 R196, -RZ, R197.H0_H0 ;  /* 0x200000c5ffc47230 */ /* 0x000fe40000004100 */
[----:B------:R-:W-:Y:S01]  /*21e0*/  FMUL.FTZ R212, R2, R208 ;  /* 0x000000d002d47220 */ /* 0x000fe20000410000 */
[----:B------:R-:W-:Y:S01]  /*21f0*/  FMUL.FTZ R208, R245, R192 ;  /* 0x000000c0f5d07220 */ /* 0x000fe20000410000 */
[----:B------:R-:W-:-:S02]  /*2200*/  HADD2.F32 R193, -RZ, R193.H1_H1 ;  /* 0x300000c1ffc17230 */ /* 0x000fc40000004100 */
[----:B------:R-:W-:Y:S01]  /*2210*/  FADD.FTZ R38, R38, R192 ;  /* 0x000000c026267221 */ /* 0x000fe20000010000 */
[----:B------:R-:W-:Y:S01]  /*2220*/  FFMA.FTZ R70, R212, R192, R70 ;  /* 0x000000c0d4467223 */ /* 0x000fe20000010046 */
[----:B------:R-:W-:Y:S01]  /*2230*/  FADD.FTZ R102, R102, R196 ;  /* 0x000000c466667221 */ /* 0x000fe20000010000 */
[-C--:B------:R-:W-:Y:S01]  /*2240*/  FFMA.FTZ R134, R212, R196.reuse, R134 ;  /* 0x000000c4d4867223 */ /* 0x080fe20000010086 */
[----:B------:R-:W-:Y:S01]  /*2250*/  FFMA.FTZ R252, R238, R196, R208 ;  /* 0x000000c4eefc7223 */ /* 0x000fe200000100d0 */
[----:B------:R-:W-:Y:S02]  /*2260*/  HADD2.F32 R192, -RZ, R197.H1_H1 ;  /* 0x300000c5ffc07230 */ /* 0x000fe40000004100 */
[----:B------:R-:W-:-:S03]  /*2270*/  FMUL.FTZ R196, R235, R193 ;  /* 0x000000c1ebc47220 */ /* 0x000fc60000410000 */
[----:B------:R-:W-:Y:S01]  /*2280*/  FADD.FTZ R103, R103, R192 ;  /* 0x000000c067677221 */ /* 0x000fe20000010000 */
[-C--:B------:R-:W-:Y:S01]  /*2290*/  FFMA.FTZ R135, R7, R192.reuse, R135 ;  /* 0x000000c007877223 */ /* 0x080fe20000010087 */
[----:B------:R-:W-:Y:S01]  /*22a0*/  FFMA.FTZ R246, R229, R192, R196 ;  /* 0x000000c0e5f67223 */ /* 0x000fe200000100c4 */
[----:B------:R-:W-:Y:S02]  /*22b0*/  HADD2.F32 R192, -RZ, R194.H0_H0 ;  /* 0x200000c2ffc07230 */ /* 0x000fe40000004100 */
[----:B------:R-:W-:Y:S01]  /*22c0*/  FADD.FTZ R39, R39, R193 ;  /* 0x000000c127277221 */ /* 0x000fe20000010000 */
[----:B------:R-:W-:Y:S01]  /*22d0*/  FFMA.FTZ R71, R7, R193, R71 ;  /* 0x000000c107477223 */ /* 0x000fe20000010047 */
[----:B------:R-:W-:Y:S02]  /*22e0*/  HADD2.F32 R193, -RZ, R198.H0_H0 ;  /* 0x200000c6ffc17230 */ /* 0x000fe40000004100 */
        /* <DEDUP_REMOVED lines=8> */
[-C--:B------:R-:W-:Y:S01]  /*2370*/  FMUL.FTZ R193, R169, R194.reuse ;  /* 0x000000c2a9c17220 */ /* 0x080fe20000410000 */
[----:B------:R-:W-:Y:S01]  /*2380*/  FADD.FTZ R33, R33, R194 ;  /* 0x000000c221217221 */ /* 0x000fe20000010000 */
[----:B------:R-:W-:Y:S01]  /*2390*/  FFMA.FTZ R65, R13, R194, R65 ;  /* 0x000000c20d417223 */ /* 0x000fe20000010041 */
[----:B------:R-:W-:-:S02]  /*23a0*/  HADD2.F32 R194, -RZ, R195.H0_H0 ;  /* 0x200000c3ffc27230 */ /* 0x000fc40000004100 */
        /* <DEDUP_REMOVED lines=11> */
[----:B------:R0:W5:Y:S04]  /*2460*/  @P3 LDG.E.128 R176, desc[UR4][R192.64] ;  /* 0x00000004c0b03981 */ /* 0x000168000c1e1d00 */
[----:B------:R1:W-:Y:S01]  /*2470*/  STL [R1+0x14], R0 ;  /* 0x0000140001007387 */ /* 0x0003e20000100800 */
[----:B0-----:R-:W-:Y:S02]  /*2480*/  HADD2.F32 R192, -RZ, R199.H1_H1 ;  /* 0x300000c7ffc07230 */ /* 0x001fe40000004100 */
[----:B------:R-:W-:Y:S01]  /*2490*/  FMUL.FTZ R193, R171, R195 ;  /* 0x000000c3abc17220 */ /* 0x000fe20000410000 */
[----:B------:R0:W-:Y:S02]  /*24a0*/  STL [R1], R210 ;  /* 0x000000d201007387 */ /* 0x0001e40000100800 */
[----:B------:R-:W-:Y:S01]  /*24b0*/  FADD.FTZ R99, R99, R192 ;  /* 0x000000c063637221 */ /* 0x000fe20000010000 */
[-C--:B------:R-:W-:Y:S01]  /*24c0*/  FFMA.FTZ R131, R205, R192.reuse, R131 ;  /* 0x000000c0cd837223 */ /* 0x080fe20000010083 */
[----:B------:R-:W-:Y:S01]  /*24d0*/  FFMA.FTZ R229, R175, R192, R193 ;  /* 0x000000c0afe57223 */ /* 0x000fe200000100c1 */
[----:B------:R-:W-:Y:S01]  /*24e0*/  FADD.FTZ R192, R225, R0 ;  /* 0x00000000e1c07221 */ /* 0x000fe20000010000 */
[----:B------:R-:W-:-:S02]  /*24f0*/  FFMA.FTZ R193, R221, R0, R224 ;  /* 0x00000000ddc17223 */ /* 0x000fc400000100e0 */
        /* <DEDUP_REMOVED lines=21> */
[----:B0-----:R-:W-:-:S07]  /*2650*/  FFMA.FTZ R224, R205, R229, R193 ;  /* 0x000000e5cde07223 */ /* 0x001fce00000100c1 */
.L_x_1664:
[----:B------:R-:W-:Y:S05]  /*2660*/  BSYNC B0 ;  /* 0x0000000000007941 */ /* 0x000fea0003800000 */
.L_x_1663:
        /* <DEDUP_REMOVED lines=9> */
[----:B------:R-:W1:Y:S03]  /*2700*/  LDC.64 R200, c[0x0][0x2b8] ;  /* 0x0000ae00ffc87b82 */ /* 0x000e660000000a00 */
[----:B------:R-:W2:Y:S05]  /*2710*/  LDG.E.128 R192, desc[UR4][R192.64] ;  /* 0x00000004c0c07981 */ /* 0x000eaa000c1e1d00 */
[----:B------:R-:W3:Y:S01]  /*2720*/  LDC.U8 R210, c[0x0][0x2a0] ;  /* 0x0000a800ffd27b82 */ /* 0x000ee20000000000 */
[----:B0-----:R-:W-:-:S06]  /*2730*/  IMAD.WIDE.U32 R196, R223, 0x10, R196 ;  /* 0x00000010dfc47825 */ /* 0x001fcc00078e00c4 */
[----:B------:R-:W4:Y:S01]  /*2740*/  LDG.E.128 R196, desc[UR4][R196.64] ;  /* 0x00000004c4c47981 */ /* 0x000f22000c1e1d00 */
[----:B-1----:R-:W-:-:S06]  /*2750*/  IMAD.WIDE.U32 R200, R223, 0x10, R200 ;  /* 0x00000010dfc87825 */ /* 0x002fcc00078e00c8 */
[----:B------:R-:W4:Y:S01]  /*2760*/  LDG.E.128 R200, desc[UR4][R200.64] ;  /* 0x00000004c8c87981 */ /* 0x000f22000c1e1d00 */
[----:B------:R-:W-:-:S04]  /*2770*/  ISETP.NE.U32.AND P4, PT, RZ, UR8, PT ;  /* 0x00000008ff007c0c */ /* 0x000fc8000bf85070 */
[----:B------:R-:W-:-:S13]  /*2780*/  ISETP.NE.AND.EX P4, PT, RZ, UR9, PT, P4 ;  /* 0x00000009ff007c0c */ /* 0x000fda000bf85340 */
[----:B------:R-:W-:-:S04]  /*2790*/  @P4 LEA R208, P5, R223, UR8, 0x4 ;  /* 0x00000008dfd04c11 */ /* 0x000fc8000f8a20ff */
[----:B------:R-:W-:-:S05]  /*27a0*/  @P4 LEA.HI.X R209, R223, UR9, RZ, 0x4, P5 ;  /* 0x00000009dfd14c11 */ /* 0x000fca000a8f24ff */
[----:B------:R0:W5:Y:S01]  /*27b0*/  @P4 LDG.E.128 R180, desc[UR4][R208.64] ;  /* 0x00000004d0b44981 */ /* 0x000162000c1e1d00 */
[----:B---3--:R-:W-:-:S04]  /*27c0*/  ISETP.NE.AND P4, PT, R210, RZ, PT ;  /* 0x000000ffd200720c */ /* 0x008fc80003f85270 */
[----:B-----5:R-:W-:Y:S01]  /*27d0*/  FSEL R210, R217, RZ, !P4 ;  /* 0x000000ffd9d27208 */ /* 0x020fe20006000000 */
[--C-:B--2---:R-:W-:Y:S02]  /*27e0*/  HADD2.F32 R211, -RZ, R192.reuse.H0_H0 ;  /* 0x200000c0ffd37230 */ /* 0x104fe40000004100 */
[----:B------:R-:W-:Y:S02]  /*27f0*/  HADD2.F32 R220, -RZ, R192.H1_H1 ;  /* 0x300000c0ffdc7230 */ /* 0x000fe40000004100 */
[--C-:B0-----:R-:W-:Y:S02]  /*2800*/  HADD2.F32 R209, -RZ, R193.reuse.H0_H0 ;  /* 0x200000c1ffd17230 */ /* 0x101fe40000004100 */
        /* <DEDUP_REMOVED lines=13> */
[----:B----4-:R-:W-:-:S02]  /*28e0*/  HADD2.F32 R210, -RZ, R196.H0_H0 ;  /* 0x200000c4ffd27230 */ /* 0x010fc40000004100 */
[C---:B------:R-:W-:Y:S01]  /*28f0*/  FMUL.FTZ R228, R2.reuse, R217 ;  /* 0x000000d902e47220 */ /* 0x040fe20000410000 */
[----:B------:R-:W-:Y:S02]  /*2900*/  HADD2.F32 R196, -RZ, R196.H1_H1 ;  /* 0x300000c4ffc47230 */ /* 0x000fe40000004100 */
[----:B------:R-:W-:Y:S01]  /*2910*/  FMUL.FTZ R226, R2, R211 ;  /* 0x000000d302e27220 */ /* 0x000fe20000410000 */
[--C-:B------:R-:W-:Y:S02]  /*2920*/  HADD2.F32 R219, -RZ, R200.reuse.H0_H0 ;  /* 0x200000c8ffdb7230 */ /* 0x100fe40000004100 */
[-C--:B------:R-:W-:Y:S01]  /*2930*/  FMUL.FTZ R217, R156, R210.reuse ;  /* 0x000000d29cd97220 */ /* 0x080fe20000410000 */
[----:B------:R-:W-:Y:S01]  /*2940*/  FADD.FTZ R28, R28, R210 ;  /* 0x000000d21c1c7221 */ /* 0x000fe20000010000 */
        /* <DEDUP_REMOVED lines=10> */
[----:B------:R-:W-:Y:S01]  /*29f0*/  FMUL.FTZ R222, R2, R209 ;  /* 0x000000d102de7220 */ /* 0x000fe20000410000 */
        /* <DEDUP_REMOVED lines=9> */
[----:B------:R-:W-:Y:S02]  /*2a90*/  FMUL.FTZ R200, R159, R197 ;  /* 0x000000c59fc87220 */ /* 0x000fe40000410000 */
[----:B------:R-:W-:Y:S01]  /*2aa0*/  FADD.FTZ R95, R95, R196 ;  /* 0x000000c45f5f7221 */ /* 0x000fe20000010000 */
[-C--:B------:R-:W-:Y:S01]  /*2ab0*/  FFMA.FTZ R127, R220, R196.reuse, R127 ;  /* 0x000000c4dc7f7223 */ /* 0x080fe2000001007f */
[----:B------:R-:W-:Y:S01]  /*2ac0*/  FFMA.FTZ R237, R167, R196, R200 ;  /* 0x000000c4a7ed7223 */ /* 0x000fe200000100c8 */
[----:B------:R-:W-:Y:S02]  /*2ad0*/  HADD2.F32 R196, -RZ, R198.H0_H0 ;  /* 0x200000c6ffc47230 */ /* 0x000fe40000004100 */
[----:B------:R-:W-:Y:S01]  /*2ae0*/  FADD.FTZ R92, R92, R219 ;  /* 0x000000db5c5c7221 */ /* 0x000fe20000010000 */
[-C--:B------:R-:W-:Y:S01]  /*2af0*/  FFMA.FTZ R124, R228, R219.reuse, R124 ;  /* 0x000000dbe47c7223 */ /* 0x080fe2000001007c */
[----:B------:R-:W-:Y:S01]  /*2b00*/  FFMA.FTZ R251, R164, R219, R217 ;  /* 0x000000dba4fb7223 */ /* 0x000fe200000100d9 */
[----:B------:R-:W-:Y:S01]  /*2b10*/  FADD.FTZ R31, R31, R197 ;  /* 0x000000c51f1f7221 */ /* 0x000fe20000010000 */
[----:B------:R-:W-:Y:S01]  /*2b20*/  FFMA.FTZ R63, R220, R197, R63 ;  /* 0x000000c5dc3f7223 */ /* 0x000fe2000001003f */
[----:B------:R-:W-:-:S02]  /*2b30*/  HADD2.F32 R197, -RZ, R202.H0_H0 ;  /* 0x200000caffc57230 */ /* 0x000fc40000004100 */
[----:B------:R-:W-:Y:S01]  /*2b40*/  FMUL.FTZ R219, R2, R195 ;  /* 0x000000c302db7220 */ /* 0x000fe20000410000 */
[----:B------:R-:W-:Y:S01]  /*2b50*/  FMUL.FTZ R195, R152, R196 ;  /* 0x000000c498c37220 */ /* 0x000fe20000410000 */
[----:B------:R-:W-:-:S03]  /*2b60*/  FADD.FTZ R24, R24, R196 ;  /* 0x000000c418187221 */ /* 0x000fc60000010000 */
[----:B------:R-:W-:Y:S01]  /*2b70*/  FFMA.FTZ R236, R160, R197, R195 ;  /* 0x000000c5a0ec7223 */ /* 0x000fe200000100c3 */
[----:B------:R-:W-:Y:S02]  /*2b80*/  HADD2.F32 R195, -RZ, R198.H1_H1 ;  /* 0x300000c6ffc37230 */ /* 0x000fe40000004100 */
[----:B------:R-:W-:Y:S01]  /*2b90*/  FFMA.FTZ R56, R219, R196, R56 ;  /* 0x000000c4db387223 */ /* 0x000fe20000010038 */
[----:B------:R-:W-:Y:S02]  /*2ba0*/  HADD2.F32 R196, -RZ, R202.H1_H1 ;  /* 0x300000caffc47230 */ /* 0x000fe40000004100 */
[----:B------:R-:W-:Y:S01]  /*2bb0*/  FMUL.FTZ R202, R2, R194 ;  /* 0x000000c202ca7220 */ /* 0x000fe20000410000 */
[----:B------:R-:W-:-:S04]  /*2bc0*/  FMUL.FTZ R194, R153, R195 ;  /* 0x000000c399c27220 */ /* 0x000fc80000410000 */
[----:B------:R-:W-:Y:S01]  /*2bd0*/  FFMA.FTZ R233, R161, R196, R194 ;  /* 0x000000c4a1e97223 */ /* 0x000fe200000100c2 */
[----:B------:R-:W-:Y:S02]  /*2be0*/  HADD2.F32 R194, -RZ, R199.H0_H0 ;  /* 0x200000c7ffc27230 */ /* 0x000fe40000004100 */
[----:B------:R-:W-:Y:S01]  /*2bf0*/  FADD.FTZ R25, R25, R195 ;  /* 0x000000c319197221 */ /* 0x000fe20000010000 */
[----:B------:R-:W-:Y:S01]  /*2c00*/  FFMA.FTZ R57, R202, R195, R57 ;  /* 0x000000c3ca397223 */ /* 0x000fe20000010039 */
[----:B------:R-:W-:Y:S02]  /*2c10*/  HADD2.F32 R195, -RZ, R203.H0_H0 ;  /* 0x200000cbffc37230 */ /* 0x000fe40000004100 */
[----:B------:R-:W-:Y:S01]  /*2c20*/  FMUL.FTZ R200, R2, R193 ;  /* 0x000000c102c87220 */ /* 0x000fe20000410000 */
[----:B------:R-:W-:-:S04]  /*2c30*/  FMUL.FTZ R193, R154, R194 ;  /* 0x000000c29ac17220 */ /* 0x000fc80000410000 */
[----:B------:R-:W-:Y:S01]  /*2c40*/  FFMA.FTZ R231, R162, R195, R193 ;  /* 0x000000c3a2e77223 */ /* 0x000fe200000100c1 */
[----:B------:R-:W-:Y:S02]  /*2c50*/  HADD2.F32 R193, -RZ, R199.H1_H1 ;  /* 0x300000c7ffc17230 */ /* 0x000fe40000004100 */
[----:B------:R-:W-:Y:S01]  /*2c60*/  FADD.FTZ R26, R26, R194 ;  /* 0x000000c21a1a7221 */ /* 0x000fe20000010000 */
[----:B------:R-:W-:Y:S01]  /*2c70*/  FFMA.FTZ R58, R200, R194, R58 ;  /* 0x000000c2c83a7223 */ /* 0x000fe2000001003a */
[----:B------:R-:W-:Y:S02]  /*2c80*/  HADD2.F32 R194, -RZ, R203.H1_H1 ;  /* 0x300000cbffc27230 */ /* 0x000fe40000004100 */
[----:B------:R-:W-:Y:S01]  /*2c90*/  FMUL.FTZ R201, R2, R192 ;  /* 0x000000c002c97220 */ /* 0x000fe20000410000 */
[-C--:B------:R-:W-:Y:S01]  /*2ca0*/  FMUL.FTZ R192, R155, R193.reuse ;  /* 0x000000c19bc07220 */ /* 0x080fe20000410000 */
[----:B------:R-:W-:Y:S02]  /*2cb0*/  FADD.FTZ R27, R27, R193 ;  /* 0x000000c11b1b7221 */ /* 0x000fe40000010000 */
        /* <DEDUP_REMOVED lines=26> */
.L_x_1666:
[----:B------:R-:W-:Y:S05]  /*2e60*/  BSYNC B0 ;  /* 0x0000000000007941 */ /* 0x000fea0003800000 */
.L_x_1665:
        /* <DEDUP_REMOVED lines=25> */
.L_x_1693:
        /* <DEDUP_REMOVED lines=60> */
[----:B------:R-:W-:Y:S02]  /*33c0*/  @P4 HADD2.F32 R194, -RZ, R21.H0_H0 ;  /* 0x20000015ffc24230 */ /* 0x000fe40000004100 */
[----:B--2---:R-:W-:-:S04]  /*33d0*/  FADD.FTZ R195, R210, -R195 ;  /* 0x800000c3d2c37221 */ /* 0x004fc80000010000 */
[----:B------:R-:W-:-:S04]  /*33e0*/  FMUL.FTZ R195, R2, R195 ;  /* 0x000000c302c37220 */ /* 0x000fc80000410000 */
[----:B------:R-:W-:-:S05]  /*33f0*/  @P4 FADD.FTZ R195, R195, R193 ;  /* 0x000000c1c3c34221 */ /* 0x000fca0000010000 */
[-C--:B------:R-:W-:Y:S02]  /*3400*/  @P5 F2FP.F16.F32.PACK_AB R193, RZ, R195.reuse ;  /* 0x000000c3ffc1523e */ /* 0x080fe400000000ff */
[----:B------:R-:W-:Y:S02]  /*3410*/  F2FP.F16.F32.PACK_AB R192, R195, R192 ;  /* 0x000000c0c3c0723e */ /* 0x000fe400000000ff */
[----:B------:R-:W-:Y:S02]  /*3420*/  @P5 PRMT R184, R184, 0x5410, R193 ;  /* 0x00005410b8b85816 */ /* 0x000fe400000000c1 */
[----:B------:R-:W-:-:S04]  /*3430*/  @P6 F2FP.F16.F32.PACK_AB R193, RZ, R195 ;  /* 0x000000c3ffc1623e */ /* 0x000fc800000000ff */
[----:B------:R-:W-:Y:S01]  /*3440*/  @P6 PRMT R188, R188, 0x5410, R193 ;  /* 0x00005410bcbc6816 */ /* 0x000fe200000000c1 */
[----:B------:R-:W-:-:S04]  /*3450*/  FFMA.FTZ R193, R216, R198, R199 ;  /* 0x000000c6d8c17223 */ /* 0x000fc800000100c7 */
[----:B---3--:R-:W-:-:S04]  /*3460*/  FADD.FTZ R193, R208, -R193 ;  /* 0x800000c1d0c17221 */ /* 0x008fc80000010000 */
        /* <DEDUP_REMOVED lines=64> */
.L_x_1669:
[----:B------:R-:W-:Y:S05]  /*3870*/  BSYNC B0 ;  /* 0x0000000000007941 */ /* 0x000fea0003800000 */
.L_x_1668:
[----:B------:R-:W-:Y:S04]  /*3880*/  BSSY B0, `(.L_x_1670) ;  /* 0x0000063000007945 */ /* 0x000fe80003800000 */
[----:B------:R-:W-:Y:S05]  /*3890*/  @!P1 BRA `(.L_x_1671) ;  /* 0x0000000400849947 */ /* 0x000fea0003800000 */
[----:B0-----:R-:W2:Y:S04]  /*38a0*/  LDL R193, [R1+0x18] ;  /* 0x0000180001c17983 */ /* 0x001ea80000100800 */
[----:B------:R-:W3:Y:S04]  /*38b0*/  LDL R197, [R1+0x8] ;  /* 0x0000080001c57983 */ /* 0x000ee80000100800 */
[----:B------:R-:W4:Y:S01]  /*38c0*/  LDL R196, [R1+0x4] ;  /* 0x0000040001c47983 */ /* 0x000f220000100800 */
[----:B------:R-:W-:Y:S01]  /*38d0*/  ISETP.NE.U32.AND P4, PT, RZ, UR8, PT ;  /* 0x00000008ff007c0c */ /* 0x000fe2000bf85070 */
[-CC-:B------:R-:W-:Y:S01]  /*38e0*/  FFMA.FTZ R192, R227, R198.reuse, R199.reuse ;  /* 0x000000c6e3c07223 */ /* 0x180fe200000100c7 */
[----:B------:R-:W-:Y:S01]  /*38f0*/  ISETP.NE.U32.AND P5, PT, RZ, UR14, PT ;  /* 0x0000000eff007c0c */ /* 0x000fe2000bfa5070 */
[----:B------:R-:W-:Y:S01]  /*3900*/  FFMA.FTZ R195, R215, R198, R199 ;  /* 0x000000c6d7c37223 */ /* 0x000fe200000100c7 */
[----:B------:R-:W-:-:S02]  /*3910*/  ISETP.NE.AND.EX P4, PT, RZ, UR9, PT, P4 ;  /* 0x00000009ff007c0c */ /* 0x000fc4000bf85340 */
[----:B------:R-:W-:Y:S02]  /*3920*/  ISETP.NE.AND.EX P5, PT, RZ, UR15, PT, P5 ;  /* 0x0000000fff007c0c */ /* 0x000fe4000bfa5350 */
[----:B------:R-:W-:-:S04]  /*3930*/  ISETP.NE.U32.AND P6, PT, RZ, UR6, PT ;  /* 0x00000006ff007c0c */ /* 0x000fc8000bfc5070 */
[----:B------:R-:W-:Y:S01]  /*3940*/  ISETP.NE.AND.EX P6, PT, RZ, UR7, PT, P6 ;  /* 0x00000007ff007c0c */ /* 0x000fe2000bfc5360 */
[----:B--2---:R-:W-:-:S04]  /*3950*/  FADD.FTZ R192, R193, -R192 ;  /* 0x800000c0c1c07221 */ /* 0x004fc80000010000 */
[----:B-----5:R-:W-:Y:S02]  /*3960*/  @P4 HADD2.F32 R193, -RZ, R16.H0_H0 ;  /* 0x20000010ffc14230 */ /* 0x020fe40000004100 */
[----:B------:R-:W-:Y:S01]  /*3970*/  FMUL.FTZ R192, R2, R192 ;  /* 0x000000c002c07220 */ /* 0x000fe20000410000 */
[----:B---3--:R-:W-:Y:S01]  /*3980*/  FADD.FTZ R195, R197, -R195 ;  /* 0x800000c3c5c37221 */ /* 0x008fe20000010000 */
[----:B------:R-:W-:Y:S02]  /*3990*/  @P4 HADD2.F32 R197, -RZ, R19.H1_H1 ;  /* 0x30000013ffc54230 */ /* 0x000fe40000004100 */
[----:B------:R-:W-:Y:S01]  /*39a0*/  @P4 FADD.FTZ R192, R192, R193 ;  /* 0x000000c1c0c04221 */ /* 0x000fe20000010000 */
[----:B------:R-:W-:-:S04]  /*39b0*/  FMUL.FTZ R195, R2, R195 ;  /* 0x000000c302c37220 */ /* 0x000fc80000410000 */
        /* <DEDUP_REMOVED lines=13> */
[----:B----4-:R-:W-:Y:S01]  /*3a90*/  FADD.FTZ R193, R196, -R193 ;  /* 0x800000c1c4c17221 */ /* 0x010fe20000010000 */
[----:B------:R-:W-:-:S03]  /*3aa0*/  @P4 HADD2.F32 R196, -RZ, R18.H1_H1 ;  /* 0x30000012ffc44230 */ /* 0x000fc60000004100 */
        /* <DEDUP_REMOVED lines=64> */
.L_x_1671:
[----:B------:R-:W-:Y:S05]  /*3eb0*/  BSYNC B0 ;  /* 0x0000000000007941 */ /* 0x000fea0003800000 */
.L_x_1670:
[----:B------:R-:W-:Y:S04]  /*3ec0*/  BSSY B0, `(.L_x_1672) ;  /* 0x0000062000007945 */ /* 0x000fe80003800000 */
[----:B------:R-:W-:Y:S05]  /*3ed0*/  @!P2 BRA `(.L_x_1673) ;  /* 0x000000040080a947 */ /* 0x000fea0003800000 */
[----:B01----:R-:W2:Y:S04]  /*3ee0*/  LDL R193, [R1+0x14] ;  /* 0x0000140001c17983 */ /* 0x003ea80000100800 */
[----:B------:R-:W3:Y:S01]  /*3ef0*/  LDL R196, [R1] ;  /* 0x0000000001c47983 */ /* 0x000ee20000100800 */
[----:B------:R-:W-:Y:S01]  /*3f00*/  ISETP.NE.U32.AND P4, PT, RZ, UR8, PT ;  /* 0x00000008ff007c0c */ /* 0x000fe2000bf85070 */
[-CC-:B------:R-:W-:Y:S01]  /*3f10*/  FFMA.FTZ R192, R221, R198.reuse, R199.reuse ;  /* 0x000000c6ddc07223 */ /* 0x180fe200000100c7 */
[----:B------:R-:W-:Y:S01]  /*3f20*/  ISETP.NE.U32.AND P5, PT, RZ, UR14, PT ;  /* 0x0000000eff007c0c */ /* 0x000fe2000bfa5070 */
[----:B------:R-:W-:Y:S01]  /*3f30*/  FFMA.FTZ R195, R213, R198, R199 ;  /* 0x000000c6d5c37223 */ /* 0x000fe200000100c7 */
[----:B------:R-:W-:Y:S02]  /*3f40*/  ISETP.NE.AND.EX P4, PT, RZ, UR9, PT, P4 ;  /* 0x00000009ff007c0c */ /* 0x000fe4000bf85340 */
[----:B------:R-:W-:-:S02]  /*3f50*/  ISETP.NE.AND.EX P5, PT, RZ, UR15, PT, P5 ;  /* 0x0000000fff007c0c */ /* 0x000fc4000bfa5350 */
[----:B------:R-:W-:-:S04]  /*3f60*/  ISETP.NE.U32.AND P6, PT, RZ, UR6, PT ;  /* 0x00000006ff007c0c */ /* 0x000fc8000bfc5070 */
[----:B------:R-:W-:-:S05]  /*3f70*/  ISETP.NE.AND.EX P6, PT, RZ, UR7, PT, P6 ;  /* 0x00000007ff007c0c */ /* 0x000fca000bfc5360 */
[----:B-----5:R-:W-:Y:S02]  /*3f80*/  @P4 HADD2.F32 R197, -RZ, R179.H1_H1 ;  /* 0x300000b3ffc54230 */ /* 0x020fe40000004100 */
[----:B--2---:R-:W-:Y:S01]  /*3f90*/  FADD.FTZ R192, R193, -R192 ;  /* 0x800000c0c1c07221 */ /* 0x004fe20000010000 */
[----:B------:R-:W-:-:S03]  /*3fa0*/  @P4 HADD2.F32 R193, -RZ, R176.H0_H0 ;  /* 0x200000b0ffc14230 */ /* 0x000fc60000004100 */
        /* <DEDUP_REMOVED lines=83> */
.L_x_1673:
[----:B------:R-:W-:Y:S05]  /*44e0*/  BSYNC B0 ;  /* 0x0000000000007941 */ /* 0x000fea0003800000 */
.L_x_1672:
[----:B012---:R-:W2:Y:S01]  /*44f0*/  LDL R192, [R1+0xc4] ;  /* 0x0000c40001c07983 */ /* 0x007ea20000100800 */
[----:B------:R-:W-:Y:S01]  /*4500*/  BSSY B0, `(.L_x_1674) ;  /* 0x0000060000007945 */ /* 0x000fe20003800000 */
[----:B--2---:R-:W-:-:S13]  /*4510*/  ISETP.NE.AND P4, PT, R192, RZ, PT ;  /* 0x000000ffc000720c */ /* 0x004fda0003f85270 */
[----:B------:R-:W-:Y:S05]  /*4520*/  @!P4 BRA `(.L_x_1675) ;  /* 0x000000040074c947 */ /* 0x000fea0003800000 */
        /* <DEDUP_REMOVED lines=41> */
[----:B------:R-:W-:Y:S01]  /*47c0*/  @P6 F2FP.F16.F32.PACK_AB R197, RZ, R195 ;  /* 0x000000c3ffc5623e */ /* 0x000fe200000000ff */
[----:B------:R-:W-:-:S03]  /*47d0*/  @P4 HADD2.F32 R195, -RZ, R181.H0_H0 ;  /* 0x200000b5ffc34230 */ /* 0x000fc60000004100 */
[----:B------:R-:W-:Y:S02]  /*47e0*/  @P6 PRMT R188, R188, 0x5410, R197 ;  /* 0x00005410bcbc6816 */ /* 0x000fe400000000c5 */
        /* <DEDUP_REMOVED lines=14> */
[----:B------:R-:W-:-:S04]  /*48d0*/  @P4 HADD2.F32 R195, -RZ, R182.H1_H1 ;  /* 0x300000b6ffc34230 */ /* 0x000fc80000004100 */
[-C--:B------:R-:W-:Y:S01]  /*48e0*/  @P5 F2FP.F16.F32.PACK_AB R194, RZ, R199.reuse ;  /* 0x000000c7ffc2523e */ /* 0x080fe200000000ff */
[----:B------:R-:W-:Y:S01]  /*48f0*/  @P4 FADD.FTZ R198, R198, R195 ;  /* 0x000000c3c6c64221 */ /* 0x000fe20000010000 */
[--C-:B------:R-:W-:Y:S02]  /*4900*/  @P4 HADD2.F32 R195, -RZ, R183.reuse.H0_H0 ;  /* 0x200000b7ffc34230 */ /* 0x100fe40000004100 */
[----:B------:R-:W-:Y:S02]  /*4910*/  @P5 PRMT R186, R194, 0x7610, R186 ;  /* 0x00007610c2ba5816 */ /* 0x000fe400000000ba */
[----:B------:R-:W-:Y:S01]  /*4920*/  @P6 F2FP.F16.F32.PACK_AB R194, RZ, R199 ;  /* 0x000000c7ffc2623e */ /* 0x000fe200000000ff */
[----:B------:R-:W-:Y:S01]  /*4930*/  @P4 FADD.FTZ R196, R196, R195 ;  /* 0x000000c3c4c44221 */ /* 0x000fe20000010000 */
[----:B------:R-:W-:Y:S01]  /*4940*/  @P4 HADD2.F32 R195, -RZ, R183.H1_H1 ;  /* 0x300000b7ffc34230 */ /* 0x000fe20000004100 */
[----:B------:R-:W-:Y:S02]  /*4950*/  @P6 F2FP.F16.F32.PACK_AB R208, RZ, R198 ;  /* 0x000000c6ffd0623e */ /* 0x000fe400000000ff */
[----:B------:R-:W-:-:S02]  /*4960*/  @P6 PRMT R190, R194, 0x7610, R190 ;  /* 0x00007610c2be6816 */ /* 0x000fc400000000be */
[----:B------:R-:W-:Y:S01]  /*4970*/  @P4 FADD.FTZ R2, R2, R195 ;  /* 0x000000c302024221 */ /* 0x000fe20000010000 */
[----:B------:R-:W-:Y:S02]  /*4980*/  ISETP.NE.U32.AND P4, PT, RZ, UR14, PT ;  /* 0x0000000eff007c0c */ /* 0x000fe4000bf85070 */
[----:B------:R-:W-:Y:S02]  /*4990*/  @P5 F2FP.F16.F32.PACK_AB R194, RZ, R196 ;  /* 0x000000c4ffc2523e */ /* 0x000fe400000000ff */
[----:B------:R-:W-:Y:S02]  /*49a0*/  ISETP.NE.AND.EX P4, PT, RZ, UR15, PT, P4 ;  /* 0x0000000fff007c0c */ /* 0x000fe4000bf85340 */
[----:B------:R-:W-:Y:S02]  /*49b0*/  @P5 PRMT R187, R194, 0x7610, R187 ;  /* 0x00007610c2bb5816 */ /* 0x000fe400000000bb */
[----:B------:R-:W-:Y:S02]  /*49c0*/  @P5 F2FP.F16.F32.PACK_AB R194, RZ, R198 ;  /* 0x000000c6ffc2523e */ /* 0x000fe400000000ff */
[----:B------:R-:W-:-:S02]  /*49d0*/  @P5 F2FP.F16.F32.PACK_AB R195, RZ, R2 ;  /* 0x00000002ffc3523e */ /* 0x000fc400000000ff */
[----:B------:R-:W-:Y:S02]  /*49e0*/  @P5 PRMT R186, R186, 0x5410, R194 ;  /* 0x00005410baba5816 */ /* 0x000fe400000000c2 */
[----:B------:R-:W-:Y:S02]  /*49f0*/  @P5 PRMT R187, R187, 0x5410, R195 ;  /* 0x00005410bbbb5816 */ /* 0x000fe400000000c3 */
[----:B------:R-:W-:Y:S01]  /*4a00*/  @P6 F2FP.F16.F32.PACK_AB R197, RZ, R196 ;  /* 0x000000c4ffc5623e */ /* 0x000fe200000000ff */
[----:B------:R-:W0:Y:S01]  /*4a10*/  @P4 LDC.64 R194, c[0x0][0x308] ;  /* 0x0000c200ffc24b82 */ /* 0x000e220000000a00 */
[----:B------:R-:W-:Y:S02]  /*4a20*/  @P6 PRMT R190, R190, 0x5410, R208 ;  /* 0x00005410bebe6816 */ /* 0x000fe400000000d0 */
[----:B------:R-:W-:Y:S01]  /*4a30*/  @P6 PRMT R191, R197, 0x7610, R191 ;  /* 0x00007610c5bf6816 */ /* 0x000fe200000000bf */
[----:B0-----:R-:W-:-:S05]  /*4a40*/  @P4 IMAD.WIDE.U32 R194, R3, 0x10, R194 ;  /* 0x0000001003c24825 */ /* 0x001fca00078e00c2 */
[----:B------:R0:W-:Y:S02]  /*4a50*/  @P4 STG.E.128 desc[UR4][R194.64], R184 ;  /* 0x000000b8c2004986 */ /* 0x0001e4000c101d04 */
[----:B0-----:R-:W-:Y:S02]  /*4a60*/  F2FP.F16.F32.PACK_AB R195, R2, R196 ;  /* 0x000000c402c3723e */ /* 0x001fe400000000ff */
[----:B------:R-:W0:Y:S01]  /*4a70*/  LDC.64 R196, c[0x0][0x2f8] ;  /* 0x0000be00ffc47b82 */ /* 0x000e220000000a00 */
[----:B------:R-:W-:Y:S02]  /*4a80*/  F2FP.F16.F32.PACK_AB R194, R198, R199 ;  /* 0x000000c7c6c2723e */ /* 0x000fe400000000ff */
[----:B------:R-:W-:Y:S02]  /*4a90*/  @P6 F2FP.F16.F32.PACK_AB R198, RZ, R2 ;  /* 0x00000002ffc6623e */ /* 0x000fe400000000ff */
[----:B------:R-:W-:Y:S02]  /*4aa0*/  @P6 LEA R2, P4, R3, UR6, 0x4 ;  /* 0x0000000603026c11 */ /* 0x000fe4000f8820ff */
[----:B------:R-:W-:Y:S01]  /*4ab0*/  @P6 PRMT R191, R191, 0x5410, R198 ;  /* 0x00005410bfbf6816 */ /* 0x000fe200000000c6 */
[C---:B0-----:R-:W-:Y:S01]  /*4ac0*/  IMAD.WIDE.U32 R196, R3.reuse, 0x10, R196 ;  /* 0x0000001003c47825 */ /* 0x041fe200078e00c4 */
[----:B------:R-:W-:-:S04]  /*4ad0*/  @P6 LEA.HI.X R3, R3, UR7, RZ, 0x4, P4 ;  /* 0x0000000703036c11 */ /* 0x000fc8000a0f24ff */
[----:B------:R0:W-:Y:S04]  /*4ae0*/  STG.E.128 desc[UR4][R196.64], R192 ;  /* 0x000000c0c4007986 */ /* 0x0001e8000c101d04 */
[----:B------:R0:W-:Y:S02]  /*4af0*/  @P6 STG.E.128 desc[UR4][R2.64], R188 ;  /* 0x000000bc02006986 */ /* 0x0001e4000c101d04 */
.L_x_1675:
[----:B------:R-:W-:Y:S05]  /*4b00*/  BSYNC B0 ;  /* 0x0000000000007941 */ /* 0x000fea0003800000 */
.L_x_1674:
[----:B0----5:R-:W-:Y:S02]  /*4b10*/  SEL R2, RZ, 0x1, P3 ;  /* 0x00000001ff027807 */ /* 0x021fe40001800000 */
[----:B------:R-:W-:-:S03]  /*4b20*/  IADD3 R0, R0, UR16, RZ ;  /* 0x0000001000007c10 */ /* 0x000fc6000fffe0ff */
[----:B------:R1:W-:Y:S01]  /*4b30*/  STL.S16 [R1+0x1c], R2 ;  /* 0x00001c0201007387 */ /* 0x0003e20000100600 */
[----:B------:R-:W-:-:S13]  /*4b40*/  ISETP.GE.AND P4, PT, R0, UR17, PT ;  /* 0x0000001100007c0c */ /* 0x000fda000bf86270 */
[----:B-1----:R-:W-:Y:S05]  /*4b50*/  @!P4 BRA `(.L_x_1676) ;  /* 0xffffffbc00dcc947 */ /* 0x002fea000383ffff */
.L_x_1658:
        /* <DEDUP_REMOVED lines=26> */
.L_x_1678:
[----:B------:R-:W-:Y:S05]  /*4d00*/  BSYNC B0 ;  /* 0x0000000000007941 */ /* 0x000fea0003800000 */
.L_x_1677:
        /* <DEDUP_REMOVED lines=19> */
.L_x_1680:
[----:B------:R-:W-:Y:S05]  /*4e40*/  BSYNC B0 ;  /* 0x0000000000007941 */ /* 0x000fea0003800000 */
.L_x_1679:
        /* <DEDUP_REMOVED lines=19> */
.L_x_1682:
[----:B------:R-:W-:Y:S05]  /*4f80*/  BSYNC B0 ;  /* 0x0000000000007941 */ /* 0x000fea0003800000 */
.L_x_1681:
        /* <DEDUP_REMOVED lines=20> */
.L_x_1667:
[----:B------:R-:W-:Y:S01]  /*50d0*/  HFMA2.MMA R192, -RZ, RZ, 0, 9.5367431640625e-07 ;  /* 0x00000010ffc07435 */ /* 0x000fe200000001ff */
[----:B------:R-:W-:Y:S02]  /*50e0*/  MOV R197, R225 ;  /* 0x000000e100c57202 */ /* 0x000fe40000000f00 */
[----:B------:R-:W-:Y:S02]  /*50f0*/  MOV R193, 0x1f ;  /* 0x0000001f00c17802 */ /* 0x000fe40000000f00 */
[----:B------:R-:W-:-:S07]  /*5100*/  MOV R195, 0xffffffff ;  /* 0xffffffff00c37802 */ /* 0x000fce0000000f00 */
[----:B-----5:R-:W-:Y:S05]  /*5110*/  WARPSYNC.COLLECTIVE R195, `(.L_x_1683) ;  /* 0x00000000c3087348 */ /* 0x020fea0003c00000 */
[----:B------:R0:W1:Y:S02]  /*5120*/  SHFL.DOWN P5, R208, R197, R192, R193 ;  /* 0x080000c0c5d07389 */ /* 0x00006400000a00c1 */
[----:B01---5:R-:W-:Y:S01]  /*5130*/  ENDCOLLECTIVE ;  /* 0x000000000000791b */ /* 0x023fe20003800000 */
.L_x_1683:
[----:B------:R-:W-:Y:S02]  /*5140*/  MOV R197, R224 ;  /* 0x000000e000c57202 */ /* 0x000fe40000000f00 */
[----:B------:R-:W-:-:S05]  /*5150*/  MOV R192, R208 ;  /* 0x000000d000c07202 */ /* 0x000fca0000000f00 */
[----:B------:R-:W-:Y:S01]  /*5160*/  FADD.FTZ R196, R192, R225 ;  /* 0x000000e1c0c47221 */ /* 0x000fe20000010000 */
[----:B------:R-:W-:-:S11]  /*5170*/  HFMA2.MMA R192, -RZ, RZ, 0, 9.5367431640625e-07 ;  /* 0x00000010ffc07435 */ /* 0x000fd600000001ff */
[----:B------:R-:W-:Y:S05]  /*5180*/  WARPSYNC.COLLECTIVE R195, `(.L_x_1684) ;  /* 0x00000000c3087348 */ /* 0x000fea0003c00000 */
[----:B------:R0:W1:Y:S02]  /*5190*/  SHFL.DOWN P5, R208, R197, R192, R193 ;  /* 0x080000c0c5d07389 */ /* 0x00006400000a00c1 */
[----:B01----:R-:W-:Y:S01]  /*51a0*/  ENDCOLLECTIVE ;  /* 0x000000000000791b */ /* 0x003fe20003800000 */
.L_x_1684:
[----:B------:R-:W-:Y:S02]  /*51b0*/  MOV R197, R196 ;  /* 0x000000c400c57202 */ /* 0x000fe40000000f00 */
[----:B------:R-:W-:-:S05]  /*51c0*/  MOV R192, R208 ;  /* 0x000000d000c07202 */ /* 0x000fca0000000f00 */
[----:B------:R-:W-:Y:S01]  /*51d0*/  FADD.FTZ R198, R192, R224 ;  /* 0x000000e0c0c67221 */ /* 0x000fe20000010000 */
[----:B------:R-:W-:-:S11]  /*51e0*/  HFMA2.MMA R192, -RZ, RZ, 0, 4.76837158203125e-07 ;  /* 0x00000008ffc07435 */ /* 0x000fd600000001ff */
[----:B------:R-:W-:Y:S05]  /*51f0*/  WARPSYNC.COLLECTIVE R195, `(.L_x_1685) ;  /* 0x00000000c3087348 */ /* 0x000fea0003c00000 */
[----:B------:R0:W1:Y:S02]  /*5200*/  SHFL.DOWN P5, R208, R197, R192, R193 ;  /* 0x080000c0c5d07389 */ /* 0x00006400000a00c1 */
[----:B01----:R-:W-:Y:S01]  /*5210*/  ENDCOLLECTIVE ;  /* 0x000000000000791b */ /* 0x003fe20003800000 */
.L_x_1685:
[----:B------:R-:W-:Y:S02]  /*5220*/  MOV R197, R198 ;  /* 0x000000c600c57202 */ /* 0x000fe40000000f00 */
[----:B------:R-:W-:-:S05]  /*5230*/  MOV R192, R208 ;  /* 0x000000d000c07202 */ /* 0x000fca0000000f00 */
[----:B------:R-:W-:Y:S01]  /*5240*/  FADD.FTZ R196, R196, R192 ;  /* 0x000000c0c4c47221 */ /* 0x000fe20000010000 */
[----:B------:R-:W-:-:S11]  /*5250*/  HFMA2.MMA R192, -RZ, RZ, 0, 4.76837158203125e-07 ;  /* 0x00000008ffc07435 */ /* 0x000fd600000001ff */
[----:B------:R-:W-:Y:S05]  /*5260*/  WARPSYNC.COLLECTIVE R195, `(.L_x_1686) ;  /* 0x00000000c3087348 */ /* 0x000fea0003c00000 */
[----:B------:R0:W1:Y:S02]  /*5270*/  SHFL.DOWN P5, R208, R197, R192, R193 ;  /* 0x080000c0c5d07389 */ /* 0x00006400000a00c1 */
[----:B01----:R-:W-:Y:S01]  /*5280*/  ENDCOLLECTIVE ;  /* 0x000000000000791b */ /* 0x003fe20003800000 */
.L_x_1686:
[----:B------:R-:W-:Y:S02]  /*5290*/  MOV R197, R196 ;  /* 0x000000c400c57202 */ /* 0x000fe40000000f00 */
[----:B------:R-:W-:-:S05]  /*52a0*/  MOV R192, R208 ;  /* 0x000000d000c07202 */ /* 0x000fca0000000f00 */
[----:B------:R-:W-:Y:S01]  /*52b0*/  FADD.FTZ R198, R198, R192 ;  /* 0x000000c0c6c67221 */ /* 0x000fe20000010000 */
[----:B------:R-:W-:-:S11]  /*52c0*/  HFMA2.MMA R192, -RZ, RZ, 0, 2.384185791015625e-07 ;  /* 0x00000004ffc07435 */ /* 0x000fd600000001ff */
[----:B------:R-:W-:Y:S05]  /*52d0*/  WARPSYNC.COLLECTIVE R195, `(.L_x_1687) ;  /* 0x00000000c3087348 */ /* 0x000fea0003c00000 */
[----:B------:R0:W1:Y:S02]  /*52e0*/  SHFL.DOWN P5, R208, R197, R192, R193 ;  /* 0x080000c0c5d07389 */ /* 0x00006400000a00c1 */
[----:B01----:R-:W-:Y:S01]  /*52f0*/  ENDCOLLECTIVE ;  /* 0x000000000000791b */ /* 0x003fe20003800000 */
.L_x_1687:
[----:B------:R-:W-:Y:S02]  /*5300*/  MOV R197, R198 ;  /* 0x000000c600c57202 */ /* 0x000fe40000000f00 */
[----:B------:R-:W-:-:S05]  /*5310*/  MOV R192, R208 ;  /* 0x000000d000c07202 */ /* 0x000fca0000000f00 */
[----:B------:R-:W-:Y:S01]  /*5320*/  FADD.FTZ R196, R196, R192 ;  /* 0x000000c0c4c47221 */ /* 0x000fe20000010000 */
[----:B------:R-:W-:-:S11]  /*5330*/  HFMA2.MMA R192, -RZ, RZ, 0, 2.384185791015625e-07 ;  /* 0x00000004ffc07435 */ /* 0x000fd600000001ff */
[----:B------:R-:W-:Y:S05]  /*5340*/  WARPSYNC.COLLECTIVE R195, `(.L_x_1688) ;  /* 0x00000000c3087348 */ /* 0x000fea0003c00000 */
[----:B------:R0:W1:Y:S02]  /*5350*/  SHFL.DOWN P5, R208, R197, R192, R193 ;  /* 0x080000c0c5d07389 */ /* 0x00006400000a00c1 */
[----:B01----:R-:W-:Y:S01]  /*5360*/  ENDCOLLECTIVE ;  /* 0x000000000000791b */ /* 0x003fe20003800000 */
.L_x_1688:
[----:B------:R-:W-:Y:S02]  /*5370*/  MOV R197, R196 ;  /* 0x000000c400c57202 */ /* 0x000fe40000000f00 */
[----:B------:R-:W-:-:S05]  /*5380*/  MOV R192, R208 ;  /* 0x000000d000c07202 */ /* 0x000fca0000000f00 */
[----:B------:R-:W-:Y:S01]  /*5390*/  FADD.FTZ R199, R198, R192 ;  /* 0x000000c0c6c77221 */ /* 0x000fe20000010000 */
[----:B------:R-:W-:-:S11]  /*53a0*/  HFMA2.MMA R192, -RZ, RZ, 0, 1.1920928955078125e-07 ;  /* 0x00000002ffc07435 */ /* 0x000fd600000001ff */
[----:B------:R-:W-:Y:S05]  /*53b0*/  WARPSYNC.COLLECTIVE R195, `(.L_x_1689) ;  /* 0x00000000c3087348 */ /* 0x000fea0003c00000 */
[----:B------:R0:W1:Y:S02]  /*53c0*/  SHFL.DOWN P5, R208, R197, R192, R193 ;  /* 0x080000c0c5d07389 */ /* 0x00006400000a00c1 */
[----:B01----:R-:W-:Y:S01]  /*53d0*/  ENDCOLLECTIVE ;  /* 0x000000000000791b */ /* 0x003fe20003800000 */
.L_x_1689:
[----:B------:R-:W-:Y:S02]  /*53e0*/  MOV R197, R199 ;  /* 0x000000c700c57202 */ /* 0x000fe40000000f00 */
[----:B------:R-:W-:-:S05]  /*53f0*/  MOV R192, R208 ;  /* 0x000000d000c07202 */ /* 0x000fca0000000f00 */
[----:B------:R-:W-:Y:S01]  /*5400*/  FADD.FTZ R198, R196, R192 ;  /* 0x000000c0c4c67221 */ /* 0x000fe20000010000 */
[----:B------:R-:W-:-:S11]  /*5410*/  HFMA2.MMA R192, -RZ, RZ, 0, 1.1920928955078125e-07 ;  /* 0x00000002ffc07435 */ /* 0x000fd600000001ff */
[----:B------:R-:W-:Y:S05]  /*5420*/  WARPSYNC.COLLECTIVE R195, `(.L_x_1690) ;  /* 0x00000000c3087348 */ /* 0x000fea0003c00000 */
[----:B------:R0:W1:Y:S02]  /*5430*/  SHFL.DOWN P5, R208, R197, R192, R193 ;  /* 0x080000c0c5d07389 */ /* 0x00006400000a00c1 */
[----:B01----:R-:W-:Y:S01]  /*5440*/  ENDCOLLECTIVE ;  /* 0x000000000000791b */ /* 0x003fe20003800000 */
.L_x_1690:
[----:B------:R-:W-:Y:S02]  /*5450*/  MOV R197, R198 ;  /* 0x000000c600c57202 */ /* 0x000fe40000000f00 */
[----:B------:R-:W-:-:S05]  /*5460*/  MOV R192, R208 ;  /* 0x000000d000c07202 */ /* 0x000fca0000000f00 */
[----:B------:R-:W-:Y:S01]  /*5470*/  FADD.FTZ R196, R199, R192 ;  /* 0x000000c0c7c47221 */ /* 0x000fe20000010000 */
[----:B------:R-:W-:-:S11]  /*5480*/  HFMA2.MMA R192, -RZ, RZ, 0, 5.9604644775390625e-08 ;  /* 0x00000001ffc07435 */ /* 0x000fd600000001ff */
[----:B------:R-:W-:Y:S05]  /*5490*/  WARPSYNC.COLLECTIVE R195, `(.L_x_1691) ;  /* 0x00000000c3087348 */ /* 0x000fea0003c00000 */
[----:B------:R0:W1:Y:S02]  /*54a0*/  SHFL.DOWN P5, R208, R197, R192, R193 ;  /* 0x080000c0c5d07389 */ /* 0x00006400000a00c1 */
[----:B01----:R-:W-:Y:S01]  /*54b0*/  ENDCOLLECTIVE ;  /* 0x000000000000791b */ /* 0x003fe20003800000 */
.L_x_1691:
[----:B------:R-:W-:Y:S02]  /*54c0*/  MOV R197, R196 ;  /* 0x000000c400c57202 */ /* 0x000fe40000000f00 */
[----:B------:R-:W-:-:S07]  /*54d0*/  MOV R199, R208 ;  /* 0x000000d000c77202 */ /* 0x000fce0000000f00 */
[----:B------:R-:W-:Y:S05]  /*54e0*/  WARPSYNC.COLLECTIVE R195, `(.L_x_1692) ;  /* 0x00000000c3087348 */ /* 0x000fea0003c00000 */
[----:B------:R0:W1:Y:S02]  /*54f0*/  SHFL.DOWN P5, R208, R197, R192, R193 ;  /* 0x080000c0c5d07389 */ /* 0x00006400000a00c1 */
[----:B01----:R-:W-:Y:S01]  /*5500*/  ENDCOLLECTIVE ;  /* 0x000000000000791b */ /* 0x003fe20003800000 */
.L_x_1692:
[----:B------:R-:W-:Y:S01]  /*5510*/  MOV R193, R208 ;  /* 0x000000d000c17202 */ /* 0x000fe20000000f00 */
[----:B------:R-:W-:Y:S06]  /*5520*/  BRA `(.L_x_1693) ;  /* 0xffffffd800b47947 */ /* 0x000fec000383ffff */
.L_x_1694:
        /* <DEDUP_REMOVED lines=13> */
.L_x_3566:


//--------------------- .text._ZN10layer_norm31ln_parallel_residual_bwd_kernelINS_13Kernel_traitsIf6__halfS2_S2_fjLj8192ELj1ELj1ELj8ELj16ENS_18Kernel_traits_baseILj8192EfS2_S2_S2_fjLj256EEEEELb0ELb0ELb1EEEvNS_9BwdParamsE --------------------------
	.section	.text._ZN10layer_norm31ln_parallel_residual_bwd_kernelINS_13Kernel_traitsIf6__halfS2_S2_fjLj8192ELj1ELj1ELj8ELj16ENS_18Kernel_traits_baseILj8192EfS2_S2_S2_fjLj256EEEEELb0ELb0ELb1EEEvNS_9BwdParamsE,"ax",@progbits
	.align	128
        .global         _ZN10layer_norm31ln_parallel_residual_bwd_kernelINS_13Kernel_traitsIf6__halfS2_S2_fjLj8192ELj1ELj1ELj8ELj16ENS_18Kernel_traits_baseILj8192EfS2_S2_S2_fjLj256EEEEELb0ELb0ELb1EEEvNS_9BwdParamsE
        .type           _ZN10layer_norm31ln_parallel_residual_bwd_kernelINS_13Kernel_traitsIf6__halfS2_S2_fjLj8192ELj1ELj1ELj8ELj16ENS_18Kernel_traits_baseILj8192EfS2_S2_S2_fjLj256EEEEELb0ELb0ELb1EEEvNS_9BwdParamsE,@function
        .size           _ZN10layer_norm31ln_parallel_residual_bwd_kernelINS_13Kernel_traitsIf6__halfS2_S2_fjLj8192ELj1ELj1ELj8ELj16ENS_18Kernel_traits_baseILj8192EfS2_S2_S2_fjLj256EEEEELb0ELb0ELb1EEEvNS_9BwdParamsE,(.L_x_3567 - _ZN10layer_norm31ln_parallel_residual_bwd_kernelINS_13Kernel_traitsIf6__halfS2_S2_fjLj8192ELj1ELj1ELj8ELj16ENS_18Kernel_traits_baseILj8192EfS2_S2_S2_fjLj256EEEEELb0ELb0ELb1EEEvNS_9BwdParamsE)
        .other          _ZN10layer_norm31ln_parallel_residual_bwd_kernelINS_13Kernel_traitsIf6__halfS2_S2_fjLj8192ELj1ELj1ELj8ELj16ENS_18Kernel_traits_baseILj8192EfS2_S2_S2_fjLj256EEEEELb0ELb0ELb1EEEvNS_9BwdParamsE,@"STO_CUDA_ENTRY STV_DEFAULT"
_ZN10layer_norm31ln_parallel_residual_bwd_kernelINS_13Kernel_traitsIf6__halfS2_S2_fjLj8192ELj1ELj1ELj8ELj16ENS_18Kernel_traits_baseILj8192EfS2_S2_S2_fjLj256EEEEELb0ELb0ELb1EEEvNS_9BwdParamsE:
.text._ZN10layer_norm31ln_parallel_residual_bwd_kernelINS_13Kernel_traitsIf6__halfS2_S2_fjLj8192ELj1ELj1ELj8ELj16ENS_18Kernel_traits_baseILj8192EfS2_S2_S2_fjLj256EEEEELb0ELb0ELb1EEEvNS_9BwdParamsE:
        /* <DEDUP_REMOVED lines=80> */
.L_x_1695:
        /* <DEDUP_REMOVED lines=78> */
[----:B------:R-:W5:Y:S01]  /*09e0*/  LDG.E.128 R68, desc[UR6][R4.64+0x6000] ;  /* 0x0060000604447981 */ /* 0x000f62000c1e1d00 */
[----:B------:R-:W-:-:S02]  /*09f0*/  CS2R R176, SRZ ;  /* 0x0000000000b07805 */ /* 0x000fc4000001ff00 */
[----:B------:R-:W-:Y:S02]  /*0a00*/  MOV R252, RZ ;  /* 0x000000ff00fc7202 */ /* 0x000fe40000000f00 */
[----:B------:R-:W-:Y:S01]  /*0a10*/  CS2R R250, SRZ ;  /* 0x0000000000fa7805 */ /* 0x000fe2000001ff00 */
[----:B------:R1:W5:Y:S01]  /*0a20*/  LDG.E.128 R64, desc[UR6][R4.64+0x6010] ;  /* 0x0060100604407981 */ /* 0x000362000c1e1d00 */
        /* <DEDUP_REMOVED lines=31> */
[----:B------:R1:W5:Y:S01]  /*0c20*/  LDG.E.128 R32, desc[UR6][R6.64+0x6010] ;  /* 0x0060100606207981 */ /* 0x000362000c1e1d00 */
[----:B------:R-:W-:Y:S02]  /*0c30*/  MOV R168, RZ ;  /* 0x000000ff00a87202 */ /* 0x000fe40000000f00 */
[----:B01----:R-:W-:-:S07]  /*0c40*/  CS2R R6, SRZ ;  /* 0x0000000000067805 */ /* 0x003fce000001ff00 */
.L_x_1699:
[----:B0-----:R-:W0:Y:S01]  /*0c50*/  S2R R235, SR_TID.X ;  /* 0x0000000000eb7919 */ /* 0x001e220000002100 */
[----:B------:R-:W1:Y:S01]  /*0c60*/  LDC.64 R122, c[0x0][0x250] ;  /* 0x00009400ff7a7b82 */ /* 0x000e620000000a00 */
[----:B------:R-:W-:Y:S01]  /*0c70*/  IMAD R0, R2, UR10, RZ ;  /* 0x0000000a02007c24 */ /* 0x000fe2000f8e02ff */
[----:B------:R-:W2:Y:S06]  /*0c80*/  LDL.LU R216, [R1+0x4] ;  /* 0x0000040001d87983 */ /* 0x000eac0000300800 */
[----:B------:R-:W3:Y:S08]  /*0c90*/  LDC.64 R162, c[0x0][0x238] ;  /* 0x00008e00ffa27b82 */ /* 0x000ef00000000a00 */
[----:B------:R-:W4:Y:S01]  /*0ca0*/  LDC.64 R164, c[0x0][0x2c0] ;  /* 0x0000b000ffa47b82 */ /* 0x000f220000000a00 */
[----:B------:R-:W-:Y:S01]  /*0cb0*/  SHF.R.S32.HI R121, RZ, 0x1f, R0 ;  /* 0x0000001fff797819 */ /* 0x000fe20000011400 */
[----:B------:R-:W2:Y:S06]  /*0cc0*/  LDL.LU R218, [R1] ;  /* 0x0000000001da7983 */ /* 0x000eac0000300800 */
[----:B------:R-:W4:Y:S01]  /*0cd0*/  LDC.64 R166, c[0x0][0x2b8] ;  /* 0x0000ae00ffa67b82 */ /* 0x000f220000000a00 */
[----:B------:R-:W-:-:S07]  /*0ce0*/  LEA.HI R121, R121, R0, RZ, 0x3 ;  /* 0x0000000079797211 */ /* 0x000fce00078f18ff */
[----:B------:R-:W4:Y:S01]  /*0cf0*/  LDC.64 R132, c[0x0][0x258] ;  /* 0x00009600ff847b82 */ /* 0x000f220000000a00 */
[----:B0-----:R-:W-:Y:S01]  /*0d00*/  LOP3.LUT R202, R235, 0xff, RZ, 0xc0, !PT ;  /* 0x000000ffebca7812 */ /* 0x001fe200078ec0ff */
[----:B-1----:R-:W-:Y:S01]  /*0d10*/  IMAD.WIDE R122, R2, 0x4, R122 ;  /* 0x00000004027a7825 */ /* 0x002fe200078e027a */
[----:B------:R-:W-:Y:S01]  /*0d20*/  ISETP.NE.AND P2, PT, RZ, UR11, PT ;  /* 0x0000000bff007c0c */ /* 0x000fe2000bf45270 */
[----:B------:R-:W2:Y:S01]  /*0d30*/  LDL.LU R217, [R1+0xc] ;  /* 0x00000c0001d97983 */ /* 0x000ea20000300800 */
[----:B------:R-:W-:-:S03]  /*0d40*/  LEA.HI.SX32 R202, R121, R202, 0x1d ;  /* 0x000000ca79ca7211 */ /* 0x000fc600078feaff */
[----:B------:R-:W2:Y:S01]  /*0d50*/  LDG.E R213, desc[UR6][R122.64] ;  /* 0x000000067ad57981 */ /* 0x000ea2000c1e1900 */
[----:B------:R-:W0:Y:S01]  /*0d60*/  @P0 LDC.64 R158, c[0x0][0x2c8] ;  /* 0x0000b200ff9e0b82 */ /* 0x000e220000000a00 */
[C---:B---3--:R-:W-:Y:S02]  /*0d70*/  IMAD.WIDE.U32 R120, R202.reuse, 0x10, R162 ;  /* 0x00000010ca787825 */ /* 0x048fe400078e00a2 */
[----:B------:R1:W-:Y:S02]  /*0d80*/  STL [R1+0xac], R112 ;  /* 0x0000ac7001007387 */ /* 0x0003e40000100800 */
[C---:B----4-:R-:W-:Y:S02]  /*0d90*/  IMAD.WIDE.U32 R124, R202.reuse, 0x10, R164 ;  /* 0x00000010ca7c7825 */ /* 0x050fe400078e00a4 */
[----:B------:R-:W3:Y:S02]  /*0da0*/  LDG.E.128 R120, desc[UR6][R120.64] ;  /* 0x0000000678787981 */ /* 0x000ee4000c1e1d00 */
[----:B------:R-:W-:-:S02]  /*0db0*/  IMAD.WIDE.U32 R128, R202, 0x10, R166 ;  /* 0x00000010ca807825 */ /* 0x000fc400078e00a6 */
[----:B------:R-:W4:Y:S02]  /*0dc0*/  LDG.E.128 R124, desc[UR6][R124.64] ;  /* 0x000000067c7c7981 */ /* 0x000f24000c1e1d00 */
[----:B------:R-:W-:Y:S02]  /*0dd0*/  IMAD.WIDE R132, R2, 0x4, R132 ;  /* 0x0000000402847825 */ /* 0x000fe400078e0284 */
[----:B------:R-:W4:Y:S04]  /*0de0*/  LDG.E.128 R128, desc[UR6][R128.64] ;  /* 0x0000000680807981 */ /* 0x000f28000c1e1d00 */
[----:B------:R0:W4:Y:S01]  /*0df0*/  LDG.E R203, desc[UR6][R132.64] ;  /* 0x0000000684cb7981 */ /* 0x000122000c1e1900 */
[C---:B------:R-:W-:Y:S02]  /*0e00*/  IADD3 R201, R202.reuse, 0x100, RZ ;  /* 0x00000100cac97810 */ /* 0x040fe40007ffe0ff */
[----:B------:R-:W-:Y:S01]  /*0e10*/  IADD3 R169, R202, 0x200, RZ ;  /* 0x00000200caa97810 */ /* 0x000fe20007ffe0ff */
[----:B-1----:R-:W4:Y:S02]  /*0e20*/  LDL.LU R112, [R1+0x8] ;  /* 0x0000080001707983 */ /* 0x002f240000300800 */
[----:B------:R-:W-:-:S06]  /*0e30*/  IMAD.WIDE.U32 R136, R201, 0x10, R164 ;  /* 0x00000010c9887825 */ /* 0x000fcc00078e00a4 */
[----:B------:R-:W4:Y:S01]  /*0e40*/  LDG.E.128 R136, desc[UR6][R136.64] ;  /* 0x0000000688887981 */ /* 0x000f22000c1e1d00 */
[----:B0-----:R-:W-:-:S06]  /*0e50*/  IMAD.WIDE.U32 R132, R201, 0x10, R162 ;  /* 0x00000010c9847825 */ /* 0x001fcc00078e00a2 */
[----:B------:R-:W4:Y:S01]  /*0e60*/  LDG.E.128 R132, desc[UR6][R132.64] ;  /* 0x0000000684847981 */ /* 0x000f22000c1e1d00 */
[----:B------:R-:W-:-:S06]  /*0e70*/  IMAD.WIDE.U32 R140, R201, 0x10, R166 ;  /* 0x00000010c98c7825 */ /* 0x000fcc00078e00a6 */
[----:B------:R-:W4:Y:S01]  /*0e80*/  LDG.E.128 R140, desc[UR6][R140.64] ;  /* 0x000000068c8c7981 */ /* 0x000f22000c1e1d00 */
[----:B--2---:R-:W-:Y:S01]  /*0e90*/  FSEL R213, R213, RZ, !P2 ;  /* 0x000000ffd5d57208 */ /* 0x004fe20005000000 */
[--C-:B---3--:R-:W-:Y:S02]  /*0ea0*/  HADD2.F32 R156, -RZ, R120.reuse.H1_H1 ;  /* 0x30000078ff9c7230 */ /* 0x108fe40000004100 */
[----:B------:R-:W-:Y:S02]  /*0eb0*/  HADD2.F32 R0, -RZ, R120.H0_H0 ;  /* 0x20000078ff007230 */ /* 0x000fe40000004100 */
[--C-:B----4-:R-:W-:Y:S02]  /*0ec0*/  HADD2.F32 R120, -RZ, R124.reuse.H0_H0 ;  /* 0x2000007cff787230 */ /* 0x110fe40000004100 */
[----:B------:R-:W-:Y:S01]  /*0ed0*/  FADD.FTZ R156, -R213, R156 ;  /* 0x0000009cd59c7221 */ /* 0x000fe20000010100 */
[----:B------:R-:W-:Y:S02]  /*0ee0*/  HADD2.F32 R124, -RZ, R124.H1_H1 ;  /* 0x3000007cff7c7230 */ /* 0x000fe40000004100 */
[----:B------:R-:W-:-:S02]  /*0ef0*/  HADD2.F32 R206, -RZ, R128.H0_H0 ;  /* 0x20000080ffce7230 */ /* 0x000fc40000004100 */
[----:B------:R-:W-:Y:S02]  /*0f00*/  HADD2.F32 R128, -RZ, R128.H1_H1 ;  /* 0x30000080ff807230 */ /* 0x000fe40000004100 */
[----:B-----5:R-:W-:Y:S01]  /*0f10*/  FMUL.FTZ R204, R61, R124 ;  /* 0x0000007c3dcc7220 */ /* 0x020fe20000410000 */
[----:B------:R-:W-:Y:S02]  /*0f20*/  FMUL.FTZ R205, R203, R156 ;  /* 0x0000009ccbcd7220 */ /* 0x000fe40000410000 */
[----:B------:R-:W-:Y:S02]  /*0f30*/  FADD.FTZ R23, R128, R23 ;  /* 0x0000001780177221 */ /* 0x000fe40000010000 */
[-C--:B------:R-:W-:Y:S01]  /*0f40*/  FFMA.FTZ R168, R205, R128.reuse, R168 ;  /* 0x00000080cda87223 */ /* 0x080fe200000100a8 */
[----:B------:R-:W-:Y:S01]  /*0f50*/  FFMA.FTZ R204, R93, R128, R204 ;  /* 0x000000805dcc7223 */ /* 0x000fe200000100cc */
[--C-:B------:R-:W-:Y:S02]  /*0f60*/  HADD2.F32 R128, -RZ, R121.reuse.H0_H0 ;  /* 0x20000079ff807230 */ /* 0x100fe40000004100 */
[----:B------:R-:W-:Y:S01]  /*0f70*/  FADD.FTZ R0, R0, -R213 ;  /* 0x800000d500007221 */ /* 0x000fe20000010000 */
[----:B------:R-:W-:-:S02]  /*0f80*/  HADD2.F32 R208, -RZ, R121.H1_H1 ;  /* 0x30000079ffd07230 */ /* 0x000fc40000004100 */
[----:B------:R-:W-:Y:S01]  /*0f90*/  FADD.FTZ R128, -R213, R128 ;  /* 0x00000080d5807221 */ /* 0x000fe20000010100 */
[--C-:B------:R-:W-:Y:S02]  /*0fa0*/  HADD2.F32 R121, -RZ, R125.reuse.H0_H0 ;  /* 0x2000007dff797230 */ /* 0x100fe40000004100 */
[C---:B------:R-:W-:Y:S01]  /*0fb0*/  FMUL.FTZ R0, R203.reuse, R0 ;  /* 0x00000000cb007220 */ /* 0x040fe20000410000 */
[----:B------:R-:W-:Y:S01]  /*0fc0*/  FMUL.FTZ R209, R203, R128 ;  /* 0x00000080cbd17220 */ /* 0x000fe20000410000 */
[----:B------:R-:W-:Y:S02]  /*0fd0*/  HADD2.F32 R160, -RZ, R125.H1_H1 ;  /* 0x3000007dffa07230 */ /* 0x000fe40000004100 */
[----:B------:R-:W-:Y:S01]  /*0fe0*/  FADD.FTZ R208, -R213, R208 ;  /* 0x000000d0d5d07221 */ /* 0x000fe20000010100 */
[-C--:B------:R-:W-:Y:S01]  /*0ff0*/  FMUL.FTZ R157, R60, R120.reuse ;  /* 0x000000783c9d7220 */ /* 0x080fe20000410000 */
[-C--:B------:R-:W-:Y:S01]  /*1000*/  FMUL.FTZ R128, R62, R121.reuse ;  /* 0x000000793e807220 */ /* 0x080fe20000410000 */
[----:B------:R-:W-:Y:S01]  /*1010*/  FADD.FTZ R238, R120, R238 ;  /* 0x000000ee78ee7221 */ /* 0x000fe20000010000 */
[----:B------:R-:W-:Y:S01]  /*1020*/  FFMA.FTZ R227, R0, R120, R227 ;  /* 0x0000007800e37223 */ /* 0x000fe200000100e3 */
[----:B------:R-:W-:Y:S01]  /*1030*/  FADD.FTZ R241, R121, R241 ;  /* 0x000000f179f17221 */ /* 0x000fe20000010000 */
[----:B------:R-:W-:Y:S01]  /*1040*/  FFMA.FTZ R229, R209, R121, R229 ;  /* 0x00000079d1e57223 */ /* 0x000fe200000100e5 */
[--C-:B------:R-:W-:Y:S01]  /*1050*/  HADD2.F32 R207, -RZ, R129.reuse.H0_H0 ;  /* 0x20000081ffcf7230 */ /* 0x100fe20000004100 */
[----:B------:R-:W0:Y:S01]  /*1060*/  @P0 LDC.64 R120, c[0x0][0x2c8] ;  /* 0x0000b200ff780b82 */ /* 0x000e220000000a00 */
[----:B------:R-:W-:-:S02]  /*1070*/  HADD2.F32 R129, -RZ, R129.H1_H1 ;  /* 0x30000081ff817230 */ /* 0x000fc40000004100 */
[----:B------:R-:W-:Y:S01]  /*1080*/  FMUL.FTZ R125, R63, R160 ;  /* 0x000000a03f7d7220 */ /* 0x000fe20000410000 */
[----:B------:R-:W-:Y:S01]  /*1090*/  FMUL.FTZ R208, R203, R208 ;  /* 0x000000d0cbd07220 */ /* 0x000fe20000410000 */
[----:B------:R-:W-:Y:S01]  /*10a0*/  FADD.FTZ R237, R124, R237 ;  /* 0x000000ed7ced7221 */ /* 0x000fe20000010000 */
[----:B------:R-:W-:Y:S01]  /*10b0*/  FFMA.FTZ R226, R205, R124, R226 ;  /* 0x0000007ccde27223 */ /* 0x000fe200000100e2 */
[----:B------:R-:W-:Y:S01]  /*10c0*/  FADD.FTZ R21, R129, R21 ;  /* 0x0000001581157221 */ /* 0x000fe20000010000 */
[-C--:B------:R-:W-:Y:S01]  /*10d0*/  FFMA.FTZ R30, R208, R129.reuse, R30 ;  /* 0x00000081d01e7223 */ /* 0x080fe2000001001e */
[----:B------:R-:W-:Y:S02]  /*10e0*/  FFMA.FTZ R129, R95, R129, R125 ;  /* 0x000000815f817223 */ /* 0x000fe4000001007d */
[----:B------:R-:W1:Y:S01]  /*10f0*/  @P0 LDC.64 R124, c[0x0][0x2c8] ;  /* 0x0000b200ff7c0b82 */ /* 0x000e620000000a00 */
[----:B------:R-:W-:Y:S01]  /*1100*/  FADD.FTZ R20, R207, R20 ;  /* 0x00000014cf147221 */ /* 0x000fe20000010000 */
[-C--:B------:R-:W-:Y:S01]  /*1110*/  FFMA.FTZ R29, R209, R207.reuse, R29 ;  /* 0x000000cfd11d7223 */ /* 0x080fe2000001001d */
[----:B------:R-:W-:Y:S01]  /*1120*/  FFMA.FTZ R207, R94, R207, R128 ;  /* 0x000000cf5ecf7223 */ /* 0x000fe20000010080 */
[----:B------:R-:W-:Y:S01]  /*1130*/  IADD3 R128, R202, 0x300, RZ ;  /* 0x00000300ca807810 */ /* 0x000fe20007ffe0ff */
[----:B0-----:R-:W-:-:S05]  /*1140*/  @P0 IMAD.WIDE.U32 R120, R169, 0x10, R120 ;  /* 0x00000010a9780825 */ /* 0x001fca00078e0078 */
[----:B------:R0:W5:Y:S01]  /*1150*/  @P0 LDG.E.128 R104, desc[UR6][R120.64] ;  /* 0x0000000678680981 */ /* 0x000162000c1e1d00 */
[----:B-1----:R-:W-:-:S04]  /*1160*/  @P0 IMAD.WIDE.U32 R124, R128, 0x10, R124 ;  /* 0x00000010807c0825 */ /* 0x002fc800078e007c */
[----:B0-----:R-:W-:Y:S01]  /*1170*/  HADD2.F32 R120, -RZ, R123.H0_H0 ;  /* 0x2000007bff787230 */ /* 0x001fe20000004100 */
[----:B------:R0:W5:Y:S01]  /*1180*/  @P0 LDG.E.128 R108, desc[UR6][R124.64] ;  /* 0x000000067c6c0981 */ /* 0x000162000c1e1d00 */
[----:B------:R-:W-:-:S03]  /*1190*/  HADD2.F32 R121, -RZ, R127.H0_H0 ;  /* 0x2000007fff797230 */ /* 0x000fc60000004100 */
[----:B------:R-:W-:Y:S01]  /*11a0*/  FADD.FTZ R120, -R213, R120 ;  /* 0x00000078d5787221 */ /* 0x000fe20000010100 */
[----:B0-----:R-:W-:-:S03]  /*11b0*/  HADD2.F32 R124, -RZ, R131.H0_H0 ;  /* 0x20000083ff7c7230 */ /* 0x001fc60000004100 */
[----:B------:R-:W-:Y:S01]  /*11c0*/  FMUL.FTZ R125, R203, R120 ;  /* 0x00000078cb7d7220 */ /* 0x000fe20000410000 */
[----:B------:R-:W-:Y:S01]  /*11d0*/  FMUL.FTZ R120, R58, R121 ;  /* 0x000000793a787220 */ /* 0x000fe20000410000 */
[----:B------:R-:W-:Y:S02]  /*11e0*/  HADD2.F32 R161, -RZ, R122.H1_H1 ;  /* 0x3000007affa17230 */ /* 0x000fe40000004100 */
[----:B------:R-:W-:Y:S01]  /*11f0*/  FADD.FTZ R27, R124, R27 ;  /* 0x0000001b7c1b7221 */ /* 0x000fe20000010000 */
[-C--:B------:R-:W-:Y:S01]  /*1200*/  FFMA.FTZ R16, R125, R124.reuse, R16 ;  /* 0x0000007c7d107223 */ /* 0x080fe20000010010 */
[----:B------:R-:W-:Y:S01]  /*1210*/  FFMA.FTZ R124, R90, R124, R120 ;  /* 0x0000007c5a7c7223 */ /* 0x000fe20000010078 */
[--C-:B------:R-:W-:Y:S02]  /*1220*/  HADD2.F32 R120, -RZ, R136.reuse.H0_H0 ;  /* 0x20000088ff787230 */ /* 0x100fe40000004100 */
[----:B------:R-:W-:Y:S02]  /*1230*/  HADD2.F32 R136, -RZ, R136.H1_H1 ;  /* 0x30000088ff887230 */ /* 0x000fe40000004100 */
[----:B------:R-:W-:-:S02]  /*1240*/  HADD2.F32 R210, -RZ, R122.H0_H0 ;  /* 0x2000007affd27230 */ /* 0x000fc40000004100 */
[--C-:B------:R-:W-:Y:S02]  /*1250*/  HADD2.F32 R214, -RZ, R126.reuse.H0_H0 ;  /* 0x2000007effd67230 */ /* 0x100fe40000004100 */
[----:B------:R-:W-:Y:S02]  /*1260*/  HADD2.F32 R122, -RZ, R126.H1_H1 ;  /* 0x3000007eff7a7230 */ /* 0x000fe40000004100 */
[----:B------:R-:W-:Y:S01]  /*1270*/  FADD.FTZ R126, -R213, R161 ;  /* 0x000000a1d57e7221 */ /* 0x000fe20000010100 */
[----:B------:R-:W-:Y:S01]  /*1280*/  FADD.FTZ R216, R120, R216 ;  /* 0x000000d878d87221 */ /* 0x000fe20000010000 */
[----:B------:R-:W-:Y:S01]  /*1290*/  FADD.FTZ R218, R136, R218 ;  /* 0x000000da88da7221 */ /* 0x000fe20000010000 */
[--C-:B------:R-:W-:Y:S02]  /*12a0*/  HADD2.F32 R212, -RZ, R130.reuse.H0_H0 ;  /* 0x20000082ffd47230 */ /* 0x100fe40000004100 */
[----:B------:R-:W-:Y:S02]  /*12b0*/  HADD2.F32 R161, -RZ, R130.H1_H1 ;  /* 0x30000082ffa17230 */ /* 0x000fe40000004100 */
[----:B------:R-:W-:Y:S01]  /*12c0*/  FMUL.FTZ R130, R203, R126 ;  /* 0x0000007ecb827220 */ /* 0x000fe20000410000 */
[----:B------:R-:W-:Y:S01]  /*12d0*/  STL [R1+0x4], R216 ;  /* 0x000004d801007387 */ /* 0x000fe20000100800 */
[-C--:B------:R-:W-:Y:S01]  /*12e0*/  FMUL.FTZ R126, R57, R122.reuse ;  /* 0x0000007a397e7220 */ /* 0x080fe20000410000 */
[----:B------:R-:W-:Y:S01]  /*12f0*/  FADD.FTZ R242, R122, R242 ;  /* 0x000000f27af27221 */ /* 0x000fe20000010000 */
[----:B------:R-:W-:Y:S01]  /*1300*/  FFMA.FTZ R230, R130, R122, R230 ;  /* 0x0000007a82e67223 */ /* 0x000fe200000100e6 */
[----:B------:R0:W-:Y:S04]  /*1310*/  STL [R1], R218 ;  /* 0x000000da01007387 */ /* 0x0001e80000100800 */
[----:B0-----:R-:W2:Y:S04]  /*1320*/  LDL.LU R218, [R1+0x28] ;  /* 0x0000280001da7983 */ /* 0x001ea80000300800 */
[----:B------:R-:W3:Y:S01]  /*1330*/  LDL.LU R122, [R1+0x18] ;  /* 0x00001800017a7983 */ /* 0x000ee20000300800 */
[----:B------:R-:W-:Y:S01]  /*1340*/  FADD.FTZ R210, -R213, R210 ;  /* 0x000000d2d5d27221 */ /* 0x000fe20000010100 */
[----:B------:R-:W-:-:S02]  /*1350*/  HADD2.F32 R123, -RZ, R123.H1_H1 ;  /* 0x3000007bff7b7230 */ /* 0x000fc40000004100 */
[----:B------:R-:W-:-:S04]  /*1360*/  @P0 IMAD.WIDE.U32 R158, R202, 0x10, R158 ;  /* 0x00000010ca9e0825 */ /* 0x000fc800078e009e */
[----:B------:R-:W-:Y:S01]  /*1370*/  FMUL.FTZ R210, R203, R210 ;  /* 0x000000d2cbd27220 */ /* 0x000fe20000410000 */
[----:B------:R-:W-:Y:S01]  /*1380*/  FADD.FTZ R245, R121, R245 ;  /* 0x000000f579f57221 */ /* 0x000fe20000010000 */
[----:B------:R-:W-:Y:S01]  /*1390*/  FFMA.FTZ R233, R125, R121, R233 ;  /* 0x000000797de97223 */ /* 0x000fe200000100e9 */
[----:B------:R-:W-:Y:S02]  /*13a0*/  HADD2.F32 R127, -RZ, R127.H1_H1 ;  /* 0x3000007fff7f7230 */ /* 0x000fe40000004100 */
[----:B------:R-:W-:Y:S01]  /*13b0*/  FADD.FTZ R123, -R213, R123 ;  /* 0x0000007bd57b7221 */ /* 0x000fe20000010100 */
[----:B------:R-:W-:Y:S01]  /*13c0*/  HADD2.F32 R121, -RZ, R132.H0_H0 ;  /* 0x20000084ff797230 */ /* 0x000fe20000004100 */
[----:B------:R0:W5:Y:S01]  /*13d0*/  @P0 LDG.E.128 R96, desc[UR6][R158.64] ;  /* 0x000000069e600981 */ /* 0x000162000c1e1d00 */
[----:B------:R-:W-:Y:S01]  /*13e0*/  FADD.FTZ R243, R214, R243 ;  /* 0x000000f3d6f37221 */ /* 0x000fe20000010000 */
[----:B------:R-:W-:Y:S01]  /*13f0*/  FFMA.FTZ R231, R210, R214, R231 ;  /* 0x000000d6d2e77223 */ /* 0x000fe200000100e7 */
[----:B------:R-:W-:-:S02]  /*1400*/  HADD2.F32 R131, -RZ, R131.H1_H1 ;  /* 0x30000083ff837230 */ /* 0x000fc40000004100 */
[----:B------:R-:W-:Y:S01]  /*1410*/  FMUL.FTZ R215, R203, R123 ;  /* 0x0000007bcbd77220 */ /* 0x000fe20000410000 */
[----:B------:R-:W-:Y:S02]  /*1420*/  HADD2.F32 R132, -RZ, R132.H1_H1 ;  /* 0x30000084ff847230 */ /* 0x000fe40000004100 */
[----:B------:R-:W-:Y:S01]  /*1430*/  FADD.FTZ R121, -R213, R121 ;  /* 0x00000079d5797221 */ /* 0x000fe20000010100 */
[----:B------:R-:W4:Y:S01]  /*1440*/  LDL.LU R221, [R1+0x24] ;  /* 0x0000240001dd7983 */ /* 0x000f220000300800 */
[----:B0-----:R-:W-:Y:S01]  /*1450*/  FMUL.FTZ R158, R56, R214 ;  /* 0x000000d6389e7220 */ /* 0x001fe20000410000 */
[----:B------:R-:W-:Y:S01]  /*1460*/  FMUL.FTZ R214, R59, R127 ;  /* 0x0000007f3bd67220 */ /* 0x000fe20000410000 */
[----:B------:R-:W-:Y:S01]  /*1470*/  FADD.FTZ R171, R131, R171 ;  /* 0x000000ab83ab7221 */ /* 0x000fe20000010000 */
[-C--:B------:R-:W-:Y:S01]  /*1480*/  FFMA.FTZ R17, R215, R131.reuse, R17 ;  /* 0x00000083d7117223 */ /* 0x080fe20000010011 */
[----:B------:R-:W-:Y:S01]  /*1490*/  FADD.FTZ R132, -R213, R132 ;  /* 0x00000084d5847221 */ /* 0x000fe20000010100 */
[----:B------:R-:W-:Y:S01]  /*14a0*/  FFMA.FTZ R214, R91, R131, R214 ;  /* 0x000000835bd67223 */ /* 0x000fe200000100d6 */
[----:B------:R-:W-:Y:S01]  /*14b0*/  FMUL.FTZ R131, R203, R121 ;  /* 0x00000079cb837220 */ /* 0x000fe20000410000 */
[----:B------:R-:W-:Y:S01]  /*14c0*/  FADD.FTZ R244, R127, R244 ;  /* 0x000000f47ff47221 */ /* 0x000fe20000010000 */
[----:B------:R-:W-:Y:S01]  /*14d0*/  FFMA.FTZ R232, R215, R127, R232 ;  /* 0x0000007fd7e87223 */ /* 0x000fe200000100e8 */
[----:B------:R-:W-:-:S02]  /*14e0*/  HADD2.F32 R127, -RZ, R140.H0_H0 ;  /* 0x2000008cff7f7230 */ /* 0x000fc40000004100 */
[-C--:B------:R-:W-:Y:S01]  /*14f0*/  FMUL.FTZ R121, R52, R120.reuse ;  /* 0x0000007834797220 */ /* 0x080fe20000410000 */
[----:B------:R-:W-:Y:S02]  /*1500*/  HADD2.F32 R140, -RZ, R140.H1_H1 ;  /* 0x3000008cff8c7230 */ /* 0x000fe40000004100 */
[----:B------:R-:W-:Y:S01]  /*1510*/  FFMA.FTZ R250, R131, R120, R250 ;  /* 0x0000007883fa7223 */ /* 0x000fe200000100fa */
[----:B------:R-:W-:Y:S01]  /*1520*/  FMUL.FTZ R216, R203, R132 ;  /* 0x00000084cbd87220 */ /* 0x000fe20000410000 */
[----:B------:R-:W-:Y:S01]  /*1530*/  FMUL.FTZ R120, R53, R136 ;  /* 0x0000008835787220 */ /* 0x000fe20000410000 */
[----:B------:R-:W4:Y:S01]  /*1540*/  LDL.LU R220, [R1+0x14] ;  /* 0x0000140001dc7983 */ /* 0x000f220000300800 */
[----:B------:R-:W-:Y:S01]  /*1550*/  FADD.FTZ R26, R140, R26 ;  /* 0x0000001a8c1a7221 */ /* 0x000fe20000010000 */
[-C--:B------:R-:W-:Y:S01]  /*1560*/  FFMA.FTZ R15, R216, R140.reuse, R15 ;  /* 0x0000008cd80f7223 */ /* 0x080fe2000001000f */
[----:B------:R-:W-:Y:S01]  /*1570*/  FFMA.FTZ R140, R85, R140, R120 ;  /* 0x0000008c558c7223 */ /* 0x000fe20000010078 */
[----:B------:R-:W-:-:S02]  /*1580*/  HADD2.F32 R120, -RZ, R133.H0_H0 ;  /* 0x20000085ff787230 */ /* 0x000fc40000004100 */
[----:B------:R-:W-:Y:S01]  /*1590*/  FFMA.FTZ R249, R216, R136, R249 ;  /* 0x00000088d8f97223 */ /* 0x000fe200000100f9 */
[----:B------:R-:W-:Y:S02]  /*15a0*/  HADD2.F32 R133, -RZ, R133.H1_H1 ;  /* 0x30000085ff857230 */ /* 0x000fe40000004100 */
[C---:B------:R-:W-:Y:S01]  /*15b0*/  FADD.FTZ R136, -R213.reuse, R120 ;  /* 0x00000078d5887221 */ /* 0x040fe20000010100 */
[--C-:B------:R-:W-:Y:S02]  /*15c0*/  HADD2.F32 R120, -RZ, R137.reuse.H0_H0 ;  /* 0x20000089ff787230 */ /* 0x100fe40000004100 */
[----:B------:R-:W-:Y:S01]  /*15d0*/  FADD.FTZ R133, -R213, R133 ;  /* 0x00000085d5857221 */ /* 0x000fe20000010100 */
[----:B------:R-:W-:Y:S02]  /*15e0*/  HADD2.F32 R137, -RZ, R137.H1_H1 ;  /* 0x30000089ff897230 */ /* 0x000fe40000004100 */
[----:B------:R-:W-:Y:S01]  /*15f0*/  FMUL.FTZ R136, R203, R136 ;  /* 0x00000088cb887220 */ /* 0x000fe20000410000 */
[----:B------:R-:W-:Y:S01]  /*1600*/  FADD.FTZ R217, R120, R217 ;  /* 0x000000d978d97221 */ /* 0x000fe20000010000 */
[----:B------:R-:W-:Y:S01]  /*1610*/  FADD.FTZ R25, R127, R25 ;  /* 0x000000197f197221 */ /* 0x000fe20000010000 */
[----:B------:R-:W-:Y:S01]  /*1620*/  FFMA.FTZ R14, R131, R127, R14 ;  /* 0x0000007f830e7223 */ /* 0x000fe2000001000e */
[----:B------:R-:W-:-:S02]  /*1630*/  HADD2.F32 R132, -RZ, R141.H0_H0 ;  /* 0x2000008dff847230 */ /* 0x000fc40000004100 */
[----:B------:R-:W-:Y:S01]  /*1640*/  FFMA.FTZ R127, R84, R127, R121 ;  /* 0x0000007f547f7223 */ /* 0x000fe20000010079 */
[----:B------:R0:W-:Y:S01]  /*1650*/  STL [R1+0xc], R217 ;  /* 0x00000cd901007387 */ /* 0x0001e20000100800 */
[----:B------:R-:W-:Y:S02]  /*1660*/  HADD2.F32 R141, -RZ, R141.H1_H1 ;  /* 0x3000008dff8d7230 */ /* 0x000fe40000004100 */
[-C--:B------:R-:W-:Y:S01]  /*1670*/  FMUL.FTZ R121, R54, R120.reuse ;  /* 0x0000007836797220 */ /* 0x080fe20000410000 */
[----:B------:R-:W-:Y:S01]  /*1680*/  FFMA.FTZ R252, R136, R120, R252 ;  /* 0x0000007888fc7223 */ /* 0x000fe200000100fc */
[----:B------:R-:W-:Y:S01]  /*1690*/  FMUL.FTZ R120, R55, R137 ;  /* 0x0000008937787220 */ /* 0x000fe20000410000 */
[----:B------:R-:W-:Y:S01]  /*16a0*/  FADD.FTZ R112, R137, R112 ;  /* 0x0000007089707221 */ /* 0x000fe20000010000 */
[----:B------:R-:W-:Y:S01]  /*16b0*/  FADD.FTZ R24, R141, R24 ;  /* 0x000000188d187221 */ /* 0x000fe20000010000 */
[----:B0-----:R-:W-:-:S03]  /*16c0*/  FMUL.FTZ R217, R203, R133 ;  /* 0x00000085cbd97220 */ /* 0x001fc60000410000 */
[----:B------:R0:W-:Y:S01]  /*16d0*/  STL [R1+0x8], R112 ;  /* 0x0000087001007387 */ /* 0x0001e20000100800 */
[-C--:B------:R-:W-:Y:S01]  /*16e0*/  FFMA.FTZ R13, R217, R141.reuse, R13 ;  /* 0x0000008dd90d7223 */ /* 0x080fe2000001000d */
[----:B------:R-:W-:Y:S01]  /*16f0*/  FFMA.FTZ R141, R87, R141, R120 ;  /* 0x0000008d578d7223 */ /* 0x000fe20000010078 */
[----:B------:R-:W-:Y:S02]  /*1700*/  HADD2.F32 R120, -RZ, R134.H0_H0 ;  /* 0x20000086ff787230 */ /* 0x000fe40000004100 */
[----:B------:R-:W-:Y:S01]  /*1710*/  FFMA.FTZ R251, R217, R137, R251 ;  /* 0x00000089d9fb7223 */ /* 0x000fe200000100fb */
[----:B0-----:R-:W4:Y:S02]  /*1720*/  LDL.LU R112, [R1+0x10] ;  /* 0x0000100001707983 */ /* 0x001f240000300800 */
[----:B------:R-:W-:Y:S01]  /*1730*/  FADD.FTZ R137, -R213, R120 ;  /* 0x00000078d5897221 */ /* 0x000fe20000010100 */
[----:B------:R-:W-:Y:S01]  /*1740*/  HADD2.F32 R120, -RZ, R138.H0_H0 ;  /* 0x2000008aff787230 */ /* 0x000fe20000004100 */
[----:B------:R-:W4:Y:S02]  /*1750*/  LDL.LU R219, [R1+0x30] ;  /* 0x0000300001db7983 */ /* 0x000f240000300800 */
[----:B------:R-:W-:-:S02]  /*1760*/  FMUL.FTZ R137, R203, R137 ;  /* 0x00000089cb897220 */ /* 0x000fc40000410000 */
[----:B------:R-:W4:Y:S04]  /*1770*/  LDL.LU R123, [R1+0x20] ;  /* 0x00002000017b7983 */ /* 0x000f280000300800 */
[----:B------:R-:W4:Y:S01]  /*1780*/  LDL.LU R222, [R1+0x2c] ;  /* 0x00002c0001de7983 */ /* 0x000f220000300800 */
[----:B--2---:R-:W-:Y:S01]  /*1790*/  FADD.FTZ R218, R120, R218 ;  /* 0x000000da78da7221 */ /* 0x004fe20000010000 */
[----:B---3--:R-:W-:-:S05]  /*17a0*/  FFMA.FTZ R122, R137, R120, R122 ;  /* 0x00000078897a7223 */ /* 0x008fca000001007a */
[----:B------:R0:W-:Y:S04]  /*17b0*/  STL [R1+0x18], R122 ;  /* 0x0000187a01007387 */ /* 0x0001e80000100800 */
[----:B------:R1:W-:Y:S04]  /*17c0*/  STL [R1+0x28], R218 ;  /* 0x000028da01007387 */ /* 0x0003e80000100800 */
[----:B0-----:R-:W2:Y:S01]  /*17d0*/  LDL.LU R122, [R1+0x1c] ;  /* 0x00001c00017a7983 */ /* 0x001ea20000300800 */
[----:B------:R-:W-:Y:S02]  /*17e0*/  HADD2.F32 R134, -RZ, R134.H1_H1 ;  /* 0x30000086ff867230 */ /* 0x000fe40000004100 */
[----:B------:R-:W-:-:S04]  /*17f0*/  IMAD.WIDE.U32 R152, R169, 0x10, R166 ;  /* 0x00000010a9987825 */ /* 0x000fc800078e00a6 */
[----:B------:R-:W-:Y:S01]  /*1800*/  FADD.FTZ R134, -R213, R134 ;  /* 0x00000086d5867221 */ /* 0x000fe20000010100 */
[----:B------:R-:W-:Y:S02]  /*1810*/  HADD2.F32 R138, -RZ, R138.H1_H1 ;  /* 0x3000008aff8a7230 */ /* 0x000fe40000004100 */
[----:B------:R-:W-:-:S04]  /*1820*/  IMAD.WIDE.U32 R144, R169, 0x10, R162 ;  /* 0x00000010a9907825 */ /* 0x000fc800078e00a2 */
[----:B-1----:R-:W-:Y:S01]  /*1830*/  FMUL.FTZ R218, R203, R134 ;  /* 0x00000086cbda7220 */ /* 0x002fe20000410000 */
[----:B------:R-:W-:Y:S01]  /*1840*/  FADD.FTZ R225, R132, R225 ;  /* 0x000000e184e17221 */ /* 0x000fe20000010000 */
[-C--:B------:R-:W-:Y:S01]  /*1850*/  FFMA.FTZ R12, R136, R132.reuse, R12 ;  /* 0x00000084880c7223 */ /* 0x080fe2000001000c */
[----:B------:R-:W-:Y:S01]  /*1860*/  FFMA.FTZ R132, R86, R132, R121 ;  /* 0x0000008456847223 */ /* 0x000fe20000010079 */
[----:B------:R-:W-:Y:S01]  /*1870*/  FMUL.FTZ R121, R48, R120 ;  /* 0x0000007830797220 */ /* 0x000fe20000410000 */
[----:B----4-:R-:W-:Y:S01]  /*1880*/  FADD.FTZ R221, R138, R221 ;  /* 0x000000dd8add7221 */ /* 0x010fe20000010000 */
[----:B------:R-:W3:Y:S01]  /*1890*/  LDG.E.128 R152, desc[UR6][R152.64] ;  /* 0x0000000698987981 */ /* 0x000ee2000c1e1d00 */
[-C--:B------:R-:W-:Y:S01]  /*18a0*/  FMUL.FTZ R120, R49, R138.reuse ;  /* 0x0000008a31787220 */ /* 0x080fe20000410000 */
[----:B------:R-:W-:Y:S02]  /*18b0*/  HADD2.F32 R133, -RZ, R142.H0_H0 ;  /* 0x2000008eff857230 */ /* 0x000fe40000004100 */
[----:B------:R-:W4:Y:S01]  /*18c0*/  LDG.E.128 R144, desc[UR6][R144.64] ;  /* 0x0000000690907981 */ /* 0x000f22000c1e1d00 */
[----:B------:R-:W-:Y:S01]  /*18d0*/  FFMA.FTZ R220, R218, R138, R220 ;  /* 0x0000008adadc7223 */ /* 0x000fe200000100dc */
[----:B------:R-:W-:-:S02]  /*18e0*/  HADD2.F32 R138, -RZ, R135.H0_H0 ;  /* 0x20000087ff8a7230 */ /* 0x000fc40000004100 */
[----:B------:R-:W-:Y:S01]  /*18f0*/  HADD2.F32 R142, -RZ, R142.H1_H1 ;  /* 0x3000008eff8e7230 */ /* 0x000fe20000004100 */
[----:B------:R0:W-:Y:S01]  /*1900*/  STL [R1+0x24], R221 ;  /* 0x000024dd01007387 */ /* 0x0001e20000100800 */
[----:B------:R-:W-:-:S04]  /*1910*/  IMAD.WIDE.U32 R148, R169, 0x10, R164 ;  /* 0x00000010a9947825 */ /* 0x000fc800078e00a4 */
[----:B------:R-:W-:Y:S01]  /*1920*/  FADD.FTZ R138, -R213, R138 ;  /* 0x0000008ad58a7221 */ /* 0x000fe20000010100 */
[----:B------:R-:W-:Y:S02]  /*1930*/  HADD2.F32 R134, -RZ, R143.H0_H0 ;  /* 0x2000008fff867230 */ /* 0x000fe40000004100 */
[----:B------:R-:W-:Y:S01]  /*1940*/  FADD.FTZ R246, R142, R246 ;  /* 0x000000f68ef67221 */ /* 0x000fe20000010000 */
[-C--:B------:R-:W-:Y:S01]  /*1950*/  FFMA.FTZ R11, R218, R142.reuse, R11 ;  /* 0x0000008eda0b7223 */ /* 0x080fe2000001000b */
[----:B0-----:R-:W4:Y:S01]  /*1960*/  LDL.LU R221, [R1+0x40] ;  /* 0x0000400001dd7983 */ /* 0x001f220000300800 */
[----:B------:R-:W-:Y:S01]  /*1970*/  FFMA.FTZ R142, R81, R142, R120 ;  /* 0x0000008e518e7223 */ /* 0x000fe20000010078 */
[----:B------:R-:W-:Y:S02]  /*1980*/  HADD2.F32 R120, -RZ, R139.H0_H0 ;  /* 0x2000008bff787230 */ /* 0x000fe40000004100 */
[----:B------:R-:W-:Y:S01]  /*1990*/  FMUL.FTZ R138, R203, R138 ;  /* 0x0000008acb8a7220 */ /* 0x000fe20000410000 */
[----:B------:R-:W4:Y:S01]  /*19a0*/  LDG.E.128 R148, desc[UR6][R148.64] ;  /* 0x0000000694947981 */ /* 0x000f22000c1e1d00 */
[----:B------:R-:W-:-:S03]  /*19b0*/  HADD2.F32 R135, -RZ, R135.H1_H1 ;  /* 0x30000087ff877230 */ /* 0x000fc60000004100 */
[----:B------:R0:W-:Y:S02]  /*19c0*/  STL [R1+0x14], R220 ;  /* 0x000014dc01007387 */ /* 0x0001e40000100800 */
[----:B------:R-:W-:Y:S02]  /*19d0*/  FADD.FTZ R135, -R213, R135 ;  /* 0x00000087d5877221 */ /* 0x000fe40000010100 */
[----:B0-----:R-:W4:Y:S01]  /*19e0*/  LDL.LU R220, [R1+0x5c] ;  /* 0x00005c0001dc7983 */ /* 0x001f220000300800 */
[----:B------:R-:W-:-:S05]  /*19f0*/  FADD.FTZ R112, R134, R112 ;  /* 0x0000007086707221 */ /* 0x000fca0000010000 */
[----:B------:R0:W-:Y:S01]  /*1a00*/  STL [R1+0x10], R112 ;  /* 0x0000107001007387 */ /* 0x0001e20000100800 */
[----:B------:R-:W-:Y:S01]  /*1a10*/  FADD.FTZ R219, R120, R219 ;  /* 0x000000db78db7221 */ /* 0x000fe20000010000 */
[----:B------:R-:W-:Y:S02]  /*1a20*/  FFMA.FTZ R123, R138, R120, R123 ;  /* 0x000000788a7b7223 */ /* 0x000fe4000001007b */
[----:B0-----:R-:W4:Y:S01]  /*1a30*/  LDL.LU R112, [R1+0x50] ;  /* 0x0000500001707983 */ /* 0x001f220000300800 */
[----:B------:R-:W-:-:S03]  /*1a40*/  HADD2.F32 R139, -RZ, R139.H1_H1 ;  /* 0x3000008bff8b7230 */ /* 0x000fc60000004100 */
[----:B------:R0:W-:Y:S02]  /*1a50*/  STL [R1+0x20], R123 ;  /* 0x0000207b01007387 */ /* 0x0001e40000100800 */
[----:B------:R-:W-:Y:S02]  /*1a60*/  FADD.FTZ R222, R139, R222 ;  /* 0x000000de8bde7221 */ /* 0x000fe40000010000 */
[----:B0-----:R-:W4:Y:S04]  /*1a70*/  LDL.LU R123, [R1+0x3c] ;  /* 0x00003c00017b7983 */ /* 0x001f280000300800 */
[----:B------:R0:W-:Y:S04]  /*1a80*/  STL [R1+0x30], R219 ;  /* 0x000030db01007387 */ /* 0x0001e80000100800 */
[----:B------:R-:W4:Y:S01]  /*1a90*/  LDL.LU R223, [R1+0x58] ;  /* 0x0000580001df7983 */ /* 0x000f220000300800 */
[----:B0-----:R-:W-:-:S04]  /*1aa0*/  FMUL.FTZ R219, R203, R135 ;  /* 0x00000087cbdb7220 */ /* 0x001fc80000410000 */
[----:B--2---:R-:W-:-:S05]  /*1ab0*/  FFMA.FTZ R122, R219, R139, R122 ;  /* 0x0000008bdb7a7223 */ /* 0x004fca000001007a */
[----:B------:R0:W-:Y:S04]  /*1ac0*/  STL [R1+0x1c], R122 ;  /* 0x00001c7a01007387 */ /* 0x0001e80000100800 */
[----:B------:R1:W-:Y:S04]  /*1ad0*/  STL [R1+0x2c], R222 ;  /* 0x00002cde01007387 */ /* 0x0003e80000100800 */
[----:B0-----:R-:W2:Y:S01]  /*1ae0*/  LDL.LU R122, [R1+0x4c] ;  /* 0x00004c00017a7983 */ /* 0x001ea20000300800 */
[----:B------:R-:W-:Y:S01]  /*1af0*/  FADD.FTZ R247, R133, R247 ;  /* 0x000000f785f77221 */ /* 0x000fe20000010000 */
[-C--:B------:R-:W-:Y:S01]  /*1b00*/  FFMA.FTZ R10, R137, R133.reuse, R10 ;  /* 0x00000085890a7223 */ /* 0x080fe2000001000a */
[----:B------:R-:W-:Y:S01]  /*1b10*/  FFMA.FTZ R133, R80, R133, R121 ;  /* 0x0000008550857223 */ /* 0x000fe20000010079 */
[----:B------:R-:W-:Y:S01]  /*1b20*/  FMUL.FTZ R121, R50, R120 ;  /* 0x0000007832797220 */ /* 0x000fe20000410000 */
[----:B------:R-:W-:Y:S01]  /*1b30*/  FMUL.FTZ R120, R51, R139 ;  /* 0x0000008b33787220 */ /* 0x000fe20000410000 */
[----:B---3--:R-:W-:-:S02]  /*1b40*/  HADD2.F32 R135, -RZ, R152.H0_H0 ;  /* 0x20000098ff877230 */ /* 0x008fc40000004100 */
[----:B----4-:R-:W-:Y:S02]  /*1b50*/  HADD2.F32 R139, -RZ, R144.H0_H0 ;  /* 0x20000090ff8b7230 */ /* 0x010fe40000004100 */
[----:B------:R-:W-:-:S03]  /*1b60*/  HADD2.F32 R143, -RZ, R143.H1_H1 ;  /* 0x3000008fff8f7230 */ /* 0x000fc60000004100 */
[----:B------:R-:W-:Y:S02]  /*1b70*/  FADD.FTZ R139, -R213, R139 ;  /* 0x0000008bd58b7221 */ /* 0x000fe40000010100 */
[----:B------:R-:W-:Y:S01]  /*1b80*/  FADD.FTZ R248, R143, R248 ;  /* 0x000000f88ff87221 */ /* 0x000fe20000010000 */
[-C--:B------:R-:W-:Y:S01]  /*1b90*/  FFMA.FTZ R9, R219, R143.reuse, R9 ;  /* 0x0000008fdb097223 */ /* 0x080fe20000010009 */
[----:B------:R-:W-:Y:S01]  /*1ba0*/  FFMA.FTZ R143, R83, R143, R120 ;  /* 0x0000008f538f7223 */ /* 0x000fe20000010078 */
[----:B------:R-:W-:Y:S01]  /*1bb0*/  FADD.FTZ R221, R135, R221 ;  /* 0x000000dd87dd7221 */ /* 0x000fe20000010000 */
[----:B------:R-:W-:Y:S01]  /*1bc0*/  FMUL.FTZ R139, R203, R139 ;  /* 0x0000008bcb8b7220 */ /* 0x000fe20000410000 */
[----:B------:R-:W-:-:S03]  /*1bd0*/  HADD2.F32 R120, -RZ, R148.H0_H0 ;  /* 0x20000094ff787230 */ /* 0x000fc60000004100 */
[----:B------:R-:W-:Y:S04]  /*1be0*/  STL [R1+0x40], R221 ;  /* 0x000040dd01007387 */ /* 0x000fe80000100800 */
[----:B-1----:R-:W3:Y:S01]  /*1bf0*/  LDL.LU R222, [R1+0x48] ;  /* 0x0000480001de7983 */ /* 0x002ee20000300800 */
[----:B------:R-:W-:Y:S02]  /*1c00*/  HADD2.F32 R144, -RZ, R144.H1_H1 ;  /* 0x30000090ff907230 */ /* 0x000fe40000004100 */
[----:B------:R-:W-:Y:S01]  /*1c10*/  FADD.FTZ R220, R120, R220 ;  /* 0x000000dc78dc7221 */ /* 0x000fe20000010000 */
[----:B------:R-:W-:Y:S02]  /*1c20*/  HADD2.F32 R152, -RZ, R152.H1_H1 ;  /* 0x30000098ff987230 */ /* 0x000fe40000004100 */
[----:B------:R-:W-:Y:S01]  /*1c30*/  FADD.FTZ R144, -R213, R144 ;  /* 0x00000090d5907221 */ /* 0x000fe20000010100 */
[----:B------:R-:W-:-:S02]  /*1c40*/  HADD2.F32 R148, -RZ, R148.H1_H1 ;  /* 0x30000094ff947230 */ /* 0x000fc40000004100 */
[----:B------:R-:W-:-:S05]  /*1c50*/  FFMA.FTZ R112, R139, R120, R112 ;  /* 0x000000788b707223 */ /* 0x000fca0000010070 */
[----:B------:R0:W-:Y:S04]  /*1c60*/  STL [R1+0x50], R112 ;  /* 0x0000507001007387 */ /* 0x0001e80000100800 */
[----:B------:R1:W-:Y:S04]  /*1c70*/  STL [R1+0x5c], R220 ;  /* 0x00005cdc01007387 */ /* 0x0003e80000100800 */
[----:B0-----:R-:W4:Y:S01]  /*1c80*/  LDL.LU R112, [R1+0x38] ;  /* 0x0000380001707983 */ /* 0x001f220000300800 */
[----:B------:R-:W-:Y:S01]  /*1c90*/  FADD.FTZ R123, R152, R123 ;  /* 0x0000007b987b7221 */ /* 0x000fe20000010000 */
[----:B-1----:R-:W-:-:S02]  /*1ca0*/  FMUL.FTZ R220, R203, R144 ;  /* 0x00000090cbdc7220 */ /* 0x002fc40000410000 */
[----:B------:R-:W4:Y:S04]  /*1cb0*/  LDL.LU R221, [R1+0x60] ;  /* 0x0000600001dd7983 */ /* 0x000f280000300800 */
[----:B------:R0:W-:Y:S04]  /*1cc0*/  STL [R1+0x3c], R123 ;  /* 0x00003c7b01007387 */ /* 0x0001e80000100800 */
[----:B0-----:R-:W4:Y:S01]  /*1cd0*/  LDL.LU R123, [R1+0x54] ;  /* 0x00005400017b7983 */ /* 0x001f220000300800 */
[----:B--2---:R-:W-:-:S05]  /*1ce0*/  FFMA.FTZ R122, R220, R148, R122 ;  /* 0x00000094dc7a7223 */ /* 0x004fca000001007a */
[----:B------:R0:W-:Y:S04]  /*1cf0*/  STL [R1+0x4c], R122 ;  /* 0x00004c7a01007387 */ /* 0x0001e80000100800 */
[----:B0-----:R-:W2:Y:S01]  /*1d00*/  LDL.LU R122, [R1+0x44] ;  /* 0x00004400017a7983 */ /* 0x001ea20000300800 */
[-C--:B------:R-:W-:Y:S01]  /*1d10*/  FFMA.FTZ R8, R138, R134.reuse, R8 ;  /* 0x000000868a087223 */ /* 0x080fe20000010008 */
[----:B------:R-:W-:Y:S01]  /*1d20*/  FFMA.FTZ R134, R82, R134, R121 ;  /* 0x0000008652867223 */ /* 0x000fe20000010079 */
[----:B------:R-:W-:Y:S01]  /*1d30*/  FMUL.FTZ R121, R44, R120 ;  /* 0x000000782c797220 */ /* 0x000fe20000410000 */
[----:B------:R-:W-:Y:S02]  /*1d40*/  HADD2.F32 R144, -RZ, R153.H0_H0 ;  /* 0x20000099ff907230 */ /* 0x000fe40000004100 */
[----:B------:R-:W-:Y:S01]  /*1d50*/  FMUL.FTZ R120, R45, R148 ;  /* 0x000000942d787220 */ /* 0x000fe20000410000 */
[----:B------:R-:W-:Y:S01]  /*1d60*/  FADD.FTZ R223, R148, R223 ;  /* 0x000000df94df7221 */ /* 0x000fe20000010000 */
[----:B------:R-:W-:-:S04]  /*1d70*/  HADD2.F32 R148, -RZ, R145.H0_H0 ;  /* 0x20000091ff947230 */ /* 0x000fc80000004100 */
[----:B------:R0:W-:Y:S01]  /*1d80*/  STL [R1+0x58], R223 ;  /* 0x000058df01007387 */ /* 0x0001e20000100800 */
[----:B------:R-:W-:Y:S01]  /*1d90*/  FADD.FTZ R148, -R213, R148 ;  /* 0x00000094d5947221 */ /* 0x000fe20000010100 */
[----:B---3--:R-:W-:-:S03]  /*1da0*/  FADD.FTZ R222, R144, R222 ;  /* 0x000000de90de7221 */ /* 0x008fc60000010000 */
[----:B------:R-:W-:Y:S01]  /*1db0*/  FMUL.FTZ R148, R203, R148 ;  /* 0x00000094cb947220 */ /* 0x000fe20000410000 */
[----:B0-----:R-:W3:Y:S04]  /*1dc0*/  LDL.LU R223, [R1+0x34] ;  /* 0x0000340001df7983 */ /* 0x001ee80000300800 */
[----:B------:R0:W-:Y:S04]  /*1dd0*/  STL [R1+0x48], R222 ;  /* 0x000048de01007387 */ /* 0x0001e80000100800 */
[----:B0-----:R-:W3:Y:S01]  /*1de0*/  LDL.LU R222, [R1+0x68] ;  /* 0x0000680001de7983 */ /* 0x001ee20000300800 */
[-C--:B------:R-:W-:Y:S01]  /*1df0*/  FFMA.FTZ R7, R220, R152.reuse, R7 ;  /* 0x00000098dc077223 */ /* 0x080fe20000010007 */
[----:B------:R-:W-:Y:S01]  /*1e00*/  FFMA.FTZ R152, R77, R152, R120 ;  /* 0x000000984d987223 */ /* 0x000fe20000010078 */
[----:B------:R-:W-:-:S02]  /*1e10*/  HADD2.F32 R120, -RZ, R149.H0_H0 ;  /* 0x20000095ff787230 */ /* 0x000fc40000004100 */
[----:B------:R-:W-:Y:S02]  /*1e20*/  HADD2.F32 R153, -RZ, R153.H1_H1 ;  /* 0x30000099ff997230 */ /* 0x000fe40000004100 */
[----:B----4-:R-:W-:-:S05]  /*1e30*/  FFMA.FTZ R112, R148, R144, R112 ;  /* 0x0000009094707223 */ /* 0x010fca0000010070 */
[----:B------:R0:W-:Y:S04]  /*1e40*/  STL [R1+0x38], R112 ;  /* 0x0000387001007387 */ /* 0x0001e80000100800 */
[----:B0-----:R-:W4:Y:S01]  /*1e50*/  LDL.LU R112, [R1+0x64] ;  /* 0x0000640001707983 */ /* 0x001f220000300800 */
[----:B------:R-:W-:Y:S01]  /*1e60*/  FFMA.FTZ R123, R148, R120, R123 ;  /* 0x00000078947b7223 */ /* 0x000fe2000001007b */
[----:B------:R-:W-:-:S04]  /*1e70*/  FADD.FTZ R221, R120, R221 ;  /* 0x000000dd78dd7221 */ /* 0x000fc80000010000 */
[----:B------:R0:W-:Y:S04]  /*1e80*/  STL [R1+0x54], R123 ;  /* 0x0000547b01007387 */ /* 0x0001e80000100800 */
[----:B0-----:R-:W4:Y:S04]  /*1e90*/  LDL.LU R123, [R1+0x7c] ;  /* 0x00007c00017b7983 */ /* 0x001f280000300800 */
[----:B------:R-:W-:Y:S01]  /*1ea0*/  STL [R1+0x60], R221 ;  /* 0x000060dd01007387 */ /* 0x000fe20000100800 */
[----:B--2---:R-:W-:-:S05]  /*1eb0*/  FADD.FTZ R122, R153, R122 ;  /* 0x0000007a997a7221 */ /* 0x004fca0000010000 */
[----:B------:R0:W-:Y:S04]  /*1ec0*/  STL [R1+0x44], R122 ;  /* 0x0000447a01007387 */ /* 0x0001e80000100800 */
[----:B0-----:R-:W2:Y:S01]  /*1ed0*/  LDL.LU R122, [R1+0x70] ;  /* 0x00007000017a7983 */ /* 0x001ea20000300800 */
[----:B------:R-:W-:Y:S02]  /*1ee0*/  HADD2.F32 R145, -RZ, R145.H1_H1 ;  /* 0x30000091ff917230 */ /* 0x000fe40000004100 */
[----:B------:R-:W-:Y:S01]  /*1ef0*/  HADD2.F32 R149, -RZ, R149.H1_H1 ;  /* 0x30000095ff957230 */ /* 0x000fe20000004100 */
[----:B------:R-:W2:Y:S02]  /*1f00*/  LDL.LU R224, [R1+0x90] ;  /* 0x0000900001e07983 */ /* 0x000ea40000300800 */
[----:B------:R-:W-:-:S04]  /*1f10*/  FADD.FTZ R145, -R213, R145 ;  /* 0x00000091d5917221 */ /* 0x000fc80000010100 */
[----:B------:R-:W-:-:S04]  /*1f20*/  FMUL.FTZ R221, R203, R145 ;  /* 0x00000091cbdd7220 */ /* 0x000fc80000410000 */
[----:B---3--:R-:W-:Y:S01]  /*1f30*/  FFMA.FTZ R223, R221, R153, R223 ;  /* 0x00000099dddf7223 */ /* 0x008fe200000100df */
[----:B------:R-:W-:-:S04]  /*1f40*/  FADD.FTZ R222, R149, R222 ;  /* 0x000000de95de7221 */ /* 0x000fc80000010000 */
[----:B------:R-:W-:Y:S04]  /*1f50*/  STL [R1+0x34], R223 ;  /* 0x000034df01007387 */ /* 0x000fe80000100800 */
[----:B------:R0:W-:Y:S01]  /*1f60*/  STL [R1+0x68], R222 ;  /* 0x000068de01007387 */ /* 0x0001e20000100800 */
[-C--:B------:R-:W-:Y:S01]  /*1f70*/  FFMA.FTZ R6, R139, R135.reuse, R6 ;  /* 0x000000878b067223 */ /* 0x080fe20000010006 */
[----:B------:R-:W-:Y:S01]  /*1f80*/  FFMA.FTZ R135, R76, R135, R121 ;  /* 0x000000874c877223 */ /* 0x000fe20000010079 */
[----:B------:R-:W-:Y:S01]  /*1f90*/  FMUL.FTZ R121, R46, R120 ;  /* 0x000000782e797220 */ /* 0x000fe20000410000 */
[----:B0-----:R-:W3:Y:S01]  /*1fa0*/  LDL.LU R222, [R1+0x88] ;  /* 0x0000880001de7983 */ /* 0x001ee20000300800 */
[----:B------:R-:W-:-:S03]  /*1fb0*/  FMUL.FTZ R120, R47, R149 ;  /* 0x000000952f787220 */ /* 0x000fc60000410000 */
[----:B------:R-:W3:Y:S01]  /*1fc0*/  LDL.LU R223, [R1+0x78] ;  /* 0x0000780001df7983 */ /* 0x000ee20000300800 */
[----:B------:R-:W-:Y:S02]  /*1fd0*/  HADD2.F32 R145, -RZ, R154.H0_H0 ;  /* 0x2000009aff917230 */ /* 0x000fe40000004100 */
[----:B----4-:R-:W-:Y:S01]  /*1fe0*/  FFMA.FTZ R112, R221, R149, R112 ;  /* 0x00000095dd707223 */ /* 0x010fe20000010070 */
[----:B------:R-:W-:-:S04]  /*1ff0*/  HADD2.F32 R149, -RZ, R146.H0_H0 ;  /* 0x20000092ff957230 */ /* 0x000fc80000004100 */
[----:B------:R0:W-:Y:S01]  /*2000*/  STL [R1+0x64], R112 ;  /* 0x0000647001007387 */ /* 0x0001e20000100800 */
[----:B------:R-:W-:-:S03]  /*2010*/  FADD.FTZ R149, -R213, R149 ;  /* 0x00000095d5957221 */ /* 0x000fc60000010100 */
[----:B0-----:R-:W4:Y:S01]  /*2020*/  LDL.LU R112, [R1+0x6c] ;  /* 0x00006c0001707983 */ /* 0x001f220000300800 */
[----:B------:R-:W-:Y:S01]  /*2030*/  FMUL.FTZ R149, R203, R149 ;  /* 0x00000095cb957220 */ /* 0x000fe20000410000 */
[----:B------:R-:W-:-:S05]  /*2040*/  FADD.FTZ R123, R145, R123 ;  /* 0x0000007b917b7221 */ /* 0x000fca0000010000 */
[----:B------:R0:W-:Y:S04]  /*2050*/  STL [R1+0x7c], R123 ;  /* 0x00007c7b01007387 */ /* 0x0001e80000100800 */
[----:B0-----:R-:W4:Y:S01]  /*2060*/  LDL.LU R123, [R1+0x8c] ;  /* 0x00008c00017b7983 */ /* 0x001f220000300800 */
[----:B--2---:R-:W-:-:S05]  /*2070*/  FFMA.FTZ R122, R149, R145, R122 ;  /* 0x00000091957a7223 */ /* 0x004fca000001007a */
[----:B------:R0:W-:Y:S04]  /*2080*/  STL [R1+0x70], R122 ;  /* 0x0000707a01007387 */ /* 0x0001e80000100800 */
[----:B0-----:R-:W2:Y:S01]  /*2090*/  LDL.LU R122, [R1+0x84] ;  /* 0x00008400017a7983 */ /* 0x001ea20000300800 */
[----:B------:R-:W-:Y:S01]  /*20a0*/  FFMA.FTZ R153, R79, R153, R120 ;  /* 0x000000994f997223 */ /* 0x000fe20000010078 */
[----:B------:R-:W-:Y:S02]  /*20b0*/  HADD2.F32 R120, -RZ, R150.H0_H0 ;  /* 0x20000096ff787230 */ /* 0x000fe40000004100 */
[----:B------:R-:W-:-:S03]  /*20c0*/  HADD2.F32 R146, -RZ, R146.H1_H1 ;  /* 0x30000092ff927230 */ /* 0x000fc60000004100 */
[----:B------:R-:W-:Y:S02]  /*20d0*/  FADD.FTZ R224, R120, R224 ;  /* 0x000000e078e07221 */ /* 0x000fe40000010000 */
[----:B------:R-:W-:Y:S01]  /*20e0*/  FADD.FTZ R146, -R213, R146 ;  /* 0x00000092d5927221 */ /* 0x000fe20000010100 */
[----:B------:R-:W-:Y:S01]  /*20f0*/  FADD.FTZ R22, R206, R22 ;  /* 0x00000016ce167221 */ /* 0x000fe20000010000 */
[-C--:B------:R-:W-:Y:S01]  /*2100*/  FFMA.FTZ R31, R0, R206.reuse, R31 ;  /* 0x000000ce001f7223 */ /* 0x080fe2000001001f */
[----:B------:R-:W-:Y:S01]  /*2110*/  STL [R1+0x90], R224 ;  /* 0x000090e001007387 */ /* 0x000fe20000100800 */
[----:B------:R-:W-:Y:S01]  /*2120*/  FFMA.FTZ R206, R92, R206, R157 ;  /* 0x000000ce5cce7223 */ /* 0x000fe2000001009d */
[----:B------:R-:W-:Y:S01]  /*2130*/  HADD2.F32 R154, -RZ, R154.H1_H1 ;  /* 0x3000009aff9a7230 */ /* 0x000fe20000004100 */
[----:B------:R-:W0:Y:S01]  /*2140*/  @P0 LDC.64 R156, c[0x0][0x2c8] ;  /* 0x0000b200ff9c0b82 */ /* 0x000e220000000a00 */
[----:B---3--:R-:W-:-:S05]  /*2150*/  FFMA.FTZ R222, R149, R120, R222 ;  /* 0x0000007895de7223 */ /* 0x008fca00000100de */
[----:B------:R1:W-:Y:S01]  /*2160*/  STL [R1+0x88], R222 ;  /* 0x000088de01007387 */ /* 0x0003e20000100800 */
[----:B------:R-:W-:Y:S01]  /*2170*/  FADD.FTZ R223, R154, R223 ;  /* 0x000000df9adf7221 */ /* 0x000fe20000010000 */
[----:B-1----:R-:W-:Y:S01]  /*2180*/  FMUL.FTZ R222, R203, R146 ;  /* 0x00000092cbde7220 */ /* 0x002fe20000410000 */
[----:B------:R-:W-:Y:S02]  /*2190*/  HADD2.F32 R150, -RZ, R150.H1_H1 ;  /* 0x30000096ff967230 */ /* 0x000fe40000004100 */
[----:B------:R-:W-:Y:S01]  /*21a0*/  FADD.FTZ R4, R212, R4 ;  /* 0x00000004d4047221 */ /* 0x000fe20000010000 */
[-C--:B------:R-:W-:Y:S01]  /*21b0*/  FFMA.FTZ R18, R210, R212.reuse, R18 ;  /* 0x000000d4d2127223 */ /* 0x080fe20000010012 */
[----:B------:R-:W-:Y:S01]  /*21c0*/  FFMA.FTZ R212, R88, R212, R158 ;  /* 0x000000d458d47223 */ /* 0x000fe2000001009e */
[----:B0-----:R-:W-:-:S04]  /*21d0*/  @P0 IMAD.WIDE.U32 R156, R201, 0x10, R156 ;  /* 0x00000010c99c0825 */ /* 0x001fc800078e009c */
[----:B----4-:R-:W-:Y:S01]  /*21e0*/  FFMA.FTZ R112, R222, R154, R112 ;  /* 0x0000009ade707223 */ /* 0x010fe20000010070 */
[----:B------:R-:W-:-:S04]  /*21f0*/  IMAD.WIDE.U32 R158, R128, 0x10, R162 ;  /* 0x00000010809e7825 */ /* 0x000fc800078e00a2 */
[----:B------:R-:W-:Y:S01]  /*2200*/  FADD.FTZ R28, R161, R28 ;  /* 0x0000001ca11c7221 */ /* 0x000fe20000010000 */
[-C--:B------:R-:W-:Y:S01]  /*2210*/  FFMA.FTZ R19, R130, R161.reuse, R19 ;  /* 0x000000a182137223 */ /* 0x080fe20000010013 */
[----:B------:R-:W-:Y:S01]  /*2220*/  FFMA.FTZ R126, R89, R161, R126 ;  /* 0x000000a1597e7223 */ /* 0x000fe2000001007e */
[----:B------:R0:W-:Y:S01]  /*2230*/  STL [R1+0x6c], R112 ;  /* 0x00006c7001007387 */ /* 0x0001e20000100800 */
[----:B------:R-:W-:Y:S01]  /*2240*/  FADD.FTZ R239, R160, R239 ;  /* 0x000000efa0ef7221 */ /* 0x000fe20000010000 */
[----:B------:R-:W-:Y:S02]  /*2250*/  FFMA.FTZ R228, R208, R160, R228 ;  /* 0x000000a0d0e47223 */ /* 0x000fe400000100e4 */
[----:B------:R1:W5:Y:S04]  /*2260*/  @P0 LDG.E.128 R100, desc[UR6][R156.64] ;  /* 0x000000069c640981 */ /* 0x000368000c1e1d00 */
[----:B0-----:R-:W3:Y:S04]  /*2270*/  LDL.LU R112, [R1+0x80] ;  /* 0x0000800001707983 */ /* 0x001ee80000300800 */
[----:B------:R0:W-:Y:S04]  /*2280*/  STL [R1+0x78], R223 ;  /* 0x000078df01007387 */ /* 0x0001e80000100800 */
[----:B------:R-:W4:Y:S04]  /*2290*/  LDL.LU R240, [R1+0x74] ;  /* 0x0000740001f07983 */ /* 0x000f280000300800 */
[----:B------:R-:W4:Y:S01]  /*22a0*/  LDL.LU R236, [R1+0x98] ;  /* 0x0000980001ec7983 */ /* 0x000f220000300800 */
[----:B------:R-:W-:-:S03]  /*22b0*/  FADD.FTZ R123, R150, R123 ;  /* 0x0000007b967b7221 */ /* 0x000fc60000010000 */
[----:B------:R-:W4:Y:S04]  /*22c0*/  LDL.LU R234, [R1+0x94] ;  /* 0x0000940001ea7983 */ /* 0x000f280000300800 */
[----:B------:R1:W-:Y:S04]  /*22d0*/  STL [R1+0x8c], R123 ;  /* 0x00008c7b01007387 */ /* 0x0003e80000100800 */
[----:B------:R-:W4:Y:S04]  /*22e0*/  LDL.LU R224, [R1+0xa0] ;  /* 0x0000a00001e07983 */ /* 0x000f280000300800 */
[----:B0-----:R-:W4:Y:S04]  /*22f0*/  LDL.LU R223, [R1+0x9c] ;  /* 0x00009c0001df7983 */ /* 0x001f280000300800 */
[----:B-1----:R-:W4:Y:S01]  /*2300*/  LDL.LU R123, [R1+0xa8] ;  /* 0x0000a800017b7983 */ /* 0x002f220000300800 */
[----:B------:R-:W-:-:S03]  /*2310*/  IMAD.WIDE.U32 R160, R128, 0x10, R164 ;  /* 0x0000001080a07825 */ /* 0x000fc600078e00a4 */
[----:B------:R-:W4:Y:S01]  /*2320*/  LDG.E.128 R156, desc[UR6][R158.64] ;  /* 0x000000069e9c7981 */ /* 0x000f22000c1e1d00 */
[----:B------:R-:W-:-:S03]  /*2330*/  IMAD.WIDE.U32 R164, R128, 0x10, R166 ;  /* 0x0000001080a47825 */ /* 0x000fc600078e00a6 */
[----:B------:R-:W4:Y:S04]  /*2340*/  LDG.E.128 R160, desc[UR6][R160.64] ;  /* 0x00000006a0a07981 */ /* 0x000f28000c1e1d00 */
[----:B------:R-:W4:Y:S01]  /*2350*/  LDG.E.128 R164, desc[UR6][R164.64] ;  /* 0x00000006a4a47981 */ /* 0x000f22000c1e1d00 */
[----:B--2---:R-:W-:-:S05]  /*2360*/  FFMA.FTZ R122, R222, R150, R122 ;  /* 0x00000096de7a7223 */ /* 0x004fca000001007a */
[----:B------:R0:W-:Y:S04]  /*2370*/  STL [R1+0x84], R122 ;  /* 0x0000847a01007387 */ /* 0x0001e80000100800 */
[----:B0-----:R-:W2:Y:S01]  /*2380*/  LDL.LU R122, [R1+0xa4] ;  /* 0x0000a400017a7983 */ /* 0x001ea20000300800 */
[----:B------:R-:W-:Y:S01]  /*2390*/  FFMA.FTZ R144, R78, R144, R121 ;  /* 0x000000904e907223 */ /* 0x000fe20000010079 */
[----:B------:R-:W-:Y:S01]  /*23a0*/  FMUL.FTZ R121, R40, R120 ;  /* 0x0000007828797220 */ /* 0x000fe20000410000 */
[----:B------:R-:W-:Y:S01]  /*23b0*/  FMUL.FTZ R120, R41, R150 ;  /* 0x0000009629787220 */ /* 0x000fe20000410000 */
[----:B------:R-:W-:-:S03]  /*23c0*/  HADD2.F32 R150, -RZ, R147.H0_H0 ;  /* 0x20000093ff967230 */ /* 0x000fc60000004100 */
[----:B------:R-:W-:Y:S02]  /*23d0*/  FFMA.FTZ R154, R73, R154, R120 ;  /* 0x0000009a499a7223 */ /* 0x000fe40000010078 */
[----:B------:R-:W-:Y:S01]  /*23e0*/  FADD.FTZ R150, -R213, R150 ;  /* 0x00000096d5967221 */ /* 0x000fe20000010100 */
[----:B------:R-:W-:Y:S02]  /*23f0*/  HADD2.F32 R120, -RZ, R151.H0_H0 ;  /* 0x20000097ff787230 */ /* 0x000fe40000004100 */
[----:B------:R-:W-:Y:S02]  /*2400*/  HADD2.F32 R147, -RZ, R147.H1_H1 ;  /* 0x30000093ff937230 */ /* 0x000fe40000004100 */
[----:B------:R-:W-:Y:S01]  /*2410*/  FMUL.FTZ R150, R203, R150 ;  /* 0x00000096cb967220 */ /* 0x000fe20000410000 */
[----:B------:R-:W-:Y:S01]  /*2420*/  FFMA.FTZ R145, R72, R145, R121 ;  /* 0x0000009148917223 */ /* 0x000fe20000010079 */
[----:B------:R-:W-:Y:S02]  /*2430*/  HADD2.F32 R146, -RZ, R155.H0_H0 ;  /* 0x2000009bff927230 */ /* 0x000fe40000004100 */
[----:B------:R-:W-:-:S03]  /*2440*/  FMUL.FTZ R121, R42, R120 ;  /* 0x000000782a797220 */ /* 0x000fc60000410000 */
[----:B---3--:R-:W-:Y:S01]  /*2450*/  FADD.FTZ R112, R146, R112 ;  /* 0x0000007092707221 */ /* 0x008fe20000010000 */
[----:B----4-:R-:W-:Y:S01]  /*2460*/  FADD.FTZ R236, R120, R236 ;  /* 0x000000ec78ec7221 */ /* 0x010fe20000010000 */
[C---:B------:R-:W-:Y:S01]  /*2470*/  FFMA.FTZ R234, R150.reuse, R120, R234 ;  /* 0x0000007896ea7223 */ /* 0x040fe200000100ea */
[----:B------:R-:W-:Y:S02]  /*2480*/  HADD2.F32 R120, -RZ, R151.H1_H1 ;  /* 0x30000097ff787230 */ /* 0x000fe40000004100 */
[----:B------:R-:W-:Y:S01]  /*2490*/  FADD.FTZ R151, -R213, R147 ;  /* 0x00000093d5977221 */ /* 0x000fe20000010100 */
[----:B------:R-:W-:Y:S02]  /*24a0*/  HADD2.F32 R147, -RZ, R155.H1_H1 ;  /* 0x3000009bff937230 */ /* 0x000fe40000004100 */
[----:B------:R-:W-:Y:S01]  /*24b0*/  FFMA.FTZ R240, R150, R146, R240 ;  /* 0x0000009296f07223 */ /* 0x000fe200000100f0 */
[----:B------:R-:W-:Y:S01]  /*24c0*/  FMUL.FTZ R151, R203, R151 ;  /* 0x00000097cb977220 */ /* 0x000fe20000410000 */
[----:B------:R0:W-:Y:S01]  /*24d0*/  STL [R1+0x80], R112 ;  /* 0x0000807001007387 */ /* 0x0001e20000100800 */
[----:B------:R-:W-:-:S02]  /*24e0*/  FADD.FTZ R224, R147, R224 ;  /* 0x000000e093e07221 */ /* 0x000fc40000010000 */
[----:B------:R-:W-:Y:S01]  /*24f0*/  FFMA.FTZ R223, R151, R147, R223 ;  /* 0x0000009397df7223 */ /* 0x000fe200000100df */
[----:B------:R-:W-:Y:S01]  /*2500*/  FFMA.FTZ R146, R74, R146, R121 ;  /* 0x000000924a927223 */ /* 0x000fe20000010079 */
[----:B------:R-:W-:Y:S01]  /*2510*/  FADD.FTZ R123, R120, R123 ;  /* 0x0000007b787b7221 */ /* 0x000fe20000010000 */
[----:B0-----:R0:W5:Y:S04]  /*2520*/  LDL.LU R112, [R1+0xac] ;  /* 0x0000ac0001707983 */ /* 0x0011680000300800 */
[----:B------:R-:W-:Y:S01]  /*2530*/  STL [R1+0x74], R240 ;  /* 0x000074f001007387 */ /* 0x000fe20000100800 */
[----:B------:R-:W-:-:S03]  /*2540*/  FMUL.FTZ R121, R43, R120 ;  /* 0x000000782b797220 */ /* 0x000fc60000410000 */
[----:B------:R-:W-:Y:S04]  /*2550*/  STL [R1+0x98], R236 ;  /* 0x000098ec01007387 */ /* 0x000fe80000100800 */
[----:B------:R-:W-:Y:S04]  /*2560*/  STL [R1+0x94], R234 ;  /* 0x000094ea01007387 */ /* 0x000fe80000100800 */
[----:B------:R1:W-:Y:S01]  /*2570*/  STL [R1+0xa0], R224 ;  /* 0x0000a0e001007387 */ /* 0x0003e20000100800 */
[----:B------:R-:W-:-:S03]  /*2580*/  HADD2.F32 R155, -RZ, R157.H1_H1 ;  /* 0x3000009dff9b7230 */ /* 0x000fc60000004100 */
[----:B------:R-:W-:Y:S01]  /*2590*/  STL [R1+0x9c], R223 ;  /* 0x00009cdf01007387 */ /* 0x000fe20000100800 */
[----:B------:R-:W-:-:S03]  /*25a0*/  FFMA.FTZ R147, R75, R147, R121 ;  /* 0x000000934b937223 */ /* 0x000fc60000010079 */
[----:B------:R3:W-:Y:S01]  /*25b0*/  STL [R1+0xa8], R123 ;  /* 0x0000a87b01007387 */ /* 0x0007e20000100800 */
[--C-:B-1----:R-:W-:Y:S02]  /*25c0*/  HADD2.F32 R224, -RZ, R156.reuse.H0_H0 ;  /* 0x2000009cffe07230 */ /* 0x102fe40000004100 */
[----:B------:R-:W-:Y:S02]  /*25d0*/  HADD2.F32 R234, -RZ, R156.H1_H1 ;  /* 0x3000009cffea7230 */ /* 0x000fe40000004100 */
[----:B------:R-:W-:Y:S02]  /*25e0*/  HADD2.F32 R121, -RZ, R158.H0_H0 ;  /* 0x2000009eff797230 */ /* 0x000fe40000004100 */
[----:B---3--:R-:W-:Y:S02]  /*25f0*/  HADD2.F32 R123, -RZ, R157.H0_H0 ;  /* 0x2000009dff7b7230 */ /* 0x008fe40000004100 */
[----:B------:R-:W-:Y:S01]  /*2600*/  FADD.FTZ R156, -R213, R224 ;  /* 0x000000e0d59c7221 */ /* 0x000fe20000010100 */
[----:B------:R-:W-:-:S02]  /*2610*/  HADD2.F32 R223, -RZ, R159.H0_H0 ;  /* 0x2000009fffdf7230 */ /* 0x000fc40000004100 */
[C---:B------:R-:W-:Y:S01]  /*2620*/  FADD.FTZ R157, -R213.reuse, R234 ;  /* 0x000000ead59d7221 */ /* 0x040fe20000010100 */
[----:B------:R-:W-:Y:S01]  /*2630*/  FADD.FTZ R121, -R213, R121 ;  /* 0x00000079d5797221 */ /* 0x000fe20000010100 */
[----:B------:R-:W-:Y:S01]  /*2640*/  FMUL.FTZ R156, R203, R156 ;  /* 0x0000009ccb9c7220 */ /* 0x000fe20000410000 */
[----:B------:R-:W-:Y:S01]  /*2650*/  FADD.FTZ R223, -R213, R223 ;  /* 0x000000dfd5df7221 */ /* 0x000fe20000010100 */
[----:B------:R-:W-:-:S03]  /*2660*/  HADD2.F32 R224, -RZ, R167.H0_H0 ;  /* 0x200000a7ffe07230 */ /* 0x000fc60000004100 */
[----:B------:R-:W-:Y:S01]  /*2670*/  FMUL.FTZ R223, R203, R223 ;  /* 0x000000dfcbdf7220 */ /* 0x000fe20000410000 */
[----:B------:R-:W-:Y:S02]  /*2680*/  HADD2.F32 R167, -RZ, R167.H1_H1 ;  /* 0x300000a7ffa77230 */ /* 0x000fe40000004100 */
[----:B------:R-:W-:Y:S01]  /*2690*/  FADD.FTZ R170, R224, R170 ;  /* 0x000000aae0aa7221 */ /* 0x000fe20000010000 */
[----:B------:R-:W-:Y:S02]  /*26a0*/  FFMA.FTZ R177, R223, R224, R177 ;  /* 0x000000e0dfb17223 */ /* 0x000fe400000100b1 */
[----:B------:R-:W-:Y:S01]  /*26b0*/  FADD.FTZ R190, R167, R190 ;  /* 0x000000bea7be7221 */ /* 0x000fe20000010000 */
[----:B--2---:R-:W-:Y:S01]  /*26c0*/  FFMA.FTZ R122, R151, R120, R122 ;  /* 0x00000078977a7223 */ /* 0x004fe2000001007a */
[----:B------:R-:W-:Y:S02]  /*26d0*/  HADD2.F32 R120, -RZ, R158.H1_H1 ;  /* 0x3000009eff787230 */ /* 0x000fe40000004100 */
[----:B------:R-:W-:-:S02]  /*26e0*/  FADD.FTZ R158, -R213, R123 ;  /* 0x0000007bd59e7221 */ /* 0x000fc40000010100 */
[----:B------:R1:W-:Y:S01]  /*26f0*/  STL [R1+0xa4], R122 ;  /* 0x0000a47a01007387 */ /* 0x0003e20000100800 */
[C---:B------:R-:W-:Y:S01]  /*2700*/  FADD.FTZ R123, -R213.reuse, R155 ;  /* 0x0000009bd57b7221 */ /* 0x040fe20000010100 */
[----:B------:R-:W-:Y:S02]  /*2710*/  HADD2.F32 R155, -RZ, R164.H0_H0 ;  /* 0x200000a4ff9b7230 */ /* 0x000fe40000004100 */
[----:B------:R-:W-:Y:S01]  /*2720*/  FADD.FTZ R120, -R213, R120 ;  /* 0x00000078d5787221 */ /* 0x000fe20000010100 */
[----:B-1----:R-:W-:Y:S02]  /*2730*/  HADD2.F32 R122, -RZ, R159.H1_H1 ;  /* 0x3000009fff7a7230 */ /* 0x002fe40000004100 */
[----:B------:R-:W-:-:S03]  /*2740*/  HADD2.F32 R159, -RZ, R160.H0_H0 ;  /* 0x200000a0ff9f7230 */ /* 0x000fc60000004100 */
[----:B------:R-:W-:Y:S02]  /*2750*/  FADD.FTZ R122, -R213, R122 ;  /* 0x0000007ad57a7221 */ /* 0x000fe40000010100 */
[----:B------:R-:W-:Y:S01]  /*2760*/  FMUL.FTZ R213, R36, R159 ;  /* 0x0000009f24d57220 */ /* 0x000fe20000410000 */
[----:B------:R-:W-:Y:S01]  /*2770*/  FADD.FTZ R174, R155, R174 ;  /* 0x000000ae9bae7221 */ /* 0x000fe20000010000 */
[-C--:B------:R-:W-:Y:S02]  /*2780*/  FFMA.FTZ R173, R156, R155.reuse, R173 ;  /* 0x0000009b9cad7223 */ /* 0x080fe400000100ad */
[----:B------:R-:W-:Y:S01]  /*2790*/  FFMA.FTZ R155, R68, R155, R213 ;  /* 0x0000009b449b7223 */ /* 0x000fe200000100d5 */
[----:B------:R-:W-:Y:S02]  /*27a0*/  HADD2.F32 R213, -RZ, R160.H1_H1 ;  /* 0x300000a0ffd57230 */ /* 0x000fe40000004100 */
[----:B------:R-:W-:Y:S01]  /*27b0*/  FADD.FTZ R175, R159, R175 ;  /* 0x000000af9faf7221 */ /* 0x000fe20000010000 */
[----:B------:R-:W-:Y:S01]  /*27c0*/  FFMA.FTZ R176, R156, R159, R176 ;  /* 0x0000009f9cb07223 */ /* 0x000fe200000100b0 */
[----:B------:R-:W-:-:S02]  /*27d0*/  HADD2.F32 R159, -RZ, R164.H1_H1 ;  /* 0x300000a4ff9f7230 */ /* 0x000fc40000004100 */
[----:B------:R-:W-:Y:S01]  /*27e0*/  FMUL.FTZ R160, R203, R157 ;  /* 0x0000009dcba07220 */ /* 0x000fe20000410000 */
[----:B------:R-:W-:Y:S01]  /*27f0*/  FMUL.FTZ R157, R37, R213 ;  /* 0x000000d5259d7220 */ /* 0x000fe20000410000 */
[----:B------:R-:W-:Y:S02]  /*2800*/  HADD2.F32 R164, -RZ, R161.H0_H0 ;  /* 0x200000a1ffa47230 */ /* 0x000fe40000004100 */
[----:B------:R-:W-:Y:S01]  /*2810*/  FADD.FTZ R179, R159, R179 ;  /* 0x000000b39fb37221 */ /* 0x000fe20000010000 */
[CC--:B------:R-:W-:Y:S01]  /*2820*/  FFMA.FTZ R178, R160.reuse, R159.reuse, R178 ;  /* 0x0000009fa0b27223 */ /* 0x0c0fe200000100b2 */
[----:B------:R-:W-:Y:S01]  /*2830*/  FFMA.FTZ R159, R69, R159, R157 ;  /* 0x0000009f459f7223 */ /* 0x000fe2000001009d */
[----:B------:R-:W-:Y:S02]  /*2840*/  HADD2.F32 R157, -RZ, R165.H0_H0 ;  /* 0x200000a5ff9d7230 */ /* 0x000fe40000004100 */
[----:B------:R-:W-:Y:S01]  /*2850*/  FADD.FTZ R180, R213, R180 ;  /* 0x000000b4d5b47221 */ /* 0x000fe20000010000 */
[----:B------:R-:W-:Y:S01]  /*2860*/  FFMA.FTZ R181, R160, R213, R181 ;  /* 0x000000d5a0b57223 */ /* 0x000fe200000100b5 */
[----:B------:R-:W-:Y:S01]  /*2870*/  FMUL.FTZ R158, R203, R158 ;  /* 0x0000009ecb9e7220 */ /* 0x000fe20000410000 */
[----:B------:R-:W-:Y:S01]  /*2880*/  FMUL.FTZ R213, R38, R164 ;  /* 0x000000a426d57220 */ /* 0x000fe20000410000 */
[----:B------:R-:W-:-:S02]  /*2890*/  FADD.FTZ R183, R157, R183 ;  /* 0x000000b79db77221 */ /* 0x000fc40000010000 */
[-C--:B------:R-:W-:Y:S01]  /*28a0*/  FFMA.FTZ R182, R158, R157.reuse, R182 ;  /* 0x0000009d9eb67223 */ /* 0x080fe200000100b6 */
[----:B------:R-:W-:Y:S01]  /*28b0*/  FFMA.FTZ R157, R70, R157, R213 ;  /* 0x0000009d469d7223 */ /* 0x000fe200000100d5 */
[----:B------:R-:W-:Y:S02]  /*28c0*/  HADD2.F32 R213, -RZ, R161.H1_H1 ;  /* 0x300000a1ffd57230 */ /* 0x000fe40000004100 */
[----:B------:R-:W-:Y:S01]  /*28d0*/  FADD.FTZ R184, R164, R184 ;  /* 0x000000b8a4b87221 */ /* 0x000fe20000010000 */
[----:B------:R-:W-:Y:S01]  /*28e0*/  FFMA.FTZ R185, R158, R164, R185 ;  /* 0x000000a49eb97223 */ /* 0x000fe200000100b9 */
[----:B------:R-:W-:Y:S02]  /*28f0*/  HADD2.F32 R164, -RZ, R165.H1_H1 ;  /* 0x300000a5ffa47230 */ /* 0x000fe40000004100 */
[----:B------:R-:W-:Y:S01]  /*2900*/  FMUL.FTZ R161, R203, R123 ;  /* 0x0000007bcba17220 */ /* 0x000fe20000410000 */
[----:B------:R-:W-:Y:S02]  /*2910*/  FMUL.FTZ R123, R39, R213 ;  /* 0x000000d5277b7220 */ /* 0x000fe40000410000 */
[----:B------:R-:W-:Y:S01]  /*2920*/  FADD.FTZ R187, R164, R187 ;  /* 0x000000bba4bb7221 */ /* 0x000fe20000010000 */
[-C--:B------:R-:W-:Y:S01]  /*2930*/  FFMA.FTZ R186, R161, R164.reuse, R186 ;  /* 0x000000a4a1ba7223 */ /* 0x080fe200000100ba */
[----:B------:R-:W-:Y:S01]  /*2940*/  FFMA.FTZ R164, R71, R164, R123 ;  /* 0x000000a447a47223 */ /* 0x000fe2000001007b */
[----:B------:R-:W-:-:S02]  /*2950*/  HADD2.F32 R123, -RZ, R162.H0_H0 ;  /* 0x200000a2ff7b7230 */ /* 0x000fc40000004100 */
[----:B------:R-:W-:Y:S01]  /*2960*/  FADD.FTZ R188, R213, R188 ;  /* 0x000000bcd5bc7221 */ /* 0x000fe20000010000 */
[----:B------:R-:W-:Y:S01]  /*2970*/  FFMA.FTZ R189, R161, R213, R189 ;  /* 0x000000d5a1bd7223 */ /* 0x000fe200000100bd */
[----:B------:R-:W-:Y:S02]  /*2980*/  HADD2.F32 R213, -RZ, R166.H0_H0 ;  /* 0x200000a6ffd57230 */ /* 0x000fe40000004100 */
[----:B------:R-:W-:Y:S01]  /*2990*/  FMUL.FTZ R165, R203, R121 ;  /* 0x00000079cba57220 */ /* 0x000fe20000410000 */
[----:B------:R-:W-:Y:S02]  /*29a0*/  FMUL.FTZ R121, R32, R123 ;  /* 0x0000007b20797220 */ /* 0x000fe40000410000 */
[----:B------:R-:W-:Y:S01]  /*29b0*/  FADD.FTZ R192, R213, R192 ;  /* 0x000000c0d5c07221 */ /* 0x000fe20000010000 */
[-C--:B------:R-:W-:Y:S01]  /*29c0*/  FFMA.FTZ R191, R165, R213.reuse, R191 ;  /* 0x000000d5a5bf7223 */ /* 0x080fe200000100bf */
[----:B------:R-:W-:Y:S01]  /*29d0*/  FFMA.FTZ R213, R64, R213, R121 ;  /* 0x000000d540d57223 */ /* 0x000fe20000010079 */
[----:B------:R-:W-:-:S02]  /*29e0*/  HADD2.F32 R121, -RZ, R162.H1_H1 ;  /* 0x300000a2ff797230 */ /* 0x000fc40000004100 */
[----:B------:R-:W-:Y:S01]  /*29f0*/  FMUL.FTZ R162, R203, R120 ;  /* 0x00000078cba27220 */ /* 0x000fe20000410000 */
[----:B------:R-:W-:Y:S02]  /*2a00*/  HADD2.F32 R166, -RZ, R166.H1_H1 ;  /* 0x300000a6ffa67230 */ /* 0x000fe40000004100 */
[----:B------:R-:W-:-:S03]  /*2a10*/  FMUL.FTZ R120, R33, R121 ;  /* 0x0000007921787220 */ /* 0x000fc60000410000 */
[----:B------:R-:W-:Y:S01]  /*2a20*/  FADD.FTZ R198, R166, R198 ;  /* 0x000000c6a6c67221 */ /* 0x000fe20000010000 */
[CC--:B------:R-:W-:Y:S01]  /*2a30*/  FFMA.FTZ R197, R162.reuse, R166.reuse, R197 ;  /* 0x000000a6a2c57223 */ /* 0x0c0fe200000100c5 */
        /* <DEDUP_REMOVED lines=8> */
[----:B------:R-:W-:Y:S01]  /*2ac0*/  FFMA.FTZ R224, R66, R224, R121 ;  /* 0x000000e042e07223 */ /* 0x000fe20000010079 */
[----:B------:R-:W-:Y:S02]  /*2ad0*/  FMUL.FTZ R163, R203, R122 ;  /* 0x0000007acba37220 */ /* 0x000fe40000410000 */
[-C--:B------:R-:W-:Y:S02]  /*2ae0*/  FMUL.FTZ R121, R35, R120.reuse ;  /* 0x0000007823797220 */ /* 0x080fe40000410000 */
[CC--:B------:R-:W-:Y:S01]  /*2af0*/  FFMA.FTZ R5, R163.reuse, R167.reuse, R5 ;  /* 0x000000a7a3057223 */ /* 0x0c0fe20000010005 */
        /* <DEDUP_REMOVED lines=73> */
[----:B0-----:R-:W-:Y:S11]  /*2f90*/  BRA.DIV UR4, `(.L_x_1697) ;  /* 0x0000002604107947 */ /* 0x001ff6000b800000 */
        /* <DEDUP_REMOVED lines=18> */
.L_x_1710:
        /* <DEDUP_REMOVED lines=14> */
.L_x_1698:
        /* <DEDUP_REMOVED lines=73> */
[----:B------:R-:W-:Y:S01]  /*3630*/  FMUL.FTZ R210, R203, R210 ;  /* 0x000000d2cbd27220 */ /* 0x000fe20000410000 */
[----:B------:R-:W-:Y:S02]  /*3640*/  @P0 HADD2.F32 R120, -RZ, R99.H0_H0 ;  /* 0x20000063ff780230 */ /* 0x000fe40000004100 */
[----:B------:R-:W-:Y:S01]  /*3650*/  FADD.FTZ R209, R207, -R209 ;  /* 0x800000d1cfd17221 */ /* 0x000fe20000010000 */
[----:B------:R-:W-:Y:S01]  /*3660*/  FADD.FTZ R215, R214, -R215 ;  /* 0x800000d7d6d77221 */ /* 0x000fe20000010000 */
[C---:B------:R-:W-:Y:S01]  /*3670*/  FMUL.FTZ R123, R203.reuse, R125 ;  /* 0x0000007dcb7b7220 */ /* 0x040fe20000410000 */
[----:B------:R-:W-:Y:S01]  /*3680*/  FADD.FTZ R130, R126, -R130 ;  /* 0x800000827e827221 */ /* 0x000fe20000010000 */
[----:B------:R-:W-:Y:S01]  /*3690*/  @P0 FADD.FTZ R210, R210, R121 ;  /* 0x00000079d2d20221 */ /* 0x000fe20000010000 */
[----:B------:R-:W-:Y:S02]  /*36a0*/  @P0 HADD2.F32 R121, -RZ, R97.H0_H0 ;  /* 0x20000061ff790230 */ /* 0x000fe40000004100 */
[----:B------:R-:W-:Y:S01]  /*36b0*/  FADD.FTZ R0, R206, -R0 ;  /* 0x80000000ce007221 */ /* 0x000fe20000010000 */
[C---:B------:R-:W-:Y:S01]  /*36c0*/  FMUL.FTZ R209, R203.reuse, R209 ;  /* 0x000000d1cbd17220 */ /* 0x040fe20000410000 */
[----:B------:R-:W-:Y:S01]  /*36d0*/  FMUL.FTZ R215, R203, R215 ;  /* 0x000000d7cbd77220 */ /* 0x000fe20000410000 */
[----:B------:R-:W-:Y:S01]  /*36e0*/  @P0 FADD.FTZ R123, R123, R120 ;  /* 0x000000787b7b0221 */ /* 0x000fe20000010000 */
[----:B------:R-:W-:-:S02]  /*36f0*/  @P0 HADD2.F32 R120, -RZ, R98.H1_H1 ;  /* 0x30000062ff780230 */ /* 0x000fc40000004100 */
[----:B------:R-:W-:Y:S01]  /*3700*/  FADD.FTZ R208, R129, -R208 ;  /* 0x800000d081d07221 */ /* 0x000fe20000010000 */
[----:B------:R-:W-:Y:S01]  /*3710*/  FADD.FTZ R219, R143, -R219 ;  /* 0x800000db8fdb7221 */ /* 0x000fe20000010000 */
[C---:B------:R-:W-:Y:S01]  /*3720*/  FMUL.FTZ R130, R203.reuse, R130 ;  /* 0x00000082cb827220 */ /* 0x040fe20000410000 */
[----:B------:R-:W-:Y:S02]  /*3730*/  @P0 HADD2.F32 R125, -RZ, R96.H0_H0 ;  /* 0x20000060ff7d0230 */ /* 0x000fe40000004100 */
[----:B------:R-:W-:Y:S01]  /*3740*/  FADD.FTZ R138, R134, -R138 ;  /* 0x8000008a868a7221 */ /* 0x000fe20000010000 */
[----:B------:R-:W-:Y:S01]  /*3750*/  FMUL.FTZ R124, R203, R0 ;  /* 0x00000000cb7c7220 */ /* 0x000fe20000410000 */
[----:B------:R-:W-:Y:S01]  /*3760*/  @P0 FADD.FTZ R215, R215, R122 ;  /* 0x0000007ad7d70221 */ /* 0x000fe20000010000 */
[----:B------:R-:W-:Y:S01]  /*3770*/  @P0 FADD.FTZ R209, R209, R121 ;  /* 0x00000079d1d10221 */ /* 0x000fe20000010000 */
[----:B------:R-:W-:Y:S02]  /*3780*/  @P0 HADD2.F32 R122, -RZ, R97.H1_H1 ;  /* 0x30000061ff7a0230 */ /* 0x000fe40000004100 */
[----:B------:R-:W-:Y:S01]  /*3790*/  FADD.FTZ R218, R142, -R218 ;  /* 0x800000da8eda7221 */ /* 0x000fe20000010000 */
[----:B------:R-:W-:-:S02]  /*37a0*/  @P0 HADD2.F32 R121, -RZ, R103.H1_H1 ;  /* 0x30000067ff790230 */ /* 0x000fc40000004100 */
[C---:B------:R-:W-:Y:S01]  /*37b0*/  FMUL.FTZ R208, R203.reuse, R208 ;  /* 0x000000d0cbd07220 */ /* 0x040fe20000410000 */
[----:B------:R-:W-:Y:S01]  /*37c0*/  FMUL.FTZ R219, R203, R219 ;  /* 0x000000dbcbdb7220 */ /* 0x000fe20000410000 */
[----:B------:R-:W-:Y:S01]  /*37d0*/  @P0 FADD.FTZ R130, R130, R120 ;  /* 0x0000007882820221 */ /* 0x000fe20000010000 */
[----:B------:R-:W-:Y:S02]  /*37e0*/  @P0 HADD2.F32 R120, -RZ, R103.H0_H0 ;  /* 0x20000067ff780230 */ /* 0x000fe40000004100 */
[----:B------:R-:W-:Y:S01]  /*37f0*/  FADD.FTZ R205, R204, -R205 ;  /* 0x800000cdcccd7221 */ /* 0x000fe20000010000 */
[----:B------:R-:W-:Y:S01]  /*3800*/  FADD.FTZ R131, R127, -R131 ;  /* 0x800000837f837221 */ /* 0x000fe20000010000 */
[----:B------:R-:W-:Y:S01]  /*3810*/  FADD.FTZ R137, R133, -R137 ;  /* 0x8000008985897221 */ /* 0x000fe20000010000 */
[----:B------:R-:W-:Y:S01]  /*3820*/  FMUL.FTZ R138, R203, R138 ;  /* 0x0000008acb8a7220 */ /* 0x000fe20000410000 */
[----:B------:R-:W-:Y:S01]  /*3830*/  @P0 FADD.FTZ R124, R124, R125 ;  /* 0x0000007d7c7c0221 */ /* 0x000fe20000010000 */
[----:B------:R-:W-:-:S02]  /*3840*/  @P0 HADD2.F32 R125, -RZ, R102.H1_H1 ;  /* 0x30000066ff7d0230 */ /* 0x000fc40000004100 */
[----:B------:R-:W-:Y:S01]  /*3850*/  FADD.FTZ R217, R141, -R217 ;  /* 0x800000d98dd97221 */ /* 0x000fe20000010000 */
[----:B------:R-:W-:Y:S01]  /*3860*/  FMUL.FTZ R218, R203, R218 ;  /* 0x000000dacbda7220 */ /* 0x000fe20000410000 */
[----:B------:R-:W-:Y:S01]  /*3870*/  @P0 FADD.FTZ R208, R208, R122 ;  /* 0x0000007ad0d00221 */ /* 0x000fe20000010000 */
[----:B------:R-:W-:Y:S01]  /*3880*/  @P0 FADD.FTZ R219, R219, R121 ;  /* 0x00000079dbdb0221 */ /* 0x000fe20000010000 */
[----:B------:R-:W-:Y:S02]  /*3890*/  @P0 HADD2.F32 R126, -RZ, R96.H1_H1 ;  /* 0x30000060ff7e0230 */ /* 0x000fe40000004100 */
[----:B------:R-:W-:Y:S01]  /*38a0*/  FADD.FTZ R150, R146, -R150 ;  /* 0x8000009692967221 */ /* 0x000fe20000010000 */
[----:B------:R-:W-:Y:S02]  /*38b0*/  @P0 HADD2.F32 R122, -RZ, R102.H0_H0 ;  /* 0x20000066ff7a0230 */ /* 0x000fe40000004100 */
[----:B------:R-:W-:Y:S01]  /*38c0*/  FMUL.FTZ R205, R203, R205 ;  /* 0x000000cdcbcd7220 */ /* 0x000fe20000410000 */
[----:B------:R-:W-:-:S02]  /*38d0*/  @P0 HADD2.F32 R121, -RZ, R100.H0_H0 ;  /* 0x20000064ff790230 */ /* 0x000fc40000004100 */
[C---:B------:R-:W-:Y:S01]  /*38e0*/  FMUL.FTZ R0, R203.reuse, R131 ;  /* 0x00000083cb007220 */ /* 0x040fe20000410000 */
[C---:B------:R-:W-:Y:S01]  /*38f0*/  FMUL.FTZ R137, R203.reuse, R137 ;  /* 0x00000089cb897220 */ /* 0x040fe20000410000 */
[----:B------:R-:W-:Y:S01]  /*3900*/  @P0 FADD.FTZ R138, R138, R120 ;  /* 0x000000788a8a0221 */ /* 0x000fe20000010000 */
[----:B------:R-:W-:Y:S01]  /*3910*/  @P0 HADD2.F32 R120, -RZ, R101.H1_H1 ;  /* 0x30000065ff780230 */ /* 0x000fe20000004100 */
[----:B------:R-:W-:Y:S01]  /*3920*/  ISETP.NE.AND.EX P2, PT, RZ, UR19, PT, P2 ;  /* 0x00000013ff007c0c */ /* 0x000fe2000bf45320 */
[----:B------:R-:W-:Y:S01]  /*3930*/  FADD.FTZ R216, R140, -R216 ;  /* 0x800000d88cd87221 */ /* 0x000fe20000010000 */
        /* <DEDUP_REMOVED lines=9> */
[----:B------:R-:W-:Y:S01]  /*39d0*/  @P0 FADD.FTZ R0, R0, R121 ;  /* 0x0000007900000221 */ /* 0x000fe20000010000 */
[----:B------:R-:W-:Y:S02]  /*39e0*/  @P0 HADD2.F32 R126, -RZ, R101.H0_H0 ;  /* 0x20000065ff7e0230 */ /* 0x000fe40000004100 */
[----:B------:R-:W-:Y:S01]  /*39f0*/  FADD.FTZ R221, R153, -R221 ;  /* 0x800000dd99dd7221 */ /* 0x000fe20000010000 */
[----:B------:R-:W-:Y:S02]  /*3a00*/  @P0 HADD2.F32 R122, -RZ, R100.H1_H1 ;  /* 0x30000064ff7a0230 */ /* 0x000fe40000004100 */
[----:B------:R-:W-:Y:S01]  /*3a10*/  FMUL.FTZ R216, R203, R216 ;  /* 0x000000d8cbd87220 */ /* 0x000fe20000410000 */
[----:B------:R-:W-:-:S02]  /*3a20*/  @P0 HADD2.F32 R121, -RZ, R106.H1_H1 ;  /* 0x3000006aff790230 */ /* 0x000fc40000004100 */
[C---:B------:R-:W-:Y:S01]  /*3a30*/  FMUL.FTZ R136, R203.reuse, R136 ;  /* 0x00000088cb887220 */ /* 0x040fe20000410000 */
[----:B------:R-:W-:Y:S01]  /*3a40*/  FMUL.FTZ R222, R203, R222 ;  /* 0x000000decbde7220 */ /* 0x000fe20000410000 */
[----:B------:R-:W-:Y:S01]  /*3a50*/  @P0 FADD.FTZ R217, R217, R120 ;  /* 0x00000078d9d90221 */ /* 0x000fe20000010000 */
[----:B------:R-:W-:Y:S01]  /*3a60*/  @P0 HADD2.F32 R120, -RZ, R106.H0_H0 ;  /* 0x2000006aff780230 */ /* 0x000fe20000004100 */
[----:B------:R-:W0:Y:S01]  /*3a70*/  @P1 LDC.64 R132, c[0x0][0x308] ;  /* 0x0000c200ff841b82 */ /* 0x000e220000000a00 */
[----:B------:R-:W-:Y:S01]  /*3a80*/  FADD.FTZ R220, R152, -R220 ;  /* 0x800000dc98dc7221 */ /* 0x000fe20000010000 */
[----:B------:R-:W-:Y:S01]  /*3a90*/  FADD.FTZ R148, R144, -R148 ;  /* 0x8000009490947221 */ /* 0x000fe20000010000 */
[----:B------:R-:W-:Y:S01]  /*3aa0*/  FADD.FTZ R151, R147, -R151 ;  /* 0x8000009793977221 */ /* 0x000fe20000010000 */
[----:B------:R-:W-:Y:S01]  /*3ab0*/  FMUL.FTZ R149, R203, R149 ;  /* 0x00000095cb957220 */ /* 0x000fe20000410000 */
[----:B------:R-:W-:Y:S01]  /*3ac0*/  @P0 FADD.FTZ R150, R150, R125 ;  /* 0x0000007d96960221 */ /* 0x000fe20000010000 */
[----:B------:R-:W-:-:S02]  /*3ad0*/  @P0 HADD2.F32 R125, -RZ, R105.H1_H1 ;  /* 0x30000069ff7d0230 */ /* 0x000fc40000004100 */
[----:B------:R-:W-:Y:S01]  /*3ae0*/  FADD.FTZ R139, R135, -R139 ;  /* 0x8000008b878b7221 */ /* 0x000fe20000010000 */
[C---:B------:R-:W-:Y:S01]  /*3af0*/  FMUL.FTZ R221, R203.reuse, R221 ;  /* 0x000000ddcbdd7220 */ /* 0x040fe20000410000 */
[----:B------:R-:W-:Y:S01]  /*3b00*/  @P0 FADD.FTZ R136, R136, R126 ;  /* 0x0000007e88880221 */ /* 0x000fe20000010000 */
[----:B------:R-:W-:Y:S01]  /*3b10*/  @P0 FADD.FTZ R216, R216, R122 ;  /* 0x0000007ad8d80221 */ /* 0x000fe20000010000 */
[----:B------:R-:W-:Y:S01]  /*3b20*/  @P0 FADD.FTZ R222, R222, R121 ;  /* 0x00000079dede0221 */ /* 0x000fe20000010000 */
[----:B------:R-:W-:Y:S02]  /*3b30*/  @P0 HADD2.F32 R126, -RZ, R107.H1_H1 ;  /* 0x3000006bff7e0230 */ /* 0x000fe40000004100 */
[C---:B------:R-:W-:Y:S01]  /*3b40*/  FMUL.FTZ R220, R203.reuse, R220 ;  /* 0x000000dccbdc7220 */ /* 0x040fe20000410000 */
[----:B------:R-:W-:Y:S02]  /*3b50*/  @P0 HADD2.F32 R122, -RZ, R105.H0_H0 ;  /* 0x20000069ff7a0230 */ /* 0x000fe40000004100 */
[----:B------:R-:W-:Y:S01]  /*3b60*/  FMUL.FTZ R148, R203, R148 ;  /* 0x00000094cb947220 */ /* 0x000fe20000410000 */
[----:B------:R-:W-:-:S02]  /*3b70*/  @P0 HADD2.F32 R121, -RZ, R104.H1_H1 ;  /* 0x30000068ff790230 */ /* 0x000fc40000004100 */
[----:B------:R-:W-:Y:S01]  /*3b80*/  FMUL.FTZ R151, R203, R151 ;  /* 0x00000097cb977220 */ /* 0x000fe20000410000 */
[----:B------:R-:W-:Y:S01]  /*3b90*/  @P0 FADD.FTZ R149, R149, R120 ;  /* 0x0000007895950221 */ /* 0x000fe20000010000 */
[----:B------:R-:W-:Y:S01]  /*3ba0*/  FADD.FTZ R156, R155, -R156 ;  /* 0x8000009c9b9c7221 */ /* 0x000fe20000010000 */
[----:B------:R-:W-:Y:S02]  /*3bb0*/  @P0 HADD2.F32 R120, -RZ, R104.H0_H0 ;  /* 0x20000068ff780230 */ /* 0x000fe40000004100 */
[----:B------:R-:W-:Y:S01]  /*3bc0*/  FADD.FTZ R158, R157, -R158 ;  /* 0x8000009e9d9e7221 */ /* 0x000fe20000010000 */
[----:B------:R-:W-:Y:S01]  /*3bd0*/  FADD.FTZ R165, R213, -R165 ;  /* 0x800000a5d5a57221 */ /* 0x000fe20000010000 */
[----:B------:R-:W-:Y:S01]  /*3be0*/  FADD.FTZ R223, R224, -R223 ;  /* 0x800000dfe0df7221 */ /* 0x000fe20000010000 */
[----:B------:R-:W-:Y:S01]  /*3bf0*/  FMUL.FTZ R139, R203, R139 ;  /* 0x0000008bcb8b7220 */ /* 0x000fe20000410000 */
[----:B------:R-:W-:Y:S01]  /*3c00*/  @P0 FADD.FTZ R221, R221, R125 ;  /* 0x0000007ddddd0221 */ /* 0x000fe20000010000 */
[----:B------:R-:W1:Y:S01]  /*3c10*/  @P2 LDC.64 R154, c[0x0][0x300] ;  /* 0x0000c000ff9a2b82 */ /* 0x000e620000000a00 */
[----:B------:R-:W-:-:S02]  /*3c20*/  @P0 HADD2.F32 R125, -RZ, R111.H1_H1 ;  /* 0x3000006fff7d0230 */ /* 0x000fc40000004100 */
[----:B------:R-:W-:Y:S01]  /*3c30*/  FADD.FTZ R162, R166, -R162 ;  /* 0x800000a2a6a27221 */ /* 0x000fe20000010000 */
[----:B------:R-:W-:Y:S01]  /*3c40*/  FMUL.FTZ R167, R203, R167 ;  /* 0x000000a7cba77220 */ /* 0x000fe20000410000 */
[----:B------:R-:W-:Y:S01]  /*3c50*/  @P0 FADD.FTZ R151, R151, R126 ;  /* 0x0000007e97970221 */ /* 0x000fe20000010000 */
[----:B------:R-:W-:Y:S01]  /*3c60*/  @P0 FADD.FTZ R148, R148, R122 ;  /* 0x0000007a94940221 */ /* 0x000fe20000010000 */
[----:B------:R-:W-:Y:S01]  /*3c70*/  @P0 FADD.FTZ R220, R220, R121 ;  /* 0x00000079dcdc0221 */ /* 0x000fe20000010000 */
[----:B------:R-:W-:Y:S01]  /*3c80*/  @P0 HADD2.F32 R122, -RZ, R111.H0_H0 ;  /* 0x2000006fff7a0230 */ /* 0x000fe20000004100 */
[----:B------:R-:W2:Y:S01]  /*3c90*/  LDC.64 R152, c[0x0][0x2f8] ;  /* 0x0000be00ff987b82 */ /* 0x000ea20000000a00 */
[----:B------:R-:W-:Y:S02]  /*3ca0*/  @P0 HADD2.F32 R126, -RZ, R110.H0_H0 ;  /* 0x2000006eff7e0230 */ /* 0x000fe40000004100 */
[----:B------:R-:W-:Y:S01]  /*3cb0*/  FMUL.FTZ R158, R203, R158 ;  /* 0x0000009ecb9e7220 */ /* 0x000fe20000410000 */
[----:B------:R-:W-:-:S02]  /*3cc0*/  @P0 HADD2.F32 R121, -RZ, R109.H0_H0 ;  /* 0x2000006dff790230 */ /* 0x000fc40000004100 */
[C---:B------:R-:W-:Y:S01]  /*3cd0*/  FMUL.FTZ R165, R203.reuse, R165 ;  /* 0x000000a5cba57220 */ /* 0x040fe20000410000 */
[----:B------:R-:W-:Y:S01]  /*3ce0*/  FMUL.FTZ R223, R203, R223 ;  /* 0x000000dfcbdf7220 */ /* 0x000fe20000410000 */
[----:B------:R-:W-:Y:S01]  /*3cf0*/  @P0 FADD.FTZ R139, R139, R120 ;  /* 0x000000788b8b0221 */ /* 0x000fe20000010000 */
[----:B------:R-:W-:Y:S01]  /*3d00*/  @P0 HADD2.F32 R120, -RZ, R110.H1_H1 ;  /* 0x3000006eff780230 */ /* 0x000fe20000004100 */
[----:B------:R-:W3:Y:S01]  /*3d10*/  @P1 LDC.64 R206, c[0x0][0x308] ;  /* 0x0000c200ffce1b82 */ /* 0x000ee20000000a00 */
[----:B------:R-:W-:Y:S01]  /*3d20*/  FADD.FTZ R160, R159, -R160 ;  /* 0x800000a09fa07221 */ /* 0x000fe20000010000 */
[----:B------:R-:W-:Y:S01]  /*3d30*/  FADD.FTZ R161, R164, -R161 ;  /* 0x800000a1a4a17221 */ /* 0x000fe20000010000 */
[----:B------:R-:W-:Y:S01]  /*3d40*/  FMUL.FTZ R162, R203, R162 ;  /* 0x000000a2cba27220 */ /* 0x000fe20000410000 */
[----:B------:R-:W-:Y:S01]  /*3d50*/  @P0 FADD.FTZ R167, R167, R125 ;  /* 0x0000007da7a70221 */ /* 0x000fe20000010000 */
[----:B------:R-:W-:Y:S01]  /*3d60*/  @P1 F2FP.F16.F32.PACK_AB R131, RZ, R124 ;  /* 0x0000007cff83123e */ /* 0x000fe200000000ff */
[----:B------:R-:W-:-:S02]  /*3d70*/  @P0 HADD2.F32 R125, -RZ, R108.H0_H0 ;  /* 0x2000006cff7d0230 */ /* 0x000fc40000004100 */
[----:B------:R-:W-:Y:S01]  /*3d80*/  FMUL.FTZ R156, R203, R156 ;  /* 0x0000009ccb9c7220 */ /* 0x000fe20000410000 */
[----:B------:R-:W-:Y:S01]  /*3d90*/  @P0 FADD.FTZ R223, R223, R122 ;  /* 0x0000007adfdf0221 */ /* 0x000fe20000010000 */
[----:B------:R-:W-:Y:S01]  /*3da0*/  @P0 FADD.FTZ R165, R165, R126 ;  /* 0x0000007ea5a50221 */ /* 0x000fe20000010000 */
[----:B------:R-:W-:Y:S01]  /*3db0*/  @P0 FADD.FTZ R158, R158, R121 ;  /* 0x000000799e9e0221 */ /* 0x000fe20000010000 */
[----:B------:R-:W-:Y:S01]  /*3dc0*/  @P0 HADD2.F32 R122, -RZ, R109.H1_H1 ;  /* 0x3000006dff7a0230 */ /* 0x000fe20000004100 */
[----:B------:R-:W-:Y:S01]  /*3dd0*/  @P1 F2FP.F16.F32.PACK_AB R121, RZ, R210 ;  /* 0x000000d2ff79123e */ /* 0x000fe200000000ff */
[----:B------:R-:W-:Y:S02]  /*3de0*/  @P0 HADD2.F32 R126, -RZ, R108.H1_H1 ;  /* 0x3000006cff7e0230 */ /* 0x000fe40000004100 */
[C---:B------:R-:W-:Y:S01]  /*3df0*/  FMUL.FTZ R160, R203.reuse, R160 ;  /* 0x000000a0cba07220 */ /* 0x040fe20000410000 */
[----:B------:R-:W-:Y:S01]  /*3e00*/  FMUL.FTZ R161, R203, R161 ;  /* 0x000000a1cba17220 */ /* 0x000fe20000410000 */
[----:B------:R-:W-:Y:S01]  /*3e10*/  @P0 FADD.FTZ R162, R162, R120 ;  /* 0x00000078a2a20221 */ /* 0x000fe20000010000 */
[----:B------:R-:W-:Y:S01]  /*3e20*/  @P1 F2FP.F16.F32.PACK_AB R127, RZ, R205 ;  /* 0x000000cdff7f123e */ /* 0x000fe200000000ff */
[----:B------:R-:W-:Y:S01]  /*3e30*/  @P0 FADD.FTZ R156, R156, R125 ;  /* 0x0000007d9c9c0221 */ /* 0x000fe20000010000 */
[----:B------:R-:W-:Y:S01]  /*3e40*/  @P1 PRMT R112, R131, 0x7610, R112 ;  /* 0x0000761083701816 */ /* 0x000fe20000000070 */
[----:B------:R-:W-:Y:S01]  /*3e50*/  @P0 FADD.FTZ R161, R161, R122 ;  /* 0x0000007aa1a10221 */ /* 0x000fe20000010000 */
[----:B------:R-:W-:Y:S01]  /*3e60*/  @P1 F2FP.F16.F32.PACK_AB R120, RZ, R123 ;  /* 0x0000007bff78123e */ /* 0x000fe200000000ff */
[----:B------:R-:W-:Y:S01]  /*3e70*/  @P0 FADD.FTZ R160, R160, R126 ;  /* 0x0000007ea0a00221 */ /* 0x000fe20000010000 */
[----:B------:R-:W-:-:S02]  /*3e80*/  @P1 F2FP.F16.F32.PACK_AB R129, RZ, R209 ;  /* 0x000000d1ff81123e */ /* 0x000fc400000000ff */
[----:B------:R-:W-:Y:S02]  /*3e90*/  @P1 F2FP.F16.F32.PACK_AB R125, RZ, R130 ;  /* 0x00000082ff7d123e */ /* 0x000fe400000000ff */
[----:B------:R-:W-:Y:S02]  /*3ea0*/  @P1 PRMT R114, R121, 0x7610, R114 ;  /* 0x0000761079721816 */ /* 0x000fe40000000072 */
[----:B------:R-:W-:Y:S02]  /*3eb0*/  @P1 PRMT R112, R112, 0x5410, R127 ;  /* 0x0000541070701816 */ /* 0x000fe4000000007f */
[----:B------:R-:W-:Y:S02]  /*3ec0*/  @P1 F2FP.F16.F32.PACK_AB R122, RZ, R215 ;  /* 0x000000d7ff7a123e */ /* 0x000fe400000000ff */
[----:B------:R-:W-:Y:S02]  /*3ed0*/  @P1 F2FP.F16.F32.PACK_AB R126, RZ, R208 ;  /* 0x000000d0ff7e123e */ /* 0x000fe400000000ff */
[----:B------:R-:W-:Y:S01]  /*3ee0*/  @P1 PRMT R115, R120, 0x7610, R115 ;  /* 0x0000761078731816 */ /* 0x000fe20000000073 */
[----:B0-----:R-:W-:Y:S01]  /*3ef0*/  @P1 IMAD.WIDE.U32 R120, R202, 0x10, R132 ;  /* 0x00000010ca781825 */ /* 0x001fe200078e0084 */
[----:B------:R-:W-:-:S02]  /*3f00*/  @P1 PRMT R113, R129, 0x7610, R113 ;  /* 0x0000761081711816 */ /* 0x000fc40000000071 */
[----:B------:R-:W-:Y:S02]  /*3f10*/  @P2 F2FP.F16.F32.PACK_AB R127, RZ, R210 ;  /* 0x000000d2ff7f223e */ /* 0x000fe400000000ff */
[----:B------:R-:W-:Y:S02]  /*3f20*/  @P1 PRMT R114, R114, 0x5410, R125 ;  /* 0x0000541072721816 */ /* 0x000fe4000000007d */
[----:B------:R-:W-:Y:S02]  /*3f30*/  @P2 F2FP.F16.F32.PACK_AB R125, RZ, R123 ;  /* 0x0000007bff7d223e */ /* 0x000fe400000000ff */
[----:B------:R-:W-:Y:S02]  /*3f40*/  @P2 F2FP.F16.F32.PACK_AB R132, RZ, R209 ;  /* 0x000000d1ff84223e */ /* 0x000fe400000000ff */
[----:B------:R-:W-:Y:S02]  /*3f50*/  @P2 F2FP.F16.F32.PACK_AB R134, RZ, R124 ;  /* 0x0000007cff86223e */ /* 0x000fe400000000ff */
[----:B------:R-:W-:-:S02]  /*3f60*/  @P1 PRMT R115, R115, 0x5410, R122 ;  /* 0x0000541073731816 */ /* 0x000fc4000000007a */
[----:B------:R-:W-:Y:S02]  /*3f70*/  @P1 PRMT R113, R113, 0x5410, R126 ;  /* 0x0000541071711816 */ /* 0x000fe4000000007e */
[----:B------:R-:W-:Y:S02]  /*3f80*/  @P2 F2FP.F16.F32.PACK_AB R131, RZ, R130 ;  /* 0x00000082ff83223e */ /* 0x000fe400000000ff */
[----:B------:R-:W-:Y:S01]  /*3f90*/  @P2 PRMT R118, R127, 0x7610, R118 ;  /* 0x000076107f762816 */ /* 0x000fe20000000076 */
[----:B------:R0:W-:Y:S01]  /*3fa0*/  @P1 STG.E.128 desc[UR6][R120.64], R112 ;  /* 0x0000007078001986 */ /* 0x0001e2000c101d06 */
[----:B------:R-:W-:Y:S02]  /*3fb0*/  @P1 F2FP.F16.F32.PACK_AB R140, RZ, R138 ;  /* 0x0000008aff8c123e */ /* 0x000fe400000000ff */
[----:B------:R-:W-:Y:S02]  /*3fc0*/  @P1 F2FP.F16.F32.PACK_AB R142, RZ, R137 ;  /* 0x00000089ff8e123e */ /* 0x000fe400000000ff */
        /* <DEDUP_REMOVED lines=8> */
[----:B------:R-:W-:Y:S02]  /*4050*/  F2FP.F16.F32.PACK_AB R122, R130, R210 ;  /* 0x000000d2827a723e */ /* 0x000fe400000000ff */
[----:B------:R-:W-:Y:S01]  /*4060*/  @P2 PRMT R118, R118, 0x5410, R131 ;  /* 0x0000541076762816 */ /* 0x000fe20000000083 */
[C---:B-1----:R-:W-:Y:S01]  /*4070*/  @P2 IMAD.WIDE.U32 R130, R202.reuse, 0x10, R154 ;  /* 0x00000010ca822825 */ /* 0x042fe200078e009a */
[----:B------:R-:W-:Y:S02]  /*4080*/  @P1 F2FP.F16.F32.PACK_AB R141, RZ, R219 ;  /* 0x000000dbff8d123e */ /* 0x000fe400000000ff */
[----:B------:R-:W-:Y:S01]  /*4090*/  @P1 F2FP.F16.F32.PACK_AB R143, RZ, R218 ;  /* 0x000000daff8f123e */ /* 0x000fe200000000ff */
[----:B--2---:R-:W-:Y:S01]  /*40a0*/  IMAD.WIDE.U32 R202, R202, 0x10, R152 ;  /* 0x00000010caca7825 */ /* 0x004fe200078e0098 */
[----:B------:R-:W-:-:S02]  /*40b0*/  @P1 F2FP.F16.F32.PACK_AB R145, RZ, R217 ;  /* 0x000000d9ff91123e */ /* 0x000fc400000000ff */
[----:B------:R-:W-:Y:S02]  /*40c0*/  @P1 F2FP.F16.F32.PACK_AB R129, RZ, R216 ;  /* 0x000000d8ff81123e */ /* 0x000fe400000000ff */
[----:B------:R-:W-:Y:S02]  /*40d0*/  F2FP.F16.F32.PACK_AB R123, R215, R123 ;  /* 0x0000007bd77b723e */ /* 0x000fe400000000ff */
[----:B0-----:R-:W-:Y:S02]  /*40e0*/  F2FP.F16.F32.PACK_AB R121, R208, R209 ;  /* 0x000000d1d079723e */ /* 0x001fe400000000ff */
[----:B------:R-:W-:Y:S02]  /*40f0*/  F2FP.F16.F32.PACK_AB R120, R205, R124 ;  /* 0x0000007ccd78723e */ /* 0x000fe400000000ff */
[----:B------:R-:W-:Y:S02]  /*4100*/  @P1 PRMT R115, R140, 0x7610, R115 ;  /* 0x000076108c731816 */ /* 0x000fe40000000073 */
[----:B------:R-:W-:Y:S01]  /*4110*/  @P1 PRMT R114, R142, 0x7610, R114 ;  /* 0x000076108e721816 */ /* 0x000fe20000000072 */
[----:B------:R0:W-:Y:S01]  /*4120*/  STG.E.128 desc[UR6][R202.64], R120 ;  /* 0x00000078ca007986 */ /* 0x0001e2000c101d06 */
[----:B------:R-:W-:-:S02]  /*4130*/  @P1 PRMT R113, R144, 0x7610, R113 ;  /* 0x0000761090711816 */ /* 0x000fc40000000071 */
[----:B------:R-:W-:Y:S02]  /*4140*/  @P1 PRMT R112, R146, 0x7610, R112 ;  /* 0x0000761092701816 */ /* 0x000fe40000000070 */
[----:B------:R-:W-:Y:S01]  /*4150*/  @P2 PRMT R119, R119, 0x5410, R126 ;  /* 0x0000541077772816 */ /* 0x000fe2000000007e */
[----:B------:R-:W1:Y:S01]  /*4160*/  @P2 LDC.64 R146, c[0x0][0x300] ;  /* 0x0000c000ff922b82 */ /* 0x000e620000000a00 */
[----:B------:R-:W-:Y:S01]  /*4170*/  @P2 PRMT R117, R117, 0x5410, R133 ;  /* 0x0000541075752816 */ /* 0x000fe20000000085 */
[----:B------:R-:W-:Y:S01]  /*4180*/  IMAD.WIDE.U32 R132, R201, 0x10, R152 ;  /* 0x00000010c9847825 */ /* 0x000fe200078e0098 */
[----:B------:R-:W-:Y:S02]  /*4190*/  @P2 PRMT R116, R116, 0x5410, R135 ;  /* 0x0000541074742816 */ /* 0x000fe40000000087 */
[----:B------:R-:W-:Y:S01]  /*41a0*/  @P1 PRMT R115, R115, 0x5410, R141 ;  /* 0x0000541073731816 */ /* 0x000fe2000000008d */
[----:B---3--:R-:W-:Y:S01]  /*41b0*/  @P1 IMAD.WIDE.U32 R134, R201, 0x10, R206 ;  /* 0x00000010c9861825 */ /* 0x008fe200078e00ce */
[----:B------:R-:W-:Y:S01]  /*41c0*/  @P1 PRMT R114, R114, 0x5410, R143 ;  /* 0x0000541072721816 */ /* 0x000fe2000000008f */
[----:B------:R2:W-:Y:S01]  /*41d0*/  @P2 STG.E.128 desc[UR6][R130.64], R116 ;  /* 0x0000007482002986 */ /* 0x0005e2000c101d06 */
[----:B------:R-:W-:Y:S01]  /*41e0*/  @P1 PRMT R113, R113, 0x5410, R145 ;  /* 0x0000541071711816 */ /* 0x000fe20000000091 */
[----:B------:R-:W3:Y:S01]  /*41f0*/  @P1 LDC.64 R142, c[0x0][0x308] ;  /* 0x0000c200ff8e1b82 */ /* 0x000ee20000000a00 */
[----:B------:R-:W-:-:S02]  /*4200*/  @P1 PRMT R112, R112, 0x5410, R129 ;  /* 0x0000541070701816 */ /* 0x000fc40000000081 */
[----:B------:R-:W-:Y:S02]  /*4210*/  F2FP.F16.F32.PACK_AB R127, R219, R138 ;  /* 0x0000008adb7f723e */ /* 0x000fe400000000ff */
[----:B------:R-:W-:Y:S01]  /*4220*/  F2FP.F16.F32.PACK_AB R126, R218, R137 ;  /* 0x00000089da7e723e */ /* 0x000fe200000000ff */
[----:B------:R4:W-:Y:S01]  /*4230*/  @P1 STG.E.128 desc[UR6][R134.64], R112 ;  /* 0x0000007086001986 */ /* 0x0009e2000c101d06 */
[----:B------:R-:W-:Y:S01]  /*4240*/  F2FP.F16.F32.PACK_AB R125, R217, R136 ;  /* 0x00000088d97d723e */ /* 0x000fe200000000ff */
[----:B------:R-:W3:Y:S01]  /*4250*/  @P2 LDC.64 R144, c[0x0][0x300] ;  /* 0x0000c000ff902b82 */ /* 0x000ee20000000a00 */
[----:B------:R-:W-:Y:S02]  /*4260*/  F2FP.F16.F32.PACK_AB R124, R216, R0 ;  /* 0x00000000d87c723e */ /* 0x000fe400000000ff */
[----:B0-----:R-:W-:Y:S02]  /*4270*/  @P1 F2FP.F16.F32.PACK_AB R123, RZ, R149 ;  /* 0x00000095ff7b123e */ /* 0x001fe400000000ff */
[----:B------:R-:W-:Y:S01]  /*4280*/  @P2 F2FP.F16.F32.PACK_AB R138, RZ, R138 ;  /* 0x0000008aff8a223e */ /* 0x000fe200000000ff */
[----:B------:R0:W-:Y:S01]  /*4290*/  STG.E.128 desc[UR6][R132.64], R124 ;  /* 0x0000007c84007986 */ /* 0x0001e2000c101d06 */
[----:B------:R-:W-:Y:S01]  /*42a0*/  @P2 F2FP.F16.F32.PACK_AB R137, RZ, R137 ;  /* 0x00000089ff89223e */ /* 0x000fe200000000ff */
[----:B--2---:R-:W2:Y:S01]  /*42b0*/  @P2 LDC.64 R130, c[0x0][0x300] ;  /* 0x0000c000ff822b82 */ /* 0x004ea20000000a00 */
[----:B------:R-:W-:-:S02]  /*42c0*/  @P2 F2FP.F16.F32.PACK_AB R136, RZ, R136 ;  /* 0x00000088ff88223e */ /* 0x000fc400000000ff */
[----:B------:R-:W-:Y:S02]  /*42d0*/  @P2 F2FP.F16.F32.PACK_AB R120, RZ, R0 ;  /* 0x00000000ff78223e */ /* 0x000fe400000000ff */
[----:B------:R-:W-:Y:S02]  /*42e0*/  @P1 F2FP.F16.F32.PACK_AB R121, RZ, R150 ;  /* 0x00000096ff79123e */ /* 0x000fe400000000ff */
[----:B------:R-:W-:Y:S02]  /*42f0*/  @P2 F2FP.F16.F32.PACK_AB R219, RZ, R219 ;  /* 0x000000dbffdb223e */ /* 0x000fe400000000ff */
[----:B----4-:R-:W-:Y:S02]  /*4300*/  @P1 PRMT R114, R123, 0x7610, R114 ;  /* 0x000076107b721816 */ /* 0x010fe40000000072 */
[----:B------:R-:W-:Y:S02]  /*4310*/  @P2 F2FP.F16.F32.PACK_AB R218, RZ, R218 ;  /* 0x000000daffda223e */ /* 0x000fe400000000ff */
[----:B------:R-:W-:-:S02]  /*4320*/  @P2 F2FP.F16.F32.PACK_AB R217, RZ, R217 ;  /* 0x000000d9ffd9223e */ /* 0x000fc400000000ff */
[----:B------:R-:W-:Y:S01]  /*4330*/  @P2 F2FP.F16.F32.PACK_AB R216, RZ, R216 ;  /* 0x000000d8ffd8223e */ /* 0x000fe200000000ff */
[----:B0-----:R-:W0:Y:S01]  /*4340*/  @P1 LDC.64 R132, c[0x0][0x308] ;  /* 0x0000c200ff841b82 */ /* 0x001e220000000a00 */
[----:B------:R-:W-:Y:S02]  /*4350*/  @P1 F2FP.F16.F32.PACK_AB R124, RZ, R222 ;  /* 0x000000deff7c123e */ /* 0x000fe400000000ff */
[----:B------:R-:W-:Y:S02]  /*4360*/  @P1 F2FP.F16.F32.PACK_AB R125, RZ, R148 ;  /* 0x00000094ff7d123e */ /* 0x000fe400000000ff */
[----:B------:R-:W-:Y:S02]  /*4370*/  @P1 F2FP.F16.F32.PACK_AB R126, RZ, R139 ;  /* 0x0000008bff7e123e */ /* 0x000fe400000000ff */
[----:B------:R-:W-:Y:S02]  /*4380*/  @P2 PRMT R119, R138, 0x7610, R119 ;  /* 0x000076108a772816 */ /* 0x000fe40000000077 */
[----:B------:R-:W-:-:S02]  /*4390*/  @P2 PRMT R118, R137, 0x7610, R118 ;  /* 0x0000761089762816 */ /* 0x000fc40000000076 */
[----:B------:R-:W-:Y:S02]  /*43a0*/  @P2 PRMT R117, R136, 0x7610, R117 ;  /* 0x0000761088752816 */ /* 0x000fe40000000075 */
[----:B------:R-:W-:Y:S02]  /*43b0*/  @P2 PRMT R116, R120, 0x7610, R116 ;  /* 0x0000761078742816 */ /* 0x000fe40000000074 */
[----:B------:R-:W-:Y:S02]  /*43c0*/  @P1 F2FP.F16.F32.PACK_AB R122, RZ, R151 ;  /* 0x00000097ff7a123e */ /* 0x000fe400000000ff */
[----:B------:R-:W-:Y:S02]  /*43d0*/  @P1 PRMT R115, R121, 0x7610, R115 ;  /* 0x0000761079731816 */ /* 0x000fe40000000073 */
[----:B------:R-:W-:Y:S02]  /*43e0*/  @P1 PRMT R113, R125, 0x7610, R113 ;  /* 0x000076107d711816 */ /* 0x000fe40000000071 */
[----:B------:R-:W-:Y:S01]  /*43f0*/  @P1 PRMT R114, R114, 0x5410, R124 ;  /* 0x0000541072721816 */ /* 0x000fe2000000007c */
[----:B--2---:R-:W-:Y:S01]  /*4400*/  @P2 IMAD.WIDE.U32 R124, R201, 0x10, R130 ;  /* 0x00000010c97c2825 */ /* 0x004fe200078e0082 */
[----:B------:R-:W-:-:S02]  /*4410*/  @P1 F2FP.F16.F32.PACK_AB R0, RZ, R221 ;  /* 0x000000ddff00123e */ /* 0x000fc400000000ff */
[----:B------:R-:W-:Y:S01]  /*4420*/  @P1 F2FP.F16.F32.PACK_AB R129, RZ, R220 ;  /* 0x000000dcff81123e */ /* 0x000fe200000000ff */
[----:B0-----:R-:W-:Y:S01]  /*4430*/  @P1 IMAD.WIDE.U32 R130, R169, 0x10, R132 ;  /* 0x00000010a9821825 */ /* 0x001fe200078e0084 */
[----:B------:R-:W-:Y:S02]  /*4440*/  @P2 PRMT R119, R119, 0x5410, R219 ;  /* 0x0000541077772816 */ /* 0x000fe400000000db */
[----:B------:R-:W-:Y:S02]  /*4450*/  @P2 PRMT R118, R118, 0x5410, R218 ;  /* 0x0000541076762816 */ /* 0x000fe400000000da */
[----:B------:R-:W-:Y:S02]  /*4460*/  @P2 PRMT R117, R117, 0x5410, R217 ;  /* 0x0000541075752816 */ /* 0x000fe400000000d9 */
[----:B------:R-:W-:Y:S02]  /*4470*/  @P2 PRMT R116, R116, 0x5410, R216 ;  /* 0x0000541074742816 */ /* 0x000fe400000000d8 */
[----:B------:R-:W-:Y:S01]  /*4480*/  @P1 PRMT R112, R126, 0x7610, R112 ;  /* 0x000076107e701816 */ /* 0x000fe20000000070 */
[----:B------:R-:W-:Y:S01]  /*4490*/  IMAD.WIDE.U32 R126, R169, 0x10, R152 ;  /* 0x00000010a97e7825 */ /* 0x000fe200078e0098 */
        /* <DEDUP_REMOVED lines=12> */
[----:B0-----:R-:W-:Y:S02]  /*4560*/  @P1 F2FP.F16.F32.PACK_AB R124, RZ, R223 ;  /* 0x000000dfff7c123e */ /* 0x001fe400000000ff */
        /* <DEDUP_REMOVED lines=12> */
[----:B0-----:R-:W-:Y:S02]  /*4630*/  @P1 PRMT R115, R124, 0x7610, R115 ;  /* 0x000076107c731816 */ /* 0x001fe40000000073 */
[----:B------:R-:W-:Y:S01]  /*4640*/  @P1 PRMT R114, R125, 0x7610, R114 ;  /* 0x000076107d721816 */ /* 0x000fe20000000072 */
[----:B-1----:R-:W-:Y:S01]  /*4650*/  @P2 IMAD.WIDE.U32 R124, R169, 0x10, R146 ;  /* 0x00000010a97c2825 */ /* 0x002fe200078e0092 */
[----:B------:R-:W-:Y:S02]  /*4660*/  @P2 PRMT R118, R118, 0x5410, R222 ;  /* 0x0000541076762816 */ /* 0x000fe400000000de */
[----:B------:R-:W-:-:S02]  /*4670*/  @P2 PRMT R117, R117, 0x5410, R221 ;  /* 0x0000541075752816 */ /* 0x000fc400000000dd */
[----:B------:R-:W-:Y:S02]  /*4680*/  @P2 PRMT R116, R116, 0x5410, R220 ;  /* 0x0000541074742816 */ /* 0x000fe400000000dc */
[----:B------:R-:W-:Y:S02]  /*4690*/  @P2 F2FP.F16.F32.PACK_AB R131, RZ, R223 ;  /* 0x000000dfff83223e */ /* 0x000fe400000000ff */
[----:B------:R-:W-:Y:S01]  /*46a0*/  @P2 F2FP.F16.F32.PACK_AB R129, RZ, R165 ;  /* 0x000000a5ff81223e */ /* 0x000fe200000000ff */
[----:B------:R0:W-:Y:S01]  /*46b0*/  @P2 STG.E.128 desc[UR6][R124.64], R116 ;  /* 0x000000747c002986 */ /* 0x0001e2000c101d06 */
[----:B------:R-:W-:Y:S02]  /*46c0*/  @P1 F2FP.F16.F32.PACK_AB R138, RZ, R158 ;  /* 0x0000009eff8a123e */ /* 0x000fe400000000ff */
[----:B------:R-:W-:Y:S02]  /*46d0*/  @P1 F2FP.F16.F32.PACK_AB R140, RZ, R156 ;  /* 0x0000009cff8c123e */ /* 0x000fe400000000ff */
[----:B------:R-:W-:-:S02]  /*46e0*/  @P2 F2FP.F16.F32.PACK_AB R134, RZ, R158 ;  /* 0x0000009eff86223e */ /* 0x000fc400000000ff */
[----:B------:R-:W-:Y:S02]  /*46f0*/  @P2 F2FP.F16.F32.PACK_AB R136, RZ, R156 ;  /* 0x0000009cff88223e */ /* 0x000fe400000000ff */
[-C--:B--2---:R-:W-:Y:S02]  /*4700*/  @P2 F2FP.F16.F32.PACK_AB R127, RZ, R167.reuse ;  /* 0x000000a7ff7f223e */ /* 0x084fe400000000ff */
[-C--:B------:R-:W-:Y:S02]  /*4710*/  @P2 F2FP.F16.F32.PACK_AB R126, RZ, R162.reuse ;  /* 0x000000a2ff7e223e */ /* 0x080fe400000000ff */
[----:B------:R-:W-:Y:S02]  /*4720*/  @P1 F2FP.F16.F32.PACK_AB R132, RZ, R167 ;  /* 0x000000a7ff84123e */ /* 0x000fe400000000ff */
[----:B------:R-:W-:Y:S02]  /*4730*/  @P1 F2FP.F16.F32.PACK_AB R133, RZ, R162 ;  /* 0x000000a2ff85123e */ /* 0x000fe400000000ff */
[----:B------:R-:W-:Y:S01]  /*4740*/  @P1 F2FP.F16.F32.PACK_AB R135, RZ, R161 ;  /* 0x000000a1ff87123e */ /* 0x000fe200000000ff */
[----:B0-----:R-:W-:Y:S01]  /*4750*/  IMAD.WIDE.U32 R124, R128, 0x10, R152 ;  /* 0x00000010807c7825 */ /* 0x001fe200078e0098 */
[----:B------:R-:W-:-:S02]  /*4760*/  @P2 PRMT R119, R131, 0x7610, R119 ;  /* 0x0000761083772816 */ /* 0x000fc40000000077 */
[----:B------:R-:W-:Y:S02]  /*4770*/  @P2 PRMT R118, R129, 0x7610, R118 ;  /* 0x0000761081762816 */ /* 0x000fe40000000076 */
[-C--:B------:R-:W-:Y:S02]  /*4780*/  @P1 F2FP.F16.F32.PACK_AB R137, RZ, R160.reuse ;  /* 0x000000a0ff89123e */ /* 0x080fe400000000ff */
[----:B------:R-:W-:Y:S02]  /*4790*/  @P1 PRMT R113, R138, 0x7610, R113 ;  /* 0x000076108a711816 */ /* 0x000fe40000000071 */
[----:B------:R-:W-:Y:S02]  /*47a0*/  @P1 PRMT R112, R140, 0x7610, R112 ;  /* 0x000076108c701816 */ /* 0x000fe40000000070 */
[----:B------:R-:W-:Y:S02]  /*47b0*/  @P2 F2FP.F16.F32.PACK_AB R0, RZ, R161 ;  /* 0x000000a1ff00223e */ /* 0x000fe400000000ff */
[----:B------:R-:W-:-:S02]  /*47c0*/  @P2 F2FP.F16.F32.PACK_AB R130, RZ, R160 ;  /* 0x000000a0ff82223e */ /* 0x000fc400000000ff */
[----:B------:R-:W-:Y:S02]  /*47d0*/  @P2 PRMT R117, R134, 0x7610, R117 ;  /* 0x0000761086752816 */ /* 0x000fe40000000075 */
[----:B------:R-:W-:Y:S02]  /*47e0*/  @P2 PRMT R116, R136, 0x7610, R116 ;  /* 0x0000761088742816 */ /* 0x000fe40000000074 */
[----:B------:R-:W-:Y:S02]  /*47f0*/  @P2 PRMT R119, R119, 0x5410, R127 ;  /* 0x0000541077772816 */ /* 0x000fe4000000007f */
[----:B------:R-:W-:Y:S01]  /*4800*/  @P2 PRMT R118, R118, 0x5410, R126 ;  /* 0x0000541076762816 */ /* 0x000fe2000000007e */
[----:B---3--:R-:W-:Y:S01]  /*4810*/  @P1 IMAD.WIDE.U32 R126, R128, 0x10, R142 ;  /* 0x00000010807e1825 */ /* 0x008fe200078e008e */
[----:B------:R-:W-:Y:S02]  /*4820*/  @P1 PRMT R115, R115, 0x5410, R132 ;  /* 0x0000541073731816 */ /* 0x000fe40000000084 */
[----:B------:R-:W-:Y:S01]  /*4830*/  @P1 PRMT R114, R114, 0x5410, R133 ;  /* 0x0000541072721816 */ /* 0x000fe20000000085 */
[----:B------:R-:W-:Y:S01]  /*4840*/  @P2 IMAD.WIDE.U32 R128, R128, 0x10, R144 ;  /* 0x0000001080802825 */ /* 0x000fe200078e0090 */
        /* <DEDUP_REMOVED lines=109> */
[----:B0-----:R-:W-:-:S02]  /*4f20*/  MOV R112, R175 ;  /* 0x000000af00707202 */ /* 0x001fc40000000f00 */
        /* <DEDUP_REMOVED lines=27> */
.L_x_1696:
        /* <DEDUP_REMOVED lines=48> */
.L_x_1697:
[----:B------:R-:W-:Y:S01]  /*53e0*/  HFMA2.MMA R123, -RZ, RZ, 0, 9.5367431640625e-07 ;  /* 0x00000010ff7b7435 */ /* 0x000fe200000001ff */
[----:B------:R-:W-:Y:S02]  /*53f0*/  MOV R122, R120 ;  /* 0x00000078007a7202 */ /* 0x000fe40000000f00 */
[----:B------:R-:W-:Y:S02]  /*5400*/  MOV R234, 0x1f ;  /* 0x0000001f00ea7802 */ /* 0x000fe40000000f00 */
[----:B------:R-:W-:-:S07]  /*5410*/  MOV R235, 0xffffffff ;  /* 0xffffffff00eb7802 */ /* 0x000fce0000000f00 */
[----:B-----5:R-:W-:Y:S05]  /*5420*/  WARPSYNC.COLLECTIVE R235, `(.L_x_1700) ;  /* 0x00000000eb087348 */ /* 0x020fea0003c00000 */
[----:B------:R0:W1:Y:S02]  /*5430*/  SHFL.DOWN P4, R240, R122, R123, R234 ;  /* 0x0800007b7af07389 */ /* 0x00006400000800ea */
[----:B01---5:R-:W-:Y:S01]  /*5440*/  ENDCOLLECTIVE ;  /* 0x000000000000791b */ /* 0x023fe20003800000 */
.L_x_1700:
[----:B------:R-:W-:Y:S01]  /*5450*/  MOV R122, R121 ;  /* 0x00000079007a7202 */ /* 0x000fe20000000f00 */
[----:B------:R-:W-:-:S07]  /*5460*/  FADD.FTZ R120, R120, R240 ;  /* 0x000000f078787221 */ /* 0x000fce0000010000 */
[----:B------:R-:W-:Y:S05]  /*5470*/  WARPSYNC.COLLECTIVE R235, `(.L_x_1701) ;  /* 0x00000000eb087348 */ /* 0x000fea0003c00000 */
[----:B------:R0:W1:Y:S02]  /*5480*/  SHFL.DOWN P4, R240, R122, R123, R234 ;  /* 0x0800007b7af07389 */ /* 0x00006400000800ea */
[----:B01----:R-:W-:Y:S01]  /*5490*/  ENDCOLLECTIVE ;  /* 0x000000000000791b */ /* 0x003fe20003800000 */
.L_x_1701:
[----:B------:R-:W-:Y:S01]  /*54a0*/  HFMA2.MMA R123, -RZ, RZ, 0, 4.76837158203125e-07 ;  /* 0x00000008ff7b7435 */ /* 0x000fe200000001ff */
[----:B------:R-:W-:Y:S01]  /*54b0*/  MOV R122, R120 ;  /* 0x00000078007a7202 */ /* 0x000fe20000000f00 */
[----:B------:R-:W-:-:S09]  /*54c0*/  FADD.FTZ R121, R121, R240 ;  /* 0x000000f079797221 */ /* 0x000fd20000010000 */
[----:B------:R-:W-:Y:S05]  /*54d0*/  WARPSYNC.COLLECTIVE R235, `(.L_x_1702) ;  /* 0x00000000eb087348 */ /* 0x000fea0003c00000 */
[----:B------:R0:W1:Y:S02]  /*54e0*/  SHFL.DOWN P4, R240, R122, R123, R234 ;  /* 0x0800007b7af07389 */ /* 0x00006400000800ea */
[----:B01----:R-:W-:Y:S01]  /*54f0*/  ENDCOLLECTIVE ;  /* 0x000000000000791b */ /* 0x003fe20003800000 */
.L_x_1702:
[----:B------:R-:W-:Y:S01]  /*5500*/  MOV R122, R121 ;  /* 0x00000079007a7202 */ /* 0x000fe20000000f00 */
[----:B------:R-:W-:-:S07]  /*5510*/  FADD.FTZ R120, R120, R240 ;  /* 0x000000f078787221 */ /* 0x000fce0000010000 */
[----:B------:R-:W-:Y:S05]  /*5520*/  WARPSYNC.COLLECTIVE R235, `(.L_x_1703) ;  /* 0x00000000eb087348 */ /* 0x000fea0003c00000 */
[----:B------:R0:W1:Y:S02]  /*5530*/  SHFL.DOWN P4, R240, R122, R123, R234 ;  /* 0x0800007b7af07389 */ /* 0x00006400000800ea */
[----:B01----:R-:W-:Y:S01]  /*5540*/  ENDCOLLECTIVE ;  /* 0x000000000000791b */ /* 0x003fe20003800000 */
.L_x_1703:
[----:B------:R-:W-:Y:S01]  /*5550*/  HFMA2.MMA R123, -RZ, RZ, 0, 2.384185791015625e-07 ;  /* 0x00000004ff7b7435 */ /* 0x000fe200000001ff */
[----:B------:R-:W-:Y:S01]  /*5560*/  MOV R122, R120 ;  /* 0x00000078007a7202 */ /* 0x000fe20000000f00 */
[----:B------:R-:W-:-:S09]  /*5570*/  FADD.FTZ R121, R121, R240 ;  /* 0x000000f079797221 */ /* 0x000fd20000010000 */
[----:B------:R-:W-:Y:S05]  /*5580*/  WARPSYNC.COLLECTIVE R235, `(.L_x_1704) ;  /* 0x00000000eb087348 */ /* 0x000fea0003c00000 */
[----:B------:R0:W1:Y:S02]  /*5590*/  SHFL.DOWN P4, R240, R122, R123, R234 ;  /* 0x0800007b7af07389 */ /* 0x00006400000800ea */
[----:B01----:R-:W-:Y:S01]  /*55a0*/  ENDCOLLECTIVE ;  /* 0x000000000000791b */ /* 0x003fe20003800000 */
.L_x_1704:
[----:B------:R-:W-:Y:S01]  /*55b0*/  MOV R122, R121 ;  /* 0x00000079007a7202 */ /* 0x000fe20000000f00 */
[----:B------:R-:W-:-:S07]  /*55c0*/  FADD.FTZ R120, R120, R240 ;  /* 0x000000f078787221 */ /* 0x000fce0000010000 */
[----:B------:R-:W-:Y:S05]  /*55d0*/  WARPSYNC.COLLECTIVE R235, `(.L_x_1705) ;  /* 0x00000000eb087348 */ /* 0x000fea0003c00000 */
[----:B------:R0:W1:Y:S02]  /*55e0*/  SHFL.DOWN P4, R240, R122, R123, R234 ;  /* 0x0800007b7af07389 */ /* 0x00006400000800ea */
[----:B01----:R-:W-:Y:S01]  /*55f0*/  ENDCOLLECTIVE ;  /* 0x000000000000791b */ /* 0x003fe20003800000 */
.L_x_1705:
[----:B------:R-:W-:Y:S01]  /*5600*/  HFMA2.MMA R123, -RZ, RZ, 0, 1.1920928955078125e-07 ;  /* 0x00000002ff7b7435 */ /* 0x000fe200000001ff */
[----:B------:R-:W-:Y:S01]  /*5610*/  MOV R122, R120 ;  /* 0x00000078007a7202 */ /* 0x000fe20000000f00 */
[----:B------:R-:W-:-:S09]  /*5620*/  FADD.FTZ R121, R121, R240 ;  /* 0x000000f079797221 */ /* 0x000fd20000010000 */
[----:B------:R-:W-:Y:S05]  /*5630*/  WARPSYNC.COLLECTIVE R235, `(.L_x_1706) ;  /* 0x00000000eb087348 */ /* 0x000fea0003c00000 */
[----:B------:R0:W1:Y:S02]  /*5640*/  SHFL.DOWN P4, R240, R122, R123, R234 ;  /* 0x0800007b7af07389 */ /* 0x00006400000800ea */
[----:B01----:R-:W-:Y:S01]  /*5650*/  ENDCOLLECTIVE ;  /* 0x000000000000791b */ /* 0x003fe20003800000 */
.L_x_1706:
[----:B------:R-:W-:Y:S01]  /*5660*/  MOV R122, R121 ;  /* 0x00000079007a7202 */ /* 0x000fe20000000f00 */
[----:B------:R-:W-:-:S07]  /*5670*/  FADD.FTZ R120, R120, R240 ;  /* 0x000000f078787221 */ /* 0x000fce0000010000 */
[----:B------:R-:W-:Y:S05]  /*5680*/  WARPSYNC.COLLECTIVE R235, `(.L_x_1707) ;  /* 0x00000000eb087348 */ /* 0x000fea0003c00000 */
[----:B------:R0:W1:Y:S02]  /*5690*/  SHFL.DOWN P4, R240, R122, R123, R234 ;  /* 0x0800007b7af07389 */ /* 0x00006400000800ea */
[----:B01----:R-:W-:Y:S01]  /*56a0*/  ENDCOLLECTIVE ;  /* 0x000000000000791b */ /* 0x003fe20003800000 */
.L_x_1707:
[----:B------:R-:W-:Y:S01]  /*56b0*/  HFMA2.MMA R123, -RZ, RZ, 0, 5.9604644775390625e-08 ;  /* 0x00000001ff7b7435 */ /* 0x000fe200000001ff */
[----:B------:R-:W-:Y:S01]  /*56c0*/  MOV R122, R120 ;  /* 0x00000078007a7202 */ /* 0x000fe20000000f00 */
[----:B------:R-:W-:-:S09]  /*56d0*/  FADD.FTZ R121, R121, R240 ;  /* 0x000000f079797221 */ /* 0x000fd20000010000 */
[----:B------:R-:W-:Y:S05]  /*56e0*/  WARPSYNC.COLLECTIVE R235, `(.L_x_1708) ;  /* 0x00000000eb087348 */ /* 0x000fea0003c00000 */
[----:B------:R0:W1:Y:S02]  /*56f0*/  SHFL.DOWN P4, R240, R122, R123, R234 ;  /* 0x0800007b7af07389 */ /* 0x00006400000800ea */
[----:B01----:R-:W-:Y:S01]  /*5700*/  ENDCOLLECTIVE ;  /* 0x000000000000791b */ /* 0x003fe20003800000 */
.L_x_1708:
[----:B------:R-:W-:Y:S02]  /*5710*/  MOV R122, R121 ;  /* 0x00000079007a7202 */ /* 0x000fe40000000f00 */
[----:B------:R-:W-:-:S07]  /*5720*/  MOV R236, R240 ;  /* 0x000000f000ec7202 */ /* 0x000fce0000000f00 */
[----:B------:R-:W-:Y:S05]  /*5730*/  WARPSYNC.COLLECTIVE R235, `(.L_x_1709) ;  /* 0x00000000eb087348 */ /* 0x000fea0003c00000 */
[----:B------:R0:W1:Y:S02]  /*5740*/  SHFL.DOWN P4, R240, R122, R123, R234 ;  /* 0x0800007b7af07389 */ /* 0x00006400000800ea */
[----:B01----:R-:W-:Y:S01]  /*5750*/  ENDCOLLECTIVE ;  /* 0x000000000000791b */ /* 0x003fe20003800000 */
.L_x_1709:
[----:B------:R-:W-:Y:S01]  /*5760*/  MOV R122, R240 ;  /* 0x000000f0007a7202 */ /* 0x000fe20000000f00 */
[----:B------:R-:W-:Y:S06]  /*5770*/  BRA `(.L_x_1710) ;  /* 0xffffffd800507947 */ /* 0x000fec000383ffff */
.L_x_1711:
        /* <DEDUP_REMOVED lines=16> */
.L_x_3567:


//--------------------- .text._ZN10layer_norm31ln_parallel_residual_bwd_kernelINS_13Kernel_traitsIf6__halfS2_S2_fjLj8192ELj1ELj1ELj8ELj16ENS_18Kernel_traits_baseILj8192EfS2_S2_S2_fjLj256EEEEELb0ELb1ELb0EEEvNS_9BwdParamsE --------------------------
	.section	.text._ZN10layer_norm31ln_parallel_residual_bwd_kernelINS_13Kernel_traitsIf6__halfS2_S2_fjLj8192ELj1ELj1ELj8ELj16ENS_18Kernel_traits_baseILj8192EfS2_S2_S2_fjLj256EEEEELb0ELb1ELb0EEEvNS_9BwdParamsE,"ax",@progbits
	.align	128
        .global         _ZN10layer_norm31ln_parallel_residual_bwd_kernelINS_13Kernel_traitsIf6__halfS2_S2_fjLj8192ELj1ELj1ELj8ELj16ENS_18Kernel_traits_baseILj8192EfS2_S2_S2_fjLj256EEEEELb0ELb1ELb0EEEvNS_9BwdParamsE
        .type           _ZN10layer_norm31ln_parallel_residual_bwd_kernelINS_13Kernel_traitsIf6__halfS2_S2_fjLj8192ELj1ELj1ELj8ELj16ENS_18Kernel_traits_baseILj8192EfS2_S2_S2_fjLj256EEEEELb0ELb1ELb0EEEvNS_9BwdParamsE,@function
        .size           _ZN10layer_norm31ln_parallel_residual_bwd_kernelINS_13Kernel_traitsIf6__halfS2_S2_fjLj8192ELj1ELj1ELj8ELj16ENS_18Kernel_traits_baseILj8192EfS2_S2_S2_fjLj256EEEEELb0ELb1ELb0EEEvNS_9BwdParamsE,(.L_x_3568 - _ZN10layer_norm31ln_parallel_residual_bwd_kernelINS_13Kernel_traitsIf6__halfS2_S2_fjLj8192ELj1ELj1ELj8ELj16ENS_18Kernel_traits_baseILj8192EfS2_S2_S2_fjLj256EEEEELb0ELb1ELb0EEEvNS_9BwdParamsE)
        .other          _ZN10layer_norm31ln_parallel_residual_bwd_kernelINS_13Kernel_traitsIf6__halfS2_S2_fjLj8192ELj1ELj1ELj8ELj16ENS_18Kernel_traits_baseILj8192EfS2_S2_S2_fjLj256EEEEELb0ELb1ELb0EEEvNS_9BwdParamsE,@"STO_CUDA_ENTRY STV_DEFAULT"
_ZN10layer_norm31ln_parallel_residual_bwd_kernelINS_13Kernel_traitsIf6__halfS2_S2_fjLj8192ELj1ELj1ELj8ELj16ENS_18Kernel_traits_baseILj8192EfS2_S2_S2_fjLj256EEEEELb0ELb1ELb0EEEvNS_9BwdParamsE:
.text._ZN10layer_norm31ln_parallel_residual_bwd_kernelINS_13Kernel_traitsIf6__halfS2_S2_fjLj8192ELj1ELj1ELj8ELj16ENS_18Kernel_traits_baseILj8192EfS2_S2_S2_fjLj256EEEEELb0ELb1ELb0EEEvNS_9BwdParamsE:
        /* <DEDUP_REMOVED lines=81> */
[----:B------:R-:W-:Y:S01]  /*0510*/  HFMA2.MMA R156, -RZ, RZ, 0, 5.9604644775390625e-08 ;  /* 0x00000001ff9c7435 */ /* 0x000fe200000001ff */
[----:B------:R-:W-:Y:S01]  /*0520*/  UISETP.NE.AND UP0, UPT, UR6, URZ, UPT ;  /* 0x0000003f0600728c */ /* 0x000fe2000bf05270 */
[----:B------:R-:W-:-:S05]  /*0530*/  MOV R101, RZ ;  /* 0x000000ff00657202 */ /* 0x000fca0000000f00 */
[----:B------:R-:W-:-:S13]  /*0540*/  PLOP3.LUT P3, PT, PT, PT, UP0, 0x80, 0x0 ;  /* 0x000000000000781c */ /* 0x000fda0003f6f008 */
.L_x_1730:
        /* <DEDUP_REMOVED lines=30> */
[--C-:B--2---:R-:W-:Y:S02]  /*0730*/  HADD2.F32 R18, -RZ, R12.reuse.H0_H0 ;  /* 0x2000000cff127230 */ /* 0x104fe40000004100 */
[----:B------:R-:W-:Y:S02]  /*0740*/  HADD2.F32 R20, -RZ, R12.H1_H1 ;  /* 0x3000000cff147230 */ /* 0x000fe40000004100 */
[--C-:B------:R-:W-:Y:S02]  /*0750*/  HADD2.F32 R22, -RZ, R13.reuse.H0_H0 ;  /* 0x2000000dff167230 */ /* 0x100fe40000004100 */
[----:B------:R-:W-:Y:S01]  /*0760*/  FADD.FTZ R18, -R161, R18 ;  /* 0x00000012a1127221 */ /* 0x000fe20000010100 */
[----:B------:R-:W-:Y:S02]  /*0770*/  HADD2.F32 R152, -RZ, R13.H1_H1 ;  /* 0x3000000dff987230 */ /* 0x000fe40000004100 */
[----:B------:R-:W-:-:S02]  /*0780*/  HADD2.F32 R154, -RZ, R14.H0_H0 ;  /* 0x2000000eff9a7230 */ /* 0x000fc40000004100 */
[----:B-----5:R-:W-:Y:S01]  /*0790*/  FMUL.FTZ R3, R175, R18 ;  /* 0x00000012af037220 */ /* 0x020fe20000410000 */
[--C-:B------:R-:W-:Y:S02]  /*07a0*/  HADD2.F32 R162, -RZ, R15.reuse.H0_H0 ;  /* 0x2000000fffa27230 */ /* 0x100fe40000004100 */
[C---:B------:R-:W-:Y:S01]  /*07b0*/  FADD.FTZ R22, -R161.reuse, R22 ;  /* 0x00000016a1167221 */ /* 0x040fe20000010100 */
[----:B------:R-:W-:Y:S02]  /*07c0*/  HADD2.F32 R164, -RZ, R15.H1_H1 ;  /* 0x3000000fffa47230 */ /* 0x000fe40000004100 */
[C---:B------:R-:W-:Y:S01]  /*07d0*/  FADD.FTZ R154, -R161.reuse, R154 ;  /* 0x0000009aa19a7221 */ /* 0x040fe20000010100 */
[----:B------:R-:W-:Y:S02]  /*07e0*/  HADD2.F32 R156, -RZ, R14.H1_H1 ;  /* 0x3000000eff9c7230 */ /* 0x000fe40000004100 */
[----:B------:R-:W-:Y:S01]  /*07f0*/  FADD.FTZ R162, -R161, R162 ;  /* 0x000000a2a1a27221 */ /* 0x000fe20000010100 */
[----:B---3--:R-:W-:-:S02]  /*0800*/  HADD2.F32 R7, -RZ, R8.H0_H0 ;  /* 0x20000008ff077230 */ /* 0x008fc40000004100 */
[C---:B------:R-:W-:Y:S01]  /*0810*/  FADD.FTZ R18, -R161.reuse, R156 ;  /* 0x0000009ca1127221 */ /* 0x040fe20000010100 */
[----:B------:R-:W-:Y:S02]  /*0820*/  HADD2.F32 R12, -RZ, R8.H1_H1 ;  /* 0x30000008ff0c7230 */ /* 0x000fe40000004100 */
[----:B------:R-:W-:Y:S01]  /*0830*/  FADD.FTZ R8, -R161, R20 ;  /* 0x00000014a1087221 */ /* 0x000fe20000010100 */
[--C-:B------:R-:W-:Y:S02]  /*0840*/  HADD2.F32 R15, -RZ, R10.reuse.H0_H0 ;  /* 0x2000000aff0f7230 */ /* 0x100fe40000004100 */
[----:B------:R-:W-:Y:S01]  /*0850*/  FADD.FTZ R68, R68, R7 ;  /* 0x0000000744447221 */ /* 0x000fe20000010000 */
[----:B------:R-:W-:Y:S02]  /*0860*/  HADD2.F32 R158, -RZ, R10.H1_H1 ;  /* 0x3000000aff9e7230 */ /* 0x000fe40000004100 */
[----:B------:R-:W-:Y:S01]  /*0870*/  FMUL.FTZ R8, R175, R8 ;  /* 0x00000008af087220 */ /* 0x000fe20000410000 */
[-C--:B------:R-:W-:Y:S01]  /*0880*/  FFMA.FTZ R100, R3, R7.reuse, R100 ;  /* 0x0000000703647223 */ /* 0x080fe20000010064 */
[----:B------:R-:W-:Y:S01]  /*0890*/  FMUL.FTZ R10, R132, R7 ;  /* 0x00000007840a7220 */ /* 0x000fe20000410000 */
[----:B------:R-:W-:Y:S01]  /*08a0*/  FADD.FTZ R69, R69, R12 ;  /* 0x0000000c45457221 */ /* 0x000fe20000010000 */
[-C--:B------:R-:W-:Y:S01]  /*08b0*/  FFMA.FTZ R101, R8, R12.reuse, R101 ;  /* 0x0000000c08657223 */ /* 0x080fe20000010065 */
[----:B------:R-:W-:Y:S01]  /*08c0*/  FMUL.FTZ R7, R133, R12 ;  /* 0x0000000c85077220 */ /* 0x000fe20000410000 */
[----:B------:R-:W-:Y:S01]  /*08d0*/  FADD.FTZ R12, -R161, R152 ;  /* 0x00000098a10c7221 */ /* 0x000fe20000010100 */
[----:B------:R-:W-:-:S02]  /*08e0*/  HADD2.F32 R13, -RZ, R9.H0_H0 ;  /* 0x20000009ff0d7230 */ /* 0x000fc40000004100 */
[----:B------:R-:W-:Y:S01]  /*08f0*/  FADD.FTZ R64, R64, R15 ;  /* 0x0000000f40407221 */ /* 0x000fe20000010000 */
[----:B0-----:R-:W-:Y:S02]  /*0900*/  HADD2.F32 R16, -RZ, R9.H1_H1 ;  /* 0x30000009ff107230 */ /* 0x001fe40000004100 */
[C---:B------:R-:W-:Y:S01]  /*0910*/  FMUL.FTZ R9, R175.reuse, R22 ;  /* 0x00000016af097220 */ /* 0x040fe20000410000 */
[--C-:B------:R-:W-:Y:S02]  /*0920*/  HADD2.F32 R155, -RZ, R11.reuse.H0_H0 ;  /* 0x2000000bff9b7230 */ /* 0x100fe40000004100 */
[C---:B------:R-:W-:Y:S01]  /*0930*/  FMUL.FTZ R12, R175.reuse, R12 ;  /* 0x0000000caf0c7220 */ /* 0x040fe20000410000 */
[----:B------:R-:W-:Y:S02]  /*0940*/  HADD2.F32 R166, -RZ, R11.H1_H1 ;  /* 0x3000000bffa67230 */ /* 0x000fe40000004100 */
[----:B------:R-:W-:Y:S01]  /*0950*/  FMUL.FTZ R11, R175, R154 ;  /* 0x0000009aaf0b7220 */ /* 0x000fe20000410000 */
[----:B------:R-:W-:Y:S01]  /*0960*/  FADD.FTZ R70, R70, R13 ;  /* 0x0000000d46467221 */ /* 0x000fe20000010000 */
[-C--:B------:R-:W-:Y:S01]  /*0970*/  FFMA.FTZ R102, R9, R13.reuse, R102 ;  /* 0x0000000d09667223 */ /* 0x080fe20000010066 */
[----:B------:R-:W-:Y:S01]  /*0980*/  FMUL.FTZ R14, R134, R13 ;  /* 0x0000000d860e7220 */ /* 0x000fe20000410000 */
[----:B------:R-:W-:Y:S01]  /*0990*/  FADD.FTZ R71, R71, R16 ;  /* 0x0000001047477221 */ /* 0x000fe20000010000 */
[-C--:B------:R-:W-:Y:S01]  /*09a0*/  FFMA.FTZ R103, R12, R16.reuse, R103 ;  /* 0x000000100c677223 */ /* 0x080fe20000010067 */
[----:B------:R-:W-:Y:S01]  /*09b0*/  FMUL.FTZ R13, R135, R16 ;  /* 0x00000010870d7220 */ /* 0x000fe20000410000 */
[-C--:B------:R-:W-:Y:S01]  /*09c0*/  FFMA.FTZ R96, R11, R15.reuse, R96 ;  /* 0x0000000f0b607223 */ /* 0x080fe20000010060 */
[----:B------:R-:W-:Y:S01]  /*09d0*/  FMUL.FTZ R16, R128, R15 ;  /* 0x0000000f80107220 */ /* 0x000fe20000410000 */
[----:B------:R-:W-:Y:S01]  /*09e0*/  FADD.FTZ R20, RZ, R10 ;  /* 0x0000000aff147221 */ /* 0x000fe20000010000 */
[----:B------:R-:W-:Y:S01]  /*09f0*/  FFMA.FTZ R15, R3, R10, RZ ;  /* 0x0000000a030f7223 */ /* 0x000fe200000100ff */
[----:B------:R-:W-:Y:S01]  /*0a00*/  FMUL.FTZ R18, R175, R18 ;  /* 0x00000012af127220 */ /* 0x000fe20000410000 */
[----:B------:R-:W-:Y:S01]  /*0a10*/  FADD.FTZ R66, R66, R155 ;  /* 0x0000009b42427221 */ /* 0x000fe20000010000 */
[----:B------:R-:W-:Y:S01]  /*0a20*/  FADD.FTZ R17, R20, R7 ;  /* 0x0000000714117221 */ /* 0x000fe20000010000 */
[----:B------:R-:W-:Y:S01]  /*0a30*/  FFMA.FTZ R20, R8, R7, R15 ;  /* 0x0000000708147223 */ /* 0x000fe2000001000f */
[----:B------:R-:W-:Y:S01]  /*0a40*/  FMUL.FTZ R15, R129, R158 ;  /* 0x0000009e810f7220 */ /* 0x000fe20000410000 */
[----:B------:R-:W-:Y:S01]  /*0a50*/  FADD.FTZ R65, R65, R158 ;  /* 0x0000009e41417221 */ /* 0x000fe20000010000 */
[----:B------:R-:W-:Y:S01]  /*0a60*/  FADD.FTZ R22, R17, R14 ;  /* 0x0000000e11167221 */ /* 0x000fe20000010000 */
[----:B------:R-:W-:Y:S01]  /*0a70*/  FFMA.FTZ R19, R9, R14, R20 ;  /* 0x0000000e09137223 */ /* 0x000fe20000010014 */
[----:B------:R-:W-:Y:S01]  /*0a80*/  FMUL.FTZ R17, R175, R162 ;  /* 0x000000a2af117220 */ /* 0x000fe20000410000 */
[----:B------:R-:W-:Y:S01]  /*0a90*/  FMUL.FTZ R20, R130, R155 ;  /* 0x0000009b82147220 */ /* 0x000fe20000410000 */
[----:B------:R-:W-:Y:S01]  /*0aa0*/  FADD.FTZ R153, R22, R13 ;  /* 0x0000000d16997221 */ /* 0x000fe20000010000 */
[----:B------:R-:W-:Y:S01]  /*0ab0*/  FFMA.FTZ R22, R12, R13, R19 ;  /* 0x0000000d0c167223 */ /* 0x000fe20000010013 */
[----:B------:R-:W-:Y:S01]  /*0ac0*/  FFMA.FTZ R98, R17, R155, R98 ;  /* 0x0000009b11627223 */ /* 0x000fe20000010062 */
[----:B------:R-:W-:Y:S01]  /*0ad0*/  FMUL.FTZ R19, R131, R166 ;  /* 0x000000a683137220 */ /* 0x000fe20000410000 */
[----:B------:R-:W-:Y:S01]  /*0ae0*/  FADD.FTZ R152, R153, R16 ;  /* 0x0000001099987221 */ /* 0x000fe20000010000 */
[----:B------:R-:W-:Y:S01]  /*0af0*/  FFMA.FTZ R153, R11, R16, R22 ;  /* 0x000000100b997223 */ /* 0x000fe20000010016 */
[----:B------:R-:W-:Y:S01]  /*0b00*/  FADD.FTZ R22, -R161, R164 ;  /* 0x000000a4a1167221 */ /* 0x000fe20000010100 */
[----:B------:R-:W-:Y:S01]  /*0b10*/  FFMA.FTZ R97, R18, R158, R97 ;  /* 0x0000009e12617223 */ /* 0x000fe20000010061 */
[----:B------:R-:W-:Y:S01]  /*0b20*/  FADD.FTZ R155, R152, R15 ;  /* 0x0000000f989b7221 */ /* 0x000fe20000010000 */
[----:B------:R-:W-:Y:S01]  /*0b30*/  FFMA.FTZ R152, R18, R15, R153 ;  /* 0x0000000f12987223 */ /* 0x000fe20000010099 */
[----:B------:R-:W-:Y:S01]  /*0b40*/  FMUL.FTZ R22, R175, R22 ;  /* 0x00000016af167220 */ /* 0x000fe20000410000 */
[----:B------:R-:W-:Y:S01]  /*0b50*/  FADD.FTZ R67, R67, R166 ;  /* 0x000000a643437221 */ /* 0x000fe20000010000 */
[----:B------:R-:W-:Y:S01]  /*0b60*/  FADD.FTZ R154, R155, R20 ;  /* 0x000000149b9a7221 */ /* 0x000fe20000010000 */
[----:B------:R-:W-:Y:S01]  /*0b70*/  FFMA.FTZ R152, R17, R20, R152 ;  /* 0x0000001411987223 */ /* 0x000fe20000010098 */
[----:B------:R-:W-:Y:S01]  /*0b80*/  FFMA.FTZ R99, R22, R166, R99 ;  /* 0x000000a616637223 */ /* 0x000fe20000010063 */
[----:B------:R-:W-:Y:S01]  /*0b90*/  IADD3 R162, R173, 0x100, RZ ;  /* 0x00000100ada27810 */ /* 0x000fe20007ffe0ff */
[----:B------:R-:W-:Y:S01]  /*0ba0*/  FADD.FTZ R163, R154, R19 ;  /* 0x000000139aa37221 */ /* 0x000fe20000010000 */
[----:B------:R-:W-:-:S07]  /*0bb0*/  FFMA.FTZ R164, R22, R19, R152 ;  /* 0x0000001316a47223 */ /* 0x000fce0000010098 */
.L_x_1714:
[----:B------:R-:W-:Y:S05]  /*0bc0*/  BSYNC B0 ;  /* 0x0000000000007941 */ /* 0x000fea0003800000 */
.L_x_1713:
        /* <DEDUP_REMOVED lines=57> */
[----:B------:R-:W-:Y:S01]  /*0f60*/  FADD.FTZ R152, R163, R26 ;  /* 0x0000001aa3987221 */ /* 0x000fe20000010000 */
[----:B------:R-:W-:Y:S01]  /*0f70*/  FFMA.FTZ R31, R21, R26, R164 ;  /* 0x0000001a151f7223 */ /* 0x000fe200000100a4 */
[----:B------:R-:W-:Y:S01]  /*0f80*/  FMUL.FTZ R170, R175, R170 ;  /* 0x000000aaafaa7220 */ /* 0x000fe20000410000 */
[----:B------:R-:W-:Y:S01]  /*0f90*/  FADD.FTZ R57, R57, R172 ;  /* 0x000000ac39397221 */ /* 0x000fe20000010000 */
[----:B------:R-:W-:Y:S01]  /*0fa0*/  FADD.FTZ R153, R152, R23 ;  /* 0x0000001798997221 */ /* 0x000fe20000010000 */
[----:B------:R-:W-:Y:S01]  /*0fb0*/  FFMA.FTZ R152, R24, R23, R31 ;  /* 0x0000001718987223 */ /* 0x000fe2000001001f */
[-C--:B------:R-:W-:Y:S01]  /*0fc0*/  FMUL.FTZ R31, R121, R172.reuse ;  /* 0x000000ac791f7220 */ /* 0x080fe20000410000 */
[----:B------:R-:W-:Y:S01]  /*0fd0*/  FFMA.FTZ R89, R170, R172, R89 ;  /* 0x000000acaa597223 */ /* 0x000fe20000010059 */
        /* <DEDUP_REMOVED lines=16> */
[----:B------:R-:W-:Y:S01]  /*10e0*/  FADD.FTZ R154, R155, R172 ;  /* 0x000000ac9b9a7221 */ /* 0x000fe20000010000 */
[----:B------:R-:W-:Y:S01]  /*10f0*/  FFMA.FTZ R152, R169, R172, R152 ;  /* 0x000000aca9987223 */ /* 0x000fe20000010098 */
[----:B------:R-:W-:-:S02]  /*1100*/  FFMA.FTZ R91, R174, R156, R91 ;  /* 0x0000009cae5b7223 */ /* 0x000fc4000001005b */
[----:B------:R-:W-:Y:S01]  /*1110*/  FADD.FTZ R163, R154, R171 ;  /* 0x000000ab9aa37221 */ /* 0x000fe20000010000 */
[----:B------:R-:W-:-:S07]  /*1120*/  FFMA.FTZ R164, R174, R171, R152 ;  /* 0x000000abaea47223 */ /* 0x000fce0000010098 */
.L_x_1716:
[----:B------:R-:W-:Y:S05]  /*1130*/  BSYNC B0 ;  /* 0x0000000000007941 */ /* 0x000fea0003800000 */
.L_x_1715:
        /* <DEDUP_REMOVED lines=21> */
[----:B-----5:R-:W-:Y:S01]  /*1290*/  FMUL.FTZ R177, R175, R176 ;  /* 0x000000b0afb17220 */ /* 0x020fe20000410000 */
[----:B------:R-:W-:Y:S01]  /*12a0*/  FADD.FTZ R180, -R161, R180 ;  /* 0x000000b4a1b47221 */ /* 0x000fe20000010100 */
[----:B------:R-:W-:Y:S01]  /*12b0*/  FMUL.FTZ R176, R175, R178 ;  /* 0x000000b2afb07220 */ /* 0x000fe20000410000 */
[----:B------:R-:W-:Y:S01]  /*12c0*/  FADD.FTZ R152, -R161, R152 ;  /* 0x00000098a1987221 */ /* 0x000fe20000010100 */
[--C-:B------:R-:W-:Y:S02]  /*12d0*/  HADD2.F32 R188, -RZ, R155.reuse.H0_H0 ;  /* 0x2000009bffbc7230 */ /* 0x100fe40000004100 */
[C---:B------:R-:W-:Y:S01]  /*12e0*/  FMUL.FTZ R183, R175.reuse, R180 ;  /* 0x000000b4afb77220 */ /* 0x040fe20000410000 */
[----:B------:R-:W-:Y:S02]  /*12f0*/  HADD2.F32 R190, -RZ, R155.H1_H1 ;  /* 0x3000009bffbe7230 */ /* 0x000fe40000004100 */
[----:B------:R-:W-:Y:S01]  /*1300*/  FMUL.FTZ R180, R175, R152 ;  /* 0x00000098afb47220 */ /* 0x000fe20000410000 */
[----:B------:R-:W-:-:S02]  /*1310*/  HADD2.F32 R186, -RZ, R154.H1_H1 ;  /* 0x3000009affba7230 */ /* 0x000fc40000004100 */
[C---:B------:R-:W-:Y:S01]  /*1320*/  FADD.FTZ R188, -R161.reuse, R188 ;  /* 0x000000bca1bc7221 */ /* 0x040fe20000010100 */
[--C-:B---3--:R-:W-:Y:S02]  /*1330*/  HADD2.F32 R153, -RZ, R156.reuse.H0_H0 ;  /* 0x2000009cff997230 */ /* 0x108fe40000004100 */
[C---:B------:R-:W-:Y:S01]  /*1340*/  FADD.FTZ R192, -R161.reuse, R190 ;  /* 0x000000bea1c07221 */ /* 0x040fe20000010100 */
[----:B------:R-:W-:Y:S02]  /*1350*/  HADD2.F32 R156, -RZ, R156.H1_H1 ;  /* 0x3000009cff9c7230 */ /* 0x000fe40000004100 */
[----:B------:R-:W-:Y:S01]  /*1360*/  FADD.FTZ R186, -R161, R186 ;  /* 0x000000baa1ba7221 */ /* 0x000fe20000010100 */
[--C-:B------:R-:W-:Y:S02]  /*1370*/  HADD2.F32 R155, -RZ, R157.reuse.H0_H0 ;  /* 0x2000009dff9b7230 */ /* 0x100fe40000004100 */
[-C--:B------:R-:W-:Y:S01]  /*1380*/  FMUL.FTZ R178, R116, R153.reuse ;  /* 0x0000009974b27220 */ /* 0x080fe20000410000 */
[----:B------:R-:W-:Y:S01]  /*1390*/  FADD.FTZ R52, R52, R153 ;  /* 0x0000009934347221 */ /* 0x000fe20000010000 */
[----:B------:R-:W-:Y:S01]  /*13a0*/  FFMA.FTZ R84, R177, R153, R84 ;  /* 0x00000099b1547223 */ /* 0x000fe20000010054 */
[-C--:B------:R-:W-:Y:S01]  /*13b0*/  FMUL.FTZ R181, R117, R156.reuse ;  /* 0x0000009c75b57220 */ /* 0x080fe20000410000 */
[----:B------:R-:W-:Y:S01]  /*13c0*/  FADD.FTZ R152, R163, R178 ;  /* 0x000000b2a3987221 */ /* 0x000fe20000010000 */
[----:B------:R-:W-:Y:S01]  /*13d0*/  FADD.FTZ R53, R53, R156 ;  /* 0x0000009c35357221 */ /* 0x000fe20000010000 */
[----:B------:R-:W-:Y:S01]  /*13e0*/  FFMA.FTZ R85, R176, R156, R85 ;  /* 0x0000009cb0557223 */ /* 0x000fe20000010055 */
[----:B------:R-:W-:Y:S01]  /*13f0*/  FFMA.FTZ R153, R177, R178, R164 ;  /* 0x000000b2b1997223 */ /* 0x000fe200000100a4 */
[----:B------:R-:W-:Y:S01]  /*1400*/  FADD.FTZ R156, -R161, R182 ;  /* 0x000000b6a19c7221 */ /* 0x000fe20000010100 */
[----:B------:R-:W-:-:S02]  /*1410*/  HADD2.F32 R154, -RZ, R157.H1_H1 ;  /* 0x3000009dff9a7230 */ /* 0x000fc40000004100 */
[----:B------:R-:W-:Y:S01]  /*1420*/  FADD.FTZ R54, R54, R155 ;  /* 0x0000009b36367221 */ /* 0x000fe20000010000 */
[-C--:B------:R-:W-:Y:S01]  /*1430*/  FFMA.FTZ R86, R183, R155.reuse, R86 ;  /* 0x0000009bb7567223 */ /* 0x080fe20000010056 */
[----:B------:R-:W-:Y:S01]  /*1440*/  FMUL.FTZ R182, R118, R155 ;  /* 0x0000009b76b67220 */ /* 0x000fe20000410000 */
[----:B------:R-:W-:Y:S01]  /*1450*/  FADD.FTZ R155, R152, R181 ;  /* 0x000000b5989b7221 */ /* 0x000fe20000010000 */
[----:B------:R-:W-:Y:S01]  /*1460*/  FFMA.FTZ R152, R176, R181, R153 ;  /* 0x000000b5b0987223 */ /* 0x000fe20000010099 */
[--C-:B------:R-:W-:Y:S02]  /*1470*/  HADD2.F32 R157, -RZ, R158.reuse.H0_H0 ;  /* 0x2000009eff9d7230 */ /* 0x100fe40000004100 */
[----:B------:R-:W-:Y:S01]  /*1480*/  FADD.FTZ R55, R55, R154 ;  /* 0x0000009a37377221 */ /* 0x000fe20000010000 */
[-C--:B------:R-:W-:Y:S01]  /*1490*/  FFMA.FTZ R87, R180, R154.reuse, R87 ;  /* 0x0000009ab4577223 */ /* 0x080fe20000010057 */
[----:B------:R-:W-:Y:S01]  /*14a0*/  FMUL.FTZ R187, R119, R154 ;  /* 0x0000009a77bb7220 */ /* 0x000fe20000410000 */
[----:B------:R-:W-:Y:S01]  /*14b0*/  FADD.FTZ R154, R155, R182 ;  /* 0x000000b69b9a7221 */ /* 0x000fe20000010000 */
[----:B------:R-:W-:Y:S01]  /*14c0*/  FFMA.FTZ R153, R183, R182, R152 ;  /* 0x000000b6b7997223 */ /* 0x000fe20000010098 */
[----:B------:R-:W-:-:S02]  /*14d0*/  HADD2.F32 R158, -RZ, R158.H1_H1 ;  /* 0x3000009eff9e7230 */ /* 0x000fc40000004100 */
[C---:B------:R-:W-:Y:S01]  /*14e0*/  FMUL.FTZ R185, R175.reuse, R156 ;  /* 0x0000009cafb97220 */ /* 0x040fe20000410000 */
        /* <DEDUP_REMOVED lines=8> */
[----:B0-----:R-:W-:-:S02]  /*1570*/  HADD2.F32 R166, -RZ, R159.H1_H1 ;  /* 0x3000009fffa67230 */ /* 0x001fc40000004100 */
        /* <DEDUP_REMOVED lines=18> */
.L_x_1718:
[----:B------:R-:W-:Y:S05]  /*16a0*/  BSYNC B0 ;  /* 0x0000000000007941 */ /* 0x000fea0003800000 */
.L_x_1717:
        /* <DEDUP_REMOVED lines=15> */
[--C-:B------:R-:W-:Y:S02]  /*17a0*/  HADD2.F32 R196, -RZ, R153.reuse.H0_H0 ;  /* 0x20000099ffc47230 */ /* 0x100fe40000004100 */
[----:B------:R-:W-:Y:S02]  /*17b0*/  HADD2.F32 R198, -RZ, R153.H1_H1 ;  /* 0x30000099ffc67230 */ /* 0x000fe40000004100 */
[C---:B------:R-:W-:Y:S01]  /*17c0*/  FADD.FTZ R162, -R161.reuse, R162 ;  /* 0x000000a2a1a27221 */ /* 0x040fe20000010100 */
[----:B------:R-:W-:Y:S02]  /*17d0*/  HADD2.F32 R194, -RZ, R152.H1_H1 ;  /* 0x30000098ffc27230 */ /* 0x000fe40000004100 */
[----:B------:R-:W-:Y:S01]  /*17e0*/  FADD.FTZ R152, -R161, R196 ;  /* 0x000000c4a1987221 */ /* 0x000fe20000010100 */
[----:B------:R-:W-:-:S02]  /*17f0*/  HADD2.F32 R200, -RZ, R154.H0_H0 ;  /* 0x2000009affc87230 */ /* 0x000fc40000004100 */
[----:B-----5:R-:W-:Y:S01]  /*1800*/  FMUL.FTZ R179, R175, R162 ;  /* 0x000000a2afb37220 */ /* 0x020fe20000410000 */
[----:B------:R-:W-:Y:S02]  /*1810*/  HADD2.F32 R154, -RZ, R154.H1_H1 ;  /* 0x3000009aff9a7230 */ /* 0x000fe40000004100 */
[----:B------:R-:W-:Y:S01]  /*1820*/  FADD.FTZ R194, -R161, R194 ;  /* 0x000000c2a1c27221 */ /* 0x000fe20000010100 */
[--C-:B------:R-:W-:Y:S02]  /*1830*/  HADD2.F32 R202, -RZ, R155.reuse.H0_H0 ;  /* 0x2000009bffca7230 */ /* 0x100fe40000004100 */
[----:B------:R-:W-:Y:S01]  /*1840*/  FMUL.FTZ R193, R175, R152 ;  /* 0x00000098afc17220 */ /* 0x000fe20000410000 */
[----:B------:R-:W-:Y:S02]  /*1850*/  HADD2.F32 R204, -RZ, R155.H1_H1 ;  /* 0x3000009bffcc7230 */ /* 0x000fe40000004100 */
[----:B------:R-:W-:Y:S01]  /*1860*/  FADD.FTZ R198, -R161, R198 ;  /* 0x000000c6a1c67221 */ /* 0x000fe20000010100 */
[----:B------:R-:W-:Y:S01]  /*1870*/  FMUL.FTZ R194, R175, R194 ;  /* 0x000000c2afc27220 */ /* 0x000fe20000410000 */
[C---:B0-----:R-:W-:Y:S01]  /*1880*/  FADD.FTZ R166, -R161.reuse, R200 ;  /* 0x000000c8a1a67221 */ /* 0x041fe20000010100 */
[----:B------:R-:W-:Y:S01]  /*1890*/  FADD.FTZ R206, -R161, R154 ;  /* 0x0000009aa1ce7221 */ /* 0x000fe20000010100 */
[----:B---3--:R-:W-:-:S02]  /*18a0*/  HADD2.F32 R153, -RZ, R156.H0_H0 ;  /* 0x2000009cff997230 */ /* 0x008fc40000004100 */
[----:B------:R-:W-:Y:S01]  /*18b0*/  FMUL.FTZ R198, R175, R198 ;  /* 0x000000c6afc67220 */ /* 0x000fe20000410000 */
[----:B------:R-:W-:Y:S02]  /*18c0*/  HADD2.F32 R156, -RZ, R156.H1_H1 ;  /* 0x3000009cff9c7230 */ /* 0x000fe40000004100 */
[----:B------:R-:W-:Y:S01]  /*18d0*/  FADD.FTZ R210, -R161, R204 ;  /* 0x000000cca1d27221 */ /* 0x000fe20000010100 */
[--C-:B------:R-:W-:Y:S02]  /*18e0*/  HADD2.F32 R155, -RZ, R157.reuse.H0_H0 ;  /* 0x2000009dff9b7230 */ /* 0x100fe40000004100 */
[-C--:B------:R-:W-:Y:S01]  /*18f0*/  FMUL.FTZ R196, R108, R153.reuse ;  /* 0x000000996cc47220 */ /* 0x080fe20000410000 */
[----:B------:R-:W-:Y:S01]  /*1900*/  FADD.FTZ R44, R44, R153 ;  /* 0x000000992c2c7221 */ /* 0x000fe20000010000 */
[----:B------:R-:W-:Y:S01]  /*1910*/  FFMA.FTZ R76, R179, R153, R76 ;  /* 0x00000099b34c7223 */ /* 0x000fe2000001004c */
        /* <DEDUP_REMOVED lines=16> */
[----:B------:R-:W-:Y:S01]  /*1a20*/  FMUL.FTZ R199, R175, R166 ;  /* 0x000000a6afc77220 */ /* 0x000fe20000410000 */
[----:B------:R-:W-:Y:S01]  /*1a30*/  FMUL.FTZ R204, R104, R157 ;  /* 0x0000009d68cc7220 */ /* 0x000fe20000410000 */
[----:B------:R-:W-:Y:S01]  /*1a40*/  FADD.FTZ R155, R154, R197 ;  /* 0x000000c59a9b7221 */ /* 0x000fe20000010000 */
        /* <DEDUP_REMOVED lines=28> */
.L_x_1720:
[----:B------:R-:W-:Y:S05]  /*1c10*/  BSYNC B0 ;  /* 0x0000000000007941 */ /* 0x000fea0003800000 */
.L_x_1719:
        /* <DEDUP_REMOVED lines=23> */
.L_x_1747:
        /* <DEDUP_REMOVED lines=53> */
[----:B------:R-:W-:-:S03]  /*20e0*/  FFMA.FTZ R158, R22, R160, R161 ;  /* 0x000000a0169e7223 */ /* 0x000fc600000100a1 */
[--C-:B------:R-:W-:Y:S02]  /*20f0*/  @P5 HADD2.F32 R153, -RZ, R36.reuse.H0_H0 ;  /* 0x20000024ff995230 */ /* 0x100fe40000004100 */
[----:B------:R-:W-:Y:S01]  /*2100*/  FADD.FTZ R158, R19, -R158 ;  /* 0x8000009e139e7221 */ /* 0x000fe20000010000 */
[--C-:B------:R-:W-:Y:S02]  /*2110*/  @P5 HADD2.F32 R154, -RZ, R37.reuse.H1_H1 ;  /* 0x30000025ff9a5230 */ /* 0x100fe40000004100 */
[----:B------:R-:W-:Y:S02]  /*2120*/  @P5 HADD2.F32 R155, -RZ, R37.H0_H0 ;  /* 0x20000025ff9b5230 */ /* 0x000fe40000004100 */
[----:B------:R-:W-:Y:S01]  /*2130*/  @P5 FADD.FTZ R162, R162, R153 ;  /* 0x00000099a2a25221 */ /* 0x000fe20000010000 */
[----:B------:R-:W-:Y:S02]  /*2140*/  @P5 HADD2.F32 R152, -RZ, R36.H1_H1 ;  /* 0x30000024ff985230 */ /* 0x000fe40000004100 */
[----:B------:R-:W-:Y:S01]  /*2150*/  @P5 FADD.FTZ R165, R165, R154 ;  /* 0x0000009aa5a55221 */ /* 0x000fe20000010000 */
[-CC-:B------:R-:W-:Y:S01]  /*2160*/  FFMA.FTZ R153, R11, R160.reuse, R161.reuse ;  /* 0x000000a00b997223 */ /* 0x180fe200000100a1 */
[-C--:B------:R-:W-:Y:S01]  /*2170*/  FFMA.FTZ R154, R18, R160.reuse, R161 ;  /* 0x000000a0129a7223 */ /* 0x080fe200000100a1 */
[----:B------:R-:W-:Y:S01]  /*2180*/  @P5 FADD.FTZ R164, R164, R155 ;  /* 0x0000009ba4a45221 */ /* 0x000fe20000010000 */
[----:B------:R-:W-:Y:S01]  /*2190*/  FFMA.FTZ R155, R17, R160, R161 ;  /* 0x000000a0119b7223 */ /* 0x000fe200000100a1 */
[----:B------:R-:W-:Y:S01]  /*21a0*/  @P5 FADD.FTZ R163, R163, R152 ;  /* 0x00000098a3a35221 */ /* 0x000fe20000010000 */
[----:B------:R-:W-:Y:S01]  /*21b0*/  FADD.FTZ R152, R16, -R153 ;  /* 0x8000009910987221 */ /* 0x000fe20000010000 */
[----:B------:R-:W-:Y:S01]  /*21c0*/  FADD.FTZ R154, R15, -R154 ;  /* 0x8000009a0f9a7221 */ /* 0x000fe20000010000 */
[----:B------:R-:W-:Y:S01]  /*21d0*/  FADD.FTZ R156, R20, -R155 ;  /* 0x8000009b149c7221 */ /* 0x000fe20000010000 */
[----:B------:R-:W-:-:S02]  /*21e0*/  @P5 HADD2.F32 R153, -RZ, R38.H0_H0 ;  /* 0x20000026ff995230 */ /* 0x000fc40000004100 */
[C---:B------:R-:W-:Y:S01]  /*21f0*/  FMUL.FTZ R166, R175.reuse, R152 ;  /* 0x00000098afa67220 */ /* 0x040fe20000410000 */
[C---:B------:R-:W-:Y:S01]  /*2200*/  FMUL.FTZ R167, R175.reuse, R154 ;  /* 0x0000009aafa77220 */ /* 0x040fe20000410000 */
[----:B------:R-:W-:Y:S02]  /*2210*/  @P5 HADD2.F32 R152, -RZ, R38.H1_H1 ;  /* 0x30000026ff985230 */ /* 0x000fe40000004100 */
        /* <DEDUP_REMOVED lines=60> */
.L_x_1723:
[----:B------:R-:W-:Y:S05]  /*25e0*/  BSYNC B0 ;  /* 0x0000000000007941 */ /* 0x000fea0003800000 */
.L_x_1722:
        /* <DEDUP_REMOVED lines=96> */
.L_x_1725:
[----:B------:R-:W-:Y:S05]  /*2bf0*/  BSYNC B0 ;  /* 0x0000000000007941 */ /* 0x000fea0003800000 */
.L_x_1724:
[----:B------:R-:W-:Y:S04]  /*2c00*/  BSSY B0, `(.L_x_1726) ;  /* 0x0000060000007945 */ /* 0x000fe80003800000 */
[----:B------:R-:W-:Y:S05]  /*2c10*/  @!P2 BRA `(.L_x_1727) ;  /* 0x000000040078a947 */ /* 0x000fea0003800000 */
[----:B------:R-:W-:Y:S01]  /*2c20*/  ISETP.NE.U32.AND P5, PT, RZ, UR8, PT ;  /* 0x00000008ff007c0c */ /* 0x000fe2000bfa5070 */
[-CC-:B01----:R-:W-:Y:S01]  /*2c30*/  FFMA.FTZ R155, R183, R160.reuse, R161.reuse ;  /* 0x000000a0b79b7223 */ /* 0x183fe200000100a1 */
        /* <DEDUP_REMOVED lines=92> */
.L_x_1727:
[----:B------:R-:W-:Y:S05]  /*3200*/  BSYNC B0 ;  /* 0x0000000000007941 */ /* 0x000fea0003800000 */
.L_x_1726:
        /* <DEDUP_REMOVED lines=11> */
[-C--:B------:R-:W-:Y:S01]  /*32c0*/  FFMA.FTZ R159, R205, R160.reuse, R161 ;  /* 0x000000a0cd9f7223 */ /* 0x080fe200000100a1 */
[----:B------:R-:W-:Y:S01]  /*32d0*/  FADD.FTZ R152, R196, -R153 ;  /* 0x80000099c4987221 */ /* 0x000fe20000010000 */
[----:B------:R-:W-:Y:S01]  /*32e0*/  FFMA.FTZ R160, R210, R160, R161 ;  /* 0x000000a0d2a07223 */ /* 0x000fe200000100a1 */
[----:B------:R-:W-:Y:S01]  /*32f0*/  FADD.FTZ R156, R195, -R154 ;  /* 0x8000009ac39c7221 */ /* 0x000fe20000010000 */
[----:B------:R-:W-:Y:S01]  /*3300*/  FADD.FTZ R158, R200, -R155 ;  /* 0x8000009bc89e7221 */ /* 0x000fe20000010000 */
[----:B------:R-:W-:Y:S01]  /*3310*/  FADD.FTZ R164, R204, -R157 ;  /* 0x8000009dcca47221 */ /* 0x000fe20000010000 */
[----:B-----5:R-:W-:Y:S01]  /*3320*/  FMUL.FTZ R154, R175, R152 ;  /* 0x00000098af9a7220 */ /* 0x020fe20000410000 */
[----:B------:R-:W-:Y:S01]  /*3330*/  FADD.FTZ R212, R207, -R160 ;  /* 0x800000a0cfd47221 */ /* 0x000fe20000010000 */
        /* <DEDUP_REMOVED lines=77> */
.L_x_1729:
[----:B------:R-:W-:Y:S05]  /*3810*/  BSYNC B0 ;  /* 0x0000000000007941 */ /* 0x000fea0003800000 */
.L_x_1728:
[----:B------:R-:W-:Y:S02]  /*3820*/  IADD3 R2, R2, UR18, RZ ;  /* 0x0000001202027c10 */ /* 0x000fe4000fffe0ff */
[----:B0123--:R-:W-:Y:S02]  /*3830*/  SEL R156, RZ, 0x1, P4 ;  /* 0x00000001ff9c7807 */ /* 0x00ffe40002000000 */
[----:B------:R-:W-:-:S13]  /*3840*/  ISETP.GE.AND P5, PT, R2, UR19, PT ;  /* 0x0000001302007c0c */ /* 0x000fda000bfa6270 */
[----:B------:R-:W-:Y:S05]  /*3850*/  @!P5 BRA `(.L_x_1730) ;  /* 0xffffffcc003cd947 */ /* 0x000fea000383ffff */
.L_x_1712:
        /* <DEDUP_REMOVED lines=17> */
.L_x_1732:
[----:B------:R-:W-:Y:S05]  /*3970*/  BSYNC B0 ;  /* 0x0000000000007941 */ /* 0x000fea0003800000 */
.L_x_1731:
        /* <DEDUP_REMOVED lines=11> */
.L_x_1734:
[----:B------:R-:W-:Y:S05]  /*3a30*/  BSYNC B0 ;  /* 0x0000000000007941 */ /* 0x000fea0003800000 */
.L_x_1733:
        /* <DEDUP_REMOVED lines=11> */
.L_x_1736:
[----:B------:R-:W-:Y:S05]  /*3af0*/  BSYNC B0 ;  /* 0x0000000000007941 */ /* 0x000fea0003800000 */
.L_x_1735:
        /* <DEDUP_REMOVED lines=11> */
.L_x_1721:
[----:B------:R-:W-:Y:S01]  /*3bb0*/  HFMA2.MMA R165, -RZ, RZ, 0, 9.5367431640625e-07 ;  /* 0x00000010ffa57435 */ /* 0x000fe200000001ff */
[----:B------:R-:W-:Y:S02]  /*3bc0*/  MOV R166, R163 ;  /* 0x000000a300a67202 */ /* 0x000fe40000000f00 */
[----:B------:R-:W-:Y:S02]  /*3bd0*/  MOV R212, 0x1f ;  /* 0x0000001f00d47802 */ /* 0x000fe40000000f00 */
[----:B------:R-:W-:-:S07]  /*3be0*/  MOV R161, 0xffffffff ;  /* 0xffffffff00a17802 */ /* 0x000fce0000000f00 */
[----:B-----5:R-:W-:Y:S05]  /*3bf0*/  WARPSYNC.COLLECTIVE R161, `(.L_x_1737) ;  /* 0x00000000a1087348 */ /* 0x020fea0003c00000 */
[----:B------:R0:W1:Y:S02]  /*3c00*/  SHFL.DOWN P3, R203, R166, R165, R212 ;  /* 0x080000a5a6cb7389 */ /* 0x00006400000600d4 */
[----:B01---5:R-:W-:Y:S01]  /*3c10*/  ENDCOLLECTIVE ;  /* 0x000000000000791b */ /* 0x023fe20003800000 */
.L_x_1737:
[----:B------:R-:W-:Y:S02]  /*3c20*/  MOV R166, R164 ;  /* 0x000000a400a67202 */ /* 0x000fe40000000f00 */
[----:B------:R-:W-:-:S07]  /*3c30*/  MOV R154, R203 ;  /* 0x000000cb009a7202 */ /* 0x000fce0000000f00 */
[----:B------:R-:W-:Y:S05]  /*3c40*/  WARPSYNC.COLLECTIVE R161, `(.L_x_1738) ;  /* 0x00000000a1087348 */ /* 0x000fea0003c00000 */
[----:B------:R0:W1:Y:S02]  /*3c50*/  SHFL.DOWN P3, R203, R166, R165, R212 ;  /* 0x080000a5a6cb7389 */ /* 0x00006400000600d4 */
[----:B01----:R-:W-:Y:S01]  /*3c60*/  ENDCOLLECTIVE ;  /* 0x000000000000791b */ /* 0x003fe20003800000 */
.L_x_1738:
[----:B------:R-:W-:Y:S01]  /*3c70*/  FADD.FTZ R154, R154, R163 ;  /* 0x000000a39a9a7221 */ /* 0x000fe20000010000 */
[----:B------:R-:W-:-:S04]  /*3c80*/  HFMA2.MMA R165, -RZ, RZ, 0, 4.76837158203125e-07 ;  /* 0x00000008ffa57435 */ /* 0x000fc800000001ff */
[----:B------:R-:W-:Y:S02]  /*3c90*/  MOV R166, R154 ;  /* 0x0000009a00a67202 */ /* 0x000fe40000000f00 */
[----:B------:R-:W-:-:S07]  /*3ca0*/  MOV R153, R203 ;  /* 0x000000cb00997202 */ /* 0x000fce0000000f00 */
[----:B------:R-:W-:Y:S05]  /*3cb0*/  WARPSYNC.COLLECTIVE R161, `(.L_x_1739) ;  /* 0x00000000a1087348 */ /* 0x000fea0003c00000 */
[----:B------:R0:W1:Y:S02]  /*3cc0*/  SHFL.DOWN P3, R203, R166, R165, R212 ;  /* 0x080000a5a6cb7389 */ /* 0x00006400000600d4 */
[----:B01----:R-:W-:Y:S01]  /*3cd0*/  ENDCOLLECTIVE ;  /* 0x000000000000791b */ /* 0x003fe20003800000 */
.L_x_1739:
[----:B------:R-:W-:-:S05]  /*3ce0*/  FADD.FTZ R153, R153, R164 ;  /* 0x000000a499997221 */ /* 0x000fca0000010000 */
[----:B------:R-:W-:Y:S02]  /*3cf0*/  MOV R166, R153 ;  /* 0x0000009900a67202 */ /* 0x000fe40000000f00 */
[----:B------:R-:W-:-:S07]  /*3d00*/  MOV R155, R203 ;  /* 0x000000cb009b7202 */ /* 0x000fce0000000f00 */
[----:B------:R-:W-:Y:S05]  /*3d10*/  WARPSYNC.COLLECTIVE R161, `(.L_x_1740) ;  /* 0x00000000a1087348 */ /* 0x000fea0003c00000 */
[----:B------:R0:W1:Y:S02]  /*3d20*/  SHFL.DOWN P3, R203, R166, R165, R212 ;  /* 0x080000a5a6cb7389 */ /* 0x00006400000600d4 */
[----:B01----:R-:W-:Y:S01]  /*3d30*/  ENDCOLLECTIVE ;  /* 0x000000000000791b */ /* 0x003fe20003800000 */
.L_x_1740:
[----:B------:R-:W-:Y:S01]  /*3d40*/  FADD.FTZ R155, R154, R155 ;  /* 0x0000009b9a9b7221 */ /* 0x000fe20000010000 */
[----:B------:R-:W-:-:S04]  /*3d50*/  HFMA2.MMA R165, -RZ, RZ, 0, 2.384185791015625e-07 ;  /* 0x00000004ffa57435 */ /* 0x000fc800000001ff */
[----:B------:R-:W-:Y:S02]  /*3d60*/  MOV R166, R155 ;  /* 0x0000009b00a67202 */ /* 0x000fe40000000f00 */
[----:B------:R-:W-:-:S07]  /*3d70*/  MOV R156, R203 ;  /* 0x000000cb009c7202 */ /* 0x000fce0000000f00 */
[----:B------:R-:W-:Y:S05]  /*3d80*/  WARPSYNC.COLLECTIVE R161, `(.L_x_1741) ;  /* 0x00000000a1087348 */ /* 0x000fea0003c00000 */
[----:B------:R0:W1:Y:S02]  /*3d90*/  SHFL.DOWN P3, R203, R166, R165, R212 ;  /* 0x080000a5a6cb7389 */ /* 0x00006400000600d4 */
[----:B01----:R-:W-:Y:S01]  /*3da0*/  ENDCOLLECTIVE ;  /* 0x000000000000791b */ /* 0x003fe20003800000 */
.L_x_1741:
[----:B------:R-:W-:-:S05]  /*3db0*/  FADD.FTZ R156, R153, R156 ;  /* 0x0000009c999c7221 */ /* 0x000fca0000010000 */
[----:B------:R-:W-:Y:S02]  /*3dc0*/  MOV R166, R156 ;  /* 0x0000009c00a67202 */ /* 0x000fe40000000f00 */
[----:B------:R-:W-:-:S07]  /*3dd0*/  MOV R158, R203 ;  /* 0x000000cb009e7202 */ /* 0x000fce0000000f00 */
[----:B------:R-:W-:Y:S05]  /*3de0*/  WARPSYNC.COLLECTIVE R161, `(.L_x_1742) ;  /* 0x00000000a1087348 */ /* 0x000fea0003c00000 */
[----:B------:R0:W1:Y:S02]  /*3df0*/  SHFL.DOWN P3, R203, R166, R165, R212 ;  /* 0x080000a5a6cb7389 */ /* 0x00006400000600d4 */
[----:B01----:R-:W-:Y:S01]  /*3e00*/  ENDCOLLECTIVE ;  /* 0x000000000000791b */ /* 0x003fe20003800000 */
.L_x_1742:
[----:B------:R-:W-:Y:S01]  /*3e10*/  FADD.FTZ R158, R155, R158 ;  /* 0x0000009e9b9e7221 */ /* 0x000fe20000010000 */
[----:B------:R-:W-:-:S04]  /*3e20*/  HFMA2.MMA R165, -RZ, RZ, 0, 1.1920928955078125e-07 ;  /* 0x00000002ffa57435 */ /* 0x000fc800000001ff */
[----:B------:R-:W-:Y:S02]  /*3e30*/  MOV R166, R158 ;  /* 0x0000009e00a67202 */ /* 0x000fe40000000f00 */
[----:B------:R-:W-:-:S07]  /*3e40*/  MOV R157, R203 ;  /* 0x000000cb009d7202 */ /* 0x000fce0000000f00 */
[----:B------:R-:W-:Y:S05]  /*3e50*/  WARPSYNC.COLLECTIVE R161, `(.L_x_1743) ;  /* 0x00000000a1087348 */ /* 0x000fea0003c00000 */
[----:B------:R0:W1:Y:S02]  /*3e60*/  SHFL.DOWN P3, R203, R166, R165, R212 ;  /* 0x080000a5a6cb7389 */ /* 0x00006400000600d4 */
[----:B01----:R-:W-:Y:S01]  /*3e70*/  ENDCOLLECTIVE ;  /* 0x000000000000791b */ /* 0x003fe20003800000 */
.L_x_1743:
[----:B------:R-:W-:-:S05]  /*3e80*/  FADD.FTZ R157, R156, R157 ;  /* 0x0000009d9c9d7221 */ /* 0x000fca0000010000 */
[----:B------:R-:W-:Y:S02]  /*3e90*/  MOV R166, R157 ;  /* 0x0000009d00a67202 */ /* 0x000fe40000000f00 */
[----:B------:R-:W-:-:S07]  /*3ea0*/  MOV R159, R203 ;  /* 0x000000cb009f7202 */ /* 0x000fce0000000f00 */
[----:B------:R-:W-:Y:S05]  /*3eb0*/  WARPSYNC.COLLECTIVE R161, `(.L_x_1744) ;  /* 0x00000000a1087348 */ /* 0x000fea0003c00000 */
[----:B------:R0:W1:Y:S02]  /*3ec0*/  SHFL.DOWN P3, R203, R166, R165, R212 ;  /* 0x080000a5a6cb7389 */ /* 0x00006400000600d4 */
[----:B01----:R-:W-:Y:S01]  /*3ed0*/  ENDCOLLECTIVE ;  /* 0x000000000000791b */ /* 0x003fe20003800000 */
.L_x_1744:
[----:B------:R-:W-:Y:S01]  /*3ee0*/  FADD.FTZ R159, R158, R159 ;  /* 0x0000009f9e9f7221 */ /* 0x000fe20000010000 */
[----:B------:R-:W-:-:S04]  /*3ef0*/  HFMA2.MMA R165, -RZ, RZ, 0, 5.9604644775390625e-08 ;  /* 0x00000001ffa57435 */ /* 0x000fc800000001ff */
[----:B------:R-:W-:Y:S02]  /*3f00*/  MOV R166, R159 ;  /* 0x0000009f00a67202 */ /* 0x000fe40000000f00 */
[----:B------:R-:W-:-:S07]  /*3f10*/  MOV R162, R203 ;  /* 0x000000cb00a27202 */ /* 0x000fce0000000f00 */
[----:B------:R-:W-:Y:S05]  /*3f20*/  WARPSYNC.COLLECTIVE R161, `(.L_x_1745) ;  /* 0x00000000a1087348 */ /* 0x000fea0003c00000 */
[----:B------:R0:W1:Y:S02]  /*3f30*/  SHFL.DOWN P3, R203, R166, R165, R212 ;  /* 0x080000a5a6cb7389 */ /* 0x00006400000600d4 */
[----:B01----:R-:W-:Y:S01]  /*3f40*/  ENDCOLLECTIVE ;  /* 0x000000000000791b */ /* 0x003fe20003800000 */
.L_x_1745:
[----:B------:R-:W-:-:S05]  /*3f50*/  FADD.FTZ R162, R157, R162 ;  /* 0x000000a29da27221 */ /* 0x000fca0000010000 */
[----:B------:R-:W-:Y:S02]  /*3f60*/  MOV R166, R162 ;  /* 0x000000a200a67202 */ /* 0x000fe40000000f00 */
[----:B------:R-:W-:-:S07]  /*3f70*/  MOV R202, R203 ;  /* 0x000000cb00ca7202 */ /* 0x000fce0000000f00 */
[----:B------:R-:W-:Y:S05]  /*3f80*/  WARPSYNC.COLLECTIVE R161, `(.L_x_1746) ;  /* 0x00000000a1087348 */ /* 0x000fea0003c00000 */
[----:B------:R0:W1:Y:S02]  /*3f90*/  SHFL.DOWN P3, R203, R166, R165, R212 ;  /* 0x080000a5a6cb7389 */ /* 0x00006400000600d4 */
[----:B01----:R-:W-:Y:S01]  /*3fa0*/  ENDCOLLECTIVE ;  /* 0x000000000000791b */ /* 0x003fe20003800000 */
.L_x_1746:
[----:B------:R-:W-:Y:S05]  /*3fb0*/  BRA `(.L_x_1747) ;  /* 0xffffffdc00747947 */ /* 0x000fea000383ffff */
.L_x_1748:
        /* <DEDUP_REMOVED lines=12> */
.L_x_3568:


//--------------------- .text._ZN10layer_norm31ln_parallel_residual_bwd_kernelINS_13Kernel_traitsIf6__halfS2_S2_fjLj8192ELj1ELj1ELj8ELj16ENS_18Kernel_traits_baseILj8192EfS2_S2_S2_fjLj256EEEEELb0ELb1ELb1EEEvNS_9BwdParamsE --------------------------
	.section	.text._ZN10layer_norm31ln_parallel_residual_bwd_kernelINS_13Kernel_traitsIf6__halfS2_S2_fjLj8192ELj1ELj1ELj8ELj16ENS_18Kernel_traits_baseILj8192EfS2_S2_S2_fjLj256EEEEELb0ELb1ELb1EEEvNS_9BwdParamsE,"ax",@progbits
	.align	128
        .global         _ZN10layer_norm31ln_parallel_residual_bwd_kernelINS_13Kernel_traitsIf6__halfS2_S2_fjLj8192ELj1ELj1ELj8ELj16ENS_18Kernel_traits_baseILj8192EfS2_S2_S2_fjLj256EEEEELb0ELb1ELb1EEEvNS_9BwdParamsE
        .type           _ZN10layer_norm31ln_parallel_residual_bwd_kernelINS_13Kernel_traitsIf6__halfS2_S2_fjLj8192ELj1ELj1ELj8ELj16ENS_18Kernel_traits_baseILj8192EfS2_S2_S2_fjLj256EEEEELb0ELb1ELb1EEEvNS_9BwdParamsE,@function
        .size           _ZN10layer_norm31ln_parallel_residual_bwd_kernelINS_13Kernel_traitsIf6__halfS2_S2_fjLj8192ELj1ELj1ELj8ELj16ENS_18Kernel_traits_baseILj8192EfS2_S2_S2_fjLj256EEEEELb0ELb1ELb1EEEvNS_9BwdParamsE,(.L_x_3569 - _ZN10layer_norm31ln_parallel_residual_bwd_kernelINS_13Kernel_traitsIf6__halfS2_S2_fjLj8192ELj1ELj1ELj8ELj16ENS_18Kernel_traits_baseILj8192EfS2_S2_S2_fjLj256EEEEELb0ELb1ELb1EEEvNS_9BwdParamsE)
        .other          _ZN10layer_norm31ln_parallel_residual_bwd_kernelINS_13Kernel_traitsIf6__halfS2_S2_fjLj8192ELj1ELj1ELj8ELj16ENS_18Kernel_traits_baseILj8192EfS2_S2_S2_fjLj256EEEEELb0ELb1ELb1EEEvNS_9BwdParamsE,@"STO_CUDA_ENTRY STV_DEFAULT"
_ZN10layer_norm31ln_parallel_residual_bwd_kernelINS_13Kernel_traitsIf6__halfS2_S2_fjLj8192ELj1ELj1ELj8ELj16ENS_18Kernel_traits_baseILj8192EfS2_S2_S2_fjLj256EEEEELb0ELb1ELb1EEEvNS_9BwdParamsE:
.text._ZN10layer_norm31ln_parallel_residual_bwd_kernelINS_13Kernel_traitsIf6__halfS2_S2_fjLj8192ELj1ELj1ELj8ELj16ENS_18Kernel_traits_baseILj8192EfS2_S2_S2_fjLj256EEEEELb0ELb1ELb1EEEvNS_9BwdParamsE:
        /* <DEDUP_REMOVED lines=47> */
.L_x_1749:
[----:B------:R-:W-:Y:S01]  /*02f0*/  SHF.L.U32 R0, R92, 0x5, RZ ;  /* 0x000000055c007819 */ /* 0x000fe200000006ff */
[----:B------:R-:W-:-:S03]  /*0300*/  ULDC.64 UR4, c[0x0][0x260] ;  /* 0x0000980000047ab9 */ /* 0x000fc60000000a00 */
[----:B------:R-:W-:-:S04]  /*0310*/  LOP3.LUT R0, R0, 0x1fe0, RZ, 0xc0, !PT ;  /* 0x00001fe000007812 */ /* 0x000fc800078ec0ff */
[----:B------:R-:W-:Y:S01]  /*0320*/  IADD3 R2, P0, R0, UR4, RZ ;  /* 0x0000000400027c10 */ /* 0x000fe2000ff1e0ff */
[----:B------:R-:W-:-:S03]  /*0330*/  HFMA2.MMA R0, -RZ, RZ, 0, 5.9604644775390625e-08 ;  /* 0x00000001ff007435 */ /* 0x000fc600000001ff */
[----:B------:R-:W-:Y:S01]  /*0340*/  IADD3.X R3, RZ, UR5, RZ, P0, !PT ;  /* 0x00000005ff037c10 */ /* 0x000fe200087fe4ff */
[----:B------:R-:W-:Y:S02]  /*0350*/  ULDC.64 UR4, c[0x0][0x2c8] ;  /* 0x0000b20000047ab9 */ /* 0x000fe40000000a00 */
[----:B------:R-:W-:Y:S01]  /*0360*/  ISETP.NE.U32.AND P0, PT, RZ, UR4, PT ;  /* 0x00000004ff007c0c */ /* 0x000fe2000bf05070 */
[----:B------:R-:W-:Y:S01]  /*0370*/  ULDC.U8 UR4, c[0x0][0x2a0] ;  /* 0x0000a80000047ab9 */ /* 0x000fe20000000000 */
[----:B------:R-:W-:Y:S01]  /*0380*/  HFMA2.MMA R157, -RZ, RZ, 0, 0 ;  /* 0x00000000ff9d7435 */ /* 0x000fe200000001ff */
[----:B------:R-:W-:Y:S01]  /*0390*/  UISETP.NE.AND UP0, UPT, UR4, URZ, UPT ;  /* 0x0000003f0400728c */ /* 0x000fe2000bf05270 */
[----:B------:R-:W5:Y:S01]  /*03a0*/  LDG.E.128 R32, desc[UR6][R2.64] ;  /* 0x0000000602207981 */ /* 0x000f62000c1e1d00 */
[----:B------:R-:W-:Y:S02]  /*03b0*/  ISETP.NE.AND.EX P0, PT, RZ, UR5, PT, P0 ;  /* 0x00000005ff007c0c */ /* 0x000fe4000bf05300 */
[----:B------:R-:W-:-:S02]  /*03c0*/  CS2R R94, SRZ ;  /* 0x00000000005e7805 */ /* 0x000fc4000001ff00 */
[----:B------:R-:W-:Y:S01]  /*03d0*/  MOV R93, RZ ;  /* 0x000000ff005d7202 */ /* 0x000fe20000000f00 */
        /* <DEDUP_REMOVED lines=37> */
[----:B------:R-:W-:Y:S02]  /*0630*/  PLOP3.LUT P3, PT, PT, PT, UP0, 0x80, 0x0 ;  /* 0x000000000000781c */ /* 0x000fe40003f6f008 */
[----:B------:R-:W-:Y:S02]  /*0640*/  LOP3.LUT R158, R92, 0xff, RZ, 0xc0, !PT ;  /* 0x000000ff5c9e7812 */ /* 0x000fe400078ec0ff */
[----:B0-----:R-:W-:-:S09]  /*0650*/  PRMT R2, R0, 0x7610, R2 ;  /* 0x0000761000027816 */ /* 0x001fd20000000002 */
.L_x_1753:
        /* <DEDUP_REMOVED lines=11> */
[----:B------:R-:W-:Y:S01]  /*0710*/  IADD3 R160, R162, 0x300, RZ ;  /* 0x00000300a2a07810 */ /* 0x000fe20007ffe0ff */
[----:B------:R-:W-:Y:S02]  /*0720*/  IMAD.WIDE.U32 R68, R161, 0x10, R84 ;  /* 0x00000010a1447825 */ /* 0x000fe400078e0054 */
[----:B------:R-:W4:Y:S01]  /*0730*/  LDG.E.128 R60, desc[UR6][R60.64] ;  /* 0x000000063c3c7981 */ /* 0x000f22000c1e1d00 */
[----:B------:R-:W0:Y:S01]  /*0740*/  @P0 LDC.64 R168, c[0x0][0x2c8] ;  /* 0x0000b200ffa80b82 */ /* 0x000e220000000a00 */
[----:B-1----:R-:W-:Y:S02]  /*0750*/  IMAD.WIDE R164, R156, 0x4, R164 ;  /* 0x000000049ca47825 */ /* 0x002fe400078e02a4 */
[----:B------:R-:W4:Y:S02]  /*0760*/  LDG.E.128 R68, desc[UR6][R68.64] ;  /* 0x0000000644447981 */ /* 0x000f24000c1e1d00 */
[----:B------:R-:W-:Y:S02]  /*0770*/  IMAD.WIDE.U32 R76, R159, 0x10, R84 ;  /* 0x000000109f4c7825 */ /* 0x000fe400078e0054 */
[----:B------:R0:W4:Y:S01]  /*0780*/  LDG.E R0, desc[UR6][R164.64] ;  /* 0x00000006a4007981 */ /* 0x000122000c1e1900 */
[----:B------:R-:W1:Y:S01]  /*0790*/  @P0 LDC.64 R170, c[0x0][0x2c8] ;  /* 0x0000b200ffaa0b82 */ /* 0x000e620000000a00 */
[----:B--2---:R-:W-:-:S02]  /*07a0*/  IMAD.WIDE.U32 R64, R162, 0x10, R88 ;  /* 0x00000010a2407825 */ /* 0x004fc400078e0058 */
[----:B------:R-:W2:Y:S02]  /*07b0*/  LDG.E.128 R76, desc[UR6][R76.64] ;  /* 0x000000064c4c7981 */ /* 0x000ea4000c1e1d00 */
[----:B------:R-:W-:Y:S02]  /*07c0*/  IMAD.WIDE.U32 R84, R160, 0x10, R84 ;  /* 0x00000010a0547825 */ /* 0x000fe400078e0054 */
[----:B------:R-:W2:Y:S01]  /*07d0*/  LDG.E.128 R64, desc[UR6][R64.64] ;  /* 0x0000000640407981 */ /* 0x000ea2000c1e1d00 */
[----:B------:R-:W1:Y:S01]  /*07e0*/  @P0 LDC.64 R172, c[0x0][0x2c8] ;  /* 0x0000b200ffac0b82 */ /* 0x000e620000000a00 */
[--C-:B------:R-:W-:Y:S02]  /*07f0*/  IMAD.WIDE.U32 R80, R159, 0x10, R88.reuse ;  /* 0x000000109f507825 */ /* 0x100fe400078e0058 */
[----:B------:R-:W2:Y:S02]  /*0800*/  LDG.E.128 R84, desc[UR6][R84.64] ;  /* 0x0000000654547981 */ /* 0x000ea4000c1e1d00 */
[----:B------:R-:W-:-:S02]  /*0810*/  IMAD.WIDE.U32 R72, R161, 0x10, R88 ;  /* 0x00000010a1487825 */ /* 0x000fc400078e0058 */
[----:B------:R-:W2:Y:S01]  /*0820*/  LDG.E.128 R80, desc[UR6][R80.64] ;  /* 0x0000000650507981 */ /* 0x000ea2000c1e1d00 */
[----:B------:R-:W1:Y:S01]  /*0830*/  @P0 LDC.64 R174, c[0x0][0x2c8] ;  /* 0x0000b200ffae0b82 */ /* 0x000e620000000a00 */
[----:B---3--:R-:W-:Y:S02]  /*0840*/  IMAD.WIDE R166, R156, 0x4, R166 ;  /* 0x000000049ca67825 */ /* 0x008fe400078e02a6 */
[----:B------:R-:W3:Y:S02]  /*0850*/  LDG.E.128 R72, desc[UR6][R72.64] ;  /* 0x0000000648487981 */ /* 0x000ee4000c1e1d00 */
[----:B------:R-:W-:Y:S02]  /*0860*/  IMAD.WIDE.U32 R88, R160, 0x10, R88 ;  /* 0x00000010a0587825 */ /* 0x000fe400078e0058 */
[----:B------:R-:W3:Y:S04]  /*0870*/  LDG.E R163, desc[UR6][R166.64] ;  /* 0x00000006a6a37981 */ /* 0x000ee8000c1e1900 */
[----:B------:R-:W3:Y:S01]  /*0880*/  LDG.E.128 R88, desc[UR6][R88.64] ;  /* 0x0000000658587981 */ /* 0x000ee2000c1e1d00 */
[----:B0-----:R-:W-:-:S04]  /*0890*/  @P0 IMAD.WIDE.U32 R164, R162, 0x10, R168 ;  /* 0x00000010a2a40825 */ /* 0x001fc800078e00a8 */
[----:B-1----:R-:W-:Y:S01]  /*08a0*/  @P0 IMAD.WIDE.U32 R168, R161, 0x10, R170 ;  /* 0x00000010a1a80825 */ /* 0x002fe200078e00aa */
[----:B-----5:R0:W5:Y:S03]  /*08b0*/  @P0 LDG.E.128 R36, desc[UR6][R164.64] ;  /* 0x00000006a4240981 */ /* 0x020166000c1e1d00 */
[----:B------:R-:W-:Y:S01]  /*08c0*/  @P0 IMAD.WIDE.U32 R170, R159, 0x10, R172 ;  /* 0x000000109faa0825 */ /* 0x000fe200078e00ac */
[----:B------:R-:W5:Y:S03]  /*08d0*/  @P0 LDG.E.128 R40, desc[UR6][R168.64] ;  /* 0x00000006a8280981 */ /* 0x000f66000c1e1d00 */
[----:B------:R-:W-:Y:S01]  /*08e0*/  @P0 IMAD.WIDE.U32 R174, R160, 0x10, R174 ;  /* 0x00000010a0ae0825 */ /* 0x000fe200078e00ae */
[----:B------:R1:W5:Y:S04]  /*08f0*/  @P0 LDG.E.128 R44, desc[UR6][R170.64] ;  /* 0x00000006aa2c0981 */ /* 0x000368000c1e1d00 */
[----:B------:R3:W5:Y:S01]  /*0900*/  @P0 LDG.E.128 R48, desc[UR6][R174.64] ;  /* 0x00000006ae300981 */ /* 0x000762000c1e1d00 */
[----:B------:R-:W-:Y:S01]  /*0910*/  UMOV UR4, 0xffffffff ;  /* 0xffffffff00047882 */ /* 0x000fe20000000000 */
[----:B------:R-:W-:-:S02]  /*0920*/  IADD3 R156, R156, UR10, RZ ;  /* 0x0000000a9c9c7c10 */ /* 0x000fc4000fffe0ff */
[----:B------:R-:W-:Y:S02]  /*0930*/  LOP3.LUT P1, RZ, R92, 0x1f, RZ, 0xc0, !PT ;  /* 0x0000001f5cff7812 */ /* 0x000fe4000782c0ff */
[----:B------:R-:W-:Y:S01]  /*0940*/  ISETP.GE.AND P4, PT, R156, UR11, PT ;  /* 0x0000000b9c007c0c */ /* 0x000fe2000bf86270 */
[----:B----4-:R-:W-:Y:S02]  /*0950*/  HADD2.F32 R177, -RZ, R61.H0_H0 ;  /* 0x2000003dffb17230 */ /* 0x010fe40000004100 */
[----:B------:R-:W-:Y:S02]  /*0960*/  HADD2.F32 R3, -RZ, R60.H0_H0 ;  /* 0x2000003cff037230 */ /* 0x000fe40000004100 */
[--C-:B------:R-:W-:Y:S02]  /*0970*/  HADD2.F32 R184, -RZ, R70.reuse.H0_H0 ;  /* 0x20000046ffb87230 */ /* 0x100fe40000004100 */
[----:B------:R-:W-:Y:S01]  /*0980*/  HADD2.F32 R70, -RZ, R70.H1_H1 ;  /* 0x30000046ff467230 */ /* 0x000fe20000004100 */
[----:B------:R-:W-:Y:S01]  /*0990*/  FSEL R191, R0, RZ, !P3 ;  /* 0x000000ff00bf7208 */ /* 0x000fe20005800000 */
[----:B------:R-:W-:-:S02]  /*09a0*/  HADD2.F32 R178, -RZ, R62.H0_H0 ;  /* 0x2000003effb27230 */ /* 0x000fc40000004100 */
[----:B------:R-:W-:Y:S02]  /*09b0*/  HADD2.F32 R186, -RZ, R71.H0_H0 ;  /* 0x20000047ffba7230 */ /* 0x000fe40000004100 */
[--C-:B--2---:R-:W-:Y:S02]  /*09c0*/  HADD2.F32 R198, -RZ, R79.reuse.H0_H0 ;  /* 0x2000004fffc67230 */ /* 0x104fe40000004100 */
[----:B------:R-:W-:Y:S02]  /*09d0*/  HADD2.F32 R196, -RZ, R79.H1_H1 ;  /* 0x3000004fffc47230 */ /* 0x000fe40000004100 */
[--C-:B------:R-:W-:Y:S02]  /*09e0*/  HADD2.F32 R173, -RZ, R64.reuse.H0_H0 ;  /* 0x20000040ffad7230 */ /* 0x100fe40000004100 */
[----:B------:R-:W-:Y:S02]  /*09f0*/  HADD2.F32 R176, -RZ, R64.H1_H1 ;  /* 0x30000040ffb07230 */ /* 0x000fe40000004100 */
[----:B0-----:R-:W-:-:S02]  /*0a00*/  HADD2.F32 R165, -RZ, R66.H0_H0 ;  /* 0x20000042ffa57230 */ /* 0x001fc40000004100 */
[----:B-1----:R-:W-:Y:S02]  /*0a10*/  HADD2.F32 R170, -RZ, R66.H1_H1 ;  /* 0x30000042ffaa7230 */ /* 0x002fe40000004100 */
[----:B------:R-:W-:Y:S02]  /*0a20*/  HADD2.F32 R187, -RZ, R71.H1_H1 ;  /* 0x30000047ffbb7230 */ /* 0x000fe40000004100 */
[----:B------:R-:W-:Y:S02]  /*0a30*/  HADD2.F32 R79, -RZ, R86.H0_H0 ;  /* 0x20000056ff4f7230 */ /* 0x000fe40000004100 */
[----:B------:R-:W-:Y:S02]  /*0a40*/  HADD2.F32 R62, -RZ, R62.H1_H1 ;  /* 0x3000003eff3e7230 */ /* 0x000fe40000004100 */
[--C-:B------:R-:W-:Y:S02]  /*0a50*/  HADD2.F32 R169, -RZ, R65.reuse.H0_H0 ;  /* 0x20000041ffa97230 */ /* 0x100fe40000004100 */
[----:B------:R-:W-:-:S02]  /*0a60*/  HADD2.F32 R172, -RZ, R65.H1_H1 ;  /* 0x30000041ffac7230 */ /* 0x000fc40000004100 */
[----:B------:R-:W-:Y:S02]  /*0a70*/  HADD2.F32 R64, -RZ, R68.H0_H0 ;  /* 0x20000044ff407230 */ /* 0x000fe40000004100 */
[----:B------:R-:W-:Y:S02]  /*0a80*/  HADD2.F32 R66, -RZ, R69.H0_H0 ;  /* 0x20000045ff427230 */ /* 0x000fe40000004100 */
[--C-:B------:R-:W-:Y:S02]  /*0a90*/  HADD2.F32 R202, -RZ, R78.reuse.H0_H0 ;  /* 0x2000004effca7230 */ /* 0x100fe40000004100 */
[----:B------:R-:W-:Y:S02]  /*0aa0*/  HADD2.F32 R204, -RZ, R78.H1_H1 ;  /* 0x3000004effcc7230 */ /* 0x000fe40000004100 */
[----:B------:R-:W-:Y:S01]  /*0ab0*/  FADD.FTZ R78, -R191, R177 ;  /* 0x000000b1bf4e7221 */ /* 0x000fe20000010100 */
[--C-:B------:R-:W-:Y:S02]  /*0ac0*/  HADD2.F32 R185, -RZ, R81.reuse.H0_H0 ;  /* 0x20000051ffb97230 */ /* 0x100fe40000004100 */
[----:B------:R-:W-:-:S02]  /*0ad0*/  HADD2.F32 R71, -RZ, R81.H1_H1 ;  /* 0x30000051ff477230 */ /* 0x000fc40000004100 */
[----:B------:R-:W-:Y:S02]  /*0ae0*/  HADD2.F32 R60, -RZ, R60.H1_H1 ;  /* 0x3000003cff3c7230 */ /* 0x000fe40000004100 */
[----:B------:R-:W-:Y:S02]  /*0af0*/  HADD2.F32 R69, -RZ, R69.H1_H1 ;  /* 0x30000045ff457230 */ /* 0x000fe40000004100 */
[--C-:B------:R-:W-:Y:S02]  /*0b00*/  HADD2.F32 R182, -RZ, R83.reuse.H0_H0 ;  /* 0x20000053ffb67230 */ /* 0x100fe40000004100 */
[----:B------:R-:W-:Y:S02]  /*0b10*/  HADD2.F32 R65, -RZ, R83.H1_H1 ;  /* 0x30000053ff417230 */ /* 0x000fe40000004100 */
[----:B------:R-:W-:Y:S02]  /*0b20*/  HADD2.F32 R81, -RZ, R86.H1_H1 ;  /* 0x30000056ff517230 */ /* 0x000fe40000004100 */
[----:B------:R-:W-:Y:S01]  /*0b30*/  FADD.FTZ R216, -R191, R70 ;  /* 0x00000046bfd87221 */ /* 0x000fe20000010100 */
[----:B------:R-:W-:-:S02]  /*0b40*/  HADD2.F32 R83, -RZ, R87.H0_H0 ;  /* 0x20000057ff537230 */ /* 0x000fc40000004100 */
[C---:B------:R-:W-:Y:S01]  /*0b50*/  FADD.FTZ R0, -R191.reuse, R3 ;  /* 0x00000003bf007221 */ /* 0x040fe20000010100 */
[----:B------:R-:W-:Y:S02]  /*0b60*/  HADD2.F32 R183, -RZ, R63.H0_H0 ;  /* 0x2000003fffb77230 */ /* 0x000fe40000004100 */
[----:B------:R-:W-:Y:S01]  /*0b70*/  FADD.FTZ R70, -R191, R79 ;  /* 0x0000004fbf467221 */ /* 0x000fe20000010100 */
[--C-:B------:R-:W-:Y:S02]  /*0b80*/  HADD2.F32 R164, -RZ, R67.reuse.H0_H0 ;  /* 0x20000043ffa47230 */ /* 0x100fe40000004100 */
[----:B------:R-:W-:Y:S02]  /*0b90*/  HADD2.F32 R168, -RZ, R67.H1_H1 ;  /* 0x30000043ffa87230 */ /* 0x000fe40000004100 */
[--C-:B------:R-:W-:Y:S02]  /*0ba0*/  HADD2.F32 R189, -RZ, R77.reuse.H0_H0 ;  /* 0x2000004dffbd7230 */ /* 0x100fe40000004100 */
[----:B------:R-:W-:-:S02]  /*0bb0*/  HADD2.F32 R200, -RZ, R77.H1_H1 ;  /* 0x3000004dffc87230 */ /* 0x000fc40000004100 */
[----:B------:R-:W-:Y:S02]  /*0bc0*/  HADD2.F32 R87, -RZ, R87.H1_H1 ;  /* 0x30000057ff577230 */ /* 0x000fe40000004100 */
[----:B------:R-:W-:Y:S01]  /*0bd0*/  FADD.FTZ R206, -R191, R64 ;  /* 0x00000040bfce7221 */ /* 0x000fe20000010100 */
[--C-:B---3--:R-:W-:Y:S02]  /*0be0*/  HADD2.F32 R167, -RZ, R72.reuse.H0_H0 ;  /* 0x20000048ffa77230 */ /* 0x108fe40000004100 */
[----:B------:R-:W-:Y:S01]  /*0bf0*/  FMUL.FTZ R79, R163, R78 ;  /* 0x0000004ea34f7220 */ /* 0x000fe20000410000 */
[----:B------:R-:W-:Y:S02]  /*0c00*/  HADD2.F32 R166, -RZ, R72.H1_H1 ;  /* 0x30000048ffa67230 */ /* 0x000fe40000004100 */
[--C-:B------:R-:W-:Y:S02]  /*0c10*/  HADD2.F32 R175, -RZ, R74.reuse.H0_H0 ;  /* 0x2000004affaf7230 */ /* 0x100fe40000004100 */
[----:B------:R-:W-:-:S02]  /*0c20*/  HADD2.F32 R174, -RZ, R74.H1_H1 ;  /* 0x3000004affae7230 */ /* 0x000fc40000004100 */
[--C-:B------:R-:W-:Y:S02]  /*0c30*/  HADD2.F32 R188, -RZ, R82.reuse.H0_H0 ;  /* 0x20000052ffbc7230 */ /* 0x100fe40000004100 */
[----:B------:R-:W-:Y:S02]  /*0c40*/  HADD2.F32 R67, -RZ, R82.H1_H1 ;  /* 0x30000052ff437230 */ /* 0x000fe40000004100 */
[C---:B------:R-:W-:Y:S01]  /*0c50*/  FADD.FTZ R82, -R191.reuse, R62 ;  /* 0x0000003ebf527221 */ /* 0x040fe20000010100 */
[----:B------:R-:W-:Y:S02]  /*0c60*/  HADD2.F32 R77, -RZ, R85.H0_H0 ;  /* 0x20000055ff4d7230 */ /* 0x000fe40000004100 */
[C---:B------:R-:W-:Y:S01]  /*0c70*/  FADD.FTZ R212, -R191.reuse, R69 ;  /* 0x00000045bfd47221 */ /* 0x040fe20000010100 */
[----:B------:R-:W-:Y:S02]  /*0c80*/  HADD2.F32 R63, -RZ, R63.H1_H1 ;  /* 0x3000003fff3f7230 */ /* 0x000fe40000004100 */
[----:B------:R-:W-:Y:S01]  /*0c90*/  FADD.FTZ R64, -R191, R81 ;  /* 0x00000051bf407221 */ /* 0x000fe20000010100 */
[----:B------:R-:W-:-:S02]  /*0ca0*/  HADD2.F32 R72, -RZ, R76.H0_H0 ;  /* 0x2000004cff487230 */ /* 0x000fc40000004100 */
[----:B------:R-:W-:Y:S02]  /*0cb0*/  HADD2.F32 R74, -RZ, R76.H1_H1 ;  /* 0x3000004cff4a7230 */ /* 0x000fe40000004100 */
[C---:B------:R-:W-:Y:S01]  /*0cc0*/  FADD.FTZ R76, -R191.reuse, R60 ;  /* 0x0000003cbf4c7221 */ /* 0x040fe20000010100 */
[--C-:B------:R-:W-:Y:S02]  /*0cd0*/  HADD2.F32 R194, -RZ, R84.reuse.H0_H0 ;  /* 0x20000054ffc27230 */ /* 0x100fe40000004100 */
[----:B------:R-:W-:Y:S01]  /*0ce0*/  FMUL.FTZ R81, R32, R173 ;  /* 0x000000ad20517220 */ /* 0x000fe20000410000 */
[----:B------:R-:W-:Y:S02]  /*0cf0*/  HADD2.F32 R190, -RZ, R84.H1_H1 ;  /* 0x30000054ffbe7230 */ /* 0x000fe40000004100 */
[C---:B------:R-:W-:Y:S01]  /*0d00*/  FADD.FTZ R84, -R191.reuse, R183 ;  /* 0x000000b7bf547221 */ /* 0x040fe20000010100 */
[----:B------:R-:W-:Y:S02]  /*0d10*/  HADD2.F32 R171, -RZ, R73.H0_H0 ;  /* 0x20000049ffab7230 */ /* 0x000fe40000004100 */
[C---:B------:R-:W-:Y:S01]  /*0d20*/  FADD.FTZ R218, -R191.reuse, R186 ;  /* 0x000000babfda7221 */ /* 0x040fe20000010100 */
[----:B------:R-:W-:Y:S01]  /*0d30*/  FADD.FTZ R60, -R191, R87 ;  /* 0x00000057bf3c7221 */ /* 0x000fe20000010100 */
[----:B------:R-:W-:Y:S01]  /*0d40*/  FMUL.FTZ R0, R163, R0 ;  /* 0x00000000a3007220 */ /* 0x000fe20000410000 */
[----:B------:R-:W-:-:S02]  /*0d50*/  HADD2.F32 R61, -RZ, R61.H1_H1 ;  /* 0x3000003dff3d7230 */ /* 0x000fc40000004100 */
[----:B------:R-:W-:Y:S01]  /*0d60*/  FADD.FTZ R186, -R191, R77 ;  /* 0x0000004dbfba7221 */ /* 0x000fe20000010100 */
[----:B------:R-:W-:Y:S02]  /*0d70*/  HADD2.F32 R73, -RZ, R73.H1_H1 ;  /* 0x30000049ff497230 */ /* 0x000fe40000004100 */
[----:B------:R-:W-:Y:S01]  /*0d80*/  FADD.FTZ R151, R169, R151 ;  /* 0x00000097a9977221 */ /* 0x000fe20000010000 */
[-C--:B------:R-:W-:Y:S01]  /*0d90*/  FFMA.FTZ R152, R79, R169.reuse, R152 ;  /* 0x000000a94f987223 */ /* 0x080fe20000010098 */
[----:B------:R-:W-:Y:S01]  /*0da0*/  FMUL.FTZ R78, R34, R169 ;  /* 0x000000a9224e7220 */ /* 0x000fe20000410000 */
[----:B------:R-:W-:Y:S01]  /*0db0*/  FMUL.FTZ R87, R163, R82 ;  /* 0x00000052a3577220 */ /* 0x000fe20000410000 */
[C---:B------:R-:W-:Y:S01]  /*0dc0*/  FADD.FTZ R86, -R191.reuse, R63 ;  /* 0x0000003fbf567221 */ /* 0x040fe20000010100 */
[----:B------:R-:W-:Y:S01]  /*0dd0*/  FADD.FTZ R224, -R191, R74 ;  /* 0x0000004abfe07221 */ /* 0x000fe20000010100 */
[--C-:B------:R-:W-:Y:S02]  /*0de0*/  HADD2.F32 R192, -RZ, R88.reuse.H0_H0 ;  /* 0x20000058ffc07230 */ /* 0x100fe40000004100 */
[----:B------:R-:W-:Y:S01]  /*0df0*/  FMUL.FTZ R77, R163, R76 ;  /* 0x0000004ca34d7220 */ /* 0x000fe20000410000 */
[----:B------:R-:W-:-:S02]  /*0e00*/  HADD2.F32 R69, -RZ, R88.H1_H1 ;  /* 0x30000058ff457230 */ /* 0x000fc40000004100 */
[----:B------:R-:W-:Y:S01]  /*0e10*/  FMUL.FTZ R169, R163, R212 ;  /* 0x000000d4a3a97220 */ /* 0x000fe20000410000 */
[--C-:B------:R-:W-:Y:S02]  /*0e20*/  HADD2.F32 R74, -RZ, R89.reuse.H0_H0 ;  /* 0x20000059ff4a7230 */ /* 0x100fe40000004100 */
[----:B------:R-:W-:Y:S01]  /*0e30*/  FMUL.FTZ R76, R33, R176 ;  /* 0x000000b0214c7220 */ /* 0x000fe20000410000 */
[----:B------:R-:W-:Y:S02]  /*0e40*/  HADD2.F32 R63, -RZ, R89.H1_H1 ;  /* 0x30000059ff3f7230 */ /* 0x000fe40000004100 */
[C---:B------:R-:W-:Y:S01]  /*0e50*/  FMUL.FTZ R88, R163.reuse, R206 ;  /* 0x000000cea3587220 */ /* 0x040fe20000410000 */
[----:B------:R-:W-:Y:S01]  /*0e60*/  FADD.FTZ R183, RZ, R81 ;  /* 0x00000051ffb77221 */ /* 0x000fe20000010000 */
[----:B------:R-:W-:Y:S01]  /*0e70*/  FMUL.FTZ R89, R163, R84 ;  /* 0x00000054a3597220 */ /* 0x000fe20000410000 */
[----:B------:R-:W-:Y:S01]  /*0e80*/  FFMA.FTZ R206, R0, R81, RZ ;  /* 0x0000005100ce7223 */ /* 0x000fe200000100ff */
[----:B------:R-:W-:-:S02]  /*0e90*/  HADD2.F32 R181, -RZ, R80.H0_H0 ;  /* 0x20000050ffb57230 */ /* 0x000fc40000004100 */
[----:B------:R-:W-:Y:S01]  /*0ea0*/  FADD.FTZ R145, R170, R145 ;  /* 0x00000091aa917221 */ /* 0x000fe20000010000 */
[----:B------:R-:W-:Y:S02]  /*0eb0*/  HADD2.F32 R180, -RZ, R80.H1_H1 ;  /* 0x30000050ffb47230 */ /* 0x000fe40000004100 */
        /* <DEDUP_REMOVED lines=8> */
[----:B------:R-:W-:Y:S01]  /*0f40*/  FADD.FTZ R62, -R191, R83 ;  /* 0x00000053bf3e7221 */ /* 0x000fe20000010100 */
[----:B------:R-:W-:-:S02]  /*0f50*/  HADD2.F32 R85, -RZ, R85.H1_H1 ;  /* 0x30000055ff557230 */ /* 0x000fc40000004100 */
[----:B------:R-:W-:Y:S01]  /*0f60*/  FMUL.FTZ R83, R163, R80 ;  /* 0x00000050a3537220 */ /* 0x000fe20000410000 */
[----:B------:R-:W-:Y:S01]  /*0f70*/  FMUL.FTZ R80, R35, R172 ;  /* 0x000000ac23507220 */ /* 0x000fe20000410000 */
[----:B------:R-:W-:Y:S01]  /*0f80*/  FADD.FTZ R73, R73, R78 ;  /* 0x0000004e49497221 */ /* 0x000fe20000010000 */
[----:B------:R-:W-:Y:S01]  /*0f90*/  FADD.FTZ R178, -R191, R178 ;  /* 0x000000b2bfb27221 */ /* 0x000fe20000010100 */
[----:B------:R-:W-:Y:S01]  /*0fa0*/  FFMA.FTZ R206, R79, R78, R206 ;  /* 0x0000004e4fce7223 */ /* 0x000fe200000100ce */
[C---:B------:R-:W-:Y:S01]  /*0fb0*/  FADD.FTZ R222, -R191.reuse, R72 ;  /* 0x00000048bfde7221 */ /* 0x040fe20000010100 */
[----:B------:R-:W-:Y:S01]  /*0fc0*/  FADD.FTZ R72, -R191, R85 ;  /* 0x00000055bf487221 */ /* 0x000fe20000010100 */
[----:B------:R-:W-:Y:S01]  /*0fd0*/  FMUL.FTZ R82, R28, R165 ;  /* 0x000000a51c527220 */ /* 0x000fe20000410000 */
[----:B------:R-:W-:Y:S01]  /*0fe0*/  FADD.FTZ R73, R73, R80 ;  /* 0x0000005049497221 */ /* 0x000fe20000010000 */
[----:B------:R-:W-:Y:S01]  /*0ff0*/  FMUL.FTZ R85, R163, R178 ;  /* 0x000000b2a3557220 */ /* 0x000fe20000410000 */
[----:B------:R-:W-:Y:S01]  /*1000*/  FFMA.FTZ R206, R83, R80, R206 ;  /* 0x0000005053ce7223 */ /* 0x000fe200000100ce */
[----:B------:R-:W-:-:S02]  /*1010*/  HADD2.F32 R68, -RZ, R68.H1_H1 ;  /* 0x30000044ff447230 */ /* 0x000fc40000004100 */
[----:B------:R-:W-:Y:S01]  /*1020*/  FADD.FTZ R73, R73, R82 ;  /* 0x0000005249497221 */ /* 0x000fe20000010000 */
[----:B------:R-:W-:Y:S01]  /*1030*/  FADD.FTZ R210, -R191, R66 ;  /* 0x00000042bfd27221 */ /* 0x000fe20000010100 */
[----:B------:R-:W-:Y:S01]  /*1040*/  FFMA.FTZ R206, R85, R82, R206 ;  /* 0x0000005255ce7223 */ /* 0x000fe200000100ce */
[--C-:B------:R-:W-:Y:S02]  /*1050*/  HADD2.F32 R66, -RZ, R91.reuse.H0_H0 ;  /* 0x2000005bff427230 */ /* 0x100fe40000004100 */
[----:B------:R-:W-:Y:S02]  /*1060*/  HADD2.F32 R3, -RZ, R91.H1_H1 ;  /* 0x3000005bff037230 */ /* 0x000fe40000004100 */
[----:B------:R-:W-:Y:S01]  /*1070*/  FMUL.FTZ R91, R163, R86 ;  /* 0x00000056a35b7220 */ /* 0x000fe20000410000 */
[----:B------:R-:W-:Y:S01]  /*1080*/  FMUL.FTZ R86, R30, R164 ;  /* 0x000000a41e567220 */ /* 0x000fe20000410000 */
[----:B------:R-:W-:Y:S01]  /*1090*/  FADD.FTZ R73, R73, R84 ;  /* 0x0000005449497221 */ /* 0x000fe20000010000 */
[----:B------:R-:W-:Y:S01]  /*10a0*/  FFMA.FTZ R206, R87, R84, R206 ;  /* 0x0000005457ce7223 */ /* 0x000fe200000100ce */
[C---:B------:R-:W-:Y:S01]  /*10b0*/  FADD.FTZ R208, -R191.reuse, R68 ;  /* 0x00000044bfd07221 */ /* 0x040fe20000010100 */
[----:B------:R-:W-:Y:S01]  /*10c0*/  FADD.FTZ R200, -R191, R200 ;  /* 0x000000c8bfc87221 */ /* 0x000fe20000010100 */
[----:B------:R-:W-:-:S02]  /*10d0*/  HADD2.F32 R68, -RZ, R90.H0_H0 ;  /* 0x2000005aff447230 */ /* 0x000fc40000004100 */
[----:B------:R-:W-:Y:S01]  /*10e0*/  FADD.FTZ R73, R73, R86 ;  /* 0x0000005649497221 */ /* 0x000fe20000010000 */
[----:B------:R-:W-:Y:S02]  /*10f0*/  HADD2.F32 R61, -RZ, R90.H1_H1 ;  /* 0x3000005aff3d7230 */ /* 0x000fe40000004100 */
[----:B------:R-:W-:Y:S01]  /*1100*/  FMUL.FTZ R90, R31, R168 ;  /* 0x000000a81f5a7220 */ /* 0x000fe20000410000 */
[----:B------:R-:W-:Y:S01]  /*1110*/  FFMA.FTZ R206, R89, R86, R206 ;  /* 0x0000005659ce7223 */ /* 0x000fe200000100ce */
[----:B------:R-:W-:Y:S01]  /*1120*/  FADD.FTZ R220, -R191, R187 ;  /* 0x000000bbbfdc7221 */ /* 0x000fe20000010100 */
[----:B------:R-:W-:Y:S01]  /*1130*/  FADD.FTZ R147, R165, R147 ;  /* 0x00000093a5937221 */ /* 0x000fe20000010000 */
[----:B------:R-:W-:Y:S01]  /*1140*/  FFMA.FTZ R148, R85, R165, R148 ;  /* 0x000000a555947223 */ /* 0x000fe20000010094 */
[----:B------:R-:W-:Y:S01]  /*1150*/  FADD.FTZ R202, -R191, R202 ;  /* 0x000000cabfca7221 */ /* 0x000fe20000010100 */
[----:B------:R-:W-:Y:S01]  /*1160*/  FADD.FTZ R115, R167, R115 ;  /* 0x00000073a7737221 */ /* 0x000fe20000010000 */
[C---:B------:R-:W-:Y:S01]  /*1170*/  FMUL.FTZ R165, R163.reuse, R208 ;  /* 0x000000d0a3a57220 */ /* 0x040fe20000410000 */
        /* <DEDUP_REMOVED lines=8> */
[----:B------:R-:W-:Y:S01]  /*1200*/  FMUL.FTZ R164, R163, R210 ;  /* 0x000000d2a3a47220 */ /* 0x000fe20000410000 */
[----:B------:R-:W-:Y:S01]  /*1210*/  FFMA.FTZ R140, R165, R166, R140 ;  /* 0x000000a6a58c7223 */ /* 0x000fe2000001008c */
[----:B------:R-:W-:Y:S01]  /*1220*/  FADD.FTZ R106, R71, R106 ;  /* 0x0000006a476a7221 */ /* 0x000fe20000010000 */
[-C--:B------:R-:W-:Y:S01]  /*1230*/  FFMA.FTZ R130, R187, R71.reuse, R130 ;  /* 0x00000047bb827223 */ /* 0x080fe20000010082 */
[----:B------:R-:W-:Y:S01]  /*1240*/  FMUL.FTZ R200, R19, R71 ;  /* 0x0000004713c87220 */ /* 0x000fe20000410000 */
[----:B------:R-:W-:Y:S01]  /*1250*/  FMUL.FTZ R202, R163, R202 ;  /* 0x000000caa3ca7220 */ /* 0x000fe20000410000 */
[----:B------:R-:W-:Y:S01]  /*1260*/  FMUL.FTZ R166, R25, R166 ;  /* 0x000000a619a67220 */ /* 0x000fe20000410000 */
[----:B------:R-:W-:Y:S01]  /*1270*/  FADD.FTZ R71, R208, R167 ;  /* 0x000000a7d0477221 */ /* 0x000fe20000010000 */
[C---:B------:R-:W-:Y:S01]  /*1280*/  FADD.FTZ R214, -R191.reuse, R184 ;  /* 0x000000b8bfd67221 */ /* 0x040fe20000010100 */
[----:B------:R-:W-:Y:S01]  /*1290*/  FFMA.FTZ R206, R88, R167, R73 ;  /* 0x000000a758ce7223 */ /* 0x000fe20000010049 */
[----:B------:R-:W-:Y:S01]  /*12a0*/  FADD.FTZ R184, -R191, R189 ;  /* 0x000000bdbfb87221 */ /* 0x000fe20000010100 */
[----:B------:R-:W-:Y:S01]  /*12b0*/  FADD.FTZ R113, R171, R113 ;  /* 0x00000071ab717221 */ /* 0x000fe20000010000 */
[-C--:B------:R-:W-:Y:S01]  /*12c0*/  FFMA.FTZ R137, R164, R171.reuse, R137 ;  /* 0x000000aba4897223 */ /* 0x080fe20000010089 */
        /* <DEDUP_REMOVED lines=8> */
[----:B------:R-:W-:Y:S01]  /*1350*/  FFMA.FTZ R142, R91, R168, R142 ;  /* 0x000000a85b8e7223 */ /* 0x000fe2000001008e */
[C---:B------:R-:W-:Y:S01]  /*1360*/  FADD.FTZ R198, -R191.reuse, R198 ;  /* 0x000000c6bfc67221 */ /* 0x040fe20000010100 */
[C---:B------:R-:W-:Y:S01]  /*1370*/  FADD.FTZ R196, -R191.reuse, R196 ;  /* 0x000000c4bfc47221 */ /* 0x040fe20000010100 */
[C---:B------:R-:W-:Y:S01]  /*1380*/  FADD.FTZ R194, -R191.reuse, R194 ;  /* 0x000000c2bfc27221 */ /* 0x040fe20000010100 */
[----:B------:R-:W-:Y:S01]  /*1390*/  FADD.FTZ R190, -R191, R190 ;  /* 0x000000bebfbe7221 */ /* 0x000fe20000010100 */
        /* <DEDUP_REMOVED lines=17> */
[----:B------:R-:W-:Y:S01]  /*14b0*/  FFMA.FTZ R150, R83, R172, R150 ;  /* 0x000000ac53967223 */ /* 0x000fe20000010096 */
[----:B------:R-:W-:Y:S01]  /*14c0*/  FADD.FTZ R112, R174, R112 ;  /* 0x00000070ae707221 */ /* 0x000fe20000010000 */
[----:B------:R-:W-:Y:S01]  /*14d0*/  FMUL.FTZ R172, R163, R218 ;  /* 0x000000daa3ac7220 */ /* 0x000fe20000410000 */
[----:B------:R-:W-:Y:S01]  /*14e0*/  FFMA.FTZ R136, R173, R174, R136 ;  /* 0x000000aead887223 */ /* 0x000fe20000010088 */
[----:B------:R-:W-:Y:S01]  /*14f0*/  FMUL.FTZ R198, R163, R198 ;  /* 0x000000c6a3c67220 */ /* 0x000fe20000410000 */
[----:B------:R-:W-:Y:S01]  /*1500*/  FMUL.FTZ R174, R21, R174 ;  /* 0x000000ae15ae7220 */ /* 0x000fe20000410000 */
[----:B------:R-:W-:Y:S01]  /*1510*/  FADD.FTZ R71, R206, R175 ;  /* 0x000000afce477221 */ /* 0x000fe20000010000 */
[----:B------:R-:W-:Y:S01]  /*1520*/  FFMA.FTZ R204, R168, R175, R67 ;  /* 0x000000afa8cc7223 */ /* 0x000fe20000010043 */
[----:B------:R-:W-:Y:S02]  /*1530*/  HADD2.F32 R75, -RZ, R75.H1_H1 ;  /* 0x3000004bff4b7230 */ /* 0x000fe40000004100 */
        /* <DEDUP_REMOVED lines=10> */
[----:B------:R-:W-:Y:S01]  /*15e0*/  FMUL.FTZ R176, R163, R222 ;  /* 0x000000dea3b07220 */ /* 0x000fe20000410000 */
[----:B------:R-:W-:Y:S01]  /*15f0*/  FMUL.FTZ R178, R23, R75 ;  /* 0x0000004b17b27220 */ /* 0x000fe20000410000 */
[C---:B------:R-:W-:Y:S01]  /*1600*/  FMUL.FTZ R195, R163.reuse, R196 ;  /* 0x000000c4a3c37220 */ /* 0x040fe20000410000 */
        /* <DEDUP_REMOVED lines=26> */
[----:B------:R-:W-:-:S03]  /*17b0*/  FFMA.FTZ R65, R183, R180, R196 ;  /* 0x000000b4b7417223 */ /* 0x000fc600000100c4 */
[----:B------:R-:W-:Y:S01]  /*17c0*/  FADD.FTZ R67, R192, R185 ;  /* 0x000000b9c0437221 */ /* 0x000fe20000010000 */
[----:B------:R-:W-:-:S03]  /*17d0*/  FFMA.FTZ R192, R184, R185, R65 ;  /* 0x000000b9b8c07223 */ /* 0x000fc60000010041 */
        /* <DEDUP_REMOVED lines=75> */
.L_x_1764:
        /* <DEDUP_REMOVED lines=13> */
.L_x_1752:
        /* <DEDUP_REMOVED lines=89> */
[C---:B------:R-:W-:Y:S01]  /*22f0*/  FMUL.FTZ R60, R163.reuse, R0 ;  /* 0x00000000a33c7220 */ /* 0x040fe20000410000 */
[C---:B------:R-:W-:Y:S01]  /*2300*/  FMUL.FTZ R67, R163.reuse, R76 ;  /* 0x0000004ca3437220 */ /* 0x040fe20000410000 */
[----:B------:R-:W-:Y:S01]  /*2310*/  FADD.FTZ R174, R174, -R173 ;  /* 0x800000adaeae7221 */ /* 0x000fe20000010000 */
[----:B------:R-:W-:Y:S01]  /*2320*/  FMUL.FTZ R72, R163, R86 ;  /* 0x00000056a3487220 */ /* 0x000fe20000410000 */
[----:B------:R-:W-:Y:S01]  /*2330*/  @P0 FADD.FTZ R60, R60, R3 ;  /* 0x000000033c3c0221 */ /* 0x000fe20000010000 */
[----:B------:R-:W-:Y:S01]  /*2340*/  @P0 FADD.FTZ R67, R67, R2 ;  /* 0x0000000243430221 */ /* 0x000fe20000010000 */
[----:B------:R-:W-:Y:S01]  /*2350*/  FADD.FTZ R88, R167, -R88 ;  /* 0x80000058a7587221 */ /* 0x000fe20000010000 */
[----:B------:R-:W-:-:S02]  /*2360*/  @P0 HADD2.F32 R2, -RZ, R42.H1_H1 ;  /* 0x3000002aff020230 */ /* 0x000fc40000004100 */
[----:B------:R-:W-:Y:S01]  /*2370*/  FADD.FTZ R66, R80, -R83 ;  /* 0x8000005350427221 */ /* 0x000fe20000010000 */
[----:B------:R-:W-:Y:S02]  /*2380*/  @P0 HADD2.F32 R3, -RZ, R41.H0_H0 ;  /* 0x20000029ff030230 */ /* 0x000fe40000004100 */
[C---:B------:R-:W-:Y:S01]  /*2390*/  FMUL.FTZ R90, R163.reuse, R164 ;  /* 0x000000a4a35a7220 */ /* 0x040fe20000410000 */
[C---:B------:R-:W-:Y:S01]  /*23a0*/  FMUL.FTZ R167, R163.reuse, R174 ;  /* 0x000000aea3a77220 */ /* 0x040fe20000410000 */
        /* <DEDUP_REMOVED lines=12> */
[----:B------:R-:W-:Y:S01]  /*2470*/  FADD.FTZ R184, R185, -R184 ;  /* 0x800000b8b9b87221 */ /* 0x000fe20000010000 */
[----:B------:R-:W-:Y:S01]  /*2480*/  FADD.FTZ R200, R200, -R187 ;  /* 0x800000bbc8c87221 */ /* 0x000fe20000010000 */
[C---:B------:R-:W-:Y:S01]  /*2490*/  FMUL.FTZ R61, R163.reuse, R78 ;  /* 0x0000004ea33d7220 */ /* 0x040fe20000410000 */
        /* <DEDUP_REMOVED lines=12> */
[----:B------:R-:W-:Y:S01]  /*2560*/  FADD.FTZ R170, R170, -R169 ;  /* 0x800000a9aaaa7221 */ /* 0x000fe20000010000 */
        /* <DEDUP_REMOVED lines=17> */
[C---:B------:R-:W-:Y:S01]  /*2680*/  FMUL.FTZ R71, R163.reuse, R84 ;  /* 0x00000054a3477220 */ /* 0x040fe20000410000 */
[C---:B------:R-:W-:Y:S01]  /*2690*/  FMUL.FTZ R165, R163.reuse, R170 ;  /* 0x000000aaa3a57220 */ /* 0x040fe20000410000 */
        /* <DEDUP_REMOVED lines=86> */
[----:B------:R-:W-:Y:S02]  /*2c00*/  @P1 PRMT R53, R53, 0x5410, R163 ;  /* 0x0000541035351816 */ /* 0x000fe400000000a3 */
[----:B------:R-:W-:Y:S02]  /*2c10*/  @P1 F2FP.F16.F32.PACK_AB R70, RZ, R88 ;  /* 0x00000058ff46123e */ /* 0x000fe400000000ff */
[----:B------:R-:W-:Y:S01]  /*2c20*/  @P2 F2FP.F16.F32.PACK_AB R182, RZ, R171 ;  /* 0x000000abffb6223e */ /* 0x000fe200000000ff */
[----:B--2---:R-:W-:Y:S01]  /*2c30*/  @P1 IMAD.WIDE.U32 R72, R161, 0x10, R64 ;  /* 0x00000010a1481825 */ /* 0x004fe200078e0040 */
[----:B------:R-:W-:Y:S02]  /*2c40*/  @P2 F2FP.F16.F32.PACK_AB R180, RZ, R71 ;  /* 0x00000047ffb4223e */ /* 0x000fe400000000ff */
[----:B------:R-:W-:Y:S02]  /*2c50*/  @P2 F2FP.F16.F32.PACK_AB R178, RZ, R66 ;  /* 0x00000042ffb2223e */ /* 0x000fe400000000ff */
[----:B------:R-:W-:-:S02]  /*2c60*/  @P2 F2FP.F16.F32.PACK_AB R176, RZ, R67 ;  /* 0x00000043ffb0223e */ /* 0x000fc400000000ff */
[----:B------:R-:W-:Y:S02]  /*2c70*/  @P2 PRMT R59, R181, 0x7610, R59 ;  /* 0x00007610b53b2816 */ /* 0x000fe4000000003b */
[----:B------:R-:W-:Y:S02]  /*2c80*/  @P2 PRMT R58, R179, 0x7610, R58 ;  /* 0x00007610b33a2816 */ /* 0x000fe4000000003a */
[----:B------:R-:W-:Y:S02]  /*2c90*/  @P2 PRMT R57, R177, 0x7610, R57 ;  /* 0x00007610b1392816 */ /* 0x000fe40000000039 */
[----:B------:R-:W-:Y:S01]  /*2ca0*/  @P2 PRMT R56, R175, 0x7610, R56 ;  /* 0x00007610af382816 */ /* 0x000fe20000000038 */
[----:B-1----:R-:W-:Y:S01]  /*2cb0*/  IMAD.WIDE.U32 R162, R162, 0x10, R2 ;  /* 0x00000010a2a27825 */ /* 0x002fe200078e0002 */
[----:B------:R-:W-:Y:S02]  /*2cc0*/  @P1 F2FP.F16.F32.PACK_AB R174, RZ, R169 ;  /* 0x000000a9ffae123e */ /* 0x000fe400000000ff */
[----:B------:R-:W-:-:S02]  /*2cd0*/  @P1 F2FP.F16.F32.PACK_AB R172, RZ, R167 ;  /* 0x000000a7ffac123e */ /* 0x000fc400000000ff */
[----:B------:R0:W-:Y:S01]  /*2ce0*/  STG.E.128 desc[UR6][R162.64], R60 ;  /* 0x0000003ca2007986 */ /* 0x0001e2000c101d06 */
[----:B------:R-:W-:Y:S02]  /*2cf0*/  @P1 F2FP.F16.F32.PACK_AB R168, RZ, R91 ;  /* 0x0000005bffa8123e */ /* 0x000fe400000000ff */
[----:B------:R-:W-:Y:S02]  /*2d00*/  @P1 PRMT R55, R173, 0x7610, R55 ;  /* 0x00007610ad371816 */ /* 0x000fe40000000037 */
[----:B------:R-:W-:Y:S02]  /*2d10*/  @P1 PRMT R54, R170, 0x7610, R54 ;  /* 0x00007610aa361816 */ /* 0x000fe40000000036 */
[----:B------:R-:W-:Y:S01]  /*2d20*/  @P1 PRMT R52, R70, 0x7610, R52 ;  /* 0x0000761046341816 */ /* 0x000fe20000000034 */
[----:B------:R-:W-:Y:S01]  /*2d30*/  IMAD.WIDE.U32 R70, R161, 0x10, R2 ;  /* 0x00000010a1467825 */ /* 0x000fe200078e0002 */
[----:B------:R-:W-:Y:S02]  /*2d40*/  @P2 PRMT R59, R59, 0x5410, R182 ;  /* 0x000054103b3b2816 */ /* 0x000fe400000000b6 */
[----:B------:R-:W-:-:S02]  /*2d50*/  @P2 PRMT R58, R58, 0x5410, R180 ;  /* 0x000054103a3a2816 */ /* 0x000fc400000000b4 */
[----:B------:R-:W-:Y:S02]  /*2d60*/  @P2 PRMT R57, R57, 0x5410, R178 ;  /* 0x0000541039392816 */ /* 0x000fe400000000b2 */
[----:B------:R-:W-:Y:S02]  /*2d70*/  @P2 PRMT R56, R56, 0x5410, R176 ;  /* 0x0000541038382816 */ /* 0x000fe400000000b0 */
[----:B------:R-:W-:Y:S01]  /*2d80*/  @P1 PRMT R55, R55, 0x5410, R174 ;  /* 0x0000541037371816 */ /* 0x000fe200000000ae */
[----:B0-----:R-:W0:Y:S01]  /*2d90*/  @P2 LDC.64 R62, c[0x0][0x300] ;  /* 0x0000c000ff3e2b82 */ /* 0x001e220000000a00 */
[----:B------:R-:W-:Y:S01]  /*2da0*/  @P1 PRMT R54, R54, 0x5410, R172 ;  /* 0x0000541036361816 */ /* 0x000fe200000000ac */
[----:B------:R1:W-:Y:S01]  /*2db0*/  @P2 STG.E.128 desc[UR6][R68.64], R56 ;  /* 0x0000003844002986 */ /* 0x0003e2000c101d06 */
[----:B------:R-:W-:Y:S02]  /*2dc0*/  @P1 PRMT R52, R52, 0x5410, R168 ;  /* 0x0000541034341816 */ /* 0x000fe400000000a8 */
[----:B------:R-:W-:-:S02]  /*2dd0*/  F2FP.F16.F32.PACK_AB R67, R169, R166 ;  /* 0x000000a6a943723e */ /* 0x000fc400000000ff */
[----:B------:R-:W-:Y:S01]  /*2de0*/  F2FP.F16.F32.PACK_AB R66, R167, R164 ;  /* 0x000000a4a742723e */ /* 0x000fe200000000ff */
[----:B------:R-:W2:Y:S01]  /*2df0*/  @P1 LDC.64 R60, c[0x0][0x308] ;  /* 0x0000c200ff3c1b82 */ /* 0x000ea20000000a00 */
[----:B------:R-:W-:Y:S01]  /*2e00*/  F2FP.F16.F32.PACK_AB R65, R165, R90 ;  /* 0x0000005aa541723e */ /* 0x000fe200000000ff */
[----:B------:R-:W-:Y:S01]  /*2e10*/  @P1 STG.E.128 desc[UR6][R72.64], R52 ;  /* 0x0000003448001986 */ /* 0x000fe2000c101d06 */
[----:B------:R-:W-:Y:S02]  /*2e20*/  F2FP.F16.F32.PACK_AB R64, R91, R88 ;  /* 0x000000585b40723e */ /* 0x000fe400000000ff */
[----:B------:R-:W-:Y:S02]  /*2e30*/  @P2 F2FP.F16.F32.PACK_AB R166, RZ, R166 ;  /* 0x000000a6ffa6223e */ /* 0x000fe400000000ff */
[----:B------:R-:W-:Y:S01]  /*2e40*/  @P2 F2FP.F16.F32.PACK_AB R164, RZ, R164 ;  /* 0x000000a4ffa4223e */ /* 0x000fe200000000ff */
[----:B------:R3:W-:Y:S01]  /*2e50*/  STG.E.128 desc[UR6][R70.64], R64 ;  /* 0x0000004046007986 */ /* 0x0007e2000c101d06 */
[----:B------:R-:W-:-:S02]  /*2e60*/  @P2 F2FP.F16.F32.PACK_AB R90, RZ, R90 ;  /* 0x0000005aff5a223e */ /* 0x000fc400000000ff */
[----:B------:R-:W-:Y:S02]  /*2e70*/  @P2 F2FP.F16.F32.PACK_AB R88, RZ, R88 ;  /* 0x00000058ff58223e */ /* 0x000fe400000000ff */
[----:B-1----:R-:W-:Y:S02]  /*2e80*/  @P1 F2FP.F16.F32.PACK_AB R68, RZ, R86 ;  /* 0x00000056ff44123e */ /* 0x002fe400000000ff */
[----:B------:R-:W-:Y:S02]  /*2e90*/  @P2 F2FP.F16.F32.PACK_AB R169, RZ, R169 ;  /* 0x000000a9ffa9223e */ /* 0x000fe400000000ff */
[----:B------:R-:W-:Y:S02]  /*2ea0*/  @P2 F2FP.F16.F32.PACK_AB R167, RZ, R167 ;  /* 0x000000a7ffa7223e */ /* 0x000fe400000000ff */
[----:B------:R-:W-:Y:S02]  /*2eb0*/  @P2 F2FP.F16.F32.PACK_AB R165, RZ, R165 ;  /* 0x000000a5ffa5223e */ /* 0x000fe400000000ff */
[----:B------:R-:W-:-:S02]  /*2ec0*/  @P2 F2FP.F16.F32.PACK_AB R91, RZ, R91 ;  /* 0x0000005bff5b223e */ /* 0x000fc400000000ff */
[----:B------:R-:W-:Y:S02]  /*2ed0*/  @P2 PRMT R59, R166, 0x7610, R59 ;  /* 0x00007610a63b2816 */ /* 0x000fe4000000003b */
[----:B------:R-:W-:Y:S02]  /*2ee0*/  @P2 PRMT R58, R164, 0x7610, R58 ;  /* 0x00007610a43a2816 */ /* 0x000fe4000000003a */
[----:B---3--:R-:W-:Y:S02]  /*2ef0*/  @P1 F2FP.F16.F32.PACK_AB R66, RZ, R80 ;  /* 0x00000050ff42123e */ /* 0x008fe400000000ff */
[----:B------:R-:W-:Y:S02]  /*2f00*/  @P1 F2FP.F16.F32.PACK_AB R65, RZ, R76 ;  /* 0x0000004cff41123e */ /* 0x000fe400000000ff */
[----:B------:R-:W-:Y:S02]  /*2f10*/  @P1 F2FP.F16.F32.PACK_AB R64, RZ, R0 ;  /* 0x00000000ff40123e */ /* 0x000fe400000000ff */
[----:B------:R-:W-:-:S02]  /*2f20*/  @P1 F2FP.F16.F32.PACK_AB R67, RZ, R85 ;  /* 0x00000055ff43123e */ /* 0x000fc400000000ff */
[----:B------:R-:W-:Y:S02]  /*2f30*/  @P2 PRMT R57, R90, 0x7610, R57 ;  /* 0x000076105a392816 */ /* 0x000fe40000000039 */
[----:B------:R-:W-:Y:S02]  /*2f40*/  @P2 PRMT R56, R88, 0x7610, R56 ;  /* 0x0000761058382816 */ /* 0x000fe40000000038 */
[----:B------:R-:W-:Y:S02]  /*2f50*/  @P1 PRMT R54, R66, 0x7610, R54 ;  /* 0x0000761042361816 */ /* 0x000fe40000000036 */
[----:B------:R-:W-:Y:S02]  /*2f60*/  @P1 F2FP.F16.F32.PACK_AB R69, RZ, R89 ;  /* 0x00000059ff45123e */ /* 0x000fe400000000ff */
[----:B------:R-:W-:Y:S02]  /*2f70*/  @P1 F2FP.F16.F32.PACK_AB R71, RZ, R79 ;  /* 0x0000004fff47123e */ /* 0x000fe400000000ff */
[----:B------:R-:W-:-:S02]  /*2f80*/  @P1 F2FP.F16.F32.PACK_AB R70, RZ, R75 ;  /* 0x0000004bff46123e */ /* 0x000fc400000000ff */
        /* <DEDUP_REMOVED lines=15> */
[----:B------:R-:W-:-:S02]  /*3080*/  F2FP.F16.F32.PACK_AB R63, R89, R86 ;  /* 0x00000056593f723e */ /* 0x000fc400000000ff */
        /* <DEDUP_REMOVED lines=11> */
[----:B------:R-:W-:Y:S02]  /*3140*/  @P2 PRMT R59, R90, 0x7610, R59 ;  /* 0x000076105a3b2816 */ /* 0x000fe4000000003b */
        /* <DEDUP_REMOVED lines=8> */
[----:B------:R-:W-:Y:S01]  /*31d0*/  @P2 PRMT R56, R80, 0x7610, R56 ;  /* 0x0000761050382816 */ /* 0x000fe20000000038 */
[----:B------:R-:W2:Y:S01]  /*31e0*/  @P1 LDC.64 R68, c[0x0][0x308] ;  /* 0x0000c200ff441b82 */ /* 0x000ea20000000a00 */
[----:B------:R-:W-:Y:S01]  /*31f0*/  @P1 F2FP.F16.F32.PACK_AB R71, RZ, R81 ;  /* 0x00000051ff47123e */ /* 0x000fe200000000ff */
        /* <DEDUP_REMOVED lines=110> */
.L_x_1750:
        /* <DEDUP_REMOVED lines=27> */
.L_x_1751:
[----:B------:R-:W-:Y:S01]  /*3a90*/  HFMA2.MMA R69, -RZ, RZ, 0, 9.5367431640625e-07 ;  /* 0x00000010ff457435 */ /* 0x000fe200000001ff */
[----:B------:R-:W-:Y:S02]  /*3aa0*/  MOV R70, R63 ;  /* 0x0000003f00467202 */ /* 0x000fe40000000f00 */
[----:B------:R-:W-:Y:S02]  /*3ab0*/  MOV R72, 0x1f ;  /* 0x0000001f00487802 */ /* 0x000fe40000000f00 */
[----:B------:R-:W-:-:S07]  /*3ac0*/  MOV R67, 0xffffffff ;  /* 0xffffffff00437802 */ /* 0x000fce0000000f00 */
[----:B-----5:R-:W-:Y:S05]  /*3ad0*/  WARPSYNC.COLLECTIVE R67, `(.L_x_1754) ;  /* 0x0000000043087348 */ /* 0x020fea0003c00000 */
[----:B------:R0:W1:Y:S02]  /*3ae0*/  SHFL.DOWN P2, R68, R70, R69, R72 ;  /* 0x0800004546447389 */ /* 0x0000640000040048 */
[----:B01---5:R-:W-:Y:S01]  /*3af0*/  ENDCOLLECTIVE ;  /* 0x000000000000791b */ /* 0x023fe20003800000 */
.L_x_1754:
[----:B------:R-:W-:Y:S02]  /*3b00*/  MOV R70, R61 ;  /* 0x0000003d00467202 */ /* 0x000fe40000000f00 */
[----:B------:R-:W-:-:S07]  /*3b10*/  MOV R60, R68 ;  /* 0x00000044003c7202 */ /* 0x000fce0000000f00 */
[----:B------:R-:W-:Y:S05]  /*3b20*/  WARPSYNC.COLLECTIVE R67, `(.L_x_1755) ;  /* 0x0000000043087348 */ /* 0x000fea0003c00000 */
[----:B------:R0:W1:Y:S02]  /*3b30*/  SHFL.DOWN P2, R68, R70, R69, R72 ;  /* 0x0800004546447389 */ /* 0x0000640000040048 */
[----:B01----:R-:W-:Y:S01]  /*3b40*/  ENDCOLLECTIVE ;  /* 0x000000000000791b */ /* 0x003fe20003800000 */
.L_x_1755:
[----:B------:R-:W-:Y:S01]  /*3b50*/  FADD.FTZ R60, R63, R60 ;  /* 0x0000003c3f3c7221 */ /* 0x000fe20000010000 */
[----:B------:R-:W-:-:S04]  /*3b60*/  HFMA2.MMA R69, -RZ, RZ, 0, 4.76837158203125e-07 ;  /* 0x00000008ff457435 */ /* 0x000fc800000001ff */
[----:B------:R-:W-:Y:S02]  /*3b70*/  MOV R70, R60 ;  /* 0x0000003c00467202 */ /* 0x000fe40000000f00 */
[----:B------:R-:W-:-:S07]  /*3b80*/  MOV R62, R68 ;  /* 0x00000044003e7202 */ /* 0x000fce0000000f00 */
[----:B------:R-:W-:Y:S05]  /*3b90*/  WARPSYNC.COLLECTIVE R67, `(.L_x_1756) ;  /* 0x0000000043087348 */ /* 0x000fea0003c00000 */
[----:B------:R0:W1:Y:S02]  /*3ba0*/  SHFL.DOWN P2, R68, R70, R69, R72 ;  /* 0x0800004546447389 */ /* 0x0000640000040048 */
[----:B01----:R-:W-:Y:S01]  /*3bb0*/  ENDCOLLECTIVE ;  /* 0x000000000000791b */ /* 0x003fe20003800000 */
.L_x_1756:
[----:B------:R-:W-:-:S05]  /*3bc0*/  FADD.FTZ R62, R61, R62 ;  /* 0x0000003e3d3e7221 */ /* 0x000fca0000010000 */
[----:B------:R-:W-:Y:S02]  /*3bd0*/  MOV R70, R62 ;  /* 0x0000003e00467202 */ /* 0x000fe40000000f00 */
[----:B------:R-:W-:-:S07]  /*3be0*/  MOV R3, R68 ;  /* 0x0000004400037202 */ /* 0x000fce0000000f00 */
[----:B------:R-:W-:Y:S05]  /*3bf0*/  WARPSYNC.COLLECTIVE R67, `(.L_x_1757) ;  /* 0x0000000043087348 */ /* 0x000fea0003c00000 */
[----:B------:R0:W1:Y:S02]  /*3c00*/  SHFL.DOWN P2, R68, R70, R69, R72 ;  /* 0x0800004546447389 */ /* 0x0000640000040048 */
[----:B01----:R-:W-:Y:S01]  /*3c10*/  ENDCOLLECTIVE ;  /* 0x000000000000791b */ /* 0x003fe20003800000 */
.L_x_1757:
[----:B------:R-:W-:Y:S01]  /*3c20*/  FADD.FTZ R3, R60, R3 ;  /* 0x000000033c037221 */ /* 0x000fe20000010000 */
[----:B------:R-:W-:-:S04]  /*3c30*/  HFMA2.MMA R69, -RZ, RZ, 0, 2.384185791015625e-07 ;  /* 0x00000004ff457435 */ /* 0x000fc800000001ff */
[----:B------:R-:W-:Y:S02]  /*3c40*/  MOV R70, R3 ;  /* 0x0000000300467202 */ /* 0x000fe40000000f00 */
[----:B------:R-:W-:-:S07]  /*3c50*/  MOV R65, R68 ;  /* 0x0000004400417202 */ /* 0x000fce0000000f00 */
[----:B------:R-:W-:Y:S05]  /*3c60*/  WARPSYNC.COLLECTIVE R67, `(.L_x_1758) ;  /* 0x0000000043087348 */ /* 0x000fea0003c00000 */
[----:B------:R0:W1:Y:S02]  /*3c70*/  SHFL.DOWN P2, R68, R70, R69, R72 ;  /* 0x0800004546447389 */ /* 0x0000640000040048 */
[----:B01----:R-:W-:Y:S01]  /*3c80*/  ENDCOLLECTIVE ;  /* 0x000000000000791b */ /* 0x003fe20003800000 */
.L_x_1758:
[----:B------:R-:W-:-:S05]  /*3c90*/  FADD.FTZ R65, R62, R65 ;  /* 0x000000413e417221 */ /* 0x000fca0000010000 */
[----:B------:R-:W-:Y:S02]  /*3ca0*/  MOV R70, R65 ;  /* 0x0000004100467202 */ /* 0x000fe40000000f00 */
[----:B------:R-:W-:-:S07]  /*3cb0*/  MOV R64, R68 ;  /* 0x0000004400407202 */ /* 0x000fce0000000f00 */
[----:B------:R-:W-:Y:S05]  /*3cc0*/  WARPSYNC.COLLECTIVE R67, `(.L_x_1759) ;  /* 0x0000000043087348 */ /* 0x000fea0003c00000 */
[----:B------:R0:W1:Y:S02]  /*3cd0*/  SHFL.DOWN P2, R68, R70, R69, R72 ;  /* 0x0800004546447389 */ /* 0x0000640000040048 */
[----:B01----:R-:W-:Y:S01]  /*3ce0*/  ENDCOLLECTIVE ;  /* 0x000000000000791b */ /* 0x003fe20003800000 */
.L_x_1759:
[----:B------:R-:W-:Y:S01]  /*3cf0*/  FADD.FTZ R64, R3, R64 ;  /* 0x0000004003407221 */ /* 0x000fe20000010000 */
[----:B------:R-:W-:-:S04]  /*3d00*/  HFMA2.MMA R69, -RZ, RZ, 0, 1.1920928955078125e-07 ;  /* 0x00000002ff457435 */ /* 0x000fc800000001ff */
[----:B------:R-:W-:Y:S02]  /*3d10*/  MOV R70, R64 ;  /* 0x0000004000467202 */ /* 0x000fe40000000f00 */
[----:B------:R-:W-:-:S07]  /*3d20*/  MOV R66, R68 ;  /* 0x0000004400427202 */ /* 0x000fce0000000f00 */
[----:B------:R-:W-:Y:S05]  /*3d30*/  WARPSYNC.COLLECTIVE R67, `(.L_x_1760) ;  /* 0x0000000043087348 */ /* 0x000fea0003c00000 */
[----:B------:R0:W1:Y:S02]  /*3d40*/  SHFL.DOWN P2, R68, R70, R69, R72 ;  /* 0x0800004546447389 */ /* 0x0000640000040048 */
[----:B01----:R-:W-:Y:S01]  /*3d50*/  ENDCOLLECTIVE ;  /* 0x000000000000791b */ /* 0x003fe20003800000 */
.L_x_1760:
[----:B------:R-:W-:-:S05]  /*3d60*/  FADD.FTZ R66, R65, R66 ;  /* 0x0000004241427221 */ /* 0x000fca0000010000 */
[----:B------:R-:W-:Y:S02]  /*3d70*/  MOV R70, R66 ;  /* 0x0000004200467202 */ /* 0x000fe40000000f00 */
[----:B------:R-:W-:-:S07]  /*3d80*/  MOV R61, R68 ;  /* 0x00000044003d7202 */ /* 0x000fce0000000f00 */
[----:B------:R-:W-:Y:S05]  /*3d90*/  WARPSYNC.COLLECTIVE R67, `(.L_x_1761) ;  /* 0x0000000043087348 */ /* 0x000fea0003c00000 */
[----:B------:R0:W1:Y:S02]  /*3da0*/  SHFL.DOWN P2, R68, R70, R69, R72 ;  /* 0x0800004546447389 */ /* 0x0000640000040048 */
[----:B01----:R-:W-:Y:S01]  /*3db0*/  ENDCOLLECTIVE ;  /* 0x000000000000791b */ /* 0x003fe20003800000 */
.L_x_1761:
[----:B------:R-:W-:Y:S01]  /*3dc0*/  FADD.FTZ R61, R64, R61 ;  /* 0x0000003d403d7221 */ /* 0x000fe20000010000 */
[----:B------:R-:W-:-:S04]  /*3dd0*/  HFMA2.MMA R69, -RZ, RZ, 0, 5.9604644775390625e-08 ;  /* 0x00000001ff457435 */ /* 0x000fc800000001ff */
[----:B------:R-:W-:Y:S02]  /*3de0*/  MOV R70, R61 ;  /* 0x0000003d00467202 */ /* 0x000fe40000000f00 */
[----:B------:R-:W-:-:S07]  /*3df0*/  MOV R63, R68 ;  /* 0x00000044003f7202 */ /* 0x000fce0000000f00 */
[----:B------:R-:W-:Y:S05]  /*3e00*/  WARPSYNC.COLLECTIVE R67, `(.L_x_1762) ;  /* 0x0000000043087348 */ /* 0x000fea0003c00000 */
[----:B------:R0:W1:Y:S02]  /*3e10*/  SHFL.DOWN P2, R68, R70, R69, R72 ;  /* 0x0800004546447389 */ /* 0x0000640000040048 */
[----:B01----:R-:W-:Y:S01]  /*3e20*/  ENDCOLLECTIVE ;  /* 0x000000000000791b */ /* 0x003fe20003800000 */
.L_x_1762:
[----:B------:R-:W-:-:S05]  /*3e30*/  FADD.FTZ R63, R66, R63 ;  /* 0x0000003f423f7221 */ /* 0x000fca0000010000 */
[----:B------:R-:W-:Y:S02]  /*3e40*/  MOV R70, R63 ;  /* 0x0000003f00467202 */ /* 0x000fe40000000f00 */
[----:B------:R-:W-:-:S07]  /*3e50*/  MOV R60, R68 ;  /* 0x00000044003c7202 */ /* 0x000fce0000000f00 */
[----:B------:R-:W-:Y:S05]  /*3e60*/  WARPSYNC.COLLECTIVE R67, `(.L_x_1763) ;  /* 0x0000000043087348 */ /* 0x000fea0003c00000 */
[----:B------:R0:W1:Y:S02]  /*3e70*/  SHFL.DOWN P2, R68, R70, R69, R72 ;  /* 0x0800004546447389 */ /* 0x0000640000040048 */
[----:B01----:R-:W-:Y:S01]  /*3e80*/  ENDCOLLECTIVE ;  /* 0x000000000000791b */ /* 0x003fe20003800000 */
.L_x_1763:
[----:B------:R-:W-:Y:S01]  /*3e90*/  MOV R62, R68 ;  /* 0x00000044003e7202 */ /* 0x000fe20000000f00 */
[----:B------:R-:W-:Y:S06]  /*3ea0*/  BRA `(.L_x_1764) ;  /* 0xffffffdc00787947 */ /* 0x000fec000383ffff */
.L_x_1765:
        /* <DEDUP_REMOVED lines=13> */
.L_x_3569:


//--------------------- .text._ZN10layer_norm31ln_parallel_residual_bwd_kernelINS_13Kernel_traitsIf6__halfS2_S2_fjLj8192ELj1ELj1ELj8ELj16ENS_18Kernel_traits_baseILj8192EfS2_S2_S2_fjLj256EEEEELb1ELb0ELb0EEEvNS_9BwdParamsE --------------------------
	.section	.text._ZN10layer_norm31ln_parallel_residual_bwd_kernelINS_13Kernel_traitsIf6__halfS2_S2_fjLj8192ELj1ELj1ELj8ELj16ENS_18Kernel_traits_baseILj8192EfS2_S2_S2_fjLj256EEEEELb1ELb0ELb0EEEvNS_9BwdParamsE,"ax",@progbits
	.align	128
        .global         _ZN10layer_norm31ln_parallel_residual_bwd_kernelINS_13Kernel_traitsIf6__halfS2_S2_fjLj8192ELj1ELj1ELj8ELj16ENS_18Kernel_traits_baseILj8192EfS2_S2_S2_fjLj256EEEEELb1ELb0ELb0EEEvNS_9BwdParamsE
        .type           _ZN10layer_norm31ln_parallel_residual_bwd_kernelINS_13Kernel_traitsIf6__halfS2_S2_fjLj8192ELj1ELj1ELj8ELj16ENS_18Kernel_traits_baseILj8192EfS2_S2_S2_fjLj256EEEEELb1ELb0ELb0EEEvNS_9BwdParamsE,@function
        .size           _ZN10layer_norm31ln_parallel_residual_bwd_kernelINS_13Kernel_traitsIf6__halfS2_S2_fjLj8192ELj1ELj1ELj8ELj16ENS_18Kernel_traits_baseILj8192EfS2_S2_S2_fjLj256EEEEELb1ELb0ELb0EEEvNS_9BwdParamsE,(.L_x_3570 - _ZN10layer_norm31ln_parallel_residual_bwd_kernelINS_13Kernel_traitsIf6__halfS2_S2_fjLj8192ELj1ELj1ELj8ELj16ENS_18Kernel_traits_baseILj8192EfS2_S2_S2_fjLj256EEEEELb1ELb0ELb0EEEvNS_9BwdParamsE)
        .other          _ZN10layer_norm31ln_parallel_residual_bwd_kernelINS_13Kernel_traitsIf6__halfS2_S2_fjLj8192ELj1ELj1ELj8ELj16ENS_18Kernel_traits_baseILj8192EfS2_S2_S2_fjLj256EEEEELb1ELb0ELb0EEEvNS_9BwdParamsE,@"STO_CUDA_ENTRY STV_DEFAULT"
_ZN10layer_norm31ln_parallel_residual_bwd_kernelINS_13Kernel_traitsIf6__halfS2_S2_fjLj8192ELj1ELj1ELj8ELj16ENS_18Kernel_traits_baseILj8192EfS2_S2_S2_fjLj256EEEEELb1ELb0ELb0EEEvNS_9BwdParamsE:
.text._ZN10layer_norm31ln_parallel_residual_bwd_kernelINS_13Kernel_traitsIf6__halfS2_S2_fjLj8192ELj1ELj1ELj8ELj16ENS_18Kernel_traits_baseILj8192EfS2_S2_S2_fjLj256EEEEELb1ELb0ELb0EEEvNS_9BwdParamsE:
        /* <DEDUP_REMOVED lines=31> */
[----:B------:R4:W4:Y:S02]  /*01f0*/  LDL.64 R84, [R1+0xf0] ;  /* 0x0000f00001547983 */ /* 0x0009240000100a00 */
[----:B------:R-:W0:Y:S02]  /*0200*/  @P3 LDC.64 R4, c[0x0][0x268] ;  /* 0x00009a00ff043b82 */ /* 0x000e240000000a00 */
[----:B------:R0:W4:Y:S04]  /*0210*/  LDL.64 R86, [R1+0xf8] ;  /* 0x0000f80001567983 */ /* 0x0001280000100a00 */
        /* <DEDUP_REMOVED lines=50> */
[----:B----4-:R-:W2:Y:S04]  /*0540*/  @P3 LDG.E.128 R84, desc[UR4][R2.64] ;  /* 0x0000000402543981 */ /* 0x010ea8000c1e1d00 */
        /* <DEDUP_REMOVED lines=112> */
[----:B------:R-:W-:-:S10]  /*0c50*/  MOV R73, RZ ;  /* 0x000000ff00497202 */ /* 0x000fd40000000f00 */
.L_x_1784:
[----:B------:R-:W2:Y:S01]  /*0c60*/  LDL R2, [R1+0x108] ;  /* 0x0001080001027983 */ /* 0x000ea20000100800 */
[----:B------:R-:W0:Y:S01]  /*0c70*/  LDC.64 R188, c[0x0][0x250] ;  /* 0x00009400ffbc7b82 */ /* 0x000e220000000a00 */
[----:B------:R-:W1:Y:S01]  /*0c80*/  S2R R191, SR_TID.X ;  /* 0x0000000000bf7919 */ /* 0x000e620000002100 */
[----:B------:R-:W-:-:S05]  /*0c90*/  MOV R192, UR21 ;  /* 0x0000001500c07c02 */ /* 0x000fca0008000f00 */
[----:B------:R3:W-:Y:S01]  /*0ca0*/  STL [R1+0xc], R192 ;  /* 0x00000cc001007387 */ /* 0x0007e20000100800 */
[----:B0-----:R-:W-:-:S05]  /*0cb0*/  IMAD.WIDE R188, R0, 0x4, R188 ;  /* 0x0000000400bc7825 */ /* 0x001fca00078e02bc */
[----:B-----5:R-:W5:Y:S01]  /*0cc0*/  LDG.E R216, desc[UR4][R188.64] ;  /* 0x00000004bcd87981 */ /* 0x020f62000c1e1900 */
[----:B------:R-:W-:Y:S01]  /*0cd0*/  BSSY B0, `(.L_x_1767) ;  /* 0x00000a4000007945 */ /* 0x000fe20003800000 */
[----:B-1----:R-:W-:Y:S02]  /*0ce0*/  LOP3.LUT R191, R191, 0xff, RZ, 0xc0, !PT ;  /* 0x000000ffbfbf7812 */ /* 0x002fe400078ec0ff */
[----:B------:R-:W-:Y:S02]  /*0cf0*/  LOP3.LUT P1, RZ, R190, 0xff, RZ, 0xc0, !PT ;  /* 0x000000ffbeff7812 */ /* 0x000fe4000782c0ff */
[----:B------:R-:W-:Y:S02]  /*0d00*/  MOV R224, RZ ;  /* 0x000000ff00e07202 */ /* 0x000fe40000000f00 */
[----:B------:R-:W-:Y:S02]  /*0d10*/  MOV R223, RZ ;  /* 0x000000ff00df7202 */ /* 0x000fe40000000f00 */
[----:B--2---:R-:W-:-:S02]  /*0d20*/  ISETP.NE.AND P2, PT, R2, RZ, PT ;  /* 0x000000ff0200720c */ /* 0x004fc40003f45270 */
        /* <DEDUP_REMOVED lines=8> */
[----:B---3--:R-:W-:Y:S06]  /*0db0*/  @!P2 BRA `(.L_x_1768) ;  /* 0x000000080054a947 */ /* 0x008fec0003800000 */
[C---:B------:R-:W-:Y:S01]  /*0dc0*/  LEA R18, P2, R3.reuse, UR10, 0x4 ;  /* 0x0000000a03127c11 */ /* 0x040fe2000f8420ff */
[----:B------:R-:W0:Y:S01]  /*0dd0*/  LDC.64 R190, c[0x0][0x2b8] ;  /* 0x0000ae00ffbe7b82 */ /* 0x000e220000000a00 */
[C---:B------:R-:W-:Y:S01]  /*0de0*/  SHF.L.U32 R15, R3.reuse, 0x3, RZ ;  /* 0x00000003030f7819 */ /* 0x040fe200000006ff */
[----:B------:R-:W2:Y:S01]  /*0df0*/  LDL R227, [R1+0xf0] ;  /* 0x0000f00001e37983 */ /* 0x000ea20000100800 */
[C---:B------:R-:W-:Y:S02]  /*0e00*/  LEA.HI.X R19, R3.reuse, UR11, RZ, 0x4, P2 ;  /* 0x0000000b03137c11 */ /* 0x040fe400090f24ff */
[----:B------:R-:W-:Y:S01]  /*0e10*/  SHF.L.U64.HI R8, R3, 0x3, RZ ;  /* 0x0000000303087819 */ /* 0x000fe200000102ff */
[----:B------:R-:W3:Y:S02]  /*0e20*/  LDL R252, [R1+0xf4] ;  /* 0x0000f40001fc7983 */ /* 0x000ee40000100800 */
[----:B------:R-:W1:Y:S02]  /*0e30*/  LDC.64 R188, c[0x0][0x2c0] ;  /* 0x0000b000ffbc7b82 */ /* 0x000e640000000a00 */
[----:B------:R0:W4:Y:S01]  /*0e40*/  LDG.E.128 R196, desc[UR4][R18.64] ;  /* 0x0000000412c47981 */ /* 0x000122000c1e1d00 */
[----:B------:R-:W-:-:S03]  /*0e50*/  ISETP.NE.U32.AND P2, PT, RZ, UR14, PT ;  /* 0x0000000eff007c0c */ /* 0x000fc6000bf45070 */
[----:B------:R-:W3:Y:S01]  /*0e60*/  LDL R251, [R1+0xe8] ;  /* 0x0000e80001fb7983 */ /* 0x000ee20000100800 */
[----:B------:R-:W-:Y:S01]  /*0e70*/  ISETP.NE.AND.EX P2, PT, RZ, UR15, PT, P2 ;  /* 0x0000000fff007c0c */ /* 0x000fe2000bf45320 */
[----:B------:R-:W1:Y:S02]  /*0e80*/  LDC.U8 R233, c[0x0][0x2a0] ;  /* 0x0000a800ffe97b82 */ /* 0x000e640000000000 */
[----:B------:R-:W3:Y:S04]  /*0e90*/  LDL R244, [R1+0xf8] ;  /* 0x0000f80001f47983 */ /* 0x000ee80000100800 */
[----:B------:R-:W3:Y:S01]  /*0ea0*/  LDL R243, [R1+0xec] ;  /* 0x0000ec0001f37983 */ /* 0x000ee20000100800 */
[----:B0-----:R-:W-:-:S03]  /*0eb0*/  IMAD.WIDE.U32 R18, R3, 0x10, R190 ;  /* 0x0000001003127825 */ /* 0x001fc600078e00be */
[----:B------:R-:W3:Y:S04]  /*0ec0*/  LDL R238, [R1+0xfc] ;  /* 0x0000fc0001ee7983 */ /* 0x000ee80000100800 */
[----:B------:R0:W2:Y:S01]  /*0ed0*/  LDG.E.128 R192, desc[UR4][R18.64] ;  /* 0x0000000412c07981 */ /* 0x0000a2000c1e1d00 */
[----:B-1----:R-:W-:-:S03]  /*0ee0*/  IMAD.WIDE.U32 R188, R3, 0x10, R188 ;  /* 0x0000001003bc7825 */ /* 0x002fc600078e00bc */
[----:B------:R-:W3:Y:S04]  /*0ef0*/  LDL R237, [R1+0xc0] ;  /* 0x0000c00001ed7983 */ /* 0x000ee80000100800 */
[----:B------:R-:W2:Y:S01]  /*0f00*/  LDG.E.128 R188, desc[UR4][R188.64] ;  /* 0x00000004bcbc7981 */ /* 0x000ea2000c1e1d00 */
[----:B0-----:R-:W0:Y:S03]  /*0f10*/  @P2 LDC.64 R18, c[0x0][0x248] ;  /* 0x00009200ff122b82 */ /* 0x001e260000000a00 */
[----:B------:R-:W3:Y:S04]  /*0f20*/  LDL R225, [R1+0xc4] ;  /* 0x0000c40001e17983 */ /* 0x000ee80000100800 */
[----:B------:R-:W3:Y:S04]  /*0f30*/  LDL R224, [R1+0xd4] ;  /* 0x0000d40001e07983 */ /* 0x000ee80000100800 */
        /* <DEDUP_REMOVED lines=12> */
[----:B------:R-:W3:Y:S04]  /*1000*/  LDL R233, [R1+0xd0] ;  /* 0x0000d00001e97983 */ /* 0x000ee80000100800 */
[----:B------:R-:W5:Y:S01]  /*1010*/  LDG.E.64 R18, desc[UR4][R18.64] ;  /* 0x0000000412127981 */ /* 0x000f62000c1e1b00 */
[--C-:B----4-:R-:W-:Y:S02]  /*1020*/  HADD2.F32 R200, -RZ, R196.reuse.H0_H0 ;  /* 0x200000c4ffc87230 */ /* 0x110fe40000004100 */
[----:B------:R-:W-:Y:S01]  /*1030*/  HADD2.F32 R217, -RZ, R196.H1_H1 ;  /* 0x300000c4ffd97230 */ /* 0x000fe20000004100 */
[----:B-----5:R-:W-:-:S05]  /*1040*/  FSEL R196, R216, RZ, !P2 ;  /* 0x000000ffd8c47208 */ /* 0x020fca0005000000 */
[----:B------:R-:W-:Y:S01]  /*1050*/  FADD.FTZ R206, R200, -R196 ;  /* 0x800000c4c8ce7221 */ /* 0x000fe20000010000 */
[----:B------:R-:W-:Y:S02]  /*1060*/  FADD.FTZ R200, -R196, R217 ;  /* 0x000000d9c4c87221 */ /* 0x000fe40000010100 */
[----:B------:R-:W4:Y:S01]  /*1070*/  LDL R217, [R1+0xe0] ;  /* 0x0000e00001d97983 */ /* 0x000f220000100800 */
        /* <DEDUP_REMOVED lines=11> */
[----:B------:R-:W-:Y:S01]  /*1130*/  FADD.FTZ R196, -R196, R207 ;  /* 0x000000cfc4c47221 */ /* 0x000fe20000010100 */
[----:B--2---:R-:W-:-:S02]  /*1140*/  HADD2.F32 R207, -RZ, R188.H0_H0 ;  /* 0x200000bcffcf7230 */ /* 0x004fc40000004100 */
[----:B------:R-:W-:Y:S01]  /*1150*/  FMUL.FTZ R208, R2, R206 ;  /* 0x000000ce02d07220 */ /* 0x000fe20000410000 */
[----:B------:R-:W-:Y:S02]  /*1160*/  HADD2.F32 R215, -RZ, R192.H0_H0 ;  /* 0x200000c0ffd77230 */ /* 0x000fe40000004100 */
[----:B----4-:R-:W-:-:S04]  /*1170*/  FMUL.FTZ R206, R217, R207 ;  /* 0x000000cfd9ce7220 */ /* 0x010fc80000410000 */
[-C--:B------:R-:W-:Y:S02]  /*1180*/  FFMA.FTZ R227, R227, R215.reuse, R206 ;  /* 0x000000d7e3e37223 */ /* 0x080fe400000100ce */
[----:B------:R-:W2:Y:S01]  /*1190*/  LDL R206, [R1+0xe4] ;  /* 0x0000e40001ce7983 */ /* 0x000ea20000100800 */
[----:B------:R-:W-:Y:S02]  /*11a0*/  HADD2.F32 R188, -RZ, R188.H1_H1 ;  /* 0x300000bcffbc7230 */ /* 0x000fe40000004100 */
[----:B------:R-:W-:Y:S01]  /*11b0*/  FMUL.FTZ R217, R2, R200 ;  /* 0x000000c802d97220 */ /* 0x000fe20000410000 */
[----:B------:R-:W-:Y:S02]  /*11c0*/  HADD2.F32 R192, -RZ, R192.H1_H1 ;  /* 0x300000c0ffc07230 */ /* 0x000fe40000004100 */
[----:B------:R-:W-:Y:S01]  /*11d0*/  FADD.FTZ R169, R169, R188 ;  /* 0x000000bca9a97221 */ /* 0x000fe20000010000 */
[----:B------:R-:W-:Y:S01]  /*11e0*/  FFMA.FTZ R129, R217, R188, R129 ;  /* 0x000000bcd9817223 */ /* 0x000fe20000010081 */
        /* <DEDUP_REMOVED lines=8> */
[----:B------:R-:W4:Y:S01]  /*1270*/  LDL R198, [R1+0xcc] ;  /* 0x0000cc0001c67983 */ /* 0x000f220000100800 */
[----:B--2---:R-:W-:Y:S01]  /*1280*/  FMUL.FTZ R200, R206, R188 ;  /* 0x000000bccec87220 */ /* 0x004fe20000410000 */
[----:B------:R-:W-:-:S03]  /*1290*/  HADD2.F32 R188, -RZ, R189.H0_H0 ;  /* 0x200000bdffbc7230 */ /* 0x000fc60000004100 */
[----:B---3--:R-:W-:Y:S01]  /*12a0*/  FFMA.FTZ R252, R252, R192, R200 ;  /* 0x000000c0fcfc7223 */ /* 0x008fe200000100c8 */
[----:B------:R-:W-:Y:S02]  /*12b0*/  HADD2.F32 R192, -RZ, R193.H0_H0 ;  /* 0x200000c1ffc07230 */ /* 0x000fe40000004100 */
[----:B------:R-:W-:-:S04]  /*12c0*/  FMUL.FTZ R199, R251, R188 ;  /* 0x000000bcfbc77220 */ /* 0x000fc80000410000 */
[----:B------:R-:W-:Y:S02]  /*12d0*/  FFMA.FTZ R251, R244, R192, R199 ;  /* 0x000000c0f4fb7223 */ /* 0x000fe400000100c7 */
[----:B------:R-:W2:Y:S01]  /*12e0*/  LDL R199, [R1+0xd8] ;  /* 0x0000d80001c77983 */ /* 0x000ea20000100800 */
[----:B------:R-:W-:Y:S01]  /*12f0*/  FADD.FTZ R170, R170, R188 ;  /* 0x000000bcaaaa7221 */ /* 0x000fe20000010000 */
[C---:B------:R-:W-:Y:S01]  /*1300*/  FFMA.FTZ R130, R215.reuse, R188, R130 ;  /* 0x000000bcd7827223 */ /* 0x040fe20000010082 */
[----:B------:R-:W-:Y:S02]  /*1310*/  HADD2.F32 R188, -RZ, R193.H1_H1 ;  /* 0x300000c1ffbc7230 */ /* 0x000fe40000004100 */
[----:B------:R-:W3:Y:S01]  /*1320*/  LDL R193, [R1+0xdc] ;  /* 0x0000dc0001c17983 */ /* 0x000ee20000100800 */
[----:B------:R-:W-:Y:S02]  /*1330*/  HADD2.F32 R189, -RZ, R189.H1_H1 ;  /* 0x300000bdffbd7230 */ /* 0x000fe40000004100 */
[----:B------:R-:W-:Y:S01]  /*1340*/  FADD.FTZ R42, R42, R192 ;  /* 0x000000c02a2a7221 */ /* 0x000fe20000010000 */
[----:B------:R-:W-:-:S02]  /*1350*/  FFMA.FTZ R74, R215, R192, R74 ;  /* 0x000000c0d74a7223 */ /* 0x000fc4000001004a */
[-C--:B------:R-:W-:Y:S01]  /*1360*/  FMUL.FTZ R192, R243, R189.reuse ;  /* 0x000000bdf3c07220 */ /* 0x080fe20000410000 */
[----:B------:R-:W-:Y:S01]  /*1370*/  FADD.FTZ R43, R43, R188 ;  /* 0x000000bc2b2b7221 */ /* 0x000fe20000010000 */
[-C--:B------:R-:W-:Y:S02]  /*1380*/  FFMA.FTZ R75, R207, R188.reuse, R75 ;  /* 0x000000bccf4b7223 */ /* 0x080fe4000001004b */
[----:B------:R-:W-:Y:S01]  /*1390*/  FFMA.FTZ R244, R238, R188, R192 ;  /* 0x000000bceef47223 */ /* 0x000fe200000100c0 */
[----:B------:R-:W-:Y:S02]  /*13a0*/  HADD2.F32 R188, -RZ, R190.H0_H0 ;  /* 0x200000beffbc7230 */ /* 0x000fe40000004100 */
[----:B------:R-:W-:Y:S01]  /*13b0*/  FADD.FTZ R171, R171, R189 ;  /* 0x000000bdabab7221 */ /* 0x000fe20000010000 */
        /* <DEDUP_REMOVED lines=21> */
[-C--:B------:R-:W-:Y:S01]  /*1510*/  FMUL.FTZ R190, R223, R188.reuse ;  /* 0x000000bcdfbe7220 */ /* 0x080fe20000410000 */
[----:B------:R-:W-:Y:S02]  /*1520*/  HADD2.F32 R191, -RZ, R191.H1_H1 ;  /* 0x300000bfffbf7230 */ /* 0x000fe40000004100 */
[----:B------:R-:W-:Y:S01]  /*1530*/  FADD.FTZ R174, R174, R188 ;  /* 0x000000bcaeae7221 */ /* 0x000fe20000010000 */
[C---:B------:R-:W-:Y:S01]  /*1540*/  FFMA.FTZ R134, R15.reuse, R188, R134 ;  /* 0x000000bc0f867223 */ /* 0x040fe20000010086 */
[----:B------:R-:W-:Y:S01]  /*1550*/  FADD.FTZ R46, R46, R189 ;  /* 0x000000bd2e2e7221 */ /* 0x000fe20000010000 */
[----:B------:R-:W-:Y:S01]  /*1560*/  FFMA.FTZ R78, R15, R189, R78 ;  /* 0x000000bd0f4e7223 */ /* 0x000fe2000001004e */
[----:B------:R-:W-:-:S02]  /*1570*/  HADD2.F32 R188, -RZ, R195.H1_H1 ;  /* 0x300000c3ffbc7230 */ /* 0x000fc40000004100 */
[----:B------:R-:W-:-:S03]  /*1580*/  FMUL.FTZ R200, R2, R196 ;  /* 0x000000c402c87220 */ /* 0x000fc60000410000 */
[----:B------:R-:W-:Y:S01]  /*1590*/  FADD.FTZ R47, R47, R188 ;  /* 0x000000bc2f2f7221 */ /* 0x000fe20000010000 */
[C---:B------:R-:W-:Y:S01]  /*15a0*/  FFMA.FTZ R79, R200.reuse, R188, R79 ;  /* 0x000000bcc84f7223 */ /* 0x040fe2000001004f */
[----:B------:R-:W-:Y:S01]  /*15b0*/  FADD.FTZ R175, R175, R191 ;  /* 0x000000bfafaf7221 */ /* 0x000fe20000010000 */
[----:B------:R-:W-:Y:S01]  /*15c0*/  FFMA.FTZ R135, R200, R191, R135 ;  /* 0x000000bfc8877223 */ /* 0x000fe20000010087 */
[----:B------:R-:W-:Y:S01]  /*15d0*/  IADD3 R225, R3, 0x100, RZ ;  /* 0x0000010003e17810 */ /* 0x000fe20007ffe0ff */
[----:B--2---:R-:W-:Y:S01]  /*15e0*/  FFMA.FTZ R237, R199, R189, R190 ;  /* 0x000000bdc7ed7223 */ /* 0x004fe200000100be */
[----:B----4-:R-:W-:-:S04]  /*15f0*/  FMUL.FTZ R189, R198, R191 ;  /* 0x000000bfc6bd7220 */ /* 0x010fc80000410000 */
[----:B---3--:R-:W-:Y:S01]  /*1600*/  FFMA.FTZ R233, R193, R188, R189 ;  /* 0x000000bcc1e97223 */ /* 0x008fe200000100bd */
        /* <DEDUP_REMOVED lines=16> */
.L_x_1768:
[----:B------:R-:W-:Y:S05]  /*1710*/  BSYNC B0 ;  /* 0x0000000000007941 */ /* 0x000fea0003800000 */
.L_x_1767:
[----:B------:R-:W2:Y:S01]  /*1720*/  LDL R188, [R1+0x104] ;  /* 0x0001040001bc7983 */ /* 0x000ea20000100800 */
[----:B------:R-:W-:Y:S01]  /*1730*/  BSSY B0, `(.L_x_1769) ;  /* 0x000009b000007945 */ /* 0x000fe20003800000 */
[----:B--2---:R-:W-:-:S13]  /*1740*/  ISETP.NE.AND P2, PT, R188, RZ, PT ;  /* 0x000000ffbc00720c */ /* 0x004fda0003f45270 */
[----:B------:R-:W-:Y:S05]  /*1750*/  @!P2 BRA `(.L_x_1770) ;  /* 0x000000080060a947 */ /* 0x000fea0003800000 */
[C---:B------:R-:W-:Y:S01]  /*1760*/  LEA R22, P2, R225.reuse, UR10, 0x4 ;  /* 0x0000000ae1167c11 */ /* 0x040fe2000f8420ff */
[----:B------:R-:W0:Y:S01]  /*1770*/  LDC.64 R190, c[0x0][0x2b8] ;  /* 0x0000ae00ffbe7b82 */ /* 0x000e220000000a00 */
[----:B------:R1:W-:Y:S02]  /*1780*/  STL [R1+0x10c], R0 ;  /* 0x00010c0001007387 */ /* 0x0003e40000100800 */
[C---:B------:R-:W-:Y:S02]  /*1790*/  LEA.HI.X R23, R225.reuse, UR11, RZ, 0x4, P2 ;  /* 0x0000000be1177c11 */ /* 0x040fe400090f24ff */
[C---:B------:R-:W-:Y:S01]  /*17a0*/  SHF.L.U32 R10, R225.reuse, 0x3, RZ ;  /* 0x00000003e10a7819 */ /* 0x040fe200000006ff */
[----:B------:R-:W2:Y:S01]  /*17b0*/  LDL R250, [R1+0xa4] ;  /* 0x0000a40001fa7983 */ /* 0x000ea20000100800 */
[----:B------:R-:W-:Y:S01]  /*17c0*/  SHF.L.U64.HI R9, R225, 0x3, RZ ;  /* 0x00000003e1097819 */ /* 0x000fe200000102ff */
[----:B------:R-:W3:Y:S02]  /*17d0*/  LDC.64 R188, c[0x0][0x2c0] ;  /* 0x0000b000ffbc7b82 */ /* 0x000ee40000000a00 */
[----:B------:R0:W4:Y:S01]  /*17e0*/  LDG.E.128 R196, desc[UR4][R22.64] ;  /* 0x0000000416c47981 */ /* 0x000122000c1e1d00 */
[----:B------:R-:W-:-:S03]  /*17f0*/  ISETP.NE.U32.AND P2, PT, RZ, UR14, PT ;  /* 0x0000000eff007c0c */ /* 0x000fc6000bf45070 */
[----:B-1----:R-:W2:Y:S01]  /*1800*/  LDL R0, [R1+0xb0] ;  /* 0x0000b00001007983 */ /* 0x002ea20000100800 */
[----:B------:R-:W-:Y:S01]  /*1810*/  ISETP.NE.AND.EX P2, PT, RZ, UR15, PT, P2 ;  /* 0x0000000fff007c0c */ /* 0x000fe2000bf45320 */
[----:B------:R-:W1:Y:S02]  /*1820*/  LDC.U8 R226, c[0x0][0x2a0] ;  /* 0x0000a800ffe27b82 */ /* 0x000e640000000000 */
[----:B------:R-:W2:Y:S04]  /*1830*/  LDL R249, [R1+0xb4] ;  /* 0x0000b40001f97983 */ /* 0x000ea80000100800 */
[----:B------:R-:W2:Y:S01]  /*1840*/  LDL R242, [R1+0xa8] ;  /* 0x0000a80001f27983 */ /* 0x000ea20000100800 */
[----:B0-----:R-:W-:-:S03]  /*1850*/  IMAD.WIDE.U32 R22, R225, 0x10, R190 ;  /* 0x00000010e1167825 */ /* 0x001fc600078e00be */
[----:B------:R-:W2:Y:S04]  /*1860*/  LDL R234, [R1+0xb8] ;  /* 0x0000b80001ea7983 */ /* 0x000ea80000100800 */
[----:B------:R0:W2:Y:S01]  /*1870*/  LDG.E.128 R192, desc[UR4][R22.64] ;  /* 0x0000000416c07981 */ /* 0x0000a2000c1e1d00 */
[----:B---3--:R-:W-:-:S03]  /*1880*/  IMAD.WIDE.U32 R188, R225, 0x10, R188 ;  /* 0x00000010e1bc7825 */ /* 0x008fc600078e00bc */
[----:B------:R-:W3:Y:S04]  /*1890*/  LDL R230, [R1+0xac] ;  /* 0x0000ac0001e67983 */ /* 0x000ee80000100800 */
[----:B------:R-:W2:Y:S01]  /*18a0*/  LDG.E.128 R188, desc[UR4][R188.64] ;  /* 0x00000004bcbc7981 */ /* 0x000ea2000c1e1d00 */
        /* <DEDUP_REMOVED lines=12> */
[----:B-1----:R-:W-:Y:S02]  /*1970*/  ISETP.NE.AND P2, PT, R226, RZ, PT ;  /* 0x000000ffe200720c */ /* 0x002fe40003f45270 */
[----:B------:R-:W3:Y:S02]  /*1980*/  LDL R226, [R1+0xbc] ;  /* 0x0000bc0001e27983 */ /* 0x000ee40000100800 */
[----:B-----5:R-:W-:Y:S02]  /*1990*/  FSEL R14, R216, RZ, !P2 ;  /* 0x000000ffd80e7208 */ /* 0x020fe40005000000 */
[----:B------:R-:W5:Y:S01]  /*19a0*/  LDG.E.64 R22, desc[UR4][R22.64] ;  /* 0x0000000416167981 */ /* 0x000f62000c1e1b00 */
[----:B----4-:R-:W-:Y:S02]  /*19b0*/  HADD2.F32 R214, -RZ, R196.H1_H1 ;  /* 0x300000c4ffd67230 */ /* 0x010fe40000004100 */
[----:B------:R-:W-:-:S02]  /*19c0*/  HADD2.F32 R10, -RZ, R199.H0_H0 ;  /* 0x200000c7ff0a7230 */ /* 0x000fc40000004100 */
[----:B------:R-:W-:Y:S02]  /*19d0*/  HADD2.F32 R205, -RZ, R199.H1_H1 ;  /* 0x300000c7ffcd7230 */ /* 0x000fe40000004100 */
[----:B------:R-:W-:Y:S02]  /*19e0*/  FADD.FTZ R199, -R14, R214 ;  /* 0x000000d60ec77221 */ /* 0x000fe40000010100 */
[----:B------:R-:W4:Y:S01]  /*19f0*/  LDL R214, [R1+0xa0] ;  /* 0x0000a00001d67983 */ /* 0x000f220000100800 */
[----:B------:R-:W-:Y:S02]  /*1a00*/  HADD2.F32 R204, -RZ, R196.H0_H0 ;  /* 0x200000c4ffcc7230 */ /* 0x000fe40000004100 */
[--C-:B------:R-:W-:Y:S02]  /*1a10*/  HADD2.F32 R196, -RZ, R197.reuse.H0_H0 ;  /* 0x200000c5ffc47230 */ /* 0x100fe40000004100 */
[----:B------:R-:W-:Y:S02]  /*1a20*/  HADD2.F32 R9, -RZ, R198.H0_H0 ;  /* 0x200000c6ff097230 */ /* 0x000fe40000004100 */
[----:B------:R-:W-:-:S02]  /*1a30*/  HADD2.F32 R197, -RZ, R197.H1_H1 ;  /* 0x300000c5ffc57230 */ /* 0x000fc40000004100 */
[----:B------:R-:W-:Y:S02]  /*1a40*/  HADD2.F32 R213, -RZ, R198.H1_H1 ;  /* 0x300000c6ffd57230 */ /* 0x000fe40000004100 */
        /* <DEDUP_REMOVED lines=8> */
[----:B--2---:R-:W-:-:S02]  /*1ad0*/  HADD2.F32 R205, -RZ, R188.H0_H0 ;  /* 0x200000bcffcd7230 */ /* 0x004fc40000004100 */
[----:B------:R-:W-:Y:S02]  /*1ae0*/  HADD2.F32 R188, -RZ, R188.H1_H1 ;  /* 0x300000bcffbc7230 */ /* 0x000fe40000004100 */
[--C-:B------:R-:W-:Y:S02]  /*1af0*/  HADD2.F32 R213, -RZ, R192.reuse.H0_H0 ;  /* 0x200000c0ffd57230 */ /* 0x100fe40000004100 */
[----:B------:R-:W-:Y:S02]  /*1b00*/  HADD2.F32 R192, -RZ, R192.H1_H1 ;  /* 0x300000c0ffc07230 */ /* 0x000fe40000004100 */
[----:B------:R-:W-:Y:S01]  /*1b10*/  FADD.FTZ R137, R137, R188 ;  /* 0x000000bc89897221 */ /* 0x000fe20000010000 */
[----:B------:R-:W-:Y:S01]  /*1b20*/  FADD.FTZ R80, R80, R213 ;  /* 0x000000d550507221 */ /* 0x000fe20000010000 */
[----:B------:R-:W-:Y:S01]  /*1b30*/  FFMA.FTZ R48, R220, R213, R48 ;  /* 0x000000d5dc307223 */ /* 0x000fe20000010030 */
[----:B------:R-:W-:Y:S01]  /*1b40*/  FADD.FTZ R81, R81, R192 ;  /* 0x000000c051517221 */ /* 0x000fe20000010000 */
[----:B------:R-:W-:Y:S01]  /*1b50*/  FADD.FTZ R136, R136, R205 ;  /* 0x000000cd88887221 */ /* 0x000fe20000010000 */
[-C--:B------:R-:W-:Y:S01]  /*1b60*/  FFMA.FTZ R104, R220, R205.reuse, R104 ;  /* 0x000000cddc687223 */ /* 0x080fe20000010068 */
[----:B----4-:R-:W-:Y:S01]  /*1b70*/  FMUL.FTZ R204, R214, R205 ;  /* 0x000000cdd6cc7220 */ /* 0x010fe20000410000 */
[----:B------:R-:W-:Y:S01]  /*1b80*/  FMUL.FTZ R214, R2, R199 ;  /* 0x000000c702d67220 */ /* 0x000fe20000410000 */
[----:B------:R-:W-:-:S03]  /*1b90*/  FMUL.FTZ R199, R250, R188 ;  /* 0x000000bcfac77220 */ /* 0x000fc60000410000 */
[----:B------:R-:W-:Y:S01]  /*1ba0*/  FFMA.FTZ R105, R214, R188, R105 ;  /* 0x000000bcd6697223 */ /* 0x000fe20000010069 */
        /* <DEDUP_REMOVED lines=9> */
[C---:B------:R-:W-:Y:S01]  /*1c40*/  FFMA.FTZ R106, R213.reuse, R188, R106 ;  /* 0x000000bcd56a7223 */ /* 0x040fe2000001006a */
[----:B------:R0:W-:Y:S01]  /*1c50*/  STL [R1+0x8], R0 ;  /* 0x0000080001007387 */ /* 0x0001e20000100800 */
[----:B------:R-:W-:Y:S01]  /*1c60*/  FADD.FTZ R82, R82, R192 ;  /* 0x000000c052527221 */ /* 0x000fe20000010000 */
[-C--:B------:R-:W-:Y:S01]  /*1c70*/  FFMA.FTZ R50, R213, R192.reuse, R50 ;  /* 0x000000c0d5327223 */ /* 0x080fe20000010032 */
[----:B------:R-:W-:Y:S01]  /*1c80*/  FFMA.FTZ R249, R234, R192, R198 ;  /* 0x000000c0eaf97223 */ /* 0x000fe200000100c6 */
[----:B------:R-:W-:Y:S02]  /*1c90*/  HADD2.F32 R188, -RZ, R193.H1_H1 ;  /* 0x300000c1ffbc7230 */ /* 0x000fe40000004100 */
[----:B---3--:R-:W-:Y:S01]  /*1ca0*/  FMUL.FTZ R192, R230, R189 ;  /* 0x000000bde6c07220 */ /* 0x008fe20000410000 */
[----:B------:R-:W2:Y:S04]  /*1cb0*/  LDL R234, [R1+0x90] ;  /* 0x0000900001ea7983 */ /* 0x000ea80000100800 */
[----:B------:R-:W3:Y:S01]  /*1cc0*/  LDL R230, [R1+0x84] ;  /* 0x0000840001e67983 */ /* 0x000ee20000100800 */
[----:B------:R-:W-:-:S03]  /*1cd0*/  FFMA.FTZ R242, R226, R188, R192 ;  /* 0x000000bce2f27223 */ /* 0x000fc600000100c0 */
[----:B------:R-:W4:Y:S04]  /*1ce0*/  LDL R226, [R1+0x94] ;  /* 0x0000940001e27983 */ /* 0x000f280000100800 */
[----:B------:R-:W4:Y:S01]  /*1cf0*/  LDL R199, [R1+0x88] ;  /* 0x0000880001c77983 */ /* 0x000f220000100800 */
[----:B------:R-:W-:-:S03]  /*1d00*/  FMUL.FTZ R205, R2, R197 ;  /* 0x000000c502cd7220 */ /* 0x000fc60000410000 */
[----:B------:R-:W4:Y:S04]  /*1d10*/  LDL R198, [R1+0x98] ;  /* 0x0000980001c67983 */ /* 0x000f280000100800 */
[----:B------:R-:W4:Y:S04]  /*1d20*/  LDL R197, [R1+0x8c] ;  /* 0x00008c0001c57983 */ /* 0x000f280000100800 */
[----:B------:R-:W4:Y:S01]  /*1d30*/  LDL R193, [R1+0x9c] ;  /* 0x00009c0001c17983 */ /* 0x000f220000100800 */
[----:B------:R-:W-:Y:S01]  /*1d40*/  FADD.FTZ R83, R83, R188 ;  /* 0x000000bc53537221 */ /* 0x000fe20000010000 */
        /* <DEDUP_REMOVED lines=11> */
[----:B------:R-:W-:Y:S01]  /*1e00*/  FFMA.FTZ R52, R204, R189, R52 ;  /* 0x000000bdcc347223 */ /* 0x000fe20000010034 */
[----:B------:R-:W-:-:S02]  /*1e10*/  HADD2.F32 R188, -RZ, R194.H1_H1 ;  /* 0x300000c2ffbc7230 */ /* 0x000fc40000004100 */
[----:B------:R-:W-:-:S03]  /*1e20*/  FMUL.FTZ R9, R2, R9 ;  /* 0x0000000902097220 */ /* 0x000fc60000410000 */
[----:B------:R-:W-:Y:S01]  /*1e30*/  FADD.FTZ R85, R85, R188 ;  /* 0x000000bc55557221 */ /* 0x000fe20000010000 */
[----:B------:R-:W-:Y:S01]  /*1e40*/  FFMA.FTZ R53, R9, R188, R53 ;  /* 0x000000bc09357223 */ /* 0x000fe20000010035 */
[----:B------:R-:W-:Y:S01]  /*1e50*/  FADD.FTZ R141, R141, R190 ;  /* 0x000000be8d8d7221 */ /* 0x000fe20000010000 */
[----:B------:R-:W-:Y:S01]  /*1e60*/  FFMA.FTZ R109, R9, R190, R109 ;  /* 0x000000be096d7223 */ /* 0x000fe2000001006d */
[C---:B------:R-:W-:Y:S01]  /*1e70*/  FMUL.FTZ R10, R2.reuse, R10 ;  /* 0x0000000a020a7220 */ /* 0x040fe20000410000 */
[----:B------:R-:W-:Y:S01]  /*1e80*/  FMUL.FTZ R14, R2, R14 ;  /* 0x0000000e020e7220 */ /* 0x000fe20000410000 */
[----:B--2---:R-:W-:Y:S01]  /*1e90*/  FFMA.FTZ R241, R234, R189, R192 ;  /* 0x000000bdeaf17223 */ /* 0x004fe200000100c0 */
[----:B---3--:R-:W-:-:S04]  /*1ea0*/  FMUL.FTZ R189, R230, R190 ;  /* 0x000000bee6bd7220 */ /* 0x008fc80000410000 */
[----:B----4-:R-:W-:Y:S01]  /*1eb0*/  FFMA.FTZ R234, R226, R188, R189 ;  /* 0x000000bce2ea7223 */ /* 0x010fe200000100bd */
[----:B------:R-:W-:Y:S02]  /*1ec0*/  HADD2.F32 R188, -RZ, R191.H0_H0 ;  /* 0x200000bfffbc7230 */ /* 0x000fe40000004100 */
[----:B------:R-:W-:Y:S02]  /*1ed0*/  HADD2.F32 R189, -RZ, R195.H0_H0 ;  /* 0x200000c3ffbd7230 */ /* 0x000fe40000004100 */
[----:B------:R-:W-:Y:S02]  /*1ee0*/  HADD2.F32 R191, -RZ, R191.H1_H1 ;  /* 0x300000bfffbf7230 */ /* 0x000fe40000004100 */
[-C--:B------:R-:W-:Y:S01]  /*1ef0*/  FMUL.FTZ R190, R199, R188.reuse ;  /* 0x000000bcc7be7220 */ /* 0x080fe20000410000 */
[----:B------:R-:W-:Y:S01]  /*1f00*/  FADD.FTZ R142, R142, R188 ;  /* 0x000000bc8e8e7221 */ /* 0x000fe20000010000 */
[----:B------:R-:W-:Y:S01]  /*1f10*/  FFMA.FTZ R110, R10, R188, R110 ;  /* 0x000000bc0a6e7223 */ /* 0x000fe2000001006e */
[----:B------:R-:W-:Y:S01]  /*1f20*/  FADD.FTZ R86, R86, R189 ;  /* 0x000000bd56567221 */ /* 0x000fe20000010000 */
[-C--:B------:R-:W-:Y:S01]  /*1f30*/  FFMA.FTZ R54, R10, R189.reuse, R54 ;  /* 0x000000bd0a367223 */ /* 0x080fe20000010036 */
[----:B------:R-:W-:Y:S01]  /*1f40*/  FFMA.FTZ R230, R198, R189, R190 ;  /* 0x000000bdc6e67223 */ /* 0x000fe200000100be */
[----:B------:R-:W-:-:S02]  /*1f50*/  HADD2.F32 R188, -RZ, R195.H1_H1 ;  /* 0x300000c3ffbc7230 */ /* 0x000fc40000004100 */
        /* <DEDUP_REMOVED lines=21> */
[----:B------:R-:W-:Y:S01]  /*20b0*/  IADD3 R225, R225, 0x100, RZ ;  /* 0x00000100e1e17810 */ /* 0x000fe20007ffe0ff */
[----:B------:R-:W-:Y:S01]  /*20c0*/  FADD.FTZ R224, R188, R226 ;  /* 0x000000e2bce07221 */ /* 0x000fe20000010000 */
[----:B0-----:R-:W-:-:S07]  /*20d0*/  FFMA.FTZ R223, R14, R226, R189 ;  /* 0x000000e20edf7223 */ /* 0x001fce00000100bd */
.L_x_1770:
[----:B------:R-:W-:Y:S05]  /*20e0*/  BSYNC B0 ;  /* 0x0000000000007941 */ /* 0x000fea0003800000 */
.L_x_1769:
[----:B------:R-:W-:Y:S04]  /*20f0*/  BSSY B0, `(.L_x_1771) ;  /* 0x000009a000007945 */ /* 0x000fe80003800000 */
[----:B------:R-:W-:Y:S05]  /*2100*/  @!P0 BRA `(.L_x_1772) ;  /* 0x0000000800608947 */ /* 0x000fea0003800000 */
[C---:B------:R-:W-:Y:S01]  /*2110*/  LEA R12, P2, R225.reuse, UR10, 0x4 ;  /* 0x0000000ae10c7c11 */ /* 0x040fe2000f8420ff */
[----:B------:R-:W0:Y:S01]  /*2120*/  LDC.64 R188, c[0x0][0x2b8] ;  /* 0x0000ae00ffbc7b82 */ /* 0x000e220000000a00 */
[----:B-----5:R1:W-:Y:S02]  /*2130*/  STL [R1+0x10c], R0 ;  /* 0x00010c0001007387 */ /* 0x0203e40000100800 */
[----:B------:R-:W-:-:S05]  /*2140*/  LEA.HI.X R13, R225, UR11, RZ, 0x4, P2 ;  /* 0x0000000be10d7c11 */ /* 0x000fca00090f24ff */
[----:B------:R-:W2:Y:S01]  /*2150*/  LDC.64 R26, c[0x0][0x2c0] ;  /* 0x0000b000ff1a7b82 */ /* 0x000ea20000000a00 */
[----:B------:R0:W3:Y:S01]  /*2160*/  LDG.E.128 R196, desc[UR4][R12.64] ;  /* 0x000000040cc47981 */ /* 0x0000e2000c1e1d00 */
[----:B------:R-:W-:Y:S02]  /*2170*/  ISETP.NE.U32.AND P2, PT, RZ, UR14, PT ;  /* 0x0000000eff007c0c */ /* 0x000fe4000bf45070 */
[C---:B------:R-:W-:Y:S01]  /*2180*/  SHF.L.U64.HI R11, R225.reuse, 0x3, RZ ;  /* 0x00000003e10b7819 */ /* 0x040fe200000102ff */
[----:B------:R-:W4:Y:S01]  /*2190*/  LDL R248, [R1+0x64] ;  /* 0x0000640001f87983 */ /* 0x000f220000100800 */
[----:B------:R-:W-:Y:S02]  /*21a0*/  ISETP.NE.AND.EX P2, PT, RZ, UR15, PT, P2 ;  /* 0x0000000fff007c0c */ /* 0x000fe4000bf45320 */
[----:B------:R-:W2:Y:S01]  /*21b0*/  LDC.U8 R222, c[0x0][0x2a0] ;  /* 0x0000a800ffde7b82 */ /* 0x000ea20000000000 */
[----:B-1----:R-:W4:Y:S04]  /*21c0*/  LDL R0, [R1+0x70] ;  /* 0x0000700001007983 */ /* 0x002f280000100800 */
[----:B------:R-:W4:Y:S01]  /*21d0*/  LDL R247, [R1+0x74] ;  /* 0x0000740001f77983 */ /* 0x000f220000100800 */
[----:B0-----:R-:W-:-:S03]  /*21e0*/  IMAD.WIDE.U32 R12, R225, 0x10, R188 ;  /* 0x00000010e10c7825 */ /* 0x001fc600078e00bc */
[----:B------:R-:W4:Y:S04]  /*21f0*/  LDL R240, [R1+0x68] ;  /* 0x0000680001f07983 */ /* 0x000f280000100800 */
[----:B------:R0:W4:Y:S01]  /*2200*/  LDG.E.128 R192, desc[UR4][R12.64] ;  /* 0x000000040cc07981 */ /* 0x000122000c1e1d00 */
[----:B--2---:R-:W-:-:S03]  /*2210*/  IMAD.WIDE.U32 R26, R225, 0x10, R26 ;  /* 0x00000010e11a7825 */ /* 0x004fc600078e001a */
[----:B------:R-:W2:Y:S04]  /*2220*/  LDL R231, [R1+0x78] ;  /* 0x0000780001e77983 */ /* 0x000ea80000100800 */
[----:B------:R1:W4:Y:S01]  /*2230*/  LDG.E.128 R188, desc[UR4][R26.64] ;  /* 0x000000041abc7981 */ /* 0x000322000c1e1d00 */
[----:B0-----:R-:W0:Y:S03]  /*2240*/  @P2 LDC.64 R12, c[0x0][0x248] ;  /* 0x00009200ff0c2b82 */ /* 0x001e260000000a00 */
[----:B------:R-:W2:Y:S04]  /*2250*/  LDL R229, [R1+0x6c] ;  /* 0x00006c0001e57983 */ /* 0x000ea80000100800 */
[----:B------:R-:W2:Y:S01]  /*2260*/  LDL R239, [R1+0x40] ;  /* 0x0000400001ef7983 */ /* 0x000ea20000100800 */
[----:B-1----:R-:W-:-:S04]  /*2270*/  SHF.L.U32 R26, R225, 0x3, RZ ;  /* 0x00000003e11a7819 */ /* 0x002fc800000006ff */
        /* <DEDUP_REMOVED lines=11> */
[----:B------:R-:W2:Y:S04]  /*2330*/  LDL R222, [R1+0x7c] ;  /* 0x00007c0001de7983 */ /* 0x000ea80000100800 */
[----:B------:R0:W5:Y:S02]  /*2340*/  LDG.E.64 R26, desc[UR4][R12.64] ;  /* 0x000000040c1a7981 */ /* 0x000164000c1e1b00 */
[----:B0-----:R-:W-:Y:S01]  /*2350*/  FSEL R13, R216, RZ, !P2 ;  /* 0x000000ffd80d7208 */ /* 0x001fe20005000000 */
[----:B---3--:R-:W-:-:S02]  /*2360*/  HADD2.F32 R212, -RZ, R196.H1_H1 ;  /* 0x300000c4ffd47230 */ /* 0x008fc40000004100 */
[--C-:B------:R-:W-:Y:S02]  /*2370*/  HADD2.F32 R12, -RZ, R199.reuse.H0_H0 ;  /* 0x200000c7ff0c7230 */ /* 0x100fe40000004100 */
[----:B------:R-:W-:Y:S02]  /*2380*/  HADD2.F32 R203, -RZ, R199.H1_H1 ;  /* 0x300000c7ffcb7230 */ /* 0x000fe40000004100 */
[----:B------:R-:W-:Y:S02]  /*2390*/  FADD.FTZ R199, -R13, R212 ;  /* 0x000000d40dc77221 */ /* 0x000fe40000010100 */
[----:B------:R-:W3:Y:S01]  /*23a0*/  LDL R212, [R1+0x60] ;  /* 0x0000600001d47983 */ /* 0x000ee20000100800 */
[----:B------:R-:W-:Y:S02]  /*23b0*/  HADD2.F32 R202, -RZ, R196.H0_H0 ;  /* 0x200000c4ffca7230 */ /* 0x000fe40000004100 */
[----:B------:R-:W-:Y:S02]  /*23c0*/  HADD2.F32 R196, -RZ, R197.H0_H0 ;  /* 0x200000c5ffc47230 */ /* 0x000fe40000004100 */
[----:B------:R-:W-:-:S02]  /*23d0*/  HADD2.F32 R11, -RZ, R198.H0_H0 ;  /* 0x200000c6ff0b7230 */ /* 0x000fc40000004100 */
[----:B------:R-:W-:Y:S02]  /*23e0*/  HADD2.F32 R197, -RZ, R197.H1_H1 ;  /* 0x300000c5ffc57230 */ /* 0x000fe40000004100 */
        /* <DEDUP_REMOVED lines=9> */
[----:B----4-:R-:W-:-:S02]  /*2480*/  HADD2.F32 R203, -RZ, R188.H0_H0 ;  /* 0x200000bcffcb7230 */ /* 0x010fc40000004100 */
        /* <DEDUP_REMOVED lines=9> */
[----:B---3--:R-:W-:Y:S01]  /*2520*/  FMUL.FTZ R202, R212, R203 ;  /* 0x000000cbd4ca7220 */ /* 0x008fe20000410000 */
        /* <DEDUP_REMOVED lines=16> */
[----:B--2---:R-:W-:Y:S01]  /*2630*/  FFMA.FTZ R247, R231, R192, R198 ;  /* 0x000000c0e7f77223 */ /* 0x004fe200000100c6 */
[----:B------:R-:W-:Y:S02]  /*2640*/  HADD2.F32 R188, -RZ, R193.H1_H1 ;  /* 0x300000c1ffbc7230 */ /* 0x000fe40000004100 */
[----:B------:R-:W-:Y:S01]  /*2650*/  FMUL.FTZ R192, R229, R189 ;  /* 0x000000bde5c07220 */ /* 0x000fe20000410000 */
        /* <DEDUP_REMOVED lines=67> */
.L_x_1772:
[----:B------:R-:W-:Y:S05]  /*2a90*/  BSYNC B0 ;  /* 0x0000000000007941 */ /* 0x000fea0003800000 */
.L_x_1771:
[----:B------:R-:W2:Y:S01]  /*2aa0*/  LDL R188, [R1+0x100] ;  /* 0x0001000001bc7983 */ /* 0x000ea20000100800 */
[----:B------:R-:W-:Y:S01]  /*2ab0*/  BSSY B0, `(.L_x_1773) ;  /* 0x0000094000007945 */ /* 0x000fe20003800000 */
[----:B--2---:R-:W-:-:S13]  /*2ac0*/  ISETP.NE.AND P2, PT, R188, RZ, PT ;  /* 0x000000ffbc00720c */ /* 0x004fda0003f45270 */
[----:B------:R-:W-:Y:S05]  /*2ad0*/  @!P2 BRA `(.L_x_1774) ;  /* 0x000000080044a947 */ /* 0x000fea0003800000 */
[C---:B------:R-:W-:Y:S01]  /*2ae0*/  LEA R4, P3, R225.reuse, UR10, 0x4 ;  /* 0x0000000ae1047c11 */ /* 0x040fe2000f8620ff */
[----:B------:R-:W0:Y:S01]  /*2af0*/  LDC.U8 R221, c[0x0][0x2a0] ;  /* 0x0000a800ffdd7b82 */ /* 0x000e220000000000 */
[----:B------:R-:W-:Y:S01]  /*2b00*/  ISETP.NE.U32.AND P2, PT, RZ, UR14, PT ;  /* 0x0000000eff007c0c */ /* 0x000fe2000bf45070 */
[----:B------:R-:W2:Y:S01]  /*2b10*/  LDL R246, [R1+0x34] ;  /* 0x0000340001f67983 */ /* 0x000ea20000100800 */
[C---:B------:R-:W-:Y:S02]  /*2b20*/  LEA.HI.X R5, R225.reuse, UR11, RZ, 0x4, P3 ;  /* 0x0000000be1057c11 */ /* 0x040fe400098f24ff */
[----:B------:R-:W-:Y:S01]  /*2b30*/  ISETP.NE.AND.EX P2, PT, RZ, UR15, PT, P2 ;  /* 0x0000000fff007c0c */ /* 0x000fe2000bf45320 */
[----:B------:R-:W3:Y:S01]  /*2b40*/  LDL R245, [R1+0x28] ;  /* 0x0000280001f57983 */ /* 0x000ee20000100800 */
[----:B------:R-:W-:Y:S01]  /*2b50*/  SHF.L.U32 R199, R225, 0x3, RZ ;  /* 0x00000003e1c77819 */ /* 0x000fe200000006ff */
[----:B------:R-:W1:Y:S01]  /*2b60*/  LDC.64 R188, c[0x0][0x2b8] ;  /* 0x0000ae00ffbc7b82 */ /* 0x000e620000000a00 */
[----:B------:R-:W-:Y:S01]  /*2b70*/  SHF.R.U32.HI R198, RZ, 0x1d, R225 ;  /* 0x0000001dffc67819 */ /* 0x000fe200000116e1 */
[----:B------:R-:W4:Y:S04]  /*2b80*/  LDG.E.128 R192, desc[UR4][R4.64] ;  /* 0x0000000404c07981 */ /* 0x000f28000c1e1d00 */
[----:B------:R-:W3:Y:S04]  /*2b90*/  LDL R236, [R1+0x38] ;  /* 0x0000380001ec7983 */ /* 0x000ee80000100800 */
[----:B------:R-:W0:Y:S01]  /*2ba0*/  @P2 LDC.64 R6, c[0x0][0x248] ;  /* 0x00009200ff062b82 */ /* 0x000e220000000a00 */
[----:B------:R-:W3:Y:S04]  /*2bb0*/  LDL R235, [R1+0x2c] ;  /* 0x00002c0001eb7983 */ /* 0x000ee80000100800 */
[----:B------:R-:W3:Y:S04]  /*2bc0*/  LDL R232, [R1+0x3c] ;  /* 0x00003c0001e87983 */ /* 0x000ee80000100800 */
[----:B------:R-:W3:Y:S01]  /*2bd0*/  LDL R228, [R1+0x10] ;  /* 0x0000100001e47983 */ /* 0x000ee20000100800 */
[----:B0-----:R-:W-:-:S04]  /*2be0*/  @P2 IADD3 R30, P3, R199, R6, RZ ;  /* 0x00000006c71e2210 */ /* 0x001fc80007f7e0ff */
[----:B------:R-:W-:Y:S02]  /*2bf0*/  @P2 IADD3.X R31, R198, R7, RZ, P3, !PT ;  /* 0x00000007c61f2210 */ /* 0x000fe40001ffe4ff */
[----:B------:R-:W0:Y:S01]  /*2c00*/  LDC.64 R6, c[0x0][0x2c0] ;  /* 0x0000b000ff067b82 */ /* 0x000e220000000a00 */
[----:B------:R-:W-:Y:S02]  /*2c10*/  ISETP.NE.U32.AND P3, PT, RZ, UR8, PT ;  /* 0x00000008ff007c0c */ /* 0x000fe4000bf65070 */
[----:B------:R1:W5:Y:S02]  /*2c20*/  @P2 LDG.E.64 R28, desc[UR4][R30.64] ;  /* 0x000000041e1c2981 */ /* 0x000364000c1e1b00 */
[----:B------:R-:W-:Y:S02]  /*2c30*/  ISETP.NE.AND.EX P3, PT, RZ, UR9, PT, P3 ;  /* 0x00000009ff007c0c */ /* 0x000fe4000bf65330 */
[----:B-1----:R-:W-:-:S04]  /*2c40*/  IADD3 R30, P2, R199, UR12, RZ ;  /* 0x0000000cc71e7c10 */ /* 0x002fc8000ff5e0ff */
[----:B------:R-:W-:Y:S02]  /*2c50*/  IADD3.X R31, R198, UR13, RZ, P2, !PT ;  /* 0x0000000dc61f7c10 */ /* 0x000fe400097fe4ff */
[----:B------:R-:W-:Y:S01]  /*2c60*/  ISETP.NE.AND P2, PT, R221, RZ, PT ;  /* 0x000000ffdd00720c */ /* 0x000fe20003f45270 */
[----:B------:R-:W-:-:S04]  /*2c70*/  IMAD.WIDE.U32 R188, R225, 0x10, R188 ;  /* 0x00000010e1bc7825 */ /* 0x000fc800078e00bc */
[C---:B------:R-:W-:Y:S01]  /*2c80*/  @P3 LEA R196, P4, R225.reuse, UR8, 0x4 ;  /* 0x00000008e1c43c11 */ /* 0x040fe2000f8820ff */
[----:B------:R-:W3:Y:S01]  /*2c90*/  LDL R221, [R1+0x14] ;  /* 0x0000140001dd7983 */ /* 0x000ee20000100800 */
[C---:B0-----:R-:W-:Y:S01]  /*2ca0*/  IMAD.WIDE.U32 R4, R225.reuse, 0x10, R6 ;  /* 0x00000010e1047825 */ /* 0x041fe200078e0006 */
[----:B-----5:R-:W-:Y:S02]  /*2cb0*/  FSEL R198, R216, RZ, !P2 ;  /* 0x000000ffd8c67208 */ /* 0x020fe40005000000 */
[----:B------:R-:W2:Y:S01]  /*2cc0*/  LDG.E.128 R188, desc[UR4][R188.64] ;  /* 0x00000004bcbc7981 */ /* 0x000ea2000c1e1d00 */
[----:B------:R-:W-:-:S03]  /*2cd0*/  @P3 LEA.HI.X R197, R225, UR9, RZ, 0x4, P4 ;  /* 0x00000009e1c53c11 */ /* 0x000fc6000a0f24ff */
[----:B------:R-:W3:Y:S04]  /*2ce0*/  LDG.E.128 R4, desc[UR4][R4.64] ;  /* 0x0000000404047981 */ /* 0x000ee8000c1e1d00 */
[----:B------:R-:W2:Y:S04]  /*2cf0*/  LDL R216, [R1+0x24] ;  /* 0x0000240001d87983 */ /* 0x000ea80000100800 */
[----:B------:R-:W2:Y:S04]  /*2d00*/  LDL R225, [R1+0x30] ;  /* 0x0000300001e17983 */ /* 0x000ea80000100800 */
[----:B------:R0:W5:Y:S04]  /*2d10*/  @P3 LDG.E.128 R184, desc[UR4][R196.64] ;  /* 0x00000004c4b83981 */ /* 0x000168000c1e1d00 */
[----:B------:R-:W5:Y:S01]  /*2d20*/  LDG.E.64 R30, desc[UR4][R30.64] ;  /* 0x000000041e1e7981 */ /* 0x000f62000c1e1b00 */
[----:B----4-:R-:W-:-:S02]  /*2d30*/  HADD2.F32 R199, -RZ, R192.H0_H0 ;  /* 0x200000c0ffc77230 */ /* 0x010fc40000004100 */
[----:B------:R-:W-:-:S03]  /*2d40*/  HADD2.F32 R210, -RZ, R192.H1_H1 ;  /* 0x300000c0ffd27230 */ /* 0x000fc60000004100 */
[C---:B------:R-:W-:Y:S02]  /*2d50*/  FADD.FTZ R201, -R198.reuse, R199 ;  /* 0x000000c7c6c97221 */ /* 0x040fe40000010100 */
[----:B------:R-:W-:Y:S02]  /*2d60*/  FADD.FTZ R199, -R198, R210 ;  /* 0x000000d2c6c77221 */ /* 0x000fe40000010100 */
[----:B------:R-:W4:Y:S01]  /*2d70*/  LDL R210, [R1+0x20] ;  /* 0x0000200001d27983 */ /* 0x000f220000100800 */
        /* <DEDUP_REMOVED lines=12> */
[----:B------:R-:W-:Y:S01]  /*2e40*/  FMUL.FTZ R218, R2, R201 ;  /* 0x000000c902da7220 */ /* 0x000fe20000410000 */
[----:B---3--:R-:W-:-:S02]  /*2e50*/  HADD2.F32 R198, -RZ, R4.H0_H0 ;  /* 0x20000004ffc67230 */ /* 0x008fc40000004100 */
[----:B------:R-:W-:Y:S02]  /*2e60*/  HADD2.F32 R4, -RZ, R4.H1_H1 ;  /* 0x30000004ff047230 */ /* 0x000fe40000004100 */
[--C-:B--2---:R-:W-:Y:S02]  /*2e70*/  HADD2.F32 R209, -RZ, R188.reuse.H0_H0 ;  /* 0x200000bcffd17230 */ /* 0x104fe40000004100 */
[----:B------:R-:W-:Y:S01]  /*2e80*/  FADD.FTZ R152, R152, R198 ;  /* 0x000000c698987221 */ /* 0x000fe20000010000 */
[-C--:B------:R-:W-:Y:S01]  /*2e90*/  FFMA.FTZ R120, R218, R198.reuse, R120 ;  /* 0x000000c6da787223 */ /* 0x080fe20000010078 */
[----:B------:R-:W-:Y:S02]  /*2ea0*/  HADD2.F32 R188, -RZ, R188.H1_H1 ;  /* 0x300000bcffbc7230 */ /* 0x000fe40000004100 */
[----:B------:R-:W-:Y:S01]  /*2eb0*/  FADD.FTZ R153, R153, R4 ;  /* 0x0000000499997221 */ /* 0x000fe20000010000 */
[----:B------:R-:W-:Y:S01]  /*2ec0*/  FADD.FTZ R96, R96, R209 ;  /* 0x000000d160607221 */ /* 0x000fe20000010000 */
[----:B------:R-:W-:Y:S01]  /*2ed0*/  FFMA.FTZ R64, R218, R209, R64 ;  /* 0x000000d1da407223 */ /* 0x000fe20000010040 */
[----:B------:R-:W-:Y:S01]  /*2ee0*/  FADD.FTZ R97, R97, R188 ;  /* 0x000000bc61617221 */ /* 0x000fe20000010000 */
        /* <DEDUP_REMOVED lines=8> */
[----:B------:R-:W-:Y:S01]  /*2f70*/  FMUL.FTZ R209, R2, R197 ;  /* 0x000000c502d17220 */ /* 0x000fe20000410000 */
[----:B------:R-:W-:Y:S02]  /*2f80*/  HADD2.F32 R188, -RZ, R189.H0_H0 ;  /* 0x200000bdffbc7230 */ /* 0x000fe40000004100 */
[----:B------:R-:W-:Y:S01]  /*2f90*/  FMUL.FTZ R197, R245, R4 ;  /* 0x00000004f5c57220 */ /* 0x000fe20000410000 */
[----:B------:R0:W-:Y:S03]  /*2fa0*/  STL [R1], R225 ;  /* 0x000000e101007387 */ /* 0x0001e60000100800 */
[----:B------:R-:W-:-:S02]  /*2fb0*/  FFMA.FTZ R245, R236, R188, R197 ;  /* 0x000000bcecf57223 */ /* 0x000fc400000100c5 */
[----:B------:R-:W2:Y:S01]  /*2fc0*/  LDL R197, [R1+0x18] ;  /* 0x0000180001c57983 */ /* 0x000ea20000100800 */
[----:B------:R-:W-:-:S03]  /*2fd0*/  FMUL.FTZ R201, R2, R196 ;  /* 0x000000c402c97220 */ /* 0x000fc60000410000 */
[----:B------:R-:W3:Y:S01]  /*2fe0*/  LDL R196, [R1+0x1c] ;  /* 0x00001c0001c47983 */ /* 0x000ee20000100800 */
[----:B------:R-:W-:Y:S02]  /*2ff0*/  HADD2.F32 R5, -RZ, R5.H1_H1 ;  /* 0x30000005ff057230 */ /* 0x000fe40000004100 */
[----:B------:R-:W-:Y:S01]  /*3000*/  FADD.FTZ R154, R154, R4 ;  /* 0x000000049a9a7221 */ /* 0x000fe20000010000 */
[C---:B------:R-:W-:Y:S01]  /*3010*/  FFMA.FTZ R122, R209.reuse, R4, R122 ;  /* 0x00000004d17a7223 */ /* 0x040fe2000001007a */
        /* <DEDUP_REMOVED lines=10> */
[----:B------:R-:W-:Y:S01]  /*30c0*/  FMUL.FTZ R4, R2, R195 ;  /* 0x000000c302047220 */ /* 0x000fe20000410000 */
[----:B------:R-:W-:Y:S02]  /*30d0*/  HADD2.F32 R188, -RZ, R190.H0_H0 ;  /* 0x200000beffbc7230 */ /* 0x000fe40000004100 */
[-C--:B------:R-:W-:Y:S01]  /*30e0*/  FMUL.FTZ R189, R36, R5.reuse ;  /* 0x0000000524bd7220 */ /* 0x080fe20000410000 */
[----:B------:R-:W-:Y:S01]  /*30f0*/  FADD.FTZ R156, R156, R5 ;  /* 0x000000059c9c7221 */ /* 0x000fe20000010000 */
[----:B------:R-:W-:Y:S01]  /*3100*/  FFMA.FTZ R124, R4, R5, R124 ;  /* 0x00000005047c7223 */ /* 0x000fe2000001007c */
[----:B------:R-:W-:Y:S02]  /*3110*/  HADD2.F32 R5, -RZ, R6.H1_H1 ;  /* 0x30000006ff057230 */ /* 0x000fe40000004100 */
[----:B------:R-:W-:Y:S01]  /*3120*/  FADD.FTZ R100, R100, R188 ;  /* 0x000000bc64647221 */ /* 0x000fe20000010000 */
[-C--:B------:R-:W-:Y:S01]  /*3130*/  FFMA.FTZ R68, R4, R188.reuse, R68 ;  /* 0x000000bc04447223 */ /* 0x080fe20000010044 */
[----:B------:R-:W-:Y:S01]  /*3140*/  FFMA.FTZ R235, R228, R188, R189 ;  /* 0x000000bce4eb7223 */ /* 0x000fe200000100bd */
[----:B------:R-:W-:-:S02]  /*3150*/  HADD2.F32 R190, -RZ, R190.H1_H1 ;  /* 0x300000beffbe7230 */ /* 0x000fc40000004100 */
[-C--:B------:R-:W-:Y:S01]  /*3160*/  FMUL.FTZ R188, R37, R5.reuse ;  /* 0x0000000525bc7220 */ /* 0x080fe20000410000 */
[----:B------:R-:W-:Y:S01]  /*3170*/  FMUL.FTZ R6, R2, R194 ;  /* 0x000000c202067220 */ /* 0x000fe20000410000 */
[----:B------:R-:W-:Y:S02]  /*3180*/  FADD.FTZ R157, R157, R5 ;  /* 0x000000059d9d7221 */ /* 0x000fe40000010000 */
[-C--:B------:R-:W-:Y:S01]  /*3190*/  FFMA.FTZ R232, R221, R190.reuse, R188 ;  /* 0x000000bedde87223 */ /* 0x080fe200000100bc */
[----:B------:R-:W-:Y:S01]  /*31a0*/  FFMA.FTZ R125, R6, R5, R125 ;  /* 0x00000005067d7223 */ /* 0x000fe2000001007d */
[----:B------:R-:W-:Y:S02]  /*31b0*/  HADD2.F32 R188, -RZ, R7.H0_H0 ;  /* 0x20000007ffbc7230 */ /* 0x000fe40000004100 */
[----:B------:R-:W-:Y:S01]  /*31c0*/  FMUL.FTZ R5, R2, R193 ;  /* 0x000000c102057220 */ /* 0x000fe20000410000 */
[----:B------:R-:W-:Y:S01]  /*31d0*/  FADD.FTZ R101, R101, R190 ;  /* 0x000000be65657221 */ /* 0x000fe20000010000 */
[----:B------:R-:W-:Y:S01]  /*31e0*/  FFMA.FTZ R69, R6, R190, R69 ;  /* 0x000000be06457223 */ /* 0x000fe20000010045 */
[----:B------:R-:W-:-:S02]  /*31f0*/  HADD2.F32 R189, -RZ, R191.H0_H0 ;  /* 0x200000bfffbd7230 */ /* 0x000fc40000004100 */
[-C--:B------:R-:W-:Y:S01]  /*3200*/  FMUL.FTZ R190, R38, R188.reuse ;  /* 0x000000bc26be7220 */ /* 0x080fe20000410000 */
[----:B------:R-:W-:Y:S01]  /*3210*/  FADD.FTZ R158, R158, R188 ;  /* 0x000000bc9e9e7221 */ /* 0x000fe20000010000 */
[C---:B------:R-:W-:Y:S01]  /*3220*/  FFMA.FTZ R126, R5.reuse, R188, R126 ;  /* 0x000000bc057e7223 */ /* 0x040fe2000001007e */
[----:B------:R-:W-:Y:S02]  /*3230*/  HADD2.F32 R188, -RZ, R7.H1_H1 ;  /* 0x30000007ffbc7230 */ /* 0x000fe40000004100 */
[----:B------:R-:W-:Y:S01]  /*3240*/  FADD.FTZ R102, R102, R189 ;  /* 0x000000bd66667221 */ /* 0x000fe20000010000 */
[----:B------:R-:W-:Y:S01]  /*3250*/  FFMA.FTZ R70, R5, R189, R70 ;  /* 0x000000bd05467223 */ /* 0x000fe20000010046 */
[----:B------:R-:W-:Y:S02]  /*3260*/  HADD2.F32 R191, -RZ, R191.H1_H1 ;  /* 0x300000bfffbf7230 */ /* 0x000fe40000004100 */
[----:B------:R-:W-:Y:S01]  /*3270*/  FMUL.FTZ R7, R2, R192 ;  /* 0x000000c002077220 */ /* 0x000fe20000410000 */
[----:B------:R-:W-:-:S03]  /*3280*/  FADD.FTZ R159, R159, R188 ;  /* 0x000000bc9f9f7221 */ /* 0x000fc60000010000 */
[-C--:B------:R-:W-:Y:S01]  /*3290*/  FFMA.FTZ R127, R7, R188.reuse, R127 ;  /* 0x000000bc077f7223 */ /* 0x080fe2000001007f */
[----:B------:R-:W-:Y:S01]  /*32a0*/  FADD.FTZ R103, R103, R191 ;  /* 0x000000bf67677221 */ /* 0x000fe20000010000 */
[----:B------:R-:W-:Y:S01]  /*32b0*/  FFMA.FTZ R71, R7, R191, R71 ;  /* 0x000000bf07477223 */ /* 0x000fe20000010047 */
[----:B--2---:R-:W-:Y:S01]  /*32c0*/  FFMA.FTZ R228, R197, R189, R190 ;  /* 0x000000bdc5e47223 */ /* 0x004fe200000100be */
[----:B------:R-:W-:Y:S01]  /*32d0*/  FMUL.FTZ R189, R39, R188 ;  /* 0x000000bc27bd7220 */ /* 0x000fe20000410000 */
[----:B------:R-:W-:-:S03]  /*32e0*/  FADD.FTZ R188, R224, R225 ;  /* 0x000000e1e0bc7221 */ /* 0x000fc60000010000 */
        /* <DEDUP_REMOVED lines=16> */
.L_x_1774:
[----:B------:R-:W-:Y:S05]  /*33f0*/  BSYNC B0 ;  /* 0x0000000000007941 */ /* 0x000fea0003800000 */
.L_x_1773:
        /* <DEDUP_REMOVED lines=25> */
.L_x_1801:
[----:B------:R-:W3:Y:S01]  /*3590*/  LDL R188, [R1+0x108] ;  /* 0x0001080001bc7983 */ /* 0x000ee20000100800 */
[----:B--2---:R-:W-:Y:S01]  /*35a0*/  FADD.FTZ R189, R192, R189 ;  /* 0x000000bdc0bd7221 */ /* 0x004fe20000010000 */
[----:B0-----:R-:W-:Y:S01]  /*35b0*/  @!P2 LOP3.LUT R192, R197, 0x7, RZ, 0xc0, !PT ;  /* 0x00000007c5c0a812 */ /* 0x001fe200078ec0ff */
[----:B------:R-:W-:Y:S05]  /*35c0*/  WARPSYNC.ALL ;  /* 0x0000000000007948 */ /* 0x000fea0003800000 */
[----:B------:R-:W0:Y:S01]  /*35d0*/  S2R R193, SR_CgaCtaId ;  /* 0x0000000000c17919 */ /* 0x000e220000008800 */
[----:B------:R-:W-:Y:S01]  /*35e0*/  MOV R191, 0x400 ;  /* 0x0000040000bf7802 */ /* 0x000fe20000000f00 */
[----:B------:R-:W2:Y:S01]  /*35f0*/  LDC.U8 R199, c[0x0][0x2a0] ;  /* 0x0000a800ffc77b82 */ /* 0x000ea20000000000 */
[----:B------:R-:W-:Y:S01]  /*3600*/  @!P2 IADD3 R192, R190, R192, RZ ;  /* 0x000000c0bec0a210 */ /* 0x000fe20007ffe0ff */
[----:B------:R-:W-:Y:S01]  /*3610*/  BSSY B0, `(.L_x_1776) ;  /* 0x00000a9000007945 */ /* 0x000fe20003800000 */
[----:B0-----:R-:W-:-:S04]  /*3620*/  LEA R191, R193, R191, 0x18 ;  /* 0x000000bfc1bf7211 */ /* 0x001fc800078ec0ff */
[----:B------:R-:W-:Y:S02]  /*3630*/  @!P2 LEA R192, R192, R191, 0x3 ;  /* 0x000000bfc0c0a211 */ /* 0x000fe400078e18ff */
[----:B---3--:R-:W-:Y:S01]  /*3640*/  ISETP.NE.AND P3, PT, R188, RZ, PT ;  /* 0x000000ffbc00720c */ /* 0x008fe20003f65270 */
[----:B-1----:R-:W-:-:S05]  /*3650*/  FADD.FTZ R188, R194, R195 ;  /* 0x000000c3c2bc7221 */ /* 0x002fca0000010000 */
[----:B------:R0:W-:Y:S02]  /*3660*/  @!P2 STS.64 [R192+0x8000], R188 ;  /* 0x008000bcc000a388 */ /* 0x0001e40000000a00 */
[----:B0-----:R-:W-:Y:S01]  /*3670*/  LEA R192, R190, R191, 0x3 ;  /* 0x000000bfbec07211 */ /* 0x001fe200078e18ff */
        /* <DEDUP_REMOVED lines=33> */
[--C-:B------:R-:W-:Y:S02]  /*3890*/  @P5 HADD2.F32 R188, -RZ, R32.reuse.H0_H0 ;  /* 0x20000020ffbc5230 */ /* 0x100fe40000004100 */
[----:B------:R-:W-:Y:S02]  /*38a0*/  @P5 HADD2.F32 R191, -RZ, R32.H1_H1 ;  /* 0x30000020ffbf5230 */ /* 0x000fe40000004100 */
[----:B------:R-:W-:Y:S02]  /*38b0*/  @P5 HADD2.F32 R197, -RZ, R34.H1_H1 ;  /* 0x30000022ffc55230 */ /* 0x000fe40000004100 */
[----:B------:R-:W-:Y:S01]  /*38c0*/  @P5 FADD.FTZ R189, R189, R188 ;  /* 0x000000bcbdbd5221 */ /* 0x000fe20000010000 */
[----:B------:R-:W-:Y:S01]  /*38d0*/  @P2 MOV R190, R16 ;  /* 0x0000001000be2202 */ /* 0x000fe20000000f00 */
[----:B------:R-:W-:Y:S01]  /*38e0*/  @P5 HADD2.F32 R198, -RZ, R35.H0_H0 ;  /* 0x20000023ffc65230 */ /* 0x000fe20000004100 */
[----:B------:R-:W-:Y:S01]  /*38f0*/  @P2 LOP3.LUT P4, RZ, R16, 0xff00, RZ, 0xc0, !PT ;  /* 0x0000ff0010ff2812 */ /* 0x000fe2000788c0ff */
[----:B------:R-:W-:Y:S01]  /*3900*/  FMUL.FTZ R188, R189, UR17 ;  /* 0x00000011bdbc7c20 */ /* 0x000fe20008410000 */
[----:B------:R-:W-:Y:S01]  /*3910*/  @P2 LOP3.LUT P3, RZ, R190, 0xff, RZ, 0xc0, !PT ;  /* 0x000000ffbeff2812 */ /* 0x000fe2000786c0ff */
[----:B------:R-:W-:Y:S01]  /*3920*/  FFMA.FTZ R190, R217, R195, R192 ;  /* 0x000000c3d9be7223 */ /* 0x000fe200000100c0 */
[----:B------:R-:W-:-:S02]  /*3930*/  @P2 LOP3.LUT P6, RZ, R17, 0xff, RZ, 0xc0, !PT ;  /* 0x000000ff11ff2812 */ /* 0x000fc400078cc0ff */
[----:B------:R-:W-:Y:S01]  /*3940*/  @P2 FSEL R193, R188, RZ, P3 ;  /* 0x000000ffbcc12208 */ /* 0x000fe20001800000 */
[----:B------:R-:W-:Y:S01]  /*3950*/  FADD.FTZ R190, R252, -R190 ;  /* 0x800000befcbe7221 */ /* 0x000fe20000010000 */
[----:B------:R-:W-:-:S03]  /*3960*/  ISETP.NE.U32.AND P3, PT, RZ, UR6, PT ;  /* 0x00000006ff007c0c */ /* 0x000fc6000bf65070 */
[----:B------:R-:W-:Y:S01]  /*3970*/  FMUL.FTZ R190, R2, R190 ;  /* 0x000000be02be7220 */ /* 0x000fe20000410000 */
[----:B------:R-:W-:-:S03]  /*3980*/  ISETP.NE.AND.EX P3, PT, RZ, UR7, PT, P3 ;  /* 0x00000007ff007c0c */ /* 0x000fc6000bf65330 */
[----:B------:R-:W-:-:S04]  /*3990*/  @P5 FADD.FTZ R190, R190, R191 ;  /* 0x000000bfbebe5221 */ /* 0x000fc80000010000 */
[----:B------:R-:W-:-:S06]  /*39a0*/  FMUL.FTZ R196, R190, UR17 ;  /* 0x00000011bec47c20 */ /* 0x000fcc0008410000 */
[----:B------:R-:W-:Y:S02]  /*39b0*/  @P3 F2FP.F16.F32.PACK_AB R189, RZ, R189 ;  /* 0x000000bdffbd323e */ /* 0x000fe400000000ff */
[----:B------:R-:W-:Y:S02]  /*39c0*/  @P3 F2FP.F16.F32.PACK_AB R191, RZ, R190 ;  /* 0x000000beffbf323e */ /* 0x000fe400000000ff */
[----:B------:R-:W-:Y:S02]  /*39d0*/  @P3 PRMT R160, R189, 0x7610, R160 ;  /* 0x00007610bda03816 */ /* 0x000fe400000000a0 */
[----:B------:R-:W-:Y:S01]  /*39e0*/  @P2 F2FP.F16.F32.PACK_AB R189, RZ, R193 ;  /* 0x000000c1ffbd223e */ /* 0x000fe200000000ff */
[----:B------:R-:W-:Y:S01]  /*39f0*/  FFMA.FTZ R193, R215, R195, R192 ;  /* 0x000000c3d7c17223 */ /* 0x000fe200000100c0 */
[----:B------:R-:W-:Y:S01]  /*3a00*/  @P3 PRMT R160, R160, 0x5410, R191 ;  /* 0x00005410a0a03816 */ /* 0x000fe200000000bf */
[----:B------:R-:W-:Y:S01]  /*3a10*/  @P5 HADD2.F32 R191, -RZ, R33.H0_H0 ;  /* 0x20000021ffbf5230 */ /* 0x000fe20000004100 */
[----:B------:R-:W-:Y:S01]  /*3a20*/  @P2 PRMT R164, R189, 0x7610, R164 ;  /* 0x00007610bda42816 */ /* 0x000fe200000000a4 */
[----:B------:R-:W-:Y:S01]  /*3a30*/  FADD.FTZ R193, R251, -R193 ;  /* 0x800000c1fbc17221 */ /* 0x000fe20000010000 */
[----:B------:R-:W-:-:S02]  /*3a40*/  @P2 FSEL R190, R196, RZ, P4 ;  /* 0x000000ffc4be2208 */ /* 0x000fc40002000000 */
[----:B------:R-:W-:Y:S01]  /*3a50*/  @P2 LOP3.LUT P4, RZ, R16, 0xff0000, RZ, 0xc0, !PT ;  /* 0x00ff000010ff2812 */ /* 0x000fe2000788c0ff */
[----:B------:R-:W-:Y:S01]  /*3a60*/  FMUL.FTZ R189, R2, R193 ;  /* 0x000000c102bd7220 */ /* 0x000fe20000410000 */
[----:B------:R-:W-:Y:S01]  /*3a70*/  FFMA.FTZ R193, R207, R195, R192 ;  /* 0x000000c3cfc17223 */ /* 0x000fe200000100c0 */
[----:B------:R-:W-:Y:S02]  /*3a80*/  @P2 F2FP.F16.F32.PACK_AB R190, RZ, R190 ;  /* 0x000000beffbe223e */ /* 0x000fe400000000ff */
[----:B------:R-:W-:Y:S01]  /*3a90*/  @P5 FADD.FTZ R189, R189, R191 ;  /* 0x000000bfbdbd5221 */ /* 0x000fe20000010000 */
[----:B------:R-:W-:Y:S01]  /*3aa0*/  FADD.FTZ R193, R244, -R193 ;  /* 0x800000c1f4c17221 */ /* 0x000fe20000010000 */
[----:B------:R-:W-:-:S03]  /*3ab0*/  @P2 PRMT R164, R164, 0x5410, R190 ;  /* 0x00005410a4a42816 */ /* 0x000fc600000000be */
[----:B------:R-:W-:Y:S01]  /*3ac0*/  @P3 F2FP.F16.F32.PACK_AB R191, RZ, R189 ;  /* 0x000000bdffbf323e */ /* 0x000fe200000000ff */
[----:B------:R-:W-:Y:S01]  /*3ad0*/  FMUL.FTZ R189, R189, UR17 ;  /* 0x00000011bdbd7c20 */ /* 0x000fe20008410000 */
[----:B------:R-:W-:Y:S02]  /*3ae0*/  FMUL.FTZ R190, R2, R193 ;  /* 0x000000c102be7220 */ /* 0x000fe40000410000 */
[----:B------:R-:W-:Y:S02]  /*3af0*/  @P3 PRMT R161, R191, 0x7610, R161 ;  /* 0x00007610bfa13816 */ /* 0x000fe400000000a1 */
[----:B------:R-:W-:Y:S02]  /*3b00*/  @P2 FSEL R191, R189, RZ, P4 ;  /* 0x000000ffbdbf2208 */ /* 0x000fe40002000000 */
[----:B------:R-:W-:Y:S02]  /*3b10*/  @P2 LOP3.LUT P4, RZ, R16, 0xff000000, RZ, 0xc0, !PT ;  /* 0xff00000010ff2812 */ /* 0x000fe4000788c0ff */
[----:B------:R-:W-:-:S04]  /*3b20*/  @P2 F2FP.F16.F32.PACK_AB R191, RZ, R191 ;  /* 0x000000bfffbf223e */ /* 0x000fc800000000ff */
[----:B------:R-:W-:Y:S01]  /*3b30*/  @P2 PRMT R165, R191, 0x7610, R165 ;  /* 0x00007610bfa52816 */ /* 0x000fe200000000a5 */
[----:B------:R-:W-:-:S05]  /*3b40*/  @P5 HADD2.F32 R191, -RZ, R33.H1_H1 ;  /* 0x30000021ffbf5230 */ /* 0x000fca0000004100 */
[----:B------:R-:W-:-:S04]  /*3b50*/  @P5 FADD.FTZ R190, R190, R191 ;  /* 0x000000bfbebe5221 */ /* 0x000fc80000010000 */
[----:B------:R-:W-:Y:S01]  /*3b60*/  FMUL.FTZ R193, R190, UR17 ;  /* 0x00000011bec17c20 */ /* 0x000fe20008410000 */
[----:B------:R-:W-:-:S04]  /*3b70*/  @P3 F2FP.F16.F32.PACK_AB R191, RZ, R190 ;  /* 0x000000beffbf323e */ /* 0x000fc800000000ff */
        /* <DEDUP_REMOVED lines=17> */
[----:B------:R-:W-:-:S02]  /*3c90*/  @P3 F2FP.F16.F32.PACK_AB R190, RZ, R191 ;  /* 0x000000bfffbe323e */ /* 0x000fc400000000ff */
[----:B------:R-:W-:Y:S02]  /*3ca0*/  LOP3.LUT P4, RZ, R18, 0xff000000, RZ, 0xc0, !PT ;  /* 0xff00000012ff7812 */ /* 0x000fe4000788c0ff */
[----:B------:R-:W-:Y:S01]  /*3cb0*/  @P3 PRMT R162, R190, 0x7610, R162 ;  /* 0x00007610bea23816 */ /* 0x000fe200000000a2 */
[----:B------:R-:W-:Y:S01]  /*3cc0*/  FMUL.FTZ R190, R191, UR17 ;  /* 0x00000011bfbe7c20 */ /* 0x000fe20008410000 */
[----:B------:R-:W-:Y:S02]  /*3cd0*/  FSEL R193, R193, RZ, P4 ;  /* 0x000000ffc1c17208 */ /* 0x000fe40002000000 */
[----:B------:R-:W-:Y:S02]  /*3ce0*/  LOP3.LUT P4, RZ, R19, 0xff, RZ, 0xc0, !PT ;  /* 0x000000ff13ff7812 */ /* 0x000fe4000788c0ff */
[----:B------:R-:W-:Y:S02]  /*3cf0*/  @P2 FSEL R191, R190, RZ, P6 ;  /* 0x000000ffbebf2208 */ /* 0x000fe40003000000 */
[----:B------:R-:W-:-:S02]  /*3d00*/  @P2 LOP3.LUT P6, RZ, R17, 0xff00, RZ, 0xc0, !PT ;  /* 0x0000ff0011ff2812 */ /* 0x000fc400078cc0ff */
[----:B------:R-:W-:Y:S02]  /*3d10*/  @P2 F2FP.F16.F32.PACK_AB R191, RZ, R191 ;  /* 0x000000bfffbf223e */ /* 0x000fe400000000ff */
[----:B------:R-:W-:Y:S02]  /*3d20*/  FSEL R190, R190, RZ, P4 ;  /* 0x000000ffbebe7208 */ /* 0x000fe40002000000 */
[----:B------:R-:W-:Y:S01]  /*3d30*/  @P2 PRMT R166, R191, 0x7610, R166 ;  /* 0x00007610bfa62816 */ /* 0x000fe200000000a6 */
[----:B------:R-:W-:Y:S01]  /*3d40*/  FFMA.FTZ R191, R8, R195, R192 ;  /* 0x000000c308bf7223 */ /* 0x000fe200000100c0 */
[----:B------:R-:W-:Y:S02]  /*3d50*/  LOP3.LUT P4, RZ, R19, 0xff00, RZ, 0xc0, !PT ;  /* 0x0000ff0013ff7812 */ /* 0x000fe4000788c0ff */
[----:B------:R-:W-:Y:S01]  /*3d60*/  F2FP.F16.F32.PACK_AB R189, R193, R189 ;  /* 0x000000bdc1bd723e */ /* 0x000fe200000000ff */
[----:B------:R-:W-:-:S04]  /*3d70*/  FADD.FTZ R191, R238, -R191 ;  /* 0x800000bfeebf7221 */ /* 0x000fc80000010000 */
[----:B------:R-:W-:-:S04]  /*3d80*/  FMUL.FTZ R191, R2, R191 ;  /* 0x000000bf02bf7220 */ /* 0x000fc80000410000 */
[----:B------:R-:W-:-:S05]  /*3d90*/  @P5 FADD.FTZ R191, R191, R197 ;  /* 0x000000c5bfbf5221 */ /* 0x000fca0000010000 */
[----:B------:R-:W-:Y:S01]  /*3da0*/  @P3 F2FP.F16.F32.PACK_AB R197, RZ, R191 ;  /* 0x000000bfffc5323e */ /* 0x000fe200000000ff */
[----:B------:R-:W-:-:S03]  /*3db0*/  FMUL.FTZ R191, R191, UR17 ;  /* 0x00000011bfbf7c20 */ /* 0x000fc60008410000 */
[----:B------:R-:W-:Y:S02]  /*3dc0*/  @P3 PRMT R162, R162, 0x5410, R197 ;  /* 0x00005410a2a23816 */ /* 0x000fe400000000c5 */
        /* <DEDUP_REMOVED lines=11> */
[----:B------:R-:W-:Y:S01]  /*3e80*/  @P3 F2FP.F16.F32.PACK_AB R198, RZ, R197 ;  /* 0x000000c5ffc6323e */ /* 0x000fe200000000ff */
[----:B------:R-:W-:-:S03]  /*3e90*/  FMUL.FTZ R197, R197, UR17 ;  /* 0x00000011c5c57c20 */ /* 0x000fc60008410000 */
[----:B------:R-:W-:Y:S02]  /*3ea0*/  @P3 PRMT R163, R198, 0x7610, R163 ;  /* 0x00007610c6a33816 */ /* 0x000fe400000000a3 */
[----:B------:R-:W-:-:S04]  /*3eb0*/  @P2 FSEL R198, R197, RZ, P6 ;  /* 0x000000ffc5c62208 */ /* 0x000fc80003000000 */
[----:B------:R-:W-:-:S04]  /*3ec0*/  @P2 F2FP.F16.F32.PACK_AB R198, RZ, R198 ;  /* 0x000000c6ffc6223e */ /* 0x000fc800000000ff */
[----:B------:R-:W-:Y:S01]  /*3ed0*/  @P2 PRMT R167, R198, 0x7610, R167 ;  /* 0x00007610c6a72816 */ /* 0x000fe200000000a7 */
[----:B------:R-:W-:-:S05]  /*3ee0*/  @P5 HADD2.F32 R198, -RZ, R35.H1_H1 ;  /* 0x30000023ffc65230 */ /* 0x000fca0000004100 */
[----:B------:R-:W-:Y:S01]  /*3ef0*/  @P5 FADD.FTZ R192, R192, R198 ;  /* 0x000000c6c0c05221 */ /* 0x000fe20000010000 */
[----:B------:R-:W-:Y:S02]  /*3f00*/  FSEL R198, R191, RZ, P4 ;  /* 0x000000ffbfc67208 */ /* 0x000fe40002000000 */
[----:B------:R-:W-:Y:S01]  /*3f10*/  LOP3.LUT P4, RZ, R19, 0xff0000, RZ, 0xc0, !PT ;  /* 0x00ff000013ff7812 */ /* 0x000fe2000788c0ff */
[----:B------:R-:W-:Y:S01]  /*3f20*/  FMUL.FTZ R193, R192, UR17 ;  /* 0x00000011c0c17c20 */ /* 0x000fe20008410000 */
[----:B------:R-:W-:Y:S02]  /*3f30*/  F2FP.F16.F32.PACK_AB R190, R198, R190 ;  /* 0x000000bec6be723e */ /* 0x000fe400000000ff */
[----:B------:R-:W-:Y:S02]  /*3f40*/  FSEL R191, R197, RZ, P4 ;  /* 0x000000ffc5bf7208 */ /* 0x000fe40002000000 */
[----:B------:R-:W-:-:S04]  /*3f50*/  @P3 F2FP.F16.F32.PACK_AB R197, RZ, R192 ;  /* 0x000000c0ffc5323e */ /* 0x000fc800000000ff */
[----:B------:R-:W-:Y:S02]  /*3f60*/  @P3 PRMT R163, R163, 0x5410, R197 ;  /* 0x00005410a3a33816 */ /* 0x000fe400000000c5 */
[----:B------:R-:W-:-:S04]  /*3f70*/  @P2 LOP3.LUT P3, RZ, R17, 0xff000000, RZ, 0xc0, !PT ;  /* 0xff00000011ff2812 */ /* 0x000fc8000786c0ff */
[----:B------:R-:W-:Y:S02]  /*3f80*/  @P2 FSEL R192, R193, RZ, P3 ;  /* 0x000000ffc1c02208 */ /* 0x000fe40001800000 */
        /* <DEDUP_REMOVED lines=17> */
.L_x_1777:
[----:B------:R-:W-:Y:S05]  /*40a0*/  BSYNC B0 ;  /* 0x0000000000007941 */ /* 0x000fea0003800000 */
.L_x_1776:
[----:B0-----:R-:W2:Y:S01]  /*40b0*/  LDL R188, [R1+0x104] ;  /* 0x0001040001bc7983 */ /* 0x001ea20000100800 */
[----:B------:R-:W-:Y:S01]  /*40c0*/  BSSY B0, `(.L_x_1778) ;  /* 0x000008e000007945 */ /* 0x000fe20003800000 */
[----:B--2---:R-:W-:-:S13]  /*40d0*/  ISETP.NE.AND P2, PT, R188, RZ, PT ;  /* 0x000000ffbc00720c */ /* 0x004fda0003f45270 */
[----:B------:R-:W-:Y:S05]  /*40e0*/  @!P2 BRA `(.L_x_1779) ;  /* 0x00000008002ca947 */ /* 0x000fea0003800000 */
[----:B------:R-:W2:Y:S01]  /*40f0*/  LDL R189, [R1+0x8] ;  /* 0x0000080001bd7983 */ /* 0x000ea20000100800 */
[----:B------:R-:W-:Y:S02]  /*4100*/  ISETP.NE.AND P2, PT, R199, RZ, PT ;  /* 0x000000ffc700720c */ /* 0x000fe40003f45270 */
[----:B------:R-:W-:Y:S02]  /*4110*/  ISETP.NE.U32.AND P5, PT, RZ, UR8, PT ;  /* 0x00000008ff007c0c */ /* 0x000fe4000bfa5070 */
[----:B------:R-:W-:Y:S02]  /*4120*/  FSEL R192, R194, RZ, !P2 ;  /* 0x000000ffc2c07208 */ /* 0x000fe40005000000 */
[----:B------:R-:W-:Y:S02]  /*4130*/  ISETP.NE.AND.EX P5, PT, RZ, UR9, PT, P5 ;  /* 0x00000009ff007c0c */ /* 0x000fe4000bfa5350 */
[----:B------:R-:W-:Y:S01]  /*4140*/  ISETP.NE.U32.AND P2, PT, RZ, UR14, PT ;  /* 0x0000000eff007c0c */ /* 0x000fe2000bf45070 */
[----:B------:R-:W-:-:S03]  /*4150*/  FFMA.FTZ R188, R220, R195, R192 ;  /* 0x000000c3dcbc7223 */ /* 0x000fc600000100c0 */
[----:B------:R-:W-:-:S07]  /*4160*/  ISETP.NE.AND.EX P2, PT, RZ, UR15, PT, P2 ;  /* 0x0000000fff007c0c */ /* 0x000fce000bf45320 */
[----:B------:R-:W-:Y:S02]  /*4170*/  @P5 HADD2.F32 R191, -RZ, R176.H1_H1 ;  /* 0x300000b0ffbf5230 */ /* 0x000fe40000004100 */
[----:B------:R-:W-:Y:S02]  /*4180*/  @P5 HADD2.F32 R197, -RZ, R178.H1_H1 ;  /* 0x300000b2ffc55230 */ /* 0x000fe40000004100 */
[----:B------:R-:W-:Y:S02]  /*4190*/  @P5 HADD2.F32 R198, -RZ, R179.H0_H0 ;  /* 0x200000b3ffc65230 */ /* 0x000fe40000004100 */
[----:B------:R-:W-:Y:S02]  /*41a0*/  @P2 MOV R190, R20 ;  /* 0x0000001400be2202 */ /* 0x000fe40000000f00 */
[----:B------:R-:W-:Y:S02]  /*41b0*/  @P2 LOP3.LUT P4, RZ, R20, 0xff00, RZ, 0xc0, !PT ;  /* 0x0000ff0014ff2812 */ /* 0x000fe4000788c0ff */
[----:B------:R-:W-:Y:S01]  /*41c0*/  @P2 LOP3.LUT P3, RZ, R190, 0xff, RZ, 0xc0, !PT ;  /* 0x000000ffbeff2812 */ /* 0x000fe2000786c0ff */
[----:B------:R-:W-:Y:S01]  /*41d0*/  FFMA.FTZ R190, R214, R195, R192 ;  /* 0x000000c3d6be7223 */ /* 0x000fe200000100c0 */
[----:B------:R-:W-:-:S03]  /*41e0*/  @P2 LOP3.LUT P6, RZ, R21, 0xff, RZ, 0xc0, !PT ;  /* 0x000000ff15ff2812 */ /* 0x000fc600078cc0ff */
[----:B------:R-:W-:-:S04]  /*41f0*/  FADD.FTZ R190, R250, -R190 ;  /* 0x800000befabe7221 */ /* 0x000fc80000010000 */
[----:B-----5:R-:W-:-:S04]  /*4200*/  FMUL.FTZ R190, R2, R190 ;  /* 0x000000be02be7220 */ /* 0x020fc80000410000 */
[----:B------:R-:W-:-:S04]  /*4210*/  @P5 FADD.FTZ R190, R190, R191 ;  /* 0x000000bfbebe5221 */ /* 0x000fc80000010000 */
[----:B------:R-:W-:Y:S01]  /*4220*/  FMUL.FTZ R196, R190, UR17 ;  /* 0x00000011bec47c20 */ /* 0x000fe20008410000 */
[----:B--2---:R-:W-:-:S04]  /*4230*/  FADD.FTZ R188, R189, -R188 ;  /* 0x800000bcbdbc7221 */ /* 0x004fc80000010000 */
[----:B------:R-:W-:Y:S01]  /*4240*/  FMUL.FTZ R189, R2, R188 ;  /* 0x000000bc02bd7220 */ /* 0x000fe20000410000 */
[----:B------:R-:W-:-:S05]  /*4250*/  @P5 HADD2.F32 R188, -RZ, R176.H0_H0 ;  /* 0x200000b0ffbc5230 */ /* 0x000fca0000004100 */
[----:B------:R-:W-:-:S04]  /*4260*/  @P5 FADD.FTZ R189, R189, R188 ;  /* 0x000000bcbdbd5221 */ /* 0x000fc80000010000 */
[----:B------:R-:W-:-:S05]  /*4270*/  FMUL.FTZ R188, R189, UR17 ;  /* 0x00000011bdbc7c20 */ /* 0x000fca0008410000 */
[----:B------:R-:W-:Y:S02]  /*4280*/  @P2 FSEL R193, R188, RZ, P3 ;  /* 0x000000ffbcc12208 */ /* 0x000fe40001800000 */
[----:B------:R-:W-:-:S04]  /*4290*/  ISETP.NE.U32.AND P3, PT, RZ, UR6, PT ;  /* 0x00000006ff007c0c */ /* 0x000fc8000bf65070 */
[----:B------:R-:W-:-:S13]  /*42a0*/  ISETP.NE.AND.EX P3, PT, RZ, UR7, PT, P3 ;  /* 0x00000007ff007c0c */ /* 0x000fda000bf65330 */
        /* <DEDUP_REMOVED lines=111> */
.L_x_1779:
[----:B------:R-:W-:Y:S05]  /*49a0*/  BSYNC B0 ;  /* 0x0000000000007941 */ /* 0x000fea0003800000 */
.L_x_1778:
[----:B------:R-:W-:Y:S04]  /*49b0*/  BSSY B0, `(.L_x_1780) ;  /* 0x000008d000007945 */ /* 0x000fe80003800000 */
[----:B------:R-:W-:Y:S05]  /*49c0*/  @!P0 BRA `(.L_x_1781) ;  /* 0x00000008002c8947 */ /* 0x000fea0003800000 */
[----:B0-----:R-:W2:Y:S01]  /*49d0*/  LDL R189, [R1+0x4] ;  /* 0x0000040001bd7983 */ /* 0x001ea20000100800 */
[----:B------:R-:W-:Y:S02]  /*49e0*/  ISETP.NE.AND P2, PT, R199, RZ, PT ;  /* 0x000000ffc700720c */ /* 0x000fe40003f45270 */
[----:B------:R-:W-:Y:S02]  /*49f0*/  ISETP.NE.U32.AND P5, PT, RZ, UR8, PT ;  /* 0x00000008ff007c0c */ /* 0x000fe4000bfa5070 */
[----:B------:R-:W-:Y:S02]  /*4a00*/  FSEL R192, R194, RZ, !P2 ;  /* 0x000000ffc2c07208 */ /* 0x000fe40005000000 */
[----:B------:R-:W-:Y:S02]  /*4a10*/  ISETP.NE.AND.EX P5, PT, RZ, UR9, PT, P5 ;  /* 0x00000009ff007c0c */ /* 0x000fe4000bfa5350 */
[----:B------:R-:W-:Y:S01]  /*4a20*/  ISETP.NE.U32.AND P2, PT, RZ, UR14, PT ;  /* 0x0000000eff007c0c */ /* 0x000fe2000bf45070 */
[----:B------:R-:W-:-:S03]  /*4a30*/  FFMA.FTZ R188, R219, R195, R192 ;  /* 0x000000c3dbbc7223 */ /* 0x000fc600000100c0 */
[----:B------:R-:W-:-:S07]  /*4a40*/  ISETP.NE.AND.EX P2, PT, RZ, UR15, PT, P2 ;  /* 0x0000000fff007c0c */ /* 0x000fce000bf45320 */
[----:B-----5:R-:W-:Y:S02]  /*4a50*/  @P5 HADD2.F32 R191, -RZ, R180.H1_H1 ;  /* 0x300000b4ffbf5230 */ /* 0x020fe40000004100 */
        /* <DEDUP_REMOVED lines=8> */
[----:B------:R-:W-:-:S04]  /*4ae0*/  FMUL.FTZ R190, R2, R190 ;  /* 0x000000be02be7220 */ /* 0x000fc80000410000 */
        /* <DEDUP_REMOVED lines=121> */
.L_x_1781:
[----:B------:R-:W-:Y:S05]  /*5280*/  BSYNC B0 ;  /* 0x0000000000007941 */ /* 0x000fea0003800000 */
.L_x_1780:
[----:B01----:R-:W2:Y:S01]  /*5290*/  LDL R188, [R1+0x100] ;  /* 0x0001000001bc7983 */ /* 0x003ea20000100800 */
        /* <DEDUP_REMOVED lines=11> */
[----:B-----5:R-:W-:-:S06]  /*5350*/  @P5 HADD2.F32 R197, -RZ, R187.H0_H0 ;  /* 0x200000bbffc55230 */ /* 0x020fcc0000004100 */
[----:B------:R-:W-:Y:S02]  /*5360*/  @P2 LOP3.LUT P4, RZ, R28, 0xff00, RZ, 0xc0, !PT ;  /* 0x0000ff001cff2812 */ /* 0x000fe4000788c0ff */
[----:B------:R-:W-:Y:S01]  /*5370*/  @P2 LOP3.LUT P6, RZ, R29, 0xff, RZ, 0xc0, !PT ;  /* 0x000000ff1dff2812 */ /* 0x000fe200078cc0ff */
[----:B--2---:R-:W-:Y:S01]  /*5380*/  FADD.FTZ R188, R189, -R188 ;  /* 0x800000bcbdbc7221 */ /* 0x004fe20000010000 */
[----:B------:R-:W-:-:S03]  /*5390*/  @P5 HADD2.F32 R189, -RZ, R184.H1_H1 ;  /* 0x300000b8ffbd5230 */ /* 0x000fc60000004100 */
[----:B------:R-:W-:Y:S01]  /*53a0*/  FMUL.FTZ R190, R2, R188 ;  /* 0x000000bc02be7220 */ /* 0x000fe20000410000 */
[----:B------:R-:W-:-:S05]  /*53b0*/  @P5 HADD2.F32 R188, -RZ, R184.H0_H0 ;  /* 0x200000b8ffbc5230 */ /* 0x000fca0000004100 */
        /* <DEDUP_REMOVED lines=8> */
[----:B------:R-:W-:Y:S01]  /*5440*/  @P2 F2FP.F16.F32.PACK_AB R191, RZ, R191 ;  /* 0x000000bfffbf223e */ /* 0x000fe200000000ff */
[----:B------:R-:W-:Y:S01]  /*5450*/  FMUL.FTZ R188, R2, R188 ;  /* 0x000000bc02bc7220 */ /* 0x000fe20000410000 */
[----:B------:R-:W-:Y:S02]  /*5460*/  ISETP.NE.AND.EX P3, PT, RZ, UR7, PT, P3 ;  /* 0x00000007ff007c0c */ /* 0x000fe4000bf65330 */
[----:B------:R-:W-:Y:S01]  /*5470*/  @P2 PRMT R164, R191, 0x7610, R164 ;  /* 0x00007610bfa42816 */ /* 0x000fe200000000a4 */
[----:B------:R-:W-:-:S04]  /*5480*/  @P5 FADD.FTZ R188, R188, R189 ;  /* 0x000000bdbcbc5221 */ /* 0x000fc80000010000 */
[----:B------:R-:W-:-:S06]  /*5490*/  FMUL.FTZ R194, R188, UR17 ;  /* 0x00000011bcc27c20 */ /* 0x000fcc0008410000 */
[----:B------:R-:W-:Y:S02]  /*54a0*/  @P3 F2FP.F16.F32.PACK_AB R190, RZ, R190 ;  /* 0x000000beffbe323e */ /* 0x000fe400000000ff */
[----:B------:R-:W-:Y:S02]  /*54b0*/  @P3 F2FP.F16.F32.PACK_AB R189, RZ, R188 ;  /* 0x000000bcffbd323e */ /* 0x000fe400000000ff */
[----:B------:R-:W-:Y:S01]  /*54c0*/  @P3 PRMT R160, R190, 0x7610, R160 ;  /* 0x00007610bea03816 */ /* 0x000fe200000000a0 */
[----:B------:R-:W-:Y:S01]  /*54d0*/  FFMA.FTZ R190, R209, R195, R196 ;  /* 0x000000c3d1be7223 */ /* 0x000fe200000100c4 */
[----:B------:R-:W-:Y:S02]  /*54e0*/  @P2 FSEL R188, R194, RZ, P4 ;  /* 0x000000ffc2bc2208 */ /* 0x000fe40002000000 */
[----:B------:R-:W-:Y:S01]  /*54f0*/  @P3 PRMT R160, R160, 0x5410, R189 ;  /* 0x00005410a0a03816 */ /* 0x000fe200000000bd */
[----:B------:R-:W-:Y:S01]  /*5500*/  FADD.FTZ R190, R245, -R190 ;  /* 0x800000bef5be7221 */ /* 0x000fe20000010000 */
[----:B------:R-:W-:Y:S01]  /*5510*/  @P5 HADD2.F32 R189, -RZ, R185.H0_H0 ;  /* 0x200000b9ffbd5230 */ /* 0x000fe20000004100 */
[----:B------:R-:W-:-:S02]  /*5520*/  @P2 F2FP.F16.F32.PACK_AB R188, RZ, R188 ;  /* 0x000000bcffbc223e */ /* 0x000fc400000000ff */
[----:B------:R-:W-:Y:S01]  /*5530*/  FMUL.FTZ R190, R2, R190 ;  /* 0x000000be02be7220 */ /* 0x000fe20000410000 */
[----:B------:R-:W-:Y:S02]  /*5540*/  @P2 LOP3.LUT P4, RZ, R28, 0xff0000, RZ, 0xc0, !PT ;  /* 0x00ff00001cff2812 */ /* 0x000fe4000788c0ff */
[----:B------:R-:W-:Y:S01]  /*5550*/  @P2 PRMT R164, R164, 0x5410, R188 ;  /* 0x00005410a4a42816 */ /* 0x000fe200000000bc */
[----:B------:R-:W-:Y:S01]  /*5560*/  @P5 FADD.FTZ R190, R190, R189 ;  /* 0x000000bdbebe5221 */ /* 0x000fe20000010000 */
[----:B------:R-:W-:-:S03]  /*5570*/  @P5 HADD2.F32 R188, -RZ, R185.H1_H1 ;  /* 0x300000b9ffbc5230 */ /* 0x000fc60000004100 */
[----:B------:R-:W-:Y:S01]  /*5580*/  FMUL.FTZ R192, R190, UR17 ;  /* 0x00000011bec07c20 */ /* 0x000fe20008410000 */
[----:B------:R-:W-:Y:S01]  /*5590*/  @P3 F2FP.F16.F32.PACK_AB R189, RZ, R190 ;  /* 0x000000beffbd323e */ /* 0x000fe200000000ff */
[----:B------:R-:W-:-:S03]  /*55a0*/  FFMA.FTZ R190, R201, R195, R196 ;  /* 0x000000c3c9be7223 */ /* 0x000fc600000100c4 */
[----:B------:R-:W-:Y:S01]  /*55b0*/  @P3 PRMT R161, R189, 0x7610, R161 ;  /* 0x00007610bda13816 */ /* 0x000fe200000000a1 */
[----:B------:R-:W-:Y:S01]  /*55c0*/  FADD.FTZ R190, R236, -R190 ;  /* 0x800000beecbe7221 */ /* 0x000fe20000010000 */
[----:B------:R-:W-:Y:S02]  /*55d0*/  @P2 FSEL R189, R192, RZ, P4 ;  /* 0x000000ffc0bd2208 */ /* 0x000fe40002000000 */
[----:B------:R-:W-:Y:S01]  /*55e0*/  @P2 LOP3.LUT P4, RZ, R28, 0xff000000, RZ, 0xc0, !PT ;  /* 0xff0000001cff2812 */ /* 0x000fe2000788c0ff */
[----:B------:R-:W-:Y:S01]  /*55f0*/  FMUL.FTZ R190, R2, R190 ;  /* 0x000000be02be7220 */ /* 0x000fe20000410000 */
[----:B------:R-:W-:-:S03]  /*5600*/  @P2 F2FP.F16.F32.PACK_AB R189, RZ, R189 ;  /* 0x000000bdffbd223e */ /* 0x000fc600000000ff */
[----:B------:R-:W-:Y:S01]  /*5610*/  @P5 FADD.FTZ R190, R190, R188 ;  /* 0x000000bcbebe5221 */ /* 0x000fe20000010000 */
[----:B------:R-:W-:Y:S01]  /*5620*/  @P2 PRMT R165, R189, 0x7610, R165 ;  /* 0x00007610bda52816 */ /* 0x000fe200000000a5 */
[----:B------:R-:W-:-:S03]  /*5630*/  @P5 HADD2.F32 R189, -RZ, R186.H0_H0 ;  /* 0x200000baffbd5230 */ /* 0x000fc60000004100 */
[----:B------:R-:W-:Y:S01]  /*5640*/  @P3 F2FP.F16.F32.PACK_AB R188, RZ, R190 ;  /* 0x000000beffbc323e */ /* 0x000fe200000000ff */
[----:B------:R-:W-:-:S03]  /*5650*/  FMUL.FTZ R190, R190, UR17 ;  /* 0x00000011bebe7c20 */ /* 0x000fc60008410000 */
        /* <DEDUP_REMOVED lines=38> */
[----:B------:R-:W-:Y:S01]  /*58c0*/  FMUL.FTZ R2, R2, R195 ;  /* 0x000000c302027220 */ /* 0x000fe20000410000 */
[----:B------:R-:W-:Y:S02]  /*58d0*/  @P5 HADD2.F32 R195, -RZ, R187.H1_H1 ;  /* 0x300000bbffc35230 */ /* 0x000fe40000004100 */
[----:B------:R-:W-:-:S03]  /*58e0*/  @P5 FADD.FTZ R191, R191, R197 ;  /* 0x000000c5bfbf5221 */ /* 0x000fc60000010000 */
[----:B------:R-:W-:Y:S01]  /*58f0*/  @P5 FADD.FTZ R2, R2, R195 ;  /* 0x000000c302025221 */ /* 0x000fe20000010000 */
[----:B------:R-:W-:Y:S02]  /*5900*/  FSEL R195, R192, RZ, P4 ;  /* 0x000000ffc0c37208 */ /* 0x000fe40002000000 */
[----:B------:R-:W-:Y:S02]  /*5910*/  LOP3.LUT P4, RZ, R30, 0xff000000, RZ, 0xc0, !PT ;  /* 0xff0000001eff7812 */ /* 0x000fe4000788c0ff */
[----:B------:R-:W-:Y:S01]  /*5920*/  @P3 F2FP.F16.F32.PACK_AB R197, RZ, R191 ;  /* 0x000000bfffc5323e */ /* 0x000fe200000000ff */
[----:B------:R-:W-:Y:S01]  /*5930*/  FMUL.FTZ R191, R191, UR17 ;  /* 0x00000011bfbf7c20 */ /* 0x000fe20008410000 */
[----:B------:R-:W-:Y:S02]  /*5940*/  FSEL R196, R190, RZ, P4 ;  /* 0x000000ffbec47208 */ /* 0x000fe40002000000 */
[----:B------:R-:W-:Y:S02]  /*5950*/  LOP3.LUT P4, RZ, R31, 0xff, RZ, 0xc0, !PT ;  /* 0x000000ff1fff7812 */ /* 0x000fe4000788c0ff */
[----:B------:R-:W-:-:S02]  /*5960*/  @P3 PRMT R163, R197, 0x7610, R163 ;  /* 0x00007610c5a33816 */ /* 0x000fc400000000a3 */
[----:B------:R-:W-:Y:S02]  /*5970*/  FSEL R190, R188, RZ, P4 ;  /* 0x000000ffbcbe7208 */ /* 0x000fe40002000000 */
[----:B------:R-:W-:Y:S01]  /*5980*/  @P3 F2FP.F16.F32.PACK_AB R188, RZ, R2 ;  /* 0x00000002ffbc323e */ /* 0x000fe200000000ff */
[----:B------:R-:W-:Y:S01]  /*5990*/  FMUL.FTZ R2, R2, UR17 ;  /* 0x0000001102027c20 */ /* 0x000fe20008410000 */
[----:B------:R-:W-:Y:S02]  /*59a0*/  LOP3.LUT P4, RZ, R31, 0xff00, RZ, 0xc0, !PT ;  /* 0x0000ff001fff7812 */ /* 0x000fe4000788c0ff */
[----:B------:R-:W-:Y:S02]  /*59b0*/  @P3 PRMT R163, R163, 0x5410, R188 ;  /* 0x00005410a3a33816 */ /* 0x000fe400000000bc */
[----:B------:R-:W-:Y:S02]  /*59c0*/  LOP3.LUT P3, RZ, R31, 0xff000000, RZ, 0xc0, !PT ;  /* 0xff0000001fff7812 */ /* 0x000fe4000786c0ff */
[----:B------:R-:W-:-:S02]  /*59d0*/  FSEL R189, R189, RZ, P4 ;  /* 0x000000ffbdbd7208 */ /* 0x000fc40002000000 */
[----:B------:R-:W-:Y:S02]  /*59e0*/  FSEL R192, R2, RZ, P3 ;  /* 0x000000ff02c07208 */ /* 0x000fe40001800000 */
[----:B------:R-:W-:Y:S02]  /*59f0*/  ISETP.NE.U32.AND P3, PT, RZ, UR6, PT ;  /* 0x00000006ff007c0c */ /* 0x000fe4000bf65070 */
[----:B------:R-:W-:Y:S02]  /*5a00*/  F2FP.F16.F32.PACK_AB R190, R189, R190 ;  /* 0x000000bebdbe723e */ /* 0x000fe400000000ff */
[----:B------:R-:W-:Y:S02]  /*5a10*/  ISETP.NE.AND.EX P3, PT, RZ, UR7, PT, P3 ;  /* 0x00000007ff007c0c */ /* 0x000fe4000bf65330 */
[----:B------:R-:W-:Y:S02]  /*5a20*/  LOP3.LUT P4, RZ, R31, 0xff0000, RZ, 0xc0, !PT ;  /* 0x00ff00001fff7812 */ /* 0x000fe4000788c0ff */
[----:B------:R-:W-:-:S02]  /*5a30*/  @P2 FSEL R197, R191, RZ, P6 ;  /* 0x000000ffbfc52208 */ /* 0x000fc40003000000 */
[----:B------:R-:W-:Y:S02]  /*5a40*/  FSEL R191, R191, RZ, P4 ;  /* 0x000000ffbfbf7208 */ /* 0x000fe40002000000 */
[----:B------:R-:W-:Y:S02]  /*5a50*/  @P2 F2FP.F16.F32.PACK_AB R197, RZ, R197 ;  /* 0x000000c5ffc5223e */ /* 0x000fe400000000ff */
[----:B------:R-:W-:Y:S02]  /*5a60*/  F2FP.F16.F32.PACK_AB R191, R192, R191 ;  /* 0x000000bfc0bf723e */ /* 0x000fe400000000ff */
[----:B------:R-:W-:Y:S01]  /*5a70*/  @P2 PRMT R167, R197, 0x7610, R167 ;  /* 0x00007610c5a72816 */ /* 0x000fe200000000a7 */
        /* <DEDUP_REMOVED lines=15> */
.L_x_1783:
[----:B------:R-:W-:Y:S05]  /*5b70*/  BSYNC B0 ;  /* 0x0000000000007941 */ /* 0x000fea0003800000 */
.L_x_1782:
[----:B-----5:R-:W-:Y:S02]  /*5b80*/  IADD3 R0, R0, UR18, RZ ;  /* 0x0000001200007c10 */ /* 0x020fe4000fffe0ff */
[----:B0-----:R-:W-:Y:S02]  /*5b90*/  SEL R2, RZ, 0x1, P1 ;  /* 0x00000001ff027807 */ /* 0x001fe40000800000 */
[----:B------:R-:W-:Y:S02]  /*5ba0*/  ISETP.GE.AND P2, PT, R0, UR19, PT ;  /* 0x0000001300007c0c */ /* 0x000fe4000bf46270 */
[----:B------:R-:W-:-:S11]  /*5bb0*/  PRMT R190, R2, 0x7610, R190 ;  /* 0x0000761002be7816 */ /* 0x000fd600000000be */
[----:B------:R-:W-:Y:S05]  /*5bc0*/  @!P2 BRA `(.L_x_1784) ;  /* 0xffffffb00024a947 */ /* 0x000fea000383ffff */
.L_x_1766:
        /* <DEDUP_REMOVED lines=28> */
.L_x_1786:
[----:B------:R-:W-:Y:S05]  /*5d90*/  BSYNC B0 ;  /* 0x0000000000007941 */ /* 0x000fea0003800000 */
.L_x_1785:
        /* <DEDUP_REMOVED lines=21> */
.L_x_1788:
[----:B------:R-:W-:Y:S05]  /*5ef0*/  BSYNC B0 ;  /* 0x0000000000007941 */ /* 0x000fea0003800000 */
.L_x_1787:
        /* <DEDUP_REMOVED lines=19> */
.L_x_1790:
[----:B------:R-:W-:Y:S05]  /*6030*/  BSYNC B0 ;  /* 0x0000000000007941 */ /* 0x000fea0003800000 */
.L_x_1789:
        /* <DEDUP_REMOVED lines=20> */
.L_x_1775:
[----:B------:R-:W-:Y:S01]  /*6180*/  HFMA2.MMA R188, -RZ, RZ, 0, 9.5367431640625e-07 ;  /* 0x00000010ffbc7435 */ /* 0x000fe200000001ff */
[----:B------:R-:W-:Y:S02]  /*6190*/  MOV R193, R224 ;  /* 0x000000e000c17202 */ /* 0x000fe40000000f00 */
[----:B------:R-:W-:Y:S02]  /*61a0*/  MOV R189, 0x1f ;  /* 0x0000001f00bd7802 */ /* 0x000fe40000000f00 */
[----:B------:R-:W-:-:S07]  /*61b0*/  MOV R191, 0xffffffff ;  /* 0xffffffff00bf7802 */ /* 0x000fce0000000f00 */
[----:B-----5:R-:W-:Y:S05]  /*61c0*/  WARPSYNC.COLLECTIVE R191, `(.L_x_1791) ;  /* 0x00000000bf087348 */ /* 0x020fea0003c00000 */
[----:B------:R0:W1:Y:S02]  /*61d0*/  SHFL.DOWN P3, R196, R193, R188, R189 ;  /* 0x080000bcc1c47389 */ /* 0x00006400000600bd */
[----:B01---5:R-:W-:Y:S01]  /*61e0*/  ENDCOLLECTIVE ;  /* 0x000000000000791b */ /* 0x023fe20003800000 */
.L_x_1791:
[----:B------:R-:W-:Y:S02]  /*61f0*/  MOV R193, R223 ;  /* 0x000000df00c17202 */ /* 0x000fe40000000f00 */
[----:B------:R-:W-:-:S05]  /*6200*/  MOV R188, R196 ;  /* 0x000000c400bc7202 */ /* 0x000fca0000000f00 */
[----:B------:R-:W-:Y:S01]  /*6210*/  FADD.FTZ R192, R188, R224 ;  /* 0x000000e0bcc07221 */ /* 0x000fe20000010000 */
[----:B------:R-:W-:-:S11]  /*6220*/  HFMA2.MMA R188, -RZ, RZ, 0, 9.5367431640625e-07 ;  /* 0x00000010ffbc7435 */ /* 0x000fd600000001ff */
[----:B------:R-:W-:Y:S05]  /*6230*/  WARPSYNC.COLLECTIVE R191, `(.L_x_1792) ;  /* 0x00000000bf087348 */ /* 0x000fea0003c00000 */
[----:B------:R0:W1:Y:S02]  /*6240*/  SHFL.DOWN P3, R196, R193, R188, R189 ;  /* 0x080000bcc1c47389 */ /* 0x00006400000600bd */
[----:B01----:R-:W-:Y:S01]  /*6250*/  ENDCOLLECTIVE ;  /* 0x000000000000791b */ /* 0x003fe20003800000 */
.L_x_1792:
[----:B------:R-:W-:Y:S02]  /*6260*/  MOV R193, R192 ;  /* 0x000000c000c17202 */ /* 0x000fe40000000f00 */
[----:B------:R-:W-:-:S05]  /*6270*/  MOV R188, R196 ;  /* 0x000000c400bc7202 */ /* 0x000fca0000000f00 */
[----:B------:R-:W-:Y:S01]  /*6280*/  FADD.FTZ R194, R188, R223 ;  /* 0x000000dfbcc27221 */ /* 0x000fe20000010000 */
[----:B------:R-:W-:-:S11]  /*6290*/  HFMA2.MMA R188, -RZ, RZ, 0, 4.76837158203125e-07 ;  /* 0x00000008ffbc7435 */ /* 0x000fd600000001ff */
[----:B------:R-:W-:Y:S05]  /*62a0*/  WARPSYNC.COLLECTIVE R191, `(.L_x_1793) ;  /* 0x00000000bf087348 */ /* 0x000fea0003c00000 */
[----:B------:R0:W1:Y:S02]  /*62b0*/  SHFL.DOWN P3, R196, R193, R188, R189 ;  /* 0x080000bcc1c47389 */ /* 0x00006400000600bd */
[----:B01----:R-:W-:Y:S01]  /*62c0*/  ENDCOLLECTIVE ;  /* 0x000000000000791b */ /* 0x003fe20003800000 */
.L_x_1793:
[----:B------:R-:W-:Y:S02]  /*62d0*/  MOV R193, R194 ;  /* 0x000000c200c17202 */ /* 0x000fe40000000f00 */
[----:B------:R-:W-:-:S05]  /*62e0*/  MOV R188, R196 ;  /* 0x000000c400bc7202 */ /* 0x000fca0000000f00 */
[----:B------:R-:W-:Y:S01]  /*62f0*/  FADD.FTZ R192, R192, R188 ;  /* 0x000000bcc0c07221 */ /* 0x000fe20000010000 */
[----:B------:R-:W-:-:S11]  /*6300*/  HFMA2.MMA R188, -RZ, RZ, 0, 4.76837158203125e-07 ;  /* 0x00000008ffbc7435 */ /* 0x000fd600000001ff */
[----:B------:R-:W-:Y:S05]  /*6310*/  WARPSYNC.COLLECTIVE R191, `(.L_x_1794) ;  /* 0x00000000bf087348 */ /* 0x000fea0003c00000 */
[----:B------:R0:W1:Y:S02]  /*6320*/  SHFL.DOWN P3, R196, R193, R188, R189 ;  /* 0x080000bcc1c47389 */ /* 0x00006400000600bd */
[----:B01----:R-:W-:Y:S01]  /*6330*/  ENDCOLLECTIVE ;  /* 0x000000000000791b */ /* 0x003fe20003800000 */
.L_x_1794:
[----:B------:R-:W-:Y:S02]  /*6340*/  MOV R193, R192 ;  /* 0x000000c000c17202 */ /* 0x000fe40000000f00 */
[----:B------:R-:W-:-:S05]  /*6350*/  MOV R188, R196 ;  /* 0x000000c400bc7202 */ /* 0x000fca0000000f00 */
[----:B------:R-:W-:Y:S01]  /*6360*/  FADD.FTZ R194, R194, R188 ;  /* 0x000000bcc2c27221 */ /* 0x000fe20000010000 */
[----:B------:R-:W-:-:S11]  /*6370*/  HFMA2.MMA R188, -RZ, RZ, 0, 2.384185791015625e-07 ;  /* 0x00000004ffbc7435 */ /* 0x000fd600000001ff */
[----:B------:R-:W-:Y:S05]  /*6380*/  WARPSYNC.COLLECTIVE R191, `(.L_x_1795) ;  /* 0x00000000bf087348 */ /* 0x000fea0003c00000 */
[----:B------:R0:W1:Y:S02]  /*6390*/  SHFL.DOWN P3, R196, R193, R188, R189 ;  /* 0x080000bcc1c47389 */ /* 0x00006400000600bd */
[----:B01----:R-:W-:Y:S01]  /*63a0*/  ENDCOLLECTIVE ;  /* 0x000000000000791b */ /* 0x003fe20003800000 */
.L_x_1795:
[----:B------:R-:W-:Y:S02]  /*63b0*/  MOV R193, R194 ;  /* 0x000000c200c17202 */ /* 0x000fe40000000f00 */
[----:B------:R-:W-:-:S05]  /*63c0*/  MOV R188, R196 ;  /* 0x000000c400bc7202 */ /* 0x000fca0000000f00 */
[----:B------:R-:W-:Y:S01]  /*63d0*/  FADD.FTZ R192, R192, R188 ;  /* 0x000000bcc0c07221 */ /* 0x000fe20000010000 */
[----:B------:R-:W-:-:S11]  /*63e0*/  HFMA2.MMA R188, -RZ, RZ, 0, 2.384185791015625e-07 ;  /* 0x00000004ffbc7435 */ /* 0x000fd600000001ff */
[----:B------:R-:W-:Y:S05]  /*63f0*/  WARPSYNC.COLLECTIVE R191, `(.L_x_1796) ;  /* 0x00000000bf087348 */ /* 0x000fea0003c00000 */
[----:B------:R0:W1:Y:S02]  /*6400*/  SHFL.DOWN P3, R196, R193, R188, R189 ;  /* 0x080000bcc1c47389 */ /* 0x00006400000600bd */
[----:B01----:R-:W-:Y:S01]  /*6410*/  ENDCOLLECTIVE ;  /* 0x000000000000791b */ /* 0x003fe20003800000 */
.L_x_1796:
[----:B------:R-:W-:Y:S02]  /*6420*/  MOV R193, R192 ;  /* 0x000000c000c17202 */ /* 0x000fe40000000f00 */
[----:B------:R-:W-:-:S05]  /*6430*/  MOV R188, R196 ;  /* 0x000000c400bc7202 */ /* 0x000fca0000000f00 */
[----:B------:R-:W-:Y:S01]  /*6440*/  FADD.FTZ R195, R194, R188 ;  /* 0x000000bcc2c37221 */ /* 0x000fe20000010000 */
[----:B------:R-:W-:-:S11]  /*6450*/  HFMA2.MMA R188, -RZ, RZ, 0, 1.1920928955078125e-07 ;  /* 0x00000002ffbc7435 */ /* 0x000fd600000001ff */
[----:B------:R-:W-:Y:S05]  /*6460*/  WARPSYNC.COLLECTIVE R191, `(.L_x_1797) ;  /* 0x00000000bf087348 */ /* 0x000fea0003c00000 */
[----:B------:R0:W1:Y:S02]  /*6470*/  SHFL.DOWN P3, R196, R193, R188, R189 ;  /* 0x080000bcc1c47389 */ /* 0x00006400000600bd */
[----:B01----:R-:W-:Y:S01]  /*6480*/  ENDCOLLECTIVE ;  /* 0x000000000000791b */ /* 0x003fe20003800000 */
.L_x_1797:
[----:B------:R-:W-:Y:S02]  /*6490*/  MOV R193, R195 ;  /* 0x000000c300c17202 */ /* 0x000fe40000000f00 */
[----:B------:R-:W-:-:S05]  /*64a0*/  MOV R188, R196 ;  /* 0x000000c400bc7202 */ /* 0x000fca0000000f00 */
[----:B------:R-:W-:Y:S01]  /*64b0*/  FADD.FTZ R194, R192, R188 ;  /* 0x000000bcc0c27221 */ /* 0x000fe20000010000 */
[----:B------:R-:W-:-:S11]  /*64c0*/  HFMA2.MMA R188, -RZ, RZ, 0, 1.1920928955078125e-07 ;  /* 0x00000002ffbc7435 */ /* 0x000fd600000001ff */
[----:B------:R-:W-:Y:S05]  /*64d0*/  WARPSYNC.COLLECTIVE R191, `(.L_x_1798) ;  /* 0x00000000bf087348 */ /* 0x000fea0003c00000 */
[----:B------:R0:W1:Y:S02]  /*64e0*/  SHFL.DOWN P3, R196, R193, R188, R189 ;  /* 0x080000bcc1c47389 */ /* 0x00006400000600bd */
[----:B01----:R-:W-:Y:S01]  /*64f0*/  ENDCOLLECTIVE ;  /* 0x000000000000791b */ /* 0x003fe20003800000 */
.L_x_1798:
[----:B------:R-:W-:Y:S02]  /*6500*/  MOV R193, R194 ;  /* 0x000000c200c17202 */ /* 0x000fe40000000f00 */
[----:B------:R-:W-:-:S05]  /*6510*/  MOV R188, R196 ;  /* 0x000000c400bc7202 */ /* 0x000fca0000000f00 */
[----:B------:R-:W-:Y:S01]  /*6520*/  FADD.FTZ R192, R195, R188 ;  /* 0x000000bcc3c07221 */ /* 0x000fe20000010000 */
[----:B------:R-:W-:-:S11]  /*6530*/  HFMA2.MMA R188, -RZ, RZ, 0, 5.9604644775390625e-08 ;  /* 0x00000001ffbc7435 */ /* 0x000fd600000001ff */
[----:B------:R-:W-:Y:S05]  /*6540*/  WARPSYNC.COLLECTIVE R191, `(.L_x_1799) ;  /* 0x00000000bf087348 */ /* 0x000fea0003c00000 */
[----:B------:R0:W1:Y:S02]  /*6550*/  SHFL.DOWN P3, R196, R193, R188, R189 ;  /* 0x080000bcc1c47389 */ /* 0x00006400000600bd */
[----:B01----:R-:W-:Y:S01]  /*6560*/  ENDCOLLECTIVE ;  /* 0x000000000000791b */ /* 0x003fe20003800000 */
.L_x_1799:
[----:B------:R-:W-:Y:S02]  /*6570*/  MOV R193, R192 ;  /* 0x000000c000c17202 */ /* 0x000fe40000000f00 */
[----:B------:R-:W-:-:S07]  /*6580*/  MOV R195, R196 ;  /* 0x000000c400c37202 */ /* 0x000fce0000000f00 */
[----:B------:R-:W-:Y:S05]  /*6590*/  WARPSYNC.COLLECTIVE R191, `(.L_x_1800) ;  /* 0x00000000bf087348 */ /* 0x000fea0003c00000 */
[----:B------:R0:W1:Y:S02]  /*65a0*/  SHFL.DOWN P3, R196, R193, R188, R189 ;  /* 0x080000bcc1c47389 */ /* 0x00006400000600bd */
[----:B01----:R-:W-:Y:S01]  /*65b0*/  ENDCOLLECTIVE ;  /* 0x000000000000791b */ /* 0x003fe20003800000 */
.L_x_1800:
[----:B------:R-:W-:Y:S01]  /*65c0*/  MOV R189, R196 ;  /* 0x000000c400bd7202 */ /* 0x000fe20000000f00 */
[----:B------:R-:W-:Y:S06]  /*65d0*/  BRA `(.L_x_1801) ;  /* 0xffffffcc00ec7947 */ /* 0x000fec000383ffff */
.L_x_1802:
        /* <DEDUP_REMOVED lines=10> */
.L_x_3570:


//--------------------- .text._ZN10layer_norm31ln_parallel_residual_bwd_kernelINS_13Kernel_traitsIf6__halfS2_S2_fjLj8192ELj1ELj1ELj8ELj16ENS_18Kernel_traits_baseILj8192EfS2_S2_S2_fjLj256EEEEELb1ELb0ELb1EEEvNS_9BwdParamsE --------------------------
	.section	.text._ZN10layer_norm31ln_parallel_residual_bwd_kernelINS_13Kernel_traitsIf6__halfS2_S2_fjLj8192ELj1ELj1ELj8ELj16ENS_18Kernel_traits_baseILj8192EfS2_S2_S2_fjLj256EEEEELb1ELb0ELb1EEEvNS_9BwdParamsE,"ax",@progbits
	.align	128
        .global         _ZN10layer_norm31ln_parallel_residual_bwd_kernelINS_13Kernel_traitsIf6__halfS2_S2_fjLj8192ELj1ELj1ELj8ELj16ENS_18Kernel_traits_baseILj8192EfS2_S2_S2_fjLj256EEEEELb1ELb0ELb1EEEvNS_9BwdParamsE
        .type           _ZN10layer_norm31ln_parallel_residual_bwd_kernelINS_13Kernel_traitsIf6__halfS2_S2_fjLj8192ELj1ELj1ELj8ELj16ENS_18Kernel_traits_baseILj8192EfS2_S2_S2_fjLj256EEEEELb1ELb0ELb1EEEvNS_9BwdParamsE,@function
        .size           _ZN10layer_norm31ln_parallel_residual_bwd_kernelINS_13Kernel_traitsIf6__halfS2_S2_fjLj8192ELj1ELj1ELj8ELj16ENS_18Kernel_traits_baseILj8192EfS2_S2_S2_fjLj256EEEEELb1ELb0ELb1EEEvNS_9BwdParamsE,(.L_x_3571 - _ZN10layer_norm31ln_parallel_residual_bwd_kernelINS_13Kernel_traitsIf6__halfS2_S2_fjLj8192ELj1ELj1ELj8ELj16ENS_18Kernel_traits_baseILj8192EfS2_S2_S2_fjLj256EEEEELb1ELb0ELb1EEEvNS_9BwdParamsE)
        .other          _ZN10layer_norm31ln_parallel_residual_bwd_kernelINS_13Kernel_traitsIf6__halfS2_S2_fjLj8192ELj1ELj1ELj8ELj16ENS_18Kernel_traits_baseILj8192EfS2_S2_S2_fjLj256EEEEELb1ELb0ELb1EEEvNS_9BwdParamsE,@"STO_CUDA_ENTRY STV_DEFAULT"
_ZN10layer_norm31ln_parallel_residual_bwd_kernelINS_13Kernel_traitsIf6__halfS2_S2_fjLj8192ELj1ELj1ELj8ELj16ENS_18Kernel_traits_baseILj8192EfS2_S2_S2_fjLj256EEEEELb1ELb0ELb1EEEvNS_9BwdParamsE:
.text._ZN10layer_norm31ln_parallel_residual_bwd_kernelINS_13Kernel_traitsIf6__halfS2_S2_fjLj8192ELj1ELj1ELj8ELj16ENS_18Kernel_traits_baseILj8192EfS2_S2_S2_fjLj256EEEEELb1ELb0ELb1EEEvNS_9BwdParamsE:
        /* <DEDUP_REMOVED lines=81> */
.L_x_1803:
        /* <DEDUP_REMOVED lines=98> */
[----:B------:R1:W5:Y:S01]  /*0b30*/  LDG.E.128 R64, desc[UR6][R2.64+0x6010] ;  /* 0x0060100602407981 */ /* 0x000362000c1e1d00 */
[----:B------:R-:W-:Y:S02]  /*0b40*/  CS2R R18, SRZ ;  /* 0x0000000000127805 */ /* 0x000fe4000001ff00 */
        /* <DEDUP_REMOVED lines=11> */
[----:B------:R-:W-:-:S02]  /*0c00*/  MOV R11, RZ ;  /* 0x000000ff000b7202 */ /* 0x000fc40000000f00 */
        /* <DEDUP_REMOVED lines=10> */
[----:B------:R-:W5:Y:S04]  /*0cb0*/  LDG.E.128 R40, desc[UR6][R4.64+0x4010] ;  /* 0x0040100604287981 */ /* 0x000f68000c1e1d00 */
[----:B------:R-:W5:Y:S04]  /*0cc0*/  LDG.E.128 R36, desc[UR6][R4.64+0x6000] ;  /* 0x0060000604247981 */ /* 0x000f68000c1e1d00 */
[----:B------:R1:W5:Y:S02]  /*0cd0*/  LDG.E.128 R32, desc[UR6][R4.64+0x6010] ;  /* 0x0060100604207981 */ /* 0x000364000c1e1d00 */
[----:B01----:R-:W-:-:S07]  /*0ce0*/  CS2R R4, SRZ ;  /* 0x0000000000047805 */ /* 0x003fce000001ff00 */
.L_x_1807:
[----:B0-----:R-:W0:Y:S01]  /*0cf0*/  S2R R235, SR_TID.X ;  /* 0x0000000000eb7919 */ /* 0x001e220000002100 */
[----:B------:R-:W1:Y:S01]  /*0d00*/  LDC.64 R188, c[0x0][0x238] ;  /* 0x00008e00ffbc7b82 */ /* 0x000e620000000a00 */
[C---:B------:R-:W-:Y:S01]  /*0d10*/  IMAD R0, R10.reuse, UR10, RZ ;  /* 0x0000000a0a007c24 */ /* 0x040fe2000f8e02ff */
[----:B------:R-:W2:Y:S06]  /*0d20*/  LDL.LU R224, [R1+0x8] ;  /* 0x0000080001e07983 */ /* 0x000eac0000300800 */
[----:B------:R-:W3:Y:S01]  /*0d30*/  LDC.64 R120, c[0x0][0x250] ;  /* 0x00009400ff787b82 */ /* 0x000ee20000000a00 */
[----:B------:R-:W-:Y:S01]  /*0d40*/  SHF.R.S32.HI R123, RZ, 0x1f, R0 ;  /* 0x0000001fff7b7819 */ /* 0x000fe20000011400 */
[----:B------:R-:W4:Y:S06]  /*0d50*/  LDL.LU R223, [R1+0x4] ;  /* 0x0000040001df7983 */ /* 0x000f2c0000300800 */
[----:B------:R-:W1:Y:S01]  /*0d60*/  LDC.64 R196, c[0x0][0x2c0] ;  /* 0x0000b000ffc47b82 */ /* 0x000e620000000a00 */
[----:B------:R-:W-:Y:S01]  /*0d70*/  LEA.HI R123, R123, R0, RZ, 0x3 ;  /* 0x000000007b7b7211 */ /* 0x000fe200078f18ff */
[----:B------:R-:W4:Y:S04]  /*0d80*/  LDL.LU R222, [R1+0x10] ;  /* 0x0000100001de7983 */ /* 0x000f280000300800 */
[----:B------:R-:W4:Y:S02]  /*0d90*/  LDL.LU R221, [R1] ;  /* 0x0000000001dd7983 */ /* 0x000f240000300800 */
[----:B------:R-:W1:Y:S02]  /*0da0*/  LDC.64 R216, c[0x0][0x2b8] ;  /* 0x0000ae00ffd87b82 */ /* 0x000e640000000a00 */
[----:B------:R-:W4:Y:S04]  /*0db0*/  LDL.LU R220, [R1+0xc] ;  /* 0x00000c0001dc7983 */ /* 0x000f280000300800 */
[----:B------:R-:W4:Y:S02]  /*0dc0*/  LDL.LU R219, [R1+0x18] ;  /* 0x0000180001db7983 */ /* 0x000f240000300800 */
[----:B------:R-:W1:Y:S01]  /*0dd0*/  LDC.64 R124, c[0x0][0x258] ;  /* 0x00009600ff7c7b82 */ /* 0x000e620000000a00 */
[----:B0-----:R-:W-:Y:S01]  /*0de0*/  LOP3.LUT R0, R235, 0xff, RZ, 0xc0, !PT ;  /* 0x000000ffeb007812 */ /* 0x001fe200078ec0ff */
[----:B---3--:R-:W-:Y:S01]  /*0df0*/  IMAD.WIDE R120, R10, 0x4, R120 ;  /* 0x000000040a787825 */ /* 0x008fe200078e0278 */
[----:B------:R-:W3:Y:S02]  /*0e00*/  LDL.LU R210, [R1+0x38] ;  /* 0x0000380001d27983 */ /* 0x000ee40000300800 */
[----:B------:R-:W-:-:S02]  /*0e10*/  LEA.HI.SX32 R177, R123, R0, 0x1d ;  /* 0x000000007bb17211 */ /* 0x000fc400078feaff */
[----:B------:R0:W2:Y:S03]  /*0e20*/  LDG.E R201, desc[UR6][R120.64] ;  /* 0x0000000678c97981 */ /* 0x0000a6000c1e1900 */
[C---:B-1----:R-:W-:Y:S01]  /*0e30*/  IMAD.WIDE.U32 R148, R177.reuse, 0x10, R188 ;  /* 0x00000010b1947825 */ /* 0x042fe200078e00bc */
[----:B------:R-:W3:Y:S03]  /*0e40*/  LDL.LU R218, [R1+0x28] ;  /* 0x0000280001da7983 */ /* 0x000ee60000300800 */
[----:B------:R-:W-:-:S04]  /*0e50*/  IMAD.WIDE.U32 R152, R177, 0x10, R196 ;  /* 0x00000010b1987825 */ /* 0x000fc800078e00c4 */
[----:B------:R-:W-:Y:S01]  /*0e60*/  IMAD.WIDE R124, R10, 0x4, R124 ;  /* 0x000000040a7c7825 */ /* 0x000fe200078e027c */
[----:B------:R-:W4:Y:S03]  /*0e70*/  LDG.E.128 R148, desc[UR6][R148.64] ;  /* 0x0000000694947981 */ /* 0x000f26000c1e1d00 */
[C---:B0-----:R-:W-:Y:S01]  /*0e80*/  IMAD.WIDE.U32 R120, R177.reuse, 0x10, R216 ;  /* 0x00000010b1787825 */ /* 0x041fe200078e00d8 */
[----:B------:R-:W3:Y:S04]  /*0e90*/  LDG.E.128 R152, desc[UR6][R152.64] ;  /* 0x0000000698987981 */ /* 0x000ee8000c1e1d00 */
[----:B------:R0:W3:Y:S04]  /*0ea0*/  LDG.E R179, desc[UR6][R124.64] ;  /* 0x000000067cb37981 */ /* 0x0000e8000c1e1900 */
[----:B------:R-:W3:Y:S01]  /*0eb0*/  LDG.E.128 R120, desc[UR6][R120.64] ;  /* 0x0000000678787981 */ /* 0x000ee2000c1e1d00 */
[----:B------:R-:W-:-:S02]  /*0ec0*/  IADD3 R176, R177, 0x100, RZ ;  /* 0x00000100b1b07810 */ /* 0x000fc40007ffe0ff */
[----:B------:R-:W-:Y:S01]  /*0ed0*/  ISETP.NE.AND P2, PT, RZ, UR11, PT ;  /* 0x0000000bff007c0c */ /* 0x000fe2000bf45270 */
[----:B------:R-:W3:Y:S02]  /*0ee0*/  LDL.LU R215, [R1+0x14] ;  /* 0x0000140001d77983 */ /* 0x000ee40000300800 */
[C---:B------:R-:W-:Y:S01]  /*0ef0*/  IMAD.WIDE.U32 R132, R176.reuse, 0x10, R216 ;  /* 0x00000010b0847825 */ /* 0x040fe200078e00d8 */
[----:B------:R-:W-:Y:S01]  /*0f00*/  IADD3 R8, R177, 0x200, RZ ;  /* 0x00000200b1087810 */ /* 0x000fe20007ffe0ff */
[----:B------:R-:W-:Y:S02]  /*0f10*/  STL [R1+0xec], R112 ;  /* 0x0000ec7001007387 */ /* 0x000fe40000100800 */
[C---:B------:R-:W-:Y:S02]  /*0f20*/  IMAD.WIDE.U32 R128, R176.reuse, 0x10, R196 ;  /* 0x00000010b0807825 */ /* 0x040fe400078e00c4 */
[----:B------:R-:W3:Y:S02]  /*0f30*/  LDG.E.128 R132, desc[UR6][R132.64] ;  /* 0x0000000684847981 */ /* 0x000ee4000c1e1d00 */
[----:B0-----:R-:W-:-:S02]  /*0f40*/  IMAD.WIDE.U32 R124, R176, 0x10, R188 ;  /* 0x00000010b07c7825 */ /* 0x001fc400078e00bc */
[----:B------:R-:W3:Y:S04]  /*0f50*/  LDG.E.128 R128, desc[UR6][R128.64] ;  /* 0x0000000680807981 */ /* 0x000ee8000c1e1d00 */
[----:B------:R-:W3:Y:S01]  /*0f60*/  LDG.E.128 R124, desc[UR6][R124.64] ;  /* 0x000000067c7c7981 */ /* 0x000ee2000c1e1d00 */
[----:B------:R-:W-:Y:S01]  /*0f70*/  IADD3 R178, R177, 0x300, RZ ;  /* 0x00000300b1b27810 */ /* 0x000fe20007ffe0ff */
[----:B------:R-:W-:-:S04]  /*0f80*/  IMAD.WIDE.U32 R136, R8, 0x10, R188 ;  /* 0x0000001008887825 */ /* 0x000fc800078e00bc */
[----:B------:R-:W-:Y:S01]  /*0f90*/  IMAD.WIDE.U32 R140, R8, 0x10, R196 ;  /* 0x00000010088c7825 */ /* 0x000fe200078e00c4 */
[----:B------:R-:W-:Y:S01]  /*0fa0*/  ISETP.NE.U32.AND P1, PT, RZ, UR14, PT ;  /* 0x0000000eff007c0c */ /* 0x000fe2000bf25070 */
[----:B------:R-:W3:Y:S01]  /*0fb0*/  LDG.E.128 R136, desc[UR6][R136.64] ;  /* 0x0000000688887981 */ /* 0x000ee2000c1e1d00 */
[----:B--2---:R-:W-:Y:S01]  /*0fc0*/  FSEL R201, R201, RZ, !P2 ;  /* 0x000000ffc9c97208 */ /* 0x004fe20005000000 */
[--C-:B----4-:R-:W-:Y:S02]  /*0fd0*/  HADD2.F32 R159, -RZ, R148.reuse.H1_H1 ;  /* 0x30000094ff9f7230 */ /* 0x110fe40000004100 */
[----:B------:R-:W2:Y:S01]  /*0fe0*/  LDG.E.128 R140, desc[UR6][R140.64] ;  /* 0x000000068c8c7981 */ /* 0x000ea2000c1e1d00 */
[----:B------:R-:W-:Y:S02]  /*0ff0*/  HADD2.F32 R0, -RZ, R148.H0_H0 ;  /* 0x20000094ff007230 */ /* 0x000fe40000004100 */
[----:B------:R-:W-:Y:S02]  /*1000*/  HADD2.F32 R148, -RZ, R149.H0_H0 ;  /* 0x20000095ff947230 */ /* 0x000fe40000004100 */
[----:B------:R-:W-:Y:S01]  /*1010*/  FADD.FTZ R159, -R201, R159 ;  /* 0x0000009fc99f7221 */ /* 0x000fe20000010100 */
[----:B---3--:R-:W-:-:S02]  /*1020*/  HADD2.F32 R199, -RZ, R152.H1_H1 ;  /* 0x30000098ffc77230 */ /* 0x008fc40000004100 */
[----:B------:R-:W-:Y:S02]  /*1030*/  HADD2.F32 R149, -RZ, R149.H1_H1 ;  /* 0x30000095ff957230 */ /* 0x000fe40000004100 */
[----:B------:R-:W-:Y:S01]  /*1040*/  FMUL.FTZ R181, R179, R159 ;  /* 0x0000009fb3b57220 */ /* 0x000fe20000410000 */
[----:B------:R-:W-:Y:S02]  /*1050*/  HADD2.F32 R157, -RZ, R150.H0_H0 ;  /* 0x20000096ff9d7230 */ /* 0x000fe40000004100 */
[--C-:B------:R-:W-:Y:S02]  /*1060*/  HADD2.F32 R182, -RZ, R120.reuse.H0_H0 ;  /* 0x20000078ffb67230 */ /* 0x100fe40000004100 */
[----:B-----5:R-:W-:Y:S01]  /*1070*/  FMUL.FTZ R183, R61, R199 ;  /* 0x000000c73db77220 */ /* 0x020fe20000410000 */
[----:B------:R-:W-:Y:S02]  /*1080*/  HADD2.F32 R120, -RZ, R120.H1_H1 ;  /* 0x30000078ff787230 */ /* 0x000fe40000004100 */
[----:B------:R-:W-:Y:S01]  /*1090*/  FADD.FTZ R148, -R201, R148 ;  /* 0x00000094c9947221 */ /* 0x000fe20000010100 */
[----:B------:R-:W-:-:S02]  /*10a0*/  HADD2.F32 R193, -RZ, R153.H0_H0 ;  /* 0x20000099ffc17230 */ /* 0x000fc40000004100 */
[----:B------:R-:W-:Y:S01]  /*10b0*/  FADD.FTZ R149, -R201, R149 ;  /* 0x00000095c9957221 */ /* 0x000fe20000010100 */
[----:B------:R-:W-:Y:S02]  /*10c0*/  HADD2.F32 R185, -RZ, R121.H0_H0 ;  /* 0x20000079ffb97230 */ /* 0x000fe40000004100 */
[----:B------:R-:W-:Y:S01]  /*10d0*/  FADD.FTZ R230, R120, R230 ;  /* 0x000000e678e67221 */ /* 0x000fe20000010000 */
[-C--:B------:R-:W-:Y:S01]  /*10e0*/  FFMA.FTZ R7, R181, R120.reuse, R7 ;  /* 0x00000078b5077223 */ /* 0x080fe20000010007 */
[----:B------:R-:W-:Y:S01]  /*10f0*/  FFMA.FTZ R183, R93, R120, R183 ;  /* 0x000000785db77223 */ /* 0x000fe200000100b7 */
[----:B------:R-:W-:Y:S01]  /*1100*/  FMUL.FTZ R184, R179, R148 ;  /* 0x00000094b3b87220 */ /* 0x000fe20000410000 */
[----:B------:R-:W-:Y:S02]  /*1110*/  HADD2.F32 R156, -RZ, R150.H1_H1 ;  /* 0x30000096ff9c7230 */ /* 0x000fe40000004100 */
[----:B------:R-:W-:Y:S01]  /*1120*/  FMUL.FTZ R120, R62, R193 ;  /* 0x000000c13e787220 */ /* 0x000fe20000410000 */
[----:B------:R-:W-:-:S02]  /*1130*/  HADD2.F32 R180, -RZ, R154.H0_H0 ;  /* 0x2000009affb47230 */ /* 0x000fc40000004100 */
[----:B------:R-:W-:Y:S01]  /*1140*/  FADD.FTZ R157, -R201, R157 ;  /* 0x0000009dc99d7221 */ /* 0x000fe20000010100 */
[----:B------:R-:W-:Y:S01]  /*1150*/  FMUL.FTZ R186, R179, R149 ;  /* 0x00000095b3ba7220 */ /* 0x000fe20000410000 */
[----:B------:R-:W-:-:S04]  /*1160*/  IMAD.WIDE.U32 R148, R178, 0x10, R188 ;  /* 0x00000010b2947825 */ /* 0x000fc800078e00bc */
[----:B------:R-:W-:Y:S01]  /*1170*/  FADD.FTZ R233, R185, R233 ;  /* 0x000000e9b9e97221 */ /* 0x000fe20000010000 */
[-C--:B------:R-:W-:Y:S01]  /*1180*/  FFMA.FTZ R4, R184, R185.reuse, R4 ;  /* 0x000000b9b8047223 */ /* 0x080fe20000010004 */
[----:B------:R-:W-:Y:S01]  /*1190*/  FFMA.FTZ R185, R94, R185, R120 ;  /* 0x000000b95eb97223 */ /* 0x000fe20000010078 */
[--C-:B------:R-:W-:Y:S02]  /*11a0*/  HADD2.F32 R158, -RZ, R151.reuse.H0_H0 ;  /* 0x20000097ff9e7230 */ /* 0x100fe40000004100 */
[----:B------:R-:W-:Y:S01]  /*11b0*/  FMUL.FTZ R188, R179, R157 ;  /* 0x0000009db3bc7220 */ /* 0x000fe20000410000 */
[----:B------:R-:W-:Y:S02]  /*11c0*/  HADD2.F32 R195, -RZ, R151.H1_H1 ;  /* 0x30000097ffc37230 */ /* 0x000fe40000004100 */
[----:B------:R-:W-:Y:S02]  /*11d0*/  HADD2.F32 R189, -RZ, R122.H0_H0 ;  /* 0x2000007affbd7230 */ /* 0x000fe40000004100 */
[----:B------:R-:W-:Y:S01]  /*11e0*/  FMUL.FTZ R120, R56, R180 ;  /* 0x000000b438787220 */ /* 0x000fe20000410000 */
[----:B------:R-:W-:-:S02]  /*11f0*/  HADD2.F32 R207, -RZ, R153.H1_H1 ;  /* 0x30000099ffcf7230 */ /* 0x000fc40000004100 */
[----:B------:R-:W-:Y:S01]  /*1200*/  FADD.FTZ R156, -R201, R156 ;  /* 0x0000009cc99c7221 */ /* 0x000fe20000010100 */
[----:B------:R-:W-:Y:S02]  /*1210*/  HADD2.F32 R202, -RZ, R154.H1_H1 ;  /* 0x3000009affca7230 */ /* 0x000fe40000004100 */
[----:B------:R-:W-:Y:S02]  /*1220*/  HADD2.F32 R192, -RZ, R152.H0_H0 ;  /* 0x20000098ffc07230 */ /* 0x000fe40000004100 */
[----:B------:R-:W-:Y:S01]  /*1230*/  FADD.FTZ R247, R189, R247 ;  /* 0x000000f7bdf77221 */ /* 0x000fe20000010000 */
[----:B------:R-:W-:Y:S02]  /*1240*/  HADD2.F32 R198, -RZ, R155.H1_H1 ;  /* 0x3000009bffc67230 */ /* 0x000fe40000004100 */
[----:B------:R-:W-:Y:S01]  /*1250*/  FFMA.FTZ R204, R188, R189, R204 ;  /* 0x000000bdbccc7223 */ /* 0x000fe200000100cc */
[----:B------:R-:W-:-:S04]  /*1260*/  IMAD.WIDE.U32 R152, R178, 0x10, R196 ;  /* 0x00000010b2987825 */ /* 0x000fc800078e00c4 */
[C---:B------:R-:W-:Y:S01]  /*1270*/  FADD.FTZ R194, -R201.reuse, R158 ;  /* 0x0000009ec9c27221 */ /* 0x040fe20000010100 */
[----:B------:R-:W-:Y:S01]  /*1280*/  FADD.FTZ R196, -R201, R195 ;  /* 0x000000c3c9c47221 */ /* 0x000fe20000010100 */
[----:B------:R-:W-:Y:S01]  /*1290*/  FMUL.FTZ R187, R63, R207 ;  /* 0x000000cf3fbb7220 */ /* 0x000fe20000410000 */
[----:B------:R-:W-:Y:S02]  /*12a0*/  HADD2.F32 R122, -RZ, R122.H1_H1 ;  /* 0x3000007aff7a7230 */ /* 0x000fe40000004100 */
[----:B------:R-:W-:Y:S01]  /*12b0*/  FFMA.FTZ R189, R88, R189, R120 ;  /* 0x000000bd58bd7223 */ /* 0x000fe20000010078 */
[----:B------:R-:W-:Y:S01]  /*12c0*/  FMUL.FTZ R190, R179, R156 ;  /* 0x0000009cb3be7220 */ /* 0x000fe20000410000 */
[----:B------:R-:W-:Y:S01]  /*12d0*/  FMUL.FTZ R191, R57, R202 ;  /* 0x000000ca39bf7220 */ /* 0x000fe20000410000 */
[----:B------:R-:W-:Y:S01]  /*12e0*/  FADD.FTZ R244, R207, R244 ;  /* 0x000000f4cff47221 */ /* 0x000fe20000010000 */
[----:B------:R-:W-:Y:S01]  /*12f0*/  FFMA.FTZ R239, R186, R207, R239 ;  /* 0x000000cfbaef7223 */ /* 0x000fe200000100ef */
[----:B------:R-:W-:Y:S01]  /*1300*/  HADD2.F32 R206, -RZ, R155.H0_H0 ;  /* 0x2000009bffce7230 */ /* 0x000fe20000004100 */
[----:B------:R-:W3:Y:S01]  /*1310*/  LDL.LU R207, [R1+0x34] ;  /* 0x0000340001cf7983 */ /* 0x000ee20000300800 */
[----:B------:R-:W-:-:S02]  /*1320*/  HADD2.F32 R120, -RZ, R123.H0_H0 ;  /* 0x2000007bff787230 */ /* 0x000fc40000004100 */
[C---:B------:R-:W-:Y:S01]  /*1330*/  FMUL.FTZ R194, R179.reuse, R194 ;  /* 0x000000c2b3c27220 */ /* 0x040fe20000410000 */
[----:B------:R-:W-:Y:S02]  /*1340*/  HADD2.F32 R123, -RZ, R123.H1_H1 ;  /* 0x3000007bff7b7230 */ /* 0x000fe40000004100 */
[----:B------:R-:W-:Y:S01]  /*1350*/  FMUL.FTZ R196, R179, R196 ;  /* 0x000000c4b3c47220 */ /* 0x000fe20000410000 */
[----:B------:R-:W-:Y:S01]  /*1360*/  FMUL.FTZ R197, R59, R198 ;  /* 0x000000c63bc57220 */ /* 0x000fe20000410000 */
[----:B------:R-:W-:Y:S01]  /*1370*/  FADD.FTZ R242, R199, R242 ;  /* 0x000000f2c7f27221 */ /* 0x000fe20000010000 */
[----:B------:R-:W-:Y:S01]  /*1380*/  FFMA.FTZ R237, R181, R199, R237 ;  /* 0x000000c7b5ed7223 */ /* 0x000fe200000100ed */
[----:B------:R-:W-:Y:S01]  /*1390*/  FADD.FTZ R224, R180, R224 ;  /* 0x000000e0b4e07221 */ /* 0x000fe20000010000 */
[----:B------:R-:W-:Y:S01]  /*13a0*/  FADD.FTZ R246, R122, R246 ;  /* 0x000000f67af67221 */ /* 0x000fe20000010000 */
[-C--:B------:R-:W-:Y:S01]  /*13b0*/  FFMA.FTZ R203, R190, R122.reuse, R203 ;  /* 0x0000007abecb7223 */ /* 0x080fe200000100cb */
[----:B------:R-:W-:Y:S01]  /*13c0*/  FFMA.FTZ R191, R89, R122, R191 ;  /* 0x0000007a59bf7223 */ /* 0x000fe200000100bf */
[----:B------:R-:W-:Y:S01]  /*13d0*/  FADD.FTZ R223, R202, R223 ;  /* 0x000000dfcadf7221 */ /* 0x000fe20000010000 */
[----:B------:R-:W-:-:S02]  /*13e0*/  HADD2.F32 R199, -RZ, R132.H0_H0 ;  /* 0x20000084ffc77230 */ /* 0x000fc40000004100 */
[----:B------:R-:W-:Y:S01]  /*13f0*/  FADD.FTZ R222, R206, R222 ;  /* 0x000000decede7221 */ /* 0x000fe20000010000 */
[----:B------:R-:W-:Y:S02]  /*1400*/  HADD2.F32 R122, -RZ, R128.H0_H0 ;  /* 0x20000080ff7a7230 */ /* 0x000fe40000004100 */
[----:B------:R-:W-:Y:S01]  /*1410*/  FADD.FTZ R248, R123, R248 ;  /* 0x000000f87bf87221 */ /* 0x000fe20000010000 */
[-C--:B------:R-:W-:Y:S01]  /*1420*/  FFMA.FTZ R205, R196, R123.reuse, R205 ;  /* 0x0000007bc4cd7223 */ /* 0x080fe200000100cd */
[----:B------:R-:W-:Y:S01]  /*1430*/  FFMA.FTZ R197, R91, R123, R197 ;  /* 0x0000007b5bc57223 */ /* 0x000fe200000100c5 */
[----:B------:R-:W-:Y:S01]  /*1440*/  FFMA.FTZ R221, R194, R206, R221 ;  /* 0x000000cec2dd7223 */ /* 0x000fe200000100dd */
[----:B------:R-:W-:Y:S01]  /*1450*/  STL [R1+0x8], R224 ;  /* 0x000008e001007387 */ /* 0x000fe20000100800 */
[----:B------:R-:W-:Y:S02]  /*1460*/  HADD2.F32 R123, -RZ, R124.H0_H0 ;  /* 0x2000007cff7b7230 */ /* 0x000fe40000004100 */
[----:B------:R-:W-:Y:S01]  /*1470*/  FADD.FTZ R220, R198, R220 ;  /* 0x000000dcc6dc7221 */ /* 0x000fe20000010000 */
[----:B------:R-:W-:Y:S01]  /*1480*/  FFMA.FTZ R250, R190, R202, R250 ;  /* 0x000000cabefa7223 */ /* 0x000fe200000100fa */
[----:B------:R-:W-:Y:S01]  /*1490*/  STL [R1+0x4], R223 ;  /* 0x000004df01007387 */ /* 0x000fe20000100800 */
[----:B------:R-:W-:Y:S01]  /*14a0*/  FADD.FTZ R219, R199, R219 ;  /* 0x000000dbc7db7221 */ /* 0x000fe20000010000 */
[----:B------:R-:W-:-:S02]  /*14b0*/  FADD.FTZ R210, R122, R210 ;  /* 0x000000d27ad27221 */ /* 0x000fc40000010000 */
[----:B------:R-:W4:Y:S01]  /*14c0*/  LDL.LU R202, [R1+0x24] ;  /* 0x0000240001ca7983 */ /* 0x000f220000300800 */
[----:B------:R-:W-:-:S03]  /*14d0*/  FADD.FTZ R123, -R201, R123 ;  /* 0x0000007bc97b7221 */ /* 0x000fc60000010100 */
[----:B------:R-:W-:Y:S04]  /*14e0*/  STL [R1+0x10], R222 ;  /* 0x000010de01007387 */ /* 0x000fe80000100800 */
[----:B------:R-:W-:Y:S01]  /*14f0*/  STL [R1], R221 ;  /* 0x000000dd01007387 */ /* 0x000fe20000100800 */
[----:B------:R-:W-:-:S03]  /*1500*/  FFMA.FTZ R251, R188, R180, R251 ;  /* 0x000000b4bcfb7223 */ /* 0x000fc600000100fb */
[----:B------:R-:W-:Y:S01]  /*1510*/  STL [R1+0xc], R220 ;  /* 0x00000cdc01007387 */ /* 0x000fe20000100800 */
[----:B------:R-:W-:-:S03]  /*1520*/  FMUL.FTZ R180, R179, R123 ;  /* 0x0000007bb3b47220 */ /* 0x000fc60000410000 */
[----:B------:R-:W-:Y:S04]  /*1530*/  STL [R1+0x18], R219 ;  /* 0x000018db01007387 */ /* 0x000fe80000100800 */
[----:B------:R0:W-:Y:S01]  /*1540*/  STL [R1+0x38], R210 ;  /* 0x000038d201007387 */ /* 0x0001e20000100800 */
[----:B------:R-:W-:Y:S01]  /*1550*/  FFMA.FTZ R218, R180, R122, R218 ;  /* 0x0000007ab4da7223 */ /* 0x000fe200000100da */
[----:B------:R-:W-:Y:S01]  /*1560*/  ISETP.NE.AND.EX P1, PT, RZ, UR15, PT, P1 ;  /* 0x0000000fff007c0c */ /* 0x000fe2000bf25310 */
[----:B------:R-:W-:Y:S01]  /*1570*/  FADD.FTZ R0, R0, -R201 ;  /* 0x800000c900007221 */ /* 0x000fe20000010000 */
[----:B------:R-:W-:Y:S01]  /*1580*/  FMUL.FTZ R150, R60, R192 ;  /* 0x000000c03c967220 */ /* 0x000fe20000410000 */
[----:B------:R-:W-:Y:S01]  /*1590*/  FADD.FTZ R243, R192, R243 ;  /* 0x000000f3c0f37221 */ /* 0x000fe20000010000 */
[----:B------:R-:W-:Y:S01]  /*15a0*/  FADD.FTZ R245, R193, R245 ;  /* 0x000000f5c1f57221 */ /* 0x000fe20000010000 */
[----:B------:R-:W-:Y:S01]  /*15b0*/  FFMA.FTZ R241, R184, R193, R241 ;  /* 0x000000c1b8f17223 */ /* 0x000fe200000100f1 */
[----:B------:R-:W-:-:S02]  /*15c0*/  HADD2.F32 R121, -RZ, R121.H1_H1 ;  /* 0x30000079ff797230 */ /* 0x000fc40000004100 */
[----:B------:R-:W-:Y:S01]  /*15d0*/  IMAD.WIDE.U32 R144, R8, 0x10, R216 ;  /* 0x0000001008907825 */ /* 0x000fe200078e00d8 */
[----:B0-----:R-:W2:Y:S04]  /*15e0*/  LDL.LU R210, [R1+0x20] ;  /* 0x0000200001d27983 */ /* 0x001ea80000300800 */
[----:B------:R-:W-:Y:S04]  /*15f0*/  STL [R1+0x28], R218 ;  /* 0x000028da01007387 */ /* 0x000fe80000100800 */
[----:B------:R-:W2:Y:S01]  /*1600*/  LDL.LU R112, [R1+0x1c] ;  /* 0x00001c0001707983 */ /* 0x000ea20000300800 */
[----:B------:R-:W-:Y:S01]  /*1610*/  FMUL.FTZ R0, R179, R0 ;  /* 0x00000000b3007220 */ /* 0x000fe20000410000 */
[----:B------:R-:W-:-:S02]  /*1620*/  HADD2.F32 R132, -RZ, R132.H1_H1 ;  /* 0x30000084ff847230 */ /* 0x000fc40000004100 */
[----:B------:R-:W-:Y:S02]  /*1630*/  HADD2.F32 R128, -RZ, R128.H1_H1 ;  /* 0x30000080ff807230 */ /* 0x000fe40000004100 */
[----:B------:R-:W-:Y:S01]  /*1640*/  FFMA.FTZ R238, R0, R192, R238 ;  /* 0x000000c000ee7223 */ /* 0x000fe200000100ee */
[----:B------:R-:W-:Y:S01]  /*1650*/  HADD2.F32 R123, -RZ, R124.H1_H1 ;  /* 0x3000007cff7b7230 */ /* 0x000fe20000004100 */
[----:B------:R-:W0:Y:S01]  /*1660*/  @P1 LDC.64 R192, c[0x0][0x248] ;  /* 0x00009200ffc01b82 */ /* 0x000e220000000a00 */
[----:B------:R-:W-:Y:S01]  /*1670*/  FADD.FTZ R215, R132, R215 ;  /* 0x000000d784d77221 */ /* 0x000fe20000010000 */
[----:B------:R-:W-:-:S04]  /*1680*/  IMAD.WIDE.U32 R156, R178, 0x10, R216 ;  /* 0x00000010b29c7825 */ /* 0x000fc800078e00d8 */
[----:B------:R-:W-:Y:S01]  /*1690*/  FFMA.FTZ R252, R196, R198, R252 ;  /* 0x000000c6c4fc7223 */ /* 0x000fe200000100fc */
[----:B------:R-:W-:Y:S01]  /*16a0*/  FADD.FTZ R232, R121, R232 ;  /* 0x000000e879e87221 */ /* 0x000fe20000010000 */
[----:B------:R-:W-:Y:S01]  /*16b0*/  FFMA.FTZ R5, R186, R121, R5 ;  /* 0x00000079ba057223 */ /* 0x000fe20000010005 */
[----:B------:R1:W-:Y:S01]  /*16c0*/  STL [R1+0x14], R215 ;  /* 0x000014d701007387 */ /* 0x0003e20000100800 */
[----:B------:R-:W-:-:S03]  /*16d0*/  FMUL.FTZ R198, R52, R122 ;  /* 0x0000007a34c67220 */ /* 0x000fc60000410000 */
[----:B------:R-:W2:Y:S01]  /*16e0*/  LDL.LU R216, [R1+0x40] ;  /* 0x0000400001d87983 */ /* 0x000ea20000300800 */
[----:B------:R-:W-:Y:S01]  /*16f0*/  FFMA.FTZ R187, R95, R121, R187 ;  /* 0x000000795fbb7223 */ /* 0x000fe200000100bb */
[----:B------:R-:W-:Y:S01]  /*1700*/  FADD.FTZ R123, -R201, R123 ;  /* 0x0000007bc97b7221 */ /* 0x000fe20000010100 */
[----:B------:R-:W-:Y:S01]  /*1710*/  FMUL.FTZ R121, R58, R206 ;  /* 0x000000ce3a797220 */ /* 0x000fe20000410000 */
[-C--:B------:R-:W-:Y:S01]  /*1720*/  FFMA.FTZ R211, R180, R199.reuse, R211 ;  /* 0x000000c7b4d37223 */ /* 0x080fe200000100d3 */
[----:B------:R-:W2:Y:S04]  /*1730*/  LDG.E.128 R144, desc[UR6][R144.64] ;  /* 0x0000000690907981 */ /* 0x000ea8000c1e1d00 */
[----:B-1----:R-:W2:Y:S01]  /*1740*/  LDL.LU R215, [R1+0x30] ;  /* 0x0000300001d77983 */ /* 0x002ea20000300800 */
[----:B------:R-:W-:Y:S01]  /*1750*/  FFMA.FTZ R124, R84, R199, R198 ;  /* 0x000000c7547c7223 */ /* 0x000fe200000100c6 */
[----:B------:R-:W-:-:S02]  /*1760*/  FADD.FTZ R231, R182, R231 ;  /* 0x000000e7b6e77221 */ /* 0x000fc40000010000 */
[----:B------:R-:W2:Y:S01]  /*1770*/  LDG.E.128 R152, desc[UR6][R152.64] ;  /* 0x0000000698987981 */ /* 0x000ea2000c1e1d00 */
[----:B0-----:R-:W-:-:S04]  /*1780*/  @P1 IMAD.WIDE.U32 R192, R176, 0x8, R192 ;  /* 0x00000008b0c01825 */ /* 0x001fc800078e00c0 */
[----:B------:R-:W-:Y:S01]  /*1790*/  FMUL.FTZ R198, R179, R123 ;  /* 0x0000007bb3c67220 */ /* 0x000fe20000410000 */
[----:B---3--:R-:W-:Y:S01]  /*17a0*/  FADD.FTZ R207, R128, R207 ;  /* 0x000000cf80cf7221 */ /* 0x008fe20000010000 */
[----:B------:R0:W5:Y:S01]  /*17b0*/  @P1 LDG.E.64 R168, desc[UR6][R192.64] ;  /* 0x00000006c0a81981 */ /* 0x000162000c1e1b00 */
[----:B------:R-:W-:Y:S01]  /*17c0*/  FMUL.FTZ R199, R53, R128 ;  /* 0x0000008035c77220 */ /* 0x000fe20000410000 */
[----:B------:R-:W-:Y:S01]  /*17d0*/  FADD.FTZ R249, R120, R249 ;  /* 0x000000f978f97221 */ /* 0x000fe20000010000 */
[-C--:B------:R-:W-:Y:S01]  /*17e0*/  FFMA.FTZ R208, R194, R120.reuse, R208 ;  /* 0x00000078c2d07223 */ /* 0x080fe200000100d0 */
[----:B------:R1:W-:Y:S01]  /*17f0*/  STL [R1+0x34], R207 ;  /* 0x000034cf01007387 */ /* 0x0003e20000100800 */
[----:B------:R-:W-:Y:S01]  /*1800*/  FFMA.FTZ R195, R90, R120, R121 ;  /* 0x000000785ac37223 */ /* 0x000fe20000010079 */
[----:B------:R-:W3:Y:S01]  /*1810*/  @P1 LDC.64 R122, c[0x0][0x248] ;  /* 0x00009200ff7a1b82 */ /* 0x000ee20000000a00 */
[----:B------:R-:W-:Y:S01]  /*1820*/  FFMA.FTZ R6, R0, R182, R6 ;  /* 0x000000b600067223 */ /* 0x000fe20000010006 */
[----:B------:R-:W3:Y:S01]  /*1830*/  LDG.E.128 R156, desc[UR6][R156.64] ;  /* 0x000000069c9c7981 */ /* 0x000ee2000c1e1d00 */
[----:B0-----:R-:W-:-:S03]  /*1840*/  HADD2.F32 R192, -RZ, R133.H0_H0 ;  /* 0x20000085ffc07230 */ /* 0x001fc60000004100 */
[----:B-1----:R-:W3:Y:S01]  /*1850*/  LDL.LU R207, [R1+0x3c] ;  /* 0x00003c0001cf7983 */ /* 0x002ee20000300800 */
[----:B----4-:R-:W-:-:S03]  /*1860*/  FFMA.FTZ R202, R198, R128, R202 ;  /* 0x00000080c6ca7223 */ /* 0x010fc600000100ca */
[----:B------:R-:W4:Y:S01]  /*1870*/  LDL.LU R206, [R1+0x2c] ;  /* 0x00002c0001ce7983 */ /* 0x000f220000300800 */
[-C--:B------:R-:W-:Y:S01]  /*1880*/  FFMA.FTZ R209, R198, R132.reuse, R209 ;  /* 0x00000084c6d17223 */ /* 0x080fe200000100d1 */
[----:B------:R-:W-:Y:S01]  /*1890*/  FFMA.FTZ R199, R85, R132, R199 ;  /* 0x0000008455c77223 */ /* 0x000fe200000100c7 */
[----:B------:R-:W0:Y:S01]  /*18a0*/  @P1 LDC.64 R120, c[0x0][0x248] ;  /* 0x00009200ff781b82 */ /* 0x000e220000000a00 */
[----:B------:R-:W4:Y:S01]  /*18b0*/  LDL.LU R218, [R1+0x48] ;  /* 0x0000480001da7983 */ /* 0x000f220000300800 */
[----:B------:R-:W-:-:S03]  /*18c0*/  HADD2.F32 R133, -RZ, R133.H1_H1 ;  /* 0x30000085ff857230 */ /* 0x000fc60000004100 */
[----:B------:R-:W-:Y:S04]  /*18d0*/  STL [R1+0x24], R202 ;  /* 0x000024ca01007387 */ /* 0x000fe80000100800 */
[----:B------:R-:W4:Y:S01]  /*18e0*/  LDL.LU R217, [R1+0x68] ;  /* 0x0000680001d97983 */ /* 0x000f220000300800 */
[----:B--2---:R-:W-:-:S05]  /*18f0*/  FADD.FTZ R210, R192, R210 ;  /* 0x000000d2c0d27221 */ /* 0x004fca0000010000 */
[----:B------:R1:W-:Y:S01]  /*1900*/  STL [R1+0x20], R210 ;  /* 0x000020d201007387 */ /* 0x0003e20000100800 */
[----:B------:R-:W-:-:S03]  /*1910*/  FADD.FTZ R112, R133, R112 ;  /* 0x0000007085707221 */ /* 0x000fc60000010000 */
[----:B-1----:R-:W2:Y:S04]  /*1920*/  LDL.LU R210, [R1+0x58] ;  /* 0x0000580001d27983 */ /* 0x002ea80000300800 */
[----:B------:R1:W-:Y:S04]  /*1930*/  STL [R1+0x1c], R112 ;  /* 0x00001c7001007387 */ /* 0x0003e80000100800 */
[----:B-1----:R-:W2:Y:S01]  /*1940*/  LDL.LU R112, [R1+0x44] ;  /* 0x0000440001707983 */ /* 0x002ea20000300800 */
[--C-:B------:R-:W-:Y:S02]  /*1950*/  HADD2.F32 R202, -RZ, R125.reuse.H0_H0 ;  /* 0x2000007dffca7230 */ /* 0x100fe40000004100 */
[----:B------:R-:W-:-:S02]  /*1960*/  HADD2.F32 R132, -RZ, R125.H1_H1 ;  /* 0x3000007dff847230 */ /* 0x000fc40000004100 */
[----:B------:R-:W-:Y:S02]  /*1970*/  HADD2.F32 R128, -RZ, R129.H0_H0 ;  /* 0x20000081ff807230 */ /* 0x000fe40000004100 */
[C---:B------:R-:W-:Y:S01]  /*1980*/  FADD.FTZ R125, -R201.reuse, R202 ;  /* 0x000000cac97d7221 */ /* 0x040fe20000010100 */
[----:B------:R-:W-:-:S03]  /*1990*/  FADD.FTZ R132, -R201, R132 ;  /* 0x00000084c9847221 */ /* 0x000fc60000010100 */
[----:B------:R-:W-:Y:S01]  /*19a0*/  FMUL.FTZ R125, R179, R125 ;  /* 0x0000007db37d7220 */ /* 0x000fe20000410000 */
[----:B------:R-:W-:Y:S01]  /*19b0*/  FMUL.FTZ R193, R54, R128 ;  /* 0x0000008036c17220 */ /* 0x000fe20000410000 */
[----:B------:R-:W-:Y:S02]  /*19c0*/  HADD2.F32 R129, -RZ, R129.H1_H1 ;  /* 0x30000081ff817230 */ /* 0x000fe40000004100 */
[----:B------:R-:W-:Y:S01]  /*19d0*/  FADD.FTZ R216, R128, R216 ;  /* 0x000000d880d87221 */ /* 0x000fe20000010000 */
[-C--:B------:R-:W-:Y:S01]  /*19e0*/  FFMA.FTZ R213, R125, R192.reuse, R213 ;  /* 0x000000c07dd57223 */ /* 0x080fe200000100d5 */
[----:B------:R-:W-:Y:S01]  /*19f0*/  FFMA.FTZ R192, R86, R192, R193 ;  /* 0x000000c056c07223 */ /* 0x000fe200000100c1 */
[----:B------:R-:W-:Y:S01]  /*1a00*/  FMUL.FTZ R193, R179, R132 ;  /* 0x00000084b3c17220 */ /* 0x000fe20000410000 */
[----:B------:R-:W-:Y:S01]  /*1a10*/  FFMA.FTZ R215, R125, R128, R215 ;  /* 0x000000807dd77223 */ /* 0x000fe200000100d7 */
[----:B------:R1:W-:Y:S01]  /*1a20*/  STL [R1+0x40], R216 ;  /* 0x000040d801007387 */ /* 0x0003e20000100800 */
[----:B------:R-:W-:-:S03]  /*1a30*/  HADD2.F32 R132, -RZ, R126.H0_H0 ;  /* 0x2000007eff847230 */ /* 0x000fc60000004100 */
[----:B------:R0:W-:Y:S01]  /*1a40*/  STL [R1+0x30], R215 ;  /* 0x000030d701007387 */ /* 0x0001e20000100800 */
[----:B------:R-:W-:Y:S02]  /*1a50*/  HADD2.F32 R128, -RZ, R130.H0_H0 ;  /* 0x20000082ff807230 */ /* 0x000fe40000004100 */
[----:B------:R-:W-:Y:S01]  /*1a60*/  FADD.FTZ R132, -R201, R132 ;  /* 0x00000084c9847221 */ /* 0x000fe20000010100 */
[----:B-1----:R-:W2:Y:S04]  /*1a70*/  LDL.LU R216, [R1+0x64] ;  /* 0x0000640001d87983 */ /* 0x002ea80000300800 */
[----:B0-----:R-:W2:Y:S01]  /*1a80*/  LDL.LU R215, [R1+0x54] ;  /* 0x0000540001d77983 */ /* 0x001ea20000300800 */
[----:B------:R-:W-:Y:S01]  /*1a90*/  FMUL.FTZ R202, R55, R129 ;  /* 0x0000008137ca7220 */ /* 0x000fe20000410000 */
[----:B------:R-:W-:-:S03]  /*1aa0*/  FFMA.FTZ R212, R193, R133, R212 ;  /* 0x00000085c1d47223 */ /* 0x000fc600000100d4 */
[----:B------:R-:W-:Y:S01]  /*1ab0*/  FFMA.FTZ R202, R87, R133, R202 ;  /* 0x0000008557ca7223 */ /* 0x000fe200000100ca */
[----:B---3--:R-:W-:-:S05]  /*1ac0*/  FADD.FTZ R207, R129, R207 ;  /* 0x000000cf81cf7221 */ /* 0x008fca0000010000 */
[----:B------:R0:W-:Y:S01]  /*1ad0*/  STL [R1+0x3c], R207 ;  /* 0x00003ccf01007387 */ /* 0x0001e20000100800 */
[----:B----4-:R-:W-:-:S05]  /*1ae0*/  FFMA.FTZ R206, R193, R129, R206 ;  /* 0x00000081c1ce7223 */ /* 0x010fca00000100ce */
[----:B------:R1:W-:Y:S01]  /*1af0*/  STL [R1+0x2c], R206 ;  /* 0x00002cce01007387 */ /* 0x0003e20000100800 */
[----:B0-----:R-:W-:Y:S01]  /*1b00*/  FMUL.FTZ R207, R179, R132 ;  /* 0x00000084b3cf7220 */ /* 0x001fe20000410000 */
[----:B------:R-:W-:Y:S01]  /*1b10*/  FMUL.FTZ R129, R48, R128 ;  /* 0x0000008030817220 */ /* 0x000fe20000410000 */
[----:B-1----:R-:W-:Y:S02]  /*1b20*/  HADD2.F32 R206, -RZ, R134.H0_H0 ;  /* 0x20000086ffce7230 */ /* 0x002fe40000004100 */
[----:B------:R-:W-:-:S03]  /*1b30*/  FADD.FTZ R217, R128, R217 ;  /* 0x000000d980d97221 */ /* 0x000fc60000010000 */
[----:B------:R-:W-:Y:S01]  /*1b40*/  FADD.FTZ R218, R206, R218 ;  /* 0x000000daceda7221 */ /* 0x000fe20000010000 */
[-C--:B------:R-:W-:Y:S01]  /*1b50*/  FFMA.FTZ R225, R207, R206.reuse, R225 ;  /* 0x000000cecfe17223 */ /* 0x080fe200000100e1 */
[----:B------:R-:W-:-:S03]  /*1b60*/  FFMA.FTZ R206, R80, R206, R129 ;  /* 0x000000ce50ce7223 */ /* 0x000fc60000010081 */
[----:B------:R-:W-:Y:S04]  /*1b70*/  STL [R1+0x48], R218 ;  /* 0x000048da01007387 */ /* 0x000fe80000100800 */
[----:B------:R-:W3:Y:S04]  /*1b80*/  LDL.LU R129, [R1+0x50] ;  /* 0x0000500001817983 */ /* 0x000ee80000300800 */
[----:B------:R-:W-:Y:S01]  /*1b90*/  STL [R1+0x68], R217 ;  /* 0x000068d901007387 */ /* 0x000fe20000100800 */
[----:B--2---:R-:W-:-:S05]  /*1ba0*/  FFMA.FTZ R210, R207, R128, R210 ;  /* 0x00000080cfd27223 */ /* 0x004fca00000100d2 */
[----:B------:R0:W-:Y:S04]  /*1bb0*/  STL [R1+0x58], R210 ;  /* 0x000058d201007387 */ /* 0x0001e80000100800 */
[----:B------:R-:W2:Y:S01]  /*1bc0*/  LDL.LU R220, [R1+0x4c] ;  /* 0x00004c0001dc7983 */ /* 0x000ea20000300800 */
[----:B0-----:R-:W-:-:S05]  /*1bd0*/  HADD2.F32 R210, -RZ, R134.H1_H1 ;  /* 0x30000086ffd27230 */ /* 0x001fca0000004100 */
[----:B------:R-:W-:-:S05]  /*1be0*/  FADD.FTZ R112, R210, R112 ;  /* 0x00000070d2707221 */ /* 0x000fca0000010000 */
[----:B------:R0:W-:Y:S04]  /*1bf0*/  STL [R1+0x44], R112 ;  /* 0x0000447001007387 */ /* 0x0001e80000100800 */
[----:B0-----:R-:W4:Y:S04]  /*1c00*/  LDL.LU R112, [R1+0x70] ;  /* 0x0000700001707983 */ /* 0x001f280000300800 */
[----:B------:R-:W4:Y:S04]  /*1c10*/  LDL.LU R219, [R1+0x60] ;  /* 0x0000600001db7983 */ /* 0x000f280000300800 */
[----:B------:R-:W4:Y:S04]  /*1c20*/  LDL.LU R218, [R1+0x6c] ;  /* 0x00006c0001da7983 */ /* 0x000f280000300800 */
[----:B------:R-:W4:Y:S04]  /*1c30*/  LDL.LU R133, [R1+0x5c] ;  /* 0x00005c0001857983 */ /* 0x000f280000300800 */
[----:B------:R-:W4:Y:S01]  /*1c40*/  LDL.LU R132, [R1+0x80] ;  /* 0x0000800001847983 */ /* 0x000f220000300800 */
[----:B------:R-:W-:-:S05]  /*1c50*/  @P1 IMAD.WIDE.U32 R120, R177, 0x8, R120 ;  /* 0x00000008b1781825 */ /* 0x000fca00078e0078 */
[----:B------:R0:W5:Y:S02]  /*1c60*/  @P1 LDG.E.64 R166, desc[UR6][R120.64] ;  /* 0x0000000678a61981 */ /* 0x000164000c1e1b00 */
[----:B0-----:R-:W0:Y:S01]  /*1c70*/  @P1 LDC.64 R120, c[0x0][0x248] ;  /* 0x00009200ff781b82 */ /* 0x001e220000000a00 */
[----:B------:R-:W-:Y:S02]  /*1c80*/  HADD2.F32 R130, -RZ, R130.H1_H1 ;  /* 0x30000082ff827230 */ /* 0x000fe40000004100 */
[----:B------:R-:W-:Y:S02]  /*1c90*/  HADD2.F32 R126, -RZ, R126.H1_H1 ;  /* 0x3000007eff7e7230 */ /* 0x000fe40000004100 */
[----:B0-----:R-:W-:-:S05]  /*1ca0*/  @P1 IMAD.WIDE.U32 R120, R178, 0x8, R120 ;  /* 0x00000008b2781825 */ /* 0x001fca00078e0078 */
[----:B------:R0:W5:Y:S02]  /*1cb0*/  @P1 LDG.E.64 R172, desc[UR6][R120.64] ;  /* 0x0000000678ac1981 */ /* 0x000164000c1e1b00 */
[----:B0-----:R-:W0:Y:S01]  /*1cc0*/  @P0 LDC.64 R120, c[0x0][0x2c8] ;  /* 0x0000b200ff780b82 */ /* 0x001e220000000a00 */
[----:B------:R-:W-:Y:S01]  /*1cd0*/  FADD.FTZ R216, R130, R216 ;  /* 0x000000d882d87221 */ /* 0x000fe20000010000 */
[----:B------:R-:W-:-:S04]  /*1ce0*/  FADD.FTZ R126, -R201, R126 ;  /* 0x0000007ec97e7221 */ /* 0x000fc80000010100 */
[----:B------:R-:W-:Y:S01]  /*1cf0*/  FMUL.FTZ R134, R179, R126 ;  /* 0x0000007eb3867220 */ /* 0x000fe20000410000 */
[----:B------:R1:W-:Y:S01]  /*1d00*/  STL [R1+0x64], R216 ;  /* 0x000064d801007387 */ /* 0x0003e20000100800 */
[----:B------:R-:W-:Y:S02]  /*1d10*/  FMUL.FTZ R126, R49, R130 ;  /* 0x00000082317e7220 */ /* 0x000fe40000410000 */
[C---:B------:R-:W-:Y:S01]  /*1d20*/  FFMA.FTZ R214, R134.reuse, R210, R214 ;  /* 0x000000d286d67223 */ /* 0x040fe200000100d6 */
[----:B------:R-:W-:Y:S01]  /*1d30*/  FFMA.FTZ R215, R134, R130, R215 ;  /* 0x0000008286d77223 */ /* 0x000fe200000100d7 */
[----:B------:R-:W-:Y:S01]  /*1d40*/  FFMA.FTZ R210, R81, R210, R126 ;  /* 0x000000d251d27223 */ /* 0x000fe2000001007e */
[----:B-1----:R-:W-:Y:S02]  /*1d50*/  HADD2.F32 R216, -RZ, R135.H0_H0 ;  /* 0x20000087ffd87230 */ /* 0x002fe40000004100 */
[----:B------:R-:W-:Y:S01]  /*1d60*/  HADD2.F32 R126, -RZ, R127.H0_H0 ;  /* 0x2000007fff7e7230 */ /* 0x000fe20000004100 */
[----:B------:R1:W-:Y:S01]  /*1d70*/  STL [R1+0x54], R215 ;  /* 0x000054d701007387 */ /* 0x0003e20000100800 */
[----:B0-----:R-:W-:-:S04]  /*1d80*/  @P0 IMAD.WIDE.U32 R120, R176, 0x10, R120 ;  /* 0x00000010b0780825 */ /* 0x001fc800078e0078 */
[----:B------:R-:W-:Y:S01]  /*1d90*/  FADD.FTZ R126, -R201, R126 ;  /* 0x0000007ec97e7221 */ /* 0x000fe20000010100 */
[----:B------:R-:W-:Y:S01]  /*1da0*/  HADD2.F32 R135, -RZ, R135.H1_H1 ;  /* 0x30000087ff877230 */ /* 0x000fe20000004100 */
[----:B------:R0:W5:Y:S01]  /*1db0*/  @P0 LDG.E.128 R100, desc[UR6][R120.64] ;  /* 0x0000000678640981 */ /* 0x000162000c1e1d00 */
[----:B------:R-:W-:Y:S02]  /*1dc0*/  HADD2.F32 R127, -RZ, R127.H1_H1 ;  /* 0x3000007fff7f7230 */ /* 0x000fe40000004100 */
[----:B------:R-:W-:Y:S01]  /*1dd0*/  FMUL.FTZ R217, R179, R126 ;  /* 0x0000007eb3d97220 */ /* 0x000fe20000410000 */
[--C-:B0-----:R-:W-:Y:S02]  /*1de0*/  HADD2.F32 R120, -RZ, R131.reuse.H0_H0 ;  /* 0x20000083ff787230 */ /* 0x101fe40000004100 */
[----:B------:R-:W-:Y:S02]  /*1df0*/  HADD2.F32 R131, -RZ, R131.H1_H1 ;  /* 0x30000083ff837230 */ /* 0x000fe40000004100 */
[----:B------:R-:W-:-:S04]  /*1e00*/  FADD.FTZ R127, -R201, R127 ;  /* 0x0000007fc97f7221 */ /* 0x000fc80000010100 */
[----:B-1----:R-:W-:Y:S01]  /*1e10*/  FMUL.FTZ R215, R179, R127 ;  /* 0x0000007fb3d77220 */ /* 0x002fe20000410000 */
[----:B------:R-:W-:Y:S01]  /*1e20*/  FMUL.FTZ R121, R50, R120 ;  /* 0x0000007832797220 */ /* 0x000fe20000410000 */
[----:B------:R-:W-:Y:S01]  /*1e30*/  FFMA.FTZ R227, R217, R216, R227 ;  /* 0x000000d8d9e37223 */ /* 0x000fe200000100e3 */
[----:B---3--:R-:W-:-:S05]  /*1e40*/  FADD.FTZ R129, R216, R129 ;  /* 0x00000081d8817221 */ /* 0x008fca0000010000 */
[----:B------:R0:W-:Y:S04]  /*1e50*/  STL [R1+0x50], R129 ;  /* 0x0000508101007387 */ /* 0x0001e80000100800 */
[----:B0-----:R-:W3:Y:S04]  /*1e60*/  LDL.LU R129, [R1+0x9c] ;  /* 0x00009c0001817983 */ /* 0x001ee80000300800 */
[----:B------:R-:W3:Y:S01]  /*1e70*/  LDL.LU R128, [R1+0x90] ;  /* 0x0000900001807983 */ /* 0x000ee20000300800 */
[----:B--2---:R-:W-:-:S05]  /*1e80*/  FADD.FTZ R220, R135, R220 ;  /* 0x000000dc87dc7221 */ /* 0x004fca0000010000 */
[----:B------:R-:W-:Y:S01]  /*1e90*/  STL [R1+0x4c], R220 ;  /* 0x00004cdc01007387 */ /* 0x000fe20000100800 */
[----:B----4-:R-:W-:Y:S01]  /*1ea0*/  FADD.FTZ R112, R120, R112 ;  /* 0x0000007078707221 */ /* 0x010fe20000010000 */
[----:B------:R-:W-:-:S04]  /*1eb0*/  FFMA.FTZ R219, R217, R120, R219 ;  /* 0x00000078d9db7223 */ /* 0x000fc800000100db */
[----:B------:R0:W-:Y:S01]  /*1ec0*/  STL [R1+0x70], R112 ;  /* 0x0000707001007387 */ /* 0x0001e20000100800 */
[----:B------:R-:W-:-:S03]  /*1ed0*/  FADD.FTZ R218, R131, R218 ;  /* 0x000000da83da7221 */ /* 0x000fc60000010000 */
[----:B0-----:R-:W2:Y:S04]  /*1ee0*/  LDL.LU R112, [R1+0x7c] ;  /* 0x00007c0001707983 */ /* 0x001ea80000300800 */
[----:B------:R-:W-:Y:S04]  /*1ef0*/  STL [R1+0x60], R219 ;  /* 0x000060db01007387 */ /* 0x000fe80000100800 */
[----:B------:R-:W4:Y:S04]  /*1f00*/  LDL.LU R127, [R1+0x98] ;  /* 0x00009800017f7983 */ /* 0x000f280000300800 */
[----:B------:R-:W4:Y:S01]  /*1f10*/  LDL.LU R126, [R1+0x8c] ;  /* 0x00008c00017e7983 */ /* 0x000f220000300800 */
[----:B------:R-:W-:-:S03]  /*1f20*/  FFMA.FTZ R133, R215, R131, R133 ;  /* 0x00000083d7857223 */ /* 0x000fc60000010085 */
[----:B------:R0:W-:Y:S02]  /*1f30*/  STL [R1+0x6c], R218 ;  /* 0x00006cda01007387 */ /* 0x0001e40000100800 */
[----:B0-----:R-:W-:Y:S02]  /*1f40*/  HADD2.F32 R218, -RZ, R144.H0_H0 ;  /* 0x20000090ffda7230 */ /* 0x001fe40000004100 */
[----:B------:R0:W-:Y:S03]  /*1f50*/  STL [R1+0x5c], R133 ;  /* 0x00005c8501007387 */ /* 0x0001e60000100800 */
[----:B------:R-:W-:Y:S01]  /*1f60*/  FADD.FTZ R132, R218, R132 ;  /* 0x00000084da847221 */ /* 0x000fe20000010000 */
[----:B------:R-:W4:Y:S01]  /*1f70*/  LDL.LU R221, [R1+0x88] ;  /* 0x0000880001dd7983 */ /* 0x000f220000300800 */
[----:B------:R-:W-:Y:S01]  /*1f80*/  FFMA.FTZ R216, R82, R216, R121 ;  /* 0x000000d852d87223 */ /* 0x000fe20000010079 */
[----:B------:R-:W-:-:S02]  /*1f90*/  FMUL.FTZ R121, R51, R131 ;  /* 0x0000008333797220 */ /* 0x000fc40000410000 */
[----:B0-----:R-:W4:Y:S04]  /*1fa0*/  LDL.LU R133, [R1+0x78] ;  /* 0x0000780001857983 */ /* 0x001f280000300800 */
[----:B------:R0:W-:Y:S04]  /*1fb0*/  STL [R1+0x80], R132 ;  /* 0x0000808401007387 */ /* 0x0001e80000100800 */
[----:B0-----:R-:W4:Y:S04]  /*1fc0*/  LDL.LU R132, [R1+0xa0] ;  /* 0x0000a00001847983 */ /* 0x001f280000300800 */
[----:B------:R-:W4:Y:S01]  /*1fd0*/  LDL.LU R131, [R1+0x94] ;  /* 0x0000940001837983 */ /* 0x000f220000300800 */
[----:B------:R-:W-:-:S04]  /*1fe0*/  @P1 IMAD.WIDE.U32 R122, R8, 0x8, R122 ;  /* 0x00000008087a1825 */ /* 0x000fc800078e007a */
[----:B------:R-:W-:Y:S01]  /*1ff0*/  FFMA.FTZ R226, R215, R135, R226 ;  /* 0x00000087d7e27223 */ /* 0x000fe200000100e2 */
[----:B------:R-:W4:Y:S04]  /*2000*/  LDL.LU R130, [R1+0x84] ;  /* 0x0000840001827983 */ /* 0x000f280000300800 */
[----:B------:R0:W5:Y:S02]  /*2010*/  @P1 LDG.E.64 R170, desc[UR6][R122.64] ;  /* 0x000000067aaa1981 */ /* 0x000164000c1e1b00 */
[----:B0-----:R-:W0:Y:S02]  /*2020*/  @P0 LDC.64 R122, c[0x0][0x2c8] ;  /* 0x0000b200ff7a0b82 */ /* 0x001e240000000a00 */
[----:B0-----:R-:W-:-:S05]  /*2030*/  @P0 IMAD.WIDE.U32 R122, R177, 0x10, R122 ;  /* 0x00000010b17a0825 */ /* 0x001fca00078e007a */
[----:B------:R0:W5:Y:S02]  /*2040*/  @P0 LDG.E.128 R96, desc[UR6][R122.64] ;  /* 0x000000067a600981 */ /* 0x000164000c1e1d00 */
[----:B0-----:R-:W0:Y:S01]  /*2050*/  @P0 LDC.64 R122, c[0x0][0x2c8] ;  /* 0x0000b200ff7a0b82 */ /* 0x001e220000000a00 */
[----:B------:R-:W-:Y:S02]  /*2060*/  HADD2.F32 R120, -RZ, R136.H0_H0 ;  /* 0x20000088ff787230 */ /* 0x000fe40000004100 */
[----:B------:R-:W-:-:S03]  /*2070*/  FFMA.FTZ R135, R83, R135, R121 ;  /* 0x0000008753877223 */ /* 0x000fc60000010079 */
[----:B------:R-:W-:Y:S02]  /*2080*/  FADD.FTZ R219, -R201, R120 ;  /* 0x00000078c9db7221 */ /* 0x000fe40000010100 */
[----:B------:R-:W1:Y:S01]  /*2090*/  @P0 LDC.64 R120, c[0x0][0x2c8] ;  /* 0x0000b200ff780b82 */ /* 0x000e620000000a00 */
[----:B------:R-:W-:Y:S02]  /*20a0*/  HADD2.F32 R136, -RZ, R136.H1_H1 ;  /* 0x30000088ff887230 */ /* 0x000fe40000004100 */
[----:B------:R-:W-:Y:S01]  /*20b0*/  FMUL.FTZ R219, R179, R219 ;  /* 0x000000dbb3db7220 */ /* 0x000fe20000410000 */
[----:B0-----:R-:W-:-:S05]  /*20c0*/  @P0 IMAD.WIDE.U32 R122, R8, 0x10, R122 ;  /* 0x00000010087a0825 */ /* 0x001fca00078e007a */
[----:B------:R0:W5:Y:S02]  /*20d0*/  @P0 LDG.E.128 R104, desc[UR6][R122.64] ;  /* 0x000000067a680981 */ /* 0x000164000c1e1d00 */
[----:B0-----:R-:W-:-:S05]  /*20e0*/  HADD2.F32 R122, -RZ, R140.H0_H0 ;  /* 0x2000008cff7a7230 */ /* 0x001fca0000004100 */
[----:B------:R-:W-:Y:S01]  /*20f0*/  FMUL.FTZ R123, R44, R122 ;  /* 0x0000007a2c7b7220 */ /* 0x000fe20000410000 */
[----:B------:R-:W-:-:S03]  /*2100*/  FFMA.FTZ R229, R219, R218, R229 ;  /* 0x000000dadbe57223 */ /* 0x000fc600000100e5 */
[----:B------:R-:W-:Y:S01]  /*2110*/  FFMA.FTZ R218, R76, R218, R123 ;  /* 0x000000da4cda7223 */ /* 0x000fe2000001007b */
[----:B-1----:R-:W-:-:S05]  /*2120*/  @P0 IMAD.WIDE.U32 R120, R178, 0x10, R120 ;  /* 0x00000010b2780825 */ /* 0x002fca00078e0078 */
[----:B------:R0:W5:Y:S02]  /*2130*/  @P0 LDG.E.128 R108, desc[UR6][R120.64] ;  /* 0x00000006786c0981 */ /* 0x000164000c1e1d00 */
[----:B0-----:R-:W-:Y:S02]  /*2140*/  HADD2.F32 R120, -RZ, R141.H0_H0 ;  /* 0x2000008dff787230 */ /* 0x001fe40000004100 */
[----:B---3--:R-:W-:Y:S01]  /*2150*/  FADD.FTZ R129, R122, R129 ;  /* 0x000000817a817221 */ /* 0x008fe20000010000 */
[----:B------:R-:W-:Y:S01]  /*2160*/  FFMA.FTZ R128, R219, R122, R128 ;  /* 0x0000007adb807223 */ /* 0x000fe20000010080 */
[----:B------:R-:W-:Y:S02]  /*2170*/  HADD2.F32 R122, -RZ, R140.H1_H1 ;  /* 0x3000008cff7a7230 */ /* 0x000fe40000004100 */
[----:B------:R-:W-:Y:S01]  /*2180*/  FADD.FTZ R140, -R201, R136 ;  /* 0x00000088c98c7221 */ /* 0x000fe20000010100 */
[----:B------:R-:W-:Y:S01]  /*2190*/  HADD2.F32 R136, -RZ, R144.H1_H1 ;  /* 0x30000090ff887230 */ /* 0x000fe20000004100 */
[----:B------:R0:W-:Y:S02]  /*21a0*/  STL [R1+0x9c], R129 ;  /* 0x00009c8101007387 */ /* 0x0001e40000100800 */
[----:B------:R-:W-:Y:S01]  /*21b0*/  FMUL.FTZ R140, R179, R140 ;  /* 0x0000008cb38c7220 */ /* 0x000fe20000410000 */
[----:B------:R-:W-:-:S03]  /*21c0*/  FMUL.FTZ R123, R45, R122 ;  /* 0x0000007a2d7b7220 */ /* 0x000fc60000410000 */
[----:B------:R-:W-:Y:S01]  /*21d0*/  FFMA.FTZ R228, R140, R136, R228 ;  /* 0x000000888ce47223 */ /* 0x000fe200000100e4 */
[----:B0-----:R-:W3:Y:S01]  /*21e0*/  LDL.LU R129, [R1+0x74] ;  /* 0x0000740001817983 */ /* 0x001ee20000300800 */
[----:B------:R-:W-:-:S03]  /*21f0*/  HADD2.F32 R144, -RZ, R145.H0_H0 ;  /* 0x20000091ff907230 */ /* 0x000fc60000004100 */
[----:B------:R0:W-:Y:S04]  /*2200*/  STL [R1+0x90], R128 ;  /* 0x0000908001007387 */ /* 0x0001e80000100800 */
[----:B0-----:R-:W3:Y:S01]  /*2210*/  LDL.LU R128, [R1+0xa8] ;  /* 0x0000a80001807983 */ /* 0x001ee20000300800 */
[----:B--2---:R-:W-:Y:S01]  /*2220*/  FADD.FTZ R112, R136, R112 ;  /* 0x0000007088707221 */ /* 0x004fe20000010000 */
[----:B------:R-:W-:Y:S01]  /*2230*/  FFMA.FTZ R136, R77, R136, R123 ;  /* 0x000000884d887223 */ /* 0x000fe2000001007b */
[----:B------:R-:W-:-:S03]  /*2240*/  HADD2.F32 R123, -RZ, R137.H0_H0 ;  /* 0x20000089ff7b7230 */ /* 0x000fc60000004100 */
[----:B------:R0:W-:Y:S02]  /*2250*/  STL [R1+0x7c], R112 ;  /* 0x00007c7001007387 */ /* 0x0001e40000100800 */
[----:B------:R-:W-:Y:S01]  /*2260*/  FADD.FTZ R123, -R201, R123 ;  /* 0x0000007bc97b7221 */ /* 0x000fe20000010100 */
[----:B----4-:R-:W-:-:S03]  /*2270*/  FADD.FTZ R127, R122, R127 ;  /* 0x0000007f7a7f7221 */ /* 0x010fc60000010000 */
[----:B------:R-:W-:Y:S01]  /*2280*/  FMUL.FTZ R220, R179, R123 ;  /* 0x0000007bb3dc7220 */ /* 0x000fe20000410000 */
[----:B------:R-:W-:Y:S01]  /*2290*/  FFMA.FTZ R126, R140, R122, R126 ;  /* 0x0000007a8c7e7223 */ /* 0x000fe2000001007e */
[----:B0-----:R-:W2:Y:S04]  /*22a0*/  LDL.LU R112, [R1+0xa4] ;  /* 0x0000a40001707983 */ /* 0x001ea80000300800 */
[----:B------:R-:W-:Y:S04]  /*22b0*/  STL [R1+0x98], R127 ;  /* 0x0000987f01007387 */ /* 0x000fe80000100800 */
[----:B------:R0:W-:Y:S01]  /*22c0*/  STL [R1+0x8c], R126 ;  /* 0x00008c7e01007387 */ /* 0x0001e20000100800 */
[----:B------:R-:W-:Y:S01]  /*22d0*/  FADD.FTZ R221, R144, R221 ;  /* 0x000000dd90dd7221 */ /* 0x000fe20000010000 */
[----:B------:R-:W-:Y:S01]  /*22e0*/  FADD.FTZ R132, R120, R132 ;  /* 0x0000008478847221 */ /* 0x000fe20000010000 */
[----:B------:R-:W-:-:S03]  /*22f0*/  FFMA.FTZ R133, R220, R144, R133 ;  /* 0x00000090dc857223 */ /* 0x000fc60000010085 */
[----:B------:R1:W-:Y:S01]  /*2300*/  STL [R1+0x88], R221 ;  /* 0x000088dd01007387 */ /* 0x0003e20000100800 */
[----:B------:R-:W-:Y:S02]  /*2310*/  HADD2.F32 R137, -RZ, R137.H1_H1 ;  /* 0x30000089ff897230 */ /* 0x000fe40000004100 */
[-C--:B------:R-:W-:Y:S01]  /*2320*/  FFMA.FTZ R131, R220, R120.reuse, R131 ;  /* 0x00000078dc837223 */ /* 0x080fe20000010083 */
[----:B------:R-:W-:Y:S01]  /*2330*/  FMUL.FTZ R121, R46, R120 ;  /* 0x000000782e797220 */ /* 0x000fe20000410000 */
[----:B------:R-:W-:Y:S01]  /*2340*/  STL [R1+0x78], R133 ;  /* 0x0000788501007387 */ /* 0x000fe20000100800 */
[----:B------:R-:W-:Y:S01]  /*2350*/  FFMA.FTZ R182, R92, R182, R150 ;  /* 0x000000b65cb67223 */ /* 0x000fe20000010096 */
[----:B0-----:R-:W0:Y:S02]  /*2360*/  LDC.64 R126, c[0x0][0x240] ;  /* 0x00009000ff7e7b82 */ /* 0x001e240000000a00 */
[----:B------:R-:W-:Y:S04]  /*2370*/  STL [R1+0xa0], R132 ;  /* 0x0000a08401007387 */ /* 0x000fe80000100800 */
[----:B------:R-:W-:Y:S04]  /*2380*/  STL [R1+0x94], R131 ;  /* 0x0000948301007387 */ /* 0x000fe80000100800 */
[----:B------:R-:W4:Y:S04]  /*2390*/  LDL.LU R123, [R1+0xbc] ;  /* 0x0000bc00017b7983 */ /* 0x000f280000300800 */
[----:B------:R-:W4:Y:S01]  /*23a0*/  LDL.LU R122, [R1+0xb0] ;  /* 0x0000b000017a7983 */ /* 0x000f220000300800 */
[----:B------:R-:W-:-:S02]  /*23b0*/  HADD2.F32 R120, -RZ, R141.H1_H1 ;  /* 0x3000008dff787230 */ /* 0x000fc40000004100 */
[----:B------:R-:W-:Y:S01]  /*23c0*/  FADD.FTZ R141, -R201, R137 ;  /* 0x00000089c98d7221 */ /* 0x000fe20000010100 */
[----:B------:R-:W-:Y:S02]  /*23d0*/  HADD2.F32 R137, -RZ, R145.H1_H1 ;  /* 0x30000091ff897230 */ /* 0x000fe40000004100 */
[----:B------:R-:W-:Y:S01]  /*23e0*/  FFMA.FTZ R144, R78, R144, R121 ;  /* 0x000000904e907223 */ /* 0x000fe20000010079 */
[----:B------:R-:W4:Y:S01]  /*23f0*/  LDG.E.128 R148, desc[UR6][R148.64] ;  /* 0x0000000694947981 */ /* 0x000f22000c1e1d00 */
[----:B------:R-:W-:Y:S01]  /*2400*/  FMUL.FTZ R141, R179, R141 ;  /* 0x0000008db38d7220 */ /* 0x000fe20000410000 */
[----:B------:R-:W-:-:S05]  /*2410*/  FADD.FTZ R130, R137, R130 ;  /* 0x0000008289827221 */ /* 0x000fca0000010000 */
[----:B------:R-:W-:Y:S01]  /*2420*/  STL [R1+0x84], R130 ;  /* 0x0000848201007387 */ /* 0x000fe20000100800 */
[----:B------:R-:W-:Y:S01]  /*2430*/  FMUL.FTZ R121, R47, R120 ;  /* 0x000000782f797220 */ /* 0x000fe20000410000 */
[----:B------:R-:W-:Y:S02]  /*2440*/  HADD2.F32 R145, -RZ, R146.H0_H0 ;  /* 0x20000092ff917230 */ /* 0x000fe40000004100 */
[----:B---3--:R-:W-:-:S05]  /*2450*/  FFMA.FTZ R129, R141, R137, R129 ;  /* 0x000000898d817223 */ /* 0x008fca0000010081 */
[----:B------:R-:W-:Y:S04]  /*2460*/  STL [R1+0x74], R129 ;  /* 0x0000748101007387 */ /* 0x000fe80000100800 */
[----:B------:R-:W3:Y:S04]  /*2470*/  LDL.LU R224, [R1+0xd0] ;  /* 0x0000d00001e07983 */ /* 0x000ee80000300800 */
[----:B------:R-:W3:Y:S01]  /*2480*/  LDL.LU R222, [R1+0xc8] ;  /* 0x0000c80001de7983 */ /* 0x000ee20000300800 */
[----:B------:R-:W-:-:S05]  /*2490*/  FADD.FTZ R128, R120, R128 ;  /* 0x0000008078807221 */ /* 0x000fca0000010000 */
[----:B------:R-:W-:Y:S04]  /*24a0*/  STL [R1+0xa8], R128 ;  /* 0x0000a88001007387 */ /* 0x000fe80000100800 */
[----:B------:R-:W3:Y:S01]  /*24b0*/  LDL.LU R223, [R1+0xb8] ;  /* 0x0000b80001df7983 */ /* 0x000ee20000300800 */
[----:B--2---:R-:W-:Y:S01]  /*24c0*/  FFMA.FTZ R112, R141, R120, R112 ;  /* 0x000000788d707223 */ /* 0x004fe20000010070 */
[----:B------:R-:W-:-:S04]  /*24d0*/  HADD2.F32 R120, -RZ, R138.H0_H0 ;  /* 0x2000008aff787230 */ /* 0x000fc80000004100 */
[----:B------:R2:W-:Y:S01]  /*24e0*/  STL [R1+0xa4], R112 ;  /* 0x0000a47001007387 */ /* 0x0005e20000100800 */
[----:B-1----:R-:W-:-:S03]  /*24f0*/  FADD.FTZ R221, -R201, R120 ;  /* 0x00000078c9dd7221 */ /* 0x002fc60000010100 */
[----:B--2---:R-:W2:Y:S01]  /*2500*/  LDL.LU R112, [R1+0xac] ;  /* 0x0000ac0001707983 */ /* 0x004ea20000300800 */
[----:B------:R-:W-:Y:S01]  /*2510*/  FMUL.FTZ R221, R179, R221 ;  /* 0x000000ddb3dd7220 */ /* 0x000fe20000410000 */
[----:B----4-:R-:W-:-:S03]  /*2520*/  FADD.FTZ R123, R145, R123 ;  /* 0x0000007b917b7221 */ /* 0x010fc60000010000 */
[----:B------:R-:W-:Y:S02]  /*2530*/  FFMA.FTZ R122, R221, R145, R122 ;  /* 0x00000091dd7a7223 */ /* 0x000fe4000001007a */
[----:B------:R1:W-:Y:S04]  /*2540*/  STL [R1+0xbc], R123 ;  /* 0x0000bc7b01007387 */ /* 0x0003e80000100800 */
[----:B-1----:R-:W4:Y:S04]  /*2550*/  LDL.LU R123, [R1+0xcc] ;  /* 0x0000cc00017b7983 */ /* 0x002f280000300800 */
[----:B------:R1:W-:Y:S04]  /*2560*/  STL [R1+0xb0], R122 ;  /* 0x0000b07a01007387 */ /* 0x0003e80000100800 */
[----:B-1----:R-:W4:Y:S01]  /*2570*/  LDL.LU R122, [R1+0xc4] ;  /* 0x0000c400017a7983 */ /* 0x002f220000300800 */
[----:B------:R-:W-:-:S02]  /*2580*/  HADD2.F32 R120, -RZ, R142.H0_H0 ;  /* 0x2000008eff787230 */ /* 0x000fc40000004100 */
[----:B------:R-:W-:Y:S02]  /*2590*/  HADD2.F32 R138, -RZ, R138.H1_H1 ;  /* 0x3000008aff8a7230 */ /* 0x000fe40000004100 */
[----:B------:R-:W-:-:S03]  /*25a0*/  HADD2.F32 R146, -RZ, R146.H1_H1 ;  /* 0x30000092ff927230 */ /* 0x000fc60000004100 */
[----:B------:R-:W-:Y:S01]  /*25b0*/  FADD.FTZ R138, -R201, R138 ;  /* 0x0000008ac98a7221 */ /* 0x000fe20000010100 */
[----:B------:R-:W-:Y:S02]  /*25c0*/  HADD2.F32 R142, -RZ, R142.H1_H1 ;  /* 0x3000008eff8e7230 */ /* 0x000fe40000004100 */
[----:B---3--:R-:W-:Y:S01]  /*25d0*/  FADD.FTZ R224, R120, R224 ;  /* 0x000000e078e07221 */ /* 0x008fe20000010000 */
[----:B------:R-:W-:-:S04]  /*25e0*/  FFMA.FTZ R222, R221, R120, R222 ;  /* 0x00000078ddde7223 */ /* 0x000fc800000100de */
[----:B------:R-:W-:Y:S04]  /*25f0*/  STL [R1+0xd0], R224 ;  /* 0x0000d0e001007387 */ /* 0x000fe80000100800 */
[----:B------:R1:W-:Y:S02]  /*2600*/  STL [R1+0xc8], R222 ;  /* 0x0000c8de01007387 */ /* 0x0003e40000100800 */
[----:B-1----:R-:W-:Y:S01]  /*2610*/  FMUL.FTZ R222, R179, R138 ;  /* 0x0000008ab3de7220 */ /* 0x002fe20000410000 */
[----:B------:R-:W-:-:S03]  /*2620*/  FADD.FTZ R223, R146, R223 ;  /* 0x000000df92df7221 */ /* 0x000fc60000010000 */
[----:B--2---:R-:W-:-:S05]  /*2630*/  FFMA.FTZ R112, R222, R146, R112 ;  /* 0x00000092de707223 */ /* 0x004fca0000010070 */
[----:B------:R1:W-:Y:S04]  /*2640*/  STL [R1+0xac], R112 ;  /* 0x0000ac7001007387 */ /* 0x0003e80000100800 */
[----:B-1----:R-:W2:Y:S04]  /*2650*/  LDL.LU R112, [R1+0xc0] ;  /* 0x0000c00001707983 */ /* 0x002ea80000300800 */
[----:B------:R1:W-:Y:S04]  /*2660*/  STL [R1+0xb8], R223 ;  /* 0x0000b8df01007387 */ /* 0x0003e80000100800 */
[----:B------:R-:W3:Y:S04]  /*2670*/  LDL.LU R240, [R1+0xb4] ;  /* 0x0000b40001f07983 */ /* 0x000ee80000300800 */
[----:B------:R-:W3:Y:S04]  /*2680*/  LDL.LU R236, [R1+0xd8] ;  /* 0x0000d80001ec7983 */ /* 0x000ee80000300800 */
[----:B------:R-:W3:Y:S01]  /*2690*/  LDL.LU R234, [R1+0xd4] ;  /* 0x0000d40001ea7983 */ /* 0x000ee20000300800 */
[----:B----4-:R-:W-:-:S05]  /*26a0*/  FADD.FTZ R123, R142, R123 ;  /* 0x0000007b8e7b7221 */ /* 0x010fca0000010000 */
[----:B------:R4:W-:Y:S04]  /*26b0*/  STL [R1+0xcc], R123 ;  /* 0x0000cc7b01007387 */ /* 0x0009e80000100800 */
[----:B------:R-:W3:Y:S04]  /*26c0*/  LDL.LU R224, [R1+0xe0] ;  /* 0x0000e00001e07983 */ /* 0x000ee80000300800 */
[----:B-1----:R-:W3:Y:S01]  /*26d0*/  LDL.LU R223, [R1+0xdc] ;  /* 0x0000dc0001df7983 */ /* 0x002ee20000300800 */
[----:B------:R-:W-:-:S03]  /*26e0*/  FFMA.FTZ R122, R222, R142, R122 ;  /* 0x0000008ede7a7223 */ /* 0x000fc6000001007a */
[----:B----4-:R-:W4:Y:S04]  /*26f0*/  LDL.LU R123, [R1+0xe8] ;  /* 0x0000e800017b7983 */ /* 0x010f280000300800 */
[----:B------:R1:W-:Y:S04]  /*2700*/  STL [R1+0xc4], R122 ;  /* 0x0000c47a01007387 */ /* 0x0003e80000100800 */
[----:B-1----:R-:W4:Y:S01]  /*2710*/  LDL.LU R122, [R1+0xe4] ;  /* 0x0000e400017a7983 */ /* 0x002f220000300800 */
        /* <DEDUP_REMOVED lines=20> */
[----:B--2---:R-:W-:Y:S01]  /*2860*/  FADD.FTZ R112, R138, R112 ;  /* 0x000000708a707221 */ /* 0x004fe20000010000 */
[----:B---3--:R-:W-:Y:S01]  /*2870*/  FADD.FTZ R236, R120, R236 ;  /* 0x000000ec78ec7221 */ /* 0x008fe20000010000 */
[C---:B------:R-:W-:Y:S01]  /*2880*/  FFMA.FTZ R234, R142.reuse, R120, R234 ;  /* 0x000000788eea7223 */ /* 0x040fe200000100ea */
[----:B------:R-:W-:Y:S02]  /*2890*/  HADD2.F32 R120, -RZ, R143.H1_H1 ;  /* 0x3000008fff787230 */ /* 0x000fe40000004100 */
[----:B------:R-:W-:Y:S01]  /*28a0*/  FADD.FTZ R143, -R201, R139 ;  /* 0x0000008bc98f7221 */ /* 0x000fe20000010100 */
[----:B------:R-:W-:Y:S02]  /*28b0*/  HADD2.F32 R139, -RZ, R147.H1_H1 ;  /* 0x30000093ff8b7230 */ /* 0x000fe40000004100 */
[-C--:B------:R-:W-:Y:S01]  /*28c0*/  FFMA.FTZ R240, R142, R138.reuse, R240 ;  /* 0x0000008a8ef07223 */ /* 0x080fe200000100f0 */
[----:B------:R-:W-:Y:S01]  /*28d0*/  FMUL.FTZ R143, R179, R143 ;  /* 0x0000008fb38f7220 */ /* 0x000fe20000410000 */
[----:B------:R0:W-:Y:S01]  /*28e0*/  STL [R1+0xc0], R112 ;  /* 0x0000c07001007387 */ /* 0x0001e20000100800 */
[----:B------:R-:W-:Y:S01]  /*28f0*/  FFMA.FTZ R138, R74, R138, R121 ;  /* 0x0000008a4a8a7223 */ /* 0x000fe20000010079 */
[----:B------:R-:W-:-:S02]  /*2900*/  FMUL.FTZ R121, R43, R120 ;  /* 0x000000782b797220 */ /* 0x000fc40000410000 */
[----:B0-----:R0:W5:Y:S04]  /*2910*/  LDL.LU R112, [R1+0xec] ;  /* 0x0000ec0001707983 */ /* 0x0011680000300800 */
[----:B------:R-:W-:Y:S04]  /*2920*/  STL [R1+0xb4], R240 ;  /* 0x0000b4f001007387 */ /* 0x000fe80000100800 */
[----:B------:R-:W-:Y:S01]  /*2930*/  STL [R1+0xd8], R236 ;  /* 0x0000d8ec01007387 */ /* 0x000fe20000100800 */
[----:B------:R-:W-:-:S03]  /*2940*/  FADD.FTZ R224, R139, R224 ;  /* 0x000000e08be07221 */ /* 0x000fc60000010000 */
[----:B------:R-:W-:Y:S01]  /*2950*/  STL [R1+0xd4], R234 ;  /* 0x0000d4ea01007387 */ /* 0x000fe20000100800 */
[----:B------:R-:W-:-:S03]  /*2960*/  FFMA.FTZ R223, R143, R139, R223 ;  /* 0x0000008b8fdf7223 */ /* 0x000fc600000100df */
[----:B------:R1:W-:Y:S01]  /*2970*/  STL [R1+0xe0], R224 ;  /* 0x0000e0e001007387 */ /* 0x0003e20000100800 */
[----:B----4-:R-:W-:-:S03]  /*2980*/  FADD.FTZ R123, R120, R123 ;  /* 0x0000007b787b7221 */ /* 0x010fc60000010000 */
[----:B------:R-:W-:Y:S01]  /*2990*/  STL [R1+0xdc], R223 ;  /* 0x0000dcdf01007387 */ /* 0x000fe20000100800 */
[----:B------:R-:W-:-:S03]  /*29a0*/  HADD2.F32 R147, -RZ, R149.H1_H1 ;  /* 0x30000095ff937230 */ /* 0x000fc60000004100 */
[----:B------:R2:W-:Y:S01]  /*29b0*/  STL [R1+0xe8], R123 ;  /* 0x0000e87b01007387 */ /* 0x0005e20000100800 */
[--C-:B-1----:R-:W-:Y:S02]  /*29c0*/  HADD2.F32 R224, -RZ, R148.reuse.H0_H0 ;  /* 0x20000094ffe07230 */ /* 0x102fe40000004100 */
[----:B------:R-:W-:Y:S01]  /*29d0*/  FFMA.FTZ R139, R75, R139, R121 ;  /* 0x0000008b4b8b7223 */ /* 0x000fe20000010079 */
[----:B------:R-:W-:Y:S01]  /*29e0*/  FFMA.FTZ R122, R143, R120, R122 ;  /* 0x000000788f7a7223 */ /* 0x000fe2000001007a */
[----:B--2---:R-:W-:Y:S02]  /*29f0*/  HADD2.F32 R123, -RZ, R149.H0_H0 ;  /* 0x20000095ff7b7230 */ /* 0x004fe40000004100 */
[----:B------:R-:W-:Y:S02]  /*2a00*/  HADD2.F32 R234, -RZ, R148.H1_H1 ;  /* 0x30000094ffea7230 */ /* 0x000fe40000004100 */
[----:B------:R1:W-:Y:S01]  /*2a10*/  STL [R1+0xe4], R122 ;  /* 0x0000e47a01007387 */ /* 0x0003e20000100800 */
[----:B------:R-:W-:-:S02]  /*2a20*/  HADD2.F32 R120, -RZ, R150.H1_H1 ;  /* 0x30000096ff787230 */ /* 0x000fc40000004100 */
[C---:B------:R-:W-:Y:S01]  /*2a30*/  FADD.FTZ R148, -R201.reuse, R224 ;  /* 0x000000e0c9947221 */ /* 0x040fe20000010100 */
[--C-:B------:R-:W-:Y:S02]  /*2a40*/  HADD2.F32 R223, -RZ, R151.reuse.H0_H0 ;  /* 0x20000097ffdf7230 */ /* 0x100fe40000004100 */
[----:B------:R-:W-:Y:S02]  /*2a50*/  HADD2.F32 R121, -RZ, R151.H1_H1 ;  /* 0x30000097ff797230 */ /* 0x000fe40000004100 */
[----:B------:R-:W-:Y:S02]  /*2a60*/  HADD2.F32 R151, -RZ, R152.H0_H0 ;  /* 0x20000098ff977230 */ /* 0x000fe40000004100 */
[----:B-1----:R-:W-:Y:S02]  /*2a70*/  HADD2.F32 R122, -RZ, R150.H0_H0 ;  /* 0x20000096ff7a7230 */ /* 0x002fe40000004100 */
[C---:B------:R-:W-:Y:S01]  /*2a80*/  FADD.FTZ R150, -R201.reuse, R123 ;  /* 0x0000007bc9967221 */ /* 0x040fe20000010100 */
[----:B------:R-:W-:Y:S01]  /*2a90*/  FADD.FTZ R123, -R201, R147 ;  /* 0x00000093c97b7221 */ /* 0x000fe20000010100 */
[----:B------:R-:W-:-:S02]  /*2aa0*/  HADD2.F32 R147, -RZ, R156.H0_H0 ;  /* 0x2000009cff937230 */ /* 0x000fc40000004100 */
[C---:B------:R-:W-:Y:S01]  /*2ab0*/  FADD.FTZ R149, -R201.reuse, R234 ;  /* 0x000000eac9957221 */ /* 0x040fe20000010100 */
[C---:B------:R-:W-:Y:S01]  /*2ac0*/  FADD.FTZ R122, -R201.reuse, R122 ;  /* 0x0000007ac97a7221 */ /* 0x040fe20000010100 */
[C---:B------:R-:W-:Y:S01]  /*2ad0*/  FADD.FTZ R120, -R201.reuse, R120 ;  /* 0x00000078c9787221 */ /* 0x040fe20000010100 */
[C---:B------:R-:W-:Y:S01]  /*2ae0*/  FADD.FTZ R223, -R201.reuse, R223 ;  /* 0x000000dfc9df7221 */ /* 0x040fe20000010100 */
[----:B------:R-:W-:Y:S01]  /*2af0*/  FADD.FTZ R121, -R201, R121 ;  /* 0x00000079c9797221 */ /* 0x000fe20000010100 */
[----:B------:R-:W-:Y:S01]  /*2b00*/  FMUL.FTZ R148, R179, R148 ;  /* 0x00000094b3947220 */ /* 0x000fe20000410000 */
[----:B------:R-:W-:Y:S01]  /*2b10*/  FMUL.FTZ R201, R36, R151 ;  /* 0x0000009724c97220 */ /* 0x000fe20000410000 */
[----:B------:R-:W-:Y:S02]  /*2b20*/  FADD.FTZ R12, R147, R12 ;  /* 0x0000000c930c7221 */ /* 0x000fe40000010000 */
[-C--:B------:R-:W-:Y:S01]  /*2b30*/  FFMA.FTZ R11, R148, R147.reuse, R11 ;  /* 0x00000093940b7223 */ /* 0x080fe2000001000b */
[----:B------:R-:W-:Y:S01]  /*2b40*/  FFMA.FTZ R147, R68, R147, R201 ;  /* 0x0000009344937223 */ /* 0x000fe200000100c9 */
[----:B------:R-:W-:-:S02]  /*2b50*/  HADD2.F32 R201, -RZ, R152.H1_H1 ;  /* 0x30000098ffc97230 */ /* 0x000fc40000004100 */
[----:B------:R-:W-:Y:S01]  /*2b60*/  FADD.FTZ R13, R151, R13 ;  /* 0x0000000d970d7221 */ /* 0x000fe20000010000 */
[----:B------:R-:W-:Y:S01]  /*2b70*/  FFMA.FTZ R14, R148, R151, R14 ;  /* 0x00000097940e7223 */ /* 0x000fe2000001000e */
[----:B------:R-:W-:Y:S02]  /*2b80*/  HADD2.F32 R151, -RZ, R156.H1_H1 ;  /* 0x3000009cff977230 */ /* 0x000fe40000004100 */
[----:B------:R-:W-:Y:S01]  /*2b90*/  FMUL.FTZ R152, R179, R149 ;  /* 0x00000095b3987220 */ /* 0x000fe20000410000 */
[----:B------:R-:W-:Y:S01]  /*2ba0*/  FMUL.FTZ R149, R37, R201 ;  /* 0x000000c925957220 */ /* 0x000fe20000410000 */
[----:B------:R-:W-:Y:S02]  /*2bb0*/  HADD2.F32 R156, -RZ, R153.H0_H0 ;  /* 0x20000099ff9c7230 */ /* 0x000fe40000004100 */
[----:B------:R-:W-:Y:S01]  /*2bc0*/  FADD.FTZ R16, R151, R16 ;  /* 0x0000001097107221 */ /* 0x000fe20000010000 */
[-C--:B------:R-:W-:Y:S01]  /*2bd0*/  FFMA.FTZ R15, R152, R151.reuse, R15 ;  /* 0x00000097980f7223 */ /* 0x080fe2000001000f */
[----:B------:R-:W-:Y:S01]  /*2be0*/  FFMA.FTZ R151, R69, R151, R149 ;  /* 0x0000009745977223 */ /* 0x000fe20000010095 */
[----:B------:R-:W-:-:S02]  /*2bf0*/  HADD2.F32 R149, -RZ, R157.H0_H0 ;  /* 0x2000009dff957230 */ /* 0x000fc40000004100 */
[----:B------:R-:W-:Y:S01]  /*2c00*/  FADD.FTZ R17, R201, R17 ;  /* 0x00000011c9117221 */ /* 0x000fe20000010000 */
[----:B------:R-:W-:Y:S01]  /*2c10*/  FFMA.FTZ R18, R152, R201, R18 ;  /* 0x000000c998127223 */ /* 0x000fe20000010012 */
[----:B------:R-:W-:Y:S01]  /*2c20*/  FMUL.FTZ R150, R179, R150 ;  /* 0x00000096b3967220 */ /* 0x000fe20000410000 */
[-C--:B------:R-:W-:Y:S01]  /*2c30*/  FMUL.FTZ R201, R38, R156.reuse ;  /* 0x0000009c26c97220 */ /* 0x080fe20000410000 */
        /* <DEDUP_REMOVED lines=29> */
[----:B------:R-:W-:Y:S01]  /*2e10*/  FMUL.FTZ R223, R179, R223 ;  /* 0x000000dfb3df7220 */ /* 0x000fe20000410000 */
[----:B------:R-:W-:Y:S01]  /*2e20*/  FADD.FTZ R161, R122, R161 ;  /* 0x000000a17aa17221 */ /* 0x000fe20000010000 */
[----:B------:R-:W-:Y:S01]  /*2e30*/  FFMA.FTZ R162, R154, R122, R162 ;  /* 0x0000007a9aa27223 */ /* 0x000fe200000100a2 */
[-C--:B------:R-:W-:Y:S01]  /*2e40*/  FMUL.FTZ R122, R34, R120.reuse ;  /* 0x00000078227a7220 */ /* 0x080fe20000410000 */
[----:B------:R-:W-:Y:S01]  /*2e50*/  FADD.FTZ R165, R120, R165 ;  /* 0x000000a578a57221 */ /* 0x000fe20000010000 */
[----:B------:R-:W-:Y:S01]  /*2e60*/  FFMA.FTZ R174, R223, R120, R174 ;  /* 0x00000078dfae7223 */ /* 0x000fe200000100ae */
[----:B------:R-:W-:-:S02]  /*2e70*/  HADD2.F32 R120, -RZ, R155.H1_H1 ;  /* 0x3000009bff787230 */ /* 0x000fc40000004100 */
[--C-:B------:R-:W-:Y:S02]  /*2e80*/  HADD2.F32 R224, -RZ, R159.reuse.H0_H0 ;  /* 0x2000009fffe07230 */ /* 0x100fe40000004100 */
        /* <DEDUP_REMOVED lines=67> */
[CC--:B------:R-:W-:Y:S01]  /*32c0*/  FFMA.FTZ R163, R223.reuse, R224.reuse, R163 ;  /* 0x000000e0dfa37223 */ /* 0x0c0fe200000100a3 */
        /* <DEDUP_REMOVED lines=32> */
.L_x_1818:
        /* <DEDUP_REMOVED lines=14> */
.L_x_1806:
[----:B------:R-:W-:Y:S05]  /*35b0*/  WARPSYNC.ALL ;  /* 0x0000000000007948 */ /* 0x000fea0003800000 */
[----:B------:R-:W1:Y:S08]  /*35c0*/  S2UR UR5, SR_CgaCtaId ;  /* 0x00000000000579c3 */ /* 0x000e700000008800 */
[----:B------:R-:W-:Y:S01]  /*35d0*/  BAR.SYNC.DEFER_BLOCKING 0x0 ;  /* 0x0000000000007b1d */ /* 0x000fe20000010000 */
[----:B--2---:R-:W-:-:S02]  /*35e0*/  SHF.R.U32.HI R200, RZ, 0x5, R234 ;  /* 0x00000005ffc87819 */ /* 0x004fc400000116ea */
[----:B-----5:R-:W-:Y:S02]  /*35f0*/  LOP3.LUT P5, RZ, R132, 0xff0000, RZ, 0xc0, !PT ;  /* 0x00ff000084ff7812 */ /* 0x020fe400078ac0ff */
        /* <DEDUP_REMOVED lines=29> */
[----:B------:R-:W-:Y:S01]  /*37d0*/  FSEL R235, R120, RZ, !P2 ;  /* 0x000000ff78eb7208 */ /* 0x000fe20005000000 */
[----:B------:R-:W-:Y:S01]  /*37e0*/  @P0 HADD2.F32 R120, -RZ, R96.H0_H0 ;  /* 0x20000060ff780230 */ /* 0x000fe20000004100 */
[----:B------:R-:W-:-:S03]  /*37f0*/  ISETP.NE.U32.AND P2, PT, RZ, UR18, PT ;  /* 0x00000012ff007c0c */ /* 0x000fc6000bf45070 */
[-CC-:B------:R-:W-:Y:S01]  /*3800*/  FFMA.FTZ R0, R0, R200.reuse, R235.reuse ;  /* 0x000000c800007223 */ /* 0x180fe200000100eb */
[----:B------:R-:W-:Y:S01]  /*3810*/  ISETP.NE.AND.EX P2, PT, RZ, UR19, PT, P2 ;  /* 0x00000013ff007c0c */ /* 0x000fe2000bf45320 */
[-CC-:B------:R-:W-:Y:S01]  /*3820*/  FFMA.FTZ R184, R184, R200.reuse, R235.reuse ;  /* 0x000000c8b8b87223 */ /* 0x180fe200000100eb */
[-CC-:B------:R-:W-:Y:S01]  /*3830*/  FFMA.FTZ R181, R181, R200.reuse, R235.reuse ;  /* 0x000000c8b5b57223 */ /* 0x180fe200000100eb */
[----:B------:R-:W-:Y:S01]  /*3840*/  FADD.FTZ R0, R182, -R0 ;  /* 0x80000000b6007221 */ /* 0x000fe20000010000 */
[----:B------:R-:W-:Y:S01]  /*3850*/  FFMA.FTZ R194, R194, R200, R235 ;  /* 0x000000c8c2c27223 */ /* 0x000fe200000100eb */
[----:B------:R-:W-:Y:S01]  /*3860*/  FADD.FTZ R184, R185, -R184 ;  /* 0x800000b8b9b87221 */ /* 0x000fe20000010000 */
[----:B------:R-:W-:Y:S01]  /*3870*/  FADD.FTZ R181, R183, -R181 ;  /* 0x800000b5b7b57221 */ /* 0x000fe20000010000 */
[C---:B------:R-:W-:Y:S01]  /*3880*/  FMUL.FTZ R122, R179.reuse, R0 ;  /* 0x00000000b37a7220 */ /* 0x040fe20000410000 */
[----:B------:R-:W-:Y:S01]  /*3890*/  FFMA.FTZ R183, R188, R200, R235 ;  /* 0x000000c8bcb77223 */ /* 0x000fe200000100eb */
[C---:B------:R-:W-:Y:S01]  /*38a0*/  FMUL.FTZ R0, R179.reuse, R184 ;  /* 0x000000b8b3007220 */ /* 0x040fe20000410000 */
[----:B------:R-:W-:Y:S01]  /*38b0*/  FMUL.FTZ R185, R179, R181 ;  /* 0x000000b5b3b97220 */ /* 0x000fe20000410000 */
[----:B------:R-:W-:Y:S01]  /*38c0*/  @P0 FADD.FTZ R122, R122, R120 ;  /* 0x000000787a7a0221 */ /* 0x000fe20000010000 */
[----:B------:R-:W-:Y:S01]  /*38d0*/  FADD.FTZ R183, R189, -R183 ;  /* 0x800000b7bdb77221 */ /* 0x000fe20000010000 */
[----:B------:R-:W-:Y:S01]  /*38e0*/  @P0 FADD.FTZ R0, R0, R121 ;  /* 0x0000007900000221 */ /* 0x000fe20000010000 */
[----:B------:R-:W-:Y:S01]  /*38f0*/  FADD.FTZ R195, R195, -R194 ;  /* 0x800000c2c3c37221 */ /* 0x000fe20000010000 */
[----:B------:R-:W-:Y:S01]  /*3900*/  FFMA.FTZ R186, R186, R200, R235 ;  /* 0x000000c8baba7223 */ /* 0x000fe200000100eb */
[----:B------:R-:W-:Y:S01]  /*3910*/  @P2 F2FP.F16.F32.PACK_AB R120, RZ, R122 ;  /* 0x0000007aff78223e */ /* 0x000fe200000000ff */
[C---:B------:R-:W-:Y:S01]  /*3920*/  FMUL.FTZ R183, R179.reuse, R183 ;  /* 0x000000b7b3b77220 */ /* 0x040fe20000410000 */
[----:B------:R-:W-:Y:S01]  /*3930*/  @P2 F2FP.F16.F32.PACK_AB R121, RZ, R0 ;  /* 0x00000000ff79223e */ /* 0x000fe200000000ff */
[----:B------:R-:W-:Y:S01]  /*3940*/  FMUL.FTZ R181, R179, R195 ;  /* 0x000000c3b3b57220 */ /* 0x000fe20000410000 */
[----:B------:R-:W-:Y:S01]  /*3950*/  @P2 PRMT R112, R120, 0x7610, R112 ;  /* 0x0000761078702816 */ /* 0x000fe20000000070 */
[----:B------:R-:W-:Y:S01]  /*3960*/  @P0 HADD2.F32 R120, -RZ, R96.H1_H1 ;  /* 0x30000060ff780230 */ /* 0x000fe20000004100 */
[----:B------:R-:W-:Y:S01]  /*3970*/  @P2 PRMT R113, R121, 0x7610, R113 ;  /* 0x0000761079712816 */ /* 0x000fe20000000071 */
[----:B------:R-:W-:-:S02]  /*3980*/  @P0 HADD2.F32 R121, -RZ, R99.H0_H0 ;  /* 0x20000063ff790230 */ /* 0x000fc40000004100 */
[-CC-:B------:R-:W-:Y:S01]  /*3990*/  FFMA.FTZ R182, R190, R200.reuse, R235.reuse ;  /* 0x000000c8beb67223 */ /* 0x180fe200000100eb */
[----:B------:R-:W-:Y:S01]  /*39a0*/  FFMA.FTZ R123, R196, R200, R235 ;  /* 0x000000c8c47b7223 */ /* 0x000fe200000100eb */
[----:B------:R-:W-:Y:S01]  /*39b0*/  @P0 FADD.FTZ R185, R185, R120 ;  /* 0x00000078b9b90221 */ /* 0x000fe20000010000 */
[--C-:B------:R-:W-:Y:S02]  /*39c0*/  @P0 HADD2.F32 R120, -RZ, R98.reuse.H0_H0 ;  /* 0x20000062ff780230 */ /* 0x100fe40000004100 */
[----:B------:R-:W-:Y:S01]  /*39d0*/  @P0 FADD.FTZ R181, R181, R121 ;  /* 0x00000079b5b50221 */ /* 0x000fe20000010000 */
[----:B------:R-:W-:Y:S01]  /*39e0*/  FADD.FTZ R187, R187, -R186 ;  /* 0x800000babbbb7221 */ /* 0x000fe20000010000 */
[----:B------:R-:W-:Y:S01]  /*39f0*/  FADD.FTZ R182, R191, -R182 ;  /* 0x800000b6bfb67221 */ /* 0x000fe20000010000 */
[----:B------:R-:W-:Y:S01]  /*3a00*/  FADD.FTZ R123, R197, -R123 ;  /* 0x8000007bc57b7221 */ /* 0x000fe20000010000 */
[----:B------:R-:W-:Y:S01]  /*3a10*/  @P0 FADD.FTZ R183, R183, R120 ;  /* 0x00000078b7b70221 */ /* 0x000fe20000010000 */
[----:B------:R-:W-:Y:S01]  /*3a20*/  @P0 HADD2.F32 R184, -RZ, R97.H1_H1 ;  /* 0x30000061ffb80230 */ /* 0x000fe20000004100 */
[----:B------:R-:W0:Y:S01]  /*3a30*/  @P2 LDC.64 R120, c[0x0][0x308] ;  /* 0x0000c200ff782b82 */ /* 0x000e220000000a00 */
[----:B------:R-:W-:-:S02]  /*3a40*/  @P0 HADD2.F32 R186, -RZ, R98.H1_H1 ;  /* 0x30000062ffba0230 */ /* 0x000fc40000004100 */
[C---:B------:R-:W-:Y:S01]  /*3a50*/  FMUL.FTZ R187, R179.reuse, R187 ;  /* 0x000000bbb3bb7220 */ /* 0x040fe20000410000 */
[C---:B------:R-:W-:Y:S01]  /*3a60*/  FMUL.FTZ R182, R179.reuse, R182 ;  /* 0x000000b6b3b67220 */ /* 0x040fe20000410000 */
[----:B------:R-:W-:Y:S02]  /*3a70*/  @P0 HADD2.F32 R190, -RZ, R99.H1_H1 ;  /* 0x30000063ffbe0230 */ /* 0x000fe40000004100 */
[----:B------:R-:W-:Y:S01]  /*3a80*/  FMUL.FTZ R123, R179, R123 ;  /* 0x0000007bb37b7220 */ /* 0x000fe20000410000 */
[----:B------:R-:W-:Y:S01]  /*3a90*/  @P0 FADD.FTZ R187, R187, R184 ;  /* 0x000000b8bbbb0221 */ /* 0x000fe20000010000 */
[----:B------:R-:W-:Y:S01]  /*3aa0*/  @P0 FADD.FTZ R182, R182, R186 ;  /* 0x000000bab6b60221 */ /* 0x000fe20000010000 */
[----:B------:R-:W-:Y:S01]  /*3ab0*/  @P2 F2FP.F16.F32.PACK_AB R184, RZ, R183 ;  /* 0x000000b7ffb8223e */ /* 0x000fe200000000ff */
[----:B------:R-:W-:Y:S01]  /*3ac0*/  @P0 FADD.FTZ R123, R123, R190 ;  /* 0x000000be7b7b0221 */ /* 0x000fe20000010000 */
[----:B------:R-:W-:Y:S01]  /*3ad0*/  @P2 F2FP.F16.F32.PACK_AB R186, RZ, R181 ;  /* 0x000000b5ffba223e */ /* 0x000fe200000000ff */
[----:B------:R-:W-:Y:S01]  /*3ae0*/  FMUL.FTZ R190, R187, UR17 ;  /* 0x00000011bbbe7c20 */ /* 0x000fe20008410000 */
        /* <DEDUP_REMOVED lines=15> */
[-CC-:B------:R-:W-:Y:S01]  /*3be0*/  FFMA.FTZ R180, R180, R200.reuse, R235.reuse ;  /* 0x000000c8b4b47223 */ /* 0x180fe200000100eb */
[----:B------:R-:W-:Y:S01]  /*3bf0*/  @P2 PRMT R114, R114, 0x5410, R184 ;  /* 0x0000541072722816 */ /* 0x000fe200000000b8 */
[----:B------:R-:W-:Y:S01]  /*3c00*/  FMUL.FTZ R184, R0, UR17 ;  /* 0x0000001100b87c20 */ /* 0x000fe20008410000 */
[----:B------:R-:W-:Y:S01]  /*3c10*/  @P2 PRMT R115, R115, 0x5410, R186 ;  /* 0x0000541073732816 */ /* 0x000fe200000000ba */
[----:B------:R-:W-:Y:S01]  /*3c20*/  FMUL.FTZ R0, R123, UR17 ;  /* 0x000000117b007c20 */ /* 0x000fe20008410000 */
[-CC-:B------:R-:W-:Y:S01]  /*3c30*/  FFMA.FTZ R194, R125, R200.reuse, R235.reuse ;  /* 0x000000c87dc27223 */ /* 0x180fe200000100eb */
[----:B------:R-:W-:Y:S01]  /*3c40*/  FADD.FTZ R124, R124, -R180 ;  /* 0x800000b47c7c7221 */ /* 0x000fe20000010000 */
[----:B------:R-:W-:Y:S01]  /*3c50*/  FFMA.FTZ R195, R134, R200, R235 ;  /* 0x000000c886c37223 */ /* 0x000fe200000100eb */
[----:B------:R0:W-:Y:S01]  /*3c60*/  @P2 STG.E.128 desc[UR6][R120.64], R112 ;  /* 0x0000007078002986 */ /* 0x0001e2000c101d06 */
[----:B------:R-:W-:Y:S01]  /*3c70*/  FADD.FTZ R194, R192, -R194 ;  /* 0x800000c2c0c27221 */ /* 0x000fe20000010000 */
[C---:B------:R-:W-:Y:S01]  /*3c80*/  FMUL.FTZ R188, R179.reuse, R124 ;  /* 0x0000007cb3bc7220 */ /* 0x040fe20000410000 */
[----:B------:R-:W-:Y:S01]  /*3c90*/  FADD.FTZ R195, R210, -R195 ;  /* 0x800000c3d2c37221 */ /* 0x000fe20000010000 */
[--C-:B------:R-:W-:Y:S01]  /*3ca0*/  FFMA.FTZ R140, R140, R200, R235.reuse ;  /* 0x000000c88c8c7223 */ /* 0x100fe200000100eb */
[----:B------:R-:W-:Y:S01]  /*3cb0*/  FMUL.FTZ R194, R179, R194 ;  /* 0x000000c2b3c27220 */ /* 0x000fe20000410000 */
[----:B------:R-:W-:Y:S01]  /*3cc0*/  FFMA.FTZ R215, R215, R200, R235 ;  /* 0x000000c8d7d77223 */ /* 0x000fe200000100eb */
[----:B------:R-:W-:Y:S01]  /*3cd0*/  FMUL.FTZ R195, R179, R195 ;  /* 0x000000c3b3c37220 */ /* 0x000fe20000410000 */
[----:B------:R-:W-:Y:S01]  /*3ce0*/  FADD.FTZ R136, R136, -R140 ;  /* 0x8000008c88887221 */ /* 0x000fe20000010000 */
[----:B------:R-:W-:-:S02]  /*3cf0*/  @P0 HADD2.F32 R140, -RZ, R103.H0_H0 ;  /* 0x20000067ff8c0230 */ /* 0x000fc40000004100 */
[----:B------:R-:W-:Y:S01]  /*3d00*/  FADD.FTZ R135, R135, -R215 ;  /* 0x800000d787877221 */ /* 0x000fe20000010000 */
[-CC-:B------:R-:W-:Y:S01]  /*3d10*/  FFMA.FTZ R220, R220, R200.reuse, R235.reuse ;  /* 0x000000c8dcdc7223 */ /* 0x180fe200000100eb */
[-CC-:B------:R-:W-:Y:S01]  /*3d20*/  FFMA.FTZ R221, R221, R200.reuse, R235.reuse ;  /* 0x000000c8dddd7223 */ /* 0x180fe200000100eb */
[-CC-:B------:R-:W-:Y:S01]  /*3d30*/  FFMA.FTZ R141, R141, R200.reuse, R235.reuse ;  /* 0x000000c88d8d7223 */ /* 0x180fe200000100eb */
[----:B------:R-:W-:Y:S01]  /*3d40*/  FFMA.FTZ R222, R222, R200, R235 ;  /* 0x000000c8dede7223 */ /* 0x000fe200000100eb */
[----:B------:R-:W-:Y:S01]  /*3d50*/  FADD.FTZ R144, R144, -R220 ;  /* 0x800000dc90907221 */ /* 0x000fe20000010000 */
[----:B------:R-:W-:Y:S01]  /*3d60*/  FADD.FTZ R145, R145, -R221 ;  /* 0x800000dd91917221 */ /* 0x000fe20000010000 */
[----:B------:R-:W-:Y:S01]  /*3d70*/  FADD.FTZ R137, R137, -R141 ;  /* 0x8000008d89897221 */ /* 0x000fe20000010000 */
[----:B0-----:R-:W-:Y:S01]  /*3d80*/  FSEL R120, R184, RZ, P5 ;  /* 0x000000ffb8787208 */ /* 0x001fe20002800000 */
[C---:B------:R-:W-:Y:S01]  /*3d90*/  FMUL.FTZ R210, R179.reuse, R144 ;  /* 0x00000090b3d27220 */ /* 0x040fe20000410000 */
[----:B------:R-:W-:Y:S01]  /*3da0*/  FSEL R121, R190, RZ, P6 ;  /* 0x000000ffbe797208 */ /* 0x000fe20003000000 */
[----:B------:R-:W-:Y:S01]  /*3db0*/  FMUL.FTZ R215, R179, R137 ;  /* 0x00000089b3d77220 */ /* 0x000fe20000410000 */
[C---:B------:R-:W-:Y:S01]  /*3dc0*/  LOP3.LUT P5, RZ, R133.reuse, 0xff, RZ, 0xc0, !PT ;  /* 0x000000ff85ff7812 */ /* 0x040fe200078ac0ff */
[----:B------:R-:W-:Y:S01]  /*3dd0*/  FADD.FTZ R146, R146, -R222 ;  /* 0x800000de92927221 */ /* 0x000fe20000010000 */
[----:B------:R-:W-:Y:S01]  /*3de0*/  LOP3.LUT P6, RZ, R133, 0xff00, RZ, 0xc0, !PT ;  /* 0x0000ff0085ff7812 */ /* 0x000fe200078cc0ff */
[-CC-:B------:R-:W-:Y:S01]  /*3df0*/  FFMA.FTZ R148, R148, R200.reuse, R235.reuse ;  /* 0x000000c894947223 */ /* 0x180fe200000100eb */
[----:B------:R-:W-:Y:S01]  /*3e00*/  FSEL R186, R183, RZ, P5 ;  /* 0x000000ffb7ba7208 */ /* 0x000fe20002800000 */
[-CC-:B------:R-:W-:Y:S01]  /*3e10*/  FFMA.FTZ R154, R154, R200.reuse, R235.reuse ;  /* 0x000000c89a9a7223 */ /* 0x180fe200000100eb */
[----:B------:R-:W-:Y:S01]  /*3e20*/  FSEL R187, R182, RZ, P6 ;  /* 0x000000ffb6bb7208 */ /* 0x000fe20003000000 */
[-CC-:B------:R-:W-:Y:S01]  /*3e30*/  FFMA.FTZ R142, R142, R200.reuse, R235.reuse ;  /* 0x000000c88e8e7223 */ /* 0x180fe200000100eb */
[----:B------:R-:W-:Y:S01]  /*3e40*/  LOP3.LUT P5, RZ, R133, 0xff0000, RZ, 0xc0, !PT ;  /* 0x00ff000085ff7812 */ /* 0x000fe200078ac0ff */
[----:B------:R-:W-:Y:S01]  /*3e50*/  FADD.FTZ R148, R147, -R148 ;  /* 0x8000009493947221 */ /* 0x000fe20000010000 */
[----:B------:R-:W-:Y:S01]  /*3e60*/  LOP3.LUT P6, RZ, R133, 0xff000000, RZ, 0xc0, !PT ;  /* 0xff00000085ff7812 */ /* 0x000fe200078cc0ff */
[----:B------:R-:W-:Y:S01]  /*3e70*/  FADD.FTZ R154, R158, -R154 ;  /* 0x8000009a9e9a7221 */ /* 0x000fe20000010000 */
[----:B------:R-:W-:Y:S01]  /*3e80*/  FSEL R123, R181, RZ, P5 ;  /* 0x000000ffb57b7208 */ /* 0x000fe20002800000 */
[--C-:B------:R-:W-:Y:S01]  /*3e90*/  FFMA.FTZ R150, R150, R200, R235.reuse ;  /* 0x000000c896967223 */ /* 0x100fe200000100eb */
[----:B------:R-:W-:Y:S01]  /*3ea0*/  FSEL R133, R0, RZ, P6 ;  /* 0x000000ff00857208 */ /* 0x000fe20003000000 */
[----:B------:R-:W-:Y:S01]  /*3eb0*/  FADD.FTZ R142, R138, -R142 ;  /* 0x8000008e8a8e7221 */ /* 0x000fe20000010000 */
[C---:B------:R-:W-:Y:S01]  /*3ec0*/  LOP3.LUT P5, RZ, R132.reuse, 0xff00, RZ, 0xc0, !PT ;  /* 0x0000ff0084ff7812 */ /* 0x040fe200078ac0ff */
[C---:B------:R-:W-:Y:S01]  /*3ed0*/  FMUL.FTZ R138, R179.reuse, R148 ;  /* 0x00000094b38a7220 */ /* 0x040fe20000410000 */
[----:B------:R-:W-:Y:S01]  /*3ee0*/  LOP3.LUT P6, RZ, R132, 0xff, RZ, 0xc0, !PT ;  /* 0x000000ff84ff7812 */ /* 0x000fe200078cc0ff */
[----:B------:R-:W-:Y:S01]  /*3ef0*/  FMUL.FTZ R148, R179, R154 ;  /* 0x0000009ab3947220 */ /* 0x000fe20000410000 */
[----:B------:R-:W-:Y:S01]  /*3f00*/  F2FP.F16.F32.PACK_AB R121, R121, R120 ;  /* 0x000000787979723e */ /* 0x000fe200000000ff */
[-CC-:B------:R-:W-:Y:S01]  /*3f10*/  FFMA.FTZ R143, R143, R200.reuse, R235.reuse ;  /* 0x000000c88f8f7223 */ /* 0x180fe200000100eb */
        /* <DEDUP_REMOVED lines=9> */
[-CC-:B------:R-:W-:Y:S01]  /*3fb0*/  FFMA.FTZ R197, R198, R200.reuse, R235.reuse ;  /* 0x000000c8c6c57223 */ /* 0x180fe200000100eb */
[C---:B------:R-:W-:Y:S01]  /*3fc0*/  @P1 LOP3.LUT P6, RZ, R166.reuse, 0xff00, RZ, 0xc0, !PT ;  /* 0x0000ff00a6ff1812 */ /* 0x040fe200078cc0ff */
[-CC-:B------:R-:W-:Y:S01]  /*3fd0*/  FFMA.FTZ R196, R193, R200.reuse, R235.reuse ;  /* 0x000000c8c1c47223 */ /* 0x180fe200000100eb */
[----:B------:R-:W-:Y:S01]  /*3fe0*/  FFMA.FTZ R193, R207, R200, R235 ;  /* 0x000000c8cfc17223 */ /* 0x000fe200000100eb */
[----:B------:R0:W-:Y:S01]  /*3ff0*/  STG.E.128 desc[UR6][R132.64], R120 ;  /* 0x0000007884007986 */ /* 0x0001e2000c101d06 */
[----:B------:R-:W-:Y:S01]  /*4000*/  @P1 FSEL R189, R185, RZ, P6 ;  /* 0x000000ffb9bd1208 */ /* 0x000fe20003000000 */
[----:B------:R-:W-:Y:S01]  /*4010*/  FADD.FTZ R197, R199, -R197 ;  /* 0x800000c5c7c57221 */ /* 0x000fe20000010000 */
[----:B------:R-:W-:Y:S01]  /*4020*/  @P1 LOP3.LUT P6, RZ, R166, 0xff000000, RZ, 0xc0, !PT ;  /* 0xff000000a6ff1812 */ /* 0x000fe200078cc0ff */
[----:B------:R-:W-:Y:S01]  /*4030*/  FADD.FTZ R196, R202, -R196 ;  /* 0x800000c4cac47221 */ /* 0x000fe20000010000 */
[----:B------:R-:W-:Y:S01]  /*4040*/  FADD.FTZ R193, R206, -R193 ;  /* 0x800000c1cec17221 */ /* 0x000fe20000010000 */
[C---:B------:R-:W-:Y:S01]  /*4050*/  FMUL.FTZ R197, R179.reuse, R197 ;  /* 0x000000c5b3c57220 */ /* 0x040fe20000410000 */
[----:B------:R-:W-:Y:S01]  /*4060*/  @P1 FSEL R190, R190, RZ, P6 ;  /* 0x000000ffbebe1208 */ /* 0x000fe20003000000 */
[----:B------:R-:W-:Y:S01]  /*4070*/  FMUL.FTZ R196, R179, R196 ;  /* 0x000000c4b3c47220 */ /* 0x000fe20000410000 */
[----:B------:R-:W-:Y:S01]  /*4080*/  @P1 LOP3.LUT P6, RZ, R167, 0xff00, RZ, 0xc0, !PT ;  /* 0x0000ff00a7ff1812 */ /* 0x000fe200078cc0ff */
[----:B------:R-:W-:Y:S01]  /*4090*/  FMUL.FTZ R193, R179, R193 ;  /* 0x000000c1b3c17220 */ /* 0x000fe20000410000 */
[----:B------:R-:W-:Y:S01]  /*40a0*/  FFMA.FTZ R206, R219, R200, R235 ;  /* 0x000000c8dbce7223 */ /* 0x000fe200000100eb */
[----:B------:R-:W-:Y:S01]  /*40b0*/  FMUL.FTZ R207, R179, R136 ;  /* 0x00000088b3cf7220 */ /* 0x000fe20000410000 */
[----:B------:R-:W-:Y:S01]  /*40c0*/  @P1 FSEL R202, R182, RZ, P6 ;  /* 0x000000ffb6ca1208 */ /* 0x000fe20003000000 */
[----:B------:R-:W-:-:S02]  /*40d0*/  @P0 HADD2.F32 R136, -RZ, R105.H0_H0 ;  /* 0x20000069ff880230 */ /* 0x000fc40000004100 */
[----:B------:R-:W-:Y:S01]  /*40e0*/  FADD.FTZ R206, R218, -R206 ;  /* 0x800000cedace7221 */ /* 0x000fe20000010000 */
[C---:B------:R-:W-:Y:S01]  /*40f0*/  FMUL.FTZ R218, R179.reuse, R135 ;  /* 0x00000087b3da7220 */ /* 0x040fe20000410000 */
[----:B------:R-:W-:Y:S01]  /*4100*/  @P0 HADD2.F32 R135, -RZ, R103.H1_H1 ;  /* 0x30000067ff870230 */ /* 0x000fe20000004100 */
[----:B0-----:R-:W-:Y:S01]  /*4110*/  @P1 MOV R120, R166 ;  /* 0x000000a600781202 */ /* 0x001fe20000000f00 */
[----:B------:R-:W-:Y:S01]  /*4120*/  FMUL.FTZ R206, R179, R206 ;  /* 0x000000ceb3ce7220 */ /* 0x000fe20000410000 */
[----:B------:R-:W-:Y:S01]  /*4130*/  @P1 MOV R121, R168 ;  /* 0x000000a800791202 */ /* 0x000fe20000000f00 */
[----:B------:R-:W-:Y:S01]  /*4140*/  @P0 FADD.FTZ R210, R210, R136 ;  /* 0x00000088d2d20221 */ /* 0x000fe20000010000 */
[----:B------:R-:W-:Y:S01]  /*4150*/  @P1 LOP3.LUT P5, RZ, R120, 0xff, RZ, 0xc0, !PT ;  /* 0x000000ff78ff1812 */ /* 0x000fe200078ac0ff */
[----:B------:R-:W-:Y:S01]  /*4160*/  @P0 FADD.FTZ R218, R218, R135 ;  /* 0x00000087dada0221 */ /* 0x000fe20000010000 */
[----:B------:R-:W-:Y:S01]  /*4170*/  MOV R120, R128 ;  /* 0x0000008000787202 */ /* 0x000fe20000000f00 */
[----:B------:R-:W-:Y:S01]  /*4180*/  @P0 HADD2.F32 R136, -RZ, R106.H0_H0 ;  /* 0x2000006aff880230 */ /* 0x000fe20000004100 */
[----:B------:R-:W-:Y:S01]  /*4190*/  @P1 FSEL R191, R191, RZ, P5 ;  /* 0x000000ffbfbf1208 */ /* 0x000fe20002800000 */
[----:B------:R-:W-:Y:S01]  /*41a0*/  FMUL.FTZ R186, R218, UR17 ;  /* 0x00000011daba7c20 */ /* 0x000fe20008410000 */
[----:B------:R-:W-:Y:S01]  /*41b0*/  @P1 LOP3.LUT P5, RZ, R166, 0xff0000, RZ, 0xc0, !PT ;  /* 0x00ff0000a6ff1812 */ /* 0x000fe200078ac0ff */
[----:B------:R-:W-:Y:S01]  /*41c0*/  FMUL.FTZ R137, R210, UR17 ;  /* 0x00000011d2897c20 */ /* 0x000fe20008410000 */
[----:B------:R-:W-:Y:S01]  /*41d0*/  LOP3.LUT P6, RZ, R120, 0xff, RZ, 0xc0, !PT ;  /* 0x000000ff78ff7812 */ /* 0x000fe200078cc0ff */
[----:B------:R-:W-:Y:S01]  /*41e0*/  @P0 HADD2.F32 R120, -RZ, R100.H0_H0 ;  /* 0x20000064ff780230 */ /* 0x000fe20000004100 */
[----:B------:R-:W-:Y:S01]  /*41f0*/  @P1 FSEL R199, R184, RZ, P5 ;  /* 0x000000ffb8c71208 */ /* 0x000fe20002800000 */
[----:B------:R-:W-:Y:S01]  /*4200*/  FADD.FTZ R143, R139, -R143 ;  /* 0x8000008f8b8f7221 */ /* 0x000fe20000010000 */
[----:B------:R-:W-:Y:S01]  /*4210*/  @P1 LOP3.LUT P5, RZ, R167, 0xff, RZ, 0xc0, !PT ;  /* 0x000000ffa7ff1812 */ /* 0x000fe200078ac0ff */
[-CC-:B------:R-:W-:Y:S01]  /*4220*/  FFMA.FTZ R153, R153, R200.reuse, R235.reuse ;  /* 0x000000c899997223 */ /* 0x180fe200000100eb */
[----:B------:R-:W-:Y:S01]  /*4230*/  @P0 FADD.FTZ R188, R188, R120 ;  /* 0x00000078bcbc0221 */ /* 0x000fe20000010000 */
[--C-:B------:R-:W-:Y:S01]  /*4240*/  @P0 HADD2.F32 R120, -RZ, R101.reuse.H0_H0 ;  /* 0x20000065ff780230 */ /* 0x100fe20000004100 */
[----:B------:R-:W-:Y:S01]  /*4250*/  @P1 FSEL R192, R183, RZ, P5 ;  /* 0x000000ffb7c01208 */ /* 0x000fe20002800000 */
[-CC-:B------:R-:W-:Y:S01]  /*4260*/  FFMA.FTZ R157, R157, R200.reuse, R235.reuse ;  /* 0x000000c89d9d7223 */ /* 0x180fe200000100eb */
[----:B------:R-:W-:Y:S01]  /*4270*/  @P1 LOP3.LUT P5, RZ, R167, 0xff0000, RZ, 0xc0, !PT ;  /* 0x00ff0000a7ff1812 */ /* 0x000fe200078ac0ff */
[----:B------:R-:W-:Y:S01]  /*4280*/  FMUL.FTZ R125, R188, UR17 ;  /* 0x00000011bc7d7c20 */ /* 0x000fe20008410000 */
[----:B------:R-:W-:Y:S01]  /*4290*/  @P0 FADD.FTZ R194, R194, R120 ;  /* 0x00000078c2c20221 */ /* 0x000fe20000010000 */
[----:B------:R-:W-:Y:S01]  /*42a0*/  @P0 HADD2.F32 R120, -RZ, R102.H0_H0 ;  /* 0x20000066ff780230 */ /* 0x000fe20000004100 */
[----:B------:R-:W-:Y:S01]  /*42b0*/  @P1 FSEL R198, R181, RZ, P5 ;  /* 0x000000ffb5c61208 */ /* 0x000fe20002800000 */
[-CC-:B------:R-:W-:Y:S01]  /*42c0*/  FFMA.FTZ R223, R223, R200.reuse, R235.reuse ;  /* 0x000000c8dfdf7223 */ /* 0x180fe200000100eb */
[----:B------:R-:W-:Y:S01]  /*42d0*/  @P1 LOP3.LUT P5, RZ, R167, 0xff000000, RZ, 0xc0, !PT ;  /* 0xff000000a7ff1812 */ /* 0x000fe200078ac0ff */
[----:B------:R-:W-:Y:S01]  /*42e0*/  FMUL.FTZ R180, R194, UR17 ;  /* 0x00000011c2b47c20 */ /* 0x000fe20008410000 */
[----:B------:R-:W-:Y:S01]  /*42f0*/  @P0 FADD.FTZ R193, R193, R120 ;  /* 0x00000078c1c10221 */ /* 0x000fe20000010000 */
[----:B------:R-:W-:Y:S01]  /*4300*/  FSEL R120, R125, RZ, P6 ;  /* 0x000000ff7d787208 */ /* 0x000fe20003000000 */
[----:B------:R-:W-:Y:S01]  /*4310*/  FADD.FTZ R152, R151, -R152 ;  /* 0x8000009897987221 */ /* 0x000fe20000010000 */
[----:B------:R-:W-:Y:S01]  /*4320*/  @P1 FSEL R123, R0, RZ, P5 ;  /* 0x000000ff007b1208 */ /* 0x000fe20002800000 */
[----:B------:R-:W-:Y:S01]  /*4330*/  @P0 HADD2.F32 R0, -RZ, R100.H1_H1 ;  /* 0x30000064ff000230 */ /* 0x000fe20000004100 */
[----:B------:R-:W-:Y:S01]  /*4340*/  @P1 LOP3.LUT P5, RZ, R121, 0xff, RZ, 0xc0, !PT ;  /* 0x000000ff79ff1812 */ /* 0x000fe200078ac0ff */
[----:B------:R-:W-:Y:S01]  /*4350*/  FFMA.FTZ R155, R155, R200, R235 ;  /* 0x000000c89b9b7223 */ /* 0x000fe200000100eb */
[----:B------:R-:W-:Y:S01]  /*4360*/  LOP3.LUT P6, RZ, R128, 0xff00, RZ, 0xc0, !PT ;  /* 0x0000ff0080ff7812 */ /* 0x000fe200078cc0ff */
[----:B------:R-:W-:Y:S01]  /*4370*/  FMUL.FTZ R151, R179, R143 ;  /* 0x0000008fb3977220 */ /* 0x000fe20000410000 */
[----:B------:R-:W-:Y:S01]  /*4380*/  @P0 FADD.FTZ R197, R197, R0 ;  /* 0x00000000c5c50221 */ /* 0x000fe20000010000 */
[----:B------:R-:W-:Y:S01]  /*4390*/  @P0 HADD2.F32 R0, -RZ, R101.H1_H1 ;  /* 0x30000065ff000230 */ /* 0x000fe20000004100 */
[----:B------:R-:W-:Y:S01]  /*43a0*/  @P1 FSEL R125, R125, RZ, P5 ;  /* 0x000000ff7d7d1208 */ /* 0x000fe20002800000 */
[----:B------:R-:W-:Y:S01]  /*43b0*/  FADD.FTZ R153, R156, -R153 ;  /* 0x800000999c997221 */ /* 0x000fe20000010000 */
[----:B------:R-:W-:Y:S01]  /*43c0*/  FMUL.FTZ R134, R197, UR17 ;  /* 0x00000011c5867c20 */ /* 0x000fe20008410000 */
[----:B------:R-:W-:Y:S01]  /*43d0*/  @P1 LOP3.LUT P5, RZ, R168, 0xff00, RZ, 0xc0, !PT ;  /* 0x0000ff00a8ff1812 */ /* 0x000fe200078ac0ff */
[----:B------:R-:W-:Y:S01]  /*43e0*/  @P0 FADD.FTZ R196, R196, R0 ;  /* 0x00000000c4c40221 */ /* 0x000fe20000010000 */
[----:B------:R-:W-:Y:S01]  /*43f0*/  @P0 HADD2.F32 R0, -RZ, R102.H1_H1 ;  /* 0x30000066ff000230 */ /* 0x000fe20000004100 */
[----:B------:R-:W-:Y:S01]  /*4400*/  MOV R135, R130 ;  /* 0x0000008200877202 */ /* 0x000fe20000000f00 */
[----:B------:R-:W-:Y:S01]  /*4410*/  FADD.FTZ R157, R201, -R157 ;  /* 0x8000009dc99d7221 */ /* 0x000fe20000010000 */
[----:B------:R-:W-:Y:S01]  /*4420*/  FSEL R132, R134, RZ, P6 ;  /* 0x000000ff86847208 */ /* 0x000fe20003000000 */
[----:B------:R-:W-:Y:S01]  /*4430*/  FMUL.FTZ R181, R196, UR17 ;  /* 0x00000011c4b57c20 */ /* 0x000fe20008410000 */
[----:B------:R-:W-:Y:S01]  /*4440*/  LOP3.LUT P6, RZ, R128, 0xff0000, RZ, 0xc0, !PT ;  /* 0x00ff000080ff7812 */ /* 0x000fe200078cc0ff */
[----:B------:R-:W-:Y:S01]  /*4450*/  @P0 FADD.FTZ R195, R195, R0 ;  /* 0x00000000c3c30221 */ /* 0x000fe20000010000 */
[----:B------:R-:W-:Y:S01]  /*4460*/  @P1 FSEL R134, R134, RZ, P5 ;  /* 0x000000ff86861208 */ /* 0x000fe20002800000 */
[----:B------:R-:W-:Y:S01]  /*4470*/  FMUL.FTZ R0, R193, UR17 ;  /* 0x00000011c1007c20 */ /* 0x000fe20008410000 */
[----:B------:R-:W-:Y:S01]  /*4480*/  @P1 LOP3.LUT P5, RZ, R168, 0xff0000, RZ, 0xc0, !PT ;  /* 0x00ff0000a8ff1812 */ /* 0x000fe200078ac0ff */
[----:B------:R-:W-:Y:S01]  /*4490*/  FMUL.FTZ R124, R195, UR17 ;  /* 0x00000011c37c7c20 */ /* 0x000fe20008410000 */
[----:B------:R-:W-:Y:S01]  /*44a0*/  FSEL R133, R180, RZ, P6 ;  /* 0x000000ffb4857208 */ /* 0x000fe20003000000 */
[----:B------:R-:W-:Y:S01]  /*44b0*/  FADD.FTZ R223, R224, -R223 ;  /* 0x800000dfe0df7221 */ /* 0x000fe20000010000 */
[----:B------:R-:W-:Y:S01]  /*44c0*/  LOP3.LUT P6, RZ, R128, 0xff000000, RZ, 0xc0, !PT ;  /* 0xff00000080ff7812 */ /* 0x000fe200078cc0ff */
[----:B------:R-:W-:Y:S01]  /*44d0*/  FMUL.FTZ R139, R179, R152 ;  /* 0x00000098b38b7220 */ /* 0x000fe20000410000 */
[----:B------:R-:W-:Y:S01]  /*44e0*/  @P1 FSEL R180, R180, RZ, P5 ;  /* 0x000000ffb4b41208 */ /* 0x000fe20002800000 */
[----:B------:R-:W-:Y:S01]  /*44f0*/  FADD.FTZ R155, R159, -R155 ;  /* 0x8000009b9f9b7221 */ /* 0x000fe20000010000 */
[----:B------:R-:W-:Y:S01]  /*4500*/  @P1 LOP3.LUT P5, RZ, R168, 0xff000000, RZ, 0xc0, !PT ;  /* 0xff000000a8ff1812 */ /* 0x000fe200078ac0ff */
[----:B------:R-:W-:Y:S01]  /*4510*/  FMUL.FTZ R142, R179, R149 ;  /* 0x00000095b38e7220 */ /* 0x000fe20000410000 */
[----:B------:R-:W-:Y:S01]  /*4520*/  FSEL R121, R181, RZ, P6 ;  /* 0x000000ffb5797208 */ /* 0x000fe20003000000 */
[----:B------:R-:W-:Y:S01]  /*4530*/  FMUL.FTZ R143, R179, R153 ;  /* 0x00000099b38f7220 */ /* 0x000fe20000410000 */
[----:B------:R-:W-:Y:S01]  /*4540*/  LOP3.LUT P6, RZ, R129, 0xff, RZ, 0xc0, !PT ;  /* 0x000000ff81ff7812 */ /* 0x000fe200078cc0ff */
[----:B------:R-:W-:Y:S01]  /*4550*/  FMUL.FTZ R147, R179, R157 ;  /* 0x0000009db3937220 */ /* 0x000fe20000410000 */
[----:B------:R-:W-:Y:S01]  /*4560*/  @P1 FSEL R181, R181, RZ, P5 ;  /* 0x000000ffb5b51208 */ /* 0x000fe20002800000 */
[----:B------:R-:W-:Y:S01]  /*4570*/  FMUL.FTZ R149, R179, R223 ;  /* 0x000000dfb3957220 */ /* 0x000fe20000410000 */
[----:B------:R-:W-:-:S02]  /*4580*/  @P1 LOP3.LUT P5, RZ, R169, 0xff, RZ, 0xc0, !PT ;  /* 0x000000ffa9ff1812 */ /* 0x000fc400078ac0ff */
[C---:B------:R-:W-:Y:S02]  /*4590*/  FSEL R128, R0.reuse, RZ, P6 ;  /* 0x000000ff00807208 */ /* 0x040fe40003000000 */
[----:B------:R-:W-:Y:S02]  /*45a0*/  LOP3.LUT P6, RZ, R129, 0xff00, RZ, 0xc0, !PT ;  /* 0x0000ff0081ff7812 */ /* 0x000fe400078cc0ff */
[----:B------:R-:W-:Y:S02]  /*45b0*/  @P1 FSEL R0, R0, RZ, P5 ;  /* 0x000000ff00001208 */ /* 0x000fe40002800000 */
[----:B------:R-:W-:Y:S02]  /*45c0*/  @P1 LOP3.LUT P5, RZ, R169, 0xff00, RZ, 0xc0, !PT ;  /* 0x0000ff00a9ff1812 */ /* 0x000fe400078ac0ff */
[C---:B------:R-:W-:Y:S02]  /*45d0*/  FSEL R122, R124.reuse, RZ, P6 ;  /* 0x000000ff7c7a7208 */ /* 0x040fe40003000000 */
[----:B------:R-:W-:-:S02]  /*45e0*/  @P1 FSEL R124, R124, RZ, P5 ;  /* 0x000000ff7c7c1208 */ /* 0x000fc40002800000 */
[C---:B------:R-:W-:Y:S02]  /*45f0*/  LOP3.LUT P6, RZ, R129.reuse, 0xff0000, RZ, 0xc0, !PT ;  /* 0x00ff000081ff7812 */ /* 0x040fe400078cc0ff */
[----:B------:R-:W-:Y:S01]  /*4600*/  LOP3.LUT P5, RZ, R129, 0xff000000, RZ, 0xc0, !PT ;  /* 0xff00000081ff7812 */ /* 0x000fe200078ac0ff */
[----:B------:R-:W-:Y:S01]  /*4610*/  FFMA.FTZ R129, R217, R200, R235 ;  /* 0x000000c8d9817223 */ /* 0x000fe200000100eb */
[C---:B------:R-:W-:Y:S01]  /*4620*/  FMUL.FTZ R217, R179.reuse, R146 ;  /* 0x00000092b3d97220 */ /* 0x040fe20000410000 */
[----:B------:R-:W-:Y:S01]  /*4630*/  F2FP.F16.F32.PACK_AB R122, R122, R128 ;  /* 0x000000807a7a723e */ /* 0x000fe200000000ff */
[----:B------:R-:W0:Y:S01]  /*4640*/  LDC.64 R234, c[0x0][0x2f8] ;  /* 0x0000be00ffea7b82 */ /* 0x000e220000000a00 */
[----:B------:R-:W-:Y:S01]  /*4650*/  FADD.FTZ R129, R216, -R129 ;  /* 0x80000081d8817221 */ /* 0x000fe20000010000 */
[C---:B------:R-:W-:Y:S01]  /*4660*/  FMUL.FTZ R216, R179.reuse, R145 ;  /* 0x00000091b3d87220 */ /* 0x040fe20000410000 */
[----:B------:R-:W-:Y:S02]  /*4670*/  FSEL R220, R186, RZ, P5 ;  /* 0x000000ffbadc7208 */ /* 0x000fe40002800000 */
[----:B------:R-:W-:Y:S01]  /*4680*/  FMUL.FTZ R129, R179, R129 ;  /* 0x00000081b3817220 */ /* 0x000fe20000410000 */
[----:B------:R-:W-:Y:S01]  /*4690*/  @P0 FADD.FTZ R216, R216, R136 ;  /* 0x00000088d8d80221 */ /* 0x000fe20000010000 */
[----:B------:R-:W-:Y:S01]  /*46a0*/  @P0 HADD2.F32 R136, -RZ, R106.H1_H1 ;  /* 0x3000006aff880230 */ /* 0x000fe20000004100 */
[----:B------:R-:W-:Y:S01]  /*46b0*/  @P1 LOP3.LUT P5, RZ, R169, 0xff000000, RZ, 0xc0, !PT ;  /* 0xff000000a9ff1812 */ /* 0x000fe200078ac0ff */
[----:B------:R-:W-:Y:S01]  /*46c0*/  @P0 FADD.FTZ R129, R129, R140 ;  /* 0x0000008c81810221 */ /* 0x000fe20000010000 */
[----:B------:R-:W-:Y:S01]  /*46d0*/  @P1 MOV R140, R170 ;  /* 0x000000aa008c1202 */ /* 0x000fe20000000f00 */
[----:B------:R-:W-:Y:S01]  /*46e0*/  FMUL.FTZ R141, R216, UR17 ;  /* 0x00000011d88d7c20 */ /* 0x000fe20008410000 */
[----:B------:R-:W-:Y:S01]  /*46f0*/  @P0 FADD.FTZ R217, R217, R136 ;  /* 0x00000088d9d90221 */ /* 0x000fe20000010000 */
[----:B------:R-:W-:Y:S01]  /*4700*/  FMUL.FTZ R187, R129, UR17 ;  /* 0x0000001181bb7c20 */ /* 0x000fe20008410000 */
[----:B------:R-:W-:Y:S01]  /*4710*/  @P1 FSEL R186, R186, RZ, P5 ;  /* 0x000000ffbaba1208 */ /* 0x000fe20002800000 */
[----:B------:R-:W-:Y:S01]  /*4720*/  FMUL.FTZ R179, R179, R155 ;  /* 0x0000009bb3b37220 */ /* 0x000fe20000410000 */
[----:B------:R-:W-:Y:S01]  /*4730*/  @P1 LOP3.LUT P5, RZ, R140, 0xff, RZ, 0xc0, !PT ;  /* 0x000000ff8cff1812 */ /* 0x000fe200078ac0ff */
[----:B------:R-:W-:Y:S01]  /*4740*/  FMUL.FTZ R144, R217, UR17 ;  /* 0x00000011d9907c20 */ /* 0x000fe20008410000 */
[----:B------:R-:W-:-:S02]  /*4750*/  FSEL R219, R187, RZ, P6 ;  /* 0x000000ffbbdb7208 */ /* 0x000fc40003000000 */
[----:B------:R-:W-:Y:S02]  /*4760*/  @P1 LOP3.LUT P6, RZ, R169, 0xff0000, RZ, 0xc0, !PT ;  /* 0x00ff0000a9ff1812 */ /* 0x000fe400078cc0ff */
[----:B------:R-:W-:Y:S01]  /*4770*/  @P2 F2FP.F16.F32.PACK_AB R154, RZ, R129 ;  /* 0x00000081ff9a223e */ /* 0x000fe200000000ff */
[--C-:B------:R-:W-:Y:S01]  /*4780*/  @P0 HADD2.F32 R129, -RZ, R107.reuse.H0_H0 ;  /* 0x2000006bff810230 */ /* 0x100fe20000004100 */
[----:B------:R-:W-:Y:S02]  /*4790*/  @P1 FSEL R187, R187, RZ, P6 ;  /* 0x000000ffbbbb1208 */ /* 0x000fe40003000000 */
[----:B------:R-:W-:Y:S01]  /*47a0*/  LOP3.LUT P6, RZ, R135, 0xff, RZ, 0xc0, !PT ;  /* 0x000000ff87ff7812 */ /* 0x000fe200078cc0ff */
[--C-:B------:R-:W-:Y:S02]  /*47b0*/  @P0 HADD2.F32 R135, -RZ, R104.reuse.H0_H0 ;  /* 0x20000068ff870230 */ /* 0x100fe40000004100 */
[----:B------:R-:W-:Y:S01]  /*47c0*/  @P0 FADD.FTZ R150, R150, R129 ;  /* 0x0000008196960221 */ /* 0x000fe20000010000 */
[----:B------:R-:W-:Y:S01]  /*47d0*/  @P0 HADD2.F32 R129, -RZ, R107.H1_H1 ;  /* 0x3000006bff810230 */ /* 0x000fe20000004100 */
[----:B------:R-:W-:Y:S01]  /*47e0*/  MOV R128, R126 ;  /* 0x0000007e00807202 */ /* 0x000fe20000000f00 */
[----:B------:R-:W-:Y:S01]  /*47f0*/  @P0 FADD.FTZ R206, R206, R135 ;  /* 0x00000087cece0221 */ /* 0x000fe20000010000 */
[----:B------:R-:W-:-:S02]  /*4800*/  @P0 HADD2.F32 R135, -RZ, R104.H1_H1 ;  /* 0x30000068ff870230 */ /* 0x000fc40000004100 */
[----:B------:R-:W-:Y:S01]  /*4810*/  FMUL.FTZ R152, R150, UR17 ;  /* 0x0000001196987c20 */ /* 0x000fe20008410000 */
[----:B------:R-:W-:Y:S01]  /*4820*/  @P0 FADD.FTZ R151, R151, R129 ;  /* 0x0000008197970221 */ /* 0x000fe20000010000 */
[----:B------:R-:W-:Y:S01]  /*4830*/  @P1 MOV R129, R172 ;  /* 0x000000ac00811202 */ /* 0x000fe20000000f00 */
[----:B------:R-:W-:Y:S01]  /*4840*/  @P0 FADD.FTZ R207, R207, R135 ;  /* 0x00000087cfcf0221 */ /* 0x000fe20000010000 */
[----:B------:R-:W-:Y:S02]  /*4850*/  @P0 HADD2.F32 R135, -RZ, R105.H1_H1 ;  /* 0x30000069ff870230 */ /* 0x000fe40000004100 */
[----:B------:R-:W-:Y:S01]  /*4860*/  FMUL.FTZ R153, R151, UR17 ;  /* 0x0000001197997c20 */ /* 0x000fe20008410000 */
[----:B------:R-:W-:Y:S01]  /*4870*/  @P1 F2FP.F16.F32.PACK_AB R191, RZ, R191 ;  /* 0x000000bfffbf123e */ /* 0x000fe200000000ff */
[----:B------:R-:W-:Y:S01]  /*4880*/  FMUL.FTZ R136, R207, UR17 ;  /* 0x00000011cf887c20 */ /* 0x000fe20008410000 */
[----:B------:R-:W-:Y:S01]  /*4890*/  @P1 F2FP.F16.F32.PACK_AB R199, RZ, R199 ;  /* 0x000000c7ffc7123e */ /* 0x000fe200000000ff */
[----:B------:R-:W-:Y:S01]  /*48a0*/  @P0 FADD.FTZ R215, R215, R135 ;  /* 0x00000087d7d70221 */ /* 0x000fe20000010000 */
[----:B------:R-:W-:Y:S01]  /*48b0*/  FMUL.FTZ R135, R206, UR17 ;  /* 0x00000011ce877c20 */ /* 0x000fe20008410000 */
[----:B------:R-:W-:-:S02]  /*48c0*/  @P1 F2FP.F16.F32.PACK_AB R192, RZ, R192 ;  /* 0x000000c0ffc0123e */ /* 0x000fc400000000ff */
[----:B------:R-:W-:Y:S01]  /*48d0*/  FMUL.FTZ R140, R215, UR17 ;  /* 0x00000011d78c7c20 */ /* 0x000fe20008410000 */
[----:B------:R-:W-:Y:S02]  /*48e0*/  @P1 F2FP.F16.F32.PACK_AB R198, RZ, R198 ;  /* 0x000000c6ffc6123e */ /* 0x000fe400000000ff */
[C---:B------:R-:W-:Y:S02]  /*48f0*/  FSEL R145, R135.reuse, RZ, P6 ;  /* 0x000000ff87917208 */ /* 0x040fe40003000000 */
[----:B------:R-:W-:Y:S02]  /*4900*/  LOP3.LUT P6, RZ, R130, 0xff00, RZ, 0xc0, !PT ;  /* 0x0000ff0082ff7812 */ /* 0x000fe400078cc0ff */
[----:B------:R-:W-:Y:S02]  /*4910*/  @P1 FSEL R135, R135, RZ, P5 ;  /* 0x000000ff87871208 */ /* 0x000fe40002800000 */
[----:B------:R-:W-:Y:S02]  /*4920*/  FSEL R146, R136, RZ, P6 ;  /* 0x000000ff88927208 */ /* 0x000fe40003000000 */
[----:B------:R-:W-:-:S02]  /*4930*/  LOP3.LUT P6, RZ, R130, 0xff0000, RZ, 0xc0, !PT ;  /* 0x00ff000082ff7812 */ /* 0x000fc400078cc0ff */
[----:B------:R-:W-:Y:S02]  /*4940*/  @P1 LOP3.LUT P5, RZ, R170, 0xff00, RZ, 0xc0, !PT ;  /* 0x0000ff00aaff1812 */ /* 0x000fe400078ac0ff */
[----:B------:R-:W-:Y:S02]  /*4950*/  FSEL R182, R137, RZ, P6 ;  /* 0x000000ff89b67208 */ /* 0x000fe40003000000 */
[----:B------:R-:W-:Y:S02]  /*4960*/  @P1 FSEL R136, R136, RZ, P5 ;  /* 0x000000ff88881208 */ /* 0x000fe40002800000 */
[----:B------:R-:W-:Y:S02]  /*4970*/  LOP3.LUT P6, RZ, R130, 0xff000000, RZ, 0xc0, !PT ;  /* 0xff00000082ff7812 */ /* 0x000fe400078cc0ff */
[----:B------:R-:W-:Y:S02]  /*4980*/  @P1 LOP3.LUT P5, RZ, R170, 0xff0000, RZ, 0xc0, !PT ;  /* 0x00ff0000aaff1812 */ /* 0x000fe400078ac0ff */
[----:B------:R-:W-:-:S02]  /*4990*/  FSEL R183, R140, RZ, P6 ;  /* 0x000000ff8cb77208 */ /* 0x000fc40003000000 */
[----:B------:R-:W-:Y:S02]  /*49a0*/  @P1 FSEL R137, R137, RZ, P5 ;  /* 0x000000ff89891208 */ /* 0x000fe40002800000 */
[----:B------:R-:W-:Y:S02]  /*49b0*/  LOP3.LUT P6, RZ, R131, 0xff, RZ, 0xc0, !PT ;  /* 0x000000ff83ff7812 */ /* 0x000fe400078cc0ff */
[----:B------:R-:W-:Y:S02]  /*49c0*/  @P1 LOP3.LUT P5, RZ, R170, 0xff000000, RZ, 0xc0, !PT ;  /* 0xff000000aaff1812 */ /* 0x000fe400078ac0ff */
[----:B------:R-:W-:Y:S02]  /*49d0*/  FSEL R184, R141, RZ, P6 ;  /* 0x000000ff8db87208 */ /* 0x000fe40003000000 */
[----:B------:R-:W-:Y:S02]  /*49e0*/  @P1 FSEL R140, R140, RZ, P5 ;  /* 0x000000ff8c8c1208 */ /* 0x000fe40002800000 */
        /* <DEDUP_REMOVED lines=8> */
[----:B------:R-:W-:Y:S02]  /*4a70*/  @P1 LOP3.LUT P6, RZ, R171, 0xff0000, RZ, 0xc0, !PT ;  /* 0x00ff0000abff1812 */ /* 0x000fe400078cc0ff */
[----:B------:R-:W-:Y:S02]  /*4a80*/  LOP3.LUT P5, RZ, R131, 0xff000000, RZ, 0xc0, !PT ;  /* 0xff00000083ff7812 */ /* 0x000fe400078ac0ff */
[----:B------:R-:W-:Y:S01]  /*4a90*/  @P1 FSEL R152, R152, RZ, P6 ;  /* 0x000000ff98981208 */ /* 0x000fe20003000000 */
[----:B------:R-:W1:Y:S01]  /*4aa0*/  @P1 LDC.64 R130, c[0x0][0x300] ;  /* 0x0000c000ff821b82 */ /* 0x000e620000000a00 */
[----:B------:R-:W-:Y:S01]  /*4ab0*/  LOP3.LUT P6, RZ, R128, 0xff, RZ, 0xc0, !PT ;  /* 0x000000ff80ff7812 */ /* 0x000fe200078cc0ff */
[----:B------:R-:W-:Y:S01]  /*4ac0*/  @P0 HADD2.F32 R128, -RZ, R108.H0_H0 ;  /* 0x2000006cff800230 */ /* 0x000fe20000004100 */
[----:B------:R-:W-:-:S02]  /*4ad0*/  FSEL R156, R153, RZ, P5 ;  /* 0x000000ff999c7208 */ /* 0x000fc40002800000 */
[----:B------:R-:W-:Y:S02]  /*4ae0*/  @P1 LOP3.LUT P5, RZ, R171, 0xff000000, RZ, 0xc0, !PT ;  /* 0xff000000abff1812 */ /* 0x000fe400078ac0ff */
[----:B------:R-:W-:Y:S01]  /*4af0*/  @P0 FADD.FTZ R138, R138, R128 ;  /* 0x000000808a8a0221 */ /* 0x000fe20000010000 */
[----:B------:R-:W-:Y:S01]  /*4b00*/  @P0 HADD2.F32 R128, -RZ, R108.H1_H1 ;  /* 0x3000006cff800230 */ /* 0x000fe20000004100 */
[----:B------:R-:W-:Y:S02]  /*4b10*/  @P1 FSEL R153, R153, RZ, P5 ;  /* 0x000000ff99991208 */ /* 0x000fe40002800000 */
[----:B------:R-:W-:Y:S01]  /*4b20*/  @P1 LOP3.LUT P5, RZ, R129, 0xff, RZ, 0xc0, !PT ;  /* 0x000000ff81ff1812 */ /* 0x000fe200078ac0ff */
[----:B------:R-:W-:Y:S02]  /*4b30*/  @P0 HADD2.F32 R129, -RZ, R109.H0_H0 ;  /* 0x2000006dff810230 */ /* 0x000fe40000004100 */
[----:B------:R-:W-:Y:S01]  /*4b40*/  @P0 FADD.FTZ R139, R139, R128 ;  /* 0x000000808b8b0221 */ /* 0x000fe20000010000 */
[----:B------:R-:W-:-:S02]  /*4b50*/  @P1 F2FP.F16.F32.PACK_AB R189, RZ, R189 ;  /* 0x000000bdffbd123e */ /* 0x000fc400000000ff */
[----:B------:R-:W-:Y:S01]  /*4b60*/  @P1 F2FP.F16.F32.PACK_AB R190, RZ, R190 ;  /* 0x000000beffbe123e */ /* 0x000fe200000000ff */
[----:B------:R-:W-:Y:S01]  /*4b70*/  @P0 FADD.FTZ R142, R142, R129 ;  /* 0x000000818e8e0221 */ /* 0x000fe20000010000 */
[----:B------:R-:W-:Y:S01]  /*4b80*/  @P1 F2FP.F16.F32.PACK_AB R202, RZ, R202 ;  /* 0x000000caffca123e */ /* 0x000fe200000000ff */
[----:B------:R-:W2:Y:S01]  /*4b90*/  @P2 LDC.64 R128, c[0x0][0x308] ;  /* 0x0000c200ff802b82 */ /* 0x000ea20000000a00 */
[----:B------:R-:W-:Y:S02]  /*4ba0*/  @P1 F2FP.F16.F32.PACK_AB R157, RZ, R123 ;  /* 0x0000007bff9d123e */ /* 0x000fe400000000ff */
[----:B------:R-:W-:Y:S01]  /*4bb0*/  @P1 PRMT R116, R191, 0x7610, R116 ;  /* 0x00007610bf741816 */ /* 0x000fe20000000074 */
[----:B------:R-:W-:Y:S01]  /*4bc0*/  FMUL.FTZ R191, R142, UR17 ;  /* 0x000000118ebf7c20 */ /* 0x000fe20008410000 */
[----:B------:R-:W-:Y:S01]  /*4bd0*/  @P1 PRMT R117, R199, 0x7610, R117 ;  /* 0x00007610c7751816 */ /* 0x000fe20000000075 */
[----:B-1----:R-:W-:Y:S01]  /*4be0*/  @P1 IMAD.WIDE.U32 R130, R177, 0x10, R130 ;  /* 0x00000010b1821825 */ /* 0x002fe200078e0082 */
[----:B------:R-:W-:-:S02]  /*4bf0*/  @P1 PRMT R118, R192, 0x7610, R118 ;  /* 0x00007610c0761816 */ /* 0x000fc40000000076 */
[----:B------:R-:W-:Y:S02]  /*4c00*/  @P1 PRMT R119, R198, 0x7610, R119 ;  /* 0x00007610c6771816 */ /* 0x000fe40000000077 */
[----:B------:R-:W-:Y:S01]  /*4c10*/  @P1 PRMT R116, R116, 0x5410, R189 ;  /* 0x0000541074741816 */ /* 0x000fe200000000bd */
[----:B------:R-:W-:Y:S01]  /*4c20*/  FMUL.FTZ R189, R138, UR17 ;  /* 0x000000118abd7c20 */ /* 0x000fe20008410000 */
[----:B------:R-:W-:Y:S02]  /*4c30*/  @P1 PRMT R117, R117, 0x5410, R190 ;  /* 0x0000541075751816 */ /* 0x000fe400000000be */
[----:B------:R-:W-:Y:S02]  /*4c40*/  @P1 PRMT R118, R118, 0x5410, R202 ;  /* 0x0000541076761816 */ /* 0x000fe400000000ca */
[----:B------:R-:W-:Y:S01]  /*4c50*/  @P1 PRMT R119, R119, 0x5410, R157 ;  /* 0x0000541077771816 */ /* 0x000fe2000000009d */
[----:B------:R-:W-:Y:S01]  /*4c60*/  FMUL.FTZ R157, R139, UR17 ;  /* 0x000000118b9d7c20 */ /* 0x000fe20008410000 */
[----:B------:R-:W-:Y:S01]  /*4c70*/  F2FP.F16.F32.PACK_AB R121, R121, R133 ;  /* 0x000000857979723e */ /* 0x000fe200000000ff */
[--C-:B------:R-:W-:Y:S01]  /*4c80*/  @P0 HADD2.F32 R133, -RZ, R110.reuse.H0_H0 ;  /* 0x2000006eff850230 */ /* 0x100fe20000004100 */
[----:B------:R-:W-:Y:S01]  /*4c90*/  F2FP.F16.F32.PACK_AB R120, R132, R120 ;  /* 0x000000788478723e */ /* 0x000fe200000000ff */
[----:B------:R-:W-:Y:S01]  /*4ca0*/  @P0 HADD2.F32 R132, -RZ, R109.H1_H1 ;  /* 0x3000006dff840230 */ /* 0x000fe20000004100 */
[----:B------:R-:W-:Y:S01]  /*4cb0*/  @P2 F2FP.F16.F32.PACK_AB R188, RZ, R188 ;  /* 0x000000bcffbc223e */ /* 0x000fe200000000ff */
[----:B------:R1:W-:Y:S01]  /*4cc0*/  @P1 STG.E.128 desc[UR6][R130.64], R116 ;  /* 0x0000007482001986 */ /* 0x0003e2000c101d06 */
[----:B------:R-:W-:Y:S01]  /*4cd0*/  @P2 F2FP.F16.F32.PACK_AB R194, RZ, R194 ;  /* 0x000000c2ffc2223e */ /* 0x000fe200000000ff */
[----:B------:R-:W-:Y:S01]  /*4ce0*/  @P0 FADD.FTZ R147, R147, R133 ;  /* 0x0000008593930221 */ /* 0x000fe20000010000 */
[----:B------:R-:W-:Y:S01]  /*4cf0*/  @P2 F2FP.F16.F32.PACK_AB R193, RZ, R193 ;  /* 0x000000c1ffc1223e */ /* 0x000fe200000000ff */
[----:B------:R-:W-:Y:S01]  /*4d00*/  @P0 FADD.FTZ R143, R143, R132 ;  /* 0x000000848f8f0221 */ /* 0x000fe20000010000 */
[----:B------:R-:W-:Y:S01]  /*4d10*/  @P0 HADD2.F32 R132, -RZ, R110.H1_H1 ;  /* 0x3000006eff840230 */ /* 0x000fe20000004100 */
[----:B------:R-:W-:Y:S01]  /*4d20*/  @P2 F2FP.F16.F32.PACK_AB R197, RZ, R197 ;  /* 0x000000c5ffc5223e */ /* 0x000fe200000000ff */
[----:B------:R-:W-:Y:S01]  /*4d30*/  @P0 HADD2.F32 R133, -RZ, R111.H0_H0 ;  /* 0x2000006fff850230 */ /* 0x000fe20000004100 */
[----:B------:R-:W-:Y:S01]  /*4d40*/  @P2 F2FP.F16.F32.PACK_AB R196, RZ, R196 ;  /* 0x000000c4ffc4223e */ /* 0x000fe200000000ff */
[----:B--2---:R-:W-:Y:S01]  /*4d50*/  @P2 IMAD.WIDE.U32 R128, R176, 0x10, R128 ;  /* 0x00000010b0802825 */ /* 0x004fe200078e0080 */
[----:B------:R-:W-:-:S03]  /*4d60*/  @P2 F2FP.F16.F32.PACK_AB R195, RZ, R195 ;  /* 0x000000c3ffc3223e */ /* 0x000fc600000000ff */
[----:B------:R-:W-:Y:S01]  /*4d70*/  @P0 FADD.FTZ R148, R148, R132 ;  /* 0x0000008494940221 */ /* 0x000fe20000010000 */
[----:B------:R-:W-:Y:S01]  /*4d80*/  @P2 F2FP.F16.F32.PACK_AB R218, RZ, R218 ;  /* 0x000000daffda223e */ /* 0x000fe200000000ff */
[----:B------:R-:W-:Y:S01]  /*4d90*/  @P0 FADD.FTZ R149, R149, R133 ;  /* 0x0000008595950221 */ /* 0x000fe20000010000 */
[----:B------:R-:W-:Y:S01]  /*4da0*/  @P2 PRMT R112, R188, 0x7610, R112 ;  /* 0x00007610bc702816 */ /* 0x000fe20000000070 */
[----:B0-----:R-:W-:Y:S01]  /*4db0*/  IMAD.WIDE.U32 R132, R176, 0x10, R234 ;  /* 0x00000010b0847825 */ /* 0x001fe200078e00ea */
[----:B------:R-:W-:-:S03]  /*4dc0*/  @P2 PRMT R113, R194, 0x7610, R113 ;  /* 0x00007610c2712816 */ /* 0x000fc60000000071 */
[----:B------:R-:W-:Y:S01]  /*4dd0*/  FMUL.FTZ R192, R143, UR17 ;  /* 0x000000118fc07c20 */ /* 0x000fe20008410000 */
[----:B-1----:R-:W-:Y:S01]  /*4de0*/  FSEL R130, R189, RZ, P6 ;  /* 0x000000ffbd827208 */ /* 0x002fe20003000000 */
[----:B------:R-:W-:Y:S01]  /*4df0*/  FMUL.FTZ R158, R147, UR17 ;  /* 0x00000011939e7c20 */ /* 0x000fe20008410000 */
[----:B------:R-:W-:Y:S01]  /*4e00*/  @P1 LOP3.LUT P6, RZ, R172, 0xff00, RZ, 0xc0, !PT ;  /* 0x0000ff00acff1812 */ /* 0x000fe200078cc0ff */
[----:B------:R-:W-:Y:S01]  /*4e10*/  FMUL.FTZ R159, R148, UR17 ;  /* 0x00000011949f7c20 */ /* 0x000fe20008410000 */
[----:B------:R-:W-:Y:S01]  /*4e20*/  @P2 PRMT R114, R193, 0x7610, R114 ;  /* 0x00007610c1722816 */ /* 0x000fe20000000072 */
[----:B------:R-:W-:Y:S01]  /*4e30*/  FMUL.FTZ R188, R149, UR17 ;  /* 0x0000001195bc7c20 */ /* 0x000fe20008410000 */
[----:B------:R-:W-:Y:S02]  /*4e40*/  @P2 PRMT R115, R154, 0x7610, R115 ;  /* 0x000076109a732816 */ /* 0x000fe40000000073 */
[----:B------:R-:W-:Y:S02]  /*4e50*/  @P1 FSEL R189, R189, RZ, P5 ;  /* 0x000000ffbdbd1208 */ /* 0x000fe40002800000 */
[----:B------:R-:W-:-:S02]  /*4e60*/  LOP3.LUT P5, RZ, R126, 0xff0000, RZ, 0xc0, !PT ;  /* 0x00ff00007eff7812 */ /* 0x000fc400078ac0ff */
[----:B------:R-:W-:Y:S02]  /*4e70*/  @P1 FSEL R190, R157, RZ, P6 ;  /* 0x000000ff9dbe1208 */ /* 0x000fe40003000000 */
[----:B------:R-:W-:Y:S02]  /*4e80*/  @P1 LOP3.LUT P6, RZ, R172, 0xff0000, RZ, 0xc0, !PT ;  /* 0x00ff0000acff1812 */ /* 0x000fe400078cc0ff */
[----:B------:R-:W-:Y:S02]  /*4e90*/  @P2 PRMT R112, R112, 0x5410, R197 ;  /* 0x0000541070702816 */ /* 0x000fe400000000c5 */
[----:B------:R-:W-:Y:S02]  /*4ea0*/  @P2 PRMT R113, R113, 0x5410, R196 ;  /* 0x0000541071712816 */ /* 0x000fe400000000c4 */
[----:B------:R-:W-:Y:S02]  /*4eb0*/  @P2 PRMT R114, R114, 0x5410, R195 ;  /* 0x0000541072722816 */ /* 0x000fe400000000c3 */
[----:B------:R-:W-:-:S02]  /*4ec0*/  @P2 PRMT R115, R115, 0x5410, R218 ;  /* 0x0000541073732816 */ /* 0x000fc400000000da */
[----:B------:R-:W-:Y:S02]  /*4ed0*/  F2FP.F16.F32.PACK_AB R123, R220, R219 ;  /* 0x000000dbdc7b723e */ /* 0x000fe400000000ff */
[C---:B------:R-:W-:Y:S01]  /*4ee0*/  FSEL R131, R191.reuse, RZ, P5 ;  /* 0x000000ffbf837208 */ /* 0x040fe20002800000 */
[----:B------:R0:W-:Y:S01]  /*4ef0*/  @P2 STG.E.128 desc[UR6][R128.64], R112 ;  /* 0x0000007080002986 */ /* 0x0001e2000c101d06 */
[----:B------:R-:W-:Y:S02]  /*4f00*/  LOP3.LUT P5, RZ, R126, 0xff000000, RZ, 0xc0, !PT ;  /* 0xff0000007eff7812 */ /* 0x000fe400078ac0ff */
[----:B------:R-:W-:Y:S01]  /*4f10*/  @P1 FSEL R191, R191, RZ, P6 ;  /* 0x000000ffbfbf1208 */ /* 0x000fe20003000000 */
[----:B------:R1:W-:Y:S01]  /*4f20*/  STG.E.128 desc[UR6][R132.64], R120 ;  /* 0x0000007884007986 */ /* 0x0003e2000c101d06 */
[----:B------:R-:W-:Y:S02]  /*4f30*/  @P1 LOP3.LUT P6, RZ, R172, 0xff000000, RZ, 0xc0, !PT ;  /* 0xff000000acff1812 */ /* 0x000fe400078cc0ff */
[----:B------:R-:W-:-:S02]  /*4f40*/  @P1 F2FP.F16.F32.PACK_AB R125, RZ, R125 ;  /* 0x0000007dff7d123e */ /* 0x000fc400000000ff */
[----:B------:R-:W-:Y:S02]  /*4f50*/  @P1 F2FP.F16.F32.PACK_AB R180, RZ, R180 ;  /* 0x000000b4ffb4123e */ /* 0x000fe400000000ff */
[----:B------:R-:W-:Y:S02]  /*4f60*/  @P1 F2FP.F16.F32.PACK_AB R0, RZ, R0 ;  /* 0x00000000ff00123e */ /* 0x000fe400000000ff */
[----:B------:R-:W-:Y:S02]  /*4f70*/  @P1 F2FP.F16.F32.PACK_AB R187, RZ, R187 ;  /* 0x000000bbffbb123e */ /* 0x000fe400000000ff */
[----:B------:R-:W-:Y:S02]  /*4f80*/  @P2 F2FP.F16.F32.PACK_AB R206, RZ, R206 ;  /* 0x000000ceffce223e */ /* 0x000fe400000000ff */
[----:B------:R-:W-:Y:S01]  /*4f90*/  @P2 F2FP.F16.F32.PACK_AB R210, RZ, R210 ;  /* 0x000000d2ffd2223e */ /* 0x000fe200000000ff */
[----:B0-----:R-:W0:Y:S01]  /*4fa0*/  @P2 LDC.64 R128, c[0x0][0x308] ;  /* 0x0000c200ff802b82 */ /* 0x001e220000000a00 */
[----:B------:R-:W-:-:S02]  /*4fb0*/  @P2 F2FP.F16.F32.PACK_AB R216, RZ, R216 ;  /* 0x000000d8ffd8223e */ /* 0x000fc400000000ff */
[----:B------:R-:W-:Y:S01]  /*4fc0*/  @P2 F2FP.F16.F32.PACK_AB R150, RZ, R150 ;  /* 0x00000096ff96223e */ /* 0x000fe200000000ff */
[----:B-1----:R-:W-:Y:S01]  /*4fd0*/  @P0 HADD2.F32 R120, -RZ, R111.H1_H1 ;  /* 0x3000006fff780230 */ /* 0x002fe20000004100 */
[C---:B------:R-:W-:Y:S02]  /*4fe0*/  FSEL R132, R192.reuse, RZ, P5 ;  /* 0x000000ffc0847208 */ /* 0x040fe40002800000 */
[----:B------:R-:W-:Y:S02]  /*4ff0*/  LOP3.LUT P5, RZ, R127, 0xff, RZ, 0xc0, !PT ;  /* 0x000000ff7fff7812 */ /* 0x000fe400078ac0ff */
[----:B------:R-:W-:Y:S01]  /*5000*/  @P1 FSEL R192, R192, RZ, P6 ;  /* 0x000000ffc0c01208 */ /* 0x000fe20003000000 */
[----:B------:R-:W-:Y:S01]  /*5010*/  @P0 FADD.FTZ R179, R179, R120 ;  /* 0x00000078b3b30221 */ /* 0x000fe20000010000 */
[----:B------:R-:W-:Y:S02]  /*5020*/  @P1 LOP3.LUT P6, RZ, R173, 0xff, RZ, 0xc0, !PT ;  /* 0x000000ffadff1812 */ /* 0x000fe400078cc0ff */
[----:B------:R-:W-:-:S02]  /*5030*/  FSEL R133, R158, RZ, P5 ;  /* 0x000000ff9e857208 */ /* 0x000fc40002800000 */
[----:B------:R-:W-:Y:S02]  /*5040*/  LOP3.LUT P5, RZ, R127, 0xff00, RZ, 0xc0, !PT ;  /* 0x0000ff007fff7812 */ /* 0x000fe400078ac0ff */
[----:B------:R-:W-:Y:S02]  /*5050*/  @P1 FSEL R158, R158, RZ, P6 ;  /* 0x000000ff9e9e1208 */ /* 0x000fe40003000000 */
[----:B------:R-:W-:Y:S02]  /*5060*/  @P1 LOP3.LUT P6, RZ, R173, 0xff00, RZ, 0xc0, !PT ;  /* 0x0000ff00adff1812 */ /* 0x000fe400078cc0ff */
[----:B------:R-:W-:Y:S02]  /*5070*/  FSEL R154, R159, RZ, P5 ;  /* 0x000000ff9f9a7208 */ /* 0x000fe40002800000 */
[----:B------:R-:W-:Y:S01]  /*5080*/  LOP3.LUT P5, RZ, R127, 0xff0000, RZ, 0xc0, !PT ;  /* 0x00ff00007fff7812 */ /* 0x000fe200078ac0ff */
[----:B0-----:R-:W-:Y:S01]  /*5090*/  @P2 IMAD.WIDE.U32 R128, R8, 0x10, R128 ;  /* 0x0000001008802825 */ /* 0x001fe200078e0080 */
[----:B------:R-:W-:-:S02]  /*50a0*/  @P1 FSEL R159, R159, RZ, P6 ;  /* 0x000000ff9f9f1208 */ /* 0x000fc40003000000 */
[----:B------:R-:W-:Y:S02]  /*50b0*/  @P1 LOP3.LUT P6, RZ, R173, 0xff0000, RZ, 0xc0, !PT ;  /* 0x00ff0000adff1812 */ /* 0x000fe400078cc0ff */
[C---:B------:R-:W-:Y:S02]  /*50c0*/  FSEL R177, R188.reuse, RZ, P5 ;  /* 0x000000ffbcb17208 */ /* 0x040fe40002800000 */
[----:B------:R-:W-:Y:S02]  /*50d0*/  @P1 FSEL R188, R188, RZ, P6 ;  /* 0x000000ffbcbc1208 */ /* 0x000fe40003000000 */
[----:B------:R-:W-:Y:S02]  /*50e0*/  LOP3.LUT P5, RZ, R126, 0xff00, RZ, 0xc0, !PT ;  /* 0x0000ff007eff7812 */ /* 0x000fe400078ac0ff */
[----:B------:R-:W-:Y:S02]  /*50f0*/  LOP3.LUT P6, RZ, R127, 0xff000000, RZ, 0xc0, !PT ;  /* 0xff0000007fff7812 */ /* 0x000fe400078cc0ff */
[----:B------:R-:W0:Y:S01]  /*5100*/  @P1 LDC.64 R126, c[0x0][0x300] ;  /* 0x0000c000ff7e1b82 */ /* 0x000e220000000a00 */
        /* <DEDUP_REMOVED lines=11> */
[----:B------:R-:W-:Y:S01]  /*51c0*/  @P2 F2FP.F16.F32.PACK_AB R151, RZ, R151 ;  /* 0x00000097ff97223e */ /* 0x000fe200000000ff */
[----:B0-----:R-:W-:Y:S01]  /*51d0*/  @P1 IMAD.WIDE.U32 R126, R176, 0x10, R126 ;  /* 0x00000010b07e1825 */ /* 0x001fe200078e007e */
        /* <DEDUP_REMOVED lines=8> */
[----:B------:R-:W-:-:S02]  /*5260*/  @P1 PRMT R119, R119, 0x5410, R186 ;  /* 0x0000541077771816 */ /* 0x000fc400000000ba */
[----:B------:R-:W-:Y:S02]  /*5270*/  @P2 PRMT R112, R112, 0x5410, R207 ;  /* 0x0000541070702816 */ /* 0x000fe400000000cf */
[----:B------:R-:W-:Y:S01]  /*5280*/  @P2 PRMT R113, R113, 0x5410, R215 ;  /* 0x0000541071712816 */ /* 0x000fe200000000d7 */
[----:B------:R0:W-:Y:S01]  /*5290*/  @P1 STG.E.128 desc[UR6][R126.64], R116 ;  /* 0x000000747e001986 */ /* 0x0001e2000c101d06 */
[----:B------:R-:W-:Y:S02]  /*52a0*/  @P2 PRMT R114, R114, 0x5410, R217 ;  /* 0x0000541072722816 */ /* 0x000fe400000000d9 */
[----:B------:R-:W-:Y:S02]  /*52b0*/  @P2 PRMT R115, R115, 0x5410, R151 ;  /* 0x0000541073732816 */ /* 0x000fe40000000097 */
[----:B------:R-:W-:Y:S02]  /*52c0*/  F2FP.F16.F32.PACK_AB R123, R156, R155 ;  /* 0x0000009b9c7b723e */ /* 0x000fe400000000ff */
[----:B------:R-:W-:Y:S01]  /*52d0*/  F2FP.F16.F32.PACK_AB R122, R185, R184 ;  /* 0x000000b8b97a723e */ /* 0x000fe200000000ff */
[----:B------:R1:W-:Y:S01]  /*52e0*/  @P2 STG.E.128 desc[UR6][R128.64], R112 ;  /* 0x0000007080002986 */ /* 0x0003e2000c101d06 */
[----:B------:R-:W-:-:S02]  /*52f0*/  F2FP.F16.F32.PACK_AB R121, R183, R182 ;  /* 0x000000b6b779723e */ /* 0x000fc400000000ff */
[----:B------:R-:W-:Y:S02]  /*5300*/  F2FP.F16.F32.PACK_AB R120, R146, R145 ;  /* 0x000000919278723e */ /* 0x000fe400000000ff */
[----:B------:R-:W-:Y:S01]  /*5310*/  @P2 F2FP.F16.F32.PACK_AB R0, RZ, R179 ;  /* 0x000000b3ff00223e */ /* 0x000fe200000000ff */
[----:B------:R-:W-:Y:S01]  /*5320*/  FMUL.FTZ R179, R179, UR17 ;  /* 0x00000011b3b37c20 */ /* 0x000fe20008410000 */
[----:B------:R-:W-:Y:S01]  /*5330*/  @P1 F2FP.F16.F32.PACK_AB R135, RZ, R135 ;  /* 0x00000087ff87123e */ /* 0x000fe200000000ff */
[----:B------:R2:W-:Y:S01]  /*5340*/  STG.E.128 desc[UR6][R124.64], R120 ;  /* 0x000000787c007986 */ /* 0x0005e2000c101d06 */
[----:B------:R-:W-:Y:S01]  /*5350*/  @P1 F2FP.F16.F32.PACK_AB R137, RZ, R137 ;  /* 0x00000089ff89123e */ /* 0x000fe200000000ff */
[----:B0-----:R-:W0:Y:S01]  /*5360*/  @P2 LDC.64 R126, c[0x0][0x308] ;  /* 0x0000c200ff7e2b82 */ /* 0x001e220000000a00 */
[----:B------:R-:W-:Y:S02]  /*5370*/  @P1 F2FP.F16.F32.PACK_AB R141, RZ, R141 ;  /* 0x0000008dff8d123e */ /* 0x000fe400000000ff */
[----:B------:R-:W-:-:S02]  /*5380*/  @P1 F2FP.F16.F32.PACK_AB R152, RZ, R152 ;  /* 0x00000098ff98123e */ /* 0x000fc400000000ff */
[----:B------:R-:W-:Y:S02]  /*5390*/  @P1 F2FP.F16.F32.PACK_AB R136, RZ, R136 ;  /* 0x00000088ff88123e */ /* 0x000fe400000000ff */
[----:B------:R-:W-:Y:S01]  /*53a0*/  @P1 F2FP.F16.F32.PACK_AB R140, RZ, R140 ;  /* 0x0000008cff8c123e */ /* 0x000fe200000000ff */
[----:B-1----:R-:W1:Y:S01]  /*53b0*/  @P1 LDC.64 R128, c[0x0][0x300] ;  /* 0x0000c000ff801b82 */ /* 0x002e620000000a00 */
[----:B------:R-:W-:Y:S02]  /*53c0*/  @P1 F2FP.F16.F32.PACK_AB R144, RZ, R144 ;  /* 0x00000090ff90123e */ /* 0x000fe400000000ff */
[----:B------:R-:W-:Y:S02]  /*53d0*/  @P1 F2FP.F16.F32.PACK_AB R153, RZ, R153 ;  /* 0x00000099ff99123e */ /* 0x000fe400000000ff */
[----:B------:R-:W-:Y:S02]  /*53e0*/  @P1 PRMT R116, R135, 0x7610, R116 ;  /* 0x0000761087741816 */ /* 0x000fe40000000074 */
[----:B------:R-:W-:Y:S01]  /*53f0*/  @P1 PRMT R117, R137, 0x7610, R117 ;  /* 0x0000761089751816 */ /* 0x000fe20000000075 */
[----:B--2---:R-:W2:Y:S01]  /*5400*/  @P1 LDC.64 R124, c[0x0][0x300] ;  /* 0x0000c000ff7c1b82 */ /* 0x004ea20000000a00 */
[----:B------:R-:W-:-:S02]  /*5410*/  @P1 PRMT R118, R141, 0x7610, R118 ;  /* 0x000076108d761816 */ /* 0x000fc40000000076 */
[----:B------:R-:W-:Y:S02]  /*5420*/  @P1 PRMT R119, R152, 0x7610, R119 ;  /* 0x0000761098771816 */ /* 0x000fe40000000077 */
[----:B------:R-:W-:Y:S02]  /*5430*/  FSEL R123, R179, RZ, P6 ;  /* 0x000000ffb37b7208 */ /* 0x000fe40003000000 */
[----:B------:R-:W-:Y:S01]  /*5440*/  @P1 LOP3.LUT P6, RZ, R173, 0xff000000, RZ, 0xc0, !PT ;  /* 0xff000000adff1812 */ /* 0x000fe200078cc0ff */
[----:B0-----:R-:W-:Y:S01]  /*5450*/  @P2 IMAD.WIDE.U32 R126, R178, 0x10, R126 ;  /* 0x00000010b27e2825 */ /* 0x001fe200078e007e */
[----:B------:R-:W-:Y:S02]  /*5460*/  @P2 F2FP.F16.F32.PACK_AB R138, RZ, R138 ;  /* 0x0000008aff8a223e */ /* 0x000fe400000000ff */
[----:B------:R-:W-:Y:S02]  /*5470*/  @P2 F2FP.F16.F32.PACK_AB R142, RZ, R142 ;  /* 0x0000008eff8e223e */ /* 0x000fe400000000ff */
[----:B------:R-:W-:-:S02]  /*5480*/  @P2 F2FP.F16.F32.PACK_AB R147, RZ, R147 ;  /* 0x00000093ff93223e */ /* 0x000fc400000000ff */
[----:B------:R-:W-:Y:S01]  /*5490*/  @P2 F2FP.F16.F32.PACK_AB R149, RZ, R149 ;  /* 0x00000095ff95223e */ /* 0x000fe200000000ff */
[----:B-1----:R-:W-:Y:S01]  /*54a0*/  @P1 IMAD.WIDE.U32 R128, R178, 0x10, R128 ;  /* 0x00000010b2801825 */ /* 0x002fe200078e0080 */
[----:B------:R-:W-:Y:S02]  /*54b0*/  @P1 PRMT R116, R116, 0x5410, R136 ;  /* 0x0000541074741816 */ /* 0x000fe40000000088 */
[----:B------:R-:W-:Y:S02]  /*54c0*/  @P1 PRMT R117, R117, 0x5410, R140 ;  /* 0x0000541075751816 */ /* 0x000fe4000000008c */
[----:B------:R-:W-:Y:S02]  /*54d0*/  @P1 PRMT R118, R118, 0x5410, R144 ;  /* 0x0000541076761816 */ /* 0x000fe40000000090 */
[----:B------:R-:W-:Y:S01]  /*54e0*/  @P1 PRMT R119, R119, 0x5410, R153 ;  /* 0x0000541077771816 */ /* 0x000fe20000000099 */
[----:B--2---:R-:W-:Y:S01]  /*54f0*/  @P1 IMAD.WIDE.U32 R124, R8, 0x10, R124 ;  /* 0x00000010087c1825 */ /* 0x004fe200078e007c */
[----:B------:R-:W-:-:S02]  /*5500*/  @P1 F2FP.F16.F32.PACK_AB R189, RZ, R189 ;  /* 0x000000bdffbd123e */ /* 0x000fc400000000ff */
[----:B------:R-:W-:Y:S02]  /*5510*/  @P1 F2FP.F16.F32.PACK_AB R191, RZ, R191 ;  /* 0x000000bfffbf123e */ /* 0x000fe400000000ff */
[----:B------:R-:W-:Y:S01]  /*5520*/  @P1 FSEL R134, R179, RZ, P6 ;  /* 0x000000ffb3861208 */ /* 0x000fe20003000000 */
[----:B------:R0:W-:Y:S01]  /*5530*/  @P1 STG.E.128 desc[UR6][R124.64], R116 ;  /* 0x000000747c001986 */ /* 0x0001e2000c101d06 */
[----:B------:R-:W-:Y:S02]  /*5540*/  @P1 F2FP.F16.F32.PACK_AB R158, RZ, R158 ;  /* 0x0000009eff9e123e */ /* 0x000fe400000000ff */
[----:B------:R-:W-:Y:S02]  /*5550*/  @P1 F2FP.F16.F32.PACK_AB R188, RZ, R188 ;  /* 0x000000bcffbc123e */ /* 0x000fe400000000ff */
[----:B------:R-:W-:Y:S02]  /*5560*/  @P2 F2FP.F16.F32.PACK_AB R139, RZ, R139 ;  /* 0x0000008bff8b223e */ /* 0x000fe400000000ff */
[----:B------:R-:W-:-:S02]  /*5570*/  @P2 F2FP.F16.F32.PACK_AB R143, RZ, R143 ;  /* 0x0000008fff8f223e */ /* 0x000fc400000000ff */
[----:B------:R-:W-:Y:S02]  /*5580*/  @P2 F2FP.F16.F32.PACK_AB R148, RZ, R148 ;  /* 0x00000094ff94223e */ /* 0x000fe400000000ff */
[----:B------:R-:W-:Y:S02]  /*5590*/  @P2 PRMT R112, R138, 0x7610, R112 ;  /* 0x000076108a702816 */ /* 0x000fe40000000070 */
[----:B------:R-:W-:Y:S02]  /*55a0*/  @P2 PRMT R113, R142, 0x7610, R113 ;  /* 0x000076108e712816 */ /* 0x000fe40000000071 */
[----:B------:R-:W-:Y:S02]  /*55b0*/  @P2 PRMT R114, R147, 0x7610, R114 ;  /* 0x0000761093722816 */ /* 0x000fe40000000072 */
[----:B------:R-:W-:Y:S01]  /*55c0*/  @P2 PRMT R115, R149, 0x7610, R115 ;  /* 0x0000761095732816 */ /* 0x000fe20000000073 */
[----:B0-----:R-:W-:Y:S01]  /*55d0*/  IMAD.WIDE.U32 R124, R178, 0x10, R234 ;  /* 0x00000010b27c7825 */ /* 0x001fe200078e00ea */
[----:B------:R-:W-:-:S02]  /*55e0*/  FSEL R120, R157, RZ, P5 ;  /* 0x000000ff9d787208 */ /* 0x000fc40002800000 */
        /* <DEDUP_REMOVED lines=12> */
[----:B------:R-:W-:Y:S02]  /*56b0*/  F2FP.F16.F32.PACK_AB R123, R123, R177 ;  /* 0x000000b17b7b723e */ /* 0x000fe400000000ff */
[----:B------:R-:W-:Y:S01]  /*56c0*/  F2FP.F16.F32.PACK_AB R122, R154, R133 ;  /* 0x000000859a7a723e */ /* 0x000fe200000000ff */
[----:B------:R0:W-:Y:S01]  /*56d0*/  @P2 STG.E.128 desc[UR6][R126.64], R112 ;  /* 0x000000707e002986 */ /* 0x0001e2000c101d06 */
[----:B------:R-:W-:Y:S02]  /*56e0*/  F2FP.F16.F32.PACK_AB R121, R132, R131 ;  /* 0x000000838479723e */ /* 0x000fe400000000ff */
[----:B------:R-:W-:Y:S02]  /*56f0*/  F2FP.F16.F32.PACK_AB R120, R120, R130 ;  /* 0x000000827878723e */ /* 0x000fe400000000ff */
        /* <DEDUP_REMOVED lines=8> */
[----:B------:R1:W5:Y:S01]  /*5780*/  LDL.LU R52, [R1+0x8] ;  /* 0x0000080001347983 */ /* 0x0003620000300800 */
[----:B------:R-:W-:Y:S02]  /*5790*/  MOV R32, R6 ;  /* 0x0000000600207202 */ /* 0x000fe40000000f00 */
[----:B------:R-:W-:Y:S01]  /*57a0*/  MOV R236, R238 ;  /* 0x000000ee00ec7202 */ /* 0x000fe20000000f00 */
[----:B------:R1:W5:Y:S01]  /*57b0*/  LDL.LU R53, [R1+0x4] ;  /* 0x0000040001357983 */ /* 0x0003620000300800 */
[----:B0-----:R-:W-:Y:S02]  /*57c0*/  MOV R120, R14 ;  /* 0x0000000e00787202 */ /* 0x001fe40000000f00 */
[----:B------:R-:W-:Y:S01]  /*57d0*/  MOV R117, R15 ;  /* 0x0000000f00757202 */ /* 0x000fe20000000f00 */
[----:B------:R1:W5:Y:S01]  /*57e0*/  LDL.LU R50, [R1] ;  /* 0x0000000001327983 */ /* 0x0003620000300800 */
        /* <DEDUP_REMOVED lines=115> */
.L_x_1804:
        /* <DEDUP_REMOVED lines=48> */
.L_x_1805:
[----:B------:R-:W-:Y:S01]  /*6220*/  HFMA2.MMA R123, -RZ, RZ, 0, 9.5367431640625e-07 ;  /* 0x00000010ff7b7435 */ /* 0x000fe200000001ff */
[----:B------:R-:W-:Y:S02]  /*6230*/  MOV R122, R120 ;  /* 0x00000078007a7202 */ /* 0x000fe40000000f00 */
[----:B------:R-:W-:Y:S02]  /*6240*/  MOV R234, 0x1f ;  /* 0x0000001f00ea7802 */ /* 0x000fe40000000f00 */
[----:B------:R-:W-:-:S07]  /*6250*/  MOV R235, 0xffffffff ;  /* 0xffffffff00eb7802 */ /* 0x000fce0000000f00 */
[----:B-----5:R-:W-:Y:S05]  /*6260*/  WARPSYNC.COLLECTIVE R235, `(.L_x_1808) ;  /* 0x00000000eb087348 */ /* 0x020fea0003c00000 */
[----:B------:R0:W1:Y:S02]  /*6270*/  SHFL.DOWN P4, R240, R122, R123, R234 ;  /* 0x0800007b7af07389 */ /* 0x00006400000800ea */
[----:B01---5:R-:W-:Y:S01]  /*6280*/  ENDCOLLECTIVE ;  /* 0x000000000000791b */ /* 0x023fe20003800000 */
.L_x_1808:
[----:B------:R-:W-:Y:S01]  /*6290*/  MOV R122, R121 ;  /* 0x00000079007a7202 */ /* 0x000fe20000000f00 */
[----:B------:R-:W-:-:S07]  /*62a0*/  FADD.FTZ R120, R120, R240 ;  /* 0x000000f078787221 */ /* 0x000fce0000010000 */
[----:B------:R-:W-:Y:S05]  /*62b0*/  WARPSYNC.COLLECTIVE R235, `(.L_x_1809) ;  /* 0x00000000eb087348 */ /* 0x000fea0003c00000 */
[----:B------:R0:W1:Y:S02]  /*62c0*/  SHFL.DOWN P4, R240, R122, R123, R234 ;  /* 0x0800007b7af07389 */ /* 0x00006400000800ea */
[----:B01----:R-:W-:Y:S01]  /*62d0*/  ENDCOLLECTIVE ;  /* 0x000000000000791b */ /* 0x003fe20003800000 */
.L_x_1809:
[----:B------:R-:W-:Y:S01]  /*62e0*/  HFMA2.MMA R123, -RZ, RZ, 0, 4.76837158203125e-07 ;  /* 0x00000008ff7b7435 */ /* 0x000fe200000001ff */
[----:B------:R-:W-:Y:S01]  /*62f0*/  MOV R122, R120 ;  /* 0x00000078007a7202 */ /* 0x000fe20000000f00 */
[----:B------:R-:W-:-:S09]  /*6300*/  FADD.FTZ R121, R121, R240 ;  /* 0x000000f079797221 */ /* 0x000fd20000010000 */
[----:B------:R-:W-:Y:S05]  /*6310*/  WARPSYNC.COLLECTIVE R235, `(.L_x_1810) ;  /* 0x00000000eb087348 */ /* 0x000fea0003c00000 */
[----:B------:R0:W1:Y:S02]  /*6320*/  SHFL.DOWN P4, R240, R122, R123, R234 ;  /* 0x0800007b7af07389 */ /* 0x00006400000800ea */
[----:B01----:R-:W-:Y:S01]  /*6330*/  ENDCOLLECTIVE ;  /* 0x000000000000791b */ /* 0x003fe20003800000 */
.L_x_1810:
[----:B------:R-:W-:Y:S01]  /*6340*/  MOV R122, R121 ;  /* 0x00000079007a7202 */ /* 0x000fe20000000f00 */
[----:B------:R-:W-:-:S07]  /*6350*/  FADD.FTZ R120, R120, R240 ;  /* 0x000000f078787221 */ /* 0x000fce0000010000 */
[----:B------:R-:W-:Y:S05]  /*6360*/  WARPSYNC.COLLECTIVE R235, `(.L_x_1811) ;  /* 0x00000000eb087348 */ /* 0x000fea0003c00000 */
[----:B------:R0:W1:Y:S02]  /*6370*/  SHFL.DOWN P4, R240, R122, R123, R234 ;  /* 0x0800007b7af07389 */ /* 0x00006400000800ea */
[----:B01----:R-:W-:Y:S01]  /*6380*/  ENDCOLLECTIVE ;  /* 0x000000000000791b */ /* 0x003fe20003800000 */
.L_x_1811:
[----:B------:R-:W-:Y:S01]  /*6390*/  HFMA2.MMA R123, -RZ, RZ, 0, 2.384185791015625e-07 ;  /* 0x00000004ff7b7435 */ /* 0x000fe200000001ff */
[----:B------:R-:W-:Y:S01]  /*63a0*/  MOV R122, R120 ;  /* 0x00000078007a7202 */ /* 0x000fe20000000f00 */
[----:B------:R-:W-:-:S09]  /*63b0*/  FADD.FTZ R121, R121, R240 ;  /* 0x000000f079797221 */ /* 0x000fd20000010000 */
[----:B------:R-:W-:Y:S05]  /*63c0*/  WARPSYNC.COLLECTIVE R235, `(.L_x_1812) ;  /* 0x00000000eb087348 */ /* 0x000fea0003c00000 */
[----:B------:R0:W1:Y:S02]  /*63d0*/  SHFL.DOWN P4, R240, R122, R123, R234 ;  /* 0x0800007b7af07389 */ /* 0x00006400000800ea */
[----:B01----:R-:W-:Y:S01]  /*63e0*/  ENDCOLLECTIVE ;  /* 0x000000000000791b */ /* 0x003fe20003800000 */
.L_x_1812:
[----:B------:R-:W-:Y:S01]  /*63f0*/  MOV R122, R121 ;  /* 0x00000079007a7202 */ /* 0x000fe20000000f00 */
[----:B------:R-:W-:-:S07]  /*6400*/  FADD.FTZ R120, R120, R240 ;  /* 0x000000f078787221 */ /* 0x000fce0000010000 */
[----:B------:R-:W-:Y:S05]  /*6410*/  WARPSYNC.COLLECTIVE R235, `(.L_x_1813) ;  /* 0x00000000eb087348 */ /* 0x000fea0003c00000 */
[----:B------:R0:W1:Y:S02]  /*6420*/  SHFL.DOWN P4, R240, R122, R123, R234 ;  /* 0x0800007b7af07389 */ /* 0x00006400000800ea */
[----:B01----:R-:W-:Y:S01]  /*6430*/  ENDCOLLECTIVE ;  /* 0x000000000000791b */ /* 0x003fe20003800000 */
.L_x_1813:
[----:B------:R-:W-:Y:S01]  /*6440*/  HFMA2.MMA R123, -RZ, RZ, 0, 1.1920928955078125e-07 ;  /* 0x00000002ff7b7435 */ /* 0x000fe200000001ff */
[----:B------:R-:W-:Y:S01]  /*6450*/  MOV R122, R120 ;  /* 0x00000078007a7202 */ /* 0x000fe20000000f00 */
[----:B------:R-:W-:-:S09]  /*6460*/  FADD.FTZ R121, R121, R240 ;  /* 0x000000f079797221 */ /* 0x000fd20000010000 */
[----:B------:R-:W-:Y:S05]  /*6470*/  WARPSYNC.COLLECTIVE R235, `(.L_x_1814) ;  /* 0x00000000eb087348 */ /* 0x000fea0003c00000 */
[----:B------:R0:W1:Y:S02]  /*6480*/  SHFL.DOWN P4, R240, R122, R123, R234 ;  /* 0x0800007b7af07389 */ /* 0x00006400000800ea */
[----:B01----:R-:W-:Y:S01]  /*6490*/  ENDCOLLECTIVE ;  /* 0x000000000000791b */ /* 0x003fe20003800000 */
.L_x_1814:
[----:B------:R-:W-:Y:S01]  /*64a0*/  MOV R122, R121 ;  /* 0x00000079007a7202 */ /* 0x000fe20000000f00 */
[----:B------:R-:W-:-:S07]  /*64b0*/  FADD.FTZ R120, R120, R240 ;  /* 0x000000f078787221 */ /* 0x000fce0000010000 */
[----:B------:R-:W-:Y:S05]  /*64c0*/  WARPSYNC.COLLECTIVE R235, `(.L_x_1815) ;  /* 0x00000000eb087348 */ /* 0x000fea0003c00000 */
[----:B------:R0:W1:Y:S02]  /*64d0*/  SHFL.DOWN P4, R240, R122, R123, R234 ;  /* 0x0800007b7af07389 */ /* 0x00006400000800ea */
[----:B01----:R-:W-:Y:S01]  /*64e0*/  ENDCOLLECTIVE ;  /* 0x000000000000791b */ /* 0x003fe20003800000 */
.L_x_1815:
[----:B------:R-:W-:Y:S01]  /*64f0*/  HFMA2.MMA R123, -RZ, RZ, 0, 5.9604644775390625e-08 ;  /* 0x00000001ff7b7435 */ /* 0x000fe200000001ff */
[----:B------:R-:W-:Y:S01]  /*6500*/  MOV R122, R120 ;  /* 0x00000078007a7202 */ /* 0x000fe20000000f00 */
[----:B------:R-:W-:-:S09]  /*6510*/  FADD.FTZ R121, R121, R240 ;  /* 0x000000f079797221 */ /* 0x000fd20000010000 */
[----:B------:R-:W-:Y:S05]  /*6520*/  WARPSYNC.COLLECTIVE R235, `(.L_x_1816) ;  /* 0x00000000eb087348 */ /* 0x000fea0003c00000 */
[----:B------:R0:W1:Y:S02]  /*6530*/  SHFL.DOWN P4, R240, R122, R123, R234 ;  /* 0x0800007b7af07389 */ /* 0x00006400000800ea */
[----:B01----:R-:W-:Y:S01]  /*6540*/  ENDCOLLECTIVE ;  /* 0x000000000000791b */ /* 0x003fe20003800000 */
.L_x_1816:
[----:B------:R-:W-:Y:S02]  /*6550*/  MOV R122, R121 ;  /* 0x00000079007a7202 */ /* 0x000fe40000000f00 */
[----:B------:R-:W-:-:S07]  /*6560*/  MOV R236, R240 ;  /* 0x000000f000ec7202 */ /* 0x000fce0000000f00 */
[----:B------:R-:W-:Y:S05]  /*6570*/  WARPSYNC.COLLECTIVE R235, `(.L_x_1817) ;  /* 0x00000000eb087348 */ /* 0x000fea0003c00000 */
[----:B------:R0:W1:Y:S02]  /*6580*/  SHFL.DOWN P4, R240, R122, R123, R234 ;  /* 0x0800007b7af07389 */ /* 0x00006400000800ea */
[----:B01----:R-:W-:Y:S01]  /*6590*/  ENDCOLLECTIVE ;  /* 0x000000000000791b */ /* 0x003fe20003800000 */
.L_x_1817:
[----:B------:R-:W-:Y:S01]  /*65a0*/  MOV R122, R240 ;  /* 0x000000f0007a7202 */ /* 0x000fe20000000f00 */
[----:B------:R-:W-:Y:S06]  /*65b0*/  BRA `(.L_x_1818) ;  /* 0xffffffcc00c47947 */ /* 0x000fec000383ffff */
.L_x_1819:
        /* <DEDUP_REMOVED lines=12> */
.L_x_3571:


//--------------------- .text._ZN10layer_norm22ln_bwd_finalize_kernelINS_22Kernel_traits_finalizeILj8192Ef6__halfS2_S2_fjLb0ELj1024ELj4ENS_18Kernel_traits_baseILj8192EfS2_S2_S2_fjLj1024EEEEELb0ELb0EEEvNS_9BwdParamsE --------------------------
	.section	.text._ZN10layer_norm22ln_bwd_finalize_kernelINS_22Kernel_traits_finalizeILj8192Ef6__halfS2_S2_fjLb0ELj1024ELj4ENS_18Kernel_traits_baseILj8192EfS2_S2_S2_fjLj1024EEEEELb0ELb0EEEvNS_9BwdParamsE,"ax",@progbits
	.align	128
        .global         _ZN10layer_norm22ln_bwd_finalize_kernelINS_22Kernel_traits_finalizeILj8192Ef6__halfS2_S2_fjLb0ELj1024ELj4ENS_18Kernel_traits_baseILj8192EfS2_S2_S2_fjLj1024EEEEELb0ELb0EEEvNS_9BwdParamsE
        .type           _ZN10layer_norm22ln_bwd_finalize_kernelINS_22Kernel_traits_finalizeILj8192Ef6__halfS2_S2_fjLb0ELj1024ELj4ENS_18Kernel_traits_baseILj8192EfS2_S2_S2_fjLj1024EEEEELb0ELb0EEEvNS_9BwdParamsE,@function
        .size           _ZN10layer_norm22ln_bwd_finalize_kernelINS_22Kernel_traits_finalizeILj8192Ef6__halfS2_S2_fjLb0ELj1024ELj4ENS_18Kernel_traits_baseILj8192EfS2_S2_S2_fjLj1024EEEEELb0ELb0EEEvNS_9BwdParamsE,(.L_x_3572 - _ZN10layer_norm22ln_bwd_finalize_kernelINS_22Kernel_traits_finalizeILj8192Ef6__halfS2_S2_fjLb0ELj1024ELj4ENS_18Kernel_traits_baseILj8192EfS2_S2_S2_fjLj1024EEEEELb0ELb0EEEvNS_9BwdParamsE)
        .other          _ZN10layer_norm22ln_bwd_finalize_kernelINS_22Kernel_traits_finalizeILj8192Ef6__halfS2_S2_fjLb0ELj1024ELj4ENS_18Kernel_traits_baseILj8192EfS2_S2_S2_fjLj1024EEEEELb0ELb0EEEvNS_9BwdParamsE,@"STO_CUDA_ENTRY STV_DEFAULT"
_ZN10layer_norm22ln_bwd_finalize_kernelINS_22Kernel_traits_finalizeILj8192Ef6__halfS2_S2_fjLb0ELj1024ELj4ENS_18Kernel_traits_baseILj8192EfS2_S2_S2_fjLj1024EEEEELb0ELb0EEEvNS_9BwdParamsE:
.text._ZN10layer_norm22ln_bwd_finalize_kernelINS_22Kernel_traits_finalizeILj8192Ef6__halfS2_S2_fjLb0ELj1024ELj4ENS_18Kernel_traits_baseILj8192EfS2_S2_S2_fjLj1024EEEEELb0ELb0EEEvNS_9BwdParamsE:
        /* <DEDUP_REMOVED lines=25> */
.L_x_1832:
        /* <DEDUP_REMOVED lines=30> */
.L_x_1824:
        /* <DEDUP_REMOVED lines=36> */
.L_x_1823:
[----:B------:R-:W-:Y:S05]  /*05b0*/  BSYNC B1 ;  /* 0x0000000000017941 */ /* 0x000fea0003800000 */
.L_x_1822:
        /* <DEDUP_REMOVED lines=24> */
.L_x_1826:
[----:B------:R-:W-:Y:S05]  /*0740*/  BSYNC B1 ;  /* 0x0000000000017941 */ /* 0x000fea0003800000 */
.L_x_1825:
        /* <DEDUP_REMOVED lines=12> */
.L_x_1827:
[----:B------:R-:W-:Y:S05]  /*0810*/  BSYNC B1 ;  /* 0x0000000000017941 */ /* 0x000fea0003800000 */
.L_x_1821:
[----:B------:R-:W-:Y:S05]  /*0820*/  BSYNC B0 ;  /* 0x0000000000007941 */ /* 0x000fea0003800000 */
.L_x_1820:
        /* <DEDUP_REMOVED lines=29> */
.L_x_1843:
[----:B---3--:R-:W-:Y:S01]  /*0a00*/  FADD.FTZ R9, R18, R9 ;  /* 0x0000000912097221 */ /* 0x008fe20000010000 */
[----:B--2---:R-:W-:-:S04]  /*0a10*/  FADD.FTZ R11, R10, R11 ;  /* 0x0000000b0a0b7221 */ /* 0x004fc80000010000 */
[----:B------:R2:W-:Y:S04]  /*0a20*/  @!P1 STS [R6+0x2000], R9 ;  /* 0x0020000906009388 */ /* 0x0005e80000000800 */
[----:B------:R2:W-:Y:S02]  /*0a30*/  @!P1 STS [R6+0x2080], R11 ;  /* 0x0020800b06009388 */ /* 0x0005e40000000800 */
.L_x_1828:
        /* <DEDUP_REMOVED lines=16> */
.L_x_1831:
[----:B------:R-:W-:Y:S05]  /*0b40*/  BSYNC B0 ;  /* 0x0000000000007941 */ /* 0x000fea0003800000 */
.L_x_1830:
[C---:B------:R-:W-:Y:S01]  /*0b50*/  ISETP.GT.U32.AND P1, PT, R3.reuse, -0x2001, PT ;  /* 0xffffdfff0300780c */ /* 0x040fe20003f24070 */
[----:B------:R-:W-:Y:S01]  /*0b60*/  VIADD R4, R4, 0x1000 ;  /* 0x0000100004047836 */ /* 0x000fe20000000000 */
[----:B------:R-:W-:-:S11]  /*0b70*/  IADD3 R3, R3, 0x2000, RZ ;  /* 0x0000200003037810 */ /* 0x000fd60007ffe0ff */
[----:B------:R-:W-:Y:S05]  /*0b80*/  @P1 BRA `(.L_x_1832) ;  /* 0xfffffff400801947 */ /* 0x000fea000383ffff */
[----:B------:R-:W-:Y:S05]  /*0b90*/  EXIT ;  /* 0x000000000000794d */ /* 0x000fea0003800000 */
.L_x_1829:
[----:B------:R-:W-:Y:S01]  /*0ba0*/  HFMA2.MMA R21, -RZ, RZ, 0, 5.9604644775390625e-08 ;  /* 0x00000001ff157435 */ /* 0x000fe200000001ff */
[----:B0--3--:R-:W-:Y:S01]  /*0bb0*/  MOV R22, R10 ;  /* 0x0000000a00167202 */ /* 0x009fe20000000f00 */
[----:B------:R-:W-:Y:S01]  /*0bc0*/  IMAD.MOV.U32 R19, RZ, RZ, -0x1 ;  /* 0xffffffffff137424 */ /* 0x000fe200078e00ff */
[----:B------:R-:W-:-:S08]  /*0bd0*/  MOV R24, 0x1f ;  /* 0x0000001f00187802 */ /* 0x000fd00000000f00 */
[----:B-12---:R-:W-:Y:S05]  /*0be0*/  WARPSYNC.COLLECTIVE R19, `(.L_x_1833) ;  /* 0x0000000013087348 */ /* 0x006fea0003c00000 */
[----:B------:R0:W3:Y:S02]  /*0bf0*/  SHFL.BFLY P2, R20, R22, R21, R24 ;  /* 0x0c00001516147389 */ /* 0x0000e40000040018 */
[----:B0123--:R-:W-:Y:S01]  /*0c00*/  ENDCOLLECTIVE ;  /* 0x000000000000791b */ /* 0x00ffe20003800000 */
.L_x_1833:
[----:B------:R-:W-:Y:S01]  /*0c10*/  HFMA2.MMA R21, -RZ, RZ, 0, 1.1920928955078125e-07 ;  /* 0x00000002ff157435 */ /* 0x000fe200000001ff */
[----:B------:R-:W-:-:S05]  /*0c20*/  MOV R11, R20 ;  /* 0x00000014000b7202 */ /* 0x000fca0000000f00 */
[----:B------:R-:W-:-:S05]  /*0c30*/  FADD.FTZ R11, R10, R11 ;  /* 0x0000000b0a0b7221 */ /* 0x000fca0000010000 */
[----:B------:R-:W-:-:S07]  /*0c40*/  MOV R22, R11 ;  /* 0x0000000b00167202 */ /* 0x000fce0000000f00 */
[----:B------:R-:W-:Y:S05]  /*0c50*/  WARPSYNC.COLLECTIVE R19, `(.L_x_1834) ;  /* 0x0000000013087348 */ /* 0x000fea0003c00000 */
[----:B------:R0:W1:Y:S02]  /*0c60*/  SHFL.BFLY P2, R20, R22, R21, R24 ;  /* 0x0c00001516147389 */ /* 0x0000640000040018 */
[----:B01----:R-:W-:Y:S01]  /*0c70*/  ENDCOLLECTIVE ;  /* 0x000000000000791b */ /* 0x003fe20003800000 */
.L_x_1834:
[----:B------:R-:W-:Y:S01]  /*0c80*/  HFMA2.MMA R21, -RZ, RZ, 0, 2.384185791015625e-07 ;  /* 0x00000004ff157435 */ /* 0x000fe200000001ff */
[----:B------:R-:W-:-:S04]  /*0c90*/  IMAD.MOV.U32 R14, RZ, RZ, R20 ;  /* 0x000000ffff0e7224 */ /* 0x000fc800078e0014 */
[----:B------:R-:W-:-:S05]  /*0ca0*/  FADD.FTZ R14, R11, R14 ;  /* 0x0000000e0b0e7221 */ /* 0x000fca0000010000 */
[----:B------:R-:W-:-:S07]  /*0cb0*/  MOV R22, R14 ;  /* 0x0000000e00167202 */ /* 0x000fce0000000f00 */
[----:B------:R-:W-:Y:S05]  /*0cc0*/  WARPSYNC.COLLECTIVE R19, `(.L_x_1835) ;  /* 0x0000000013087348 */ /* 0x000fea0003c00000 */
[----:B------:R0:W1:Y:S02]  /*0cd0*/  SHFL.BFLY P2, R20, R22, R21, R24 ;  /* 0x0c00001516147389 */ /* 0x0000640000040018 */
[----:B01----:R-:W-:Y:S01]  /*0ce0*/  ENDCOLLECTIVE ;  /* 0x000000000000791b */ /* 0x003fe20003800000 */
.L_x_1835:
[----:B------:R-:W-:Y:S01]  /*0cf0*/  IMAD.MOV.U32 R21, RZ, RZ, 0x8 ;  /* 0x00000008ff157424 */ /* 0x000fe200078e00ff */
[----:B------:R-:W-:-:S05]  /*0d00*/  MOV R13, R20 ;  /* 0x00000014000d7202 */ /* 0x000fca0000000f00 */
[----:B------:R-:W-:-:S05]  /*0d10*/  FADD.FTZ R13, R14, R13 ;  /* 0x0000000d0e0d7221 */ /* 0x000fca0000010000 */
[----:B------:R-:W-:-:S07]  /*0d20*/  MOV R22, R13 ;  /* 0x0000000d00167202 */ /* 0x000fce0000000f00 */
[----:B------:R-:W-:Y:S05]  /*0d30*/  WARPSYNC.COLLECTIVE R19, `(.L_x_1836) ;  /* 0x0000000013087348 */ /* 0x000fea0003c00000 */
[----:B------:R0:W1:Y:S02]  /*0d40*/  SHFL.BFLY P2, R20, R22, R21, R24 ;  /* 0x0c00001516147389 */ /* 0x0000640000040018 */
[----:B01----:R-:W-:Y:S01]  /*0d50*/  ENDCOLLECTIVE ;  /* 0x000000000000791b */ /* 0x003fe20003800000 */
.L_x_1836:
[----:B------:R-:W-:Y:S01]  /*0d60*/  HFMA2.MMA R21, -RZ, RZ, 0, 9.5367431640625e-07 ;  /* 0x00000010ff157435 */ /* 0x000fe200000001ff */
[----:B------:R-:W-:-:S05]  /*0d70*/  MOV R10, R20 ;  /* 0x00000014000a7202 */ /* 0x000fca0000000f00 */
[----:B------:R-:W-:-:S05]  /*0d80*/  FADD.FTZ R10, R13, R10 ;  /* 0x0000000a0d0a7221 */ /* 0x000fca0000010000 */
[----:B------:R-:W-:-:S07]  /*0d90*/  MOV R22, R10 ;  /* 0x0000000a00167202 */ /* 0x000fce0000000f00 */
[----:B------:R-:W-:Y:S05]  /*0da0*/  WARPSYNC.COLLECTIVE R19, `(.L_x_1837) ;  /* 0x0000000013087348 */ /* 0x000fea0003c00000 */
[----:B------:R0:W1:Y:S02]  /*0db0*/  SHFL.BFLY P2, R20, R22, R21, R24 ;  /* 0x0c00001516147389 */ /* 0x0000640000040018 */
[----:B01----:R-:W-:Y:S01]  /*0dc0*/  ENDCOLLECTIVE ;  /* 0x000000000000791b */ /* 0x003fe20003800000 */
.L_x_1837:
[----:B------:R-:W-:Y:S01]  /*0dd0*/  HFMA2.MMA R21, -RZ, RZ, 0, 5.9604644775390625e-08 ;  /* 0x00000001ff157435 */ /* 0x000fe200000001ff */
[----:B------:R-:W-:Y:S01]  /*0de0*/  IMAD.MOV.U32 R22, RZ, RZ, R9 ;  /* 0x000000ffff167224 */ /* 0x000fe200078e0009 */
[----:B------:R-:W-:-:S09]  /*0df0*/  MOV R11, R20 ;  /* 0x00000014000b7202 */ /* 0x000fd20000000f00 */
[----:B------:R-:W-:Y:S05]  /*0e00*/  WARPSYNC.COLLECTIVE R19, `(.L_x_1838) ;  /* 0x0000000013087348 */ /* 0x000fea0003c00000 */
[----:B------:R0:W1:Y:S02]  /*0e10*/  SHFL.BFLY P2, R20, R22, R21, R24 ;  /* 0x0c00001516147389 */ /* 0x0000640000040018 */
[----:B01----:R-:W-:Y:S01]  /*0e20*/  ENDCOLLECTIVE ;  /* 0x000000000000791b */ /* 0x003fe20003800000 */
.L_x_1838:
[----:B------:R-:W-:Y:S01]  /*0e30*/  HFMA2.MMA R21, -RZ, RZ, 0, 1.1920928955078125e-07 ;  /* 0x00000002ff157435 */ /* 0x000fe200000001ff */
[----:B------:R-:W-:-:S05]  /*0e40*/  MOV R14, R20 ;  /* 0x00000014000e7202 */ /* 0x000fca0000000f00 */
[----:B------:R-:W-:-:S05]  /*0e50*/  FADD.FTZ R15, R9, R14 ;  /* 0x0000000e090f7221 */ /* 0x000fca0000010000 */
[----:B------:R-:W-:-:S07]  /*0e60*/  MOV R22, R15 ;  /* 0x0000000f00167202 */ /* 0x000fce0000000f00 */
[----:B------:R-:W-:Y:S05]  /*0e70*/  WARPSYNC.COLLECTIVE R19, `(.L_x_1839) ;  /* 0x0000000013087348 */ /* 0x000fea0003c00000 */
[----:B------:R0:W1:Y:S02]  /*0e80*/  SHFL.BFLY P2, R20, R22, R21, R24 ;  /* 0x0c00001516147389 */ /* 0x0000640000040018 */
[----:B01----:R-:W-:Y:S01]  /*0e90*/  ENDCOLLECTIVE ;  /* 0x000000000000791b */ /* 0x003fe20003800000 */
.L_x_1839:
[----:B------:R-:W-:Y:S01]  /*0ea0*/  HFMA2.MMA R21, -RZ, RZ, 0, 2.384185791015625e-07 ;  /* 0x00000004ff157435 */ /* 0x000fe200000001ff */
[----:B------:R-:W-:-:S04]  /*0eb0*/  IMAD.MOV.U32 R16, RZ, RZ, R20 ;  /* 0x000000ffff107224 */ /* 0x000fc800078e0014 */
[----:B------:R-:W-:-:S05]  /*0ec0*/  FADD.FTZ R16, R15, R16 ;  /* 0x000000100f107221 */ /* 0x000fca0000010000 */
[----:B------:R-:W-:-:S07]  /*0ed0*/  MOV R22, R16 ;  /* 0x0000001000167202 */ /* 0x000fce0000000f00 */
[----:B------:R-:W-:Y:S05]  /*0ee0*/  WARPSYNC.COLLECTIVE R19, `(.L_x_1840) ;  /* 0x0000000013087348 */ /* 0x000fea0003c00000 */
[----:B------:R0:W1:Y:S02]  /*0ef0*/  SHFL.BFLY P2, R20, R22, R21, R24 ;  /* 0x0c00001516147389 */ /* 0x0000640000040018 */
[----:B01----:R-:W-:Y:S01]  /*0f00*/  ENDCOLLECTIVE ;  /* 0x000000000000791b */ /* 0x003fe20003800000 */
.L_x_1840:
[----:B------:R-:W-:Y:S01]  /*0f10*/  IMAD.MOV.U32 R21, RZ, RZ, 0x8 ;  /* 0x00000008ff157424 */ /* 0x000fe200078e00ff */
[----:B------:R-:W-:-:S05]  /*0f20*/  MOV R17, R20 ;  /* 0x0000001400117202 */ /* 0x000fca0000000f00 */
[----:B------:R-:W-:-:S05]  /*0f30*/  FADD.FTZ R17, R16, R17 ;  /* 0x0000001110117221 */ /* 0x000fca0000010000 */
[----:B------:R-:W-:-:S07]  /*0f40*/  MOV R22, R17 ;  /* 0x0000001100167202 */ /* 0x000fce0000000f00 */
[----:B------:R-:W-:Y:S05]  /*0f50*/  WARPSYNC.COLLECTIVE R19, `(.L_x_1841) ;  /* 0x0000000013087348 */ /* 0x000fea0003c00000 */
[----:B------:R0:W1:Y:S02]  /*0f60*/  SHFL.BFLY P2, R20, R22, R21, R24 ;  /* 0x0c00001516147389 */ /* 0x0000640000040018 */
[----:B01----:R-:W-:Y:S01]  /*0f70*/  ENDCOLLECTIVE ;  /* 0x000000000000791b */ /* 0x003fe20003800000 */
.L_x_1841:
[----:B------:R-:W-:Y:S01]  /*0f80*/  HFMA2.MMA R21, -RZ, RZ, 0, 9.5367431640625e-07 ;  /* 0x00000010ff157435 */ /* 0x000fe200000001ff */
[----:B------:R-:W-:-:S05]  /*0f90*/  MOV R18, R20 ;  /* 0x0000001400127202 */ /* 0x000fca0000000f00 */
[----:B------:R-:W-:-:S05]  /*0fa0*/  FADD.FTZ R18, R17, R18 ;  /* 0x0000001211127221 */ /* 0x000fca0000010000 */
[----:B------:R-:W-:-:S07]  /*0fb0*/  MOV R22, R18 ;  /* 0x0000001200167202 */ /* 0x000fce0000000f00 */
[----:B------:R-:W-:Y:S05]  /*0fc0*/  WARPSYNC.COLLECTIVE R19, `(.L_x_1842) ;  /* 0x0000000013087348 */ /* 0x000fea0003c00000 */
[----:B------:R0:W1:Y:S02]  /*0fd0*/  SHFL.BFLY P2, R20, R22, R21, R24 ;  /* 0x0c00001516147389 */ /* 0x0000640000040018 */
[----:B01----:R-:W-:Y:S01]  /*0fe0*/  ENDCOLLECTIVE ;  /* 0x000000000000791b */ /* 0x003fe20003800000 */
.L_x_1842:
[----:B------:R-:W-:Y:S01]  /*0ff0*/  MOV R9, R20 ;  /* 0x0000001400097202 */ /* 0x000fe20000000f00 */
[----:B------:R-:W-:Y:S06]  /*1000*/  BRA `(.L_x_1843) ;  /* 0xfffffff8007c7947 */ /* 0x000fec000383ffff */
.L_x_1844:
        /* <DEDUP_REMOVED lines=15> */
.L_x_3572:


//--------------------- .text._ZN10layer_norm40ln_parallel_residual_bwd_finalize_kernelINS_22Kernel_traits_finalizeILj8192Ef6__halfS2_S2_fjLb0ELj1024ELj4ENS_18Kernel_traits_baseILj8192EfS2_S2_S2_fjLj1024EEEEELb0EEEvNS_9BwdParamsE --------------------------
	.section	.text._ZN10layer_norm40ln_parallel_residual_bwd_finalize_kernelINS_22Kernel_traits_finalizeILj8192Ef6__halfS2_S2_fjLb0ELj1024ELj4ENS_18Kernel_traits_baseILj8192EfS2_S2_S2_fjLj1024EEEEELb0EEEvNS_9BwdParamsE,"ax",@progbits
	.align	128
        .global         _ZN10layer_norm40ln_parallel_residual_bwd_finalize_kernelINS_22Kernel_traits_finalizeILj8192Ef6__halfS2_S2_fjLb0ELj1024ELj4ENS_18Kernel_traits_baseILj8192EfS2_S2_S2_fjLj1024EEEEELb0EEEvNS_9BwdParamsE
        .type           _ZN10layer_norm40ln_parallel_residual_bwd_finalize_kernelINS_22Kernel_traits_finalizeILj8192Ef6__halfS2_S2_fjLb0ELj1024ELj4ENS_18Kernel_traits_baseILj8192EfS2_S2_S2_fjLj1024EEEEELb0EEEvNS_9BwdParamsE,@function
        .size           _ZN10layer_norm40ln_parallel_residual_bwd_finalize_kernelINS_22Kernel_traits_finalizeILj8192Ef6__halfS2_S2_fjLb0ELj1024ELj4ENS_18Kernel_traits_baseILj8192EfS2_S2_S2_fjLj1024EEEEELb0EEEvNS_9BwdParamsE,(.L_x_3573 - _ZN10layer_norm40ln_parallel_residual_bwd_finalize_kernelINS_22Kernel_traits_finalizeILj8192Ef6__halfS2_S2_fjLb0ELj1024ELj4ENS_18Kernel_traits_baseILj8192EfS2_S2_S2_fjLj1024EEEEELb0EEEvNS_9BwdParamsE)
        .other          _ZN10layer_norm40ln_parallel_residual_bwd_finalize_kernelINS_22Kernel_traits_finalizeILj8192Ef6__halfS2_S2_fjLb0ELj1024ELj4ENS_18Kernel_traits_baseILj8192EfS2_S2_S2_fjLj1024EEEEELb0EEEvNS_9BwdParamsE,@"STO_CUDA_ENTRY STV_DEFAULT"
_ZN10layer_norm40ln_parallel_residual_bwd_finalize_kernelINS_22Kernel_traits_finalizeILj8192Ef6__halfS2_S2_fjLb0ELj1024ELj4ENS_18Kernel_traits_baseILj8192EfS2_S2_S2_fjLj1024EEEEELb0EEEvNS_9BwdParamsE:
.text._ZN10layer_norm40ln_parallel_residual_bwd_finalize_kernelINS_22Kernel_traits_finalizeILj8192Ef6__halfS2_S2_fjLb0ELj1024ELj4ENS_18Kernel_traits_baseILj8192EfS2_S2_S2_fjLj1024EEEEELb0EEEvNS_9BwdParamsE:
        /* <DEDUP_REMOVED lines=22> */
.L_x_1857:
        /* <DEDUP_REMOVED lines=42> */
.L_x_1849:
        /* <DEDUP_REMOVED lines=62> */
.L_x_1848:
[----:B------:R-:W-:Y:S05]  /*07e0*/  BSYNC B1 ;  /* 0x0000000000017941 */ /* 0x000fea0003800000 */
.L_x_1847:
        /* <DEDUP_REMOVED lines=38> */
.L_x_1851:
[----:B------:R-:W-:Y:S05]  /*0a50*/  BSYNC B1 ;  /* 0x0000000000017941 */ /* 0x000fea0003800000 */
.L_x_1850:
        /* <DEDUP_REMOVED lines=20> */
.L_x_1852:
[----:B------:R-:W-:Y:S05]  /*0ba0*/  BSYNC B1 ;  /* 0x0000000000017941 */ /* 0x000fea0003800000 */
.L_x_1846:
[----:B------:R-:W-:Y:S05]  /*0bb0*/  BSYNC B0 ;  /* 0x0000000000007941 */ /* 0x000fea0003800000 */
.L_x_1845:
        /* <DEDUP_REMOVED lines=54> */
.L_x_1878:
        /* <DEDUP_REMOVED lines=10> */
.L_x_1853:
        /* <DEDUP_REMOVED lines=24> */
.L_x_1856:
[----:B------:R-:W-:Y:S05]  /*1140*/  BSYNC B0 ;  /* 0x0000000000007941 */ /* 0x000fea0003800000 */
.L_x_1855:
[C---:B------:R-:W-:Y:S02]  /*1150*/  ISETP.GT.U32.AND P1, PT, R4.reuse, -0x2001, PT ;  /* 0xffffdfff0400780c */ /* 0x040fe40003f24070 */
[----:B------:R-:W-:Y:S02]  /*1160*/  IADD3 R4, R4, 0x2000, RZ ;  /* 0x0000200004047810 */ /* 0x000fe40007ffe0ff */
[----:B------:R-:W-:-:S09]  /*1170*/  IADD3 R5, R5, 0x1000, RZ ;  /* 0x0000100005057810 */ /* 0x000fd20007ffe0ff */
[----:B------:R-:W-:Y:S05]  /*1180*/  @P1 BRA `(.L_x_1857) ;  /* 0xffffffec00f41947 */ /* 0x000fea000383ffff */
[----:B------:R-:W-:Y:S05]  /*1190*/  EXIT ;  /* 0x000000000000794d */ /* 0x000fea0003800000 */
.L_x_1854:
[----:B------:R-:W-:Y:S01]  /*11a0*/  HFMA2.MMA R14, -RZ, RZ, 0, 5.9604644775390625e-08 ;  /* 0x00000001ff0e7435 */ /* 0x000fe200000001ff */
[----:B----4-:R-:W-:Y:S02]  /*11b0*/  MOV R27, R10 ;  /* 0x0000000a001b7202 */ /* 0x010fe40000000f00 */
[----:B------:R-:W-:Y:S02]  /*11c0*/  MOV R13, 0x1f ;  /* 0x0000001f000d7802 */ /* 0x000fe40000000f00 */
[----:B------:R-:W-:-:S07]  /*11d0*/  MOV R12, 0xffffffff ;  /* 0xffffffff000c7802 */ /* 0x000fce0000000f00 */
[----:B0123--:R-:W-:Y:S05]  /*11e0*/  WARPSYNC.COLLECTIVE R12, `(.L_x_1858) ;  /* 0x000000000c087348 */ /* 0x00ffea0003c00000 */
[----:B------:R4:W0:Y:S02]  /*11f0*/  SHFL.BFLY P2, R17, R27, R14, R13 ;  /* 0x0c00000e1b117389 */ /* 0x000824000004000d */
[----:B01234-:R-:W-:Y:S01]  /*1200*/  ENDCOLLECTIVE ;  /* 0x000000000000791b */ /* 0x01ffe20003800000 */
.L_x_1858:
[----:B------:R-:W-:Y:S01]  /*1210*/  HFMA2.MMA R14, -RZ, RZ, 0, 1.1920928955078125e-07 ;  /* 0x00000002ff0e7435 */ /* 0x000fe200000001ff */
[----:B------:R-:W-:-:S05]  /*1220*/  FADD.FTZ R11, R10, R17 ;  /* 0x000000110a0b7221 */ /* 0x000fca0000010000 */
[----:B------:R-:W-:-:S07]  /*1230*/  MOV R27, R11 ;  /* 0x0000000b001b7202 */ /* 0x000fce0000000f00 */
[----:B------:R-:W-:Y:S05]  /*1240*/  WARPSYNC.COLLECTIVE R12, `(.L_x_1859) ;  /* 0x000000000c087348 */ /* 0x000fea0003c00000 */
[----:B------:R0:W1:Y:S02]  /*1250*/  SHFL.BFLY P2, R17, R27, R14, R13 ;  /* 0x0c00000e1b117389 */ /* 0x000064000004000d */
[----:B01----:R-:W-:Y:S01]  /*1260*/  ENDCOLLECTIVE ;  /* 0x000000000000791b */ /* 0x003fe20003800000 */
.L_x_1859:
[----:B------:R-:W-:Y:S01]  /*1270*/  HFMA2.MMA R14, -RZ, RZ, 0, 2.384185791015625e-07 ;  /* 0x00000004ff0e7435 */ /* 0x000fe200000001ff */
[----:B------:R-:W-:-:S05]  /*1280*/  FADD.FTZ R10, R11, R17 ;  /* 0x000000110b0a7221 */ /* 0x000fca0000010000 */
[----:B------:R-:W-:-:S07]  /*1290*/  MOV R27, R10 ;  /* 0x0000000a001b7202 */ /* 0x000fce0000000f00 */
[----:B------:R-:W-:Y:S05]  /*12a0*/  WARPSYNC.COLLECTIVE R12, `(.L_x_1860) ;  /* 0x000000000c087348 */ /* 0x000fea0003c00000 */
[----:B------:R0:W1:Y:S02]  /*12b0*/  SHFL.BFLY P2, R17, R27, R14, R13 ;  /* 0x0c00000e1b117389 */ /* 0x000064000004000d */
[----:B01----:R-:W-:Y:S01]  /*12c0*/  ENDCOLLECTIVE ;  /* 0x000000000000791b */ /* 0x003fe20003800000 */
.L_x_1860:
[----:B------:R-:W-:Y:S01]  /*12d0*/  HFMA2.MMA R14, -RZ, RZ, 0, 4.76837158203125e-07 ;  /* 0x00000008ff0e7435 */ /* 0x000fe200000001ff */
[----:B------:R-:W-:-:S05]  /*12e0*/  FADD.FTZ R19, R10, R17 ;  /* 0x000000110a137221 */ /* 0x000fca0000010000 */
[----:B------:R-:W-:-:S07]  /*12f0*/  MOV R27, R19 ;  /* 0x00000013001b7202 */ /* 0x000fce0000000f00 */
[----:B------:R-:W-:Y:S05]  /*1300*/  WARPSYNC.COLLECTIVE R12, `(.L_x_1861) ;  /* 0x000000000c087348 */ /* 0x000fea0003c00000 */
[----:B------:R0:W1:Y:S02]  /*1310*/  SHFL.BFLY P2, R17, R27, R14, R13 ;  /* 0x0c00000e1b117389 */ /* 0x000064000004000d */
[----:B01----:R-:W-:Y:S01]  /*1320*/  ENDCOLLECTIVE ;  /* 0x000000000000791b */ /* 0x003fe20003800000 */
.L_x_1861:
[----:B------:R-:W-:Y:S01]  /*1330*/  HFMA2.MMA R14, -RZ, RZ, 0, 9.5367431640625e-07 ;  /* 0x00000010ff0e7435 */ /* 0x000fe200000001ff */
[----:B------:R-:W-:-:S05]  /*1340*/  FADD.FTZ R11, R19, R17 ;  /* 0x00000011130b7221 */ /* 0x000fca0000010000 */
[----:B------:R-:W-:-:S07]  /*1350*/  MOV R27, R11 ;  /* 0x0000000b001b7202 */ /* 0x000fce0000000f00 */
[----:B------:R-:W-:Y:S05]  /*1360*/  WARPSYNC.COLLECTIVE R12, `(.L_x_1862) ;  /* 0x000000000c087348 */ /* 0x000fea0003c00000 */
[----:B------:R0:W1:Y:S02]  /*1370*/  SHFL.BFLY P2, R17, R27, R14, R13 ;  /* 0x0c00000e1b117389 */ /* 0x000064000004000d */
[----:B01----:R-:W-:Y:S01]  /*1380*/  ENDCOLLECTIVE ;  /* 0x000000000000791b */ /* 0x003fe20003800000 */
.L_x_1862:
[----:B------:R-:W-:Y:S01]  /*1390*/  HFMA2.MMA R14, -RZ, RZ, 0, 5.9604644775390625e-08 ;  /* 0x00000001ff0e7435 */ /* 0x000fe200000001ff */
[----:B------:R-:W-:Y:S01]  /*13a0*/  IMAD.MOV.U32 R27, RZ, RZ, R15 ;  /* 0x000000ffff1b7224 */ /* 0x000fe200078e000f */
[----:B------:R-:W-:-:S09]  /*13b0*/  MOV R10, R17 ;  /* 0x00000011000a7202 */ /* 0x000fd20000000f00 */
[----:B------:R-:W-:Y:S05]  /*13c0*/  WARPSYNC.COLLECTIVE R12, `(.L_x_1863) ;  /* 0x000000000c087348 */ /* 0x000fea0003c00000 */
[----:B------:R0:W1:Y:S02]  /*13d0*/  SHFL.BFLY P2, R17, R27, R14, R13 ;  /* 0x0c00000e1b117389 */ /* 0x000064000004000d */
[----:B01----:R-:W-:Y:S01]  /*13e0*/  ENDCOLLECTIVE ;  /* 0x000000000000791b */ /* 0x003fe20003800000 */
.L_x_1863:
[----:B------:R-:W-:Y:S01]  /*13f0*/  HFMA2.MMA R14, -RZ, RZ, 0, 1.1920928955078125e-07 ;  /* 0x00000002ff0e7435 */ /* 0x000fe200000001ff */
[----:B------:R-:W-:-:S05]  /*1400*/  MOV R16, R17 ;  /* 0x0000001100107202 */ /* 0x000fca0000000f00 */
[----:B------:R-:W-:-:S05]  /*1410*/  FADD.FTZ R16, R15, R16 ;  /* 0x000000100f107221 */ /* 0x000fca0000010000 */
[----:B------:R-:W-:-:S07]  /*1420*/  MOV R27, R16 ;  /* 0x00000010001b7202 */ /* 0x000fce0000000f00 */
[----:B------:R-:W-:Y:S05]  /*1430*/  WARPSYNC.COLLECTIVE R12, `(.L_x_1864) ;  /* 0x000000000c087348 */ /* 0x000fea0003c00000 */
[----:B------:R0:W1:Y:S02]  /*1440*/  SHFL.BFLY P2, R17, R27, R14, R13 ;  /* 0x0c00000e1b117389 */ /* 0x000064000004000d */
[----:B01----:R-:W-:Y:S01]  /*1450*/  ENDCOLLECTIVE ;  /* 0x000000000000791b */ /* 0x003fe20003800000 */
.L_x_1864:
[----:B------:R-:W-:Y:S01]  /*1460*/  HFMA2.MMA R14, -RZ, RZ, 0, 2.384185791015625e-07 ;  /* 0x00000004ff0e7435 */ /* 0x000fe200000001ff */
[----:B------:R-:W-:-:S05]  /*1470*/  MOV R19, R17 ;  /* 0x0000001100137202 */ /* 0x000fca0000000f00 */
[----:B------:R-:W-:-:S05]  /*1480*/  FADD.FTZ R15, R16, R19 ;  /* 0x00000013100f7221 */ /* 0x000fca0000010000 */
[----:B------:R-:W-:-:S07]  /*1490*/  MOV R27, R15 ;  /* 0x0000000f001b7202 */ /* 0x000fce0000000f00 */
[----:B------:R-:W-:Y:S05]  /*14a0*/  WARPSYNC.COLLECTIVE R12, `(.L_x_1865) ;  /* 0x000000000c087348 */ /* 0x000fea0003c00000 */
[----:B------:R0:W1:Y:S02]  /*14b0*/  SHFL.BFLY P2, R17, R27, R14, R13 ;  /* 0x0c00000e1b117389 */ /* 0x000064000004000d */
[----:B01----:R-:W-:Y:S01]  /*14c0*/  ENDCOLLECTIVE ;  /* 0x000000000000791b */ /* 0x003fe20003800000 */
.L_x_1865:
[----:B------:R-:W-:Y:S01]  /*14d0*/  HFMA2.MMA R14, -RZ, RZ, 0, 4.76837158203125e-07 ;  /* 0x00000008ff0e7435 */ /* 0x000fe200000001ff */
[----:B------:R-:W-:-:S05]  /*14e0*/  MOV R18, R17 ;  /* 0x0000001100127202 */ /* 0x000fca0000000f00 */
[----:B------:R-:W-:-:S05]  /*14f0*/  FADD.FTZ R20, R15, R18 ;  /* 0x000000120f147221 */ /* 0x000fca0000010000 */
[----:B------:R-:W-:-:S07]  /*1500*/  MOV R27, R20 ;  /* 0x00000014001b7202 */ /* 0x000fce0000000f00 */
[----:B------:R-:W-:Y:S05]  /*1510*/  WARPSYNC.COLLECTIVE R12, `(.L_x_1866) ;  /* 0x000000000c087348 */ /* 0x000fea0003c00000 */
[----:B------:R0:W1:Y:S02]  /*1520*/  SHFL.BFLY P2, R17, R27, R14, R13 ;  /* 0x0c00000e1b117389 */ /* 0x000064000004000d */
[----:B01----:R-:W-:Y:S01]  /*1530*/  ENDCOLLECTIVE ;  /* 0x000000000000791b */ /* 0x003fe20003800000 */
.L_x_1866:
[----:B------:R-:W-:Y:S01]  /*1540*/  HFMA2.MMA R14, -RZ, RZ, 0, 9.5367431640625e-07 ;  /* 0x00000010ff0e7435 */ /* 0x000fe200000001ff */
[----:B------:R-:W-:-:S05]  /*1550*/  MOV R21, R17 ;  /* 0x0000001100157202 */ /* 0x000fca0000000f00 */
[----:B------:R-:W-:-:S05]  /*1560*/  FADD.FTZ R16, R20, R21 ;  /* 0x0000001514107221 */ /* 0x000fca0000010000 */
[----:B------:R-:W-:-:S07]  /*1570*/  MOV R27, R16 ;  /* 0x00000010001b7202 */ /* 0x000fce0000000f00 */
[----:B------:R-:W-:Y:S05]  /*1580*/  WARPSYNC.COLLECTIVE R12, `(.L_x_1867) ;  /* 0x000000000c087348 */ /* 0x000fea0003c00000 */
[----:B------:R0:W1:Y:S02]  /*1590*/  SHFL.BFLY P2, R17, R27, R14, R13 ;  /* 0x0c00000e1b117389 */ /* 0x000064000004000d */
[----:B01----:R-:W-:Y:S01]  /*15a0*/  ENDCOLLECTIVE ;  /* 0x000000000000791b */ /* 0x003fe20003800000 */
.L_x_1867:
[----:B------:R-:W-:Y:S01]  /*15b0*/  HFMA2.MMA R14, -RZ, RZ, 0, 5.9604644775390625e-08 ;  /* 0x00000001ff0e7435 */ /* 0x000fe200000001ff */
[----:B------:R-:W-:Y:S02]  /*15c0*/  MOV R27, R9 ;  /* 0x00000009001b7202 */ /* 0x000fe40000000f00 */
[----:B------:R-:W-:-:S08]  /*15d0*/  MOV R15, R17 ;  /* 0x00000011000f7202 */ /* 0x000fd00000000f00 */
[----:B------:R-:W-:Y:S05]  /*15e0*/  WARPSYNC.COLLECTIVE R12, `(.L_x_1868) ;  /* 0x000000000c087348 */ /* 0x000fea0003c00000 */
[----:B------:R0:W1:Y:S02]  /*15f0*/  SHFL.BFLY P2, R17, R27, R14, R13 ;  /* 0x0c00000e1b117389 */ /* 0x000064000004000d */
[----:B01----:R-:W-:Y:S01]  /*1600*/  ENDCOLLECTIVE ;  /* 0x000000000000791b */ /* 0x003fe20003800000 */
.L_x_1868:
[----:B------:R-:W-:Y:S01]  /*1610*/  HFMA2.MMA R14, -RZ, RZ, 0, 1.1920928955078125e-07 ;  /* 0x00000002ff0e7435 */ /* 0x000fe200000001ff */
[----:B------:R-:W-:-:S05]  /*1620*/  MOV R18, R17 ;  /* 0x0000001100127202 */ /* 0x000fca0000000f00 */
[----:B------:R-:W-:-:S05]  /*1630*/  FADD.FTZ R20, R9, R18 ;  /* 0x0000001209147221 */ /* 0x000fca0000010000 */
[----:B------:R-:W-:-:S07]  /*1640*/  MOV R27, R20 ;  /* 0x00000014001b7202 */ /* 0x000fce0000000f00 */
[----:B------:R-:W-:Y:S05]  /*1650*/  WARPSYNC.COLLECTIVE R12, `(.L_x_1869) ;  /* 0x000000000c087348 */ /* 0x000fea0003c00000 */
[----:B------:R0:W1:Y:S02]  /*1660*/  SHFL.BFLY P2, R17, R27, R14, R13 ;  /* 0x0c00000e1b117389 */ /* 0x000064000004000d */
[----:B01----:R-:W-:Y:S01]  /*1670*/  ENDCOLLECTIVE ;  /* 0x000000000000791b */ /* 0x003fe20003800000 */
.L_x_1869:
[----:B------:R-:W-:Y:S01]  /*1680*/  IMAD.MOV.U32 R14, RZ, RZ, 0x4 ;  /* 0x00000004ff0e7424 */ /* 0x000fe200078e00ff */
[----:B------:R-:W-:-:S05]  /*1690*/  MOV R21, R17 ;  /* 0x0000001100157202 */ /* 0x000fca0000000f00 */
[----:B------:R-:W-:-:S05]  /*16a0*/  FADD.FTZ R9, R20, R21 ;  /* 0x0000001514097221 */ /* 0x000fca0000010000 */
[----:B------:R-:W-:-:S07]  /*16b0*/  MOV R27, R9 ;  /* 0x00000009001b7202 */ /* 0x000fce0000000f00 */
[----:B------:R-:W-:Y:S05]  /*16c0*/  WARPSYNC.COLLECTIVE R12, `(.L_x_1870) ;  /* 0x000000000c087348 */ /* 0x000fea0003c00000 */
[----:B------:R0:W1:Y:S02]  /*16d0*/  SHFL.BFLY P2, R17, R27, R14, R13 ;  /* 0x0c00000e1b117389 */ /* 0x000064000004000d */
[----:B01----:R-:W-:Y:S01]  /*16e0*/  ENDCOLLECTIVE ;  /* 0x000000000000791b */ /* 0x003fe20003800000 */
.L_x_1870:
[----:B------:R-:W-:Y:S01]  /*16f0*/  HFMA2.MMA R14, -RZ, RZ, 0, 4.76837158203125e-07 ;  /* 0x00000008ff0e7435 */ /* 0x000fe200000001ff */
[----:B------:R-:W-:-:S05]  /*1700*/  MOV R22, R17 ;  /* 0x0000001100167202 */ /* 0x000fca0000000f00 */
[----:B------:R-:W-:-:S05]  /*1710*/  FADD.FTZ R22, R9, R22 ;  /* 0x0000001609167221 */ /* 0x000fca0000010000 */
[----:B------:R-:W-:-:S07]  /*1720*/  MOV R27, R22 ;  /* 0x00000016001b7202 */ /* 0x000fce0000000f00 */
[----:B------:R-:W-:Y:S05]  /*1730*/  WARPSYNC.COLLECTIVE R12, `(.L_x_1871) ;  /* 0x000000000c087348 */ /* 0x000fea0003c00000 */
[----:B------:R0:W1:Y:S02]  /*1740*/  SHFL.BFLY P2, R17, R27, R14, R13 ;  /* 0x0c00000e1b117389 */ /* 0x000064000004000d */
[----:B01----:R-:W-:Y:S01]  /*1750*/  ENDCOLLECTIVE ;  /* 0x000000000000791b */ /* 0x003fe20003800000 */
.L_x_1871:
[----:B------:R-:W-:Y:S01]  /*1760*/  HFMA2.MMA R14, -RZ, RZ, 0, 9.5367431640625e-07 ;  /* 0x00000010ff0e7435 */ /* 0x000fe200000001ff */
[----:B------:R-:W-:-:S05]  /*1770*/  MOV R23, R17 ;  /* 0x0000001100177202 */ /* 0x000fca0000000f00 */
[----:B------:R-:W-:-:S05]  /*1780*/  FADD.FTZ R18, R22, R23 ;  /* 0x0000001716127221 */ /* 0x000fca0000010000 */
[----:B------:R-:W-:-:S07]  /*1790*/  MOV R27, R18 ;  /* 0x00000012001b7202 */ /* 0x000fce0000000f00 */
[----:B------:R-:W-:Y:S05]  /*17a0*/  WARPSYNC.COLLECTIVE R12, `(.L_x_1872) ;  /* 0x000000000c087348 */ /* 0x000fea0003c00000 */
[----:B------:R0:W1:Y:S02]  /*17b0*/  SHFL.BFLY P2, R17, R27, R14, R13 ;  /* 0x0c00000e1b117389 */ /* 0x000064000004000d */
[----:B01----:R-:W-:Y:S01]  /*17c0*/  ENDCOLLECTIVE ;  /* 0x000000000000791b */ /* 0x003fe20003800000 */
.L_x_1872:
[----:B------:R-:W-:Y:S01]  /*17d0*/  HFMA2.MMA R14, -RZ, RZ, 0, 5.9604644775390625e-08 ;  /* 0x00000001ff0e7435 */ /* 0x000fe200000001ff */
[----:B------:R-:W-:Y:S02]  /*17e0*/  MOV R27, R8 ;  /* 0x00000008001b7202 */ /* 0x000fe40000000f00 */
[----:B------:R-:W-:-:S08]  /*17f0*/  MOV R9, R17 ;  /* 0x0000001100097202 */ /* 0x000fd00000000f00 */
[----:B------:R-:W-:Y:S05]  /*1800*/  WARPSYNC.COLLECTIVE R12, `(.L_x_1873) ;  /* 0x000000000c087348 */ /* 0x000fea0003c00000 */
[----:B------:R0:W1:Y:S02]  /*1810*/  SHFL.BFLY P2, R17, R27, R14, R13 ;  /* 0x0c00000e1b117389 */ /* 0x000064000004000d */
[----:B01----:R-:W-:Y:S01]  /*1820*/  ENDCOLLECTIVE ;  /* 0x000000000000791b */ /* 0x003fe20003800000 */
.L_x_1873:
[----:B------:R-:W-:Y:S01]  /*1830*/  HFMA2.MMA R14, -RZ, RZ, 0, 1.1920928955078125e-07 ;  /* 0x00000002ff0e7435 */ /* 0x000fe200000001ff */
[----:B------:R-:W-:-:S05]  /*1840*/  MOV R19, R17 ;  /* 0x0000001100137202 */ /* 0x000fca0000000f00 */
[----:B------:R-:W-:-:S05]  /*1850*/  FADD.FTZ R23, R8, R19 ;  /* 0x0000001308177221 */ /* 0x000fca0000010000 */
[----:B------:R-:W-:-:S07]  /*1860*/  MOV R27, R23 ;  /* 0x00000017001b7202 */ /* 0x000fce0000000f00 */
[----:B------:R-:W-:Y:S05]  /*1870*/  WARPSYNC.COLLECTIVE R12, `(.L_x_1874) ;  /* 0x000000000c087348 */ /* 0x000fea0003c00000 */
[----:B------:R0:W1:Y:S02]  /*1880*/  SHFL.BFLY P2, R17, R27, R14, R13 ;  /* 0x0c00000e1b117389 */ /* 0x000064000004000d */
[----:B01----:R-:W-:Y:S01]  /*1890*/  ENDCOLLECTIVE ;  /* 0x000000000000791b */ /* 0x003fe20003800000 */
.L_x_1874:
[----:B------:R-:W-:Y:S01]  /*18a0*/  HFMA2.MMA R14, -RZ, RZ, 0, 2.384185791015625e-07 ;  /* 0x00000004ff0e7435 */ /* 0x000fe200000001ff */
[----:B------:R-:W-:-:S05]  /*18b0*/  MOV R22, R17 ;  /* 0x0000001100167202 */ /* 0x000fca0000000f00 */
[----:B------:R-:W-:-:S05]  /*18c0*/  FADD.FTZ R8, R23, R22 ;  /* 0x0000001617087221 */ /* 0x000fca0000010000 */
[----:B------:R-:W-:-:S07]  /*18d0*/  MOV R27, R8 ;  /* 0x00000008001b7202 */ /* 0x000fce0000000f00 */
[----:B------:R-:W-:Y:S05]  /*18e0*/  WARPSYNC.COLLECTIVE R12, `(.L_x_1875) ;  /* 0x000000000c087348 */ /* 0x000fea0003c00000 */
[----:B------:R0:W1:Y:S02]  /*18f0*/  SHFL.BFLY P2, R17, R27, R14, R13 ;  /* 0x0c00000e1b117389 */ /* 0x000064000004000d */
[----:B01----:R-:W-:Y:S01]  /*1900*/  ENDCOLLECTIVE ;  /* 0x000000000000791b */ /* 0x003fe20003800000 */
.L_x_1875:
[----:B------:R-:W-:Y:S01]  /*1910*/  HFMA2.MMA R14, -RZ, RZ, 0, 4.76837158203125e-07 ;  /* 0x00000008ff0e7435 */ /* 0x000fe200000001ff */
[----:B------:R-:W-:-:S05]  /*1920*/  MOV R21, R17 ;  /* 0x0000001100157202 */ /* 0x000fca0000000f00 */
[----:B------:R-:W-:-:S05]  /*1930*/  FADD.FTZ R24, R8, R21 ;  /* 0x0000001508187221 */ /* 0x000fca0000010000 */
[----:B------:R-:W-:-:S07]  /*1940*/  MOV R27, R24 ;  /* 0x00000018001b7202 */ /* 0x000fce0000000f00 */
[----:B------:R-:W-:Y:S05]  /*1950*/  WARPSYNC.COLLECTIVE R12, `(.L_x_1876) ;  /* 0x000000000c087348 */ /* 0x000fea0003c00000 */
[----:B------:R0:W1:Y:S02]  /*1960*/  SHFL.BFLY P2, R17, R27, R14, R13 ;  /* 0x0c00000e1b117389 */ /* 0x000064000004000d */
[----:B01----:R-:W-:Y:S01]  /*1970*/  ENDCOLLECTIVE ;  /* 0x000000000000791b */ /* 0x003fe20003800000 */
.L_x_1876:
[----:B------:R-:W-:Y:S01]  /*1980*/  HFMA2.MMA R14, -RZ, RZ, 0, 9.5367431640625e-07 ;  /* 0x00000010ff0e7435 */ /* 0x000fe200000001ff */
[----:B------:R-:W-:-:S05]  /*1990*/  MOV R25, R17 ;  /* 0x0000001100197202 */ /* 0x000fca0000000f00 */
[----:B------:R-:W-:-:S05]  /*19a0*/  FADD.FTZ R25, R24, R25 ;  /* 0x0000001918197221 */ /* 0x000fca0000010000 */
[----:B------:R-:W-:-:S07]  /*19b0*/  MOV R27, R25 ;  /* 0x00000019001b7202 */ /* 0x000fce0000000f00 */
[----:B------:R-:W-:Y:S05]  /*19c0*/  WARPSYNC.COLLECTIVE R12, `(.L_x_1877) ;  /* 0x000000000c087348 */ /* 0x000fea0003c00000 */
[----:B------:R0:W1:Y:S02]  /*19d0*/  SHFL.BFLY P2, R17, R27, R14, R13 ;  /* 0x0c00000e1b117389 */ /* 0x000064000004000d */
[----:B01----:R-:W-:Y:S01]  /*19e0*/  ENDCOLLECTIVE ;  /* 0x000000000000791b */ /* 0x003fe20003800000 */
.L_x_1877:
[----:B------:R-:W-:Y:S05]  /*19f0*/  BRA `(.L_x_1878) ;  /* 0xfffffff400487947 */ /* 0x000fea000383ffff */
.L_x_1879:
        /* <DEDUP_REMOVED lines=16> */
.L_x_3573:


//--------------------- .text._ZN10layer_norm31ln_parallel_residual_bwd_kernelINS_13Kernel_traitsIf6__halfS2_S2_fjLj8192ELj1ELj1ELj8ELj16ENS_18Kernel_traits_baseILj8192EfS2_S2_S2_fjLj256EEEEELb1ELb1ELb0EEEvNS_9BwdParamsE --------------------------
	.section	.text._ZN10layer_norm31ln_parallel_residual_bwd_kernelINS_13Kernel_traitsIf6__halfS2_S2_fjLj8192ELj1ELj1ELj8ELj16ENS_18Kernel_traits_baseILj8192EfS2_S2_S2_fjLj256EEEEELb1ELb1ELb0EEEvNS_9BwdParamsE,"ax",@progbits
	.align	128
        .global         _ZN10layer_norm31ln_parallel_residual_bwd_kernelINS_13Kernel_traitsIf6__halfS2_S2_fjLj8192ELj1ELj1ELj8ELj16ENS_18Kernel_traits_baseILj8192EfS2_S2_S2_fjLj256EEEEELb1ELb1ELb0EEEvNS_9BwdParamsE
        .type           _ZN10layer_norm31ln_parallel_residual_bwd_kernelINS_13Kernel_traitsIf6__halfS2_S2_fjLj8192ELj1ELj1ELj8ELj16ENS_18Kernel_traits_baseILj8192EfS2_S2_S2_fjLj256EEEEELb1ELb1ELb0EEEvNS_9BwdParamsE,@function
        .size           _ZN10layer_norm31ln_parallel_residual_bwd_kernelINS_13Kernel_traitsIf6__halfS2_S2_fjLj8192ELj1ELj1ELj8ELj16ENS_18Kernel_traits_baseILj8192EfS2_S2_S2_fjLj256EEEEELb1ELb1ELb0EEEvNS_9BwdParamsE,(.L_x_3574 - _ZN10layer_norm31ln_parallel_residual_bwd_kernelINS_13Kernel_traitsIf6__halfS2_S2_fjLj8192ELj1ELj1ELj8ELj16ENS_18Kernel_traits_baseILj8192EfS2_S2_S2_fjLj256EEEEELb1ELb1ELb0EEEvNS_9BwdParamsE)
        .other          _ZN10layer_norm31ln_parallel_residual_bwd_kernelINS_13Kernel_traitsIf6__halfS2_S2_fjLj8192ELj1ELj1ELj8ELj16ENS_18Kernel_traits_baseILj8192EfS2_S2_S2_fjLj256EEEEELb1ELb1ELb0EEEvNS_9BwdParamsE,@"STO_CUDA_ENTRY STV_DEFAULT"
_ZN10layer_norm31ln_parallel_residual_bwd_kernelINS_13Kernel_traitsIf6__halfS2_S2_fjLj8192ELj1ELj1ELj8ELj16ENS_18Kernel_traits_baseILj8192EfS2_S2_S2_fjLj256EEEEELb1ELb1ELb0EEEvNS_9BwdParamsE:
.text._ZN10layer_norm31ln_parallel_residual_bwd_kernelINS_13Kernel_traitsIf6__halfS2_S2_fjLj8192ELj1ELj1ELj8ELj16ENS_18Kernel_traits_baseILj8192EfS2_S2_S2_fjLj256EEEEELb1ELb1ELb0EEEvNS_9BwdParamsE:
        /* <DEDUP_REMOVED lines=82> */
[----:B------:R-:W-:Y:S02]  /*0520*/  ISETP.NE.AND P0, PT, RZ, UR6, PT ;  /* 0x00000006ff007c0c */ /* 0x000fe4000bf05270 */
[----:B------:R-:W-:Y:S02]  /*0530*/  MOV R97, RZ ;  /* 0x000000ff00617202 */ /* 0x000fe40000000f00 */
[----:B------:R-:W-:-:S09]  /*0540*/  P2R R0, PR, RZ, 0x1 ;  /* 0x00000001ff007803 */ /* 0x000fd20000000000 */
.L_x_1898:
        /* <DEDUP_REMOVED lines=21> */
[C---:B------:R-:W-:Y:S02]  /*06a0*/  SHF.L.U32 R3, R173.reuse, 0x3, RZ ;  /* 0x00000003ad037819 */ /* 0x040fe400000006ff */
[C---:B------:R-:W-:Y:S01]  /*06b0*/  SHF.L.U64.HI R154, R173.reuse, 0x3, RZ ;  /* 0x00000003ad9a7819 */ /* 0x040fe200000102ff */
[----:B0-----:R-:W-:Y:S01]  /*06c0*/  IMAD.WIDE.U32 R24, R173, 0x10, R24 ;  /* 0x00000010ad187825 */ /* 0x001fe200078e0018 */
[----:B------:R-:W-:Y:S02]  /*06d0*/  ISETP.NE.U32.AND P0, PT, RZ, UR14, PT ;  /* 0x0000000eff007c0c */ /* 0x000fe4000bf05070 */
[----:B------:R-:W-:Y:S02]  /*06e0*/  IADD3 R226, P1, R3, UR12, RZ ;  /* 0x0000000c03e27c10 */ /* 0x000fe4000ff3e0ff */
[----:B------:R-:W-:Y:S01]  /*06f0*/  ISETP.NE.AND.EX P0, PT, RZ, UR15, PT, P0 ;  /* 0x0000000fff007c0c */ /* 0x000fe2000bf05300 */
[----:B------:R-:W3:Y:S01]  /*0700*/  LDG.E.128 R24, desc[UR4][R24.64] ;  /* 0x0000000418187981 */ /* 0x000ee2000c1e1d00 */
        /* <DEDUP_REMOVED lines=11> */
[--C-:B--2---:R-:W-:Y:S02]  /*07c0*/  HADD2.F32 R156, -RZ, R28.reuse.H0_H0 ;  /* 0x2000001cff9c7230 */ /* 0x104fe40000004100 */
[----:B------:R-:W-:Y:S02]  /*07d0*/  HADD2.F32 R28, -RZ, R28.H1_H1 ;  /* 0x3000001cff1c7230 */ /* 0x000fe40000004100 */
[--C-:B------:R-:W-:Y:S02]  /*07e0*/  HADD2.F32 R158, -RZ, R29.reuse.H0_H0 ;  /* 0x2000001dff9e7230 */ /* 0x100fe40000004100 */
[----:B------:R-:W-:Y:S02]  /*07f0*/  HADD2.F32 R164, -RZ, R30.H0_H0 ;  /* 0x2000001effa47230 */ /* 0x000fe40000004100 */
[C---:B------:R-:W-:Y:S01]  /*0800*/  FADD.FTZ R28, -R163.reuse, R28 ;  /* 0x0000001ca31c7221 */ /* 0x040fe20000010100 */
[C---:B------:R-:W-:Y:S01]  /*0810*/  FADD.FTZ R156, -R163.reuse, R156 ;  /* 0x0000009ca39c7221 */ /* 0x040fe20000010100 */
[----:B------:R-:W-:Y:S01]  /*0820*/  FADD.FTZ R158, -R163, R158 ;  /* 0x0000009ea39e7221 */ /* 0x000fe20000010100 */
[----:B------:R-:W-:-:S02]  /*0830*/  HADD2.F32 R160, -RZ, R29.H1_H1 ;  /* 0x3000001dffa07230 */ /* 0x000fc40000004100 */
[----:B-----5:R-:W-:Y:S01]  /*0840*/  FMUL.FTZ R174, R175, R28 ;  /* 0x0000001cafae7220 */ /* 0x020fe20000410000 */
[----:B------:R-:W-:Y:S01]  /*0850*/  FADD.FTZ R164, -R163, R164 ;  /* 0x000000a4a3a47221 */ /* 0x000fe20000010100 */
[----:B------:R-:W-:Y:S02]  /*0860*/  HADD2.F32 R166, -RZ, R30.H1_H1 ;  /* 0x3000001effa67230 */ /* 0x000fe40000004100 */
[C---:B------:R-:W-:Y:S01]  /*0870*/  FMUL.FTZ R3, R175.reuse, R156 ;  /* 0x0000009caf037220 */ /* 0x040fe20000410000 */
[--C-:B---3--:R-:W-:Y:S02]  /*0880*/  HADD2.F32 R23, -RZ, R24.reuse.H0_H0 ;  /* 0x20000018ff177230 */ /* 0x108fe40000004100 */
[----:B------:R-:W-:Y:S02]  /*0890*/  HADD2.F32 R24, -RZ, R24.H1_H1 ;  /* 0x30000018ff187230 */ /* 0x000fe40000004100 */
[----:B------:R-:W-:Y:S01]  /*08a0*/  FMUL.FTZ R169, R175, R158 ;  /* 0x0000009eafa97220 */ /* 0x000fe20000410000 */
[----:B------:R-:W-:-:S02]  /*08b0*/  HADD2.F32 R29, -RZ, R25.H0_H0 ;  /* 0x20000019ff1d7230 */ /* 0x000fc40000004100 */
[----:B------:R-:W-:Y:S01]  /*08c0*/  FMUL.FTZ R172, R128, R23 ;  /* 0x0000001780ac7220 */ /* 0x000fe20000410000 */
[----:B------:R-:W-:Y:S02]  /*08d0*/  HADD2.F32 R30, -RZ, R25.H1_H1 ;  /* 0x30000019ff1e7230 */ /* 0x000fe40000004100 */
[----:B------:R-:W-:Y:S01]  /*08e0*/  FADD.FTZ R65, R65, R24 ;  /* 0x0000001841417221 */ /* 0x000fe20000010000 */
[--C-:B0-----:R-:W-:Y:S02]  /*08f0*/  HADD2.F32 R152, -RZ, R31.reuse.H0_H0 ;  /* 0x2000001fff987230 */ /* 0x101fe40000004100 */
[-C--:B------:R-:W-:Y:S01]  /*0900*/  FFMA.FTZ R97, R174, R24.reuse, R97 ;  /* 0x00000018ae617223 */ /* 0x080fe20000010061 */
[----:B------:R-:W-:Y:S02]  /*0910*/  HADD2.F32 R204, -RZ, R31.H1_H1 ;  /* 0x3000001fffcc7230 */ /* 0x000fe40000004100 */
[----:B------:R-:W-:Y:S01]  /*0920*/  FMUL.FTZ R171, R129, R24 ;  /* 0x0000001881ab7220 */ /* 0x000fe20000410000 */
[----:B------:R-:W-:-:S02]  /*0930*/  HADD2.F32 R25, -RZ, R26.H0_H0 ;  /* 0x2000001aff197230 */ /* 0x000fc40000004100 */
[----:B------:R-:W-:Y:S01]  /*0940*/  FMUL.FTZ R31, R175, R164 ;  /* 0x000000a4af1f7220 */ /* 0x000fe20000410000 */
[----:B------:R-:W-:Y:S01]  /*0950*/  FADD.FTZ R64, R64, R23 ;  /* 0x0000001740407221 */ /* 0x000fe20000010000 */
[----:B------:R-:W-:Y:S01]  /*0960*/  FFMA.FTZ R96, R3, R23, R96 ;  /* 0x0000001703607223 */ /* 0x000fe20000010060 */
[----:B------:R-:W-:Y:S01]  /*0970*/  FADD.FTZ R160, -R163, R160 ;  /* 0x000000a0a3a07221 */ /* 0x000fe20000010100 */
[----:B------:R-:W-:Y:S01]  /*0980*/  FADD.FTZ R24, RZ, R172 ;  /* 0x000000acff187221 */ /* 0x000fe20000010000 */
[----:B------:R-:W-:Y:S01]  /*0990*/  FFMA.FTZ R23, R3, R172, RZ ;  /* 0x000000ac03177223 */ /* 0x000fe200000100ff */
        /* <DEDUP_REMOVED lines=11> */
[C---:B------:R-:W-:Y:S01]  /*0a50*/  FADD.FTZ R28, -R163.reuse, R166 ;  /* 0x000000a6a31c7221 */ /* 0x040fe20000010100 */
[----:B------:R-:W-:Y:S01]  /*0a60*/  FADD.FTZ R152, -R163, R152 ;  /* 0x00000098a3987221 */ /* 0x000fe20000010100 */
[----:B------:R-:W-:Y:S01]  /*0a70*/  FMUL.FTZ R30, R131, R30 ;  /* 0x0000001e831e7220 */ /* 0x000fe20000410000 */
[----:B------:R-:W-:Y:S01]  /*0a80*/  FADD.FTZ R25, R25, R168 ;  /* 0x000000a819197221 */ /* 0x000fe20000010000 */
[----:B------:R-:W-:Y:S01]  /*0a90*/  FFMA.FTZ R23, R169, R168, R24 ;  /* 0x000000a8a9177223 */ /* 0x000fe20000010018 */
[----:B------:R-:W-:-:S02]  /*0aa0*/  HADD2.F32 R26, -RZ, R26.H1_H1 ;  /* 0x3000001aff1a7230 */ /* 0x000fc40000004100 */
[C---:B------:R-:W-:Y:S01]  /*0ab0*/  FMUL.FTZ R28, R175.reuse, R28 ;  /* 0x0000001caf1c7220 */ /* 0x040fe20000410000 */
[--C-:B------:R-:W-:Y:S02]  /*0ac0*/  HADD2.F32 R153, -RZ, R27.reuse.H0_H0 ;  /* 0x2000001bff997230 */ /* 0x100fe40000004100 */
[----:B------:R-:W-:Y:S02]  /*0ad0*/  HADD2.F32 R156, -RZ, R27.H1_H1 ;  /* 0x3000001bff9c7230 */ /* 0x000fe40000004100 */
        /* <DEDUP_REMOVED lines=10> */
[----:B-1----:R-:W-:Y:S01]  /*0b80*/  FFMA.FTZ R155, R31, R29, R152 ;  /* 0x0000001d1f9b7223 */ /* 0x002fe20000010098 */
[----:B------:R-:W-:-:S02]  /*0b90*/  FADD.FTZ R24, -R163, R204 ;  /* 0x000000cca3187221 */ /* 0x000fc40000010100 */
        /* <DEDUP_REMOVED lines=8> */
[----:B------:R-:W-:Y:S01]  /*0c20*/  IADD3 R204, R173, 0x100, RZ ;  /* 0x00000100adcc7810 */ /* 0x000fe20007ffe0ff */
[----:B------:R-:W-:Y:S01]  /*0c30*/  FADD.FTZ R167, R152, R23 ;  /* 0x0000001798a77221 */ /* 0x000fe20000010000 */
[----:B------:R-:W-:-:S07]  /*0c40*/  FFMA.FTZ R166, R24, R23, R154 ;  /* 0x0000001718a67223 */ /* 0x000fce000001009a */
.L_x_1882:
[----:B------:R-:W-:Y:S05]  /*0c50*/  BSYNC B0 ;  /* 0x0000000000007941 */ /* 0x000fea0003800000 */
.L_x_1881:
[----:B------:R-:W-:Y:S04]  /*0c60*/  BSSY B0, `(.L_x_1883) ;  /* 0x0000061000007945 */ /* 0x000fe80003800000 */
[----:B------:R-:W-:Y:S05]  /*0c70*/  @!P4 BRA `(.L_x_1884) ;  /* 0x00000004007cc947 */ /* 0x000fea0003800000 */
        /* <DEDUP_REMOVED lines=27> */
[----:B------:R-:W-:Y:S02]  /*0e30*/  HADD2.F32 R156, -RZ, R14.H0_H0 ;  /* 0x2000000eff9c7230 */ /* 0x000fe40000004100 */
[----:B------:R-:W-:Y:S01]  /*0e40*/  FADD.FTZ R12, -R163, R12 ;  /* 0x0000000ca30c7221 */ /* 0x000fe20000010100 */
[----:B------:R-:W-:-:S02]  /*0e50*/  HADD2.F32 R154, -RZ, R13.H1_H1 ;  /* 0x3000000dff9a7230 */ /* 0x000fc40000004100 */
[----:B------:R-:W-:Y:S01]  /*0e60*/  FADD.FTZ R152, -R163, R152 ;  /* 0x00000098a3987221 */ /* 0x000fe20000010100 */
[C---:B-----5:R-:W-:Y:S01]  /*0e70*/  FMUL.FTZ R21, R175.reuse, R20 ;  /* 0x00000014af157220 */ /* 0x060fe20000410000 */
[----:B------:R-:W-:Y:S01]  /*0e80*/  FMUL.FTZ R22, R175, R12 ;  /* 0x0000000caf167220 */ /* 0x000fe20000410000 */
[----:B------:R-:W-:Y:S01]  /*0e90*/  FADD.FTZ R156, -R163, R156 ;  /* 0x0000009ca39c7221 */ /* 0x000fe20000010100 */
[----:B------:R-:W-:Y:S02]  /*0ea0*/  HADD2.F32 R158, -RZ, R14.H1_H1 ;  /* 0x3000000eff9e7230 */ /* 0x000fe40000004100 */
[--C-:B---3--:R-:W-:Y:S02]  /*0eb0*/  HADD2.F32 R7, -RZ, R8.reuse.H0_H0 ;  /* 0x20000008ff077230 */ /* 0x108fe40000004100 */
[----:B------:R-:W-:Y:S02]  /*0ec0*/  HADD2.F32 R8, -RZ, R8.H1_H1 ;  /* 0x30000008ff087230 */ /* 0x000fe40000004100 */
[----:B0-----:R-:W-:Y:S01]  /*0ed0*/  FMUL.FTZ R17, R175, R152 ;  /* 0x00000098af117220 */ /* 0x001fe20000410000 */
[----:B------:R-:W-:-:S02]  /*0ee0*/  HADD2.F32 R13, -RZ, R9.H0_H0 ;  /* 0x20000009ff0d7230 */ /* 0x000fc40000004100 */
[----:B------:R-:W-:Y:S01]  /*0ef0*/  FMUL.FTZ R20, R120, R7 ;  /* 0x0000000778147220 */ /* 0x000fe20000410000 */
[----:B------:R-:W-:Y:S02]  /*0f00*/  HADD2.F32 R14, -RZ, R9.H1_H1 ;  /* 0x30000009ff0e7230 */ /* 0x000fe40000004100 */
[----:B------:R-:W-:Y:S01]  /*0f10*/  FADD.FTZ R57, R57, R8 ;  /* 0x0000000839397221 */ /* 0x000fe20000010000 */
[--C-:B------:R-:W-:Y:S02]  /*0f20*/  HADD2.F32 R160, -RZ, R15.reuse.H0_H0 ;  /* 0x2000000fffa07230 */ /* 0x100fe40000004100 */
[-C--:B------:R-:W-:Y:S01]  /*0f30*/  FFMA.FTZ R89, R22, R8.reuse, R89 ;  /* 0x0000000816597223 */ /* 0x080fe20000010059 */
[----:B------:R-:W-:Y:S02]  /*0f40*/  HADD2.F32 R164, -RZ, R15.H1_H1 ;  /* 0x3000000fffa47230 */ /* 0x000fe40000004100 */
[----:B-1----:R-:W-:Y:S01]  /*0f50*/  FMUL.FTZ R19, R121, R8 ;  /* 0x0000000879137220 */ /* 0x002fe20000410000 */
[----:B------:R-:W-:-:S02]  /*0f60*/  HADD2.F32 R9, -RZ, R10.H0_H0 ;  /* 0x2000000aff097230 */ /* 0x000fc40000004100 */
[----:B------:R-:W-:Y:S01]  /*0f70*/  FMUL.FTZ R15, R175, R156 ;  /* 0x0000009caf0f7220 */ /* 0x000fe20000410000 */
[----:B------:R-:W-:Y:S01]  /*0f80*/  FADD.FTZ R56, R56, R7 ;  /* 0x0000000738387221 */ /* 0x000fe20000010000 */
[----:B------:R-:W-:Y:S01]  /*0f90*/  FFMA.FTZ R88, R21, R7, R88 ;  /* 0x0000000715587223 */ /* 0x000fe20000010058 */
[----:B------:R-:W-:Y:S01]  /*0fa0*/  FADD.FTZ R18, -R163, R154 ;  /* 0x0000009aa3127221 */ /* 0x000fe20000010100 */
        /* <DEDUP_REMOVED lines=44> */
.L_x_1884:
[----:B------:R-:W-:Y:S05]  /*1270*/  BSYNC B0 ;  /* 0x0000000000007941 */ /* 0x000fea0003800000 */
.L_x_1883:
        /* <DEDUP_REMOVED lines=28> */
[----:B------:R-:W-:Y:S02]  /*1440*/  HADD2.F32 R184, -RZ, R153.H1_H1 ;  /* 0x30000099ffb87230 */ /* 0x000fe40000004100 */
[C---:B------:R-:W-:Y:S01]  /*1450*/  FADD.FTZ R176, -R163.reuse, R176 ;  /* 0x000000b0a3b07221 */ /* 0x040fe20000010100 */
[C---:B------:R-:W-:Y:S01]  /*1460*/  FADD.FTZ R152, -R163.reuse, R152 ;  /* 0x00000098a3987221 */ /* 0x040fe20000010100 */
[----:B------:R-:W-:Y:S01]  /*1470*/  FADD.FTZ R182, -R163, R182 ;  /* 0x000000b6a3b67221 */ /* 0x000fe20000010100 */
[----:B0-----:R-:W-:-:S02]  /*1480*/  HADD2.F32 R160, -RZ, R155.H0_H0 ;  /* 0x2000009bffa07230 */ /* 0x001fc40000004100 */
[----:B-----5:R-:W-:Y:S01]  /*1490*/  FMUL.FTZ R177, R175, R176 ;  /* 0x000000b0afb17220 */ /* 0x020fe20000410000 */
[----:B------:R-:W-:Y:S02]  /*14a0*/  HADD2.F32 R192, -RZ, R155.H1_H1 ;  /* 0x3000009bffc07230 */ /* 0x000fe40000004100 */
[--C-:B---3--:R-:W-:Y:S02]  /*14b0*/  HADD2.F32 R153, -RZ, R156.reuse.H0_H0 ;  /* 0x2000009cff997230 */ /* 0x108fe40000004100 */
[----:B------:R-:W-:Y:S02]  /*14c0*/  HADD2.F32 R156, -RZ, R156.H1_H1 ;  /* 0x3000009cff9c7230 */ /* 0x000fe40000004100 */
[----:B------:R-:W-:Y:S01]  /*14d0*/  FADD.FTZ R184, -R163, R184 ;  /* 0x000000b8a3b87221 */ /* 0x000fe20000010100 */
[-C--:B------:R-:W-:Y:S01]  /*14e0*/  FMUL.FTZ R180, R112, R153.reuse ;  /* 0x0000009970b47220 */ /* 0x080fe20000410000 */
[----:B------:R-:W-:Y:S02]  /*14f0*/  HADD2.F32 R155, -RZ, R157.H0_H0 ;  /* 0x2000009dff9b7230 */ /* 0x000fe40000004100 */
[C---:B------:R-:W-:Y:S01]  /*1500*/  FMUL.FTZ R176, R175.reuse, R152 ;  /* 0x00000098afb07220 */ /* 0x040fe20000410000 */
[----:B------:R-:W-:Y:S01]  /*1510*/  FMUL.FTZ R185, R175, R182 ;  /* 0x000000b6afb97220 */ /* 0x000fe20000410000 */
[----:B------:R-:W-:Y:S01]  /*1520*/  FADD.FTZ R48, R48, R153 ;  /* 0x0000009930307221 */ /* 0x000fe20000010000 */
[----:B------:R-:W-:Y:S01]  /*1530*/  FFMA.FTZ R80, R177, R153, R80 ;  /* 0x00000099b1507223 */ /* 0x000fe20000010050 */
[----:B------:R-:W-:Y:S01]  /*1540*/  FMUL.FTZ R183, R113, R156 ;  /* 0x0000009c71b77220 */ /* 0x000fe20000410000 */
[----:B------:R-:W-:Y:S01]  /*1550*/  FADD.FTZ R152, R167, R180 ;  /* 0x000000b4a7987221 */ /* 0x000fe20000010000 */
[----:B------:R-:W-:Y:S01]  /*1560*/  FFMA.FTZ R153, R177, R180, R166 ;  /* 0x000000b4b1997223 */ /* 0x000fe200000100a6 */
[----:B------:R-:W-:-:S02]  /*1570*/  HADD2.F32 R186, -RZ, R154.H0_H0 ;  /* 0x2000009affba7230 */ /* 0x000fc40000004100 */
[----:B------:R-:W-:Y:S01]  /*1580*/  FMUL.FTZ R182, R175, R184 ;  /* 0x000000b8afb67220 */ /* 0x000fe20000410000 */
[----:B------:R-:W-:Y:S02]  /*1590*/  HADD2.F32 R188, -RZ, R154.H1_H1 ;  /* 0x3000009affbc7230 */ /* 0x000fe40000004100 */
[----:B------:R-:W-:Y:S01]  /*15a0*/  FADD.FTZ R50, R50, R155 ;  /* 0x0000009b32327221 */ /* 0x000fe20000010000 */
[----:B------:R-:W-:Y:S02]  /*15b0*/  HADD2.F32 R154, -RZ, R157.H1_H1 ;  /* 0x3000009dff9a7230 */ /* 0x000fe40000004100 */
[-C--:B------:R-:W-:Y:S01]  /*15c0*/  FFMA.FTZ R82, R185, R155.reuse, R82 ;  /* 0x0000009bb9527223 */ /* 0x080fe20000010052 */
[----:B------:R-:W-:Y:S01]  /*15d0*/  FMUL.FTZ R184, R114, R155 ;  /* 0x0000009b72b87220 */ /* 0x000fe20000410000 */
[----:B------:R-:W-:Y:S01]  /*15e0*/  FADD.FTZ R155, R152, R183 ;  /* 0x000000b7989b7221 */ /* 0x000fe20000010000 */
[----:B------:R-:W-:Y:S01]  /*15f0*/  FFMA.FTZ R152, R176, R183, R153 ;  /* 0x000000b7b0987223 */ /* 0x000fe20000010099 */
[----:B------:R-:W-:-:S02]  /*1600*/  HADD2.F32 R157, -RZ, R158.H0_H0 ;  /* 0x2000009eff9d7230 */ /* 0x000fc40000004100 */
[----:B------:R-:W-:Y:S01]  /*1610*/  FADD.FTZ R186, -R163, R186 ;  /* 0x000000baa3ba7221 */ /* 0x000fe20000010100 */
[----:B------:R-:W-:Y:S01]  /*1620*/  FADD.FTZ R51, R51, R154 ;  /* 0x0000009a33337221 */ /* 0x000fe20000010000 */
[-C--:B------:R-:W-:Y:S01]  /*1630*/  FFMA.FTZ R83, R182, R154.reuse, R83 ;  /* 0x0000009ab6537223 */ /* 0x080fe20000010053 */
[----:B------:R-:W-:Y:S01]  /*1640*/  FMUL.FTZ R189, R115, R154 ;  /* 0x0000009a73bd7220 */ /* 0x000fe20000410000 */
[----:B------:R-:W-:Y:S01]  /*1650*/  FADD.FTZ R154, R155, R184 ;  /* 0x000000b89b9a7221 */ /* 0x000fe20000010000 */
[----:B------:R-:W-:Y:S01]  /*1660*/  FFMA.FTZ R153, R185, R184, R152 ;  /* 0x000000b8b9997223 */ /* 0x000fe20000010098 */
[----:B------:R-:W-:Y:S02]  /*1670*/  HADD2.F32 R158, -RZ, R158.H1_H1 ;  /* 0x3000009eff9e7230 */ /* 0x000fe40000004100 */
[----:B------:R-:W-:Y:S01]  /*1680*/  FMUL.FTZ R187, R175, R186 ;  /* 0x000000baafbb7220 */ /* 0x000fe20000410000 */
[----:B------:R-:W-:Y:S01]  /*1690*/  FMUL.FTZ R186, R108, R157 ;  /* 0x0000009d6cba7220 */ /* 0x000fe20000410000 */
[----:B------:R-:W-:Y:S01]  /*16a0*/  FADD.FTZ R188, -R163, R188 ;  /* 0x000000bca3bc7221 */ /* 0x000fe20000010100 */
[----:B------:R-:W-:Y:S01]  /*16b0*/  FADD.FTZ R155, R154, R189 ;  /* 0x000000bd9a9b7221 */ /* 0x000fe20000010000 */
[----:B------:R-:W-:Y:S01]  /*16c0*/  FFMA.FTZ R152, R182, R189, R153 ;  /* 0x000000bdb6987223 */ /* 0x000fe20000010099 */
[----:B------:R-:W-:-:S02]  /*16d0*/  HADD2.F32 R161, -RZ, R159.H0_H0 ;  /* 0x2000009fffa17230 */ /* 0x000fc40000004100 */
[----:B------:R-:W-:Y:S01]  /*16e0*/  FMUL.FTZ R188, R175, R188 ;  /* 0x000000bcafbc7220 */ /* 0x000fe20000410000 */
[----:B------:R-:W-:Y:S01]  /*16f0*/  FADD.FTZ R160, -R163, R160 ;  /* 0x000000a0a3a07221 */ /* 0x000fe20000010100 */
[----:B------:R-:W-:Y:S01]  /*1700*/  FMUL.FTZ R191, R109, R158 ;  /* 0x0000009e6dbf7220 */ /* 0x000fe20000410000 */
[----:B------:R-:W-:Y:S01]  /*1710*/  FADD.FTZ R154, R155, R186 ;  /* 0x000000ba9b9a7221 */ /* 0x000fe20000010000 */
[----:B------:R-:W-:Y:S01]  /*1720*/  FFMA.FTZ R153, R187, R186, R152 ;  /* 0x000000babb997223 */ /* 0x000fe20000010098 */
[----:B-1----:R-:W-:Y:S02]  /*1730*/  HADD2.F32 R164, -RZ, R159.H1_H1 ;  /* 0x3000009fffa47230 */ /* 0x002fe40000004100 */
        /* <DEDUP_REMOVED lines=21> */
.L_x_1886:
[----:B------:R-:W-:Y:S05]  /*1890*/  BSYNC B0 ;  /* 0x0000000000007941 */ /* 0x000fea0003800000 */
.L_x_1885:
        /* <DEDUP_REMOVED lines=15> */
[----:B-1----:R-:W-:-:S04]  /*1990*/  @P0 IADD3 R160, P1, R155, R160, RZ ;  /* 0x000000a09ba00210 */ /* 0x002fc80007f3e0ff */
[----:B------:R-:W-:Y:S02]  /*19a0*/  @P0 IADD3.X R161, R154, R161, RZ, P1, !PT ;  /* 0x000000a19aa10210 */ /* 0x000fe40000ffe4ff */
[----:B------:R-:W3:Y:S01]  /*19b0*/  LDG.E.128 R152, desc[UR4][R152.64] ;  /* 0x0000000498987981 */ /* 0x000ee2000c1e1d00 */
[----:B------:R-:W-:-:S03]  /*19c0*/  ISETP.NE.U32.AND P1, PT, RZ, UR8, PT ;  /* 0x00000008ff007c0c */ /* 0x000fc6000bf25070 */
[----:B------:R0:W5:Y:S01]  /*19d0*/  @P0 LDG.E.64 R216, desc[UR4][R160.64] ;  /* 0x00000004a0d80981 */ /* 0x000162000c1e1b00 */
[----:B------:R-:W-:-:S13]  /*19e0*/  ISETP.NE.AND.EX P1, PT, RZ, UR9, PT, P1 ;  /* 0x00000009ff007c0c */ /* 0x000fda000bf25310 */
[----:B------:R-:W-:-:S04]  /*19f0*/  @P1 LEA R164, P6, R204, UR8, 0x4 ;  /* 0x00000008cca41c11 */ /* 0x000fc8000f8c20ff */
[----:B------:R-:W-:-:S05]  /*1a00*/  @P1 LEA.HI.X R165, R204, UR9, RZ, 0x4, P6 ;  /* 0x00000009cca51c11 */ /* 0x000fca000b0f24ff */
[----:B------:R1:W5:Y:S01]  /*1a10*/  @P1 LDG.E.128 R140, desc[UR4][R164.64] ;  /* 0x00000004a48c1981 */ /* 0x000362000c1e1d00 */
[--C-:B---3--:R-:W-:Y:S02]  /*1a20*/  HADD2.F32 R196, -RZ, R152.reuse.H0_H0 ;  /* 0x20000098ffc47230 */ /* 0x108fe40000004100 */
[--C-:B------:R-:W-:Y:S02]  /*1a30*/  HADD2.F32 R200, -RZ, R153.reuse.H0_H0 ;  /* 0x20000099ffc87230 */ /* 0x100fe40000004100 */
[----:B------:R-:W-:Y:S02]  /*1a40*/  HADD2.F32 R198, -RZ, R152.H1_H1 ;  /* 0x30000098ffc67230 */ /* 0x000fe40000004100 */
[----:B------:R-:W-:Y:S02]  /*1a50*/  HADD2.F32 R202, -RZ, R153.H1_H1 ;  /* 0x30000099ffca7230 */ /* 0x000fe40000004100 */
[----:B------:R-:W-:Y:S02]  /*1a60*/  HADD2.F32 R152, -RZ, R155.H0_H0 ;  /* 0x2000009bff987230 */ /* 0x000fe40000004100 */
[C---:B------:R-:W-:Y:S01]  /*1a70*/  FADD.FTZ R196, -R163.reuse, R196 ;  /* 0x000000c4a3c47221 */ /* 0x040fe20000010100 */
[C---:B------:R-:W-:Y:S01]  /*1a80*/  FADD.FTZ R200, -R163.reuse, R200 ;  /* 0x000000c8a3c87221 */ /* 0x040fe20000010100 */
[C---:B------:R-:W-:Y:S01]  /*1a90*/  FADD.FTZ R198, -R163.reuse, R198 ;  /* 0x000000c6a3c67221 */ /* 0x040fe20000010100 */
[----:B------:R-:W-:Y:S01]  /*1aa0*/  FADD.FTZ R202, -R163, R202 ;  /* 0x000000caa3ca7221 */ /* 0x000fe20000010100 */
[----:B--2---:R-:W-:-:S02]  /*1ab0*/  HADD2.F32 R153, -RZ, R156.H0_H0 ;  /* 0x2000009cff997230 */ /* 0x004fc40000004100 */
[----:B0-----:R-:W-:Y:S01]  /*1ac0*/  FADD.FTZ R160, -R163, R152 ;  /* 0x00000098a3a07221 */ /* 0x001fe20000010100 */
[----:B------:R-:W-:Y:S02]  /*1ad0*/  HADD2.F32 R152, -RZ, R157.H1_H1 ;  /* 0x3000009dff987230 */ /* 0x000fe40000004100 */
[C---:B-----5:R-:W-:Y:S01]  /*1ae0*/  FMUL.FTZ R181, R175.reuse, R196 ;  /* 0x000000c4afb57220 */ /* 0x060fe20000410000 */
[C---:B------:R-:W-:Y:S01]  /*1af0*/  FMUL.FTZ R195, R175.reuse, R200 ;  /* 0x000000c8afc37220 */ /* 0x040fe20000410000 */
[----:B------:R-:W-:Y:S02]  /*1b00*/  HADD2.F32 R156, -RZ, R156.H1_H1 ;  /* 0x3000009cff9c7230 */ /* 0x000fe40000004100 */
[C---:B------:R-:W-:Y:S01]  /*1b10*/  FMUL.FTZ R196, R175.reuse, R198 ;  /* 0x000000c6afc47220 */ /* 0x040fe20000410000 */
[----:B------:R-:W-:Y:S01]  /*1b20*/  FMUL.FTZ R200, R175, R202 ;  /* 0x000000caafc87220 */ /* 0x000fe20000410000 */
[----:B------:R-:W-:Y:S01]  /*1b30*/  FMUL.FTZ R198, R104, R153 ;  /* 0x0000009968c67220 */ /* 0x000fe20000410000 */
[----:B------:R-:W-:-:S02]  /*1b40*/  HADD2.F32 R206, -RZ, R155.H1_H1 ;  /* 0x3000009bffce7230 */ /* 0x000fc40000004100 */
[----:B------:R-:W-:Y:S01]  /*1b50*/  FADD.FTZ R43, R43, R152 ;  /* 0x000000982b2b7221 */ /* 0x000fe20000010000 */
[--C-:B------:R-:W-:Y:S02]  /*1b60*/  HADD2.F32 R204, -RZ, R154.reuse.H0_H0 ;  /* 0x2000009affcc7230 */ /* 0x100fe40000004100 */
[-C--:B------:R-:W-:Y:S01]  /*1b70*/  FFMA.FTZ R75, R200, R152.reuse, R75 ;  /* 0x00000098c84b7223 */ /* 0x080fe2000001004b */
[----:B------:R-:W-:Y:S02]  /*1b80*/  HADD2.F32 R155, -RZ, R157.H0_H0 ;  /* 0x2000009dff9b7230 */ /* 0x000fe40000004100 */
[----:B------:R-:W-:Y:S01]  /*1b90*/  FMUL.FTZ R199, R107, R152 ;  /* 0x000000986bc77220 */ /* 0x000fe20000410000 */
[----:B------:R-:W-:Y:S02]  /*1ba0*/  HADD2.F32 R154, -RZ, R154.H1_H1 ;  /* 0x3000009aff9a7230 */ /* 0x000fe40000004100 */
        /* <DEDUP_REMOVED lines=11> */
[----:B------:R-:W-:-:S02]  /*1c60*/  HADD2.F32 R157, -RZ, R158.H0_H0 ;  /* 0x2000009eff9d7230 */ /* 0x000fc40000004100 */
[----:B------:R-:W-:Y:S01]  /*1c70*/  FMUL.FTZ R208, R175, R154 ;  /* 0x0000009aafd07220 */ /* 0x000fe20000410000 */
[----:B------:R-:W-:Y:S01]  /*1c80*/  FADD.FTZ R204, -R163, R204 ;  /* 0x000000cca3cc7221 */ /* 0x000fe20000010100 */
[----:B------:R-:W-:Y:S01]  /*1c90*/  FADD.FTZ R154, R155, R202 ;  /* 0x000000ca9b9a7221 */ /* 0x000fe20000010000 */
[----:B------:R-:W-:Y:S01]  /*1ca0*/  FFMA.FTZ R153, R195, R202, R152 ;  /* 0x000000cac3997223 */ /* 0x000fe20000010098 */
[----:B------:R-:W-:Y:S01]  /*1cb0*/  FADD.FTZ R212, -R163, R206 ;  /* 0x000000cea3d47221 */ /* 0x000fe20000010100 */
[----:B------:R-:W-:Y:S02]  /*1cc0*/  HADD2.F32 R158, -RZ, R158.H1_H1 ;  /* 0x3000009eff9e7230 */ /* 0x000fe40000004100 */
[----:B------:R-:W-:Y:S01]  /*1cd0*/  FMUL.FTZ R201, R175, R204 ;  /* 0x000000ccafc97220 */ /* 0x000fe20000410000 */
[----:B------:R-:W-:Y:S01]  /*1ce0*/  FMUL.FTZ R206, R100, R157 ;  /* 0x0000009d64ce7220 */ /* 0x000fe20000410000 */
[----:B------:R-:W-:Y:S01]  /*1cf0*/  FADD.FTZ R155, R154, R199 ;  /* 0x000000c79a9b7221 */ /* 0x000fe20000010000 */
[----:B------:R-:W-:Y:S01]  /*1d00*/  FFMA.FTZ R152, R200, R199, R153 ;  /* 0x000000c7c8987223 */ /* 0x000fe20000010099 */
[----:B------:R-:W-:-:S02]  /*1d10*/  HADD2.F32 R161, -RZ, R159.H0_H0 ;  /* 0x2000009fffa17230 */ /* 0x000fc40000004100 */
[----:B------:R-:W-:Y:S01]  /*1d20*/  FMUL.FTZ R203, R101, R158 ;  /* 0x0000009e65cb7220 */ /* 0x000fe20000410000 */
[----:B------:R-:W-:Y:S01]  /*1d30*/  FADD.FTZ R154, R155, R206 ;  /* 0x000000ce9b9a7221 */ /* 0x000fe20000010000 */
[----:B------:R-:W-:Y:S01]  /*1d40*/  FFMA.FTZ R153, R201, R206, R152 ;  /* 0x000000cec9997223 */ /* 0x000fe20000010098 */
[----:B-1----:R-:W-:Y:S02]  /*1d50*/  HADD2.F32 R164, -RZ, R159.H1_H1 ;  /* 0x3000009fffa47230 */ /* 0x002fe40000004100 */
        /* <DEDUP_REMOVED lines=20> */
.L_x_1888:
[----:B------:R-:W-:Y:S05]  /*1ea0*/  BSYNC B0 ;  /* 0x0000000000007941 */ /* 0x000fea0003800000 */
.L_x_1887:
        /* <DEDUP_REMOVED lines=25> */
.L_x_1915:
        /* <DEDUP_REMOVED lines=44> */
[-C--:B------:R-:W-:Y:S01]  /*2300*/  FFMA.FTZ R154, R174, R161.reuse, R166 ;  /* 0x000000a1ae9a7223 */ /* 0x080fe200000100a6 */
[----:B------:R-:W-:Y:S01]  /*2310*/  FADD.FTZ R152, R172, -R153 ;  /* 0x80000099ac987221 */ /* 0x000fe20000010000 */
[----:B------:R-:W-:Y:S01]  /*2320*/  FADD.FTZ R156, R168, -R155 ;  /* 0x8000009ba89c7221 */ /* 0x000fe20000010000 */
[----:B------:R-:W-:Y:S02]  /*2330*/  @P0 HADD2.F32 R153, -RZ, R32.H0_H0 ;  /* 0x20000020ff990230 */ /* 0x000fe40000004100 */
[----:B------:R-:W-:Y:S01]  /*2340*/  FADD.FTZ R162, R30, -R157 ;  /* 0x8000009d1ea27221 */ /* 0x000fe20000010000 */
[--C-:B------:R-:W-:Y:S02]  /*2350*/  @P0 HADD2.F32 R158, -RZ, R33.reuse.H0_H0 ;  /* 0x20000021ff9e0230 */ /* 0x100fe40000004100 */
[C---:B-----5:R-:W-:Y:S01]  /*2360*/  FMUL.FTZ R152, R175.reuse, R152 ;  /* 0x00000098af987220 */ /* 0x060fe20000410000 */
[----:B------:R-:W-:Y:S01]  /*2370*/  FMUL.FTZ R155, R175, R156 ;  /* 0x0000009caf9b7220 */ /* 0x000fe20000410000 */
[----:B------:R-:W-:Y:S01]  /*2380*/  FADD.FTZ R154, R171, -R154 ;  /* 0x8000009aab9a7221 */ /* 0x000fe20000010000 */
[-C--:B------:R-:W-:Y:S01]  /*2390*/  FFMA.FTZ R164, R27, R161.reuse, R166 ;  /* 0x000000a11ba47223 */ /* 0x080fe200000100a6 */
[----:B------:R-:W-:Y:S01]  /*23a0*/  @P0 FADD.FTZ R152, R152, R153 ;  /* 0x0000009998980221 */ /* 0x000fe20000010000 */
[----:B------:R-:W-:Y:S01]  /*23b0*/  @P0 FADD.FTZ R155, R155, R158 ;  /* 0x0000009e9b9b0221 */ /* 0x000fe20000010000 */
[-CC-:B------:R-:W-:Y:S01]  /*23c0*/  FFMA.FTZ R158, R31, R161.reuse, R166.reuse ;  /* 0x000000a11f9e7223 */ /* 0x180fe200000100a6 */
[-CC-:B------:R-:W-:Y:S01]  /*23d0*/  FFMA.FTZ R153, R28, R161.reuse, R166.reuse ;  /* 0x000000a11c997223 */ /* 0x180fe200000100a6 */
[----:B------:R-:W-:Y:S01]  /*23e0*/  FFMA.FTZ R166, R24, R161, R166 ;  /* 0x000000a118a67223 */ /* 0x000fe200000100a6 */
[----:B------:R-:W-:-:S02]  /*23f0*/  @P0 HADD2.F32 R159, -RZ, R33.H1_H1 ;  /* 0x30000021ff9f0230 */ /* 0x000fc40000004100 */
[C---:B------:R-:W-:Y:S01]  /*2400*/  FMUL.FTZ R156, R175.reuse, R162 ;  /* 0x000000a2af9c7220 */ /* 0x040fe20000410000 */
[----:B------:R-:W-:Y:S02]  /*2410*/  @P0 HADD2.F32 R157, -RZ, R32.H1_H1 ;  /* 0x30000020ff9d0230 */ /* 0x000fe40000004100 */
[----:B------:R-:W-:Y:S01]  /*2420*/  FMUL.FTZ R154, R175, R154 ;  /* 0x0000009aaf9a7220 */ /* 0x000fe20000410000 */
[----:B------:R-:W-:Y:S01]  /*2430*/  FADD.FTZ R158, R29, -R158 ;  /* 0x8000009e1d9e7221 */ /* 0x000fe20000010000 */
[----:B------:R-:W-:Y:S01]  /*2440*/  FADD.FTZ R162, R26, -R153 ;  /* 0x800000991aa27221 */ /* 0x000fe20000010000 */
[----:B------:R-:W-:Y:S01]  /*2450*/  FADD.FTZ R164, R25, -R164 ;  /* 0x800000a419a47221 */ /* 0x000fe20000010000 */
[----:B------:R-:W-:Y:S01]  /*2460*/  FADD.FTZ R228, R23, -R166 ;  /* 0x800000a617e47221 */ /* 0x000fe20000010000 */
[----:B------:R-:W-:Y:S01]  /*2470*/  @P0 FADD.FTZ R156, R156, R159 ;  /* 0x0000009f9c9c0221 */ /* 0x000fe20000010000 */
[----:B------:R-:W-:Y:S01]  /*2480*/  @P0 FADD.FTZ R154, R154, R157 ;  /* 0x0000009d9a9a0221 */ /* 0x000fe20000010000 */
[----:B------:R-:W-:-:S02]  /*2490*/  @P0 HADD2.F32 R153, -RZ, R34.H0_H0 ;  /* 0x20000022ff990230 */ /* 0x000fc40000004100 */
[C---:B------:R-:W-:Y:S01]  /*24a0*/  FMUL.FTZ R166, R175.reuse, R158 ;  /* 0x0000009eafa67220 */ /* 0x040fe20000410000 */
[----:B------:R-:W-:Y:S02]  /*24b0*/  @P0 HADD2.F32 R159, -RZ, R34.H1_H1 ;  /* 0x30000022ff9f0230 */ /* 0x000fe40000004100 */
[C---:B------:R-:W-:Y:S01]  /*24c0*/  FMUL.FTZ R162, R175.reuse, R162 ;  /* 0x000000a2afa27220 */ /* 0x040fe20000410000 */
[--C-:B------:R-:W-:Y:S02]  /*24d0*/  @P0 HADD2.F32 R204, -RZ, R35.reuse.H0_H0 ;  /* 0x20000023ffcc0230 */ /* 0x100fe40000004100 */
[C---:B------:R-:W-:Y:S01]  /*24e0*/  FMUL.FTZ R163, R175.reuse, R164 ;  /* 0x000000a4afa37220 */ /* 0x040fe20000410000 */
[----:B------:R-:W-:Y:S02]  /*24f0*/  @P0 HADD2.F32 R230, -RZ, R35.H1_H1 ;  /* 0x30000023ffe60230 */ /* 0x000fe40000004100 */
[----:B------:R-:W-:Y:S01]  /*2500*/  FMUL.FTZ R157, R175, R228 ;  /* 0x000000e4af9d7220 */ /* 0x000fe20000410000 */
[----:B------:R-:W-:Y:S01]  /*2510*/  @P0 FADD.FTZ R166, R166, R153 ;  /* 0x00000099a6a60221 */ /* 0x000fe20000010000 */
[----:B------:R-:W-:Y:S01]  /*2520*/  @P0 FADD.FTZ R162, R162, R159 ;  /* 0x0000009fa2a20221 */ /* 0x000fe20000010000 */
[----:B------:R-:W-:Y:S01]  /*2530*/  @P0 FADD.FTZ R163, R163, R204 ;  /* 0x000000cca3a30221 */ /* 0x000fe20000010000 */
[----:B------:R-:W-:Y:S01]  /*2540*/  @P0 FADD.FTZ R157, R157, R230 ;  /* 0x000000e69d9d0221 */ /* 0x000fe20000010000 */
[----:B------:R-:W-:-:S02]  /*2550*/  ISETP.NE.U32.AND P0, PT, RZ, UR18, PT ;  /* 0x00000012ff007c0c */ /* 0x000fc4000bf05070 */
[----:B------:R-:W-:Y:S02]  /*2560*/  ISETP.NE.AND.EX P6, PT, RZ, UR15, PT, P6 ;  /* 0x0000000fff007c0c */ /* 0x000fe4000bfc5360 */
        /* <DEDUP_REMOVED lines=91> */
.L_x_1891:
[----:B------:R-:W-:Y:S05]  /*2b20*/  BSYNC B0 ;  /* 0x0000000000007941 */ /* 0x000fea0003800000 */
.L_x_1890:
        /* <DEDUP_REMOVED lines=140> */
.L_x_1893:
[----:B------:R-:W-:Y:S05]  /*33f0*/  BSYNC B0 ;  /* 0x0000000000007941 */ /* 0x000fea0003800000 */
.L_x_1892:
[----:B------:R-:W-:Y:S04]  /*3400*/  BSSY B0, `(.L_x_1894) ;  /* 0x000008c000007945 */ /* 0x000fe80003800000 */
[----:B------:R-:W-:Y:S05]  /*3410*/  @!P3 BRA `(.L_x_1895) ;  /* 0x000000080028b947 */ /* 0x000fea0003800000 */
[----:B------:R-:W-:Y:S02]  /*3420*/  ISETP.NE.AND P6, PT, R0, RZ, PT ;  /* 0x000000ff0000720c */ /* 0x000fe40003fc5270 */
[----:B------:R-:W-:Y:S02]  /*3430*/  ISETP.NE.U32.AND P0, PT, RZ, UR8, PT ;  /* 0x00000008ff007c0c */ /* 0x000fe4000bf05070 */
[----:B------:R-:W-:Y:S02]  /*3440*/  FSEL R164, R160, RZ, !P6 ;  /* 0x000000ffa0a47208 */ /* 0x000fe40007000000 */
[----:B------:R-:W-:Y:S02]  /*3450*/  ISETP.NE.AND.EX P0, PT, RZ, UR9, PT, P0 ;  /* 0x00000009ff007c0c */ /* 0x000fe4000bf05300 */
[----:B------:R-:W-:Y:S01]  /*3460*/  ISETP.NE.U32.AND P6, PT, RZ, UR14, PT ;  /* 0x0000000eff007c0c */ /* 0x000fe2000bfc5070 */
        /* <DEDUP_REMOVED lines=8> */
[C---:B-----5:R-:W-:Y:S01]  /*34f0*/  FMUL.FTZ R155, R175.reuse, R156 ;  /* 0x0000009caf9b7220 */ /* 0x060fe20000410000 */
[----:B------:R-:W-:Y:S01]  /*3500*/  FMUL.FTZ R152, R175, R152 ;  /* 0x00000098af987220 */ /* 0x000fe20000410000 */
[----:B------:R-:W-:-:S02]  /*3510*/  @P0 HADD2.F32 R153, -RZ, R136.H0_H0 ;  /* 0x20000088ff990230 */ /* 0x000fc40000004100 */
[C---:B------:R-:W-:Y:S01]  /*3520*/  FMUL.FTZ R154, R175.reuse, R154 ;  /* 0x0000009aaf9a7220 */ /* 0x040fe20000410000 */
[----:B------:R-:W-:Y:S02]  /*3530*/  @P0 HADD2.F32 R157, -RZ, R136.H1_H1 ;  /* 0x30000088ff9d0230 */ /* 0x000fe40000004100 */
[----:B------:R-:W-:Y:S01]  /*3540*/  FMUL.FTZ R156, R175, R162 ;  /* 0x000000a2af9c7220 */ /* 0x000fe20000410000 */
[--C-:B------:R-:W-:Y:S02]  /*3550*/  @P0 HADD2.F32 R159, -RZ, R137.reuse.H1_H1 ;  /* 0x30000089ff9f0230 */ /* 0x100fe40000004100 */
[----:B------:R-:W-:Y:S01]  /*3560*/  @P0 FADD.FTZ R152, R152, R153 ;  /* 0x0000009998980221 */ /* 0x000fe20000010000 */
[----:B------:R-:W-:Y:S02]  /*3570*/  @P0 HADD2.F32 R158, -RZ, R137.H0_H0 ;  /* 0x20000089ff9e0230 */ /* 0x000fe40000004100 */
[----:B------:R-:W-:Y:S01]  /*3580*/  @P0 FADD.FTZ R154, R154, R157 ;  /* 0x0000009d9a9a0221 */ /* 0x000fe20000010000 */
[-CC-:B------:R-:W-:Y:S01]  /*3590*/  FFMA.FTZ R153, R187, R161.reuse, R164.reuse ;  /* 0x000000a1bb997223 */ /* 0x180fe200000100a4 */
[----:B------:R-:W-:Y:S01]  /*35a0*/  @P0 FADD.FTZ R156, R156, R159 ;  /* 0x0000009f9c9c0221 */ /* 0x000fe20000010000 */
[-CC-:B------:R-:W-:Y:S01]  /*35b0*/  FFMA.FTZ R162, R188, R161.reuse, R164.reuse ;  /* 0x000000a1bca27223 */ /* 0x180fe200000100a4 */
[-CC-:B------:R-:W-:Y:S01]  /*35c0*/  FFMA.FTZ R157, R193, R161.reuse, R164.reuse ;  /* 0x000000a1c19d7223 */ /* 0x180fe200000100a4 */
[----:B------:R-:W-:Y:S01]  /*35d0*/  FFMA.FTZ R159, R194, R161, R164 ;  /* 0x000000a1c29f7223 */ /* 0x000fe200000100a4 */
[----:B------:R-:W-:Y:S01]  /*35e0*/  @P0 FADD.FTZ R155, R155, R158 ;  /* 0x0000009e9b9b0221 */ /* 0x000fe20000010000 */
[----:B------:R-:W-:Y:S01]  /*35f0*/  FADD.FTZ R158, R186, -R153 ;  /* 0x80000099ba9e7221 */ /* 0x000fe20000010000 */
[----:B------:R-:W-:Y:S01]  /*3600*/  FADD.FTZ R162, R191, -R162 ;  /* 0x800000a2bfa27221 */ /* 0x000fe20000010000 */
[----:B------:R-:W-:Y:S01]  /*3610*/  FADD.FTZ R164, R190, -R157 ;  /* 0x8000009dbea47221 */ /* 0x000fe20000010000 */
[----:B------:R-:W-:Y:S01]  /*3620*/  FADD.FTZ R228, R192, -R159 ;  /* 0x8000009fc0e47221 */ /* 0x000fe20000010000 */
        /* <DEDUP_REMOVED lines=105> */
.L_x_1895:
[----:B------:R-:W-:Y:S05]  /*3cc0*/  BSYNC B0 ;  /* 0x0000000000007941 */ /* 0x000fea0003800000 */
.L_x_1894:
        /* <DEDUP_REMOVED lines=22> */
[----:B------:R-:W-:-:S02]  /*3e30*/  @P0 HADD2.F32 R153, -RZ, R140.H0_H0 ;  /* 0x2000008cff990230 */ /* 0x000fc40000004100 */
[----:B------:R-:W-:Y:S01]  /*3e40*/  FADD.FTZ R158, R199, -R158 ;  /* 0x8000009ec79e7221 */ /* 0x000fe20000010000 */
[----:B------:R-:W-:Y:S02]  /*3e50*/  @P0 HADD2.F32 R157, -RZ, R140.H1_H1 ;  /* 0x3000008cff9d0230 */ /* 0x000fe40000004100 */
[C---:B-----5:R-:W-:Y:S01]  /*3e60*/  FMUL.FTZ R152, R175.reuse, R152 ;  /* 0x00000098af987220 */ /* 0x060fe20000410000 */
[--C-:B------:R-:W-:Y:S02]  /*3e70*/  @P0 HADD2.F32 R160, -RZ, R141.reuse.H0_H0 ;  /* 0x2000008dffa00230 */ /* 0x100fe40000004100 */
[C---:B------:R-:W-:Y:S01]  /*3e80*/  FMUL.FTZ R162, R175.reuse, R154 ;  /* 0x0000009aafa27220 */ /* 0x040fe20000410000 */
[C---:B------:R-:W-:Y:S01]  /*3e90*/  FMUL.FTZ R163, R175.reuse, R156 ;  /* 0x0000009cafa37220 */ /* 0x040fe20000410000 */
[----:B------:R-:W-:Y:S01]  /*3ea0*/  FADD.FTZ R228, R210, -R159 ;  /* 0x8000009fd2e47221 */ /* 0x000fe20000010000 */
[----:B------:R-:W-:Y:S01]  /*3eb0*/  FMUL.FTZ R164, R175, R158 ;  /* 0x0000009eafa47220 */ /* 0x000fe20000410000 */
[----:B------:R-:W-:Y:S01]  /*3ec0*/  @P0 FADD.FTZ R152, R152, R153 ;  /* 0x0000009998980221 */ /* 0x000fe20000010000 */
[----:B------:R-:W-:Y:S01]  /*3ed0*/  @P0 FADD.FTZ R162, R162, R157 ;  /* 0x0000009da2a20221 */ /* 0x000fe20000010000 */
[----:B------:R-:W-:Y:S01]  /*3ee0*/  @P0 FADD.FTZ R163, R163, R160 ;  /* 0x000000a0a3a30221 */ /* 0x000fe20000010000 */
        /* <DEDUP_REMOVED lines=95> */
[----:B------:R-:W-:-:S02]  /*44e0*/  @P6 PRMT R151, R167, 0x7610, R151 ;  /* 0x00007610a7976816 */ /* 0x000fc40000000097 */
[----:B------:R-:W-:Y:S02]  /*44f0*/  @P6 FSEL R175, R175, RZ, P0 ;  /* 0x000000ffafaf6208 */ /* 0x000fe40000000000 */
[----:B------:R-:W-:Y:S02]  /*4500*/  F2FP.F16.F32.PACK_AB R152, R205, R160 ;  /* 0x000000a0cd98723e */ /* 0x000fe400000000ff */
[----:B------:R-:W-:Y:S02]  /*4510*/  @P6 F2FP.F16.F32.PACK_AB R175, RZ, R175 ;  /* 0x000000afffaf623e */ /* 0x000fe400000000ff */
[----:B------:R-:W-:Y:S02]  /*4520*/  F2FP.F16.F32.PACK_AB R155, R230, R229 ;  /* 0x000000e5e69b723e */ /* 0x000fe400000000ff */
[----:B------:R-:W-:Y:S02]  /*4530*/  @P6 PRMT R149, R149, 0x5410, R164 ;  /* 0x0000541095956816 */ /* 0x000fe400000000a4 */
[----:B------:R-:W-:Y:S01]  /*4540*/  @P6 PRMT R150, R150, 0x5410, R166 ;  /* 0x0000541096966816 */ /* 0x000fe200000000a6 */
[----:B------:R3:W-:Y:S01]  /*4550*/  STG.E.128 desc[UR4][R158.64], R152 ;  /* 0x000000989e007986 */ /* 0x0007e2000c101d04 */
[----:B------:R-:W-:-:S05]  /*4560*/  @P6 PRMT R151, R151, 0x5410, R175 ;  /* 0x0000541097976816 */ /* 0x000fca00000000af */
[----:B------:R3:W-:Y:S02]  /*4570*/  @P6 STG.E.128 desc[UR4][R156.64], R148 ;  /* 0x000000949c006986 */ /* 0x0007e4000c101d04 */
.L_x_1897:
[----:B------:R-:W-:Y:S05]  /*4580*/  BSYNC B0 ;  /* 0x0000000000007941 */ /* 0x000fea0003800000 */
.L_x_1896:
[----:B------:R-:W-:Y:S02]  /*4590*/  IADD3 R2, R2, UR20, RZ ;  /* 0x0000001402027c10 */ /* 0x000fe4000fffe0ff */
[----:B------:R-:W-:Y:S02]  /*45a0*/  SEL R162, RZ, 0x1, P1 ;  /* 0x00000001ffa27807 */ /* 0x000fe40000800000 */
[----:B------:R-:W-:-:S13]  /*45b0*/  ISETP.GE.AND P0, PT, R2, UR21, PT ;  /* 0x0000001502007c0c */ /* 0x000fda000bf06270 */
[----:B------:R-:W-:Y:S05]  /*45c0*/  @!P0 BRA `(.L_x_1898) ;  /* 0xffffffbc00e08947 */ /* 0x000fea000383ffff */
.L_x_1880:
        /* <DEDUP_REMOVED lines=17> */
.L_x_1900:
[----:B------:R-:W-:Y:S05]  /*46e0*/  BSYNC B0 ;  /* 0x0000000000007941 */ /* 0x000fea0003800000 */
.L_x_1899:
        /* <DEDUP_REMOVED lines=11> */
.L_x_1902:
[----:B------:R-:W-:Y:S05]  /*47a0*/  BSYNC B0 ;  /* 0x0000000000007941 */ /* 0x000fea0003800000 */
.L_x_1901:
        /* <DEDUP_REMOVED lines=11> */
.L_x_1904:
[----:B------:R-:W-:Y:S05]  /*4860*/  BSYNC B0 ;  /* 0x0000000000007941 */ /* 0x000fea0003800000 */
.L_x_1903:
        /* <DEDUP_REMOVED lines=10> */
.L_x_1889:
[----:B------:R-:W-:Y:S01]  /*4910*/  HFMA2.MMA R164, -RZ, RZ, 0, 9.5367431640625e-07 ;  /* 0x00000010ffa47435 */ /* 0x000fe200000001ff */
[----:B------:R-:W-:Y:S02]  /*4920*/  MOV R163, R167 ;  /* 0x000000a700a37202 */ /* 0x000fe40000000f00 */
[----:B------:R-:W-:Y:S02]  /*4930*/  MOV R165, 0x1f ;  /* 0x0000001f00a57802 */ /* 0x000fe40000000f00 */
[----:B------:R-:W-:-:S07]  /*4940*/  MOV R162, 0xffffffff ;  /* 0xffffffff00a27802 */ /* 0x000fce0000000f00 */
[----:B-----5:R-:W-:Y:S05]  /*4950*/  WARPSYNC.COLLECTIVE R162, `(.L_x_1905) ;  /* 0x00000000a2087348 */ /* 0x020fea0003c00000 */
[----:B------:R0:W1:Y:S02]  /*4960*/  SHFL.DOWN P6, R205, R163, R164, R165 ;  /* 0x080000a4a3cd7389 */ /* 0x00006400000c00a5 */
[----:B01---5:R-:W-:Y:S01]  /*4970*/  ENDCOLLECTIVE ;  /* 0x000000000000791b */ /* 0x023fe20003800000 */
.L_x_1905:
[----:B------:R-:W-:Y:S02]  /*4980*/  MOV R163, R166 ;  /* 0x000000a600a37202 */ /* 0x000fe40000000f00 */
[----:B------:R-:W-:-:S07]  /*4990*/  MOV R154, R205 ;  /* 0x000000cd009a7202 */ /* 0x000fce0000000f00 */
[----:B------:R-:W-:Y:S05]  /*49a0*/  WARPSYNC.COLLECTIVE R162, `(.L_x_1906) ;  /* 0x00000000a2087348 */ /* 0x000fea0003c00000 */
[----:B------:R0:W1:Y:S02]  /*49b0*/  SHFL.DOWN P6, R205, R163, R164, R165 ;  /* 0x080000a4a3cd7389 */ /* 0x00006400000c00a5 */
[----:B01----:R-:W-:Y:S01]  /*49c0*/  ENDCOLLECTIVE ;  /* 0x000000000000791b */ /* 0x003fe20003800000 */
.L_x_1906:
[----:B------:R-:W-:Y:S01]  /*49d0*/  FADD.FTZ R154, R154, R167 ;  /* 0x000000a79a9a7221 */ /* 0x000fe20000010000 */
[----:B------:R-:W-:-:S04]  /*49e0*/  HFMA2.MMA R164, -RZ, RZ, 0, 4.76837158203125e-07 ;  /* 0x00000008ffa47435 */ /* 0x000fc800000001ff */
[----:B------:R-:W-:Y:S02]  /*49f0*/  MOV R163, R154 ;  /* 0x0000009a00a37202 */ /* 0x000fe40000000f00 */
[----:B------:R-:W-:-:S07]  /*4a00*/  MOV R155, R205 ;  /* 0x000000cd009b7202 */ /* 0x000fce0000000f00 */
[----:B------:R-:W-:Y:S05]  /*4a10*/  WARPSYNC.COLLECTIVE R162, `(.L_x_1907) ;  /* 0x00000000a2087348 */ /* 0x000fea0003c00000 */
[----:B------:R0:W1:Y:S02]  /*4a20*/  SHFL.DOWN P6, R205, R163, R164, R165 ;  /* 0x080000a4a3cd7389 */ /* 0x00006400000c00a5 */
[----:B01----:R-:W-:Y:S01]  /*4a30*/  ENDCOLLECTIVE ;  /* 0x000000000000791b */ /* 0x003fe20003800000 */
.L_x_1907:
[----:B------:R-:W-:-:S05]  /*4a40*/  FADD.FTZ R155, R155, R166 ;  /* 0x000000a69b9b7221 */ /* 0x000fca0000010000 */
[----:B------:R-:W-:Y:S02]  /*4a50*/  MOV R163, R155 ;  /* 0x0000009b00a37202 */ /* 0x000fe40000000f00 */
[----:B------:R-:W-:-:S07]  /*4a60*/  MOV R157, R205 ;  /* 0x000000cd009d7202 */ /* 0x000fce0000000f00 */
[----:B------:R-:W-:Y:S05]  /*4a70*/  WARPSYNC.COLLECTIVE R162, `(.L_x_1908) ;  /* 0x00000000a2087348 */ /* 0x000fea0003c00000 */
[----:B------:R0:W1:Y:S02]  /*4a80*/  SHFL.DOWN P6, R205, R163, R164, R165 ;  /* 0x080000a4a3cd7389 */ /* 0x00006400000c00a5 */
[----:B01----:R-:W-:Y:S01]  /*4a90*/  ENDCOLLECTIVE ;  /* 0x000000000000791b */ /* 0x003fe20003800000 */
.L_x_1908:
[----:B------:R-:W-:Y:S01]  /*4aa0*/  FADD.FTZ R157, R154, R157 ;  /* 0x0000009d9a9d7221 */ /* 0x000fe20000010000 */
[----:B------:R-:W-:-:S04]  /*4ab0*/  HFMA2.MMA R164, -RZ, RZ, 0, 2.384185791015625e-07 ;  /* 0x00000004ffa47435 */ /* 0x000fc800000001ff */
[----:B------:R-:W-:Y:S02]  /*4ac0*/  MOV R163, R157 ;  /* 0x0000009d00a37202 */ /* 0x000fe40000000f00 */
[----:B------:R-:W-:-:S07]  /*4ad0*/  MOV R156, R205 ;  /* 0x000000cd009c7202 */ /* 0x000fce0000000f00 */
[----:B------:R-:W-:Y:S05]  /*4ae0*/  WARPSYNC.COLLECTIVE R162, `(.L_x_1909) ;  /* 0x00000000a2087348 */ /* 0x000fea0003c00000 */
[----:B------:R0:W1:Y:S02]  /*4af0*/  SHFL.DOWN P6, R205, R163, R164, R165 ;  /* 0x080000a4a3cd7389 */ /* 0x00006400000c00a5 */
[----:B01----:R-:W-:Y:S01]  /*4b00*/  ENDCOLLECTIVE ;  /* 0x000000000000791b */ /* 0x003fe20003800000 */
.L_x_1909:
[----:B------:R-:W-:-:S05]  /*4b10*/  FADD.FTZ R156, R155, R156 ;  /* 0x0000009c9b9c7221 */ /* 0x000fca0000010000 */
[----:B------:R-:W-:Y:S02]  /*4b20*/  MOV R163, R156 ;  /* 0x0000009c00a37202 */ /* 0x000fe40000000f00 */
[----:B------:R-:W-:-:S07]  /*4b30*/  MOV R158, R205 ;  /* 0x000000cd009e7202 */ /* 0x000fce0000000f00 */
[----:B------:R-:W-:Y:S05]  /*4b40*/  WARPSYNC.COLLECTIVE R162, `(.L_x_1910) ;  /* 0x00000000a2087348 */ /* 0x000fea0003c00000 */
[----:B------:R0:W1:Y:S02]  /*4b50*/  SHFL.DOWN P6, R205, R163, R164, R165 ;  /* 0x080000a4a3cd7389 */ /* 0x00006400000c00a5 */
[----:B01----:R-:W-:Y:S01]  /*4b60*/  ENDCOLLECTIVE ;  /* 0x000000000000791b */ /* 0x003fe20003800000 */
.L_x_1910:
[----:B------:R-:W-:Y:S01]  /*4b70*/  FADD.FTZ R158, R157, R158 ;  /* 0x0000009e9d9e7221 */ /* 0x000fe20000010000 */
[----:B------:R-:W-:-:S04]  /*4b80*/  HFMA2.MMA R164, -RZ, RZ, 0, 1.1920928955078125e-07 ;  /* 0x00000002ffa47435 */ /* 0x000fc800000001ff */
[----:B------:R-:W-:Y:S02]  /*4b90*/  MOV R163, R158 ;  /* 0x0000009e00a37202 */ /* 0x000fe40000000f00 */
[----:B------:R-:W-:-:S07]  /*4ba0*/  MOV R159, R205 ;  /* 0x000000cd009f7202 */ /* 0x000fce0000000f00 */
[----:B------:R-:W-:Y:S05]  /*4bb0*/  WARPSYNC.COLLECTIVE R162, `(.L_x_1911) ;  /* 0x00000000a2087348 */ /* 0x000fea0003c00000 */
[----:B------:R0:W1:Y:S02]  /*4bc0*/  SHFL.DOWN P6, R205, R163, R164, R165 ;  /* 0x080000a4a3cd7389 */ /* 0x00006400000c00a5 */
[----:B01----:R-:W-:Y:S01]  /*4bd0*/  ENDCOLLECTIVE ;  /* 0x000000000000791b */ /* 0x003fe20003800000 */
.L_x_1911:
[----:B------:R-:W-:-:S05]  /*4be0*/  FADD.FTZ R159, R156, R159 ;  /* 0x0000009f9c9f7221 */ /* 0x000fca0000010000 */
[----:B------:R-:W-:Y:S02]  /*4bf0*/  MOV R163, R159 ;  /* 0x0000009f00a37202 */ /* 0x000fe40000000f00 */
[----:B------:R-:W-:-:S07]  /*4c00*/  MOV R161, R205 ;  /* 0x000000cd00a17202 */ /* 0x000fce0000000f00 */
[----:B------:R-:W-:Y:S05]  /*4c10*/  WARPSYNC.COLLECTIVE R162, `(.L_x_1912) ;  /* 0x00000000a2087348 */ /* 0x000fea0003c00000 */
[----:B------:R0:W1:Y:S02]  /*4c20*/  SHFL.DOWN P6, R205, R163, R164, R165 ;  /* 0x080000a4a3cd7389 */ /* 0x00006400000c00a5 */
[----:B01----:R-:W-:Y:S01]  /*4c30*/  ENDCOLLECTIVE ;  /* 0x000000000000791b */ /* 0x003fe20003800000 */
.L_x_1912:
[----:B------:R-:W-:Y:S01]  /*4c40*/  FADD.FTZ R161, R158, R161 ;  /* 0x000000a19ea17221 */ /* 0x000fe20000010000 */
[----:B------:R-:W-:-:S04]  /*4c50*/  HFMA2.MMA R164, -RZ, RZ, 0, 5.9604644775390625e-08 ;  /* 0x00000001ffa47435 */ /* 0x000fc800000001ff */
[----:B------:R-:W-:Y:S02]  /*4c60*/  MOV R163, R161 ;  /* 0x000000a100a37202 */ /* 0x000fe40000000f00 */
[----:B------:R-:W-:-:S07]  /*4c70*/  MOV R160, R205 ;  /* 0x000000cd00a07202 */ /* 0x000fce0000000f00 */
[----:B------:R-:W-:Y:S05]  /*4c80*/  WARPSYNC.COLLECTIVE R162, `(.L_x_1913) ;  /* 0x00000000a2087348 */ /* 0x000fea0003c00000 */
[----:B------:R0:W1:Y:S02]  /*4c90*/  SHFL.DOWN P6, R205, R163, R164, R165 ;  /* 0x080000a4a3cd7389 */ /* 0x00006400000c00a5 */
[----:B01----:R-:W-:Y:S01]  /*4ca0*/  ENDCOLLECTIVE ;  /* 0x000000000000791b */ /* 0x003fe20003800000 */
.L_x_1913:
[----:B------:R-:W-:-:S05]  /*4cb0*/  FADD.FTZ R160, R159, R160 ;  /* 0x000000a09fa07221 */ /* 0x000fca0000010000 */
[----:B------:R-:W-:Y:S02]  /*4cc0*/  MOV R163, R160 ;  /* 0x000000a000a37202 */ /* 0x000fe40000000f00 */
[----:B------:R-:W-:-:S07]  /*4cd0*/  MOV R204, R205 ;  /* 0x000000cd00cc7202 */ /* 0x000fce0000000f00 */
[----:B------:R-:W-:Y:S05]  /*4ce0*/  WARPSYNC.COLLECTIVE R162, `(.L_x_1914) ;  /* 0x00000000a2087348 */ /* 0x000fea0003c00000 */
[----:B------:R0:W1:Y:S02]  /*4cf0*/  SHFL.DOWN P6, R205, R163, R164, R165 ;  /* 0x080000a4a3cd7389 */ /* 0x00006400000c00a5 */
[----:B01----:R-:W-:Y:S01]  /*4d00*/  ENDCOLLECTIVE ;  /* 0x000000000000791b */ /* 0x003fe20003800000 */
.L_x_1914:
[----:B------:R-:W-:Y:S05]  /*4d10*/  BRA `(.L_x_1915) ;  /* 0xffffffd000c87947 */ /* 0x000fea000383ffff */
.L_x_1916:
        /* <DEDUP_REMOVED lines=14> */
.L_x_3574:


//--------------------- .text._ZN10layer_norm22ln_bwd_finalize_kernelINS_22Kernel_traits_finalizeILj8192Ef6__halfS2_S2_fjLb0ELj1024ELj4ENS_18Kernel_traits_baseILj8192EfS2_S2_S2_fjLj1024EEEEELb0ELb1EEEvNS_9BwdParamsE --------------------------
	.section	.text._ZN10layer_norm22ln_bwd_finalize_kernelINS_22Kernel_traits_finalizeILj8192Ef6__halfS2_S2_fjLb0ELj1024ELj4ENS_18Kernel_traits_baseILj8192EfS2_S2_S2_fjLj1024EEEEELb0ELb1EEEvNS_9BwdParamsE,"ax",@progbits
	.align	128
        .global         _ZN10layer_norm22ln_bwd_finalize_kernelINS_22Kernel_traits_finalizeILj8192Ef6__halfS2_S2_fjLb0ELj1024ELj4ENS_18Kernel_traits_baseILj8192EfS2_S2_S2_fjLj1024EEEEELb0ELb1EEEvNS_9BwdParamsE
        .type           _ZN10layer_norm22ln_bwd_finalize_kernelINS_22Kernel_traits_finalizeILj8192Ef6__halfS2_S2_fjLb0ELj1024ELj4ENS_18Kernel_traits_baseILj8192EfS2_S2_S2_fjLj1024EEEEELb0ELb1EEEvNS_9BwdParamsE,@function
        .size           _ZN10layer_norm22ln_bwd_finalize_kernelINS_22Kernel_traits_finalizeILj8192Ef6__halfS2_S2_fjLb0ELj1024ELj4ENS_18Kernel_traits_baseILj8192EfS2_S2_S2_fjLj1024EEEEELb0ELb1EEEvNS_9BwdParamsE,(.L_x_3575 - _ZN10layer_norm22ln_bwd_finalize_kernelINS_22Kernel_traits_finalizeILj8192Ef6__halfS2_S2_fjLb0ELj1024ELj4ENS_18Kernel_traits_baseILj8192EfS2_S2_S2_fjLj1024EEEEELb0ELb1EEEvNS_9BwdParamsE)
        .other          _ZN10layer_norm22ln_bwd_finalize_kernelINS_22Kernel_traits_finalizeILj8192Ef6__halfS2_S2_fjLb0ELj1024ELj4ENS_18Kernel_traits_baseILj8192EfS2_S2_S2_fjLj1024EEEEELb0ELb1EEEvNS_9BwdParamsE,@"STO_CUDA_ENTRY STV_DEFAULT"
_ZN10layer_norm22ln_bwd_finalize_kernelINS_22Kernel_traits_finalizeILj8192Ef6__halfS2_S2_fjLb0ELj1024ELj4ENS_18Kernel_traits_baseILj8192EfS2_S2_S2_fjLj1024EEEEELb0ELb1EEEvNS_9BwdParamsE:
.text._ZN10layer_norm22ln_bwd_finalize_kernelINS_22Kernel_traits_finalizeILj8192Ef6__halfS2_S2_fjLb0ELj1024ELj4ENS_18Kernel_traits_baseILj8192EfS2_S2_S2_fjLj1024EEEEELb0ELb1EEEvNS_9BwdParamsE:
        /* <DEDUP_REMOVED lines=26> */
.L_x_1926:
        /* <DEDUP_REMOVED lines=31> */
.L_x_1921:
        /* <DEDUP_REMOVED lines=34> */
.L_x_1920:
[----:B------:R-:W-:Y:S05]  /*05b0*/  BSYNC B1 ;  /* 0x0000000000017941 */ /* 0x000fea0003800000 */
.L_x_1919:
        /* <DEDUP_REMOVED lines=25> */
.L_x_1923:
[----:B------:R-:W-:Y:S05]  /*0750*/  BSYNC B1 ;  /* 0x0000000000017941 */ /* 0x000fea0003800000 */
.L_x_1922:
        /* <DEDUP_REMOVED lines=12> */
.L_x_1918:
[----:B------:R-:W-:Y:S05]  /*0820*/  BSYNC B0 ;  /* 0x0000000000007941 */ /* 0x000fea0003800000 */
.L_x_1917:
        /* <DEDUP_REMOVED lines=29> */
.L_x_1937:
[----:B------:R-:W-:Y:S01]  /*0a00*/  @!P1 SHF.R.U32.HI R12, RZ, 0x3, R0 ;  /* 0x00000003ff0c9819 */ /* 0x000fe20000011600 */
[----:B----4-:R-:W-:Y:S01]  /*0a10*/  FADD.FTZ R14, R9, R14 ;  /* 0x0000000e090e7221 */ /* 0x010fe20000010000 */
[----:B---3--:R-:W-:Y:S02]  /*0a20*/  FADD.FTZ R11, R10, R11 ;  /* 0x0000000b0a0b7221 */ /* 0x008fe40000010000 */
[----:B------:R-:W-:-:S05]  /*0a30*/  @!P1 LOP3.LUT R12, R12, 0x1ffffffc, RZ, 0xc0, !PT ;  /* 0x1ffffffc0c0c9812 */ /* 0x000fca00078ec0ff */
[----:B------:R3:W-:Y:S04]  /*0a40*/  @!P1 STS [R12+UR4+0x2000], R14 ;  /* 0x0020000e0c009988 */ /* 0x0007e80008000804 */
[----:B------:R3:W-:Y:S02]  /*0a50*/  @!P1 STS [R12+UR4+0x2080], R11 ;  /* 0x0020800b0c009988 */ /* 0x0007e40008000804 */
.L_x_1924:
        /* <DEDUP_REMOVED lines=15> */
.L_x_1925:
[----:B------:R-:W-:Y:S01]  /*0b50*/  HFMA2.MMA R19, -RZ, RZ, 0, 5.9604644775390625e-08 ;  /* 0x00000001ff137435 */ /* 0x000fe200000001ff */
[----:B0--3--:R-:W-:Y:S01]  /*0b60*/  MOV R20, R10 ;  /* 0x0000000a00147202 */ /* 0x009fe20000000f00 */
[----:B------:R-:W-:Y:S01]  /*0b70*/  IMAD.MOV.U32 R22, RZ, RZ, 0x1f ;  /* 0x0000001fff167424 */ /* 0x000fe200078e00ff */
[----:B------:R-:W-:-:S08]  /*0b80*/  MOV R17, 0xffffffff ;  /* 0xffffffff00117802 */ /* 0x000fd00000000f00 */
[----:B-12---:R-:W-:Y:S05]  /*0b90*/  WARPSYNC.COLLECTIVE R17, `(.L_x_1927) ;  /* 0x0000000011087348 */ /* 0x006fea0003c00000 */
[----:B------:R0:W3:Y:S02]  /*0ba0*/  SHFL.BFLY P2, R18, R20, R19, R22 ;  /* 0x0c00001314127389 */ /* 0x0000e40000040016 */
[----:B0123--:R-:W-:Y:S01]  /*0bb0*/  ENDCOLLECTIVE ;  /* 0x000000000000791b */ /* 0x00ffe20003800000 */
.L_x_1927:
[----:B------:R-:W-:Y:S01]  /*0bc0*/  HFMA2.MMA R19, -RZ, RZ, 0, 1.1920928955078125e-07 ;  /* 0x00000002ff137435 */ /* 0x000fe200000001ff */
[----:B------:R-:W-:-:S05]  /*0bd0*/  MOV R11, R18 ;  /* 0x00000012000b7202 */ /* 0x000fca0000000f00 */
[----:B------:R-:W-:-:S05]  /*0be0*/  FADD.FTZ R11, R10, R11 ;  /* 0x0000000b0a0b7221 */ /* 0x000fca0000010000 */
[----:B------:R-:W-:-:S07]  /*0bf0*/  MOV R20, R11 ;  /* 0x0000000b00147202 */ /* 0x000fce0000000f00 */
[----:B------:R-:W-:Y:S05]  /*0c00*/  WARPSYNC.COLLECTIVE R17, `(.L_x_1928) ;  /* 0x0000000011087348 */ /* 0x000fea0003c00000 */
[----:B------:R0:W1:Y:S02]  /*0c10*/  SHFL.BFLY P2, R18, R20, R19, R22 ;  /* 0x0c00001314127389 */ /* 0x0000640000040016 */
[----:B01----:R-:W-:Y:S01]  /*0c20*/  ENDCOLLECTIVE ;  /* 0x000000000000791b */ /* 0x003fe20003800000 */
.L_x_1928:
[----:B------:R-:W-:Y:S01]  /*0c30*/  HFMA2.MMA R19, -RZ, RZ, 0, 2.384185791015625e-07 ;  /* 0x00000004ff137435 */ /* 0x000fe200000001ff */
[----:B------:R-:W-:-:S04]  /*0c40*/  IMAD.MOV.U32 R12, RZ, RZ, R18 ;  /* 0x000000ffff0c7224 */ /* 0x000fc800078e0012 */
[----:B------:R-:W-:-:S05]  /*0c50*/  FADD.FTZ R12, R11, R12 ;  /* 0x0000000c0b0c7221 */ /* 0x000fca0000010000 */
[----:B------:R-:W-:-:S07]  /*0c60*/  MOV R20, R12 ;  /* 0x0000000c00147202 */ /* 0x000fce0000000f00 */
[----:B------:R-:W-:Y:S05]  /*0c70*/  WARPSYNC.COLLECTIVE R17, `(.L_x_1929) ;  /* 0x0000000011087348 */ /* 0x000fea0003c00000 */
[----:B------:R0:W1:Y:S02]  /*0c80*/  SHFL.BFLY P2, R18, R20, R19, R22 ;  /* 0x0c00001314127389 */ /* 0x0000640000040016 */
[----:B01----:R-:W-:Y:S01]  /*0c90*/  ENDCOLLECTIVE ;  /* 0x000000000000791b */ /* 0x003fe20003800000 */
.L_x_1929:
[----:B------:R-:W-:Y:S01]  /*0ca0*/  IMAD.MOV.U32 R19, RZ, RZ, 0x8 ;  /* 0x00000008ff137424 */ /* 0x000fe200078e00ff */
[----:B------:R-:W-:-:S05]  /*0cb0*/  MOV R13, R18 ;  /* 0x00000012000d7202 */ /* 0x000fca0000000f00 */
[----:B------:R-:W-:-:S05]  /*0cc0*/  FADD.FTZ R13, R12, R13 ;  /* 0x0000000d0c0d7221 */ /* 0x000fca0000010000 */
[----:B------:R-:W-:-:S07]  /*0cd0*/  MOV R20, R13 ;  /* 0x0000000d00147202 */ /* 0x000fce0000000f00 */
[----:B------:R-:W-:Y:S05]  /*0ce0*/  WARPSYNC.COLLECTIVE R17, `(.L_x_1930) ;  /* 0x0000000011087348 */ /* 0x000fea0003c00000 */
[----:B------:R0:W1:Y:S02]  /*0cf0*/  SHFL.BFLY P2, R18, R20, R19, R22 ;  /* 0x0c00001314127389 */ /* 0x0000640000040016 */
[----:B01----:R-:W-:Y:S01]  /*0d00*/  ENDCOLLECTIVE ;  /* 0x000000000000791b */ /* 0x003fe20003800000 */
.L_x_1930:
[----:B------:R-:W-:Y:S01]  /*0d10*/  HFMA2.MMA R19, -RZ, RZ, 0, 9.5367431640625e-07 ;  /* 0x00000010ff137435 */ /* 0x000fe200000001ff */
[----:B------:R-:W-:-:S05]  /*0d20*/  MOV R10, R18 ;  /* 0x00000012000a7202 */ /* 0x000fca0000000f00 */
[----:B------:R-:W-:-:S05]  /*0d30*/  FADD.FTZ R10, R13, R10 ;  /* 0x0000000a0d0a7221 */ /* 0x000fca0000010000 */
[----:B------:R-:W-:-:S07]  /*0d40*/  MOV R20, R10 ;  /* 0x0000000a00147202 */ /* 0x000fce0000000f00 */
[----:B------:R-:W-:Y:S05]  /*0d50*/  WARPSYNC.COLLECTIVE R17, `(.L_x_1931) ;  /* 0x0000000011087348 */ /* 0x000fea0003c00000 */
[----:B------:R0:W1:Y:S02]  /*0d60*/  SHFL.BFLY P2, R18, R20, R19, R22 ;  /* 0x0c00001314127389 */ /* 0x0000640000040016 */
[----:B01----:R-:W-:Y:S01]  /*0d70*/  ENDCOLLECTIVE ;  /* 0x000000000000791b */ /* 0x003fe20003800000 */
.L_x_1931:
[----:B------:R-:W-:Y:S01]  /*0d80*/  HFMA2.MMA R19, -RZ, RZ, 0, 5.9604644775390625e-08 ;  /* 0x00000001ff137435 */ /* 0x000fe200000001ff */
[----:B------:R-:W-:Y:S01]  /*0d90*/  IMAD.MOV.U32 R20, RZ, RZ, R9 ;  /* 0x000000ffff147224 */ /* 0x000fe200078e0009 */
[----:B------:R-:W-:-:S09]  /*0da0*/  MOV R11, R18 ;  /* 0x00000012000b7202 */ /* 0x000fd20000000f00 */
[----:B------:R-:W-:Y:S05]  /*0db0*/  WARPSYNC.COLLECTIVE R17, `(.L_x_1932) ;  /* 0x0000000011087348 */ /* 0x000fea0003c00000 */
[----:B------:R0:W1:Y:S02]  /*0dc0*/  SHFL.BFLY P2, R18, R20, R19, R22 ;  /* 0x0c00001314127389 */ /* 0x0000640000040016 */
[----:B01----:R-:W-:Y:S01]  /*0dd0*/  ENDCOLLECTIVE ;  /* 0x000000000000791b */ /* 0x003fe20003800000 */
.L_x_1932:
[----:B------:R-:W-:Y:S01]  /*0de0*/  HFMA2.MMA R19, -RZ, RZ, 0, 1.1920928955078125e-07 ;  /* 0x00000002ff137435 */ /* 0x000fe200000001ff */
[----:B------:R-:W-:-:S05]  /*0df0*/  MOV R12, R18 ;  /* 0x00000012000c7202 */ /* 0x000fca0000000f00 */
[----:B------:R-:W-:-:S05]  /*0e00*/  FADD.FTZ R14, R9, R12 ;  /* 0x0000000c090e7221 */ /* 0x000fca0000010000 */
[----:B------:R-:W-:-:S07]  /*0e10*/  MOV R20, R14 ;  /* 0x0000000e00147202 */ /* 0x000fce0000000f00 */
[----:B------:R-:W-:Y:S05]  /*0e20*/  WARPSYNC.COLLECTIVE R17, `(.L_x_1933) ;  /* 0x0000000011087348 */ /* 0x000fea0003c00000 */
[----:B------:R0:W1:Y:S02]  /*0e30*/  SHFL.BFLY P2, R18, R20, R19, R22 ;  /* 0x0c00001314127389 */ /* 0x0000640000040016 */
[----:B01----:R-:W-:Y:S01]  /*0e40*/  ENDCOLLECTIVE ;  /* 0x000000000000791b */ /* 0x003fe20003800000 */
.L_x_1933:
[----:B------:R-:W-:Y:S01]  /*0e50*/  HFMA2.MMA R19, -RZ, RZ, 0, 2.384185791015625e-07 ;  /* 0x00000004ff137435 */ /* 0x000fe200000001ff */
[----:B------:R-:W-:-:S04]  /*0e60*/  IMAD.MOV.U32 R13, RZ, RZ, R18 ;  /* 0x000000ffff0d7224 */ /* 0x000fc800078e0012 */
[----:B------:R-:W-:-:S05]  /*0e70*/  FADD.FTZ R15, R14, R13 ;  /* 0x0000000d0e0f7221 */ /* 0x000fca0000010000 */
[----:B------:R-:W-:-:S07]  /*0e80*/  MOV R20, R15 ;  /* 0x0000000f00147202 */ /* 0x000fce0000000f00 */
[----:B------:R-:W-:Y:S05]  /*0e90*/  WARPSYNC.COLLECTIVE R17, `(.L_x_1934) ;  /* 0x0000000011087348 */ /* 0x000fea0003c00000 */
[----:B------:R0:W1:Y:S02]  /*0ea0*/  SHFL.BFLY P2, R18, R20, R19, R22 ;  /* 0x0c00001314127389 */ /* 0x0000640000040016 */
[----:B01----:R-:W-:Y:S01]  /*0eb0*/  ENDCOLLECTIVE ;  /* 0x000000000000791b */ /* 0x003fe20003800000 */
.L_x_1934:
[----:B------:R-:W-:Y:S01]  /*0ec0*/  IMAD.MOV.U32 R19, RZ, RZ, 0x8 ;  /* 0x00000008ff137424 */ /* 0x000fe200078e00ff */
[----:B------:R-:W-:-:S05]  /*0ed0*/  MOV R16, R18 ;  /* 0x0000001200107202 */ /* 0x000fca0000000f00 */
[----:B------:R-:W-:-:S05]  /*0ee0*/  FADD.FTZ R16, R15, R16 ;  /* 0x000000100f107221 */ /* 0x000fca0000010000 */
[----:B------:R-:W-:-:S07]  /*0ef0*/  MOV R20, R16 ;  /* 0x0000001000147202 */ /* 0x000fce0000000f00 */
[----:B------:R-:W-:Y:S05]  /*0f00*/  WARPSYNC.COLLECTIVE R17, `(.L_x_1935) ;  /* 0x0000000011087348 */ /* 0x000fea0003c00000 */
[----:B------:R0:W1:Y:S02]  /*0f10*/  SHFL.BFLY P2, R18, R20, R19, R22 ;  /* 0x0c00001314127389 */ /* 0x0000640000040016 */
[----:B01----:R-:W-:Y:S01]  /*0f20*/  ENDCOLLECTIVE ;  /* 0x000000000000791b */ /* 0x003fe20003800000 */
.L_x_1935:
[----:B------:R-:W-:Y:S01]  /*0f30*/  HFMA2.MMA R19, -RZ, RZ, 0, 9.5367431640625e-07 ;  /* 0x00000010ff137435 */ /* 0x000fe200000001ff */
[----:B------:R-:W-:-:S05]  /*0f40*/  MOV R9, R18 ;  /* 0x0000001200097202 */ /* 0x000fca0000000f00 */
[----:B------:R-:W-:-:S05]  /*0f50*/  FADD.FTZ R9, R16, R9 ;  /* 0x0000000910097221 */ /* 0x000fca0000010000 */
[----:B------:R-:W-:-:S07]  /*0f60*/  MOV R20, R9 ;  /* 0x0000000900147202 */ /* 0x000fce0000000f00 */
[----:B------:R-:W-:Y:S05]  /*0f70*/  WARPSYNC.COLLECTIVE R17, `(.L_x_1936) ;  /* 0x0000000011087348 */ /* 0x000fea0003c00000 */
[----:B------:R0:W1:Y:S02]  /*0f80*/  SHFL.BFLY P2, R18, R20, R19, R22 ;  /* 0x0c00001314127389 */ /* 0x0000640000040016 */
[----:B01----:R-:W-:Y:S01]  /*0f90*/  ENDCOLLECTIVE ;  /* 0x000000000000791b */ /* 0x003fe20003800000 */
.L_x_1936:
[----:B------:R-:W-:Y:S01]  /*0fa0*/  MOV R14, R18 ;  /* 0x00000012000e7202 */ /* 0x000fe20000000f00 */
[----:B------:R-:W-:Y:S06]  /*0fb0*/  BRA `(.L_x_1937) ;  /* 0xfffffff800907947 */ /* 0x000fec000383ffff */
.L_x_1938:
        /* <DEDUP_REMOVED lines=12> */
.L_x_3575:


//--------------------- .text._ZN10layer_norm40ln_parallel_residual_bwd_finalize_kernelINS_22Kernel_traits_finalizeILj8192Ef6__halfS2_S2_fjLb0ELj1024ELj4ENS_18Kernel_traits_baseILj8192EfS2_S2_S2_fjLj1024EEEEELb1EEEvNS_9BwdParamsE --------------------------
	.section	.text._ZN10layer_norm40ln_parallel_residual_bwd_finalize_kernelINS_22Kernel_traits_finalizeILj8192Ef6__halfS2_S2_fjLb0ELj1024ELj4ENS_18Kernel_traits_baseILj8192EfS2_S2_S2_fjLj1024EEEEELb1EEEvNS_9BwdParamsE,"ax",@progbits
	.align	128
        .global         _ZN10layer_norm40ln_parallel_residual_bwd_finalize_kernelINS_22Kernel_traits_finalizeILj8192Ef6__halfS2_S2_fjLb0ELj1024ELj4ENS_18Kernel_traits_baseILj8192EfS2_S2_S2_fjLj1024EEEEELb1EEEvNS_9BwdParamsE
        .type           _ZN10layer_norm40ln_parallel_residual_bwd_finalize_kernelINS_22Kernel_traits_finalizeILj8192Ef6__halfS2_S2_fjLb0ELj1024ELj4ENS_18Kernel_traits_baseILj8192EfS2_S2_S2_fjLj1024EEEEELb1EEEvNS_9BwdParamsE,@function
        .size           _ZN10layer_norm40ln_parallel_residual_bwd_finalize_kernelINS_22Kernel_traits_finalizeILj8192Ef6__halfS2_S2_fjLb0ELj1024ELj4ENS_18Kernel_traits_baseILj8192EfS2_S2_S2_fjLj1024EEEEELb1EEEvNS_9BwdParamsE,(.L_x_3576 - _ZN10layer_norm40ln_parallel_residual_bwd_finalize_kernelINS_22Kernel_traits_finalizeILj8192Ef6__halfS2_S2_fjLb0ELj1024ELj4ENS_18Kernel_traits_baseILj8192EfS2_S2_S2_fjLj1024EEEEELb1EEEvNS_9BwdParamsE)
        .other          _ZN10layer_norm40ln_parallel_residual_bwd_finalize_kernelINS_22Kernel_traits_finalizeILj8192Ef6__halfS2_S2_fjLb0ELj1024ELj4ENS_18Kernel_traits_baseILj8192EfS2_S2_S2_fjLj1024EEEEELb1EEEvNS_9BwdParamsE,@"STO_CUDA_ENTRY STV_DEFAULT"
_ZN10layer_norm40ln_parallel_residual_bwd_finalize_kernelINS_22Kernel_traits_finalizeILj8192Ef6__halfS2_S2_fjLb0ELj1024ELj4ENS_18Kernel_traits_baseILj8192EfS2_S2_S2_fjLj1024EEEEELb1EEEvNS_9BwdParamsE:
.text._ZN10layer_norm40ln_parallel_residual_bwd_finalize_kernelINS_22Kernel_traits_finalizeILj8192Ef6__halfS2_S2_fjLb0ELj1024ELj4ENS_18Kernel_traits_baseILj8192EfS2_S2_S2_fjLj1024EEEEELb1EEEvNS_9BwdParamsE:
        /* <DEDUP_REMOVED lines=23> */
.L_x_1950:
        /* <DEDUP_REMOVED lines=41> */
.L_x_1943:
        /* <DEDUP_REMOVED lines=62> */
.L_x_1942:
[----:B------:R-:W-:Y:S05]  /*07e0*/  BSYNC B1 ;  /* 0x0000000000017941 */ /* 0x000fea0003800000 */
.L_x_1941:
        /* <DEDUP_REMOVED lines=39> */
.L_x_1945:
[----:B------:R-:W-:Y:S05]  /*0a60*/  BSYNC B1 ;  /* 0x0000000000017941 */ /* 0x000fea0003800000 */
.L_x_1944:
        /* <DEDUP_REMOVED lines=20> */
.L_x_1940:
[----:B------:R-:W-:Y:S05]  /*0bb0*/  BSYNC B0 ;  /* 0x0000000000007941 */ /* 0x000fea0003800000 */
.L_x_1939:
        /* <DEDUP_REMOVED lines=54> */
.L_x_1971:
        /* <DEDUP_REMOVED lines=10> */
.L_x_1946:
        /* <DEDUP_REMOVED lines=22> */
.L_x_1949:
[----:B------:R-:W-:Y:S05]  /*1120*/  BSYNC B0 ;  /* 0x0000000000007941 */ /* 0x000fea0003800000 */
.L_x_1948:
[C---:B------:R-:W-:Y:S02]  /*1130*/  ISETP.GT.U32.AND P1, PT, R4.reuse, -0x2001, PT ;  /* 0xffffdfff0400780c */ /* 0x040fe40003f24070 */
[----:B------:R-:W-:Y:S02]  /*1140*/  IADD3 R4, R4, 0x2000, RZ ;  /* 0x0000200004047810 */ /* 0x000fe40007ffe0ff */
[----:B------:R-:W-:-:S09]  /*1150*/  IADD3 R5, R5, 0x1000, RZ ;  /* 0x0000100005057810 */ /* 0x000fd20007ffe0ff */
[----:B------:R-:W-:Y:S05]  /*1160*/  @P1 BRA `(.L_x_1950) ;  /* 0xfffffff000001947 */ /* 0x000fea000383ffff */
[----:B------:R-:W-:Y:S05]  /*1170*/  EXIT ;  /* 0x000000000000794d */ /* 0x000fea0003800000 */
.L_x_1947:
[----:B------:R-:W-:Y:S01]  /*1180*/  HFMA2.MMA R13, -RZ, RZ, 0, 5.9604644775390625e-08 ;  /* 0x00000001ff0d7435 */ /* 0x000fe200000001ff */
[----:B0-----:R-:W-:Y:S02]  /*1190*/  MOV R26, R9 ;  /* 0x00000009001a7202 */ /* 0x001fe40000000f00 */
[----:B------:R-:W-:Y:S02]  /*11a0*/  MOV R12, 0x1f ;  /* 0x0000001f000c7802 */ /* 0x000fe40000000f00 */
[----:B------:R-:W-:-:S07]  /*11b0*/  MOV R11, 0xffffffff ;  /* 0xffffffff000b7802 */ /* 0x000fce0000000f00 */
[----:B-1234-:R-:W-:Y:S05]  /*11c0*/  WARPSYNC.COLLECTIVE R11, `(.L_x_1951) ;  /* 0x000000000b087348 */ /* 0x01efea0003c00000 */
[----:B------:R0:W0:Y:S02]  /*11d0*/  SHFL.BFLY P2, R16, R26, R13, R12 ;  /* 0x0c00000d1a107389 */ /* 0x000024000004000c */
[----:B01234-:R-:W-:Y:S01]  /*11e0*/  ENDCOLLECTIVE ;  /* 0x000000000000791b */ /* 0x01ffe20003800000 */
.L_x_1951:
[----:B------:R-:W-:Y:S01]  /*11f0*/  HFMA2.MMA R13, -RZ, RZ, 0, 1.1920928955078125e-07 ;  /* 0x00000002ff0d7435 */ /* 0x000fe200000001ff */
[----:B------:R-:W-:-:S05]  /*1200*/  FADD.FTZ R10, R9, R16 ;  /* 0x00000010090a7221 */ /* 0x000fca0000010000 */
[----:B------:R-:W-:-:S07]  /*1210*/  MOV R26, R10 ;  /* 0x0000000a001a7202 */ /* 0x000fce0000000f00 */
[----:B------:R-:W-:Y:S05]  /*1220*/  WARPSYNC.COLLECTIVE R11, `(.L_x_1952) ;  /* 0x000000000b087348 */ /* 0x000fea0003c00000 */
[----:B------:R0:W1:Y:S02]  /*1230*/  SHFL.BFLY P2, R16, R26, R13, R12 ;  /* 0x0c00000d1a107389 */ /* 0x000064000004000c */
[----:B01----:R-:W-:Y:S01]  /*1240*/  ENDCOLLECTIVE ;  /* 0x000000000000791b */ /* 0x003fe20003800000 */
.L_x_1952:
[----:B------:R-:W-:Y:S01]  /*1250*/  HFMA2.MMA R13, -RZ, RZ, 0, 2.384185791015625e-07 ;  /* 0x00000004ff0d7435 */ /* 0x000fe200000001ff */
[----:B------:R-:W-:-:S05]  /*1260*/  FADD.FTZ R9, R10, R16 ;  /* 0x000000100a097221 */ /* 0x000fca0000010000 */
[----:B------:R-:W-:-:S07]  /*1270*/  MOV R26, R9 ;  /* 0x00000009001a7202 */ /* 0x000fce0000000f00 */
[----:B------:R-:W-:Y:S05]  /*1280*/  WARPSYNC.COLLECTIVE R11, `(.L_x_1953) ;  /* 0x000000000b087348 */ /* 0x000fea0003c00000 */
[----:B------:R0:W1:Y:S02]  /*1290*/  SHFL.BFLY P2, R16, R26, R13, R12 ;  /* 0x0c00000d1a107389 */ /* 0x000064000004000c */
[----:B01----:R-:W-:Y:S01]  /*12a0*/  ENDCOLLECTIVE ;  /* 0x000000000000791b */ /* 0x003fe20003800000 */
.L_x_1953:
[----:B------:R-:W-:Y:S01]  /*12b0*/  HFMA2.MMA R13, -RZ, RZ, 0, 4.76837158203125e-07 ;  /* 0x00000008ff0d7435 */ /* 0x000fe200000001ff */
[----:B------:R-:W-:-:S05]  /*12c0*/  FADD.FTZ R18, R9, R16 ;  /* 0x0000001009127221 */ /* 0x000fca0000010000 */
[----:B------:R-:W-:-:S07]  /*12d0*/  MOV R26, R18 ;  /* 0x00000012001a7202 */ /* 0x000fce0000000f00 */
[----:B------:R-:W-:Y:S05]  /*12e0*/  WARPSYNC.COLLECTIVE R11, `(.L_x_1954) ;  /* 0x000000000b087348 */ /* 0x000fea0003c00000 */
[----:B------:R0:W1:Y:S02]  /*12f0*/  SHFL.BFLY P2, R16, R26, R13, R12 ;  /* 0x0c00000d1a107389 */ /* 0x000064000004000c */
[----:B01----:R-:W-:Y:S01]  /*1300*/  ENDCOLLECTIVE ;  /* 0x000000000000791b */ /* 0x003fe20003800000 */
.L_x_1954:
[----:B------:R-:W-:Y:S01]  /*1310*/  HFMA2.MMA R13, -RZ, RZ, 0, 9.5367431640625e-07 ;  /* 0x00000010ff0d7435 */ /* 0x000fe200000001ff */
[----:B------:R-:W-:-:S05]  /*1320*/  FADD.FTZ R10, R18, R16 ;  /* 0x00000010120a7221 */ /* 0x000fca0000010000 */
[----:B------:R-:W-:-:S07]  /*1330*/  MOV R26, R10 ;  /* 0x0000000a001a7202 */ /* 0x000fce0000000f00 */
[----:B------:R-:W-:Y:S05]  /*1340*/  WARPSYNC.COLLECTIVE R11, `(.L_x_1955) ;  /* 0x000000000b087348 */ /* 0x000fea0003c00000 */
[----:B------:R0:W1:Y:S02]  /*1350*/  SHFL.BFLY P2, R16, R26, R13, R12 ;  /* 0x0c00000d1a107389 */ /* 0x000064000004000c */
[----:B01----:R-:W-:Y:S01]  /*1360*/  ENDCOLLECTIVE ;  /* 0x000000000000791b */ /* 0x003fe20003800000 */
.L_x_1955:
[----:B------:R-:W-:Y:S01]  /*1370*/  HFMA2.MMA R13, -RZ, RZ, 0, 5.9604644775390625e-08 ;  /* 0x00000001ff0d7435 */ /* 0x000fe200000001ff */
[----:B------:R-:W-:Y:S02]  /*1380*/  MOV R26, R14 ;  /* 0x0000000e001a7202 */ /* 0x000fe40000000f00 */
[----:B------:R-:W-:-:S08]  /*1390*/  MOV R9, R16 ;  /* 0x0000001000097202 */ /* 0x000fd00000000f00 */
[----:B------:R-:W-:Y:S05]  /*13a0*/  WARPSYNC.COLLECTIVE R11, `(.L_x_1956) ;  /* 0x000000000b087348 */ /* 0x000fea0003c00000 */
[----:B------:R0:W1:Y:S02]  /*13b0*/  SHFL.BFLY P2, R16, R26, R13, R12 ;  /* 0x0c00000d1a107389 */ /* 0x000064000004000c */
[----:B01----:R-:W-:Y:S01]  /*13c0*/  ENDCOLLECTIVE ;  /* 0x000000000000791b */ /* 0x003fe20003800000 */
.L_x_1956:
[----:B------:R-:W-:Y:S01]  /*13d0*/  HFMA2.MMA R13, -RZ, RZ, 0, 1.1920928955078125e-07 ;  /* 0x00000002ff0d7435 */ /* 0x000fe200000001ff */
[----:B------:R-:W-:-:S05]  /*13e0*/  MOV R15, R16 ;  /* 0x00000010000f7202 */ /* 0x000fca0000000f00 */
[----:B------:R-:W-:-:S05]  /*13f0*/  FADD.FTZ R15, R14, R15 ;  /* 0x0000000f0e0f7221 */ /* 0x000fca0000010000 */
[----:B------:R-:W-:-:S07]  /*1400*/  MOV R26, R15 ;  /* 0x0000000f001a7202 */ /* 0x000fce0000000f00 */
[----:B------:R-:W-:Y:S05]  /*1410*/  WARPSYNC.COLLECTIVE R11, `(.L_x_1957) ;  /* 0x000000000b087348 */ /* 0x000fea0003c00000 */
[----:B------:R0:W1:Y:S02]  /*1420*/  SHFL.BFLY P2, R16, R26, R13, R12 ;  /* 0x0c00000d1a107389 */ /* 0x000064000004000c */
[----:B01----:R-:W-:Y:S01]  /*1430*/  ENDCOLLECTIVE ;  /* 0x000000000000791b */ /* 0x003fe20003800000 */
.L_x_1957:
[----:B------:R-:W-:Y:S01]  /*1440*/  HFMA2.MMA R13, -RZ, RZ, 0, 2.384185791015625e-07 ;  /* 0x00000004ff0d7435 */ /* 0x000fe200000001ff */
[----:B------:R-:W-:-:S05]  /*1450*/  MOV R18, R16 ;  /* 0x0000001000127202 */ /* 0x000fca0000000f00 */
[----:B------:R-:W-:-:S05]  /*1460*/  FADD.FTZ R14, R15, R18 ;  /* 0x000000120f0e7221 */ /* 0x000fca0000010000 */
[----:B------:R-:W-:-:S07]  /*1470*/  MOV R26, R14 ;  /* 0x0000000e001a7202 */ /* 0x000fce0000000f00 */
[----:B------:R-:W-:Y:S05]  /*1480*/  WARPSYNC.COLLECTIVE R11, `(.L_x_1958) ;  /* 0x000000000b087348 */ /* 0x000fea0003c00000 */
[----:B------:R0:W1:Y:S02]  /*1490*/  SHFL.BFLY P2, R16, R26, R13, R12 ;  /* 0x0c00000d1a107389 */ /* 0x000064000004000c */
[----:B01----:R-:W-:Y:S01]  /*14a0*/  ENDCOLLECTIVE ;  /* 0x000000000000791b */ /* 0x003fe20003800000 */
.L_x_1958:
[----:B------:R-:W-:Y:S01]  /*14b0*/  HFMA2.MMA R13, -RZ, RZ, 0, 4.76837158203125e-07 ;  /* 0x00000008ff0d7435 */ /* 0x000fe200000001ff */
[----:B------:R-:W-:-:S05]  /*14c0*/  MOV R17, R16 ;  /* 0x0000001000117202 */ /* 0x000fca0000000f00 */
[----:B------:R-:W-:-:S05]  /*14d0*/  FADD.FTZ R19, R14, R17 ;  /* 0x000000110e137221 */ /* 0x000fca0000010000 */
[----:B------:R-:W-:-:S07]  /*14e0*/  MOV R26, R19 ;  /* 0x00000013001a7202 */ /* 0x000fce0000000f00 */
[----:B------:R-:W-:Y:S05]  /*14f0*/  WARPSYNC.COLLECTIVE R11, `(.L_x_1959) ;  /* 0x000000000b087348 */ /* 0x000fea0003c00000 */
[----:B------:R0:W1:Y:S02]  /*1500*/  SHFL.BFLY P2, R16, R26, R13, R12 ;  /* 0x0c00000d1a107389 */ /* 0x000064000004000c */
[----:B01----:R-:W-:Y:S01]  /*1510*/  ENDCOLLECTIVE ;  /* 0x000000000000791b */ /* 0x003fe20003800000 */
.L_x_1959:
[----:B------:R-:W-:Y:S01]  /*1520*/  HFMA2.MMA R13, -RZ, RZ, 0, 9.5367431640625e-07 ;  /* 0x00000010ff0d7435 */ /* 0x000fe200000001ff */
[----:B------:R-:W-:-:S05]  /*1530*/  MOV R20, R16 ;  /* 0x0000001000147202 */ /* 0x000fca0000000f00 */
[----:B------:R-:W-:-:S05]  /*1540*/  FADD.FTZ R15, R19, R20 ;  /* 0x00000014130f7221 */ /* 0x000fca0000010000 */
[----:B------:R-:W-:-:S07]  /*1550*/  MOV R26, R15 ;  /* 0x0000000f001a7202 */ /* 0x000fce0000000f00 */
[----:B------:R-:W-:Y:S05]  /*1560*/  WARPSYNC.COLLECTIVE R11, `(.L_x_1960) ;  /* 0x000000000b087348 */ /* 0x000fea0003c00000 */
[----:B------:R0:W1:Y:S02]  /*1570*/  SHFL.BFLY P2, R16, R26, R13, R12 ;  /* 0x0c00000d1a107389 */ /* 0x000064000004000c */
[----:B01----:R-:W-:Y:S01]  /*1580*/  ENDCOLLECTIVE ;  /* 0x000000000000791b */ /* 0x003fe20003800000 */
.L_x_1960:
[----:B------:R-:W-:Y:S01]  /*1590*/  HFMA2.MMA R13, -RZ, RZ, 0, 5.9604644775390625e-08 ;  /* 0x00000001ff0d7435 */ /* 0x000fe200000001ff */
[----:B------:R-:W-:Y:S02]  /*15a0*/  MOV R26, R8 ;  /* 0x00000008001a7202 */ /* 0x000fe40000000f00 */
[----:B------:R-:W-:-:S08]  /*15b0*/  MOV R14, R16 ;  /* 0x00000010000e7202 */ /* 0x000fd00000000f00 */
[----:B------:R-:W-:Y:S05]  /*15c0*/  WARPSYNC.COLLECTIVE R11, `(.L_x_1961) ;  /* 0x000000000b087348 */ /* 0x000fea0003c00000 */
[----:B------:R0:W1:Y:S02]  /*15d0*/  SHFL.BFLY P2, R16, R26, R13, R12 ;  /* 0x0c00000d1a107389 */ /* 0x000064000004000c */
[----:B01----:R-:W-:Y:S01]  /*15e0*/  ENDCOLLECTIVE ;  /* 0x000000000000791b */ /* 0x003fe20003800000 */
.L_x_1961:
[----:B------:R-:W-:Y:S01]  /*15f0*/  HFMA2.MMA R13, -RZ, RZ, 0, 1.1920928955078125e-07 ;  /* 0x00000002ff0d7435 */ /* 0x000fe200000001ff */
[----:B------:R-:W-:-:S05]  /*1600*/  MOV R17, R16 ;  /* 0x0000001000117202 */ /* 0x000fca0000000f00 */
[----:B------:R-:W-:-:S05]  /*1610*/  FADD.FTZ R19, R8, R17 ;  /* 0x0000001108137221 */ /* 0x000fca0000010000 */
[----:B------:R-:W-:-:S07]  /*1620*/  MOV R26, R19 ;  /* 0x00000013001a7202 */ /* 0x000fce0000000f00 */
[----:B------:R-:W-:Y:S05]  /*1630*/  WARPSYNC.COLLECTIVE R11, `(.L_x_1962) ;  /* 0x000000000b087348 */ /* 0x000fea0003c00000 */
[----:B------:R0:W1:Y:S02]  /*1640*/  SHFL.BFLY P2, R16, R26, R13, R12 ;  /* 0x0c00000d1a107389 */ /* 0x000064000004000c */
[----:B01----:R-:W-:Y:S01]  /*1650*/  ENDCOLLECTIVE ;  /* 0x000000000000791b */ /* 0x003fe20003800000 */
.L_x_1962:
[----:B------:R-:W-:Y:S01]  /*1660*/  HFMA2.MMA R13, -RZ, RZ, 0, 2.384185791015625e-07 ;  /* 0x00000004ff0d7435 */ /* 0x000fe200000001ff */
[----:B------:R-:W-:-:S05]  /*1670*/  MOV R20, R16 ;  /* 0x0000001000147202 */ /* 0x000fca0000000f00 */
[----:B------:R-:W-:-:S05]  /*1680*/  FADD.FTZ R8, R19, R20 ;  /* 0x0000001413087221 */ /* 0x000fca0000010000 */
[----:B------:R-:W-:-:S07]  /*1690*/  MOV R26, R8 ;  /* 0x00000008001a7202 */ /* 0x000fce0000000f00 */
[----:B------:R-:W-:Y:S05]  /*16a0*/  WARPSYNC.COLLECTIVE R11, `(.L_x_1963) ;  /* 0x000000000b087348 */ /* 0x000fea0003c00000 */
[----:B------:R0:W1:Y:S02]  /*16b0*/  SHFL.BFLY P2, R16, R26, R13, R12 ;  /* 0x0c00000d1a107389 */ /* 0x000064000004000c */
[----:B01----:R-:W-:Y:S01]  /*16c0*/  ENDCOLLECTIVE ;  /* 0x000000000000791b */ /* 0x003fe20003800000 */
.L_x_1963:
[----:B------:R-:W-:Y:S01]  /*16d0*/  HFMA2.MMA R13, -RZ, RZ, 0, 4.76837158203125e-07 ;  /* 0x00000008ff0d7435 */ /* 0x000fe200000001ff */
[----:B------:R-:W-:-:S05]  /*16e0*/  MOV R21, R16 ;  /* 0x0000001000157202 */ /* 0x000fca0000000f00 */
[----:B------:R-:W-:-:S05]  /*16f0*/  FADD.FTZ R21, R8, R21 ;  /* 0x0000001508157221 */ /* 0x000fca0000010000 */
[----:B------:R-:W-:-:S07]  /*1700*/  MOV R26, R21 ;  /* 0x00000015001a7202 */ /* 0x000fce0000000f00 */
[----:B------:R-:W-:Y:S05]  /*1710*/  WARPSYNC.COLLECTIVE R11, `(.L_x_1964) ;  /* 0x000000000b087348 */ /* 0x000fea0003c00000 */
[----:B------:R0:W1:Y:S02]  /*1720*/  SHFL.BFLY P2, R16, R26, R13, R12 ;  /* 0x0c00000d1a107389 */ /* 0x000064000004000c */
[----:B01----:R-:W-:Y:S01]  /*1730*/  ENDCOLLECTIVE ;  /* 0x000000000000791b */ /* 0x003fe20003800000 */
.L_x_1964:
[----:B------:R-:W-:Y:S01]  /*1740*/  HFMA2.MMA R13, -RZ, RZ, 0, 9.5367431640625e-07 ;  /* 0x00000010ff0d7435 */ /* 0x000fe200000001ff */
[----:B------:R-:W-:-:S05]  /*1750*/  MOV R22, R16 ;  /* 0x0000001000167202 */ /* 0x000fca0000000f00 */
[----:B------:R-:W-:-:S05]  /*1760*/  FADD.FTZ R17, R21, R22 ;  /* 0x0000001615117221 */ /* 0x000fca0000010000 */
[----:B------:R-:W-:-:S07]  /*1770*/  MOV R26, R17 ;  /* 0x00000011001a7202 */ /* 0x000fce0000000f00 */
[----:B------:R-:W-:Y:S05]  /*1780*/  WARPSYNC.COLLECTIVE R11, `(.L_x_1965) ;  /* 0x000000000b087348 */ /* 0x000fea0003c00000 */
[----:B------:R0:W1:Y:S02]  /*1790*/  SHFL.BFLY P2, R16, R26, R13, R12 ;  /* 0x0c00000d1a107389 */ /* 0x000064000004000c */
[----:B01----:R-:W-:Y:S01]  /*17a0*/  ENDCOLLECTIVE ;  /* 0x000000000000791b */ /* 0x003fe20003800000 */
.L_x_1965:
[----:B------:R-:W-:Y:S01]  /*17b0*/  HFMA2.MMA R13, -RZ, RZ, 0, 5.9604644775390625e-08 ;  /* 0x00000001ff0d7435 */ /* 0x000fe200000001ff */
[----:B------:R-:W-:Y:S02]  /*17c0*/  MOV R26, R7 ;  /* 0x00000007001a7202 */ /* 0x000fe40000000f00 */
[----:B------:R-:W-:-:S08]  /*17d0*/  MOV R8, R16 ;  /* 0x0000001000087202 */ /* 0x000fd00000000f00 */
[----:B------:R-:W-:Y:S05]  /*17e0*/  WARPSYNC.COLLECTIVE R11, `(.L_x_1966) ;  /* 0x000000000b087348 */ /* 0x000fea0003c00000 */
[----:B------:R0:W1:Y:S02]  /*17f0*/  SHFL.BFLY P2, R16, R26, R13, R12 ;  /* 0x0c00000d1a107389 */ /* 0x000064000004000c */
[----:B01----:R-:W-:Y:S01]  /*1800*/  ENDCOLLECTIVE ;  /* 0x000000000000791b */ /* 0x003fe20003800000 */
.L_x_1966:
[----:B------:R-:W-:Y:S01]  /*1810*/  HFMA2.MMA R13, -RZ, RZ, 0, 1.1920928955078125e-07 ;  /* 0x00000002ff0d7435 */ /* 0x000fe200000001ff */
[----:B------:R-:W-:-:S05]  /*1820*/  MOV R18, R16 ;  /* 0x0000001000127202 */ /* 0x000fca0000000f00 */
[----:B------:R-:W-:-:S05]  /*1830*/  FADD.FTZ R22, R7, R18 ;  /* 0x0000001207167221 */ /* 0x000fca0000010000 */
[----:B------:R-:W-:-:S07]  /*1840*/  MOV R26, R22 ;  /* 0x00000016001a7202 */ /* 0x000fce0000000f00 */
[----:B------:R-:W-:Y:S05]  /*1850*/  WARPSYNC.COLLECTIVE R11, `(.L_x_1967) ;  /* 0x000000000b087348 */ /* 0x000fea0003c00000 */
[----:B------:R0:W1:Y:S02]  /*1860*/  SHFL.BFLY P2, R16, R26, R13, R12 ;  /* 0x0c00000d1a107389 */ /* 0x000064000004000c */
[----:B01----:R-:W-:Y:S01]  /*1870*/  ENDCOLLECTIVE ;  /* 0x000000000000791b */ /* 0x003fe20003800000 */
.L_x_1967:
[----:B------:R-:W-:Y:S01]  /*1880*/  HFMA2.MMA R13, -RZ, RZ, 0, 2.384185791015625e-07 ;  /* 0x00000004ff0d7435 */ /* 0x000fe200000001ff */
[----:B------:R-:W-:-:S05]  /*1890*/  MOV R21, R16 ;  /* 0x0000001000157202 */ /* 0x000fca0000000f00 */
[----:B------:R-:W-:-:S05]  /*18a0*/  FADD.FTZ R7, R22, R21 ;  /* 0x0000001516077221 */ /* 0x000fca0000010000 */
[----:B------:R-:W-:-:S07]  /*18b0*/  MOV R26, R7 ;  /* 0x00000007001a7202 */ /* 0x000fce0000000f00 */
[----:B------:R-:W-:Y:S05]  /*18c0*/  WARPSYNC.COLLECTIVE R11, `(.L_x_1968) ;  /* 0x000000000b087348 */ /* 0x000fea0003c00000 */
[----:B------:R0:W1:Y:S02]  /*18d0*/  SHFL.BFLY P2, R16, R26, R13, R12 ;  /* 0x0c00000d1a107389 */ /* 0x000064000004000c */
[----:B01----:R-:W-:Y:S01]  /*18e0*/  ENDCOLLECTIVE ;  /* 0x000000000000791b */ /* 0x003fe20003800000 */
.L_x_1968:
[----:B------:R-:W-:Y:S01]  /*18f0*/  HFMA2.MMA R13, -RZ, RZ, 0, 4.76837158203125e-07 ;  /* 0x00000008ff0d7435 */ /* 0x000fe200000001ff */
[----:B------:R-:W-:-:S05]  /*1900*/  MOV R20, R16 ;  /* 0x0000001000147202 */ /* 0x000fca0000000f00 */
[----:B------:R-:W-:-:S05]  /*1910*/  FADD.FTZ R23, R7, R20 ;  /* 0x0000001407177221 */ /* 0x000fca0000010000 */
[----:B------:R-:W-:-:S07]  /*1920*/  MOV R26, R23 ;  /* 0x00000017001a7202 */ /* 0x000fce0000000f00 */
[----:B------:R-:W-:Y:S05]  /*1930*/  WARPSYNC.COLLECTIVE R11, `(.L_x_1969) ;  /* 0x000000000b087348 */ /* 0x000fea0003c00000 */
[----:B------:R0:W1:Y:S02]  /*1940*/  SHFL.BFLY P2, R16, R26, R13, R12 ;  /* 0x0c00000d1a107389 */ /* 0x000064000004000c */
[----:B01----:R-:W-:Y:S01]  /*1950*/  ENDCOLLECTIVE ;  /* 0x000000000000791b */ /* 0x003fe20003800000 */
.L_x_1969:
[----:B------:R-:W-:Y:S01]  /*1960*/  HFMA2.MMA R13, -RZ, RZ, 0, 9.5367431640625e-07 ;  /* 0x00000010ff0d7435 */ /* 0x000fe200000001ff */
[----:B------:R-:W-:-:S05]  /*1970*/  MOV R24, R16 ;  /* 0x0000001000187202 */ /* 0x000fca0000000f00 */
[----:B------:R-:W-:-:S05]  /*1980*/  FADD.FTZ R24, R23, R24 ;  /* 0x0000001817187221 */ /* 0x000fca0000010000 */
[----:B------:R-:W-:-:S07]  /*1990*/  MOV R26, R24 ;  /* 0x00000018001a7202 */ /* 0x000fce0000000f00 */
[----:B------:R-:W-:Y:S05]  /*19a0*/  WARPSYNC.COLLECTIVE R11, `(.L_x_1970) ;  /* 0x000000000b087348 */ /* 0x000fea0003c00000 */
[----:B------:R0:W1:Y:S02]  /*19b0*/  SHFL.BFLY P2, R16, R26, R13, R12 ;  /* 0x0c00000d1a107389 */ /* 0x000064000004000c */
[----:B01----:R-:W-:Y:S01]  /*19c0*/  ENDCOLLECTIVE ;  /* 0x000000000000791b */ /* 0x003fe20003800000 */
.L_x_1970:
[----:B------:R-:W-:Y:S05]  /*19d0*/  BRA `(.L_x_1971) ;  /* 0xfffffff400507947 */ /* 0x000fea000383ffff */
.L_x_1972:
        /* <DEDUP_REMOVED lines=10> */
.L_x_3576:


//--------------------- .text._ZN10layer_norm31ln_parallel_residual_bwd_kernelINS_13Kernel_traitsIf6__halfS2_S2_fjLj8192ELj1ELj1ELj8ELj16ENS_18Kernel_traits_baseILj8192EfS2_S2_S2_fjLj256EEEEELb1ELb1ELb1EEEvNS_9BwdParamsE --------------------------
	.section	.text._ZN10layer_norm31ln_parallel_residual_bwd_kernelINS_13Kernel_traitsIf6__halfS2_S2_fjLj8192ELj1ELj1ELj8ELj16ENS_18Kernel_traits_baseILj8192EfS2_S2_S2_fjLj256EEEEELb1ELb1ELb1EEEvNS_9BwdParamsE,"ax",@progbits
	.align	128
        .global         _ZN10layer_norm31ln_parallel_residual_bwd_kernelINS_13Kernel_traitsIf6__halfS2_S2_fjLj8192ELj1ELj1ELj8ELj16ENS_18Kernel_traits_baseILj8192EfS2_S2_S2_fjLj256EEEEELb1ELb1ELb1EEEvNS_9BwdParamsE
        .type           _ZN10layer_norm31ln_parallel_residual_bwd_kernelINS_13Kernel_traitsIf6__halfS2_S2_fjLj8192ELj1ELj1ELj8ELj16ENS_18Kernel_traits_baseILj8192EfS2_S2_S2_fjLj256EEEEELb1ELb1ELb1EEEvNS_9BwdParamsE,@function
        .size           _ZN10layer_norm31ln_parallel_residual_bwd_kernelINS_13Kernel_traitsIf6__halfS2_S2_fjLj8192ELj1ELj1ELj8ELj16ENS_18Kernel_traits_baseILj8192EfS2_S2_S2_fjLj256EEEEELb1ELb1ELb1EEEvNS_9BwdParamsE,(.L_x_3577 - _ZN10layer_norm31ln_parallel_residual_bwd_kernelINS_13Kernel_traitsIf6__halfS2_S2_fjLj8192ELj1ELj1ELj8ELj16ENS_18Kernel_traits_baseILj8192EfS2_S2_S2_fjLj256EEEEELb1ELb1ELb1EEEvNS_9BwdParamsE)
        .other          _ZN10layer_norm31ln_parallel_residual_bwd_kernelINS_13Kernel_traitsIf6__halfS2_S2_fjLj8192ELj1ELj1ELj8ELj16ENS_18Kernel_traits_baseILj8192EfS2_S2_S2_fjLj256EEEEELb1ELb1ELb1EEEvNS_9BwdParamsE,@"STO_CUDA_ENTRY STV_DEFAULT"
_ZN10layer_norm31ln_parallel_residual_bwd_kernelINS_13Kernel_traitsIf6__halfS2_S2_fjLj8192ELj1ELj1ELj8ELj16ENS_18Kernel_traits_baseILj8192EfS2_S2_S2_fjLj256EEEEELb1ELb1ELb1EEEvNS_9BwdParamsE:
.text._ZN10layer_norm31ln_parallel_residual_bwd_kernelINS_13Kernel_traitsIf6__halfS2_S2_fjLj8192ELj1ELj1ELj8ELj16ENS_18Kernel_traits_baseILj8192EfS2_S2_S2_fjLj256EEEEELb1ELb1ELb1EEEvNS_9BwdParamsE:
        /* <DEDUP_REMOVED lines=48> */
.L_x_1973:
        /* <DEDUP_REMOVED lines=54> */
.L_x_1977:
        /* <DEDUP_REMOVED lines=12> */
[C---:B------:R-:W-:Y:S02]  /*0720*/  IMAD.WIDE.U32 R76, R187.reuse, 0x10, R84 ;  /* 0x00000010bb4c7825 */ /* 0x040fe400078e0054 */
[----:B------:R-:W4:Y:S01]  /*0730*/  LDG.E.128 R60, desc[UR6][R60.64] ;  /* 0x000000063c3c7981 */ /* 0x000f22000c1e1d00 */
[----:B------:R-:W-:Y:S01]  /*0740*/  ISETP.NE.U32.AND P1, PT, RZ, UR12, PT ;  /* 0x0000000cff007c0c */ /* 0x000fe2000bf25070 */
[--C-:B-1----:R-:W-:Y:S01]  /*0750*/  IMAD.WIDE.U32 R80, R187, 0x10, R88.reuse ;  /* 0x00000010bb507825 */ /* 0x102fe200078e0058 */
[----:B------:R-:W0:Y:S01]  /*0760*/  @P0 LDC.64 R102, c[0x0][0x2c8] ;  /* 0x0000b200ff660b82 */ /* 0x000e220000000a00 */
[----:B------:R-:W4:Y:S02]  /*0770*/  LDG.E.128 R76, desc[UR6][R76.64] ;  /* 0x000000064c4c7981 */ /* 0x000f24000c1e1d00 */
[----:B------:R-:W-:Y:S02]  /*0780*/  IMAD.WIDE.U32 R64, R193, 0x10, R88 ;  /* 0x00000010c1407825 */ /* 0x000fe400078e0058 */
[----:B------:R-:W4:Y:S02]  /*0790*/  LDG.E.128 R80, desc[UR6][R80.64] ;  /* 0x0000000650507981 */ /* 0x000f24000c1e1d00 */
[----:B--2---:R-:W-:Y:S01]  /*07a0*/  IMAD.WIDE R98, R182, 0x4, R98 ;  /* 0x00000004b6627825 */ /* 0x004fe200078e0262 */
[----:B------:R-:W1:Y:S01]  /*07b0*/  @P0 LDC.64 R100, c[0x0][0x2c8] ;  /* 0x0000b200ff640b82 */ /* 0x000e620000000a00 */
[----:B------:R-:W2:Y:S02]  /*07c0*/  LDG.E.128 R64, desc[UR6][R64.64] ;  /* 0x0000000640407981 */ /* 0x000ea4000c1e1d00 */
[----:B------:R-:W-:-:S02]  /*07d0*/  IMAD.WIDE.U32 R68, R189, 0x10, R84 ;  /* 0x00000010bd447825 */ /* 0x000fc400078e0054 */
[----:B------:R3:W2:Y:S02]  /*07e0*/  LDG.E R0, desc[UR6][R98.64] ;  /* 0x0000000662007981 */ /* 0x0006a4000c1e1900 */
[----:B------:R-:W-:Y:S01]  /*07f0*/  IMAD.WIDE.U32 R84, R185, 0x10, R84 ;  /* 0x00000010b9547825 */ /* 0x000fe200078e0054 */
[----:B------:R-:W1:Y:S01]  /*0800*/  @P0 LDC.64 R106, c[0x0][0x2c8] ;  /* 0x0000b200ff6a0b82 */ /* 0x000e620000000a00 */
[----:B------:R-:W2:Y:S02]  /*0810*/  LDG.E.128 R68, desc[UR6][R68.64] ;  /* 0x0000000644447981 */ /* 0x000ea4000c1e1d00 */
[----:B------:R-:W-:Y:S02]  /*0820*/  IMAD.WIDE.U32 R72, R189, 0x10, R88 ;  /* 0x00000010bd487825 */ /* 0x000fe400078e0058 */
[----:B------:R-:W2:Y:S02]  /*0830*/  LDG.E.128 R84, desc[UR6][R84.64] ;  /* 0x0000000654547981 */ /* 0x000ea4000c1e1d00 */
[----:B---3--:R-:W-:Y:S01]  /*0840*/  IMAD.WIDE R178, R182, 0x4, R178 ;  /* 0x00000004b6b27825 */ /* 0x008fe200078e02b2 */
[----:B------:R-:W-:Y:S01]  /*0850*/  ISETP.NE.AND.EX P1, PT, RZ, UR13, PT, P1 ;  /* 0x0000000dff007c0c */ /* 0x000fe2000bf25310 */
[----:B------:R-:W3:Y:S01]  /*0860*/  LDG.E.128 R72, desc[UR6][R72.64] ;  /* 0x0000000648487981 */ /* 0x000ee2000c1e1d00 */
[----:B------:R-:W1:Y:S01]  /*0870*/  LDC.64 R98, c[0x0][0x240] ;  /* 0x00009000ff627b82 */ /* 0x000e620000000a00 */
[----:B------:R-:W-:-:S02]  /*0880*/  IMAD.WIDE.U32 R88, R185, 0x10, R88 ;  /* 0x00000010b9587825 */ /* 0x000fc400078e0058 */
[----:B------:R0:W3:Y:S04]  /*0890*/  LDG.E R186, desc[UR6][R178.64] ;  /* 0x00000006b2ba7981 */ /* 0x0000e8000c1e1900 */
[----:B------:R-:W3:Y:S01]  /*08a0*/  LDG.E.128 R88, desc[UR6][R88.64] ;  /* 0x0000000658587981 */ /* 0x000ee2000c1e1d00 */
[----:B------:R-:W1:Y:S08]  /*08b0*/  @P0 LDC.64 R104, c[0x0][0x2c8] ;  /* 0x0000b200ff680b82 */ /* 0x000e700000000a00 */
[----:B------:R-:W1:Y:S01]  /*08c0*/  @P1 LDC.64 R114, c[0x0][0x248] ;  /* 0x00009200ff721b82 */ /* 0x000e620000000a00 */
[----:B0-----:R-:W-:-:S04]  /*08d0*/  @P0 IMAD.WIDE.U32 R178, R187, 0x10, R102 ;  /* 0x00000010bbb20825 */ /* 0x001fc800078e0066 */
[----:B-1----:R-:W-:Y:S01]  /*08e0*/  @P0 IMAD.WIDE.U32 R106, R193, 0x10, R106 ;  /* 0x00000010c16a0825 */ /* 0x002fe200078e006a */
[----:B-----5:R-:W5:Y:S02]  /*08f0*/  @P0 LDG.E.128 R44, desc[UR6][R178.64] ;  /* 0x00000006b22c0981 */ /* 0x020f64000c1e1d00 */
[----:B------:R-:W0:Y:S01]  /*0900*/  @P1 LDC.64 R112, c[0x0][0x248] ;  /* 0x00009200ff701b82 */ /* 0x000e220000000a00 */
[----:B------:R-:W-:Y:S01]  /*0910*/  IMAD.WIDE.U32 R102, R187, 0x8, R98 ;  /* 0x00000008bb667825 */ /* 0x000fe200078e0062 */
[----:B------:R-:W5:Y:S05]  /*0920*/  @P0 LDG.E.128 R36, desc[UR6][R106.64] ;  /* 0x000000066a240981 */ /* 0x000f6a000c1e1d00 */
[----:B------:R-:W5:Y:S01]  /*0930*/  LDG.E.64 R102, desc[UR6][R102.64] ;  /* 0x0000000666667981 */ /* 0x000f62000c1e1b00 */
[----:B------:R-:W1:Y:S01]  /*0940*/  @P1 LDC.64 R110, c[0x0][0x248] ;  /* 0x00009200ff6e1b82 */ /* 0x000e620000000a00 */
[----:B------:R-:W-:-:S07]  /*0950*/  @P1 IMAD.WIDE.U32 R114, R193, 0x8, R114 ;  /* 0x00000008c1721825 */ /* 0x000fce00078e0072 */
[----:B------:R-:W1:Y:S01]  /*0960*/  @P1 LDC.64 R108, c[0x0][0x248] ;  /* 0x00009200ff6c1b82 */ /* 0x000e620000000a00 */
[----:B------:R0:W5:Y:S02]  /*0970*/  @P1 LDG.E.64 R2, desc[UR6][R114.64] ;  /* 0x0000000672021981 */ /* 0x000164000c1e1b00 */
[----:B0-----:R-:W-:-:S04]  /*0980*/  @P0 IMAD.WIDE.U32 R114, R185, 0x10, R100 ;  /* 0x00000010b9720825 */ /* 0x001fc800078e0064 */
[C---:B------:R-:W-:Y:S01]  /*0990*/  IMAD.WIDE.U32 R100, R189.reuse, 0x8, R98 ;  /* 0x00000008bd647825 */ /* 0x040fe200078e0062 */
[----:B------:R-:W5:Y:S05]  /*09a0*/  @P0 LDG.E.128 R48, desc[UR6][R114.64] ;  /* 0x0000000672300981 */ /* 0x000f6a000c1e1d00 */
[----:B------:R-:W5:Y:S01]  /*09b0*/  LDG.E.64 R100, desc[UR6][R100.64] ;  /* 0x0000000664647981 */ /* 0x000f62000c1e1b00 */
[----:B------:R-:W-:-:S04]  /*09c0*/  @P1 IMAD.WIDE.U32 R112, R189, 0x8, R112 ;  /* 0x00000008bd701825 */ /* 0x000fc800078e0070 */
[--C-:B------:R-:W-:Y:S01]  /*09d0*/  IMAD.WIDE.U32 R190, R193, 0x8, R98.reuse ;  /* 0x00000008c1be7825 */ /* 0x100fe200078e0062 */
[----:B------:R0:W5:Y:S03]  /*09e0*/  @P1 LDG.E.64 R92, desc[UR6][R112.64] ;  /* 0x00000006705c1981 */ /* 0x000166000c1e1b00 */
[----:B0-----:R-:W-:Y:S02]  /*09f0*/  IMAD.WIDE.U32 R112, R185, 0x8, R98 ;  /* 0x00000008b9707825 */ /* 0x001fe400078e0062 */
[----:B------:R0:W5:Y:S02]  /*0a00*/  LDG.E.64 R98, desc[UR6][R190.64] ;  /* 0x00000006be627981 */ /* 0x000164000c1e1b00 */
[----:B-1----:R-:W-:-:S04]  /*0a10*/  @P1 IMAD.WIDE.U32 R110, R187, 0x8, R110 ;  /* 0x00000008bb6e1825 */ /* 0x002fc800078e006e */
[----:B------:R-:W-:Y:S01]  /*0a20*/  @P1 IMAD.WIDE.U32 R108, R185, 0x8, R108 ;  /* 0x00000008b96c1825 */ /* 0x000fe200078e006c */
[----:B------:R1:W5:Y:S03]  /*0a30*/  @P1 LDG.E.64 R94, desc[UR6][R110.64] ;  /* 0x000000066e5e1981 */ /* 0x000366000c1e1b00 */
[----:B------:R-:W-:Y:S01]  /*0a40*/  @P0 IMAD.WIDE.U32 R104, R189, 0x10, R104 ;  /* 0x00000010bd680825 */ /* 0x000fe200078e0068 */
[----:B------:R1:W5:Y:S04]  /*0a50*/  @P1 LDG.E.64 R96, desc[UR6][R108.64] ;  /* 0x000000066c601981 */ /* 0x000368000c1e1b00 */
[----:B------:R-:W5:Y:S04]  /*0a60*/  @P0 LDG.E.128 R40, desc[UR6][R104.64] ;  /* 0x0000000668280981 */ /* 0x000f68000c1e1d00 */
[----:B------:R1:W5:Y:S01]  /*0a70*/  LDG.E.64 R104, desc[UR6][R112.64] ;  /* 0x0000000670687981 */ /* 0x000362000c1e1b00 */
[----:B------:R-:W-:Y:S01]  /*0a80*/  UMOV UR4, 0xffffffff ;  /* 0xffffffff00047882 */ /* 0x000fe20000000000 */
[----:B------:R-:W-:-:S02]  /*0a90*/  IADD3 R182, R182, UR10, RZ ;  /* 0x0000000ab6b67c10 */ /* 0x000fc4000fffe0ff */
[----:B------:R-:W-:Y:S02]  /*0aa0*/  LOP3.LUT P2, RZ, R172, 0x1f, RZ, 0xc0, !PT ;  /* 0x0000001facff7812 */ /* 0x000fe4000784c0ff */
[----:B------:R-:W-:Y:S01]  /*0ab0*/  ISETP.GE.AND P4, PT, R182, UR11, PT ;  /* 0x0000000bb6007c0c */ /* 0x000fe2000bf86270 */
[----:B----4-:R-:W-:Y:S02]  /*0ac0*/  HADD2.F32 R106, -RZ, R60.H0_H0 ;  /* 0x2000003cff6a7230 */ /* 0x010fe40000004100 */
[--C-:B------:R-:W-:Y:S02]  /*0ad0*/  HADD2.F32 R225, -RZ, R78.reuse.H0_H0 ;  /* 0x2000004effe17230 */ /* 0x100fe40000004100 */
[----:B0-----:R-:W-:Y:S02]  /*0ae0*/  HADD2.F32 R191, -RZ, R78.H1_H1 ;  /* 0x3000004effbf7230 */ /* 0x001fe40000004100 */
[--C-:B------:R-:W-:Y:S02]  /*0af0*/  HADD2.F32 R179, -RZ, R82.reuse.H0_H0 ;  /* 0x20000052ffb37230 */ /* 0x100fe40000004100 */
[----:B------:R-:W-:-:S02]  /*0b00*/  HADD2.F32 R78, -RZ, R82.H1_H1 ;  /* 0x30000052ff4e7230 */ /* 0x000fc40000004100 */
[--C-:B--2---:R-:W-:Y:S02]  /*0b10*/  HADD2.F32 R210, -RZ, R67.reuse.H0_H0 ;  /* 0x20000043ffd27230 */ /* 0x104fe40000004100 */
[----:B------:R-:W-:Y:S01]  /*0b20*/  HADD2.F32 R209, -RZ, R67.H1_H1 ;  /* 0x30000043ffd17230 */ /* 0x000fe20000004100 */
[----:B------:R-:W-:Y:S01]  /*0b30*/  FSEL R82, R0, RZ, !P3 ;  /* 0x000000ff00527208 */ /* 0x000fe20005800000 */
[----:B------:R-:W-:Y:S02]  /*0b40*/  HADD2.F32 R67, -RZ, R77.H0_H0 ;  /* 0x2000004dff437230 */ /* 0x000fe40000004100 */
[----:B------:R-:W-:Y:S02]  /*0b50*/  HADD2.F32 R60, -RZ, R60.H1_H1 ;  /* 0x3000003cff3c7230 */ /* 0x000fe40000004100 */
[----:B------:R-:W-:Y:S02]  /*0b60*/  HADD2.F32 R229, -RZ, R70.H0_H0 ;  /* 0x20000046ffe57230 */ /* 0x000fe40000004100 */
[----:B------:R-:W-:Y:S01]  /*0b70*/  FADD.FTZ R215, -R82, R106 ;  /* 0x0000006a52d77221 */ /* 0x000fe20000010100 */
[----:B------:R-:W-:-:S02]  /*0b80*/  HADD2.F32 R0, -RZ, R85.H0_H0 ;  /* 0x20000055ff007230 */ /* 0x000fc40000004100 */
[----:B------:R-:W-:Y:S02]  /*0b90*/  HADD2.F32 R203, -RZ, R70.H1_H1 ;  /* 0x30000046ffcb7230 */ /* 0x000fe40000004100 */
[--C-:B---3--:R-:W-:Y:S02]  /*0ba0*/  HADD2.F32 R201, -RZ, R73.reuse.H0_H0 ;  /* 0x20000049ffc97230 */ /* 0x108fe40000004100 */
[----:B------:R-:W-:Y:S02]  /*0bb0*/  HADD2.F32 R204, -RZ, R73.H1_H1 ;  /* 0x30000049ffcc7230 */ /* 0x000fe40000004100 */
        /* <DEDUP_REMOVED lines=8> */
[----:B------:R-:W-:Y:S02]  /*0c40*/  HADD2.F32 R223, -RZ, R64.H0_H0 ;  /* 0x20000040ffdf7230 */ /* 0x000fe40000004100 */
[----:B------:R-:W-:Y:S01]  /*0c50*/  FADD.FTZ R219, -R82, R60 ;  /* 0x0000003c52db7221 */ /* 0x000fe20000010100 */
[----:B------:R-:W-:-:S02]  /*0c60*/  HADD2.F32 R227, -RZ, R76.H0_H0 ;  /* 0x2000004cffe37230 */ /* 0x000fc40000004100 */
[----:B------:R-:W-:Y:S01]  /*0c70*/  FMUL.FTZ R0, R186, R215 ;  /* 0x000000d7ba007220 */ /* 0x000fe20000410000 */
[C---:B------:R-:W-:Y:S01]  /*0c80*/  FADD.FTZ R207, -R82.reuse, R207 ;  /* 0x000000cf52cf7221 */ /* 0x040fe20000010100 */
[----:B-1----:R-:W-:Y:S02]  /*0c90*/  HADD2.F32 R110, -RZ, R63.H0_H0 ;  /* 0x2000003fff6e7230 */ /* 0x002fe40000004100 */
[C---:B------:R-:W-:Y:S01]  /*0ca0*/  FADD.FTZ R221, -R82.reuse, R107 ;  /* 0x0000006b52dd7221 */ /* 0x040fe20000010100 */
[----:B------:R-:W-:Y:S02]  /*0cb0*/  HADD2.F32 R61, -RZ, R61.H1_H1 ;  /* 0x3000003dff3d7230 */ /* 0x000fe40000004100 */
[----:B------:R-:W-:Y:S01]  /*0cc0*/  FADD.FTZ R227, -R82, R227 ;  /* 0x000000e352e37221 */ /* 0x000fe20000010100 */
[----:B------:R-:W-:Y:S02]  /*0cd0*/  HADD2.F32 R220, -RZ, R64.H1_H1 ;  /* 0x30000040ffdc7230 */ /* 0x000fe40000004100 */
[----:B------:R-:W-:Y:S01]  /*0ce0*/  FADD.FTZ R180, R223, R180 ;  /* 0x000000b4dfb47221 */ /* 0x000fe20000010000 */
[----:B------:R-:W-:-:S02]  /*0cf0*/  HADD2.F32 R115, -RZ, R75.H0_H0 ;  /* 0x2000004bff737230 */ /* 0x000fc40000004100 */
[----:B------:R-:W-:Y:S01]  /*0d00*/  FMUL.FTZ R222, R186, R219 ;  /* 0x000000dbbade7220 */ /* 0x000fe20000410000 */
[--C-:B------:R-:W-:Y:S02]  /*0d10*/  HADD2.F32 R217, -RZ, R65.reuse.H0_H0 ;  /* 0x20000041ffd97230 */ /* 0x100fe40000004100 */
[-C--:B------:R-:W-:Y:S01]  /*0d20*/  FFMA.FTZ R183, R0, R223.reuse, R183 ;  /* 0x000000df00b77223 */ /* 0x080fe200000100b7 */
[----:B------:R-:W-:Y:S02]  /*0d30*/  HADD2.F32 R216, -RZ, R65.H1_H1 ;  /* 0x30000041ffd87230 */ /* 0x000fe40000004100 */
[----:B------:R-:W-:Y:S01]  /*0d40*/  FMUL.FTZ R223, R32, R223 ;  /* 0x000000df20df7220 */ /* 0x000fe20000410000 */
[--C-:B------:R-:W-:Y:S02]  /*0d50*/  HADD2.F32 R233, -RZ, R68.reuse.H0_H0 ;  /* 0x20000044ffe97230 */ /* 0x100fe40000004100 */
[----:B------:R-:W-:Y:S01]  /*0d60*/  FMUL.FTZ R207, R186, R207 ;  /* 0x000000cfbacf7220 */ /* 0x000fe20000410000 */
[----:B------:R-:W-:-:S02]  /*0d70*/  HADD2.F32 R197, -RZ, R68.H1_H1 ;  /* 0x30000044ffc57230 */ /* 0x000fc40000004100 */
[----:B------:R-:W-:Y:S02]  /*0d80*/  HADD2.F32 R75, -RZ, R75.H1_H1 ;  /* 0x3000004bff4b7230 */ /* 0x000fe40000004100 */
[----:B------:R-:W-:Y:S02]  /*0d90*/  HADD2.F32 R109, -RZ, R62.H1_H1 ;  /* 0x3000003eff6d7230 */ /* 0x000fe40000004100 */
[----:B------:R-:W-:Y:S02]  /*0da0*/  HADD2.F32 R63, -RZ, R63.H1_H1 ;  /* 0x3000003fff3f7230 */ /* 0x000fe40000004100 */
[--C-:B------:R-:W-:Y:S02]  /*0db0*/  HADD2.F32 R231, -RZ, R69.reuse.H0_H0 ;  /* 0x20000045ffe77230 */ /* 0x100fe40000004100 */
[----:B------:R-:W-:Y:S02]  /*0dc0*/  HADD2.F32 R199, -RZ, R69.H1_H1 ;  /* 0x30000045ffc77230 */ /* 0x000fe40000004100 */
[----:B------:R-:W-:-:S02]  /*0dd0*/  HADD2.F32 R65, -RZ, R71.H0_H0 ;  /* 0x20000047ff417230 */ /* 0x000fc40000004100 */
[----:B------:R-:W-:Y:S02]  /*0de0*/  HADD2.F32 R68, -RZ, R86.H0_H0 ;  /* 0x20000056ff447230 */ /* 0x000fe40000004100 */
[----:B------:R-:W-:Y:S01]  /*0df0*/  FADD.FTZ R245, -R82, R110 ;  /* 0x0000006e52f57221 */ /* 0x000fe20000010100 */
[----:B------:R-:W-:Y:S02]  /*0e00*/  HADD2.F32 R108, -RZ, R62.H0_H0 ;  /* 0x2000003eff6c7230 */ /* 0x000fe40000004100 */
[--C-:B------:R-:W-:Y:S02]  /*0e10*/  HADD2.F32 R213, -RZ, R66.reuse.H0_H0 ;  /* 0x20000042ffd57230 */ /* 0x100fe40000004100 */
[----:B------:R-:W-:Y:S02]  /*0e20*/  HADD2.F32 R211, -RZ, R66.H1_H1 ;  /* 0x30000042ffd37230 */ /* 0x000fe40000004100 */
[----:B------:R-:W-:Y:S02]  /*0e30*/  HADD2.F32 R76, -RZ, R76.H1_H1 ;  /* 0x3000004cff4c7230 */ /* 0x000fe40000004100 */
[----:B------:R-:W-:-:S02]  /*0e40*/  HADD2.F32 R111, -RZ, R77.H1_H1 ;  /* 0x3000004dff6f7230 */ /* 0x000fc40000004100 */
[--C-:B------:R-:W-:Y:S02]  /*0e50*/  HADD2.F32 R71, -RZ, R84.reuse.H0_H0 ;  /* 0x20000054ff477230 */ /* 0x100fe40000004100 */
[----:B------:R-:W-:Y:S02]  /*0e60*/  HADD2.F32 R69, -RZ, R84.H1_H1 ;  /* 0x30000054ff457230 */ /* 0x000fe40000004100 */
[----:B------:R-:W-:Y:S02]  /*0e70*/  HADD2.F32 R113, -RZ, R85.H1_H1 ;  /* 0x30000055ff717230 */ /* 0x000fe40000004100 */
[----:B------:R-:W-:Y:S02]  /*0e80*/  HADD2.F32 R86, -RZ, R86.H1_H1 ;  /* 0x30000056ff567230 */ /* 0x000fe40000004100 */
[----:B------:R-:W-:Y:S01]  /*0e90*/  FADD.FTZ R239, -R82, R61 ;  /* 0x0000003d52ef7221 */ /* 0x000fe20000010100 */
[----:B------:R-:W-:Y:S02]  /*0ea0*/  HADD2.F32 R66, -RZ, R80.H0_H0 ;  /* 0x20000050ff427230 */ /* 0x000fe40000004100 */
[----:B------:R-:W-:Y:S01]  /*0eb0*/  FADD.FTZ R177, R220, R177 ;  /* 0x000000b1dcb17221 */ /* 0x000fe20000010000 */
[----:B------:R-:W-:-:S02]  /*0ec0*/  HADD2.F32 R235, -RZ, R89.H0_H0 ;  /* 0x20000059ffeb7230 */ /* 0x000fc40000004100 */
[----:B------:R-:W-:Y:S01]  /*0ed0*/  FMUL.FTZ R221, R186, R221 ;  /* 0x000000ddbadd7220 */ /* 0x000fe20000410000 */
[----:B------:R-:W-:Y:S02]  /*0ee0*/  HADD2.F32 R110, -RZ, R89.H1_H1 ;  /* 0x30000059ff6e7230 */ /* 0x000fe40000004100 */
[-C--:B------:R-:W-:Y:S01]  /*0ef0*/  FFMA.FTZ R181, R222, R220.reuse, R181 ;  /* 0x000000dcdeb57223 */ /* 0x080fe200000100b5 */
[----:B------:R-:W-:Y:S01]  /*0f00*/  FMUL.FTZ R194, R186, R227 ;  /* 0x000000e3bac27220 */ /* 0x000fe20000410000 */
[----:B------:R-:W-:Y:S02]  /*0f10*/  HADD2.F32 R64, -RZ, R80.H1_H1 ;  /* 0x30000050ff407230 */ /* 0x000fe40000004100 */
[----:B------:R-:W-:Y:S01]  /*0f20*/  FMUL.FTZ R220, R33, R220 ;  /* 0x000000dc21dc7220 */ /* 0x000fe20000410000 */
[--C-:B------:R-:W-:Y:S02]  /*0f30*/  HADD2.F32 R62, -RZ, R81.reuse.H0_H0 ;  /* 0x20000051ff3e7230 */ /* 0x100fe40000004100 */
[----:B------:R-:W-:Y:S01]  /*0f40*/  FADD.FTZ R89, RZ, R223 ;  /* 0x000000dfff597221 */ /* 0x000fe20000010000 */
[----:B------:R-:W-:-:S02]  /*0f50*/  HADD2.F32 R114, -RZ, R81.H1_H1 ;  /* 0x30000051ff727230 */ /* 0x000fc40000004100 */
[----:B------:R-:W-:Y:S01]  /*0f60*/  FADD.FTZ R154, R75, R154 ;  /* 0x0000009a4b9a7221 */ /* 0x000fe20000010000 */
[-C--:B------:R-:W-:Y:S01]  /*0f70*/  FFMA.FTZ R126, R207, R75.reuse, R126 ;  /* 0x0000004bcf7e7223 */ /* 0x080fe2000001007e */
[----:B------:R-:W-:Y:S01]  /*0f80*/  FMUL.FTZ R178, R23, R75 ;  /* 0x0000004b17b27220 */ /* 0x000fe20000410000 */
[--C-:B------:R-:W-:Y:S02]  /*0f90*/  HADD2.F32 R80, -RZ, R83.reuse.H0_H0 ;  /* 0x20000053ff507230 */ /* 0x100fe40000004100 */
[C---:B------:R-:W-:Y:S01]  /*0fa0*/  FADD.FTZ R243, -R82.reuse, R109 ;  /* 0x0000006d52f37221 */ /* 0x040fe20000010100 */
[----:B------:R-:W-:Y:S02]  /*0fb0*/  HADD2.F32 R81, -RZ, R83.H1_H1 ;  /* 0x30000053ff517230 */ /* 0x000fe40000004100 */
[C---:B------:R-:W-:Y:S01]  /*0fc0*/  FADD.FTZ R247, -R82.reuse, R63 ;  /* 0x0000003f52f77221 */ /* 0x040fe20000010100 */
[----:B------:R-:W-:Y:S01]  /*0fd0*/  FADD.FTZ R77, -R82, R65 ;  /* 0x00000041524d7221 */ /* 0x000fe20000010100 */
[----:B------:R-:W-:Y:S01]  /*0fe0*/  FFMA.FTZ R75, R0, R223, RZ ;  /* 0x000000df004b7223 */ /* 0x000fe200000100ff */
        /* <DEDUP_REMOVED lines=52> */
[----:B------:R-:W-:Y:S01]  /*1330*/  FMUL.FTZ R212, R186, R247 ;  /* 0x000000f7bad47220 */ /* 0x000fe20000410000 */
        /* <DEDUP_REMOVED lines=23> */
[----:B------:R-:W-:Y:S01]  /*14b0*/  FADD.FTZ R75, R75, R192 ;  /* 0x000000c04b4b7221 */ /* 0x000fe20000010000 */
[----:B------:R-:W-:Y:S01]  /*14c0*/  FMUL.FTZ R197, R186, R197 ;  /* 0x000000c5bac57220 */ /* 0x000fe20000410000 */
[----:B------:R-:W-:Y:S01]  /*14d0*/  FFMA.FTZ R62, R208, R192, R89 ;  /* 0x000000c0d03e7223 */ /* 0x000fe20000010059 */
[----:B------:R-:W-:Y:S01]  /*14e0*/  FADD.FTZ R151, R201, R151 ;  /* 0x00000097c9977221 */ /* 0x000fe20000010000 */
[----:B------:R-:W-:Y:S01]  /*14f0*/  FMUL.FTZ R199, R186, R199 ;  /* 0x000000c7bac77220 */ /* 0x000fe20000410000 */
        /* <DEDUP_REMOVED lines=30> */
[--C-:B------:R-:W-:Y:S02]  /*16e0*/  HADD2.F32 R86, -RZ, R88.reuse.H0_H0 ;  /* 0x20000058ff567230 */ /* 0x100fe40000004100 */
[----:B------:R-:W-:Y:S01]  /*16f0*/  FADD.FTZ R75, R75, R178 ;  /* 0x000000b24b4b7221 */ /* 0x000fe20000010000 */
[----:B------:R-:W-:Y:S01]  /*1700*/  FFMA.FTZ R73, R207, R178, R62 ;  /* 0x000000b2cf497223 */ /* 0x000fe2000001003e */
[----:B------:R-:W-:Y:S02]  /*1710*/  HADD2.F32 R85, -RZ, R88.H1_H1 ;  /* 0x30000058ff557230 */ /* 0x000fe40000004100 */
        /* <DEDUP_REMOVED lines=19> */
[----:B------:R-:W-:-:S02]  /*1850*/  HADD2.F32 R237, -RZ, R90.H0_H0 ;  /* 0x2000005affed7230 */ /* 0x000fc40000004100 */
[----:B------:R-:W-:Y:S01]  /*1860*/  FADD.FTZ R160, R78, R160 ;  /* 0x000000a04ea07221 */ /* 0x000fe20000010000 */
[----:B------:R-:W-:Y:S02]  /*1870*/  HADD2.F32 R79, -RZ, R90.H1_H1 ;  /* 0x3000005aff4f7230 */ /* 0x000fe40000004100 */
        /* <DEDUP_REMOVED lines=88> */
.L_x_1988:
        /* <DEDUP_REMOVED lines=13> */
.L_x_1976:
        /* <DEDUP_REMOVED lines=19> */
[----:B-----5:R-:W-:Y:S02]  /*2000*/  @P1 MOV R63, R2 ;  /* 0x00000002003f1202 */ /* 0x020fe40000000f00 */
[----:B-1----:R-:W-:Y:S01]  /*2010*/  FADD.FTZ R225, R225, R64 ;  /* 0x00000040e1e17221 */ /* 0x002fe20000010000 */
[----:B------:R-:W-:Y:S01]  /*2020*/  FADD.FTZ R60, R60, R65 ;  /* 0x000000413c3c7221 */ /* 0x000fe20000010000 */
[----:B------:R-:W-:Y:S02]  /*2030*/  MOV R62, R98 ;  /* 0x00000062003e7202 */ /* 0x000fe40000000f00 */
[----:B------:R-:W-:Y:S01]  /*2040*/  FADD.FTZ R225, R66, R225 ;  /* 0x000000e142e17221 */ /* 0x000fe20000010000 */
[----:B------:R-:W-:Y:S01]  /*2050*/  FADD.FTZ R60, R67, R60 ;  /* 0x0000003c433c7221 */ /* 0x000fe20000010000 */
[----:B------:R-:W-:Y:S01]  /*2060*/  @P1 LOP3.LUT P2, RZ, R63, 0xff, RZ, 0xc0, !PT ;  /* 0x000000ff3fff1812 */ /* 0x000fe2000784c0ff */
[----:B------:R-:W-:-:S02]  /*2070*/  @P0 HADD2.F32 R67, -RZ, R37.H1_H1 ;  /* 0x30000025ff430230 */ /* 0x000fc40000004100 */
[----:B--2---:R-:W-:Y:S01]  /*2080*/  FADD.FTZ R225, R225, R68 ;  /* 0x00000044e1e17221 */ /* 0x004fe20000010000 */
[----:B------:R-:W-:Y:S01]  /*2090*/  FADD.FTZ R60, R60, R69 ;  /* 0x000000453c3c7221 */ /* 0x000fe20000010000 */
[----:B------:R-:W-:Y:S02]  /*20a0*/  LOP3.LUT P6, RZ, R62, 0xff, RZ, 0xc0, !PT ;  /* 0x000000ff3eff7812 */ /* 0x000fe400078cc0ff */
[----:B------:R-:W-:Y:S01]  /*20b0*/  FADD.FTZ R225, R70, R225 ;  /* 0x000000e146e17221 */ /* 0x000fe20000010000 */
[----:B------:R-:W-:Y:S01]  /*20c0*/  FADD.FTZ R60, R71, R60 ;  /* 0x0000003c473c7221 */ /* 0x000fe20000010000 */
[----:B------:R-:W-:Y:S01]  /*20d0*/  @P0 HADD2.F32 R71, -RZ, R40.H0_H0 ;  /* 0x20000028ff470230 */ /* 0x000fe20000004100 */
[----:B------:R-:W-:Y:S01]  /*20e0*/  @P1 MOV R64, R92 ;  /* 0x0000005c00401202 */ /* 0x000fe20000000f00 */
        /* <DEDUP_REMOVED lines=13> */
[----:B------:R-:W-:Y:S01]  /*21c0*/  FFMA.FTZ R219, R219, R60, R61 ;  /* 0x0000003cdbdb7223 */ /* 0x000fe2000001003d */
[----:B------:R-:W-:Y:S01]  /*21d0*/  FADD.FTZ R63, R220, -R63 ;  /* 0x8000003fdc3f7221 */ /* 0x000fe20000010000 */
[----:B------:R-:W-:Y:S01]  /*21e0*/  FMUL.FTZ R215, R186, R223 ;  /* 0x000000dfbad77220 */ /* 0x000fe20000410000 */
[----:B------:R-:W-:Y:S01]  /*21f0*/  FADD.FTZ R217, R217, -R0 ;  /* 0x80000000d9d97221 */ /* 0x000fe20000010000 */
[----:B------:R-:W-:-:S02]  /*2200*/  @P0 HADD2.F32 R0, -RZ, R36.H0_H0 ;  /* 0x20000024ff000230 */ /* 0x000fc40000004100 */
[----:B------:R-:W-:Y:S01]  /*2210*/  FADD.FTZ R221, R210, -R65 ;  /* 0x80000041d2dd7221 */ /* 0x000fe20000010000 */
[----:B------:R-:W-:Y:S01]  /*2220*/  FADD.FTZ R219, R216, -R219 ;  /* 0x800000dbd8db7221 */ /* 0x000fe20000010000 */
[----:B------:R-:W-:Y:S02]  /*2230*/  @P0 HADD2.F32 R65, -RZ, R36.H1_H1 ;  /* 0x30000024ff410230 */ /* 0x000fe40000004100 */
[----:B------:R-:W-:Y:S01]  /*2240*/  FMUL.FTZ R216, R186, R63 ;  /* 0x0000003fbad87220 */ /* 0x000fe20000410000 */
[----:B------:R-:W-:Y:S01]  /*2250*/  @P0 FADD.FTZ R215, R215, R0 ;  /* 0x00000000d7d70221 */ /* 0x000fe20000010000 */
[-C--:B------:R-:W-:Y:S01]  /*2260*/  FFMA.FTZ R218, R218, R60.reuse, R61 ;  /* 0x0000003cdada7223 */ /* 0x080fe2000001003d */
[----:B------:R-:W-:Y:S02]  /*2270*/  @P0 HADD2.F32 R0, -RZ, R37.H0_H0 ;  /* 0x20000025ff000230 */ /* 0x000fe40000004100 */
[----:B------:R-:W-:Y:S01]  /*2280*/  @P0 FADD.FTZ R216, R216, R65 ;  /* 0x00000041d8d80221 */ /* 0x000fe20000010000 */
[----:B------:R-:W-:Y:S01]  /*2290*/  FMUL.FTZ R63, R215, UR16 ;  /* 0x00000010d73f7c20 */ /* 0x000fe20008410000 */
[C---:B------:R-:W-:Y:S01]  /*22a0*/  FMUL.FTZ R217, R186.reuse, R217 ;  /* 0x000000d9bad97220 */ /* 0x040fe20000410000 */
[----:B------:R-:W-:Y:S01]  /*22b0*/  FADD.FTZ R213, R213, -R218 ;  /* 0x800000dad5d57221 */ /* 0x000fe20000010000 */
[----:B------:R-:W-:Y:S01]  /*22c0*/  FMUL.FTZ R218, R186, R219 ;  /* 0x000000dbbada7220 */ /* 0x000fe20000410000 */
[----:B------:R-:W-:Y:S01]  /*22d0*/  FMUL.FTZ R68, R216, UR16 ;  /* 0x00000010d8447c20 */ /* 0x000fe20008410000 */
[----:B------:R-:W-:Y:S01]  /*22e0*/  FSEL R66, R63, RZ, P6 ;  /* 0x000000ff3f427208 */ /* 0x000fe20003000000 */
[----:B------:R-:W-:Y:S01]  /*22f0*/  @P0 FADD.FTZ R217, R217, R0 ;  /* 0x00000000d9d90221 */ /* 0x000fe20000010000 */
[----:B------:R-:W-:Y:S01]  /*2300*/  LOP3.LUT P6, RZ, R98, 0xff00, RZ, 0xc0, !PT ;  /* 0x0000ff0062ff7812 */ /* 0x000fe200078cc0ff */
[----:B------:R-:W-:Y:S01]  /*2310*/  @P0 FADD.FTZ R218, R218, R67 ;  /* 0x00000043dada0221 */ /* 0x000fe20000010000 */
[-C--:B------:R-:W-:Y:S01]  /*2320*/  FFMA.FTZ R212, R212, R60.reuse, R61 ;  /* 0x0000003cd4d47223 */ /* 0x080fe2000001003d */
[----:B------:R-:W-:Y:S01]  /*2330*/  FADD.FTZ R211, R211, -R62 ;  /* 0x8000003ed3d37221 */ /* 0x000fe20000010000 */
[----:B------:R-:W-:Y:S01]  /*2340*/  FMUL.FTZ R72, R217, UR16 ;  /* 0x00000010d9487c20 */ /* 0x000fe20008410000 */
[----:B------:R-:W-:Y:S01]  /*2350*/  FSEL R67, R68, RZ, P6 ;  /* 0x000000ff44437208 */ /* 0x000fe20003000000 */
[--C-:B------:R-:W-:Y:S01]  /*2360*/  @P0 HADD2.F32 R62, -RZ, R38.reuse.H0_H0 ;  /* 0x20000026ff3e0230 */ /* 0x100fe20000004100 */
        /* <DEDUP_REMOVED lines=32> */
[-C--:B------:R-:W-:Y:S01]  /*2570*/  FFMA.FTZ R65, R208, R60.reuse, R61 ;  /* 0x0000003cd0417223 */ /* 0x080fe2000001003d */
[----:B------:R-:W-:Y:S01]  /*2580*/  LOP3.LUT P6, RZ, R99, 0xff0000, RZ, 0xc0, !PT ;  /* 0x00ff000063ff7812 */ /* 0x000fe200078cc0ff */
[----:B------:R-:W-:Y:S01]  /*2590*/  FMUL.FTZ R225, R222, UR16 ;  /* 0x00000010dee17c20 */ /* 0x000fe20008410000 */
[----:B------:R-:W-:Y:S01]  /*25a0*/  @P1 FSEL R74, R74, RZ, P2 ;  /* 0x000000ff4a4a1208 */ /* 0x000fe20001000000 */
[----:B------:R-:W-:Y:S01]  /*25b0*/  FADD.FTZ R65, R192, -R65 ;  /* 0x80000041c0417221 */ /* 0x000fe20000010000 */
[----:B------:R-:W-:Y:S01]  /*25c0*/  @P1 LOP3.LUT P2, RZ, R3, 0xff00, RZ, 0xc0, !PT ;  /* 0x0000ff0003ff1812 */ /* 0x000fe2000784c0ff */
[-CC-:B------:R-:W-:Y:S01]  /*25d0*/  FFMA.FTZ R197, R197, R60.reuse, R61.reuse ;  /* 0x0000003cc5c57223 */ /* 0x180fe2000001003d */
[----:B------:R-:W-:Y:S01]  /*25e0*/  FSEL R213, R223, RZ, P6 ;  /* 0x000000ffdfd57208 */ /* 0x000fe20003000000 */
[----:B------:R-:W-:Y:S01]  /*25f0*/  FFMA.FTZ R199, R199, R60, R61 ;  /* 0x0000003cc7c77223 */ /* 0x000fe2000001003d */
[----:B------:R-:W-:Y:S01]  /*2600*/  LOP3.LUT P6, RZ, R99, 0xff000000, RZ, 0xc0, !PT ;  /* 0xff00000063ff7812 */ /* 0x000fe200078cc0ff */
[----:B------:R-:W-:Y:S01]  /*2610*/  FMUL.FTZ R226, R186, R65 ;  /* 0x00000041bae27220 */ /* 0x000fe20000410000 */
[----:B------:R-:W-:Y:S01]  /*2620*/  MOV R0, R100 ;  /* 0x0000006400007202 */ /* 0x000fe20000000f00 */
[----:B------:R-:W-:Y:S01]  /*2630*/  FADD.FTZ R197, R198, -R197 ;  /* 0x800000c5c6c57221 */ /* 0x000fe20000010000 */
[----:B------:R-:W-:Y:S01]  /*2640*/  @P1 FSEL R75, R75, RZ, P2 ;  /* 0x000000ff4b4b1208 */ /* 0x000fe20001000000 */
[-C--:B------:R-:W-:Y:S01]  /*2650*/  FFMA.FTZ R196, R196, R60.reuse, R61 ;  /* 0x0000003cc4c47223 */ /* 0x080fe2000001003d */
[----:B------:R-:W-:Y:S01]  /*2660*/  @P1 LOP3.LUT P2, RZ, R3, 0xff0000, RZ, 0xc0, !PT ;  /* 0x00ff000003ff1812 */ /* 0x000fe2000784c0ff */
[----:B------:R-:W-:Y:S01]  /*2670*/  FADD.FTZ R199, R204, -R199 ;  /* 0x800000c7ccc77221 */ /* 0x000fe20000010000 */
[----:B------:R-:W-:Y:S01]  /*2680*/  FSEL R224, R225, RZ, P6 ;  /* 0x000000ffe1e07208 */ /* 0x000fe20003000000 */
[----:B------:R-:W-:Y:S01]  /*2690*/  @P0 FADD.FTZ R226, R226, R71 ;  /* 0x00000047e2e20221 */ /* 0x000fe20000010000 */
[----:B------:R-:W-:Y:S01]  /*26a0*/  LOP3.LUT P6, RZ, R0, 0xff, RZ, 0xc0, !PT ;  /* 0x000000ff00ff7812 */ /* 0x000fe200078cc0ff */
[-CC-:B------:R-:W-:Y:S01]  /*26b0*/  FFMA.FTZ R0, R203, R60.reuse, R61.reuse ;  /* 0x0000003ccb007223 */ /* 0x180fe2000001003d */
[----:B------:R-:W-:Y:S01]  /*26c0*/  @P1 FSEL R223, R223, RZ, P2 ;  /* 0x000000ffdfdf1208 */ /* 0x000fe20001000000 */
[----:B------:R-:W-:Y:S01]  /*26d0*/  FFMA.FTZ R202, R202, R60, R61 ;  /* 0x0000003ccaca7223 */ /* 0x000fe2000001003d */
[----:B------:R-:W-:Y:S01]  /*26e0*/  @P1 LOP3.LUT P2, RZ, R3, 0xff000000, RZ, 0xc0, !PT ;  /* 0xff00000003ff1812 */ /* 0x000fe2000784c0ff */
[----:B------:R-:W-:Y:S01]  /*26f0*/  FADD.FTZ R77, R77, -R0 ;  /* 0x800000004d4d7221 */ /* 0x000fe20000010000 */
[----:B------:R-:W-:-:S02]  /*2700*/  @P0 HADD2.F32 R0, -RZ, R40.H1_H1 ;  /* 0x30000028ff000230 */ /* 0x000fc40000004100 */
[----:B------:R-:W-:Y:S01]  /*2710*/  FMUL.FTZ R227, R186, R197 ;  /* 0x000000c5bae37220 */ /* 0x000fe20000410000 */
[----:B------:R-:W-:Y:S01]  /*2720*/  @P1 FSEL R225, R225, RZ, P2 ;  /* 0x000000ffe1e11208 */ /* 0x000fe20001000000 */
[----:B------:R-:W-:Y:S01]  /*2730*/  FADD.FTZ R201, R201, -R196 ;  /* 0x800000c4c9c97221 */ /* 0x000fe20000010000 */
[----:B------:R-:W-:Y:S01]  /*2740*/  @P1 LOP3.LUT P2, RZ, R64, 0xff, RZ, 0xc0, !PT ;  /* 0x000000ff40ff1812 */ /* 0x000fe2000784c0ff */
[--C-:B------:R-:W-:Y:S02]  /*2750*/  @P0 HADD2.F32 R64, -RZ, R41.reuse.H1_H1 ;  /* 0x30000029ff400230 */ /* 0x100fe40000004100 */
[----:B------:R-:W-:Y:S01]  /*2760*/  FMUL.FTZ R229, R186, R199 ;  /* 0x000000c7bae57220 */ /* 0x000fe20000410000 */
[----:B------:R-:W-:Y:S01]  /*2770*/  FMUL.FTZ R196, R226, UR16 ;  /* 0x00000010e2c47c20 */ /* 0x000fe20008410000 */
[----:B------:R-:W-:Y:S01]  /*2780*/  FADD.FTZ R205, R205, -R202 ;  /* 0x800000cacdcd7221 */ /* 0x000fe20000010000 */
[----:B------:R-:W-:Y:S02]  /*2790*/  @P0 HADD2.F32 R65, -RZ, R41.H0_H0 ;  /* 0x20000029ff410230 */ /* 0x000fe40000004100 */
[----:B------:R-:W-:Y:S01]  /*27a0*/  @P0 FADD.FTZ R227, R227, R0 ;  /* 0x00000000e3e30221 */ /* 0x000fe20000010000 */
[----:B------:R-:W-:Y:S01]  /*27b0*/  FMUL.FTZ R228, R186, R201 ;  /* 0x000000c9bae47220 */ /* 0x000fe20000410000 */
[----:B------:R-:W-:-:S02]  /*27c0*/  @P0 HADD2.F32 R71, -RZ, R42.H0_H0 ;  /* 0x2000002aff470230 */ /* 0x000fc40000004100 */
[----:B------:R-:W-:Y:S01]  /*27d0*/  @P0 FADD.FTZ R229, R229, R64 ;  /* 0x00000040e5e50221 */ /* 0x000fe20000010000 */
[----:B------:R-:W-:Y:S01]  /*27e0*/  FMUL.FTZ R230, R186, R205 ;  /* 0x000000cdbae67220 */ /* 0x000fe20000410000 */
[----:B------:R-:W-:Y:S01]  /*27f0*/  FSEL R64, R196, RZ, P6 ;  /* 0x000000ffc4407208 */ /* 0x000fe20003000000 */
[----:B------:R-:W-:Y:S01]  /*2800*/  FMUL.FTZ R197, R227, UR16 ;  /* 0x00000010e3c57c20 */ /* 0x000fe20008410000 */
[----:B------:R-:W-:Y:S01]  /*2810*/  @P0 FADD.FTZ R228, R228, R65 ;  /* 0x00000041e4e40221 */ /* 0x000fe20000010000 */
[----:B------:R-:W-:Y:S01]  /*2820*/  LOP3.LUT P6, RZ, R100, 0xff00, RZ, 0xc0, !PT ;  /* 0x0000ff0064ff7812 */ /* 0x000fe200078cc0ff */
[----:B------:R-:W-:Y:S01]  /*2830*/  @P0 FADD.FTZ R230, R230, R71 ;  /* 0x00000047e6e60221 */ /* 0x000fe20000010000 */
[----:B------:R-:W-:Y:S01]  /*2840*/  FFMA.FTZ R206, R206, R60, R61 ;  /* 0x0000003ccece7223 */ /* 0x000fe2000001003d */
[----:B------:R-:W-:Y:S01]  /*2850*/  FMUL.FTZ R198, R228, UR16 ;  /* 0x00000010e4c67c20 */ /* 0x000fe20008410000 */
[----:B------:R-:W-:Y:S01]  /*2860*/  FSEL R71, R197, RZ, P6 ;  /* 0x000000ffc5477208 */ /* 0x000fe20003000000 */
[----:B------:R-:W-:Y:S01]  /*2870*/  FMUL.FTZ R199, R229, UR16 ;  /* 0x00000010e5c77c20 */ /* 0x000fe20008410000 */
[----:B------:R-:W-:Y:S01]  /*2880*/  LOP3.LUT P6, RZ, R100, 0xff0000, RZ, 0xc0, !PT ;  /* 0x00ff000064ff7812 */ /* 0x000fe200078cc0ff */
[----:B------:R-:W-:Y:S01]  /*2890*/  FADD.FTZ R115, R115, -R206 ;  /* 0x800000ce73737221 */ /* 0x000fe20000010000 */
[----:B------:R-:W-:-:S02]  /*28a0*/  @P0 HADD2.F32 R0, -RZ, R42.H1_H1 ;  /* 0x3000002aff000230 */ /* 0x000fc40000004100 */
[----:B------:R-:W-:Y:S01]  /*28b0*/  FMUL.FTZ R231, R186, R77 ;  /* 0x0000004dbae77220 */ /* 0x000fe20000410000 */
[----:B------:R-:W-:Y:S01]  /*28c0*/  FSEL R65, R198, RZ, P6 ;  /* 0x000000ffc6417208 */ /* 0x000fe20003000000 */
[-C--:B------:R-:W-:Y:S01]  /*28d0*/  FFMA.FTZ R207, R207, R60.reuse, R61 ;  /* 0x0000003ccfcf7223 */ /* 0x080fe2000001003d */
[----:B------:R-:W-:Y:S01]  /*28e0*/  LOP3.LUT P6, RZ, R100, 0xff000000, RZ, 0xc0, !PT ;  /* 0xff00000064ff7812 */ /* 0x000fe200078cc0ff */
[--C-:B------:R-:W-:Y:S02]  /*28f0*/  @P0 HADD2.F32 R77, -RZ, R43.reuse.H0_H0 ;  /* 0x2000002bff4d0230 */ /* 0x100fe40000004100 */
[----:B------:R-:W-:Y:S01]  /*2900*/  FMUL.FTZ R232, R186, R115 ;  /* 0x00000073bae87220 */ /* 0x000fe20000410000 */
[----:B------:R-:W-:Y:S01]  /*2910*/  FMUL.FTZ R115, R230, UR16 ;  /* 0x00000010e6737c20 */ /* 0x000fe20008410000 */
[----:B------:R-:W-:Y:S01]  /*2920*/  FSEL R70, R199, RZ, P6 ;  /* 0x000000ffc7467208 */ /* 0x000fe20003000000 */
[----:B------:R-:W-:Y:S01]  /*2930*/  @P0 FADD.FTZ R231, R231, R0 ;  /* 0x00000000e7e70221 */ /* 0x000fe20000010000 */
[----:B------:R-:W-:Y:S01]  /*2940*/  @P1 FSEL R196, R196, RZ, P2 ;  /* 0x000000ffc4c41208 */ /* 0x000fe20001000000 */
[----:B------:R-:W-:Y:S01]  /*2950*/  FADD.FTZ R207, R178, -R207 ;  /* 0x800000cfb2cf7221 */ /* 0x000fe20000010000 */
[----:B------:R-:W-:Y:S01]  /*2960*/  LOP3.LUT P6, RZ, R101, 0xff, RZ, 0xc0, !PT ;  /* 0x000000ff65ff7812 */ /* 0x000fe200078cc0ff */
[----:B------:R-:W-:Y:S01]  /*2970*/  @P0 FADD.FTZ R232, R232, R77 ;  /* 0x0000004de8e80221 */ /* 0x000fe20000010000 */
[----:B------:R-:W-:Y:S01]  /*2980*/  @P1 LOP3.LUT P2, RZ, R92, 0xff00, RZ, 0xc0, !PT ;  /* 0x0000ff005cff1812 */ /* 0x000fe2000784c0ff */
[----:B------:R-:W-:Y:S01]  /*2990*/  FMUL.FTZ R178, R231, UR16 ;  /* 0x00000010e7b27c20 */ /* 0x000fe20008410000 */
[----:B------:R-:W-:Y:S01]  /*29a0*/  FSEL R77, R115, RZ, P6 ;  /* 0x000000ff734d7208 */ /* 0x000fe20003000000 */
[----:B------:R-:W-:Y:S01]  /*29b0*/  @P0 HADD2.F32 R0, -RZ, R43.H1_H1 ;  /* 0x3000002bff000230 */ /* 0x000fe20000004100 */
[----:B------:R-:W-:Y:S01]  /*29c0*/  @P1 FSEL R197, R197, RZ, P2 ;  /* 0x000000ffc5c51208 */ /* 0x000fe20001000000 */
[----:B------:R-:W-:Y:S01]  /*29d0*/  FMUL.FTZ R233, R186, R207 ;  /* 0x000000cfbae97220 */ /* 0x000fe20000410000 */
[----:B------:R-:W-:Y:S01]  /*29e0*/  LOP3.LUT P6, RZ, R101, 0xff00, RZ, 0xc0, !PT ;  /* 0x0000ff0065ff7812 */ /* 0x000fe200078cc0ff */
[----:B------:R-:W-:Y:S01]  /*29f0*/  FMUL.FTZ R192, R232, UR16 ;  /* 0x00000010e8c07c20 */ /* 0x000fe20008410000 */
[----:B------:R-:W-:Y:S01]  /*2a00*/  @P1 LOP3.LUT P2, RZ, R92, 0xff0000, RZ, 0xc0, !PT ;  /* 0x00ff00005cff1812 */ /* 0x000fe2000784c0ff */
[----:B------:R-:W-:Y:S01]  /*2a10*/  @P0 FADD.FTZ R233, R233, R0 ;  /* 0x00000000e9e90221 */ /* 0x000fe20000010000 */
[----:B------:R-:W-:Y:S01]  /*2a20*/  FSEL R210, R178, RZ, P6 ;  /* 0x000000ffb2d27208 */ /* 0x000fe20003000000 */
[-C--:B------:R-:W-:Y:S01]  /*2a30*/  FFMA.FTZ R99, R194, R60.reuse, R61 ;  /* 0x0000003cc2637223 */ /* 0x080fe2000001003d */
[----:B------:R-:W-:Y:S01]  /*2a40*/  @P1 FSEL R198, R198, RZ, P2 ;  /* 0x000000ffc6c61208 */ /* 0x000fe20001000000 */
[----:B------:R-:W-:Y:S01]  /*2a50*/  FMUL.FTZ R100, R233, UR16 ;  /* 0x00000010e9647c20 */ /* 0x000fe20008410000 */
[----:B------:R-:W-:Y:S01]  /*2a60*/  LOP3.LUT P6, RZ, R101, 0xff0000, RZ, 0xc0, !PT ;  /* 0x00ff000065ff7812 */ /* 0x000fe200078cc0ff */
[----:B------:R-:W-:Y:S01]  /*2a70*/  FADD.FTZ R99, R82, -R99 ;  /* 0x8000006352637221 */ /* 0x000fe20000010000 */
[----:B------:R-:W-:Y:S01]  /*2a80*/  @P1 LOP3.LUT P2, RZ, R92, 0xff000000, RZ, 0xc0, !PT ;  /* 0xff0000005cff1812 */ /* 0x000fe2000784c0ff */
[-CC-:B------:R-:W-:Y:S01]  /*2a90*/  FFMA.FTZ R83, R83, R60.reuse, R61.reuse ;  /* 0x0000003c53537223 */ /* 0x180fe2000001003d */
[----:B------:R-:W-:Y:S01]  /*2aa0*/  FSEL R211, R192, RZ, P6 ;  /* 0x000000ffc0d37208 */ /* 0x000fe20003000000 */
[-CC-:B------:R-:W-:Y:S01]  /*2ab0*/  FFMA.FTZ R82, R195, R60.reuse, R61.reuse ;  /* 0x0000003cc3527223 */ /* 0x180fe2000001003d */
[----:B------:R-:W-:Y:S01]  /*2ac0*/  @P1 FSEL R199, R199, RZ, P2 ;  /* 0x000000ffc7c71208 */ /* 0x000fe20001000000 */
[----:B------:R-:W-:Y:S01]  /*2ad0*/  FFMA.FTZ R112, R112, R60, R61 ;  /* 0x0000003c70707223 */ /* 0x000fe2000001003d */
[----:B------:R-:W-:Y:S01]  /*2ae0*/  LOP3.LUT P6, RZ, R101, 0xff000000, RZ, 0xc0, !PT ;  /* 0xff00000065ff7812 */ /* 0x000fe200078cc0ff */
[----:B------:R-:W-:Y:S01]  /*2af0*/  FMUL.FTZ R201, R186, R99 ;  /* 0x00000063bac97220 */ /* 0x000fe20000410000 */
[----:B------:R-:W-:Y:S01]  /*2b00*/  @P1 LOP3.LUT P2, RZ, R93, 0xff, RZ, 0xc0, !PT ;  /* 0x000000ff5dff1812 */ /* 0x000fe2000784c0ff */
[----:B------:R-:W-:Y:S01]  /*2b10*/  FADD.FTZ R83, R84, -R83 ;  /* 0x8000005354537221 */ /* 0x000fe20000010000 */
[----:B------:R-:W-:Y:S01]  /*2b20*/  MOV R0, R102 ;  /* 0x0000006600007202 */ /* 0x000fe20000000f00 */
[-CC-:B------:R-:W-:Y:S01]  /*2b30*/  FFMA.FTZ R101, R200, R60.reuse, R61.reuse ;  /* 0x0000003cc8657223 */ /* 0x180fe2000001003d */
[----:B------:R-:W-:Y:S01]  /*2b40*/  FSEL R214, R100, RZ, P6 ;  /* 0x000000ff64d67208 */ /* 0x000fe20003000000 */
[----:B------:R-:W-:Y:S01]  /*2b50*/  FADD.FTZ R195, R81, -R82 ;  /* 0x8000005251c37221 */ /* 0x000fe20000010000 */
[----:B------:R-:W-:Y:S01]  /*2b60*/  @P1 FSEL R115, R115, RZ, P2 ;  /* 0x000000ff73731208 */ /* 0x000fe20001000000 */
[----:B------:R-:W-:Y:S01]  /*2b70*/  FFMA.FTZ R111, R111, R60, R61 ;  /* 0x0000003c6f6f7223 */ /* 0x000fe2000001003d */
[----:B------:R-:W-:Y:S01]  /*2b80*/  LOP3.LUT P6, RZ, R0, 0xff, RZ, 0xc0, !PT ;  /* 0x000000ff00ff7812 */ /* 0x000fe200078cc0ff */
[--C-:B------:R-:W-:Y:S01]  /*2b90*/  @P0 HADD2.F32 R0, -RZ, R44.reuse.H0_H0 ;  /* 0x2000002cff000230 */ /* 0x100fe20000004100 */
[----:B------:R-:W-:Y:S01]  /*2ba0*/  @P1 LOP3.LUT P2, RZ, R93, 0xff00, RZ, 0xc0, !PT ;  /* 0x0000ff005dff1812 */ /* 0x000fe2000784c0ff */
[----:B------:R-:W-:Y:S01]  /*2bb0*/  FADD.FTZ R87, R87, -R112 ;  /* 0x8000007057577221 */ /* 0x000fe20000010000 */
[----:B------:R-:W-:-:S02]  /*2bc0*/  @P0 HADD2.F32 R81, -RZ, R44.H1_H1 ;  /* 0x3000002cff510230 */ /* 0x000fc40000004100 */
[-CC-:B------:R-:W-:Y:S01]  /*2bd0*/  FFMA.FTZ R190, R190, R60.reuse, R61.reuse ;  /* 0x0000003cbebe7223 */ /* 0x180fe2000001003d */
[----:B------:R-:W-:Y:S01]  /*2be0*/  @P1 FSEL R178, R178, RZ, P2 ;  /* 0x000000ffb2b21208 */ /* 0x000fe20001000000 */
[----:B------:R-:W-:Y:S01]  /*2bf0*/  @P0 FADD.FTZ R201, R201, R0 ;  /* 0x00000000c9c90221 */ /* 0x000fe20000010000 */
[----:B------:R-:W-:Y:S01]  /*2c00*/  @P1 LOP3.LUT P2, RZ, R93, 0xff0000, RZ, 0xc0, !PT ;  /* 0x00ff00005dff1812 */ /* 0x000fe2000784c0ff */
[----:B------:R-:W-:Y:S01]  /*2c10*/  FMUL.FTZ R202, R186, R83 ;  /* 0x00000053baca7220 */ /* 0x000fe20000410000 */
[----:B------:R-:W-:Y:S01]  /*2c20*/  FFMA.FTZ R191, R191, R60, R61 ;  /* 0x0000003cbfbf7223 */ /* 0x000fe2000001003d */
[----:B------:R-:W-:Y:S01]  /*2c30*/  FADD.FTZ R101, R80, -R101 ;  /* 0x8000006550657221 */ /* 0x000fe20000010000 */
[----:B------:R-:W-:Y:S01]  /*2c40*/  @P0 HADD2.F32 R0, -RZ, R45.H0_H0 ;  /* 0x2000002dff000230 */ /* 0x000fe20000004100 */
[----:B------:R-:W-:Y:S01]  /*2c50*/  @P1 FSEL R192, R192, RZ, P2 ;  /* 0x000000ffc0c01208 */ /* 0x000fe20001000000 */
[----:B------:R-:W-:Y:S01]  /*2c60*/  FADD.FTZ R111, R114, -R111 ;  /* 0x8000006f726f7221 */ /* 0x000fe20000010000 */
[----:B------:R-:W-:Y:S01]  /*2c70*/  FMUL.FTZ R203, R186, R87 ;  /* 0x00000057bacb7220 */ /* 0x000fe20000410000 */
[----:B------:R-:W-:Y:S01]  /*2c80*/  FMUL.FTZ R80, R201, UR16 ;  /* 0x00000010c9507c20 */ /* 0x000fe20008410000 */
[----:B------:R-:W-:Y:S01]  /*2c90*/  @P1 LOP3.LUT P2, RZ, R93, 0xff000000, RZ, 0xc0, !PT ;  /* 0xff0000005dff1812 */ /* 0x000fe2000784c0ff */
[----:B------:R-:W-:Y:S01]  /*2ca0*/  FADD.FTZ R179, R179, -R190 ;  /* 0x800000beb3b37221 */ /* 0x000fe20000010000 */
[----:B------:R-:W-:Y:S01]  /*2cb0*/  @P0 FADD.FTZ R202, R202, R81 ;  /* 0x00000051caca0221 */ /* 0x000fe20000010000 */
[----:B------:R-:W-:Y:S01]  /*2cc0*/  @P1 MOV R98, R94 ;  /* 0x0000005e00621202 */ /* 0x000fe20000000f00 */
[----:B------:R-:W-:Y:S01]  /*2cd0*/  FADD.FTZ R191, R78, -R191 ;  /* 0x800000bf4ebf7221 */ /* 0x000fe20000010000 */
[----:B------:R-:W-:-:S02]  /*2ce0*/  @P0 HADD2.F32 R78, -RZ, R46.H0_H0 ;  /* 0x2000002eff4e0230 */ /* 0x000fc40000004100 */
[----:B------:R-:W-:Y:S01]  /*2cf0*/  FMUL.FTZ R204, R186, R111 ;  /* 0x0000006fbacc7220 */ /* 0x000fe20000410000 */
[----:B------:R-:W-:Y:S01]  /*2d00*/  @P0 FADD.FTZ R203, R203, R0 ;  /* 0x00000000cbcb0221 */ /* 0x000fe20000010000 */
[----:B------:R-:W-:Y:S01]  /*2d10*/  @P1 FSEL R194, R100, RZ, P2 ;  /* 0x000000ff64c21208 */ /* 0x000fe20001000000 */
[----:B------:R-:W-:Y:S01]  /*2d20*/  FMUL.FTZ R205, R186, R179 ;  /* 0x000000b3bacd7220 */ /* 0x000fe20000410000 */
[----:B------:R-:W-:Y:S01]  /*2d30*/  FSEL R111, R80, RZ, P6 ;  /* 0x000000ff506f7208 */ /* 0x000fe20003000000 */
[----:B------:R-:W-:Y:S01]  /*2d40*/  FMUL.FTZ R0, R202, UR16 ;  /* 0x00000010ca007c20 */ /* 0x000fe20008410000 */
[----:B------:R-:W-:Y:S01]  /*2d50*/  @P1 LOP3.LUT P2, RZ, R98, 0xff, RZ, 0xc0, !PT ;  /* 0x000000ff62ff1812 */ /* 0x000fe2000784c0ff */
[----:B------:R-:W-:Y:S01]  /*2d60*/  @P0 HADD2.F32 R99, -RZ, R45.H1_H1 ;  /* 0x3000002dff630230 */ /* 0x000fe20000004100 */
[----:B------:R-:W-:Y:S01]  /*2d70*/  LOP3.LUT P6, RZ, R102, 0xff00, RZ, 0xc0, !PT ;  /* 0x0000ff0066ff7812 */ /* 0x000fe200078cc0ff */
[----:B------:R-:W-:Y:S01]  /*2d80*/  @P0 FADD.FTZ R205, R205, R78 ;  /* 0x0000004ecdcd0221 */ /* 0x000fe20000010000 */
[----:B------:R-:W-:Y:S01]  /*2d90*/  @P1 FSEL R78, R80, RZ, P2 ;  /* 0x000000ff504e1208 */ /* 0x000fe20001000000 */
[----:B------:R-:W-:Y:S01]  /*2da0*/  FMUL.FTZ R82, R203, UR16 ;  /* 0x00000010cb527c20 */ /* 0x000fe20008410000 */
[----:B------:R-:W-:Y:S01]  /*2db0*/  FSEL R112, R0, RZ, P6 ;  /* 0x000000ff00707208 */ /* 0x000fe20003000000 */
[----:B------:R-:W-:Y:S01]  /*2dc0*/  @P0 FADD.FTZ R204, R204, R99 ;  /* 0x00000063cccc0221 */ /* 0x000fe20000010000 */
[----:B------:R-:W-:Y:S01]  /*2dd0*/  @P1 LOP3.LUT P2, RZ, R94, 0xff00, RZ, 0xc0, !PT ;  /* 0x0000ff005eff1812 */ /* 0x000fe2000784c0ff */
[----:B------:R-:W-:Y:S01]  /*2de0*/  @P0 HADD2.F32 R81, -RZ, R46.H1_H1 ;  /* 0x3000002eff510230 */ /* 0x000fe20000004100 */
[----:B------:R-:W-:Y:S01]  /*2df0*/  LOP3.LUT P6, RZ, R102, 0xff0000, RZ, 0xc0, !PT ;  /* 0x00ff000066ff7812 */ /* 0x000fe200078cc0ff */
[----:B------:R-:W-:Y:S01]  /*2e00*/  FMUL.FTZ R206, R186, R191 ;  /* 0x000000bfbace7220 */ /* 0x000fe20000410000 */
[----:B------:R-:W-:Y:S01]  /*2e10*/  @P1 FSEL R80, R0, RZ, P2 ;  /* 0x000000ff00501208 */ /* 0x000fe20001000000 */
[----:B------:R-:W-:Y:S01]  /*2e20*/  FMUL.FTZ R83, R204, UR16 ;  /* 0x00000010cc537c20 */ /* 0x000fe20008410000 */
[----:B------:R-:W-:Y:S01]  /*2e30*/  FSEL R179, R82, RZ, P6 ;  /* 0x000000ff52b37208 */ /* 0x000fe20003000000 */
[----:B------:R-:W-:Y:S01]  /*2e40*/  @P0 FADD.FTZ R206, R206, R81 ;  /* 0x00000051cece0221 */ /* 0x000fe20000010000 */
[----:B------:R-:W-:Y:S01]  /*2e50*/  @P1 LOP3.LUT P2, RZ, R94, 0xff0000, RZ, 0xc0, !PT ;  /* 0x00ff00005eff1812 */ /* 0x000fe2000784c0ff */
[--C-:B------:R-:W-:Y:S01]  /*2e60*/  @P0 HADD2.F32 R0, -RZ, R47.reuse.H0_H0 ;  /* 0x2000002fff000230 */ /* 0x100fe20000004100 */
[----:B------:R-:W-:Y:S01]  /*2e70*/  LOP3.LUT P6, RZ, R102, 0xff000000, RZ, 0xc0, !PT ;  /* 0xff00000066ff7812 */ /* 0x000fe200078cc0ff */
[----:B------:R-:W-:Y:S01]  /*2e80*/  FMUL.FTZ R207, R186, R101 ;  /* 0x00000065bacf7220 */ /* 0x000fe20000410000 */
[----:B------:R-:W-:Y:S01]  /*2e90*/  @P1 FSEL R81, R82, RZ, P2 ;  /* 0x000000ff52511208 */ /* 0x000fe20001000000 */
[----:B------:R-:W-:Y:S01]  /*2ea0*/  FMUL.FTZ R84, R205, UR16 ;  /* 0x00000010cd547c20 */ /* 0x000fe20008410000 */
[----:B------:R-:W-:Y:S01]  /*2eb0*/  FSEL R188, R83, RZ, P6 ;  /* 0x000000ff53bc7208 */ /* 0x000fe20003000000 */
[----:B------:R-:W-:Y:S01]  /*2ec0*/  @P0 FADD.FTZ R207, R207, R0 ;  /* 0x00000000cfcf0221 */ /* 0x000fe20000010000 */
[----:B------:R-:W-:Y:S01]  /*2ed0*/  @P1 LOP3.LUT P2, RZ, R94, 0xff000000, RZ, 0xc0, !PT ;  /* 0xff0000005eff1812 */ /* 0x000fe2000784c0ff */
[----:B------:R-:W-:Y:S01]  /*2ee0*/  FMUL.FTZ R0, R206, UR16 ;  /* 0x00000010ce007c20 */ /* 0x000fe20008410000 */
[----:B------:R-:W-:Y:S01]  /*2ef0*/  LOP3.LUT P6, RZ, R103, 0xff, RZ, 0xc0, !PT ;  /* 0x000000ff67ff7812 */ /* 0x000fe200078cc0ff */
[----:B------:R-:W-:Y:S01]  /*2f00*/  @P0 HADD2.F32 R87, -RZ, R47.H1_H1 ;  /* 0x3000002fff570230 */ /* 0x000fe20000004100 */
[----:B------:R-:W-:Y:S01]  /*2f10*/  @P1 FSEL R82, R83, RZ, P2 ;  /* 0x000000ff53521208 */ /* 0x000fe20001000000 */
[----:B------:R-:W-:Y:S01]  /*2f20*/  FMUL.FTZ R208, R186, R195 ;  /* 0x000000c3bad07220 */ /* 0x000fe20000410000 */
[----:B------:R-:W-:Y:S01]  /*2f30*/  FSEL R190, R84, RZ, P6 ;  /* 0x000000ff54be7208 */ /* 0x000fe20003000000 */
[----:B------:R-:W-:Y:S01]  /*2f40*/  FMUL.FTZ R98, R207, UR16 ;  /* 0x00000010cf627c20 */ /* 0x000fe20008410000 */
[----:B------:R-:W-:Y:S01]  /*2f50*/  @P1 LOP3.LUT P2, RZ, R95, 0xff, RZ, 0xc0, !PT ;  /* 0x000000ff5fff1812 */ /* 0x000fe2000784c0ff */
[----:B------:R-:W-:Y:S01]  /*2f60*/  @P0 FADD.FTZ R208, R208, R87 ;  /* 0x00000057d0d00221 */ /* 0x000fe20000010000 */
[----:B------:R-:W-:Y:S01]  /*2f70*/  LOP3.LUT P6, RZ, R103, 0xff00, RZ, 0xc0, !PT ;  /* 0x0000ff0067ff7812 */ /* 0x000fe200078cc0ff */
[-C--:B------:R-:W-:Y:S01]  /*2f80*/  FFMA.FTZ R99, R88, R60.reuse, R61 ;  /* 0x0000003c58637223 */ /* 0x080fe2000001003d */
[----:B------:R-:W-:Y:S01]  /*2f90*/  @P1 FSEL R83, R84, RZ, P2 ;  /* 0x000000ff54531208 */ /* 0x000fe20001000000 */
[----:B------:R-:W-:Y:S01]  /*2fa0*/  FMUL.FTZ R100, R208, UR16 ;  /* 0x00000010d0647c20 */ /* 0x000fe20008410000 */
[----:B------:R-:W-:Y:S01]  /*2fb0*/  FSEL R191, R0, RZ, P6 ;  /* 0x000000ff00bf7208 */ /* 0x000fe20003000000 */
[----:B------:R-:W-:Y:S01]  /*2fc0*/  FADD.FTZ R99, R86, -R99 ;  /* 0x8000006356637221 */ /* 0x000fe20000010000 */
[----:B------:R-:W-:Y:S01]  /*2fd0*/  @P1 LOP3.LUT P2, RZ, R95, 0xff00, RZ, 0xc0, !PT ;  /* 0x0000ff005fff1812 */ /* 0x000fe2000784c0ff */
[-CC-:B------:R-:W-:Y:S01]  /*2fe0*/  FFMA.FTZ R90, R90, R60.reuse, R61.reuse ;  /* 0x0000003c5a5a7223 */ /* 0x180fe2000001003d */
[----:B------:R-:W-:Y:S01]  /*2ff0*/  LOP3.LUT P6, RZ, R103, 0xff0000, RZ, 0xc0, !PT ;  /* 0x00ff000067ff7812 */ /* 0x000fe200078cc0ff */
[-CC-:B------:R-:W-:Y:S01]  /*3000*/  FFMA.FTZ R108, R108, R60.reuse, R61.reuse ;  /* 0x0000003c6c6c7223 */ /* 0x180fe2000001003d */
[----:B------:R-:W-:Y:S01]  /*3010*/  @P1 FSEL R84, R0, RZ, P2 ;  /* 0x000000ff00541208 */ /* 0x000fe20001000000 */
[----:B------:R-:W-:Y:S01]  /*3020*/  FADD.FTZ R235, R235, -R90 ;  /* 0x8000005aebeb7221 */ /* 0x000fe20000010000 */
[C---:B------:R-:W-:Y:S01]  /*3030*/  FSEL R195, R98.reuse, RZ, P6 ;  /* 0x000000ff62c37208 */ /* 0x040fe20003000000 */
[----:B------:R-:W-:Y:S01]  /*3040*/  FADD.FTZ R237, R237, -R108 ;  /* 0x8000006ceded7221 */ /* 0x000fe20000010000 */
[----:B------:R-:W-:Y:S01]  /*3050*/  @P1 LOP3.LUT P2, RZ, R95, 0xff0000, RZ, 0xc0, !PT ;  /* 0x00ff00005fff1812 */ /* 0x000fe2000784c0ff */
[----:B------:R-:W-:Y:S01]  /*3060*/  @P0 HADD2.F32 R101, -RZ, R48.H1_H1 ;  /* 0x30000030ff650230 */ /* 0x000fe20000004100 */
[----:B------:R-:W-:Y:S01]  /*3070*/  LOP3.LUT P6, RZ, R103, 0xff000000, RZ, 0xc0, !PT ;  /* 0xff00000067ff7812 */ /* 0x000fe200078cc0ff */
[----:B------:R-:W-:Y:S01]  /*3080*/  FFMA.FTZ R113, R113, R60, R61 ;  /* 0x0000003c71717223 */ /* 0x000fe2000001003d */
[----:B------:R-:W-:Y:S01]  /*3090*/  MOV R0, R104 ;  /* 0x0000006800007202 */ /* 0x000fe20000000f00 */
[----:B------:R-:W-:Y:S01]  /*30a0*/  @P0 HADD2.F32 R86, -RZ, R49.H0_H0 ;  /* 0x20000031ff560230 */ /* 0x000fe20000004100 */
[----:B------:R-:W-:Y:S01]  /*30b0*/  @P1 FSEL R87, R98, RZ, P2 ;  /* 0x000000ff62571208 */ /* 0x000fe20001000000 */
[----:B------:R-:W-:Y:S01]  /*30c0*/  FADD.FTZ R113, R110, -R113 ;  /* 0x800000716e717221 */ /* 0x000fe20000010000 */
[----:B------:R-:W-:Y:S01]  /*30d0*/  FSEL R200, R100, RZ, P6 ;  /* 0x000000ff64c87208 */ /* 0x000fe20003000000 */
[----:B------:R-:W-:Y:S01]  /*30e0*/  FFMA.FTZ R108, R106, R60, R61 ;  /* 0x0000003c6a6c7223 */ /* 0x000fe2000001003d */
[----:B------:R-:W-:-:S02]  /*30f0*/  @P1 LOP3.LUT P2, RZ, R95, 0xff000000, RZ, 0xc0, !PT ;  /* 0xff0000005fff1812 */ /* 0x000fc4000784c0ff */
[----:B------:R-:W-:Y:S01]  /*3100*/  LOP3.LUT P6, RZ, R0, 0xff, RZ, 0xc0, !PT ;  /* 0x000000ff00ff7812 */ /* 0x000fe200078cc0ff */
[--C-:B------:R-:W-:Y:S01]  /*3110*/  FFMA.FTZ R0, R89, R60, R61.reuse ;  /* 0x0000003c59007223 */ /* 0x100fe2000001003d */
[----:B------:R-:W-:Y:S01]  /*3120*/  @P1 MOV R98, R96 ;  /* 0x0000006000621202 */ /* 0x000fe20000000f00 */
[----:B------:R-:W-:Y:S01]  /*3130*/  FMUL.FTZ R89, R186, R99 ;  /* 0x00000063ba597220 */ /* 0x000fe20000410000 */
[----:B------:R-:W-:Y:S01]  /*3140*/  @P1 FSEL R88, R100, RZ, P2 ;  /* 0x000000ff64581208 */ /* 0x000fe20001000000 */
[----:B------:R-:W-:Y:S01]  /*3150*/  FADD.FTZ R85, R85, -R0 ;  /* 0x8000000055557221 */ /* 0x000fe20000010000 */
[----:B------:R-:W-:Y:S01]  /*3160*/  @P1 LOP3.LUT P2, RZ, R98, 0xff, RZ, 0xc0, !PT ;  /* 0x000000ff62ff1812 */ /* 0x000fe2000784c0ff */
[----:B------:R-:W-:Y:S02]  /*3170*/  @P0 HADD2.F32 R0, -RZ, R48.H0_H0 ;  /* 0x20000030ff000230 */ /* 0x000fe40000004100 */
[----:B------:R-:W-:Y:S01]  /*3180*/  FFMA.FTZ R98, R91, R60, R61 ;  /* 0x0000003c5b627223 */ /* 0x000fe2000001003d */
[C---:B------:R-:W-:Y:S01]  /*3190*/  FMUL.FTZ R90, R186.reuse, R85 ;  /* 0x00000055ba5a7220 */ /* 0x040fe20000410000 */
[C---:B------:R-:W-:Y:S01]  /*31a0*/  FMUL.FTZ R99, R186.reuse, R237 ;  /* 0x000000edba637220 */ /* 0x040fe20000410000 */
[----:B------:R-:W-:Y:S01]  /*31b0*/  FMUL.FTZ R91, R186, R235 ;  /* 0x000000ebba5b7220 */ /* 0x000fe20000410000 */
[----:B------:R-:W-:Y:S01]  /*31c0*/  FADD.FTZ R85, R79, -R98 ;  /* 0x800000624f557221 */ /* 0x000fe20000010000 */
[----:B------:R-:W-:Y:S01]  /*31d0*/  @P0 FADD.FTZ R89, R89, R0 ;  /* 0x0000000059590221 */ /* 0x000fe20000010000 */
[----:B------:R-:W-:-:S02]  /*31e0*/  @P0 HADD2.F32 R0, -RZ, R50.H0_H0 ;  /* 0x20000032ff000230 */ /* 0x000fc40000004100 */
[----:B------:R-:W-:Y:S01]  /*31f0*/  @P0 FADD.FTZ R90, R90, R101 ;  /* 0x000000655a5a0221 */ /* 0x000fe20000010000 */
[C---:B------:R-:W-:Y:S01]  /*3200*/  FMUL.FTZ R100, R186.reuse, R85 ;  /* 0x00000055ba647220 */ /* 0x040fe20000410000 */
[----:B------:R-:W-:Y:S01]  /*3210*/  FMUL.FTZ R85, R89, UR16 ;  /* 0x0000001059557c20 */ /* 0x000fe20008410000 */
[----:B------:R-:W-:Y:S02]  /*3220*/  @P0 HADD2.F32 R79, -RZ, R49.H1_H1 ;  /* 0x30000031ff4f0230 */ /* 0x000fe40000004100 */
[----:B------:R-:W-:Y:S01]  /*3230*/  @P0 FADD.FTZ R99, R99, R0 ;  /* 0x0000000063630221 */ /* 0x000fe20000010000 */
[----:B------:R-:W-:Y:S02]  /*3240*/  @P0 HADD2.F32 R101, -RZ, R50.H1_H1 ;  /* 0x30000032ff650230 */ /* 0x000fe40000004100 */
[----:B------:R-:W-:Y:S01]  /*3250*/  FMUL.FTZ R98, R186, R113 ;  /* 0x00000071ba627220 */ /* 0x000fe20000410000 */
[----:B------:R-:W-:Y:S01]  /*3260*/  FMUL.FTZ R102, R90, UR16 ;  /* 0x000000105a667c20 */ /* 0x000fe20008410000 */
[----:B------:R-:W-:Y:S01]  /*3270*/  FSEL R0, R85, RZ, P6 ;  /* 0x000000ff55007208 */ /* 0x000fe20003000000 */
[----:B------:R-:W-:Y:S01]  /*3280*/  @P0 FADD.FTZ R91, R91, R86 ;  /* 0x000000565b5b0221 */ /* 0x000fe20000010000 */
[----:B------:R-:W-:Y:S01]  /*3290*/  LOP3.LUT P6, RZ, R104, 0xff00, RZ, 0xc0, !PT ;  /* 0x0000ff0068ff7812 */ /* 0x000fe200078cc0ff */
[----:B------:R-:W-:Y:S01]  /*32a0*/  @P0 FADD.FTZ R98, R98, R79 ;  /* 0x0000004f62620221 */ /* 0x000fe20000010000 */
[----:B------:R-:W-:Y:S01]  /*32b0*/  @P0 FADD.FTZ R100, R100, R101 ;  /* 0x0000006564640221 */ /* 0x000fe20000010000 */
[----:B------:R-:W-:Y:S01]  /*32c0*/  FMUL.FTZ R103, R91, UR16 ;  /* 0x000000105b677c20 */ /* 0x000fe20008410000 */
[----:B------:R-:W-:Y:S01]  /*32d0*/  FSEL R79, R102, RZ, P6 ;  /* 0x000000ff664f7208 */ /* 0x000fe20003000000 */
[----:B------:R-:W-:Y:S01]  /*32e0*/  FMUL.FTZ R110, R98, UR16 ;  /* 0x00000010626e7c20 */ /* 0x000fe20008410000 */
[----:B------:R-:W-:Y:S01]  /*32f0*/  @P1 FSEL R101, R85, RZ, P2 ;  /* 0x000000ff55651208 */ /* 0x000fe20001000000 */
[----:B------:R-:W-:Y:S01]  /*3300*/  FMUL.FTZ R114, R99, UR16 ;  /* 0x0000001063727c20 */ /* 0x000fe20008410000 */
[----:B------:R-:W-:Y:S01]  /*3310*/  LOP3.LUT P6, RZ, R104, 0xff0000, RZ, 0xc0, !PT ;  /* 0x00ff000068ff7812 */ /* 0x000fe200078cc0ff */
[----:B------:R-:W-:Y:S01]  /*3320*/  FADD.FTZ R113, R107, -R108 ;  /* 0x8000006c6b717221 */ /* 0x000fe20000010000 */
[----:B------:R-:W-:Y:S01]  /*3330*/  @P1 LOP3.LUT P2, RZ, R96, 0xff00, RZ, 0xc0, !PT ;  /* 0x0000ff0060ff1812 */ /* 0x000fe2000784c0ff */
[----:B------:R-:W-:Y:S01]  /*3340*/  FFMA.FTZ R235, R109, R60, R61 ;  /* 0x0000003c6deb7223 */ /* 0x000fe2000001003d */
[C---:B------:R-:W-:Y:S01]  /*3350*/  FSEL R85, R103.reuse, RZ, P6 ;  /* 0x000000ff67557208 */ /* 0x040fe20003000000 */
[--C-:B------:R-:W-:Y:S01]  /*3360*/  @P0 HADD2.F32 R61, -RZ, R51.reuse.H0_H0 ;  /* 0x20000033ff3d0230 */ /* 0x100fe20000004100 */
[----:B------:R-:W-:Y:S01]  /*3370*/  @P1 FSEL R102, R102, RZ, P2 ;  /* 0x000000ff66661208 */ /* 0x000fe20001000000 */
[----:B------:R-:W-:Y:S01]  /*3380*/  FMUL.FTZ R108, R186, R113 ;  /* 0x00000071ba6c7220 */ /* 0x000fe20000410000 */
[----:B------:R-:W-:Y:S01]  /*3390*/  LOP3.LUT P6, RZ, R104, 0xff000000, RZ, 0xc0, !PT ;  /* 0xff00000068ff7812 */ /* 0x000fe200078cc0ff */
[----:B------:R-:W-:Y:S01]  /*33a0*/  FADD.FTZ R235, R76, -R235 ;  /* 0x800000eb4ceb7221 */ /* 0x000fe20000010000 */
[----:B------:R-:W-:Y:S01]  /*33b0*/  @P1 LOP3.LUT P2, RZ, R96, 0xff0000, RZ, 0xc0, !PT ;  /* 0x00ff000060ff1812 */ /* 0x000fe2000784c0ff */
[----:B------:R-:W-:Y:S01]  /*33c0*/  @P0 FADD.FTZ R108, R108, R61 ;  /* 0x0000003d6c6c0221 */ /* 0x000fe20000010000 */
[----:B------:R-:W-:Y:S01]  /*33d0*/  FSEL R86, R110, RZ, P6 ;  /* 0x000000ff6e567208 */ /* 0x000fe20003000000 */
[----:B------:R-:W-:Y:S01]  /*33e0*/  FMUL.FTZ R186, R186, R235 ;  /* 0x000000ebbaba7220 */ /* 0x000fe20000410000 */
[----:B------:R-:W-:Y:S01]  /*33f0*/  @P1 FSEL R103, R103, RZ, P2 ;  /* 0x000000ff67671208 */ /* 0x000fe20001000000 */
[----:B------:R-:W-:Y:S01]  /*3400*/  @P0 HADD2.F32 R235, -RZ, R51.H1_H1 ;  /* 0x30000033ffeb0230 */ /* 0x000fe20000004100 */
[----:B------:R-:W-:-:S02]  /*3410*/  LOP3.LUT P6, RZ, R105, 0xff, RZ, 0xc0, !PT ;  /* 0x000000ff69ff7812 */ /* 0x000fc400078cc0ff */
[----:B------:R-:W-:Y:S02]  /*3420*/  @P1 LOP3.LUT P2, RZ, R96, 0xff000000, RZ, 0xc0, !PT ;  /* 0xff00000060ff1812 */ /* 0x000fe4000784c0ff */
[----:B------:R-:W-:Y:S01]  /*3430*/  FSEL R104, R114, RZ, P6 ;  /* 0x000000ff72687208 */ /* 0x000fe20003000000 */
[----:B------:R-:W-:Y:S01]  /*3440*/  @P0 FADD.FTZ R186, R186, R235 ;  /* 0x000000ebbaba0221 */ /* 0x000fe20000010000 */
[----:B------:R-:W-:Y:S01]  /*3450*/  @P1 FSEL R106, R110, RZ, P2 ;  /* 0x000000ff6e6a1208 */ /* 0x000fe20001000000 */
[----:B------:R-:W-:Y:S01]  /*3460*/  FMUL.FTZ R110, R100, UR16 ;  /* 0x00000010646e7c20 */ /* 0x000fe20008410000 */
        /* <DEDUP_REMOVED lines=51> */
[----:B------:R-:W-:Y:S01]  /*37a0*/  @P1 PRMT R57, R215, 0x7610, R57 ;  /* 0x00007610d7391816 */ /* 0x000fe20000000039 */
[----:B--2---:R-:W-:Y:S01]  /*37b0*/  @P2 IMAD.WIDE.U32 R72, R189, 0x10, R72 ;  /* 0x00000010bd482825 */ /* 0x004fe200078e0048 */
        /* <DEDUP_REMOVED lines=16> */
[----:B------:R-:W-:Y:S02]  /*38c0*/  @P1 PRMT R56, R56, 0x5410, R105 ;  /* 0x0000541038381816 */ /* 0x000fe40000000069 */
[----:B------:R-:W-:Y:S01]  /*38d0*/  @P1 PRMT R57, R57, 0x5410, R216 ;  /* 0x0000541039391816 */ /* 0x000fe200000000d8 */
[----:B------:R0:W-:Y:S01]  /*38e0*/  STG.E.128 desc[UR6][R70.64], R60 ;  /* 0x0000003c46007986 */ /* 0x0001e2000c101d06 */
[----:B------:R-:W-:Y:S02]  /*38f0*/  @P1 PRMT R58, R58, 0x5410, R218 ;  /* 0x000054103a3a1816 */ /* 0x000fe400000000da */
[----:B------:R-:W-:Y:S02]  /*3900*/  @P1 PRMT R59, R59, 0x5410, R225 ;  /* 0x000054103b3b1816 */ /* 0x000fe400000000e1 */
[----:B------:R-:W-:Y:S01]  /*3910*/  F2FP.F16.F32.PACK_AB R66, R210, R77 ;  /* 0x0000004dd242723e */ /* 0x000fe200000000ff */
[----:B------:R-:W-:Y:S01]  /*3920*/  IMAD.WIDE.U32 R76, R189, 0x10, R68 ;  /* 0x00000010bd4c7825 */ /* 0x000fe200078e0044 */
[----:B------:R-:W-:Y:S01]  /*3930*/  @P2 PRMT R52, R52, 0x5410, R227 ;  /* 0x0000541034342816 */ /* 0x000fe200000000e3 */
[----:B------:R-:W-:Y:S01]  /*3940*/  @P1 STG.E.128 desc[UR6][R74.64], R56 ;  /* 0x000000384a001986 */ /* 0x000fe2000c101d06 */
[----:B------:R-:W-:-:S02]  /*3950*/  @P2 PRMT R53, R53, 0x5410, R229 ;  /* 0x0000541035352816 */ /* 0x000fc400000000e5 */
[----:B------:R-:W-:Y:S02]  /*3960*/  @P2 PRMT R54, R54, 0x5410, R231 ;  /* 0x0000541036362816 */ /* 0x000fe400000000e7 */
[----:B------:R-:W-:Y:S02]  /*3970*/  @P2 PRMT R55, R55, 0x5410, R233 ;  /* 0x0000541037372816 */ /* 0x000fe400000000e9 */
[----:B------:R-:W-:Y:S02]  /*3980*/  F2FP.F16.F32.PACK_AB R67, R214, R211 ;  /* 0x000000d3d643723e */ /* 0x000fe400000000ff */
[----:B------:R-:W-:Y:S01]  /*3990*/  @P1 F2FP.F16.F32.PACK_AB R196, RZ, R196 ;  /* 0x000000c4ffc4123e */ /* 0x000fe200000000ff */
[----:B------:R-:W-:Y:S01]  /*39a0*/  @P2 STG.E.128 desc[UR6][R72.64], R52 ;  /* 0x0000003448002986 */ /* 0x000fe2000c101d06 */
[----:B------:R-:W-:Y:S01]  /*39b0*/  @P1 F2FP.F16.F32.PACK_AB R198, RZ, R198 ;  /* 0x000000c6ffc6123e */ /* 0x000fe200000000ff */
[--C-:B0-----:R-:W-:Y:S01]  /*39c0*/  IMAD.WIDE.U32 R70, R187, 0x10, R68.reuse ;  /* 0x00000010bb467825 */ /* 0x101fe200078e0044 */
[----:B------:R-:W-:Y:S01]  /*39d0*/  @P1 F2FP.F16.F32.PACK_AB R115, RZ, R115 ;  /* 0x00000073ff73123e */ /* 0x000fe200000000ff */
[----:B------:R0:W-:Y:S01]  /*39e0*/  STG.E.128 desc[UR6][R76.64], R64 ;  /* 0x000000404c007986 */ /* 0x0001e2000c101d06 */
[----:B------:R-:W-:Y:S01]  /*39f0*/  @P1 F2FP.F16.F32.PACK_AB R192, RZ, R192 ;  /* 0x000000c0ffc0123e */ /* 0x000fe200000000ff */
[----:B------:R-:W-:Y:S01]  /*3a00*/  IMAD.WIDE.U32 R68, R185, 0x10, R68 ;  /* 0x00000010b9447825 */ /* 0x000fe200078e0044 */
[----:B------:R-:W-:-:S02]  /*3a10*/  @P2 F2FP.F16.F32.PACK_AB R201, RZ, R201 ;  /* 0x000000c9ffc9223e */ /* 0x000fc400000000ff */
[----:B------:R-:W-:Y:S02]  /*3a20*/  @P2 F2FP.F16.F32.PACK_AB R203, RZ, R203 ;  /* 0x000000cbffcb223e */ /* 0x000fe400000000ff */
[----:B------:R-:W-:Y:S02]  /*3a30*/  @P2 F2FP.F16.F32.PACK_AB R205, RZ, R205 ;  /* 0x000000cdffcd223e */ /* 0x000fe400000000ff */
[----:B------:R-:W-:Y:S02]  /*3a40*/  @P2 F2FP.F16.F32.PACK_AB R207, RZ, R207 ;  /* 0x000000cfffcf223e */ /* 0x000fe400000000ff */
[----:B------:R-:W-:Y:S02]  /*3a50*/  @P1 F2FP.F16.F32.PACK_AB R197, RZ, R197 ;  /* 0x000000c5ffc5123e */ /* 0x000fe400000000ff */
[----:B------:R-:W-:Y:S02]  /*3a60*/  @P1 F2FP.F16.F32.PACK_AB R199, RZ, R199 ;  /* 0x000000c7ffc7123e */ /* 0x000fe400000000ff */
[----:B------:R-:W-:-:S02]  /*3a70*/  @P1 F2FP.F16.F32.PACK_AB R178, RZ, R178 ;  /* 0x000000b2ffb2123e */ /* 0x000fc400000000ff */
[----:B------:R-:W-:Y:S01]  /*3a80*/  @P1 F2FP.F16.F32.PACK_AB R194, RZ, R194 ;  /* 0x000000c2ffc2123e */ /* 0x000fe200000000ff */
[----:B0-----:R-:W0:Y:S01]  /*3a90*/  @P1 LDC.64 R66, c[0x0][0x300] ;  /* 0x0000c000ff421b82 */ /* 0x001e220000000a00 */
[----:B------:R-:W-:Y:S02]  /*3aa0*/  @P1 PRMT R56, R196, 0x7610, R56 ;  /* 0x00007610c4381816 */ /* 0x000fe40000000038 */
[----:B------:R-:W-:Y:S02]  /*3ab0*/  @P1 PRMT R57, R198, 0x7610, R57 ;  /* 0x00007610c6391816 */ /* 0x000fe40000000039 */
[----:B------:R-:W-:Y:S02]  /*3ac0*/  @P1 PRMT R58, R115, 0x7610, R58 ;  /* 0x00007610733a1816 */ /* 0x000fe4000000003a */
[----:B------:R-:W-:Y:S01]  /*3ad0*/  @P1 PRMT R59, R192, 0x7610, R59 ;  /* 0x00007610c03b1816 */ /* 0x000fe2000000003b */
[----:B------:R-:W1:Y:S01]  /*3ae0*/  @P2 LDC.64 R64, c[0x0][0x308] ;  /* 0x0000c200ff402b82 */ /* 0x000e620000000a00 */
[----:B------:R-:W-:-:S02]  /*3af0*/  @P2 F2FP.F16.F32.PACK_AB R202, RZ, R202 ;  /* 0x000000caffca223e */ /* 0x000fc400000000ff */
[----:B------:R-:W-:Y:S02]  /*3b00*/  @P2 F2FP.F16.F32.PACK_AB R204, RZ, R204 ;  /* 0x000000ccffcc223e */ /* 0x000fe400000000ff */
[----:B------:R-:W-:Y:S02]  /*3b10*/  @P2 F2FP.F16.F32.PACK_AB R206, RZ, R206 ;  /* 0x000000ceffce223e */ /* 0x000fe400000000ff */
[----:B------:R-:W-:Y:S02]  /*3b20*/  @P2 F2FP.F16.F32.PACK_AB R208, RZ, R208 ;  /* 0x000000d0ffd0223e */ /* 0x000fe400000000ff */
[----:B------:R-:W-:Y:S02]  /*3b30*/  @P2 PRMT R52, R201, 0x7610, R52 ;  /* 0x00007610c9342816 */ /* 0x000fe40000000034 */
[----:B------:R-:W-:Y:S02]  /*3b40*/  @P2 PRMT R53, R203, 0x7610, R53 ;  /* 0x00007610cb352816 */ /* 0x000fe40000000035 */
[----:B------:R-:W-:-:S02]  /*3b50*/  @P2 PRMT R54, R205, 0x7610, R54 ;  /* 0x00007610cd362816 */ /* 0x000fc40000000036 */
[----:B------:R-:W-:Y:S01]  /*3b60*/  @P2 PRMT R55, R207, 0x7610, R55 ;  /* 0x00007610cf372816 */ /* 0x000fe20000000037 */
[----:B0-----:R-:W-:Y:S01]  /*3b70*/  @P1 IMAD.WIDE.U32 R66, R189, 0x10, R66 ;  /* 0x00000010bd421825 */ /* 0x001fe200078e0042 */
[----:B------:R-:W-:Y:S02]  /*3b80*/  @P1 PRMT R56, R56, 0x5410, R197 ;  /* 0x0000541038381816 */ /* 0x000fe400000000c5 */
[----:B------:R-:W-:Y:S02]  /*3b90*/  @P1 PRMT R57, R57, 0x5410, R199 ;  /* 0x0000541039391816 */ /* 0x000fe400000000c7 */
[----:B------:R-:W-:Y:S02]  /*3ba0*/  @P1 PRMT R58, R58, 0x5410, R178 ;  /* 0x000054103a3a1816 */ /* 0x000fe400000000b2 */
[----:B------:R-:W-:Y:S01]  /*3bb0*/  @P1 PRMT R59, R59, 0x5410, R194 ;  /* 0x000054103b3b1816 */ /* 0x000fe200000000c2 */
[----:B-1----:R-:W-:Y:S01]  /*3bc0*/  @P2 IMAD.WIDE.U32 R64, R187, 0x10, R64 ;  /* 0x00000010bb402825 */ /* 0x002fe200078e0040 */
[----:B------:R-:W-:-:S02]  /*3bd0*/  @P2 PRMT R52, R52, 0x5410, R202 ;  /* 0x0000541034342816 */ /* 0x000fc400000000ca */
        /* <DEDUP_REMOVED lines=9> */
[----:B------:R-:W-:Y:S02]  /*3c70*/  @P1 F2FP.F16.F32.PACK_AB R78, RZ, R78 ;  /* 0x0000004eff4e123e */ /* 0x000fe400000000ff */
        /* <DEDUP_REMOVED lines=10> */
[----:B------:R-:W-:Y:S02]  /*3d20*/  @P1 PRMT R56, R78, 0x7610, R56 ;  /* 0x000076104e381816 */ /* 0x000fe40000000038 */
[----:B------:R-:W-:Y:S02]  /*3d30*/  @P1 PRMT R57, R81, 0x7610, R57 ;  /* 0x0000761051391816 */ /* 0x000fe40000000039 */
[----:B------:R-:W-:Y:S01]  /*3d40*/  @P1 PRMT R58, R83, 0x7610, R58 ;  /* 0x00007610533a1816 */ /* 0x000fe2000000003a */
[----:B--2---:R-:W2:Y:S01]  /*3d50*/  @P2 LDC.64 R70, c[0x0][0x308] ;  /* 0x0000c200ff462b82 */ /* 0x004ea20000000a00 */
[----:B------:R-:W-:Y:S01]  /*3d60*/  FMUL.FTZ R60, R186, UR16 ;  /* 0x00000010ba3c7c20 */ /* 0x000fe20008410000 */
[----:B------:R-:W-:-:S02]  /*3d70*/  @P1 PRMT R59, R87, 0x7610, R59 ;  /* 0x00007610573b1816 */ /* 0x000fc4000000003b */
[----:B------:R-:W-:Y:S02]  /*3d80*/  @P2 F2FP.F16.F32.PACK_AB R89, RZ, R89 ;  /* 0x00000059ff59223e */ /* 0x000fe400000000ff */
[----:B------:R-:W-:Y:S02]  /*3d90*/  FSEL R62, R60, RZ, P6 ;  /* 0x000000ff3c3e7208 */ /* 0x000fe40003000000 */
[----:B------:R-:W-:Y:S01]  /*3da0*/  @P1 LOP3.LUT P6, RZ, R97, 0xff000000, RZ, 0xc0, !PT ;  /* 0xff00000061ff1812 */ /* 0x000fe200078cc0ff */
[----:B0-----:R-:W-:Y:S01]  /*3db0*/  @P1 IMAD.WIDE.U32 R66, R185, 0x10, R66 ;  /* 0x00000010b9421825 */ /* 0x001fe200078e0042 */
[----:B------:R-:W-:Y:S02]  /*3dc0*/  @P2 F2FP.F16.F32.PACK_AB R91, RZ, R91 ;  /* 0x0000005bff5b223e */ /* 0x000fe400000000ff */
[----:B------:R-:W-:Y:S02]  /*3dd0*/  @P2 F2FP.F16.F32.PACK_AB R99, RZ, R99 ;  /* 0x00000063ff63223e */ /* 0x000fe400000000ff */
[----:B------:R-:W-:-:S02]  /*3de0*/  @P2 F2FP.F16.F32.PACK_AB R108, RZ, R108 ;  /* 0x0000006cff6c223e */ /* 0x000fc400000000ff */
[----:B------:R-:W-:Y:S01]  /*3df0*/  @P1 PRMT R56, R56, 0x5410, R80 ;  /* 0x0000541038381816 */ /* 0x000fe20000000050 */
[----:B-1----:R-:W-:Y:S01]  /*3e00*/  @P1 IMAD.WIDE.U32 R64, R187, 0x10, R64 ;  /* 0x00000010bb401825 */ /* 0x002fe200078e0040 */
[----:B------:R-:W-:Y:S02]  /*3e10*/  @P1 PRMT R57, R57, 0x5410, R82 ;  /* 0x0000541039391816 */ /* 0x000fe40000000052 */
[----:B------:R-:W-:Y:S02]  /*3e20*/  @P1 PRMT R58, R58, 0x5410, R84 ;  /* 0x000054103a3a1816 */ /* 0x000fe40000000054 */
[----:B------:R-:W-:Y:S02]  /*3e30*/  @P1 PRMT R59, R59, 0x5410, R88 ;  /* 0x000054103b3b1816 */ /* 0x000fe40000000058 */
[----:B------:R-:W-:Y:S01]  /*3e40*/  @P1 F2FP.F16.F32.PACK_AB R101, RZ, R101 ;  /* 0x00000065ff65123e */ /* 0x000fe200000000ff */
[----:B--2---:R-:W-:Y:S01]  /*3e50*/  @P2 IMAD.WIDE.U32 R70, R185, 0x10, R70 ;  /* 0x00000010b9462825 */ /* 0x004fe200078e0046 */
[----:B------:R-:W-:Y:S01]  /*3e60*/  @P1 F2FP.F16.F32.PACK_AB R103, RZ, R103 ;  /* 0x00000067ff67123e */ /* 0x000fe200000000ff */
[----:B------:R0:W-:Y:S01]  /*3e70*/  @P1 STG.E.128 desc[UR6][R64.64], R56 ;  /* 0x0000003840001986 */ /* 0x0001e2000c101d06 */
[----:B------:R-:W-:-:S02]  /*3e80*/  @P1 FSEL R60, R60, RZ, P6 ;  /* 0x000000ff3c3c1208 */ /* 0x000fc40003000000 */
[----:B------:R-:W-:Y:S02]  /*3e90*/  @P1 F2FP.F16.F32.PACK_AB R107, RZ, R107 ;  /* 0x0000006bff6b123e */ /* 0x000fe400000000ff */
[----:B------:R-:W-:Y:S02]  /*3ea0*/  @P1 F2FP.F16.F32.PACK_AB R114, RZ, R114 ;  /* 0x00000072ff72123e */ /* 0x000fe400000000ff */
[----:B------:R-:W-:Y:S02]  /*3eb0*/  @P2 F2FP.F16.F32.PACK_AB R90, RZ, R90 ;  /* 0x0000005aff5a223e */ /* 0x000fe400000000ff */
[----:B------:R-:W-:Y:S02]  /*3ec0*/  @P2 F2FP.F16.F32.PACK_AB R98, RZ, R98 ;  /* 0x00000062ff62223e */ /* 0x000fe400000000ff */
[----:B------:R-:W-:Y:S02]  /*3ed0*/  @P2 F2FP.F16.F32.PACK_AB R100, RZ, R100 ;  /* 0x00000064ff64223e */ /* 0x000fe400000000ff */
[----:B------:R-:W-:-:S02]  /*3ee0*/  @P2 F2FP.F16.F32.PACK_AB R72, RZ, R186 ;  /* 0x000000baff48223e */ /* 0x000fc400000000ff */
[----:B------:R-:W-:Y:S02]  /*3ef0*/  @P2 PRMT R52, R89, 0x7610, R52 ;  /* 0x0000761059342816 */ /* 0x000fe40000000034 */
[----:B------:R-:W-:Y:S02]  /*3f00*/  @P2 PRMT R53, R91, 0x7610, R53 ;  /* 0x000076105b352816 */ /* 0x000fe40000000035 */
[----:B------:R-:W-:Y:S02]  /*3f10*/  @P2 PRMT R54, R99, 0x7610, R54 ;  /* 0x0000761063362816 */ /* 0x000fe40000000036 */
[----:B------:R-:W-:Y:S02]  /*3f20*/  @P2 PRMT R55, R108, 0x7610, R55 ;  /* 0x000076106c372816 */ /* 0x000fe40000000037 */
[----:B------:R-:W-:Y:S02]  /*3f30*/  @P1 F2FP.F16.F32.PACK_AB R102, RZ, R102 ;  /* 0x00000066ff66123e */ /* 0x000fe400000000ff */
[----:B------:R-:W-:-:S02]  /*3f40*/  @P1 F2FP.F16.F32.PACK_AB R106, RZ, R106 ;  /* 0x0000006aff6a123e */ /* 0x000fc400000000ff */
[----:B------:R-:W-:Y:S02]  /*3f50*/  @P1 F2FP.F16.F32.PACK_AB R110, RZ, R110 ;  /* 0x0000006eff6e123e */ /* 0x000fe400000000ff */
[----:B------:R-:W-:Y:S02]  /*3f60*/  @P1 F2FP.F16.F32.PACK_AB R73, RZ, R60 ;  /* 0x0000003cff49123e */ /* 0x000fe400000000ff */
[----:B0-----:R-:W-:Y:S02]  /*3f70*/  @P1 PRMT R56, R101, 0x7610, R56 ;  /* 0x0000761065381816 */ /* 0x001fe40000000038 */
[----:B------:R-:W-:Y:S02]  /*3f80*/  @P1 PRMT R57, R103, 0x7610, R57 ;  /* 0x0000761067391816 */ /* 0x000fe40000000039 */
[----:B------:R-:W-:Y:S02]  /*3f90*/  @P1 PRMT R58, R107, 0x7610, R58 ;  /* 0x000076106b3a1816 */ /* 0x000fe4000000003a */
[----:B------:R-:W-:-:S02]  /*3fa0*/  @P1 PRMT R59, R114, 0x7610, R59 ;  /* 0x00007610723b1816 */ /* 0x000fc4000000003b */
[----:B------:R-:W-:Y:S02]  /*3fb0*/  F2FP.F16.F32.PACK_AB R63, R62, R113 ;  /* 0x000000713e3f723e */ /* 0x000fe400000000ff */
[----:B------:R-:W-:Y:S02]  /*3fc0*/  @P2 PRMT R52, R52, 0x5410, R90 ;  /* 0x0000541034342816 */ /* 0x000fe4000000005a */
[----:B------:R-:W-:Y:S02]  /*3fd0*/  @P2 PRMT R53, R53, 0x5410, R98 ;  /* 0x0000541035352816 */ /* 0x000fe40000000062 */
[----:B------:R-:W-:Y:S02]  /*3fe0*/  @P2 PRMT R54, R54, 0x5410, R100 ;  /* 0x0000541036362816 */ /* 0x000fe40000000064 */
[----:B------:R-:W-:Y:S02]  /*3ff0*/  @P2 PRMT R55, R55, 0x5410, R72 ;  /* 0x0000541037372816 */ /* 0x000fe40000000048 */
[----:B------:R-:W-:-:S02]  /*4000*/  F2FP.F16.F32.PACK_AB R62, R109, R104 ;  /* 0x000000686d3e723e */ /* 0x000fc400000000ff */
[----:B------:R-:W-:Y:S01]  /*4010*/  F2FP.F16.F32.PACK_AB R61, R86, R85 ;  /* 0x00000055563d723e */ /* 0x000fe200000000ff */
[----:B------:R0:W-:Y:S01]  /*4020*/  @P2 STG.E.128 desc[UR6][R70.64], R52 ;  /* 0x0000003446002986 */ /* 0x0001e2000c101d06 */
[----:B------:R-:W-:Y:S02]  /*4030*/  F2FP.F16.F32.PACK_AB R60, R79, R0 ;  /* 0x000000004f3c723e */ /* 0x000fe400000000ff */
[----:B------:R-:W-:Y:S02]  /*4040*/  @P1 PRMT R56, R56, 0x5410, R102 ;  /* 0x0000541038381816 */ /* 0x000fe40000000066 */
[----:B------:R-:W-:Y:S01]  /*4050*/  @P1 PRMT R57, R57, 0x5410, R106 ;  /* 0x0000541039391816 */ /* 0x000fe2000000006a */
[----:B------:R0:W-:Y:S01]  /*4060*/  STG.E.128 desc[UR6][R68.64], R60 ;  /* 0x0000003c44007986 */ /* 0x0001e2000c101d06 */
[----:B------:R-:W-:Y:S02]  /*4070*/  @P1 PRMT R58, R58, 0x5410, R110 ;  /* 0x000054103a3a1816 */ /* 0x000fe4000000006e */
[----:B------:R-:W-:-:S02]  /*4080*/  @P1 PRMT R59, R59, 0x5410, R73 ;  /* 0x000054103b3b1816 */ /* 0x000fc40000000049 */
        /* <DEDUP_REMOVED lines=67> */
.L_x_1974:
        /* <DEDUP_REMOVED lines=27> */
.L_x_1975:
[----:B------:R-:W-:Y:S01]  /*4670*/  HFMA2.MMA R70, -RZ, RZ, 0, 9.5367431640625e-07 ;  /* 0x00000010ff467435 */ /* 0x000fe200000001ff */
[----:B------:R-:W-:Y:S02]  /*4680*/  MOV R71, R63 ;  /* 0x0000003f00477202 */ /* 0x000fe40000000f00 */
[----:B------:R-:W-:Y:S02]  /*4690*/  MOV R73, 0x1f ;  /* 0x0000001f00497802 */ /* 0x000fe40000000f00 */
[----:B------:R-:W-:-:S07]  /*46a0*/  MOV R68, 0xffffffff ;  /* 0xffffffff00447802 */ /* 0x000fce0000000f00 */
[----:B-----5:R-:W-:Y:S05]  /*46b0*/  WARPSYNC.COLLECTIVE R68, `(.L_x_1978) ;  /* 0x0000000044087348 */ /* 0x020fea0003c00000 */
[----:B------:R0:W1:Y:S02]  /*46c0*/  SHFL.DOWN P3, R69, R71, R70, R73 ;  /* 0x0800004647457389 */ /* 0x0000640000060049 */
[----:B01---5:R-:W-:Y:S01]  /*46d0*/  ENDCOLLECTIVE ;  /* 0x000000000000791b */ /* 0x023fe20003800000 */
.L_x_1978:
[----:B------:R-:W-:Y:S02]  /*46e0*/  MOV R71, R61 ;  /* 0x0000003d00477202 */ /* 0x000fe40000000f00 */
[----:B------:R-:W-:-:S07]  /*46f0*/  MOV R60, R69 ;  /* 0x00000045003c7202 */ /* 0x000fce0000000f00 */
[----:B------:R-:W-:Y:S05]  /*4700*/  WARPSYNC.COLLECTIVE R68, `(.L_x_1979) ;  /* 0x0000000044087348 */ /* 0x000fea0003c00000 */
[----:B------:R0:W1:Y:S02]  /*4710*/  SHFL.DOWN P3, R69, R71, R70, R73 ;  /* 0x0800004647457389 */ /* 0x0000640000060049 */
[----:B01----:R-:W-:Y:S01]  /*4720*/  ENDCOLLECTIVE ;  /* 0x000000000000791b */ /* 0x003fe20003800000 */
.L_x_1979:
[----:B------:R-:W-:Y:S01]  /*4730*/  FADD.FTZ R60, R63, R60 ;  /* 0x0000003c3f3c7221 */ /* 0x000fe20000010000 */
[----:B------:R-:W-:-:S04]  /*4740*/  HFMA2.MMA R70, -RZ, RZ, 0, 4.76837158203125e-07 ;  /* 0x00000008ff467435 */ /* 0x000fc800000001ff */
[----:B------:R-:W-:Y:S02]  /*4750*/  MOV R71, R60 ;  /* 0x0000003c00477202 */ /* 0x000fe40000000f00 */
[----:B------:R-:W-:-:S07]  /*4760*/  MOV R62, R69 ;  /* 0x00000045003e7202 */ /* 0x000fce0000000f00 */
[----:B------:R-:W-:Y:S05]  /*4770*/  WARPSYNC.COLLECTIVE R68, `(.L_x_1980) ;  /* 0x0000000044087348 */ /* 0x000fea0003c00000 */
[----:B------:R0:W1:Y:S02]  /*4780*/  SHFL.DOWN P3, R69, R71, R70, R73 ;  /* 0x0800004647457389 */ /* 0x0000640000060049 */
[----:B01----:R-:W-:Y:S01]  /*4790*/  ENDCOLLECTIVE ;  /* 0x000000000000791b */ /* 0x003fe20003800000 */
.L_x_1980:
[----:B------:R-:W-:-:S05]  /*47a0*/  FADD.FTZ R62, R61, R62 ;  /* 0x0000003e3d3e7221 */ /* 0x000fca0000010000 */
[----:B------:R-:W-:Y:S02]  /*47b0*/  MOV R71, R62 ;  /* 0x0000003e00477202 */ /* 0x000fe40000000f00 */
[----:B------:R-:W-:-:S07]  /*47c0*/  MOV R65, R69 ;  /* 0x0000004500417202 */ /* 0x000fce0000000f00 */
[----:B------:R-:W-:Y:S05]  /*47d0*/  WARPSYNC.COLLECTIVE R68, `(.L_x_1981) ;  /* 0x0000000044087348 */ /* 0x000fea0003c00000 */
[----:B------:R0:W1:Y:S02]  /*47e0*/  SHFL.DOWN P3, R69, R71, R70, R73 ;  /* 0x0800004647457389 */ /* 0x0000640000060049 */
[----:B01----:R-:W-:Y:S01]  /*47f0*/  ENDCOLLECTIVE ;  /* 0x000000000000791b */ /* 0x003fe20003800000 */
.L_x_1981:
[----:B------:R-:W-:Y:S01]  /*4800*/  FADD.FTZ R65, R60, R65 ;  /* 0x000000413c417221 */ /* 0x000fe20000010000 */
[----:B------:R-:W-:-:S04]  /*4810*/  HFMA2.MMA R70, -RZ, RZ, 0, 2.384185791015625e-07 ;  /* 0x00000004ff467435 */ /* 0x000fc800000001ff */
[----:B------:R-:W-:Y:S02]  /*4820*/  MOV R71, R65 ;  /* 0x0000004100477202 */ /* 0x000fe40000000f00 */
[----:B------:R-:W-:-:S07]  /*4830*/  MOV R67, R69 ;  /* 0x0000004500437202 */ /* 0x000fce0000000f00 */
[----:B------:R-:W-:Y:S05]  /*4840*/  WARPSYNC.COLLECTIVE R68, `(.L_x_1982) ;  /* 0x0000000044087348 */ /* 0x000fea0003c00000 */
[----:B------:R0:W1:Y:S02]  /*4850*/  SHFL.DOWN P3, R69, R71, R70, R73 ;  /* 0x0800004647457389 */ /* 0x0000640000060049 */
[----:B01----:R-:W-:Y:S01]  /*4860*/  ENDCOLLECTIVE ;  /* 0x000000000000791b */ /* 0x003fe20003800000 */
.L_x_1982:
[----:B------:R-:W-:-:S05]  /*4870*/  FADD.FTZ R67, R62, R67 ;  /* 0x000000433e437221 */ /* 0x000fca0000010000 */
[----:B------:R-:W-:Y:S02]  /*4880*/  MOV R71, R67 ;  /* 0x0000004300477202 */ /* 0x000fe40000000f00 */
[----:B------:R-:W-:-:S07]  /*4890*/  MOV R64, R69 ;  /* 0x0000004500407202 */ /* 0x000fce0000000f00 */
[----:B------:R-:W-:Y:S05]  /*48a0*/  WARPSYNC.COLLECTIVE R68, `(.L_x_1983) ;  /* 0x0000000044087348 */ /* 0x000fea0003c00000 */
[----:B------:R0:W1:Y:S02]  /*48b0*/  SHFL.DOWN P3, R69, R71, R70, R73 ;  /* 0x0800004647457389 */ /* 0x0000640000060049 */
[----:B01----:R-:W-:Y:S01]  /*48c0*/  ENDCOLLECTIVE ;  /* 0x000000000000791b */ /* 0x003fe20003800000 */
.L_x_1983:
[----:B------:R-:W-:Y:S01]  /*48d0*/  FADD.FTZ R64, R65, R64 ;  /* 0x0000004041407221 */ /* 0x000fe20000010000 */
[----:B------:R-:W-:-:S04]  /*48e0*/  HFMA2.MMA R70, -RZ, RZ, 0, 1.1920928955078125e-07 ;  /* 0x00000002ff467435 */ /* 0x000fc800000001ff */
[----:B------:R-:W-:Y:S02]  /*48f0*/  MOV R71, R64 ;  /* 0x0000004000477202 */ /* 0x000fe40000000f00 */
[----:B------:R-:W-:-:S07]  /*4900*/  MOV R66, R69 ;  /* 0x0000004500427202 */ /* 0x000fce0000000f00 */
[----:B------:R-:W-:Y:S05]  /*4910*/  WARPSYNC.COLLECTIVE R68, `(.L_x_1984) ;  /* 0x0000000044087348 */ /* 0x000fea0003c00000 */
[----:B------:R0:W1:Y:S02]  /*4920*/  SHFL.DOWN P3, R69, R71, R70, R73 ;  /* 0x0800004647457389 */ /* 0x0000640000060049 */
[----:B01----:R-:W-:Y:S01]  /*4930*/  ENDCOLLECTIVE ;  /* 0x000000000000791b */ /* 0x003fe20003800000 */
.L_x_1984:
[----:B------:R-:W-:-:S05]  /*4940*/  FADD.FTZ R66, R67, R66 ;  /* 0x0000004243427221 */ /* 0x000fca0000010000 */
[----:B------:R-:W-:Y:S02]  /*4950*/  MOV R71, R66 ;  /* 0x0000004200477202 */ /* 0x000fe40000000f00 */
[----:B------:R-:W-:-:S07]  /*4960*/  MOV R61, R69 ;  /* 0x00000045003d7202 */ /* 0x000fce0000000f00 */
[----:B------:R-:W-:Y:S05]  /*4970*/  WARPSYNC.COLLECTIVE R68, `(.L_x_1985) ;  /* 0x0000000044087348 */ /* 0x000fea0003c00000 */
[----:B------:R0:W1:Y:S02]  /*4980*/  SHFL.DOWN P3, R69, R71, R70, R73 ;  /* 0x0800004647457389 */ /* 0x0000640000060049 */
[----:B01----:R-:W-:Y:S01]  /*4990*/  ENDCOLLECTIVE ;  /* 0x000000000000791b */ /* 0x003fe20003800000 */
.L_x_1985:
[----:B------:R-:W-:Y:S01]  /*49a0*/  FADD.FTZ R61, R64, R61 ;  /* 0x0000003d403d7221 */ /* 0x000fe20000010000 */
[----:B------:R-:W-:-:S04]  /*49b0*/  HFMA2.MMA R70, -RZ, RZ, 0, 5.9604644775390625e-08 ;  /* 0x00000001ff467435 */ /* 0x000fc800000001ff */
[----:B------:R-:W-:Y:S02]  /*49c0*/  MOV R71, R61 ;  /* 0x0000003d00477202 */ /* 0x000fe40000000f00 */
[----:B------:R-:W-:-:S07]  /*49d0*/  MOV R63, R69 ;  /* 0x00000045003f7202 */ /* 0x000fce0000000f00 */
[----:B------:R-:W-:Y:S05]  /*49e0*/  WARPSYNC.COLLECTIVE R68, `(.L_x_1986) ;  /* 0x0000000044087348 */ /* 0x000fea0003c00000 */
[----:B------:R0:W1:Y:S02]  /*49f0*/  SHFL.DOWN P3, R69, R71, R70, R73 ;  /* 0x0800004647457389 */ /* 0x0000640000060049 */
[----:B01----:R-:W-:Y:S01]  /*4a00*/  ENDCOLLECTIVE ;  /* 0x000000000000791b */ /* 0x003fe20003800000 */
.L_x_1986:
[----:B------:R-:W-:-:S05]  /*4a10*/  FADD.FTZ R63, R66, R63 ;  /* 0x0000003f423f7221 */ /* 0x000fca0000010000 */
[----:B------:R-:W-:Y:S02]  /*4a20*/  MOV R71, R63 ;  /* 0x0000003f00477202 */ /* 0x000fe40000000f00 */
[----:B------:R-:W-:-:S07]  /*4a30*/  MOV R60, R69 ;  /* 0x00000045003c7202 */ /* 0x000fce0000000f00 */
[----:B------:R-:W-:Y:S05]  /*4a40*/  WARPSYNC.COLLECTIVE R68, `(.L_x_1987) ;  /* 0x0000000044087348 */ /* 0x000fea0003c00000 */
[----:B------:R0:W1:Y:S02]  /*4a50*/  SHFL.DOWN P3, R69, R71, R70, R73 ;  /* 0x0800004647457389 */ /* 0x0000640000060049 */
[----:B01----:R-:W-:Y:S01]  /*4a60*/  ENDCOLLECTIVE ;  /* 0x000000000000791b */ /* 0x003fe20003800000 */
.L_x_1987:
[----:B------:R-:W-:Y:S01]  /*4a70*/  MOV R62, R69 ;  /* 0x00000045003e7202 */ /* 0x000fe20000000f00 */
[----:B------:R-:W-:Y:S06]  /*4a80*/  BRA `(.L_x_1988) ;  /* 0xffffffd000dc7947 */ /* 0x000fec000383ffff */
.L_x_1989:
        /* <DEDUP_REMOVED lines=15> */
.L_x_3577:


//--------------------- .text._ZN10layer_norm31ln_parallel_residual_bwd_kernelINS_13Kernel_traitsI6__halfS2_fS2_fjLj8192ELj1ELj1ELj8ELj16ENS_18Kernel_traits_baseILj8192ES2_S2_fS2_fjLj256EEEEELb0ELb0ELb0EEEvNS_9BwdParamsE --------------------------
	.section	.text._ZN10layer_norm31ln_parallel_residual_bwd_kernelINS_13Kernel_traitsI6__halfS2_fS2_fjLj8192ELj1ELj1ELj8ELj16ENS_18Kernel_traits_baseILj8192ES2_S2_fS2_fjLj256EEEEELb0ELb0ELb0EEEvNS_9BwdParamsE,"ax",@progbits
	.align	128
        .global         _ZN10layer_norm31ln_parallel_residual_bwd_kernelINS_13Kernel_traitsI6__halfS2_fS2_fjLj8192ELj1ELj1ELj8ELj16ENS_18Kernel_traits_baseILj8192ES2_S2_fS2_fjLj256EEEEELb0ELb0ELb0EEEvNS_9BwdParamsE
        .type           _ZN10layer_norm31ln_parallel_residual_bwd_kernelINS_13Kernel_traitsI6__halfS2_fS2_fjLj8192ELj1ELj1ELj8ELj16ENS_18Kernel_traits_baseILj8192ES2_S2_fS2_fjLj256EEEEELb0ELb0ELb0EEEvNS_9BwdParamsE,@function
        .size           _ZN10layer_norm31ln_parallel_residual_bwd_kernelINS_13Kernel_traitsI6__halfS2_fS2_fjLj8192ELj1ELj1ELj8ELj16ENS_18Kernel_traits_baseILj8192ES2_S2_fS2_fjLj256EEEEELb0ELb0ELb0EEEvNS_9BwdParamsE,(.L_x_3578 - _ZN10layer_norm31ln_parallel_residual_bwd_kernelINS_13Kernel_traitsI6__halfS2_fS2_fjLj8192ELj1ELj1ELj8ELj16ENS_18Kernel_traits_baseILj8192ES2_S2_fS2_fjLj256EEEEELb0ELb0ELb0EEEvNS_9BwdParamsE)
        .other          _ZN10layer_norm31ln_parallel_residual_bwd_kernelINS_13Kernel_traitsI6__halfS2_fS2_fjLj8192ELj1ELj1ELj8ELj16ENS_18Kernel_traits_baseILj8192ES2_S2_fS2_fjLj256EEEEELb0ELb0ELb0EEEvNS_9BwdParamsE,@"STO_CUDA_ENTRY STV_DEFAULT"
_ZN10layer_norm31ln_parallel_residual_bwd_kernelINS_13Kernel_traitsI6__halfS2_fS2_fjLj8192ELj1ELj1ELj8ELj16ENS_18Kernel_traits_baseILj8192ES2_S2_fS2_fjLj256EEEEELb0ELb0ELb0EEEvNS_9BwdParamsE:
.text._ZN10layer_norm31ln_parallel_residual_bwd_kernelINS_13Kernel_traitsI6__halfS2_fS2_fjLj8192ELj1ELj1ELj8ELj16ENS_18Kernel_traits_baseILj8192ES2_S2_fS2_fjLj256EEEEELb0ELb0ELb0EEEvNS_9BwdParamsE:
        /* <DEDUP_REMOVED lines=26> */
[----:B--2---:R-:W1:Y:S02]  /*01a0*/  @P0 LDC.64 R2, c[0x0][0x260] ;  /* 0x00009800ff020b82 */ /* 0x004e640000000a00 */
[----:B------:R2:W-:Y:S06]  /*01b0*/  STL [R1+0x24], R0 ;  /* 0x0000240001007387 */ /* 0x0005ec0000100800 */
[----:B------:R-:W3:Y:S08]  /*01c0*/  @P0 LDC.64 R24, c[0x0][0x268] ;  /* 0x00009a00ff180b82 */ /* 0x000ef00000000a00 */
[----:B------:R-:W4:Y:S08]  /*01d0*/  @P1 LDC.64 R26, c[0x0][0x260] ;  /* 0x00009800ff1a1b82 */ /* 0x000f300000000a00 */
[----:B------:R-:W0:Y:S01]  /*01e0*/  @P1 LDC.64 R28, c[0x0][0x268] ;  /* 0x00009a00ff1c1b82 */ /* 0x000e220000000a00 */
[----:B-1----:R-:W-:-:S05]  /*01f0*/  @P0 IMAD.WIDE.U32 R2, R43, 0x10, R2 ;  /* 0x000000102b020825 */ /* 0x002fca00078e0002 */
[----:B------:R1:W5:Y:S02]  /*0200*/  @P0 LDG.E.128 R160, desc[UR4][R2.64] ;  /* 0x0000000402a00981 */ /* 0x000364000c1e1d00 */
[----:B------:R-:W2:Y:S01]  /*0210*/  @P2 LDC.64 R34, c[0x0][0x260] ;  /* 0x00009800ff222b82 */ /* 0x000ea20000000a00 */
[C---:B---3--:R-:W-:Y:S01]  /*0220*/  @P0 IMAD.WIDE.U32 R24, R43.reuse, 0x10, R24 ;  /* 0x000000102b180825 */ /* 0x048fe200078e0018 */
[----:B------:R-:W-:Y:S02]  /*0230*/  @P0 LOP3.LUT R43, R43, 0x100, RZ, 0xfc, !PT ;  /* 0x000001002b2b0812 */ /* 0x000fe400078efcff */
[----:B------:R-:W-:Y:S02]  /*0240*/  CS2R R148, SRZ ;  /* 0x0000000000947805 */ /* 0x000fe4000001ff00 */
[----:B------:R-:W-:Y:S02]  /*0250*/  CS2R R150, SRZ ;  /* 0x0000000000967805 */ /* 0x000fe4000001ff00 */
[----:B------:R-:W-:Y:S01]  /*0260*/  CS2R R144, SRZ ;  /* 0x0000000000907805 */ /* 0x000fe2000001ff00 */
[----:B------:R-:W5:Y:S01]  /*0270*/  @P0 LDG.E.128 R156, desc[UR4][R24.64] ;  /* 0x00000004189c0981 */ /* 0x000f62000c1e1d00 */
[----:B------:R-:W3:Y:S01]  /*0280*/  @P2 LDC.64 R36, c[0x0][0x268] ;  /* 0x00009a00ff242b82 */ /* 0x000ee20000000a00 */
[----:B----4-:R-:W-:-:S07]  /*0290*/  @P1 IMAD.WIDE.U32 R30, R43, 0x10, R26 ;  /* 0x000000102b1e1825 */ /* 0x010fce00078e001a */
[----:B------:R-:W4:Y:S01]  /*02a0*/  @P3 LDC.64 R38, c[0x0][0x260] ;  /* 0x00009800ff263b82 */ /* 0x000f220000000a00 */
[C---:B0-----:R-:W-:Y:S01]  /*02b0*/  @P1 IMAD.WIDE.U32 R32, R43.reuse, 0x10, R28 ;  /* 0x000000102b201825 */ /* 0x041fe200078e001c */
[----:B------:R-:W-:Y:S01]  /*02c0*/  @P1 IADD3 R43, R43, 0x100, RZ ;  /* 0x000001002b2b1810 */ /* 0x000fe20007ffe0ff */
[----:B------:R-:W5:Y:S05]  /*02d0*/  @P1 LDG.E.128 R152, desc[UR4][R30.64] ;  /* 0x000000041e981981 */ /* 0x000f6a000c1e1d00 */
[----:B------:R-:W0:Y:S01]  /*02e0*/  @P3 LDC.64 R40, c[0x0][0x268] ;  /* 0x00009a00ff283b82 */ /* 0x000e220000000a00 */
[C---:B--2---:R-:W-:Y:S01]  /*02f0*/  @P2 IMAD.WIDE.U32 R34, R43.reuse, 0x10, R34 ;  /* 0x000000102b222825 */ /* 0x044fe200078e0022 */
[----:B-1----:R-:W-:Y:S01]  /*0300*/  LEA.HI R2, R164, UR6, RZ, 0x18 ;  /* 0x00000006a4027c11 */ /* 0x002fe2000f8fc0ff */
[----:B------:R-:W5:Y:S02]  /*0310*/  @P1 LDG.E.128 R20, desc[UR4][R32.64] ;  /* 0x0000000420141981 */ /* 0x000f64000c1e1d00 */
[C---:B---3--:R-:W-:Y:S01]  /*0320*/  @P2 IMAD.WIDE.U32 R36, R43.reuse, 0x10, R36 ;  /* 0x000000102b242825 */ /* 0x048fe200078e0024 */
[----:B------:R-:W-:Y:S01]  /*0330*/  @P2 IADD3 R43, R43, 0x100, RZ ;  /* 0x000001002b2b2810 */ /* 0x000fe20007ffe0ff */
[----:B------:R-:W5:Y:S01]  /*0340*/  @P2 LDG.E.128 R16, desc[UR4][R34.64] ;  /* 0x0000000422102981 */ /* 0x000f62000c1e1d00 */
[----:B------:R-:W-:-:S02]  /*0350*/  CS2R R146, SRZ ;  /* 0x0000000000927805 */ /* 0x000fc4000001ff00 */
[----:B------:R-:W-:Y:S02]  /*0360*/  CS2R R140, SRZ ;  /* 0x00000000008c7805 */ /* 0x000fe4000001ff00 */
[----:B------:R-:W-:Y:S01]  /*0370*/  CS2R R142, SRZ ;  /* 0x00000000008e7805 */ /* 0x000fe2000001ff00 */
[----:B------:R1:W5:Y:S01]  /*0380*/  @P2 LDG.E.128 R12, desc[UR4][R36.64] ;  /* 0x00000004240c2981 */ /* 0x000362000c1e1d00 */
[----:B----4-:R-:W-:-:S05]  /*0390*/  @P3 IMAD.WIDE.U32 R26, R43, 0x10, R38 ;  /* 0x000000102b1a3825 */ /* 0x010fca00078e0026 */
[----:B------:R-:W5:Y:S01]  /*03a0*/  @P3 LDG.E.128 R8, desc[UR4][R26.64] ;  /* 0x000000041a083981 */ /* 0x000f62000c1e1d00 */
[----:B0-----:R-:W-:-:S05]  /*03b0*/  @P3 IMAD.WIDE.U32 R28, R43, 0x10, R40 ;  /* 0x000000102b1c3825 */ /* 0x001fca00078e0028 */
        /* <DEDUP_REMOVED lines=53> */
[----:B-1----:R-:W-:Y:S02]  /*0710*/  CS2R R36, SRZ ;  /* 0x0000000000247805 */ /* 0x002fe4000001ff00 */
[----:B------:R-:W-:Y:S02]  /*0720*/  CS2R R38, SRZ ;  /* 0x0000000000267805 */ /* 0x000fe4000001ff00 */
[----:B------:R-:W-:-:S02]  /*0730*/  CS2R R32, SRZ ;  /* 0x0000000000207805 */ /* 0x000fc4000001ff00 */
[----:B------:R-:W-:Y:S02]  /*0740*/  CS2R R34, SRZ ;  /* 0x0000000000227805 */ /* 0x000fe4000001ff00 */
[----:B0-----:R-:W-:Y:S02]  /*0750*/  CS2R R28, SRZ ;  /* 0x00000000001c7805 */ /* 0x001fe4000001ff00 */
[----:B------:R-:W-:Y:S02]  /*0760*/  CS2R R30, SRZ ;  /* 0x00000000001e7805 */ /* 0x000fe4000001ff00 */
[----:B------:R-:W-:Y:S02]  /*0770*/  CS2R R24, SRZ ;  /* 0x0000000000187805 */ /* 0x000fe4000001ff00 */
[----:B------:R-:W-:Y:S01]  /*0780*/  CS2R R26, SRZ ;  /* 0x00000000001a7805 */ /* 0x000fe2000001ff00 */
[----:B------:R-:W-:Y:S06]  /*0790*/  @P3 BRA `(.L_x_1990) ;  /* 0x0000004400083947 */ /* 0x000fec0003800000 */
[--C-:B-----5:R-:W-:Y:S02]  /*07a0*/  HADD2.F32 R0, -RZ, R160.reuse.H0_H0 ;  /* 0x200000a0ff007230 */ /* 0x120fe40000004100 */
[----:B------:R-:W-:Y:S02]  /*07b0*/  HADD2.F32 R3, -RZ, R160.H1_H1 ;  /* 0x300000a0ff037230 */ /* 0x000fe40000004100 */
        /* <DEDUP_REMOVED lines=49> */
[--C-:B------:R-:W-:Y:S01]  /*0ad0*/  HADD2.F32 R20, -RZ, R21.reuse.H0_H0 ;  /* 0x20000015ff147230 */ /* 0x100fe20000004100 */
[----:B--2---:R-:W-:Y:S02]  /*0ae0*/  MOV R149, RZ ;  /* 0x000000ff00957202 */ /* 0x004fe40000000f00 */
        /* <DEDUP_REMOVED lines=73> */
[----:B------:R2:W-:Y:S01]  /*0f80*/  STL [R1+0x30], R4 ;  /* 0x0000300401007387 */ /* 0x0005e20000100800 */
[----:B0-----:R-:W-:Y:S01]  /*0f90*/  HFMA2.MMA R0, -RZ, RZ, 0, 5.9604644775390625e-08 ;  /* 0x00000001ff007435 */ /* 0x001fe200000001ff */
[----:B-1----:R-:W-:-:S05]  /*0fa0*/  HADD2.F32 R3, -RZ, R7.H1_H1 ;  /* 0x30000007ff037230 */ /* 0x002fca0000004100 */
[----:B------:R2:W-:Y:S04]  /*0fb0*/  STL [R1+0x28], R3 ;  /* 0x0000280301007387 */ /* 0x0005e80000100800 */
[----:B------:R2:W-:Y:S02]  /*0fc0*/  STL.S16 [R1+0x1c], R0 ;  /* 0x00001c0001007387 */ /* 0x0005e40000100600 */
.L_x_2008:
[----:B0-----:R-:W0:Y:S01]  /*0fd0*/  LDC.64 R190, c[0x0][0x250] ;  /* 0x00009400ffbe7b82 */ /* 0x001e220000000a00 */
[----:B-1----:R-:W1:Y:S07]  /*0fe0*/  S2R R192, SR_TID.X ;  /* 0x0000000000c07919 */ /* 0x002e6e0000002100 */
[----:B--23--:R-:W3:Y:S01]  /*0ff0*/  LDC.64 R188, c[0x0][0x258] ;  /* 0x00009600ffbc7b82 */ /* 0x00cee20000000a00 */
[----:B0-----:R-:W-:-:S05]  /*1000*/  IMAD.WIDE R190, R2, 0x4, R190 ;  /* 0x0000000402be7825 */ /* 0x001fca00078e02be */
[----:B------:R-:W5:Y:S01]  /*1010*/  LDG.E R212, desc[UR4][R190.64] ;  /* 0x00000004bed47981 */ /* 0x000f62000c1e1900 */
[----:B--2---:R-:W-:Y:S01]  /*1020*/  MOV R4, UR18 ;  /* 0x0000001200047c02 */ /* 0x004fe20008000f00 */
[----:B---3--:R-:W-:-:S04]  /*1030*/  IMAD.WIDE R188, R2, 0x4, R188 ;  /* 0x0000000402bc7825 */ /* 0x008fc800078e02bc */
[----:B------:R0:W-:Y:S04]  /*1040*/  STL [R1+0x20], R4 ;  /* 0x0000200401007387 */ /* 0x0001e80000100800 */
        /* <DEDUP_REMOVED lines=9> */
[----:B------:R-:W-:Y:S06]  /*10e0*/  @!P0 BRA `(.L_x_1992) ;  /* 0x0000000800188947 */ /* 0x000fec0003800000 */
[----:B------:R-:W0:Y:S01]  /*10f0*/  LDC.64 R188, c[0x0][0x2c0] ;  /* 0x0000b000ffbc7b82 */ /* 0x000e220000000a00 */
[----:B------:R-:W2:Y:S04]  /*1100*/  LDL R217, [R1+0x120] ;  /* 0x0001200001d97983 */ /* 0x000ea80000100800 */
[----:B------:R-:W3:Y:S03]  /*1110*/  LDL R247, [R1+0x118] ;  /* 0x0001180001f77983 */ /* 0x000ee60000100800 */
[----:B------:R-:W1:Y:S01]  /*1120*/  LDC.64 R192, c[0x0][0x2b8] ;  /* 0x0000ae00ffc07b82 */ /* 0x000e620000000a00 */
[C---:B------:R-:W-:Y:S01]  /*1130*/  LEA R208, P3, R4.reuse, UR10, 0x5 ;  /* 0x0000000a04d07c11 */ /* 0x040fe2000f8628ff */
[----:B------:R-:W4:Y:S03]  /*1140*/  LDL R248, [R1+0x124] ;  /* 0x0001240001f87983 */ /* 0x000f260000100800 */
[----:B------:R-:W-:Y:S01]  /*1150*/  LEA.HI.X R209, R4, UR11, RZ, 0x5, P3 ;  /* 0x0000000b04d17c11 */ /* 0x000fe200098f2cff */
[----:B------:R-:W4:Y:S01]  /*1160*/  LDL R240, [R1+0x11c] ;  /* 0x00011c0001f07983 */ /* 0x000f220000100800 */
[----:B------:R-:W-:Y:S01]  /*1170*/  ISETP.NE.U32.AND P3, PT, RZ, UR8, PT ;  /* 0x00000008ff007c0c */ /* 0x000fe2000bf65070 */
[----:B------:R-:W1:Y:S02]  /*1180*/  LDC.U8 R235, c[0x0][0x2a0] ;  /* 0x0000a800ffeb7b82 */ /* 0x000e640000000000 */
[----:B------:R-:W2:Y:S01]  /*1190*/  LDG.E.128 R200, desc[UR4][R208.64] ;  /* 0x00000004d0c87981 */ /* 0x000ea2000c1e1d00 */
[----:B------:R-:W-:-:S03]  /*11a0*/  ISETP.NE.AND.EX P3, PT, RZ, UR9, PT, P3 ;  /* 0x00000009ff007c0c */ /* 0x000fc6000bf65330 */
[----:B------:R-:W4:Y:S01]  /*11b0*/  LDL R239, [R1+0x110] ;  /* 0x0001100001ef7983 */ /* 0x000f220000100800 */
[----:B0-----:R-:W-:-:S03]  /*11c0*/  IMAD.WIDE.U32 R188, R4, 0x10, R188 ;  /* 0x0000001004bc7825 */ /* 0x001fc600078e00bc */
[----:B------:R-:W4:Y:S04]  /*11d0*/  LDL R221, [R1+0x108] ;  /* 0x0001080001dd7983 */ /* 0x000f280000100800 */
[----:B------:R-:W3:Y:S01]  /*11e0*/  LDG.E.128 R188, desc[UR4][R188.64] ;  /* 0x00000004bcbc7981 */ /* 0x000ee2000c1e1d00 */
[C---:B-1----:R-:W-:Y:S01]  /*11f0*/  IMAD.WIDE.U32 R192, R4.reuse, 0x10, R192 ;  /* 0x0000001004c07825 */ /* 0x042fe200078e00c0 */
[C---:B------:R-:W-:Y:S02]  /*1200*/  @P3 LEA R14, P4, R4.reuse, UR8, 0x5 ;  /* 0x00000008040e3c11 */ /* 0x040fe4000f8828ff */
[----:B------:R-:W4:Y:S04]  /*1210*/  LDG.E.128 R208, desc[UR4][R208.64+0x10] ;  /* 0x00001004d0d07981 */ /* 0x000f28000c1e1d00 */
[----:B------:R-:W4:Y:S01]  /*1220*/  LDG.E.128 R192, desc[UR4][R192.64] ;  /* 0x00000004c0c07981 */ /* 0x000f22000c1e1d00 */
[----:B------:R-:W-:-:S03]  /*1230*/  @P3 LEA.HI.X R15, R4, UR9, RZ, 0x5, P4 ;  /* 0x00000009040f3c11 */ /* 0x000fc6000a0f2cff */
[----:B------:R-:W4:Y:S04]  /*1240*/  LDL R220, [R1+0x10c] ;  /* 0x00010c0001dc7983 */ /* 0x000f280000100800 */
[----:B------:R-:W5:Y:S04]  /*1250*/  @P3 LDG.E.128 R20, desc[UR4][R14.64] ;  /* 0x000000040e143981 */ /* 0x000f68000c1e1d00 */
[----:B------:R0:W5:Y:S01]  /*1260*/  @P3 LDG.E.128 R16, desc[UR4][R14.64+0x10] ;  /* 0x000010040e103981 */ /* 0x000162000c1e1d00 */
[----:B------:R-:W-:-:S03]  /*1270*/  ISETP.NE.AND P3, PT, R235, RZ, PT ;  /* 0x000000ffeb00720c */ /* 0x000fc60003f65270 */
[----:B------:R-:W4:Y:S01]  /*1280*/  LDL R235, [R1+0x114] ;  /* 0x0001140001eb7983 */ /* 0x000f220000100800 */
[----:B-----5:R-:W-:-:S03]  /*1290*/  FSEL R204, R212, RZ, !P3 ;  /* 0x000000ffd4cc7208 */ /* 0x020fc60005800000 */
[----:B------:R-:W4:Y:S02]  /*12a0*/  LDL R219, [R1+0x100] ;  /* 0x0001000001db7983 */ /* 0x000f240000100800 */
[--C-:B--2---:R-:W-:Y:S01]  /*12b0*/  FADD.FTZ R0, R200, -R204.reuse ;  /* 0x800000ccc8007221 */ /* 0x104fe20000010000 */
[----:B------:R-:W-:-:S03]  /*12c0*/  FADD.FTZ R201, R201, -R204 ;  /* 0x800000ccc9c97221 */ /* 0x000fc60000010000 */
[----:B------:R-:W-:Y:S01]  /*12d0*/  FMUL.FTZ R0, R3, R0 ;  /* 0x0000000003007220 */ /* 0x000fe20000410000 */
[----:B------:R-:W-:Y:S01]  /*12e0*/  FADD.FTZ R5, R203, -R204 ;  /* 0x800000cccb057221 */ /* 0x000fe20000010000 */
[----:B------:R-:W-:Y:S01]  /*12f0*/  FMUL.FTZ R218, R3, R201 ;  /* 0x000000c903da7220 */ /* 0x000fe20000410000 */
[--C-:B---3--:R-:W-:Y:S02]  /*1300*/  HADD2.F32 R200, -RZ, R188.reuse.H0_H0 ;  /* 0x200000bcffc87230 */ /* 0x108fe40000004100 */
[----:B------:R-:W-:-:S03]  /*1310*/  HADD2.F32 R188, -RZ, R188.H1_H1 ;  /* 0x300000bcffbc7230 */ /* 0x000fc60000004100 */
[-C--:B------:R-:W-:Y:S01]  /*1320*/  FMUL.FTZ R203, R217, R200.reuse ;  /* 0x000000c8d9cb7220 */ /* 0x080fe20000410000 */
[----:B------:R-:W-:Y:S01]  /*1330*/  FADD.FTZ R52, R52, R200 ;  /* 0x000000c834347221 */ /* 0x000fe20000010000 */
[--C-:B----4-:R-:W-:Y:S02]  /*1340*/  HADD2.F32 R231, -RZ, R192.reuse.H0_H0 ;  /* 0x200000c0ffe77230 */ /* 0x110fe40000004100 */
[----:B------:R-:W-:Y:S01]  /*1350*/  FFMA.FTZ R84, R0, R200, R84 ;  /* 0x000000c800547223 */ /* 0x000fe20000010054 */
[----:B------:R-:W-:Y:S02]  /*1360*/  HADD2.F32 R192, -RZ, R192.H1_H1 ;  /* 0x300000c0ffc07230 */ /* 0x000fe40000004100 */
[-C--:B------:R-:W-:Y:S01]  /*1370*/  FMUL.FTZ R200, R247, R188.reuse ;  /* 0x000000bcf7c87220 */ /* 0x080fe20000410000 */
[----:B------:R-:W-:Y:S01]  /*1380*/  FADD.FTZ R53, R53, R188 ;  /* 0x000000bc35357221 */ /* 0x000fe20000010000 */
[----:B------:R-:W-:Y:S01]  /*1390*/  FADD.FTZ R116, R116, R231 ;  /* 0x000000e774747221 */ /* 0x000fe20000010000 */
[-C--:B------:R-:W-:Y:S01]  /*13a0*/  FFMA.FTZ R148, R0, R231.reuse, R148 ;  /* 0x000000e700947223 */ /* 0x080fe20000010094 */
[----:B------:R-:W-:Y:S01]  /*13b0*/  FFMA.FTZ R85, R218, R188, R85 ;  /* 0x000000bcda557223 */ /* 0x000fe20000010055 */
[----:B------:R-:W-:Y:S01]  /*13c0*/  FFMA.FTZ R231, R248, R231, R203 ;  /* 0x000000e7f8e77223 */ /* 0x000fe200000100cb */
[----:B------:R-:W-:-:S02]  /*13d0*/  HADD2.F32 R188, -RZ, R189.H0_H0 ;  /* 0x200000bdffbc7230 */ /* 0x000fc40000004100 */
[-C--:B------:R-:W-:Y:S01]  /*13e0*/  FFMA.FTZ R203, R240, R192.reuse, R200 ;  /* 0x000000c0f0cb7223 */ /* 0x080fe200000100c8 */
[----:B------:R-:W-:Y:S01]  /*13f0*/  FADD.FTZ R202, R202, -R204 ;  /* 0x800000cccaca7221 */ /* 0x000fe20000010000 */
[C---:B------:R-:W-:Y:S01]  /*1400*/  FADD.FTZ R6, -R204.reuse, R208 ;  /* 0x000000d0cc067221 */ /* 0x040fe20000010100 */
[C---:B0-----:R-:W-:Y:S01]  /*1410*/  FADD.FTZ R15, -R204.reuse, R209 ;  /* 0x000000d1cc0f7221 */ /* 0x041fe20000010100 */
[----:B------:R-:W-:Y:S01]  /*1420*/  FADD.FTZ R14, -R204, R210 ;  /* 0x000000d2cc0e7221 */ /* 0x000fe20000010100 */
[----:B------:R-:W-:Y:S01]  /*1430*/  FADD.FTZ R117, R117, R192 ;  /* 0x000000c075757221 */ /* 0x000fe20000010000 */
[----:B------:R-:W-:Y:S01]  /*1440*/  FFMA.FTZ R149, R218, R192, R149 ;  /* 0x000000c0da957223 */ /* 0x000fe20000010095 */
[----:B------:R-:W-:Y:S01]  /*1450*/  FADD.FTZ R204, -R204, R211 ;  /* 0x000000d3cccc7221 */ /* 0x000fe20000010100 */
[----:B------:R-:W-:Y:S01]  /*1460*/  HADD2.F32 R192, -RZ, R193.H0_H0 ;  /* 0x200000c1ffc07230 */ /* 0x000fe20000004100 */
[----:B------:R-:W2:Y:S01]  /*1470*/  LDL R211, [R1+0x104] ;  /* 0x0001040001d37983 */ /* 0x000ea20000100800 */
[----:B------:R-:W-:-:S03]  /*1480*/  FMUL.FTZ R200, R239, R188 ;  /* 0x000000bcefc87220 */ /* 0x000fc60000410000 */
[----:B------:R0:W-:Y:S01]  /*1490*/  STL [R1+0xc], R203 ;  /* 0x00000ccb01007387 */ /* 0x0001e20000100800 */
[----:B------:R-:W-:-:S03]  /*14a0*/  FFMA.FTZ R201, R235, R192, R200 ;  /* 0x000000c0ebc97223 */ /* 0x000fc600000100c8 */
[----:B------:R-:W3:Y:S01]  /*14b0*/  LDL R210, [R1+0xf8] ;  /* 0x0000f80001d27983 */ /* 0x000ee20000100800 */
[----:B------:R-:W-:-:S03]  /*14c0*/  FMUL.FTZ R217, R3, R202 ;  /* 0x000000ca03d97220 */ /* 0x000fc60000410000 */
[----:B------:R-:W4:Y:S04]  /*14d0*/  LDL R209, [R1+0xfc] ;  /* 0x0000fc0001d17983 */ /* 0x000f280000100800 */
[----:B------:R-:W4:Y:S04]  /*14e0*/  LDL R208, [R1+0xf0] ;  /* 0x0000f00001d07983 */ /* 0x000f280000100800 */
[----:B------:R0:W-:Y:S01]  /*14f0*/  STL [R1+0x8], R201 ;  /* 0x000008c901007387 */ /* 0x0001e20000100800 */
[----:B------:R-:W-:-:S03]  /*1500*/  FADD.FTZ R118, R118, R192 ;  /* 0x000000c076767221 */ /* 0x000fc60000010000 */
[----:B------:R-:W4:Y:S01]  /*1510*/  LDL R202, [R1+0xf4] ;  /* 0x0000f40001ca7983 */ /* 0x000f220000100800 */
[----:B------:R-:W-:-:S03]  /*1520*/  FFMA.FTZ R150, R217, R192, R150 ;  /* 0x000000c0d9967223 */ /* 0x000fc60000010096 */
[----:B------:R-:W4:Y:S04]  /*1530*/  LDL R200, [R1+0xe8] ;  /* 0x0000e80001c87983 */ /* 0x000f280000100800 */
[----:B------:R-:W4:Y:S01]  /*1540*/  LDL R192, [R1+0xec] ;  /* 0x0000ec0001c07983 */ /* 0x000f220000100800 */
[----:B------:R-:W-:Y:S02]  /*1550*/  HADD2.F32 R189, -RZ, R189.H1_H1 ;  /* 0x300000bdffbd7230 */ /* 0x000fe40000004100 */
[----:B------:R-:W-:-:S03]  /*1560*/  HADD2.F32 R193, -RZ, R193.H1_H1 ;  /* 0x300000c1ffc17230 */ /* 0x000fc60000004100 */
[----:B------:R-:W-:Y:S01]  /*1570*/  FMUL.FTZ R248, R221, R189 ;  /* 0x000000bdddf87220 */ /* 0x000fe20000410000 */
[----:B------:R-:W-:-:S03]  /*1580*/  FADD.FTZ R221, RZ, R231 ;  /* 0x000000e7ffdd7221 */ /* 0x000fc60000010000 */
[----:B------:R-:W-:Y:S01]  /*1590*/  FFMA.FTZ R248, R220, R193, R248 ;  /* 0x000000c1dcf87223 */ /* 0x000fe200000100f8 */
[----:B------:R-:W-:Y:S01]  /*15a0*/  FFMA.FTZ R220, R0, R231, RZ ;  /* 0x000000e700dc7223 */ /* 0x000fe200000100ff */
[----:B------:R-:W-:Y:S01]  /*15b0*/  FADD.FTZ R54, R54, R188 ;  /* 0x000000bc36367221 */ /* 0x000fe20000010000 */
[----:B------:R-:W-:Y:S01]  /*15c0*/  FFMA.FTZ R86, R217, R188, R86 ;  /* 0x000000bcd9567223 */ /* 0x000fe20000010056 */
[----:B------:R-:W-:Y:S01]  /*15d0*/  FMUL.FTZ R5, R3, R5 ;  /* 0x0000000503057220 */ /* 0x000fe20000410000 */
[----:B------:R-:W-:Y:S02]  /*15e0*/  HADD2.F32 R188, -RZ, R190.H0_H0 ;  /* 0x200000beffbc7230 */ /* 0x000fe40000004100 */
[----:B------:R-:W-:Y:S01]  /*15f0*/  FADD.FTZ R221, R221, R203 ;  /* 0x000000cbdddd7221 */ /* 0x000fe20000010000 */
[----:B------:R-:W-:Y:S01]  /*1600*/  FFMA.FTZ R220, R218, R203, R220 ;  /* 0x000000cbdadc7223 */ /* 0x000fe200000100dc */
[----:B------:R-:W-:Y:S02]  /*1610*/  HADD2.F32 R247, -RZ, R194.H0_H0 ;  /* 0x200000c2fff77230 */ /* 0x000fe40000004100 */
        /* <DEDUP_REMOVED lines=13> */
[----:B------:R-:W-:-:S02]  /*16f0*/  HADD2.F32 R188, -RZ, R191.H0_H0 ;  /* 0x200000bfffbc7230 */ /* 0x000fc40000004100 */
[----:B------:R-:W-:Y:S01]  /*1700*/  FFMA.FTZ R220, R5, R248, R220 ;  /* 0x000000f805dc7223 */ /* 0x000fe200000100dc */
[----:B------:R-:W-:Y:S02]  /*1710*/  HADD2.F32 R239, -RZ, R195.H0_H0 ;  /* 0x200000c3ffef7230 */ /* 0x000fe40000004100 */
[C---:B------:R-:W-:Y:S01]  /*1720*/  FMUL.FTZ R14, R3.reuse, R14 ;  /* 0x0000000e030e7220 */ /* 0x040fe20000410000 */
[----:B------:R-:W-:Y:S02]  /*1730*/  HADD2.F32 R191, -RZ, R191.H1_H1 ;  /* 0x300000bfffbf7230 */ /* 0x000fe40000004100 */
[C---:B------:R-:W-:Y:S01]  /*1740*/  FMUL.FTZ R15, R3.reuse, R15 ;  /* 0x0000000f030f7220 */ /* 0x040fe20000410000 */
[----:B------:R-:W-:Y:S02]  /*1750*/  HADD2.F32 R195, -RZ, R195.H1_H1 ;  /* 0x300000c3ffc37230 */ /* 0x000fe40000004100 */
        /* <DEDUP_REMOVED lines=24> */
[----:B------:R-:W-:Y:S01]  /*18e0*/  FFMA.FTZ R239, R202, R239, R189 ;  /* 0x000000efcaef7223 */ /* 0x000fe200000100bd */
[----:B------:R-:W-:-:S03]  /*18f0*/  FMUL.FTZ R235, R200, R191 ;  /* 0x000000bfc8eb7220 */ /* 0x000fc60000410000 */
[----:B------:R-:W-:Y:S01]  /*1900*/  FADD.FTZ R221, R221, R239 ;  /* 0x000000efdddd7221 */ /* 0x000fe20000010000 */
[----:B------:R-:W-:Y:S01]  /*1910*/  FFMA.FTZ R220, R14, R239, R220 ;  /* 0x000000ef0edc7223 */ /* 0x000fe200000100dc */
[----:B------:R-:W-:-:S04]  /*1920*/  FFMA.FTZ R235, R192, R195, R235 ;  /* 0x000000c3c0eb7223 */ /* 0x000fc800000100eb */
[----:B------:R-:W-:Y:S01]  /*1930*/  FADD.FTZ R221, R221, R235 ;  /* 0x000000ebdddd7221 */ /* 0x000fe20000010000 */
[----:B0-----:R-:W-:-:S07]  /*1940*/  FFMA.FTZ R220, R204, R235, R220 ;  /* 0x000000ebccdc7223 */ /* 0x001fce00000100dc */
.L_x_1992:
[----:B------:R-:W-:Y:S05]  /*1950*/  BSYNC B0 ;  /* 0x0000000000007941 */ /* 0x000fea0003800000 */
.L_x_1991:
        /* <DEDUP_REMOVED lines=11> */
[----:B------:R-:W2:Y:S04]  /*1a10*/  LDG.E.128 R200, desc[UR4][R208.64] ;  /* 0x00000004d0c87981 */ /* 0x000ea8000c1e1d00 */
[----:B------:R-:W4:Y:S01]  /*1a20*/  LDL R237, [R1+0xd0] ;  /* 0x0000d00001ed7983 */ /* 0x000f220000100800 */
        /* <DEDUP_REMOVED lines=11> */
[----:B------:R-:W-:-:S03]  /*1ae0*/  ISETP.NE.AND P3, PT, R230, RZ, PT ;  /* 0x000000ffe600720c */ /* 0x000fc60003f65270 */
[----:B------:R-:W4:Y:S01]  /*1af0*/  LDL R230, [R1+0xd4] ;  /* 0x0000d40001e67983 */ /* 0x000f220000100800 */
[----:B-----5:R-:W-:-:S05]  /*1b00*/  FSEL R205, R212, RZ, !P3 ;  /* 0x000000ffd4cd7208 */ /* 0x020fca0005800000 */
[C---:B--2---:R-:W-:Y:S01]  /*1b10*/  FADD.FTZ R7, -R205.reuse, R203 ;  /* 0x000000cbcd077221 */ /* 0x044fe20000010100 */
[----:B------:R-:W-:-:S04]  /*1b20*/  FADD.FTZ R200, -R205, R200 ;  /* 0x000000c8cdc87221 */ /* 0x000fc80000010100 */
[----:B------:R-:W-:Y:S01]  /*1b30*/  FMUL.FTZ R227, R3, R200 ;  /* 0x000000c803e37220 */ /* 0x000fe20000410000 */
[C---:B---3--:R-:W-:Y:S01]  /*1b40*/  FADD.FTZ R8, -R205.reuse, R208 ;  /* 0x000000d0cd087221 */ /* 0x048fe20000010100 */
[----:B----4-:R-:W-:Y:S02]  /*1b50*/  HADD2.F32 R203, -RZ, R188.H0_H0 ;  /* 0x200000bcffcb7230 */ /* 0x010fe40000004100 */
[----:B0-----:R-:W-:-:S03]  /*1b60*/  FADD.FTZ R13, -R205, R209 ;  /* 0x000000d1cd0d7221 */ /* 0x001fc60000010100 */
[----:B------:R-:W-:Y:S01]  /*1b70*/  FMUL.FTZ R200, R246, R203 ;  /* 0x000000cbf6c87220 */ /* 0x000fe20000410000 */
[----:B------:R-:W-:Y:S02]  /*1b80*/  HADD2.F32 R208, -RZ, R192.H0_H0 ;  /* 0x200000c0ffd07230 */ /* 0x000fe40000004100 */
[----:B------:R-:W-:Y:S02]  /*1b90*/  FADD.FTZ R12, -R205, R210 ;  /* 0x000000d2cd0c7221 */ /* 0x000fe40000010100 */
[----:B------:R-:W2:Y:S01]  /*1ba0*/  LDL R210, [R1+0xc8] ;  /* 0x0000c80001d27983 */ /* 0x000ea20000100800 */
[-C--:B------:R-:W-:Y:S01]  /*1bb0*/  FFMA.FTZ R209, R245, R208.reuse, R200 ;  /* 0x000000d0f5d17223 */ /* 0x080fe200000100c8 */
[----:B------:R-:W-:Y:S01]  /*1bc0*/  FADD.FTZ R108, R108, R208 ;  /* 0x000000d06c6c7221 */ /* 0x000fe20000010000 */
[----:B------:R-:W-:-:S03]  /*1bd0*/  FFMA.FTZ R140, R227, R208, R140 ;  /* 0x000000d0e38c7223 */ /* 0x000fc6000001008c */
[----:B------:R0:W-:Y:S04]  /*1be0*/  STL [R1+0x18], R209 ;  /* 0x000018d101007387 */ /* 0x0001e80000100800 */
[----:B------:R-:W3:Y:S01]  /*1bf0*/  LDL R208, [R1+0xcc] ;  /* 0x0000cc0001d07983 */ /* 0x000ee20000100800 */
[----:B------:R-:W-:Y:S01]  /*1c00*/  FADD.FTZ R201, -R205, R201 ;  /* 0x000000c9cdc97221 */ /* 0x000fe20000010100 */
[----:B------:R-:W-:-:S03]  /*1c10*/  HADD2.F32 R188, -RZ, R188.H1_H1 ;  /* 0x300000bcffbc7230 */ /* 0x000fc60000004100 */
[----:B------:R-:W-:Y:S01]  /*1c20*/  FMUL.FTZ R216, R3, R201 ;  /* 0x000000c903d87220 */ /* 0x000fe20000410000 */
[----:B------:R-:W-:Y:S02]  /*1c30*/  HADD2.F32 R192, -RZ, R192.H1_H1 ;  /* 0x300000c0ffc07230 */ /* 0x000fe40000004100 */
[-C--:B------:R-:W-:Y:S01]  /*1c40*/  FMUL.FTZ R200, R238, R188.reuse ;  /* 0x000000bceec87220 */ /* 0x080fe20000410000 */
[----:B------:R-:W-:Y:S01]  /*1c50*/  FADD.FTZ R45, R45, R188 ;  /* 0x000000bc2d2d7221 */ /* 0x000fe20000010000 */
[----:B------:R-:W-:Y:S01]  /*1c60*/  FFMA.FTZ R77, R216, R188, R77 ;  /* 0x000000bcd84d7223 */ /* 0x000fe2000001004d */
[----:B------:R-:W-:Y:S02]  /*1c70*/  HADD2.F32 R188, -RZ, R189.H0_H0 ;  /* 0x200000bdffbc7230 */ /* 0x000fe40000004100 */
[----:B------:R-:W-:Y:S01]  /*1c80*/  FADD.FTZ R44, R44, R203 ;  /* 0x000000cb2c2c7221 */ /* 0x000fe20000010000 */
[----:B------:R-:W-:Y:S01]  /*1c90*/  FFMA.FTZ R76, R227, R203, R76 ;  /* 0x000000cbe34c7223 */ /* 0x000fe2000001004c */
[----:B------:R-:W-:Y:S01]  /*1ca0*/  FADD.FTZ R109, R109, R192 ;  /* 0x000000c06d6d7221 */ /* 0x000fe20000010000 */
[-C--:B------:R-:W-:Y:S01]  /*1cb0*/  FFMA.FTZ R141, R216, R192.reuse, R141 ;  /* 0x000000c0d88d7223 */ /* 0x080fe2000001008d */
[----:B------:R-:W-:Y:S01]  /*1cc0*/  FFMA.FTZ R203, R215, R192, R200 ;  /* 0x000000c0d7cb7223 */ /* 0x000fe200000100c8 */
[----:B------:R-:W-:-:S02]  /*1cd0*/  HADD2.F32 R192, -RZ, R193.H0_H0 ;  /* 0x200000c1ffc07230 */ /* 0x000fc40000004100 */
[----:B------:R-:W-:Y:S01]  /*1ce0*/  FMUL.FTZ R200, R237, R188 ;  /* 0x000000bcedc87220 */ /* 0x000fe20000410000 */
[----:B------:R-:W-:Y:S01]  /*1cf0*/  HADD2.F32 R189, -RZ, R189.H1_H1 ;  /* 0x300000bdffbd7230 */ /* 0x000fe20000004100 */
[----:B------:R0:W-:Y:S02]  /*1d00*/  STL [R1+0x4], R203 ;  /* 0x000004cb01007387 */ /* 0x0001e40000100800 */
[----:B------:R-:W-:Y:S01]  /*1d10*/  FFMA.FTZ R201, R230, R192, R200 ;  /* 0x000000c0e6c97223 */ /* 0x000fe200000100c8 */
[C---:B------:R-:W-:Y:S01]  /*1d20*/  FADD.FTZ R202, -R205.reuse, R202 ;  /* 0x000000cacdca7221 */ /* 0x040fe20000010100 */
[----:B------:R-:W4:Y:S01]  /*1d30*/  LDL R237, [R1+0xc0] ;  /* 0x0000c00001ed7983 */ /* 0x000f220000100800 */
[----:B------:R-:W-:Y:S02]  /*1d40*/  HADD2.F32 R193, -RZ, R193.H1_H1 ;  /* 0x300000c1ffc17230 */ /* 0x000fe40000004100 */
[----:B------:R-:W-:Y:S01]  /*1d50*/  FADD.FTZ R205, -R205, R211 ;  /* 0x000000d3cdcd7221 */ /* 0x000fe20000010100 */
[----:B------:R0:W-:Y:S04]  /*1d60*/  STL [R1], R201 ;  /* 0x000000c901007387 */ /* 0x0001e80000100800 */
[----:B------:R-:W4:Y:S04]  /*1d70*/  LDL R230, [R1+0xc4] ;  /* 0x0000c40001e67983 */ /* 0x000f280000100800 */
[----:B------:R-:W4:Y:S01]  /*1d80*/  LDL R211, [R1+0xb8] ;  /* 0x0000b80001d37983 */ /* 0x000f220000100800 */
[----:B------:R-:W-:-:S03]  /*1d90*/  FMUL.FTZ R215, R3, R202 ;  /* 0x000000ca03d77220 */ /* 0x000fc60000410000 */
[----:B------:R-:W4:Y:S01]  /*1da0*/  LDL R202, [R1+0xb4] ;  /* 0x0000b40001ca7983 */ /* 0x000f220000100800 */
[----:B------:R-:W-:-:S03]  /*1db0*/  FADD.FTZ R110, R110, R192 ;  /* 0x000000c06e6e7221 */ /* 0x000fc60000010000 */
[----:B------:R-:W4:Y:S01]  /*1dc0*/  LDL R200, [R1+0xa8] ;  /* 0x0000a80001c87983 */ /* 0x000f220000100800 */
[----:B------:R-:W-:-:S03]  /*1dd0*/  FFMA.FTZ R142, R215, R192, R142 ;  /* 0x000000c0d78e7223 */ /* 0x000fc6000001008e */
[----:B------:R-:W4:Y:S01]  /*1de0*/  LDL R192, [R1+0xac] ;  /* 0x0000ac0001c07983 */ /* 0x000f220000100800 */
[----:B--2---:R-:W-:-:S03]  /*1df0*/  FMUL.FTZ R246, R210, R189 ;  /* 0x000000bdd2f67220 */ /* 0x004fc60000410000 */
[----:B------:R-:W2:Y:S01]  /*1e00*/  LDL R210, [R1+0xbc] ;  /* 0x0000bc0001d27983 */ /* 0x000ea20000100800 */
[----:B---3--:R-:W-:-:S03]  /*1e10*/  FFMA.FTZ R246, R208, R193, R246 ;  /* 0x000000c1d0f67223 */ /* 0x008fc600000100f6 */
[----:B------:R-:W3:Y:S01]  /*1e20*/  LDL R208, [R1+0xb0] ;  /* 0x0000b00001d07983 */ /* 0x000ee20000100800 */
[----:B------:R-:W-:Y:S01]  /*1e30*/  FADD.FTZ R221, R221, R209 ;  /* 0x000000d1dddd7221 */ /* 0x000fe20000010000 */
[----:B------:R-:W-:Y:S01]  /*1e40*/  FFMA.FTZ R220, R227, R209, R220 ;  /* 0x000000d1e3dc7223 */ /* 0x000fe200000100dc */
[----:B------:R-:W-:Y:S01]  /*1e50*/  FADD.FTZ R46, R46, R188 ;  /* 0x000000bc2e2e7221 */ /* 0x000fe20000010000 */
[----:B------:R-:W-:Y:S01]  /*1e60*/  FFMA.FTZ R78, R215, R188, R78 ;  /* 0x000000bcd74e7223 */ /* 0x000fe2000001004e */
[----:B------:R-:W-:Y:S01]  /*1e70*/  FMUL.FTZ R7, R3, R7 ;  /* 0x0000000703077220 */ /* 0x000fe20000410000 */
[----:B------:R-:W-:Y:S02]  /*1e80*/  HADD2.F32 R188, -RZ, R190.H0_H0 ;  /* 0x200000beffbc7230 */ /* 0x000fe40000004100 */
[----:B------:R-:W-:Y:S01]  /*1e90*/  FADD.FTZ R221, R221, R203 ;  /* 0x000000cbdddd7221 */ /* 0x000fe20000010000 */
[----:B------:R-:W-:Y:S01]  /*1ea0*/  FFMA.FTZ R220, R216, R203, R220 ;  /* 0x000000cbd8dc7223 */ /* 0x000fe200000100dc */
[----:B------:R-:W-:-:S02]  /*1eb0*/  HADD2.F32 R245, -RZ, R194.H0_H0 ;  /* 0x200000c2fff57230 */ /* 0x000fc40000004100 */
[----:B------:R-:W-:Y:S01]  /*1ec0*/  FMUL.FTZ R8, R3, R8 ;  /* 0x0000000803087220 */ /* 0x000fe20000410000 */
[----:B------:R-:W-:Y:S01]  /*1ed0*/  FADD.FTZ R47, R47, R189 ;  /* 0x000000bd2f2f7221 */ /* 0x000fe20000010000 */
[----:B------:R-:W-:Y:S01]  /*1ee0*/  FFMA.FTZ R79, R7, R189, R79 ;  /* 0x000000bd074f7223 */ /* 0x000fe2000001004f */
[----:B------:R-:W-:Y:S02]  /*1ef0*/  HADD2.F32 R190, -RZ, R190.H1_H1 ;  /* 0x300000beffbe7230 */ /* 0x000fe40000004100 */
[----:B------:R-:W-:Y:S01]  /*1f00*/  FADD.FTZ R221, R221, R201 ;  /* 0x000000c9dddd7221 */ /* 0x000fe20000010000 */
[----:B------:R-:W-:Y:S01]  /*1f10*/  FFMA.FTZ R220, R215, R201, R220 ;  /* 0x000000c9d7dc7223 */ /* 0x000fe200000100dc */
[----:B------:R-:W-:Y:S01]  /*1f20*/  FADD.FTZ R40, R40, R188 ;  /* 0x000000bc28287221 */ /* 0x000fe20000010000 */
[-C--:B------:R-:W-:Y:S01]  /*1f30*/  FFMA.FTZ R72, R8, R188.reuse, R72 ;  /* 0x000000bc08487223 */ /* 0x080fe20000010048 */
[----:B------:R-:W-:Y:S01]  /*1f40*/  FADD.FTZ R104, R104, R245 ;  /* 0x000000f568687221 */ /* 0x000fe20000010000 */
[----:B------:R-:W-:Y:S01]  /*1f50*/  FFMA.FTZ R136, R8, R245, R136 ;  /* 0x000000f508887223 */ /* 0x000fe20000010088 */
[----:B----4-:R-:W-:Y:S01]  /*1f60*/  FMUL.FTZ R189, R237, R188 ;  /* 0x000000bcedbd7220 */ /* 0x010fe20000410000 */
[----:B------:R-:W-:-:S02]  /*1f70*/  HADD2.F32 R194, -RZ, R194.H1_H1 ;  /* 0x300000c2ffc27230 */ /* 0x000fc40000004100 */
[----:B------:R-:W-:Y:S01]  /*1f80*/  FADD.FTZ R221, R221, R246 ;  /* 0x000000f6dddd7221 */ /* 0x000fe20000010000 */
[----:B------:R-:W-:Y:S02]  /*1f90*/  HADD2.F32 R188, -RZ, R191.H0_H0 ;  /* 0x200000bfffbc7230 */ /* 0x000fe40000004100 */
[----:B------:R-:W-:Y:S01]  /*1fa0*/  FFMA.FTZ R220, R7, R246, R220 ;  /* 0x000000f607dc7223 */ /* 0x000fe200000100dc */
[----:B------:R-:W-:Y:S02]  /*1fb0*/  HADD2.F32 R237, -RZ, R195.H0_H0 ;  /* 0x200000c3ffed7230 */ /* 0x000fe40000004100 */
[----:B------:R-:W-:Y:S01]  /*1fc0*/  FFMA.FTZ R245, R230, R245, R189 ;  /* 0x000000f5e6f57223 */ /* 0x000fe200000100bd */
[----:B------:R-:W-:Y:S01]  /*1fd0*/  FMUL.FTZ R12, R3, R12 ;  /* 0x0000000c030c7220 */ /* 0x000fe20000410000 */
[----:B------:R-:W-:Y:S01]  /*1fe0*/  FMUL.FTZ R238, R211, R190 ;  /* 0x000000bed3ee7220 */ /* 0x000fe20000410000 */
[----:B------:R-:W-:Y:S02]  /*1ff0*/  HADD2.F32 R191, -RZ, R191.H1_H1 ;  /* 0x300000bfffbf7230 */ /* 0x000fe40000004100 */
[----:B------:R-:W-:Y:S01]  /*2000*/  FMUL.FTZ R13, R3, R13 ;  /* 0x0000000d030d7220 */ /* 0x000fe20000410000 */
[----:B------:R-:W-:Y:S01]  /*2010*/  FADD.FTZ R221, R221, R245 ;  /* 0x000000f5dddd7221 */ /* 0x000fe20000010000 */
[----:B------:R-:W-:Y:S01]  /*2020*/  FFMA.FTZ R220, R8, R245, R220 ;  /* 0x000000f508dc7223 */ /* 0x000fe200000100dc */
[----:B------:R-:W-:Y:S01]  /*2030*/  FADD.FTZ R106, R106, R237 ;  /* 0x000000ed6a6a7221 */ /* 0x000fe20000010000 */
[----:B------:R-:W-:Y:S01]  /*2040*/  FFMA.FTZ R138, R12, R237, R138 ;  /* 0x000000ed0c8a7223 */ /* 0x000fe2000001008a */
[----:B------:R-:W-:-:S02]  /*2050*/  HADD2.F32 R195, -RZ, R195.H1_H1 ;  /* 0x300000c3ffc37230 */ /* 0x000fc40000004100 */
[----:B------:R-:W-:Y:S01]  /*2060*/  FMUL.FTZ R230, R200, R191 ;  /* 0x000000bfc8e67220 */ /* 0x000fe20000410000 */
[----:B------:R-:W-:-:S03]  /*2070*/  FMUL.FTZ R205, R3, R205 ;  /* 0x000000cd03cd7220 */ /* 0x000fc60000410000 */
        /* <DEDUP_REMOVED lines=16> */
[----:B------:R-:W-:Y:S01]  /*2180*/  FFMA.FTZ R220, R13, R238, R220 ;  /* 0x000000ee0ddc7223 */ /* 0x000fe200000100dc */
[----:B---3--:R-:W-:-:S04]  /*2190*/  FMUL.FTZ R189, R208, R188 ;  /* 0x000000bcd0bd7220 */ /* 0x008fc80000410000 */
[----:B------:R-:W-:-:S04]  /*21a0*/  FFMA.FTZ R237, R202, R237, R189 ;  /* 0x000000edcaed7223 */ /* 0x000fc800000100bd */
[----:B------:R-:W-:Y:S01]  /*21b0*/  FADD.FTZ R221, R221, R237 ;  /* 0x000000eddddd7221 */ /* 0x000fe20000010000 */
[----:B------:R-:W-:-:S03]  /*21c0*/  FFMA.FTZ R220, R12, R237, R220 ;  /* 0x000000ed0cdc7223 */ /* 0x000fc600000100dc */
[----:B------:R-:W-:Y:S01]  /*21d0*/  FADD.FTZ R221, R221, R230 ;  /* 0x000000e6dddd7221 */ /* 0x000fe20000010000 */
[----:B0-----:R-:W-:-:S07]  /*21e0*/  FFMA.FTZ R220, R205, R230, R220 ;  /* 0x000000e6cddc7223 */ /* 0x001fce00000100dc */
.L_x_1994:
[----:B------:R-:W-:Y:S05]  /*21f0*/  BSYNC B0 ;  /* 0x0000000000007941 */ /* 0x000fea0003800000 */
.L_x_1993:
[----:B------:R-:W-:Y:S04]  /*2200*/  BSSY B0, `(.L_x_1995) ;  /* 0x0000087000007945 */ /* 0x000fe80003800000 */
[----:B------:R-:W-:Y:S05]  /*2210*/  @!P2 BRA `(.L_x_1996) ;  /* 0x000000080014a947 */ /* 0x000fea0003800000 */
        /* <DEDUP_REMOVED lines=12> */
[----:B------:R-:W3:Y:S01]  /*22e0*/  LDG.E.128 R208, desc[UR4][R208.64+0x10] ;  /* 0x00001004d0d07981 */ /* 0x000ee2000c1e1d00 */
[----:B-1----:R-:W-:-:S03]  /*22f0*/  IMAD.WIDE.U32 R192, R219, 0x10, R192 ;  /* 0x00000010dbc07825 */ /* 0x002fc600078e00c0 */
[----:B------:R-:W4:Y:S04]  /*2300*/  LDG.E.128 R188, desc[UR4][R188.64] ;  /* 0x00000004bcbc7981 */ /* 0x000f28000c1e1d00 */
        /* <DEDUP_REMOVED lines=10> */
[----:B------:R-:W-:-:S04]  /*23b0*/  FADD.FTZ R200, -R207, R200 ;  /* 0x000000c8cfc87221 */ /* 0x000fc80000010100 */
[----:B------:R-:W-:Y:S01]  /*23c0*/  FMUL.FTZ R224, R3, R200 ;  /* 0x000000c803e07220 */ /* 0x000fe20000410000 */
[C---:B---3--:R-:W-:Y:S01]  /*23d0*/  FADD.FTZ R10, -R207.reuse, R208 ;  /* 0x000000d0cf0a7221 */ /* 0x048fe20000010100 */
[----:B----4-:R-:W-:Y:S02]  /*23e0*/  HADD2.F32 R203, -RZ, R188.H0_H0 ;  /* 0x200000bcffcb7230 */ /* 0x010fe40000004100 */
[----:B------:R-:W-:Y:S01]  /*23f0*/  FADD.FTZ R206, -R207, R209 ;  /* 0x000000d1cfce7221 */ /* 0x000fe20000010100 */
[----:B------:R-:W-:Y:S02]  /*2400*/  HADD2.F32 R208, -RZ, R192.H0_H0 ;  /* 0x200000c0ffd07230 */ /* 0x000fe40000004100 */
[----:B------:R-:W-:Y:S02]  /*2410*/  FMUL.FTZ R200, R234, R203 ;  /* 0x000000cbeac87220 */ /* 0x000fe40000410000 */
[----:B------:R-:W2:Y:S02]  /*2420*/  LDL R234, [R1+0x94] ;  /* 0x0000940001ea7983 */ /* 0x000ea40000100800 */
[----:B------:R-:W-:-:S02]  /*2430*/  FFMA.FTZ R209, R229, R208, R200 ;  /* 0x000000d0e5d17223 */ /* 0x000fc400000100c8 */
[----:B------:R-:W3:Y:S04]  /*2440*/  LDL R229, [R1+0x88] ;  /* 0x0000880001e57983 */ /* 0x000ee80000100800 */
[----:B------:R0:W-:Y:S04]  /*2450*/  STL [R1+0x14], R209 ;  /* 0x000014d101007387 */ /* 0x0001e80000100800 */
[----:B------:R-:W4:Y:S01]  /*2460*/  LDL R200, [R1+0x8c] ;  /* 0x00008c0001c87983 */ /* 0x000f220000100800 */
[----:B------:R-:W-:Y:S01]  /*2470*/  FADD.FTZ R201, -R207, R201 ;  /* 0x000000c9cfc97221 */ /* 0x000fe20000010100 */
[----:B------:R-:W-:-:S02]  /*2480*/  HADD2.F32 R188, -RZ, R188.H1_H1 ;  /* 0x300000bcffbc7230 */ /* 0x000fc40000004100 */
[----:B------:R-:W-:Y:S01]  /*2490*/  FADD.FTZ R202, -R207, R202 ;  /* 0x000000cacfca7221 */ /* 0x000fe20000010100 */
[----:B------:R-:W-:Y:S01]  /*24a0*/  FMUL.FTZ R214, R3, R201 ;  /* 0x000000c903d67220 */ /* 0x000fe20000410000 */
[C---:B------:R-:W-:Y:S01]  /*24b0*/  FADD.FTZ R11, -R207.reuse, R210 ;  /* 0x000000d2cf0b7221 */ /* 0x040fe20000010100 */
[----:B------:R-:W-:Y:S01]  /*24c0*/  FADD.FTZ R207, -R207, R211 ;  /* 0x000000d3cfcf7221 */ /* 0x000fe20000010100 */
[-C--:B------:R-:W-:Y:S01]  /*24d0*/  FMUL.FTZ R252, R243, R188.reuse ;  /* 0x000000bcf3fc7220 */ /* 0x080fe20000410000 */
[----:B------:R-:W-:Y:S01]  /*24e0*/  FADD.FTZ R37, R37, R188 ;  /* 0x000000bc25257221 */ /* 0x000fe20000010000 */
[----:B------:R-:W-:Y:S01]  /*24f0*/  FFMA.FTZ R69, R214, R188, R69 ;  /* 0x000000bcd6457223 */ /* 0x000fe20000010045 */
[----:B------:R-:W4:Y:S01]  /*2500*/  LDL R211, [R1+0x80] ;  /* 0x0000800001d37983 */ /* 0x000f220000100800 */
[----:B------:R-:W-:Y:S02]  /*2510*/  HADD2.F32 R192, -RZ, R192.H1_H1 ;  /* 0x300000c0ffc07230 */ /* 0x000fe40000004100 */
[----:B------:R-:W-:-:S02]  /*2520*/  HADD2.F32 R188, -RZ, R189.H0_H0 ;  /* 0x200000bdffbc7230 */ /* 0x000fc40000004100 */
[----:B------:R-:W-:Y:S01]  /*2530*/  FADD.FTZ R100, R100, R208 ;  /* 0x000000d064647221 */ /* 0x000fe20000010000 */
[----:B------:R-:W-:Y:S02]  /*2540*/  HADD2.F32 R189, -RZ, R189.H1_H1 ;  /* 0x300000bdffbd7230 */ /* 0x000fe40000004100 */
[----:B------:R-:W-:Y:S01]  /*2550*/  FFMA.FTZ R132, R224, R208, R132 ;  /* 0x000000d0e0847223 */ /* 0x000fe20000010084 */
[----:B------:R-:W4:Y:S01]  /*2560*/  LDL R210, [R1+0x84] ;  /* 0x0000840001d27983 */ /* 0x000f220000100800 */
[--C-:B------:R-:W-:Y:S02]  /*2570*/  HADD2.F32 R251, -RZ, R193.reuse.H0_H0 ;  /* 0x200000c1fffb7230 */ /* 0x100fe40000004100 */
[----:B------:R-:W-:Y:S01]  /*2580*/  FFMA.FTZ R252, R213, R192, R252 ;  /* 0x000000c0d5fc7223 */ /* 0x000fe200000100fc */
[----:B------:R-:W4:Y:S01]  /*2590*/  LDL R208, [R1+0x78] ;  /* 0x0000780001d07983 */ /* 0x000f220000100800 */
[----:B------:R-:W-:Y:S02]  /*25a0*/  HADD2.F32 R193, -RZ, R193.H1_H1 ;  /* 0x300000c1ffc17230 */ /* 0x000fe40000004100 */
[----:B------:R-:W-:Y:S01]  /*25b0*/  FADD.FTZ R36, R36, R203 ;  /* 0x000000cb24247221 */ /* 0x000fe20000010000 */
[----:B------:R-:W-:Y:S01]  /*25c0*/  FFMA.FTZ R68, R224, R203, R68 ;  /* 0x000000cbe0447223 */ /* 0x000fe20000010044 */
[----:B------:R-:W-:Y:S01]  /*25d0*/  FMUL.FTZ R213, R3, R202 ;  /* 0x000000ca03d57220 */ /* 0x000fe20000410000 */
[----:B------:R-:W4:Y:S01]  /*25e0*/  LDL R203, [R1+0x7c] ;  /* 0x00007c0001cb7983 */ /* 0x000f220000100800 */
[----:B------:R-:W-:Y:S01]  /*25f0*/  FADD.FTZ R101, R101, R192 ;  /* 0x000000c065657221 */ /* 0x000fe20000010000 */
[----:B------:R-:W-:-:S02]  /*2600*/  FFMA.FTZ R133, R214, R192, R133 ;  /* 0x000000c0d6857223 */ /* 0x000fc40000010085 */
[----:B------:R-:W4:Y:S01]  /*2610*/  LDL R202, [R1+0x70] ;  /* 0x0000700001ca7983 */ /* 0x000f220000100800 */
[----:B------:R-:W-:Y:S01]  /*2620*/  FMUL.FTZ R192, R236, R188 ;  /* 0x000000bcecc07220 */ /* 0x000fe20000410000 */
[----:B------:R-:W-:Y:S02]  /*2630*/  FADD.FTZ R102, R102, R251 ;  /* 0x000000fb66667221 */ /* 0x000fe40000010000 */
[----:B------:R-:W4:Y:S01]  /*2640*/  LDL R201, [R1+0x74] ;  /* 0x0000740001c97983 */ /* 0x000f220000100800 */
[----:B------:R-:W-:Y:S01]  /*2650*/  FFMA.FTZ R134, R213, R251, R134 ;  /* 0x000000fbd5867223 */ /* 0x000fe20000010086 */
[----:B---3--:R-:W-:Y:S01]  /*2660*/  FMUL.FTZ R244, R229, R189 ;  /* 0x000000bde5f47220 */ /* 0x008fe20000410000 */
[----:B--2---:R-:W-:Y:S02]  /*2670*/  FFMA.FTZ R251, R234, R251, R192 ;  /* 0x000000fbeafb7223 */ /* 0x004fe400000100c0 */
[----:B------:R-:W2:Y:S01]  /*2680*/  LDL R192, [R1+0x6c] ;  /* 0x00006c0001c07983 */ /* 0x000ea20000100800 */
[----:B----4-:R-:W-:-:S03]  /*2690*/  FFMA.FTZ R244, R200, R193, R244 ;  /* 0x000000c1c8f47223 */ /* 0x010fc600000100f4 */
        /* <DEDUP_REMOVED lines=14> */
[-C--:B------:R-:W-:Y:S01]  /*2780*/  FMUL.FTZ R189, R211, R188.reuse ;  /* 0x000000bcd3bd7220 */ /* 0x080fe20000410000 */
[----:B------:R-:W-:Y:S01]  /*2790*/  FADD.FTZ R221, R221, R251 ;  /* 0x000000fbdddd7221 */ /* 0x000fe20000010000 */
[----:B------:R-:W-:Y:S01]  /*27a0*/  FFMA.FTZ R220, R213, R251, R220 ;  /* 0x000000fbd5dc7223 */ /* 0x000fe200000100dc */
[----:B------:R-:W-:Y:S01]  /*27b0*/  FADD.FTZ R32, R32, R188 ;  /* 0x000000bc20207221 */ /* 0x000fe20000010000 */
[----:B------:R-:W-:Y:S01]  /*27c0*/  FFMA.FTZ R64, R10, R188, R64 ;  /* 0x000000bc0a407223 */ /* 0x000fe20000010040 */
[----:B------:R-:W-:Y:S01]  /*27d0*/  FADD.FTZ R96, R96, R243 ;  /* 0x000000f360607221 */ /* 0x000fe20000010000 */
[----:B------:R-:W-:Y:S01]  /*27e0*/  FFMA.FTZ R128, R10, R243, R128 ;  /* 0x000000f30a807223 */ /* 0x000fe20000010080 */
[----:B------:R-:W-:-:S02]  /*27f0*/  HADD2.F32 R194, -RZ, R194.H1_H1 ;  /* 0x300000c2ffc27230 */ /* 0x000fc40000004100 */
[----:B------:R-:W-:Y:S01]  /*2800*/  FFMA.FTZ R243, R210, R243, R189 ;  /* 0x000000f3d2f37223 */ /* 0x000fe200000100bd */
[----:B------:R-:W-:Y:S02]  /*2810*/  HADD2.F32 R188, -RZ, R191.H0_H0 ;  /* 0x200000bfffbc7230 */ /* 0x000fe40000004100 */
[----:B------:R-:W-:Y:S01]  /*2820*/  FMUL.FTZ R236, R208, R190 ;  /* 0x000000bed0ec7220 */ /* 0x000fe20000410000 */
[----:B------:R-:W-:Y:S01]  /*2830*/  FADD.FTZ R221, R221, R244 ;  /* 0x000000f4dddd7221 */ /* 0x000fe20000010000 */
[----:B------:R-:W-:Y:S01]  /*2840*/  FFMA.FTZ R220, R9, R244, R220 ;  /* 0x000000f409dc7223 */ /* 0x000fe200000100dc */
[----:B------:R-:W-:Y:S02]  /*2850*/  HADD2.F32 R234, -RZ, R195.H0_H0 ;  /* 0x200000c3ffea7230 */ /* 0x000fe40000004100 */
[C---:B------:R-:W-:Y:S01]  /*2860*/  FMUL.FTZ R11, R3.reuse, R11 ;  /* 0x0000000b030b7220 */ /* 0x040fe20000410000 */
[----:B------:R-:W-:Y:S02]  /*2870*/  HADD2.F32 R191, -RZ, R191.H1_H1 ;  /* 0x300000bfffbf7230 */ /* 0x000fe40000004100 */
[----:B------:R-:W-:Y:S01]  /*2880*/  FMUL.FTZ R206, R3, R206 ;  /* 0x000000ce03ce7220 */ /* 0x000fe20000410000 */
[----:B------:R-:W-:Y:S01]  /*2890*/  FFMA.FTZ R236, R203, R194, R236 ;  /* 0x000000c2cbec7223 */ /* 0x000fe200000100ec */
[----:B------:R-:W-:Y:S01]  /*28a0*/  FMUL.FTZ R189, R202, R188 ;  /* 0x000000bccabd7220 */ /* 0x000fe20000410000 */
[----:B------:R-:W-:Y:S01]  /*28b0*/  FADD.FTZ R221, R221, R243 ;  /* 0x000000f3dddd7221 */ /* 0x000fe20000010000 */
[----:B------:R-:W-:Y:S01]  /*28c0*/  FFMA.FTZ R220, R10, R243, R220 ;  /* 0x000000f30adc7223 */ /* 0x000fe200000100dc */
[----:B------:R-:W-:Y:S01]  /*28d0*/  FADD.FTZ R98, R98, R234 ;  /* 0x000000ea62627221 */ /* 0x000fe20000010000 */
[----:B------:R-:W-:Y:S01]  /*28e0*/  FFMA.FTZ R130, R11, R234, R130 ;  /* 0x000000ea0b827223 */ /* 0x000fe20000010082 */
[----:B------:R-:W-:-:S02]  /*28f0*/  HADD2.F32 R195, -RZ, R195.H1_H1 ;  /* 0x300000c3ffc37230 */ /* 0x000fc40000004100 */
[----:B------:R-:W-:Y:S01]  /*2900*/  FFMA.FTZ R234, R201, R234, R189 ;  /* 0x000000eac9ea7223 */ /* 0x000fe200000100bd */
[----:B------:R-:W-:Y:S01]  /*2910*/  FADD.FTZ R221, R221, R236 ;  /* 0x000000ecdddd7221 */ /* 0x000fe20000010000 */
[C---:B------:R-:W-:Y:S01]  /*2920*/  FFMA.FTZ R220, R206.reuse, R236, R220 ;  /* 0x000000eccedc7223 */ /* 0x040fe200000100dc */
[----:B------:R-:W-:Y:S02]  /*2930*/  FMUL.FTZ R207, R3, R207 ;  /* 0x000000cf03cf7220 */ /* 0x000fe40000410000 */
        /* <DEDUP_REMOVED lines=15> */
[----:B---3--:R-:W-:-:S04]  /*2a30*/  FMUL.FTZ R229, R200, R191 ;  /* 0x000000bfc8e57220 */ /* 0x008fc80000410000 */
[----:B--2---:R-:W-:-:S04]  /*2a40*/  FFMA.FTZ R229, R192, R195, R229 ;  /* 0x000000c3c0e57223 */ /* 0x004fc800000100e5 */
[----:B------:R-:W-:Y:S01]  /*2a50*/  FADD.FTZ R221, R221, R229 ;  /* 0x000000e5dddd7221 */ /* 0x000fe20000010000 */
[----:B0-----:R-:W-:-:S07]  /*2a60*/  FFMA.FTZ R220, R207, R229, R220 ;  /* 0x000000e5cfdc7223 */ /* 0x001fce00000100dc */
.L_x_1996:
[----:B------:R-:W-:Y:S05]  /*2a70*/  BSYNC B0 ;  /* 0x0000000000007941 */ /* 0x000fea0003800000 */
.L_x_1995:
        /* <DEDUP_REMOVED lines=8> */
[----:B------:R-:W2:Y:S04]  /*2b00*/  LDL R223, [R1+0x60] ;  /* 0x0000600001df7983 */ /* 0x000ea80000100800 */
[----:B------:R-:W3:Y:S03]  /*2b10*/  LDL R242, [R1+0x64] ;  /* 0x0000640001f27983 */ /* 0x000ee60000100800 */
[----:B------:R-:W1:Y:S01]  /*2b20*/  LDC.64 R200, c[0x0][0x2b8] ;  /* 0x0000ae00ffc87b82 */ /* 0x000e620000000a00 */
[C---:B------:R-:W-:Y:S01]  /*2b30*/  LEA R192, P4, R219.reuse, UR10, 0x5 ;  /* 0x0000000adbc07c11 */ /* 0x040fe2000f8828ff */
[----:B------:R-:W4:Y:S03]  /*2b40*/  LDL R233, [R1+0x50] ;  /* 0x0000500001e97983 */ /* 0x000f260000100800 */
[C---:B------:R-:W-:Y:S01]  /*2b50*/  LEA.HI.X R193, R219.reuse, UR11, RZ, 0x5, P4 ;  /* 0x0000000bdbc17c11 */ /* 0x040fe2000a0f2cff */
[----:B------:R-:W4:Y:S04]  /*2b60*/  LDL R232, [R1+0x54] ;  /* 0x0000540001e87983 */ /* 0x000f280000100800 */
[----:B------:R-:W2:Y:S04]  /*2b70*/  LDG.E.128 R188, desc[UR4][R192.64] ;  /* 0x00000004c0bc7981 */ /* 0x000ea8000c1e1d00 */
[----:B------:R-:W4:Y:S01]  /*2b80*/  LDL R222, [R1+0x58] ;  /* 0x0000580001de7983 */ /* 0x000f220000100800 */
[----:B0-----:R-:W-:-:S03]  /*2b90*/  IMAD.WIDE.U32 R196, R219, 0x10, R196 ;  /* 0x00000010dbc47825 */ /* 0x001fc600078e00c4 */
[----:B------:R-:W4:Y:S04]  /*2ba0*/  LDL R241, [R1+0x5c] ;  /* 0x00005c0001f17983 */ /* 0x000f280000100800 */
[----:B------:R-:W3:Y:S01]  /*2bb0*/  LDG.E.128 R196, desc[UR4][R196.64] ;  /* 0x00000004c4c47981 */ /* 0x000ee2000c1e1d00 */
[----:B-1----:R-:W-:-:S03]  /*2bc0*/  IMAD.WIDE.U32 R200, R219, 0x10, R200 ;  /* 0x00000010dbc87825 */ /* 0x002fc600078e00c8 */
[----:B------:R-:W4:Y:S04]  /*2bd0*/  LDG.E.128 R192, desc[UR4][R192.64+0x10] ;  /* 0x00001004c0c07981 */ /* 0x000f28000c1e1d00 */
[----:B------:R-:W4:Y:S01]  /*2be0*/  LDG.E.128 R200, desc[UR4][R200.64] ;  /* 0x00000004c8c87981 */ /* 0x000f22000c1e1d00 */
[----:B------:R-:W-:-:S04]  /*2bf0*/  ISETP.NE.U32.AND P4, PT, RZ, UR8, PT ;  /* 0x00000008ff007c0c */ /* 0x000fc8000bf85070 */
[----:B------:R-:W-:-:S13]  /*2c00*/  ISETP.NE.AND.EX P4, PT, RZ, UR9, PT, P4 ;  /* 0x00000009ff007c0c */ /* 0x000fda000bf85340 */
[----:B------:R-:W-:-:S04]  /*2c10*/  @P4 LEA R208, P5, R219, UR8, 0x5 ;  /* 0x00000008dbd04c11 */ /* 0x000fc8000f8a28ff */
[----:B------:R-:W-:Y:S02]  /*2c20*/  @P4 LEA.HI.X R209, R219, UR9, RZ, 0x5, P5 ;  /* 0x00000009dbd14c11 */ /* 0x000fe4000a8f2cff */
[----:B------:R-:W4:Y:S04]  /*2c30*/  LDL R219, [R1+0x48] ;  /* 0x0000480001db7983 */ /* 0x000f280000100800 */
[----:B------:R-:W5:Y:S04]  /*2c40*/  @P4 LDG.E.128 R168, desc[UR4][R208.64] ;  /* 0x00000004d0a84981 */ /* 0x000f68000c1e1d00 */
[----:B------:R3:W5:Y:S01]  /*2c50*/  @P4 LDG.E.128 R172, desc[UR4][R208.64+0x10] ;  /* 0x00001004d0ac4981 */ /* 0x000762000c1e1d00 */
[----:B------:R-:W-:-:S04]  /*2c60*/  ISETP.NE.AND P4, PT, R211, RZ, PT ;  /* 0x000000ffd300720c */ /* 0x000fc80003f85270 */
[----:B-----5:R-:W-:-:S05]  /*2c70*/  FSEL R212, R212, RZ, !P4 ;  /* 0x000000ffd4d47208 */ /* 0x020fca0006000000 */
[----:B--2---:R-:W-:-:S04]  /*2c80*/  FADD.FTZ R188, -R212, R188 ;  /* 0x000000bcd4bc7221 */ /* 0x004fc80000010100 */
[----:B------:R-:W-:Y:S01]  /*2c90*/  FMUL.FTZ R228, R3, R188 ;  /* 0x000000bc03e47220 */ /* 0x000fe20000410000 */
[----:B---3--:R-:W-:Y:S02]  /*2ca0*/  HADD2.F32 R208, -RZ, R196.H0_H0 ;  /* 0x200000c4ffd07230 */ /* 0x008fe40000004100 */
[C---:B------:R-:W-:Y:S01]  /*2cb0*/  FADD.FTZ R189, -R212.reuse, R189 ;  /* 0x000000bdd4bd7221 */ /* 0x040fe20000010100 */
[C---:B------:R-:W-:Y:S02]  /*2cc0*/  FADD.FTZ R190, -R212.reuse, R190 ;  /* 0x000000bed4be7221 */ /* 0x040fe40000010100 */
[-C--:B------:R-:W-:Y:S01]  /*2cd0*/  FMUL.FTZ R188, R223, R208.reuse ;  /* 0x000000d0dfbc7220 */ /* 0x080fe20000410000 */
[----:B----4-:R-:W-:Y:S02]  /*2ce0*/  HADD2.F32 R209, -RZ, R200.H0_H0 ;  /* 0x200000c8ffd17230 */ /* 0x010fe40000004100 */
[C---:B------:R-:W-:Y:S01]  /*2cf0*/  FADD.FTZ R191, -R212.reuse, R191 ;  /* 0x000000bfd4bf7221 */ /* 0x040fe20000010100 */
[C---:B------:R-:W-:Y:S01]  /*2d00*/  FADD.FTZ R192, -R212.reuse, R192 ;  /* 0x000000c0d4c07221 */ /* 0x040fe20000010100 */
[C---:B------:R-:W-:Y:S01]  /*2d10*/  FADD.FTZ R193, -R212.reuse, R193 ;  /* 0x000000c1d4c17221 */ /* 0x040fe20000010100 */
[C---:B------:R-:W-:Y:S01]  /*2d20*/  FADD.FTZ R194, -R212.reuse, R194 ;  /* 0x000000c2d4c27221 */ /* 0x040fe20000010100 */
[----:B------:R-:W-:Y:S01]  /*2d30*/  FADD.FTZ R195, -R212, R195 ;  /* 0x000000c3d4c37221 */ /* 0x000fe20000010100 */
[----:B------:R-:W-:Y:S01]  /*2d40*/  FFMA.FTZ R212, R242, R209, R188 ;  /* 0x000000d1f2d47223 */ /* 0x000fe200000100bc */
[----:B------:R-:W-:Y:S01]  /*2d50*/  FADD.FTZ R28, R28, R208 ;  /* 0x000000d01c1c7221 */ /* 0x000fe20000010000 */
[----:B------:R-:W-:-:S03]  /*2d60*/  FFMA.FTZ R60, R228, R208, R60 ;  /* 0x000000d0e43c7223 */ /* 0x000fc6000001003c */
[----:B------:R0:W-:Y:S04]  /*2d70*/  STL [R1+0x10], R212 ;  /* 0x000010d401007387 */ /* 0x0001e80000100800 */
[----:B------:R-:W2:Y:S01]  /*2d80*/  LDL R208, [R1+0x4c] ;  /* 0x00004c0001d07983 */ /* 0x000ea20000100800 */
[----:B------:R-:W-:Y:S02]  /*2d90*/  HADD2.F32 R188, -RZ, R197.H0_H0 ;  /* 0x200000c5ffbc7230 */ /* 0x000fe40000004100 */
[C---:B------:R-:W-:Y:S01]  /*2da0*/  FMUL.FTZ R226, R3.reuse, R189 ;  /* 0x000000bd03e27220 */ /* 0x040fe20000410000 */
[----:B------:R-:W-:Y:S02]  /*2db0*/  HADD2.F32 R249, -RZ, R201.H0_H0 ;  /* 0x200000c9fff97230 */ /* 0x000fe40000004100 */
[----:B------:R-:W-:Y:S01]  /*2dc0*/  FMUL.FTZ R225, R3, R190 ;  /* 0x000000be03e17220 */ /* 0x000fe20000410000 */
[----:B------:R-:W-:Y:S01]  /*2dd0*/  FMUL.FTZ R189, R233, R188 ;  /* 0x000000bce9bd7220 */ /* 0x000fe20000410000 */
[----:B------:R-:W-:-:S02]  /*2de0*/  HADD2.F32 R196, -RZ, R196.H1_H1 ;  /* 0x300000c4ffc47230 */ /* 0x000fc40000004100 */
[----:B------:R-:W-:Y:S01]  /*2df0*/  FADD.FTZ R94, R94, R249 ;  /* 0x000000f95e5e7221 */ /* 0x000fe20000010000 */
[-C--:B------:R-:W-:Y:S01]  /*2e00*/  FFMA.FTZ R126, R225, R249.reuse, R126 ;  /* 0x000000f9e17e7223 */ /* 0x080fe2000001007e */
[----:B------:R-:W-:Y:S01]  /*2e10*/  FFMA.FTZ R249, R232, R249, R189 ;  /* 0x000000f9e8f97223 */ /* 0x000fe200000100bd */
[----:B------:R-:W-:Y:S01]  /*2e20*/  HADD2.F32 R197, -RZ, R197.H1_H1 ;  /* 0x300000c5ffc57230 */ /* 0x000fe20000004100 */
[----:B------:R-:W3:Y:S01]  /*2e30*/  LDL R232, [R1+0x40] ;  /* 0x0000400001e87983 */ /* 0x000ee20000100800 */
[----:B------:R-:W-:Y:S01]  /*2e40*/  FADD.FTZ R92, R92, R209 ;  /* 0x000000d15c5c7221 */ /* 0x000fe20000010000 */
[----:B------:R-:W-:Y:S01]  /*2e50*/  FFMA.FTZ R124, R228, R209, R124 ;  /* 0x000000d1e47c7223 */ /* 0x000fe2000001007c */
[----:B------:R-:W-:Y:S01]  /*2e60*/  HADD2.F32 R200, -RZ, R200.H1_H1 ;  /* 0x300000c8ffc87230 */ /* 0x000fe20000004100 */
[----:B------:R-:W4:Y:S01]  /*2e70*/  LDL R209, [R1+0x38] ;  /* 0x0000380001d17983 */ /* 0x000f220000100800 */
[----:B------:R-:W-:Y:S01]  /*2e80*/  FMUL.FTZ R250, R222, R196 ;  /* 0x000000c4defa7220 */ /* 0x000fe20000410000 */
[----:B------:R-:W-:-:S02]  /*2e90*/  HADD2.F32 R201, -RZ, R201.H1_H1 ;  /* 0x300000c9ffc97230 */ /* 0x000fc40000004100 */
[----:B------:R-:W-:Y:S01]  /*2ea0*/  FMUL.FTZ R242, R219, R197 ;  /* 0x000000c5dbf27220 */ /* 0x000fe20000410000 */
[----:B------:R-:W-:Y:S01]  /*2eb0*/  FADD.FTZ R93, R93, R200 ;  /* 0x000000c85d5d7221 */ /* 0x000fe20000010000 */
[----:B------:R-:W4:Y:S01]  /*2ec0*/  LDL R219, [R1+0x44] ;  /* 0x0000440001db7983 */ /* 0x000f220000100800 */
[CC--:B------:R-:W-:Y:S01]  /*2ed0*/  FFMA.FTZ R125, R226.reuse, R200.reuse, R125 ;  /* 0x000000c8e27d7223 */ /* 0x0c0fe2000001007d */
[----:B------:R-:W-:Y:S02]  /*2ee0*/  FFMA.FTZ R250, R241, R200, R250 ;  /* 0x000000c8f1fa7223 */ /* 0x000fe400000100fa */
[----:B------:R-:W4:Y:S01]  /*2ef0*/  LDL R200, [R1+0x30] ;  /* 0x0000300001c87983 */ /* 0x000f220000100800 */
[----:B------:R-:W-:Y:S01]  /*2f00*/  FADD.FTZ R29, R29, R196 ;  /* 0x000000c41d1d7221 */ /* 0x000fe20000010000 */
[----:B------:R-:W-:Y:S01]  /*2f10*/  FFMA.FTZ R61, R226, R196, R61 ;  /* 0x000000c4e23d7223 */ /* 0x000fe2000001003d */
[----:B------:R-:W-:Y:S01]  /*2f20*/  FMUL.FTZ R223, R3, R191 ;  /* 0x000000bf03df7220 */ /* 0x000fe20000410000 */
[----:B------:R-:W4:Y:S04]  /*2f30*/  LDL R196, [R1+0x34] ;  /* 0x0000340001c47983 */ /* 0x000f280000100800 */
[----:B------:R-:W4:Y:S04]  /*2f40*/  LDL R191, [R1+0x28] ;  /* 0x0000280001bf7983 */ /* 0x000f280000100800 */
[----:B------:R-:W4:Y:S01]  /*2f50*/  LDL R190, [R1+0x2c] ;  /* 0x00002c0001be7983 */ /* 0x000f220000100800 */
[----:B--2---:R-:W-:-:S03]  /*2f60*/  FFMA.FTZ R242, R208, R201, R242 ;  /* 0x000000c9d0f27223 */ /* 0x004fc600000100f2 */
[----:B------:R-:W2:Y:S01]  /*2f70*/  LDL R208, [R1+0x3c] ;  /* 0x00003c0001d07983 */ /* 0x000ea20000100800 */
[----:B------:R-:W-:Y:S01]  /*2f80*/  FADD.FTZ R30, R30, R188 ;  /* 0x000000bc1e1e7221 */ /* 0x000fe20000010000 */
[----:B------:R-:W-:Y:S01]  /*2f90*/  FFMA.FTZ R62, R225, R188, R62 ;  /* 0x000000bce13e7223 */ /* 0x000fe2000001003e */
[--C-:B------:R-:W-:Y:S02]  /*2fa0*/  HADD2.F32 R188, -RZ, R198.reuse.H0_H0 ;  /* 0x200000c6ffbc7230 */ /* 0x100fe40000004100 */
[----:B------:R-:W-:Y:S01]  /*2fb0*/  FMUL.FTZ R222, R3, R192 ;  /* 0x000000c003de7220 */ /* 0x000fe20000410000 */
[----:B------:R-:W-:Y:S01]  /*2fc0*/  FADD.FTZ R221, R221, R212 ;  /* 0x000000d4dddd7221 */ /* 0x000fe20000010000 */
[----:B------:R-:W-:Y:S01]  /*2fd0*/  FFMA.FTZ R220, R228, R212, R220 ;  /* 0x000000d4e4dc7223 */ /* 0x000fe200000100dc */
[----:B------:R-:W-:Y:S01]  /*2fe0*/  FADD.FTZ R24, R24, R188 ;  /* 0x000000bc18187221 */ /* 0x000fe20000010000 */
[-C--:B------:R-:W-:Y:S01]  /*2ff0*/  FFMA.FTZ R56, R222, R188.reuse, R56 ;  /* 0x000000bcde387223 */ /* 0x080fe20000010038 */
[----:B---3--:R-:W-:Y:S01]  /*3000*/  FMUL.FTZ R189, R232, R188 ;  /* 0x000000bce8bd7220 */ /* 0x008fe20000410000 */
[----:B------:R-:W-:-:S02]  /*3010*/  HADD2.F32 R188, -RZ, R198.H1_H1 ;  /* 0x300000c6ffbc7230 */ /* 0x000fc40000004100 */
[----:B------:R-:W-:Y:S01]  /*3020*/  FMUL.FTZ R198, R3, R193 ;  /* 0x000000c103c67220 */ /* 0x000fe20000410000 */
[----:B------:R-:W-:Y:S01]  /*3030*/  FADD.FTZ R221, R221, R250 ;  /* 0x000000fadddd7221 */ /* 0x000fe20000010000 */
[----:B------:R-:W-:Y:S01]  /*3040*/  FFMA.FTZ R220, R226, R250, R220 ;  /* 0x000000fae2dc7223 */ /* 0x000fe200000100dc */
[----:B------:R-:W-:Y:S02]  /*3050*/  HADD2.F32 R241, -RZ, R202.H0_H0 ;  /* 0x200000cafff17230 */ /* 0x000fe40000004100 */
[-C--:B----4-:R-:W-:Y:S01]  /*3060*/  FMUL.FTZ R233, R209, R188.reuse ;  /* 0x000000bcd1e97220 */ /* 0x090fe20000410000 */
[----:B------:R-:W-:Y:S01]  /*3070*/  FADD.FTZ R25, R25, R188 ;  /* 0x000000bc19197221 */ /* 0x000fe20000010000 */
[----:B------:R-:W-:Y:S01]  /*3080*/  FFMA.FTZ R57, R198, R188, R57 ;  /* 0x000000bcc6397223 */ /* 0x000fe20000010039 */
[----:B------:R-:W-:Y:S01]  /*3090*/  FADD.FTZ R221, R221, R249 ;  /* 0x000000f9dddd7221 */ /* 0x000fe20000010000 */
[----:B------:R-:W-:Y:S01]  /*30a0*/  FFMA.FTZ R220, R225, R249, R220 ;  /* 0x000000f9e1dc7223 */ /* 0x000fe200000100dc */
[----:B------:R-:W-:Y:S01]  /*30b0*/  FADD.FTZ R31, R31, R197 ;  /* 0x000000c51f1f7221 */ /* 0x000fe20000010000 */
[----:B------:R-:W-:Y:S01]  /*30c0*/  FFMA.FTZ R63, R223, R197, R63 ;  /* 0x000000c5df3f7223 */ /* 0x000fe2000001003f */
[----:B------:R-:W-:-:S02]  /*30d0*/  HADD2.F32 R188, -RZ, R199.H0_H0 ;  /* 0x200000c7ffbc7230 */ /* 0x000fc40000004100 */
[----:B------:R-:W-:Y:S01]  /*30e0*/  FMUL.FTZ R197, R3, R194 ;  /* 0x000000c203c57220 */ /* 0x000fe20000410000 */
[----:B------:R-:W-:Y:S01]  /*30f0*/  FADD.FTZ R88, R88, R241 ;  /* 0x000000f158587221 */ /* 0x000fe20000010000 */
[-C--:B------:R-:W-:Y:S01]  /*3100*/  FFMA.FTZ R120, R222, R241.reuse, R120 ;  /* 0x000000f1de787223 */ /* 0x080fe20000010078 */
[----:B------:R-:W-:Y:S02]  /*3110*/  HADD2.F32 R202, -RZ, R202.H1_H1 ;  /* 0x300000caffca7230 */ /* 0x000fe40000004100 */
[----:B------:R-:W-:Y:S01]  /*3120*/  FFMA.FTZ R241, R219, R241, R189 ;  /* 0x000000f1dbf17223 */ /* 0x000fe200000100bd */
[----:B------:R-:W-:Y:S02]  /*3130*/  HADD2.F32 R232, -RZ, R203.H0_H0 ;  /* 0x200000cbffe87230 */ /* 0x000fe40000004100 */
[----:B------:R-:W-:Y:S01]  /*3140*/  FADD.FTZ R221, R221, R242 ;  /* 0x000000f2dddd7221 */ /* 0x000fe20000010000 */
[----:B------:R-:W-:Y:S01]  /*3150*/  FFMA.FTZ R220, R223, R242, R220 ;  /* 0x000000f2dfdc7223 */ /* 0x000fe200000100dc */
[-C--:B------:R-:W-:Y:S01]  /*3160*/  FMUL.FTZ R189, R200, R188.reuse ;  /* 0x000000bcc8bd7220 */ /* 0x080fe20000410000 */
[----:B------:R-:W-:Y:S01]  /*3170*/  FADD.FTZ R26, R26, R188 ;  /* 0x000000bc1a1a7221 */ /* 0x000fe20000010000 */
[----:B------:R-:W-:Y:S01]  /*3180*/  FFMA.FTZ R58, R197, R188, R58 ;  /* 0x000000bcc53a7223 */ /* 0x000fe2000001003a */
        /* <DEDUP_REMOVED lines=18> */
[----:B--2---:R-:W-:-:S04]  /*32b0*/  FFMA.FTZ R233, R208, R202, R233 ;  /* 0x000000cad0e97223 */ /* 0x004fc800000100e9 */
[----:B------:R-:W-:Y:S01]  /*32c0*/  FADD.FTZ R221, R221, R233 ;  /* 0x000000e9dddd7221 */ /* 0x000fe20000010000 */
[----:B------:R-:W-:-:S03]  /*32d0*/  FFMA.FTZ R220, R198, R233, R220 ;  /* 0x000000e9c6dc7223 */ /* 0x000fc600000100dc */
[----:B------:R-:W-:Y:S01]  /*32e0*/  FADD.FTZ R221, R221, R232 ;  /* 0x000000e8dddd7221 */ /* 0x000fe20000010000 */
[----:B------:R-:W-:-:S03]  /*32f0*/  FFMA.FTZ R220, R197, R232, R220 ;  /* 0x000000e8c5dc7223 */ /* 0x000fc600000100dc */
[----:B------:R-:W-:Y:S01]  /*3300*/  FADD.FTZ R221, R221, R199 ;  /* 0x000000c7dddd7221 */ /* 0x000fe20000010000 */
[----:B0-----:R-:W-:-:S07]  /*3310*/  FFMA.FTZ R220, R196, R199, R220 ;  /* 0x000000c7c4dc7223 */ /* 0x001fce00000100dc */
.L_x_1998:
[----:B------:R-:W-:Y:S05]  /*3320*/  BSYNC B0 ;  /* 0x0000000000007941 */ /* 0x000fea0003800000 */
.L_x_1997:
        /* <DEDUP_REMOVED lines=25> */
.L_x_2025:
        /* <DEDUP_REMOVED lines=51> */
[----:B------:R-:W-:Y:S02]  /*37f0*/  @P5 F2FP.F16.F32.PACK_AB R189, RZ, R188 ;  /* 0x000000bcffbd523e */ /* 0x000fe400000000ff */
        /* <DEDUP_REMOVED lines=10> */
[----:B------:R-:W-:Y:S02]  /*38a0*/  F2FP.F16.F32.PACK_AB R188, R190, R188 ;  /* 0x000000bcbebc723e */ /* 0x000fe400000000ff */
[----:B------:R-:W-:Y:S02]  /*38b0*/  @P5 F2FP.F16.F32.PACK_AB R190, RZ, R190 ;  /* 0x000000beffbe523e */ /* 0x000fe400000000ff */
[----:B------:R-:W-:Y:S02]  /*38c0*/  SEL R178, R189, R178, P6 ;  /* 0x000000b2bdb27207 */ /* 0x000fe40003000000 */
[----:B------:R-:W-:Y:S02]  /*38d0*/  @P5 PRMT R180, R180, 0x5410, R190 ;  /* 0x00005410b4b45816 */ /* 0x000fe400000000be */
[----:B------:R-:W-:-:S04]  /*38e0*/  @P5 F2FP.F16.F32.PACK_AB R190, RZ, R189 ;  /* 0x000000bdffbe523e */ /* 0x000fc800000000ff */
[----:B------:R-:W-:Y:S01]  /*38f0*/  @P5 PRMT R181, R190, 0x7610, R181 ;  /* 0x00007610beb55816 */ /* 0x000fe200000000b5 */
[----:B------:R-:W-:-:S04]  /*3900*/  FFMA.FTZ R190, R5, R194, R195 ;  /* 0x000000c205be7223 */ /* 0x000fc800000100c3 */
[----:B------:R-:W-:-:S04]  /*3910*/  FADD.FTZ R190, R248, -R190 ;  /* 0x800000bef8be7221 */ /* 0x000fc80000010000 */
[----:B------:R-:W-:-:S04]  /*3920*/  FMUL.FTZ R191, R3, R190 ;  /* 0x000000be03bf7220 */ /* 0x000fc80000410000 */
[----:B------:R-:W-:-:S05]  /*3930*/  @P4 FADD.FTZ R191, R23, R191 ;  /* 0x000000bf17bf4221 */ /* 0x000fca0000010000 */
[----:B------:R-:W-:Y:S02]  /*3940*/  @P5 F2FP.F16.F32.PACK_AB R190, RZ, R191 ;  /* 0x000000bfffbe523e */ /* 0x000fe400000000ff */
[----:B------:R-:W-:Y:S02]  /*3950*/  SEL R179, R191, R179, P6 ;  /* 0x000000b3bfb37207 */ /* 0x000fe40003000000 */
[----:B------:R-:W-:Y:S01]  /*3960*/  @P5 PRMT R181, R181, 0x5410, R190 ;  /* 0x00005410b5b55816 */ /* 0x000fe200000000be */
[----:B------:R-:W-:Y:S01]  /*3970*/  FFMA.FTZ R190, R6, R194, R195 ;  /* 0x000000c206be7223 */ /* 0x000fe200000100c3 */
[----:B------:R-:W-:-:S03]  /*3980*/  F2FP.F16.F32.PACK_AB R189, R191, R189 ;  /* 0x000000bdbfbd723e */ /* 0x000fc600000000ff */
[----:B------:R-:W-:-:S04]  /*3990*/  FADD.FTZ R190, R247, -R190 ;  /* 0x800000bef7be7221 */ /* 0x000fc80000010000 */
[----:B------:R-:W-:-:S04]  /*39a0*/  FMUL.FTZ R191, R3, R190 ;  /* 0x000000be03bf7220 */ /* 0x000fc80000410000 */
[----:B------:R-:W-:-:S05]  /*39b0*/  @P4 FADD.FTZ R191, R16, R191 ;  /* 0x000000bf10bf4221 */ /* 0x000fca0000010000 */
[----:B------:R-:W-:Y:S02]  /*39c0*/  @P5 F2FP.F16.F32.PACK_AB R190, RZ, R191 ;  /* 0x000000bfffbe523e */ /* 0x000fe400000000ff */
[----:B------:R-:W-:Y:S02]  /*39d0*/  SEL R184, R191, R184, P6 ;  /* 0x000000b8bfb87207 */ /* 0x000fe40003000000 */
[----:B------:R-:W-:Y:S01]  /*39e0*/  @P5 PRMT R182, R190, 0x7610, R182 ;  /* 0x00007610beb65816 */ /* 0x000fe200000000b6 */
[----:B------:R-:W-:-:S04]  /*39f0*/  FFMA.FTZ R190, R15, R194, R195 ;  /* 0x000000c20fbe7223 */ /* 0x000fc800000100c3 */
[----:B------:R-:W-:-:S04]  /*3a00*/  FADD.FTZ R190, R240, -R190 ;  /* 0x800000bef0be7221 */ /* 0x000fc80000010000 */
[----:B------:R-:W-:-:S04]  /*3a10*/  FMUL.FTZ R192, R3, R190 ;  /* 0x000000be03c07220 */ /* 0x000fc80000410000 */
[----:B------:R-:W-:-:S05]  /*3a20*/  @P4 FADD.FTZ R192, R17, R192 ;  /* 0x000000c011c04221 */ /* 0x000fca0000010000 */
[----:B------:R-:W-:Y:S02]  /*3a30*/  @P5 F2FP.F16.F32.PACK_AB R190, RZ, R192 ;  /* 0x000000c0ffbe523e */ /* 0x000fe400000000ff */
[----:B------:R-:W-:Y:S02]  /*3a40*/  SEL R185, R192, R185, P6 ;  /* 0x000000b9c0b97207 */ /* 0x000fe40003000000 */
[----:B------:R-:W-:Y:S02]  /*3a50*/  @P5 PRMT R182, R182, 0x5410, R190 ;  /* 0x00005410b6b65816 */ /* 0x000fe400000000be */
[----:B------:R-:W-:Y:S01]  /*3a60*/  F2FP.F16.F32.PACK_AB R190, R192, R191 ;  /* 0x000000bfc0be723e */ /* 0x000fe200000000ff */
[----:B------:R-:W-:-:S04]  /*3a70*/  FFMA.FTZ R191, R14, R194, R195 ;  /* 0x000000c20ebf7223 */ /* 0x000fc800000100c3 */
        /* <DEDUP_REMOVED lines=13> */
[----:B------:R-:W-:Y:S02]  /*3b50*/  F2FP.F16.F32.PACK_AB R191, R193, R192 ;  /* 0x000000c0c1bf723e */ /* 0x000fe400000000ff */
        /* <DEDUP_REMOVED lines=11> */
.L_x_2001:
[----:B------:R-:W-:Y:S05]  /*3c10*/  BSYNC B0 ;  /* 0x0000000000007941 */ /* 0x000fea0003800000 */
.L_x_2000:
        /* <DEDUP_REMOVED lines=18> */
[----:B------:R-:W-:Y:S01]  /*3d40*/  @P5 F2FP.F16.F32.PACK_AB R189, RZ, R188 ;  /* 0x000000bcffbd523e */ /* 0x000fe200000000ff */
[----:B------:R-:W-:Y:S01]  /*3d50*/  @P4 FADD.FTZ R190, R153, R190 ;  /* 0x000000be99be4221 */ /* 0x000fe20000010000 */
[----:B------:R-:W-:Y:S02]  /*3d60*/  SEL R176, R188, R176, P6 ;  /* 0x000000b0bcb07207 */ /* 0x000fe40003000000 */
[----:B------:R-:W-:Y:S01]  /*3d70*/  @P5 PRMT R180, R189, 0x7610, R180 ;  /* 0x00007610bdb45816 */ /* 0x000fe200000000b4 */
[----:B------:R-:W-:Y:S01]  /*3d80*/  FFMA.FTZ R189, R215, R194, R195 ;  /* 0x000000c2d7bd7223 */ /* 0x000fe200000100c3 */
[C---:B------:R-:W-:Y:S02]  /*3d90*/  SEL R177, R190.reuse, R177, P6 ;  /* 0x000000b1beb17207 */ /* 0x040fe40003000000 */
[----:B------:R-:W-:Y:S01]  /*3da0*/  F2FP.F16.F32.PACK_AB R188, R190, R188 ;  /* 0x000000bcbebc723e */ /* 0x000fe200000000ff */
[----:B----4-:R-:W-:Y:S01]  /*3db0*/  FADD.FTZ R189, R191, -R189 ;  /* 0x800000bdbfbd7221 */ /* 0x010fe20000010000 */
[----:B------:R-:W-:-:S03]  /*3dc0*/  @P5 F2FP.F16.F32.PACK_AB R190, RZ, R190 ;  /* 0x000000beffbe523e */ /* 0x000fc600000000ff */
[----:B------:R-:W-:Y:S01]  /*3dd0*/  FMUL.FTZ R189, R3, R189 ;  /* 0x000000bd03bd7220 */ /* 0x000fe20000410000 */
[----:B------:R-:W-:-:S03]  /*3de0*/  @P5 PRMT R180, R180, 0x5410, R190 ;  /* 0x00005410b4b45816 */ /* 0x000fc600000000be */
        /* <DEDUP_REMOVED lines=53> */
.L_x_2003:
[----:B------:R-:W-:Y:S05]  /*4140*/  BSYNC B0 ;  /* 0x0000000000007941 */ /* 0x000fea0003800000 */
.L_x_2002:
        /* <DEDUP_REMOVED lines=23> */
[----:B------:R-:W-:Y:S01]  /*42c0*/  FADD.FTZ R189, R251, -R189 ;  /* 0x800000bdfbbd7221 */ /* 0x000fe20000010000 */
        /* <DEDUP_REMOVED lines=56> */
.L_x_2005:
[----:B------:R-:W-:Y:S05]  /*4650*/  BSYNC B0 ;  /* 0x0000000000007941 */ /* 0x000fea0003800000 */
.L_x_2004:
[----:B------:R-:W-:Y:S01]  /*4660*/  ISETP.NE.AND P4, PT, R210, RZ, PT ;  /* 0x000000ffd200720c */ /* 0x000fe20003f85270 */
[----:B------:R-:W-:-:S12]  /*4670*/  BSSY B0, `(.L_x_2006) ;  /* 0x000004f000007945 */ /* 0x000fd80003800000 */
        /* <DEDUP_REMOVED lines=37> */
[----:B------:R-:W-:-:S03]  /*48d0*/  @P5 F2FP.F16.F32.PACK_AB R3, RZ, R190 ;  /* 0x000000beff03523e */ /* 0x000fc600000000ff */
[----:B------:R-:W-:Y:S01]  /*48e0*/  @P4 FADD.FTZ R188, R168, R188 ;  /* 0x000000bca8bc4221 */ /* 0x000fe20000010000 */
[----:B------:R-:W-:Y:S02]  /*48f0*/  ISETP.NE.U32.AND P4, PT, RZ, UR14, PT ;  /* 0x0000000eff007c0c */ /* 0x000fe4000bf85070 */
[----:B------:R-:W-:Y:S02]  /*4900*/  @P5 PRMT R182, R3, 0x7610, R182 ;  /* 0x0000761003b65816 */ /* 0x000fe400000000b6 */
[----:B------:R-:W-:Y:S02]  /*4910*/  ISETP.NE.AND.EX P4, PT, RZ, UR15, PT, P4 ;  /* 0x0000000fff007c0c */ /* 0x000fe4000bf85340 */
[----:B------:R-:W-:Y:S02]  /*4920*/  @P5 F2FP.F16.F32.PACK_AB R3, RZ, R194 ;  /* 0x000000c2ff03523e */ /* 0x000fe400000000ff */
[----:B------:R-:W-:Y:S02]  /*4930*/  SEL R184, R190, R184, P4 ;  /* 0x000000b8beb87207 */ /* 0x000fe40002000000 */
[----:B------:R-:W-:-:S02]  /*4940*/  SEL R185, R194, R185, P4 ;  /* 0x000000b9c2b97207 */ /* 0x000fc40002000000 */
[----:B------:R-:W-:Y:S02]  /*4950*/  F2FP.F16.F32.PACK_AB R190, R194, R190 ;  /* 0x000000bec2be723e */ /* 0x000fe400000000ff */
        /* <DEDUP_REMOVED lines=8> */
[----:B------:R-:W-:Y:S02]  /*49e0*/  @P5 F2FP.F16.F32.PACK_AB R3, RZ, R189 ;  /* 0x000000bdff03523e */ /* 0x000fe400000000ff */
[----:B------:R-:W-:Y:S02]  /*49f0*/  @P5 F2FP.F16.F32.PACK_AB R193, RZ, R188 ;  /* 0x000000bcffc1523e */ /* 0x000fe400000000ff */
[----:B------:R-:W-:Y:S02]  /*4a00*/  @P5 PRMT R181, R3, 0x7610, R181 ;  /* 0x0000761003b55816 */ /* 0x000fe400000000b5 */
[----:B------:R-:W-:-:S02]  /*4a10*/  @P5 F2FP.F16.F32.PACK_AB R3, RZ, R201 ;  /* 0x000000c9ff03523e */ /* 0x000fc400000000ff */
[----:B------:R-:W-:Y:S02]  /*4a20*/  F2FP.F16.F32.PACK_AB R189, R201, R189 ;  /* 0x000000bdc9bd723e */ /* 0x000fe400000000ff */
[----:B------:R-:W-:Y:S02]  /*4a30*/  F2FP.F16.F32.PACK_AB R188, R191, R188 ;  /* 0x000000bcbfbc723e */ /* 0x000fe400000000ff */
[----:B------:R-:W-:Y:S01]  /*4a40*/  @P5 PRMT R180, R193, 0x7610, R180 ;  /* 0x00007610c1b45816 */ /* 0x000fe200000000b4 */
[----:B0-----:R-:W-:Y:S01]  /*4a50*/  @P4 IMAD.WIDE.U32 R194, R4, 0x20, R194 ;  /* 0x0000002004c24825 */ /* 0x001fe200078e00c2 */
[----:B------:R-:W-:Y:S02]  /*4a60*/  @P5 F2FP.F16.F32.PACK_AB R201, RZ, R192 ;  /* 0x000000c0ffc9523e */ /* 0x000fe400000000ff */
[----:B------:R-:W-:Y:S02]  /*4a70*/  @P5 PRMT R181, R181, 0x5410, R3 ;  /* 0x00005410b5b55816 */ /* 0x000fe40000000003 */
[----:B------:R-:W-:Y:S01]  /*4a80*/  @P4 STG.E.128 desc[UR4][R194.64], R176 ;  /* 0x000000b0c2004986 */ /* 0x000fe2000c101d04 */
[----:B------:R-:W-:-:S03]  /*4a90*/  @P5 PRMT R183, R201, 0x7610, R183 ;  /* 0x00007610c9b75816 */ /* 0x000fc600000000b7 */
[----:B------:R0:W-:Y:S02]  /*4aa0*/  @P4 STG.E.128 desc[UR4][R194.64+0x10], R184 ;  /* 0x000010b8c2004986 */ /* 0x0001e4000c101d04 */
[----:B0-----:R-:W-:Y:S02]  /*4ab0*/  @P5 F2FP.F16.F32.PACK_AB R194, RZ, R191 ;  /* 0x000000bfffc2523e */ /* 0x001fe400000000ff */
[----:B------:R-:W-:Y:S02]  /*4ac0*/  F2FP.F16.F32.PACK_AB R191, R200, R192 ;  /* 0x000000c0c8bf723e */ /* 0x000fe400000000ff */
[----:B------:R-:W0:Y:S01]  /*4ad0*/  LDC.64 R192, c[0x0][0x2f8] ;  /* 0x0000be00ffc07b82 */ /* 0x000e220000000a00 */
[----:B------:R-:W-:Y:S02]  /*4ae0*/  @P5 F2FP.F16.F32.PACK_AB R195, RZ, R200 ;  /* 0x000000c8ffc3523e */ /* 0x000fe400000000ff */
[----:B------:R-:W-:Y:S02]  /*4af0*/  @P5 PRMT R180, R180, 0x5410, R194 ;  /* 0x00005410b4b45816 */ /* 0x000fe400000000c2 */
[----:B------:R-:W-:Y:S01]  /*4b00*/  @P5 PRMT R183, R183, 0x5410, R195 ;  /* 0x00005410b7b75816 */ /* 0x000fe200000000c3 */
[----:B0-----:R-:W-:-:S05]  /*4b10*/  IMAD.WIDE.U32 R192, R4, 0x10, R192 ;  /* 0x0000001004c07825 */ /* 0x001fca00078e00c0 */
[----:B------:R0:W-:Y:S02]  /*4b20*/  STG.E.128 desc[UR4][R192.64], R188 ;  /* 0x000000bcc0007986 */ /* 0x0001e4000c101d04 */
[----:B0-----:R-:W-:-:S04]  /*4b30*/  @P5 LEA R188, P4, R4, UR6, 0x4 ;  /* 0x0000000604bc5c11 */ /* 0x001fc8000f8820ff */
[----:B------:R-:W-:-:S05]  /*4b40*/  @P5 LEA.HI.X R189, R4, UR7, RZ, 0x4, P4 ;  /* 0x0000000704bd5c11 */ /* 0x000fca000a0f24ff */
[----:B------:R3:W-:Y:S04]  /*4b50*/  @P5 STG.E.128 desc[UR4][R188.64], R180 ;  /* 0x000000b4bc005986 */ /* 0x0007e8000c101d04 */
.L_x_2007:
[----:B------:R-:W-:Y:S05]  /*4b60*/  BSYNC B0 ;  /* 0x0000000000007941 */ /* 0x000fea0003800000 */
.L_x_2006:
[----:B-----5:R-:W-:Y:S02]  /*4b70*/  SEL R3, RZ, 0x1, P3 ;  /* 0x00000001ff037807 */ /* 0x020fe40001800000 */
[----:B------:R-:W-:-:S03]  /*4b80*/  IADD3 R2, R2, UR16, RZ ;  /* 0x0000001002027c10 */ /* 0x000fc6000fffe0ff */
[----:B------:R4:W-:Y:S01]  /*4b90*/  STL.S16 [R1+0x1c], R3 ;  /* 0x00001c0301007387 */ /* 0x0009e20000100600 */
[----:B------:R-:W-:-:S13]  /*4ba0*/  ISETP.GE.AND P4, PT, R2, UR17, PT ;  /* 0x0000001102007c0c */ /* 0x000fda000bf86270 */
[----:B----4-:R-:W-:Y:S05]  /*4bb0*/  @!P4 BRA `(.L_x_2008) ;  /* 0xffffffc40004c947 */ /* 0x010fea000383ffff */
.L_x_1990:
        /* <DEDUP_REMOVED lines=26> */
.L_x_2010:
[----:B------:R-:W-:Y:S05]  /*4d60*/  BSYNC B0 ;  /* 0x0000000000007941 */ /* 0x000fea0003800000 */
.L_x_2009:
        /* <DEDUP_REMOVED lines=19> */
.L_x_2012:
[----:B------:R-:W-:Y:S05]  /*4ea0*/  BSYNC B0 ;  /* 0x0000000000007941 */ /* 0x000fea0003800000 */
.L_x_2011:
        /* <DEDUP_REMOVED lines=19> */
.L_x_2014:
[----:B------:R-:W-:Y:S05]  /*4fe0*/  BSYNC B0 ;  /* 0x0000000000007941 */ /* 0x000fea0003800000 */
.L_x_2013:
[----:B------:R-:W4:Y:S02]  /*4ff0*/  LDL.LU R0, [R1+0x24] ;  /* 0x0000240001007983 */ /* 0x000f240000300800 */
[----:B----4-:R-:W-:-:S13]  /*5000*/  ISETP.NE.AND P0, PT, R0, RZ, PT ;  /* 0x000000ff0000720c */ /* 0x010fda0003f05270 */
        /* <DEDUP_REMOVED lines=18> */
.L_x_1999:
[----:B------:R-:W-:Y:S01]  /*5130*/  HFMA2.MMA R188, -RZ, RZ, 0, 9.5367431640625e-07 ;  /* 0x00000010ffbc7435 */ /* 0x000fe200000001ff */
[----:B------:R-:W-:Y:S02]  /*5140*/  MOV R191, R221 ;  /* 0x000000dd00bf7202 */ /* 0x000fe40000000f00 */
[----:B------:R-:W-:Y:S02]  /*5150*/  MOV R189, 0x1f ;  /* 0x0000001f00bd7802 */ /* 0x000fe40000000f00 */
[----:B------:R-:W-:-:S07]  /*5160*/  MOV R190, 0xffffffff ;  /* 0xffffffff00be7802 */ /* 0x000fce0000000f00 */
[----:B-----5:R-:W-:Y:S05]  /*5170*/  WARPSYNC.COLLECTIVE R190, `(.L_x_2015) ;  /* 0x00000000be087348 */ /* 0x020fea0003c00000 */
[----:B------:R0:W1:Y:S02]  /*5180*/  SHFL.DOWN P5, R195, R191, R188, R189 ;  /* 0x080000bcbfc37389 */ /* 0x00006400000a00bd */
[----:B01---5:R-:W-:Y:S01]  /*5190*/  ENDCOLLECTIVE ;  /* 0x000000000000791b */ /* 0x023fe20003800000 */
.L_x_2015:
[----:B------:R-:W-:Y:S01]  /*51a0*/  MOV R191, R220 ;  /* 0x000000dc00bf7202 */ /* 0x000fe20000000f00 */
[----:B------:R-:W-:-:S07]  /*51b0*/  FADD.FTZ R221, R195, R221 ;  /* 0x000000ddc3dd7221 */ /* 0x000fce0000010000 */
[----:B------:R-:W-:Y:S05]  /*51c0*/  WARPSYNC.COLLECTIVE R190, `(.L_x_2016) ;  /* 0x00000000be087348 */ /* 0x000fea0003c00000 */
[----:B------:R0:W1:Y:S02]  /*51d0*/  SHFL.DOWN P5, R195, R191, R188, R189 ;  /* 0x080000bcbfc37389 */ /* 0x00006400000a00bd */
[----:B01----:R-:W-:Y:S01]  /*51e0*/  ENDCOLLECTIVE ;  /* 0x000000000000791b */ /* 0x003fe20003800000 */
.L_x_2016:
[----:B------:R-:W-:Y:S01]  /*51f0*/  HFMA2.MMA R188, -RZ, RZ, 0, 4.76837158203125e-07 ;  /* 0x00000008ffbc7435 */ /* 0x000fe200000001ff */
[----:B------:R-:W-:Y:S01]  /*5200*/  MOV R191, R221 ;  /* 0x000000dd00bf7202 */ /* 0x000fe20000000f00 */
[----:B------:R-:W-:-:S09]  /*5210*/  FADD.FTZ R220, R195, R220 ;  /* 0x000000dcc3dc7221 */ /* 0x000fd20000010000 */
[----:B------:R-:W-:Y:S05]  /*5220*/  WARPSYNC.COLLECTIVE R190, `(.L_x_2017) ;  /* 0x00000000be087348 */ /* 0x000fea0003c00000 */
[----:B------:R0:W1:Y:S02]  /*5230*/  SHFL.DOWN P5, R195, R191, R188, R189 ;  /* 0x080000bcbfc37389 */ /* 0x00006400000a00bd */
[----:B01----:R-:W-:Y:S01]  /*5240*/  ENDCOLLECTIVE ;  /* 0x000000000000791b */ /* 0x003fe20003800000 */
.L_x_2017:
[----:B------:R-:W-:Y:S01]  /*5250*/  MOV R191, R220 ;  /* 0x000000dc00bf7202 */ /* 0x000fe20000000f00 */
[----:B------:R-:W-:-:S07]  /*5260*/  FADD.FTZ R221, R221, R195 ;  /* 0x000000c3dddd7221 */ /* 0x000fce0000010000 */
[----:B------:R-:W-:Y:S05]  /*5270*/  WARPSYNC.COLLECTIVE R190, `(.L_x_2018) ;  /* 0x00000000be087348 */ /* 0x000fea0003c00000 */
[----:B------:R0:W1:Y:S02]  /*5280*/  SHFL.DOWN P5, R195, R191, R188, R189 ;  /* 0x080000bcbfc37389 */ /* 0x00006400000a00bd */
[----:B01----:R-:W-:Y:S01]  /*5290*/  ENDCOLLECTIVE ;  /* 0x000000000000791b */ /* 0x003fe20003800000 */
.L_x_2018:
[----:B------:R-:W-:Y:S01]  /*52a0*/  HFMA2.MMA R188, -RZ, RZ, 0, 2.384185791015625e-07 ;  /* 0x00000004ffbc7435 */ /* 0x000fe200000001ff */
[----:B------:R-:W-:Y:S01]  /*52b0*/  MOV R191, R221 ;  /* 0x000000dd00bf7202 */ /* 0x000fe20000000f00 */
[----:B------:R-:W-:-:S09]  /*52c0*/  FADD.FTZ R220, R220, R195 ;  /* 0x000000c3dcdc7221 */ /* 0x000fd20000010000 */
[----:B------:R-:W-:Y:S05]  /*52d0*/  WARPSYNC.COLLECTIVE R190, `(.L_x_2019) ;  /* 0x00000000be087348 */ /* 0x000fea0003c00000 */
[----:B------:R0:W1:Y:S02]  /*52e0*/  SHFL.DOWN P5, R195, R191, R188, R189 ;  /* 0x080000bcbfc37389 */ /* 0x00006400000a00bd */
[----:B01----:R-:W-:Y:S01]  /*52f0*/  ENDCOLLECTIVE ;  /* 0x000000000000791b */ /* 0x003fe20003800000 */
.L_x_2019:
[----:B------:R-:W-:Y:S02]  /*5300*/  MOV R191, R220 ;  /* 0x000000dc00bf7202 */ /* 0x000fe40000000f00 */
[----:B------:R-:W-:-:S07]  /*5310*/  MOV R194, R195 ;  /* 0x000000c300c27202 */ /* 0x000fce0000000f00 */
[----:B------:R-:W-:Y:S05]  /*5320*/  WARPSYNC.COLLECTIVE R190, `(.L_x_2020) ;  /* 0x00000000be087348 */ /* 0x000fea0003c00000 */
[----:B------:R0:W1:Y:S02]  /*5330*/  SHFL.DOWN P5, R195, R191, R188, R189 ;  /* 0x080000bcbfc37389 */ /* 0x00006400000a00bd */
[----:B01----:R-:W-:Y:S01]  /*5340*/  ENDCOLLECTIVE ;  /* 0x000000000000791b */ /* 0x003fe20003800000 */
.L_x_2020:
[----:B------:R-:W-:Y:S01]  /*5350*/  FADD.FTZ R194, R221, R194 ;  /* 0x000000c2ddc27221 */ /* 0x000fe20000010000 */
[----:B------:R-:W-:-:S04]  /*5360*/  HFMA2.MMA R188, -RZ, RZ, 0, 1.1920928955078125e-07 ;  /* 0x00000002ffbc7435 */ /* 0x000fc800000001ff */
[----:B------:R-:W-:Y:S02]  /*5370*/  MOV R191, R194 ;  /* 0x000000c200bf7202 */ /* 0x000fe40000000f00 */
[----:B------:R-:W-:-:S07]  /*5380*/  MOV R193, R195 ;  /* 0x000000c300c17202 */ /* 0x000fce0000000f00 */
[----:B------:R-:W-:Y:S05]  /*5390*/  WARPSYNC.COLLECTIVE R190, `(.L_x_2021) ;  /* 0x00000000be087348 */ /* 0x000fea0003c00000 */
[----:B------:R0:W1:Y:S02]  /*53a0*/  SHFL.DOWN P5, R195, R191, R188, R189 ;  /* 0x080000bcbfc37389 */ /* 0x00006400000a00bd */
[----:B01----:R-:W-:Y:S01]  /*53b0*/  ENDCOLLECTIVE ;  /* 0x000000000000791b */ /* 0x003fe20003800000 */
.L_x_2021:
[----:B------:R-:W-:-:S05]  /*53c0*/  FADD.FTZ R193, R220, R193 ;  /* 0x000000c1dcc17221 */ /* 0x000fca0000010000 */
[----:B------:R-:W-:Y:S01]  /*53d0*/  MOV R191, R193 ;  /* 0x000000c100bf7202 */ /* 0x000fe20000000f00 */
[----:B------:R-:W-:-:S07]  /*53e0*/  FADD.FTZ R194, R194, R195 ;  /* 0x000000c3c2c27221 */ /* 0x000fce0000010000 */
[----:B------:R-:W-:Y:S05]  /*53f0*/  WARPSYNC.COLLECTIVE R190, `(.L_x_2022) ;  /* 0x00000000be087348 */ /* 0x000fea0003c00000 */
[----:B------:R0:W1:Y:S02]  /*5400*/  SHFL.DOWN P5, R195, R191, R188, R189 ;  /* 0x080000bcbfc37389 */ /* 0x00006400000a00bd */
[----:B01----:R-:W-:Y:S01]  /*5410*/  ENDCOLLECTIVE ;  /* 0x000000000000791b */ /* 0x003fe20003800000 */
.L_x_2022:
[----:B------:R-:W-:Y:S01]  /*5420*/  HFMA2.MMA R188, -RZ, RZ, 0, 5.9604644775390625e-08 ;  /* 0x00000001ffbc7435 */ /* 0x000fe200000001ff */
[----:B------:R-:W-:Y:S01]  /*5430*/  MOV R191, R194 ;  /* 0x000000c200bf7202 */ /* 0x000fe20000000f00 */
[----:B------:R-:W-:-:S09]  /*5440*/  FADD.FTZ R193, R193, R195 ;  /* 0x000000c3c1c17221 */ /* 0x000fd20000010000 */
[----:B------:R-:W-:Y:S05]  /*5450*/  WARPSYNC.COLLECTIVE R190, `(.L_x_2023) ;  /* 0x00000000be087348 */ /* 0x000fea0003c00000 */
[----:B------:R0:W1:Y:S02]  /*5460*/  SHFL.DOWN P5, R195, R191, R188, R189 ;  /* 0x080000bcbfc37389 */ /* 0x00006400000a00bd */
[----:B01----:R-:W-:Y:S01]  /*5470*/  ENDCOLLECTIVE ;  /* 0x000000000000791b */ /* 0x003fe20003800000 */
.L_x_2023:
[----:B------:R-:W-:Y:S02]  /*5480*/  MOV R191, R193 ;  /* 0x000000c100bf7202 */ /* 0x000fe40000000f00 */
[----:B------:R-:W-:-:S07]  /*5490*/  MOV R200, R195 ;  /* 0x000000c300c87202 */ /* 0x000fce0000000f00 */
[----:B------:R-:W-:Y:S05]  /*54a0*/  WARPSYNC.COLLECTIVE R190, `(.L_x_2024) ;  /* 0x00000000be087348 */ /* 0x000fea0003c00000 */
[----:B------:R0:W1:Y:S02]  /*54b0*/  SHFL.DOWN P5, R195, R191, R188, R189 ;  /* 0x080000bcbfc37389 */ /* 0x00006400000a00bd */
[----:B01----:R-:W-:Y:S01]  /*54c0*/  ENDCOLLECTIVE ;  /* 0x000000000000791b */ /* 0x003fe20003800000 */
.L_x_2024:
[----:B------:R-:W-:Y:S01]  /*54d0*/  MOV R189, R195 ;  /* 0x000000c300bd7202 */ /* 0x000fe20000000f00 */
[----:B------:R-:W-:Y:S06]  /*54e0*/  BRA `(.L_x_2025) ;  /* 0xffffffdc00f47947 */ /* 0x000fec000383ffff */
.L_x_2026:
        /* <DEDUP_REMOVED lines=9> */
.L_x_3578:


//--------------------- .text._ZN10layer_norm31ln_parallel_residual_bwd_kernelINS_13Kernel_traitsI6__halfS2_fS2_fjLj8192ELj1ELj1ELj8ELj16ENS_18Kernel_traits_baseILj8192ES2_S2_fS2_fjLj256EEEEELb0ELb0ELb1EEEvNS_9BwdParamsE --------------------------
	.section	.text._ZN10layer_norm31ln_parallel_residual_bwd_kernelINS_13Kernel_traitsI6__halfS2_fS2_fjLj8192ELj1ELj1ELj8ELj16ENS_18Kernel_traits_baseILj8192ES2_S2_fS2_fjLj256EEEEELb0ELb0ELb1EEEvNS_9BwdParamsE,"ax",@progbits
	.align	128
        .global         _ZN10layer_norm31ln_parallel_residual_bwd_kernelINS_13Kernel_traitsI6__halfS2_fS2_fjLj8192ELj1ELj1ELj8ELj16ENS_18Kernel_traits_baseILj8192ES2_S2_fS2_fjLj256EEEEELb0ELb0ELb1EEEvNS_9BwdParamsE
        .type           _ZN10layer_norm31ln_parallel_residual_bwd_kernelINS_13Kernel_traitsI6__halfS2_fS2_fjLj8192ELj1ELj1ELj8ELj16ENS_18Kernel_traits_baseILj8192ES2_S2_fS2_fjLj256EEEEELb0ELb0ELb1EEEvNS_9BwdParamsE,@function
        .size           _ZN10layer_norm31ln_parallel_residual_bwd_kernelINS_13Kernel_traitsI6__halfS2_fS2_fjLj8192ELj1ELj1ELj8ELj16ENS_18Kernel_traits_baseILj8192ES2_S2_fS2_fjLj256EEEEELb0ELb0ELb1EEEvNS_9BwdParamsE,(.L_x_3579 - _ZN10layer_norm31ln_parallel_residual_bwd_kernelINS_13Kernel_traitsI6__halfS2_fS2_fjLj8192ELj1ELj1ELj8ELj16ENS_18Kernel_traits_baseILj8192ES2_S2_fS2_fjLj256EEEEELb0ELb0ELb1EEEvNS_9BwdParamsE)
        .other          _ZN10layer_norm31ln_parallel_residual_bwd_kernelINS_13Kernel_traitsI6__halfS2_fS2_fjLj8192ELj1ELj1ELj8ELj16ENS_18Kernel_traits_baseILj8192ES2_S2_fS2_fjLj256EEEEELb0ELb0ELb1EEEvNS_9BwdParamsE,@"STO_CUDA_ENTRY STV_DEFAULT"
_ZN10layer_norm31ln_parallel_residual_bwd_kernelINS_13Kernel_traitsI6__halfS2_fS2_fjLj8192ELj1ELj1ELj8ELj16ENS_18Kernel_traits_baseILj8192ES2_S2_fS2_fjLj256EEEEELb0ELb0ELb1EEEvNS_9BwdParamsE:
.text._ZN10layer_norm31ln_parallel_residual_bwd_kernelINS_13Kernel_traitsI6__halfS2_fS2_fjLj8192ELj1ELj1ELj8ELj16ENS_18Kernel_traits_baseILj8192ES2_S2_fS2_fjLj256EEEEELb0ELb0ELb1EEEvNS_9BwdParamsE:
        /* <DEDUP_REMOVED lines=81> */
.L_x_2027:
        /* <DEDUP_REMOVED lines=69> */
[----:B------:R-:W-:Y:S02]  /*0960*/  MOV R150, RZ ;  /* 0x000000ff00967202 */ /* 0x000fe40000000f00 */
[----:B0-----:R-:W-:Y:S02]  /*0970*/  CS2R R8, SRZ ;  /* 0x0000000000087805 */ /* 0x001fe4000001ff00 */
[----:B------:R-:W-:Y:S01]  /*0980*/  CS2R R10, SRZ ;  /* 0x00000000000a7805 */ /* 0x000fe2000001ff00 */
[--C-:B--2---:R-:W-:Y:S02]  /*0990*/  HADD2.F32 R3, -RZ, R12.reuse.H0_H0 ;  /* 0x2000000cff037230 */ /* 0x104fe40000004100 */
[----:B------:R-:W-:Y:S02]  /*09a0*/  HADD2.F32 R0, -RZ, R12.H1_H1 ;  /* 0x3000000cff007230 */ /* 0x000fe40000004100 */
[--C-:B------:R-:W-:Y:S01]  /*09b0*/  HADD2.F32 R2, -RZ, R13.reuse.H0_H0 ;  /* 0x2000000dff027230 */ /* 0x100fe20000004100 */
        /* <DEDUP_REMOVED lines=92> */
[--C-:B-1----:R-:W-:Y:S02]  /*0f80*/  HADD2.F32 R3, -RZ, R244.reuse.H1_H1 ;  /* 0x300000f4ff037230 */ /* 0x102fe40000004100 */
[----:B--2---:R-:W-:Y:S01]  /*0f90*/  HADD2.F32 R0, -RZ, R244.H0_H0 ;  /* 0x200000f4ff007230 */ /* 0x004fe20000004100 */
[----:B------:R0:W-:Y:S04]  /*0fa0*/  STL [R1+0x3c], R2 ;  /* 0x00003c0201007387 */ /* 0x0001e80000100800 */
[----:B------:R1:W-:Y:S01]  /*0fb0*/  STL [R1+0x38], R0 ;  /* 0x0000380001007387 */ /* 0x0003e20000100800 */
[----:B0-----:R-:W-:-:S03]  /*0fc0*/  HADD2.F32 R2, -RZ, R245.H0_H0 ;  /* 0x200000f5ff027230 */ /* 0x001fc60000004100 */
        /* <DEDUP_REMOVED lines=10> */
[--C-:B0-----:R-:W-:Y:S02]  /*1070*/  HADD2.F32 R3, -RZ, R4.reuse.H1_H1 ;  /* 0x30000004ff037230 */ /* 0x101fe40000004100 */
[----:B-1----:R-:W-:Y:S02]  /*1080*/  HADD2.F32 R0, -RZ, R4.H0_H0 ;  /* 0x20000004ff007230 */ /* 0x002fe40000004100 */
[----:B------:R-:W-:-:S03]  /*1090*/  HADD2.F32 R2, -RZ, R5.H0_H0 ;  /* 0x20000005ff027230 */ /* 0x000fc60000004100 */
[----:B------:R0:W-:Y:S04]  /*10a0*/  STL [R1+0x34], R0 ;  /* 0x0000340001007387 */ /* 0x0001e80000100800 */
[----:B------:R1:W-:Y:S01]  /*10b0*/  STL [R1+0x2c], R3 ;  /* 0x00002c0301007387 */ /* 0x0003e20000100800 */
[----:B0-----:R-:W-:-:S03]  /*10c0*/  HADD2.F32 R0, -RZ, R5.H1_H1 ;  /* 0x30000005ff007230 */ /* 0x001fc60000004100 */
[----:B------:R0:W-:Y:S01]  /*10d0*/  STL [R1+0x24], R2 ;  /* 0x0000240201007387 */ /* 0x0001e20000100800 */
[----:B-1----:R-:W-:-:S03]  /*10e0*/  HADD2.F32 R3, -RZ, R6.H0_H0 ;  /* 0x20000006ff037230 */ /* 0x002fc60000004100 */
[----:B------:R1:W-:Y:S01]  /*10f0*/  STL [R1+0x1c], R0 ;  /* 0x00001c0001007387 */ /* 0x0003e20000100800 */
[----:B0-----:R-:W-:-:S03]  /*1100*/  HADD2.F32 R2, -RZ, R6.H1_H1 ;  /* 0x30000006ff027230 */ /* 0x001fc60000004100 */
[----:B------:R-:W-:Y:S01]  /*1110*/  STL [R1+0x14], R3 ;  /* 0x0000140301007387 */ /* 0x000fe20000100800 */
[----:B-1----:R-:W-:-:S03]  /*1120*/  HADD2.F32 R0, -RZ, R7.H0_H0 ;  /* 0x20000007ff007230 */ /* 0x002fc60000004100 */
[----:B------:R-:W-:Y:S04]  /*1130*/  STL [R1+0xc], R2 ;  /* 0x00000c0201007387 */ /* 0x000fe80000100800 */
[----:B------:R0:W-:Y:S04]  /*1140*/  STL [R1+0x4], R0 ;  /* 0x0000040001007387 */ /* 0x0001e80000100800 */
[----:B------:R1:W-:Y:S01]  /*1150*/  STL [R1], RZ ;  /* 0x000000ff01007387 */ /* 0x0003e20000100800 */
[----:B------:R-:W-:Y:S01]  /*1160*/  HADD2.F32 R246, -RZ, R7.H1_H1 ;  /* 0x30000007fff67230 */ /* 0x000fe20000004100 */
[----:B------:R-:W-:Y:S01]  /*1170*/  CS2R R244, SRZ ;  /* 0x0000000000f47805 */ /* 0x000fe2000001ff00 */
[----:B------:R-:W-:Y:S01]  /*1180*/  HADD2.F32 R247, -RZ, R247.H1_H1 ;  /* 0x300000f7fff77230 */ /* 0x000fe20000004100 */
[----:B------:R-:W-:-:S02]  /*1190*/  CS2R R26, SRZ ;  /* 0x00000000001a7805 */ /* 0x000fc4000001ff00 */
[----:B------:R-:W-:Y:S02]  /*11a0*/  CS2R R28, SRZ ;  /* 0x00000000001c7805 */ /* 0x000fe4000001ff00 */
[----:B0-----:R-:W-:Y:S02]  /*11b0*/  MOV R0, RZ ;  /* 0x000000ff00007202 */ /* 0x001fe40000000f00 */
        /* <DEDUP_REMOVED lines=12> */
[----:B-1----:R-:W-:-:S07]  /*1280*/  CS2R R24, SRZ ;  /* 0x0000000000187805 */ /* 0x002fce000001ff00 */
.L_x_2030:
        /* <DEDUP_REMOVED lines=10> */
[----:B------:R-:W3:Y:S03]  /*1330*/  LDL R225, [R1+0xe4] ;  /* 0x0000e40001e17983 */ /* 0x000ee60000100800 */
[----:B------:R-:W-:-:S03]  /*1340*/  LEA.HI R196, R43, R196, RZ, 0x3 ;  /* 0x000000c42bc47211 */ /* 0x000fc600078f18ff */
[----:B------:R-:W4:Y:S01]  /*1350*/  LDC.64 R46, c[0x0][0x258] ;  /* 0x00009600ff2e7b82 */ /* 0x000f220000000a00 */
[----:B-1----:R-:W-:-:S07]  /*1360*/  IMAD.WIDE R40, R181, 0x4, R40 ;  /* 0x00000004b5287825 */ /* 0x002fce00078e0228 */
        /* <DEDUP_REMOVED lines=8> */
[----:B0-----:R-:W-:Y:S01]  /*13f0*/  IMAD.WIDE.U32 R40, R196, 0x10, R124 ;  /* 0x00000010c4287825 */ /* 0x001fe200078e007c */
[----:B------:R-:W3:Y:S03]  /*1400*/  LDG.E.128 R140, desc[UR4][R48.64] ;  /* 0x00000004308c7981 */ /* 0x000ee6000c1e1d00 */
[----:B------:R-:W-:-:S03]  /*1410*/  IMAD.WIDE R46, R181, 0x4, R46 ;  /* 0x00000004b52e7825 */ /* 0x000fc600078e022e */
[----:B------:R-:W0:Y:S01]  /*1420*/  @P0 LDC.64 R118, c[0x0][0x2c8] ;  /* 0x0000b200ff760b82 */ /* 0x000e220000000a00 */
[C---:B-1----:R-:W-:Y:S01]  /*1430*/  IMAD.WIDE.U32 R44, R196.reuse, 0x10, R220 ;  /* 0x00000010c42c7825 */ /* 0x042fe200078e00dc */
[----:B------:R-:W3:Y:S04]  /*1440*/  LDG.E.128 R40, desc[UR4][R40.64] ;  /* 0x0000000428287981 */ /* 0x000ee8000c1e1d00 */
[----:B------:R-:W3:Y:S02]  /*1450*/  LDG.E R203, desc[UR4][R46.64] ;  /* 0x000000042ecb7981 */ /* 0x000ee4000c1e1900 */
[----:B------:R-:W1:Y:S01]  /*1460*/  @P0 LDC.64 R54, c[0x0][0x2c8] ;  /* 0x0000b200ff360b82 */ /* 0x000e620000000a00 */
[C---:B------:R-:W-:Y:S01]  /*1470*/  @P0 IMAD.WIDE.U32 R52, R196.reuse, 0x20, R52 ;  /* 0x00000020c4340825 */ /* 0x040fe200078e0034 */
[C---:B------:R-:W-:Y:S01]  /*1480*/  IADD3 R188, R196.reuse, 0x100, RZ ;  /* 0x00000100c4bc7810 */ /* 0x040fe20007ffe0ff */
[----:B------:R-:W3:Y:S01]  /*1490*/  LDL R236, [R1+0xdc] ;  /* 0x0000dc0001ec7983 */ /* 0x000ee20000100800 */
[----:B------:R-:W-:-:S03]  /*14a0*/  IADD3 R186, R196, 0x200, RZ ;  /* 0x00000200c4ba7810 */ /* 0x000fc60007ffe0ff */
[----:B------:R-:W5:Y:S04]  /*14b0*/  @P0 LDG.E.128 R72, desc[UR4][R52.64] ;  /* 0x0000000434480981 */ /* 0x000f68000c1e1d00 */
[----:B------:R-:W3:Y:S04]  /*14c0*/  LDG.E.128 R44, desc[UR4][R44.64] ;  /* 0x000000042c2c7981 */ /* 0x000ee8000c1e1d00 */
[----:B------:R4:W5:Y:S01]  /*14d0*/  @P0 LDG.E.128 R76, desc[UR4][R52.64+0x10] ;  /* 0x00001004344c0981 */ /* 0x000962000c1e1d00 */
[----:B------:R-:W-:Y:S02]  /*14e0*/  ISETP.NE.AND P2, PT, RZ, UR9, PT ;  /* 0x00000009ff007c0c */ /* 0x000fe4000bf45270 */
[----:B------:R-:W-:Y:S01]  /*14f0*/  IADD3 R151, R196, 0x300, RZ ;  /* 0x00000300c4977810 */ /* 0x000fe20007ffe0ff */
[----:B------:R-:W3:Y:S04]  /*1500*/  LDG.E.128 R48, desc[UR4][R48.64+0x10] ;  /* 0x0000100430307981 */ /* 0x000ee8000c1e1d00 */
[----:B------:R-:W3:Y:S01]  /*1510*/  LDL R240, [R1+0xc8] ;  /* 0x0000c80001f07983 */ /* 0x000ee20000100800 */
[----:B----4-:R-:W-:-:S05]  /*1520*/  @P0 IMAD.WIDE.U32 R52, R188, 0x20, R120 ;  /* 0x00000020bc340825 */ /* 0x010fca00078e0078 */
[----:B------:R-:W5:Y:S04]  /*1530*/  @P0 LDG.E.128 R80, desc[UR4][R52.64] ;  /* 0x0000000434500981 */ /* 0x000f68000c1e1d00 */
[----:B------:R0:W5:Y:S02]  /*1540*/  @P0 LDG.E.128 R84, desc[UR4][R52.64+0x10] ;  /* 0x0000100434540981 */ /* 0x000164000c1e1d00 */
[----:B0-----:R-:W-:-:S05]  /*1550*/  @P0 IMAD.WIDE.U32 R52, R186, 0x20, R118 ;  /* 0x00000020ba340825 */ /* 0x001fca00078e0076 */
[----:B------:R-:W5:Y:S04]  /*1560*/  @P0 LDG.E.128 R88, desc[UR4][R52.64] ;  /* 0x0000000434580981 */ /* 0x000f68000c1e1d00 */
[----:B------:R1:W5:Y:S02]  /*1570*/  @P0 LDG.E.128 R92, desc[UR4][R52.64+0x10] ;  /* 0x00001004345c0981 */ /* 0x000364000c1e1d00 */
[----:B-1----:R-:W-:-:S05]  /*1580*/  @P0 IMAD.WIDE.U32 R52, R151, 0x20, R54 ;  /* 0x0000002097340825 */ /* 0x002fca00078e0036 */
[----:B------:R-:W5:Y:S04]  /*1590*/  @P0 LDG.E.128 R96, desc[UR4][R52.64] ;  /* 0x0000000434600981 */ /* 0x000f68000c1e1d00 */
[----:B------:R0:W5:Y:S01]  /*15a0*/  @P0 LDG.E.128 R100, desc[UR4][R52.64+0x10] ;  /* 0x0000100434640981 */ /* 0x000162000c1e1d00 */
[----:B------:R-:W-:-:S04]  /*15b0*/  IMAD.WIDE.U32 R64, R188, 0x10, R220 ;  /* 0x00000010bc407825 */ /* 0x000fc800078e00dc */
[--C-:B------:R-:W-:Y:S02]  /*15c0*/  IMAD.WIDE.U32 R56, R186, 0x10, R220.reuse ;  /* 0x00000010ba387825 */ /* 0x100fe400078e00dc */
[----:B------:R-:W4:Y:S02]  /*15d0*/  LDG.E.128 R64, desc[UR4][R64.64] ;  /* 0x0000000440407981 */ /* 0x000f24000c1e1d00 */
[----:B------:R-:W-:Y:S02]  /*15e0*/  IMAD.WIDE.U32 R120, R151, 0x10, R220 ;  /* 0x0000001097787825 */ /* 0x000fe400078e00dc */
[----:B------:R-:W4:Y:S01]  /*15f0*/  LDG.E.128 R56, desc[UR4][R56.64] ;  /* 0x0000000438387981 */ /* 0x000f22000c1e1d00 */
[----:B--2---:R-:W-:-:S05]  /*1600*/  FSEL R223, R223, RZ, !P2 ;  /* 0x000000ffdfdf7208 */ /* 0x004fca0005000000 */
[--C-:B---3--:R-:W-:Y:S01]  /*1610*/  FADD.FTZ R140, R140, -R223.reuse ;  /* 0x800000df8c8c7221 */ /* 0x108fe20000010000 */
[----:B------:R-:W-:Y:S01]  /*1620*/  FADD.FTZ R141, R141, -R223 ;  /* 0x800000df8d8d7221 */ /* 0x000fe20000010000 */
[----:B0-----:R-:W-:Y:S02]  /*1630*/  HADD2.F32 R52, -RZ, R40.H0_H0 ;  /* 0x20000028ff347230 */ /* 0x001fe40000004100 */
[----:B------:R-:W-:-:S03]  /*1640*/  FMUL.FTZ R216, R203, R140 ;  /* 0x0000008ccbd87220 */ /* 0x000fc60000410000 */
[----:B------:R-:W-:Y:S01]  /*1650*/  FADD.FTZ R229, R52, R229 ;  /* 0x000000e534e57221 */ /* 0x000fe20000010000 */
[-C--:B------:R-:W-:Y:S01]  /*1660*/  FFMA.FTZ R187, R216, R52.reuse, R187 ;  /* 0x00000034d8bb7223 */ /* 0x080fe200000100bb */
[----:B------:R-:W-:Y:S01]  /*1670*/  FMUL.FTZ R52, R222, R52 ;  /* 0x00000034de347220 */ /* 0x000fe20000410000 */
[----:B------:R-:W-:Y:S02]  /*1680*/  HADD2.F32 R40, -RZ, R40.H1_H1 ;  /* 0x30000028ff287230 */ /* 0x000fe40000004100 */
[----:B------:R-:W-:Y:S02]  /*1690*/  HADD2.F32 R217, -RZ, R44.H0_H0 ;  /* 0x2000002cffd97230 */ /* 0x000fe40000004100 */
[----:B------:R-:W-:Y:S01]  /*16a0*/  FADD.FTZ R142, R142, -R223 ;  /* 0x800000df8e8e7221 */ /* 0x000fe20000010000 */
[----:B------:R-:W2:Y:S02]  /*16b0*/  LDL R222, [R1+0xe0] ;  /* 0x0000e00001de7983 */ /* 0x000ea40000100800 */
[----:B------:R-:W-:Y:S01]  /*16c0*/  FADD.FTZ R149, R217, R149 ;  /* 0x00000095d9957221 */ /* 0x000fe20000010000 */
[-C--:B------:R-:W-:Y:S01]  /*16d0*/  FFMA.FTZ R24, R216, R217.reuse, R24 ;  /* 0x000000d9d8187223 */ /* 0x080fe20000010018 */
[----:B------:R-:W-:Y:S01]  /*16e0*/  FFMA.FTZ R217, R218, R217, R52 ;  /* 0x000000d9dad97223 */ /* 0x000fe20000010034 */
[----:B------:R-:W-:Y:S01]  /*16f0*/  FMUL.FTZ R218, R203, R141 ;  /* 0x0000008dcbda7220 */ /* 0x000fe20000410000 */
[----:B------:R-:W-:Y:S01]  /*1700*/  FMUL.FTZ R52, R219, R40 ;  /* 0x00000028db347220 */ /* 0x000fe20000410000 */
[----:B------:R-:W-:-:S02]  /*1710*/  FADD.FTZ R230, R40, R230 ;  /* 0x000000e628e67221 */ /* 0x000fc40000010000 */
[----:B------:R-:W-:Y:S01]  /*1720*/  FFMA.FTZ R185, R218, R40, R185 ;  /* 0x00000028dab97223 */ /* 0x000fe200000100b9 */
[----:B------:R-:W-:Y:S02]  /*1730*/  HADD2.F32 R40, -RZ, R41.H0_H0 ;  /* 0x20000029ff287230 */ /* 0x000fe40000004100 */
[----:B------:R-:W-:Y:S01]  /*1740*/  FMUL.FTZ R219, R203, R142 ;  /* 0x0000008ecbdb7220 */ /* 0x000fe20000410000 */
[----:B------:R-:W-:Y:S01]  /*1750*/  FADD.FTZ R143, R143, -R223 ;  /* 0x800000df8f8f7221 */ /* 0x000fe20000010000 */
[----:B------:R-:W-:Y:S02]  /*1760*/  HADD2.F32 R220, -RZ, R45.H0_H0 ;  /* 0x2000002dffdc7230 */ /* 0x000fe40000004100 */
[----:B------:R-:W-:Y:S01]  /*1770*/  FADD.FTZ R49, -R223, R49 ;  /* 0x00000031df317221 */ /* 0x000fe20000010100 */
[----:B------:R-:W-:Y:S01]  /*1780*/  FADD.FTZ R227, R40, R227 ;  /* 0x000000e328e37221 */ /* 0x000fe20000010000 */
[-C--:B------:R-:W-:Y:S01]  /*1790*/  FFMA.FTZ R190, R219, R40.reuse, R190 ;  /* 0x00000028dbbe7223 */ /* 0x080fe200000100be */
[----:B------:R-:W-:Y:S01]  /*17a0*/  FMUL.FTZ R40, R225, R40 ;  /* 0x00000028e1287220 */ /* 0x000fe20000410000 */
[----:B------:R-:W-:Y:S01]  /*17b0*/  FMUL.FTZ R221, R203, R143 ;  /* 0x0000008fcbdd7220 */ /* 0x000fe20000410000 */
[----:B------:R-:W3:Y:S04]  /*17c0*/  LDL R225, [R1+0xd4] ;  /* 0x0000d40001e17983 */ /* 0x000ee80000100800 */
[----:B------:R-:W4:Y:S01]  /*17d0*/  LDL R143, [R1+0xcc] ;  /* 0x0000cc00018f7983 */ /* 0x000f220000100800 */
[----:B------:R-:W-:-:S02]  /*17e0*/  HADD2.F32 R41, -RZ, R41.H1_H1 ;  /* 0x30000029ff297230 */ /* 0x000fc40000004100 */
[----:B------:R-:W-:Y:S01]  /*17f0*/  FADD.FTZ R147, R220, R147 ;  /* 0x00000093dc937221 */ /* 0x000fe20000010000 */
[-C--:B------:R-:W-:Y:S01]  /*1800*/  FFMA.FTZ R22, R219, R220.reuse, R22 ;  /* 0x000000dcdb167223 */ /* 0x080fe20000010016 */
[----:B------:R-:W-:Y:S02]  /*1810*/  HADD2.F32 R45, -RZ, R45.H1_H1 ;  /* 0x3000002dff2d7230 */ /* 0x000fe40000004100 */
[----:B------:R-:W-:Y:S01]  /*1820*/  FFMA.FTZ R220, R224, R220, R40 ;  /* 0x000000dce0dc7223 */ /* 0x000fe20000010028 */
[----:B------:R-:W-:Y:S01]  /*1830*/  FMUL.FTZ R40, R236, R41 ;  /* 0x00000029ec287220 */ /* 0x000fe20000410000 */
[----:B------:R-:W4:Y:S01]  /*1840*/  LDL R142, [R1+0xd0] ;  /* 0x0000d000018e7983 */ /* 0x000f220000100800 */
[----:B------:R-:W-:Y:S01]  /*1850*/  FADD.FTZ R148, R45, R148 ;  /* 0x000000942d947221 */ /* 0x000fe20000010000 */
[----:B------:R-:W-:Y:S01]  /*1860*/  FFMA.FTZ R23, R221, R45, R23 ;  /* 0x0000002ddd177223 */ /* 0x000fe20000010017 */
[----:B------:R-:W-:Y:S01]  /*1870*/  FMUL.FTZ R49, R203, R49 ;  /* 0x00000031cb317220 */ /* 0x000fe20000410000 */
[----:B------:R-:W-:Y:S01]  /*1880*/  FADD.FTZ R228, R41, R228 ;  /* 0x000000e429e47221 */ /* 0x000fe20000010000 */
[----:B------:R-:W-:Y:S01]  /*1890*/  FFMA.FTZ R189, R221, R41, R189 ;  /* 0x00000029ddbd7223 */ /* 0x000fe200000100bd */
[----:B------:R-:W4:Y:S04]  /*18a0*/  LDL R224, [R1+0xd8] ;  /* 0x0000d80001e07983 */ /* 0x000f280000100800 */
[----:B------:R-:W4:Y:S01]  /*18b0*/  LDL R236, [R1+0xbc] ;  /* 0x0000bc0001ec7983 */ /* 0x000f220000100800 */
[----:B--2---:R-:W-:Y:S01]  /*18c0*/  FFMA.FTZ R45, R222, R45, R40 ;  /* 0x0000002dde2d7223 */ /* 0x004fe20000010028 */
[----:B------:R-:W-:Y:S01]  /*18d0*/  FADD.FTZ R222, -R223, R48 ;  /* 0x00000030dfde7221 */ /* 0x000fe20000010100 */
[----:B------:R-:W-:-:S02]  /*18e0*/  HADD2.F32 R40, -RZ, R42.H0_H0 ;  /* 0x2000002aff287230 */ /* 0x000fc40000004100 */
[----:B------:R-:W-:Y:S02]  /*18f0*/  HADD2.F32 R42, -RZ, R42.H1_H1 ;  /* 0x3000002aff2a7230 */ /* 0x000fe40000004100 */
[----:B------:R-:W-:Y:S01]  /*1900*/  FMUL.FTZ R222, R203, R222 ;  /* 0x000000decbde7220 */ /* 0x000fe20000410000 */
[----:B------:R-:W-:-:S03]  /*1910*/  FADD.FTZ R215, R40, R215 ;  /* 0x000000d728d77221 */ /* 0x000fc60000010000 */
[----:B------:R-:W-:Y:S01]  /*1920*/  FFMA.FTZ R192, R222, R40, R192 ;  /* 0x00000028dec07223 */ /* 0x000fe200000100c0 */
[----:B------:R-:W-:Y:S01]  /*1930*/  FADD.FTZ R226, R42, R226 ;  /* 0x000000e22ae27221 */ /* 0x000fe20000010000 */
[----:B------:R-:W-:Y:S01]  /*1940*/  FFMA.FTZ R191, R49, R42, R191 ;  /* 0x0000002a31bf7223 */ /* 0x000fe200000100bf */
[----:B---3--:R-:W-:Y:S01]  /*1950*/  FMUL.FTZ R41, R225, R40 ;  /* 0x00000028e1297220 */ /* 0x008fe20000410000 */
[----:B------:R-:W-:Y:S02]  /*1960*/  HADD2.F32 R48, -RZ, R46.H0_H0 ;  /* 0x2000002eff307230 */ /* 0x000fe40000004100 */
[----:B------:R-:W-:-:S04]  /*1970*/  IMAD.WIDE.U32 R108, R188, 0x20, R126 ;  /* 0x00000020bc6c7825 */ /* 0x000fc800078e007e */
[----:B----4-:R-:W-:Y:S01]  /*1980*/  FMUL.FTZ R40, R143, R42 ;  /* 0x0000002a8f287220 */ /* 0x010fe20000410000 */
[----:B------:R-:W-:Y:S01]  /*1990*/  FADD.FTZ R50, -R223, R50 ;  /* 0x00000032df327221 */ /* 0x000fe20000010100 */
[----:B------:R-:W2:Y:S01]  /*19a0*/  LDL R42, [R1+0xc4] ;  /* 0x0000c400012a7983 */ /* 0x000ea20000100800 */
[----:B------:R-:W-:Y:S02]  /*19b0*/  HADD2.F32 R46, -RZ, R46.H1_H1 ;  /* 0x3000002eff2e7230 */ /* 0x000fe40000004100 */
[----:B------:R-:W-:Y:S01]  /*19c0*/  IMAD.WIDE.U32 R104, R188, 0x10, R124 ;  /* 0x00000010bc687825 */ /* 0x000fe200078e007c */
[----:B------:R-:W3:Y:S03]  /*19d0*/  LDG.E.128 R68, desc[UR4][R108.64] ;  /* 0x000000046c447981 */ /* 0x000ee6000c1e1d00 */
[----:B------:R-:W-:Y:S01]  /*19e0*/  FADD.FTZ R146, R46, R146 ;  /* 0x000000922e927221 */ /* 0x000fe20000010000 */
[-C--:B------:R-:W-:Y:S01]  /*19f0*/  FFMA.FTZ R21, R49, R46.reuse, R21 ;  /* 0x0000002e31157223 */ /* 0x080fe20000010015 */
[----:B------:R-:W-:Y:S01]  /*1a00*/  FFMA.FTZ R46, R142, R46, R40 ;  /* 0x0000002e8e2e7223 */ /* 0x000fe20000010028 */
[----:B------:R-:W-:-:S02]  /*1a10*/  HADD2.F32 R40, -RZ, R43.H0_H0 ;  /* 0x2000002bff287230 */ /* 0x000fc40000004100 */
[----:B------:R-:W-:Y:S01]  /*1a20*/  FADD.FTZ R145, R48, R145 ;  /* 0x0000009130917221 */ /* 0x000fe20000010000 */
[-C--:B------:R-:W-:Y:S01]  /*1a30*/  FFMA.FTZ R20, R222, R48.reuse, R20 ;  /* 0x00000030de147223 */ /* 0x080fe20000010014 */
[----:B------:R-:W-:Y:S01]  /*1a40*/  FFMA.FTZ R48, R224, R48, R41 ;  /* 0x00000030e0307223 */ /* 0x000fe20000010029 */
[----:B------:R-:W4:Y:S01]  /*1a50*/  LDL R225, [R1+0xc0] ;  /* 0x0000c00001e17983 */ /* 0x000f220000100800 */
[----:B------:R-:W-:Y:S02]  /*1a60*/  HADD2.F32 R41, -RZ, R47.H0_H0 ;  /* 0x2000002fff297230 */ /* 0x000fe40000004100 */
[----:B------:R-:W-:Y:S01]  /*1a70*/  FMUL.FTZ R224, R203, R50 ;  /* 0x00000032cbe07220 */ /* 0x000fe20000410000 */
[----:B------:R-:W4:Y:S01]  /*1a80*/  LDG.E.128 R104, desc[UR4][R104.64] ;  /* 0x0000000468687981 */ /* 0x000f22000c1e1d00 */
[----:B------:R-:W-:Y:S02]  /*1a90*/  HADD2.F32 R43, -RZ, R43.H1_H1 ;  /* 0x3000002bff2b7230 */ /* 0x000fe40000004100 */
[----:B------:R-:W-:Y:S01]  /*1aa0*/  FADD.FTZ R213, R40, R213 ;  /* 0x000000d528d57221 */ /* 0x000fe20000010000 */
[CC--:B------:R-:W-:Y:S01]  /*1ab0*/  FFMA.FTZ R194, R224.reuse, R40.reuse, R194 ;  /* 0x00000028e0c27223 */ /* 0x0c0fe200000100c2 */
[----:B------:R-:W-:Y:S01]  /*1ac0*/  FADD.FTZ R39, R41, R39 ;  /* 0x0000002729277221 */ /* 0x000fe20000010000 */
[----:B------:R-:W-:Y:S01]  /*1ad0*/  FFMA.FTZ R18, R224, R41, R18 ;  /* 0x00000029e0127223 */ /* 0x000fe20000010012 */
[----:B------:R-:W-:Y:S01]  /*1ae0*/  FADD.FTZ R51, -R223, R51 ;  /* 0x00000033df337221 */ /* 0x000fe20000010100 */
[----:B------:R-:W4:Y:S01]  /*1af0*/  LDG.E.128 R108, desc[UR4][R108.64+0x10] ;  /* 0x000010046c6c7981 */ /* 0x000f22000c1e1d00 */
[----:B--2---:R-:W-:Y:S01]  /*1b00*/  FMUL.FTZ R50, R42, R40 ;  /* 0x000000282a327220 */ /* 0x004fe20000410000 */
[----:B------:R-:W-:-:S02]  /*1b10*/  HADD2.F32 R47, -RZ, R47.H1_H1 ;  /* 0x3000002fff2f7230 */ /* 0x000fc40000004100 */
[----:B------:R-:W-:Y:S01]  /*1b20*/  FMUL.FTZ R51, R203, R51 ;  /* 0x00000033cb337220 */ /* 0x000fe20000410000 */
[----:B------:R-:W2:Y:S01]  /*1b30*/  LDL R42, [R1+0xb0] ;  /* 0x0000b000012a7983 */ /* 0x000ea20000100800 */
[----:B------:R-:W-:-:S03]  /*1b40*/  FFMA.FTZ R50, R240, R41, R50 ;  /* 0x00000029f0327223 */ /* 0x000fc60000010032 */
[----:B------:R-:W2:Y:S01]  /*1b50*/  LDL R240, [R1+0xb4] ;  /* 0x0000b40001f07983 */ /* 0x000ea20000100800 */
[----:B------:R-:W-:-:S03]  /*1b60*/  FMUL.FTZ R40, R236, R43 ;  /* 0x0000002bec287220 */ /* 0x000fc60000410000 */
[----:B------:R-:W2:Y:S04]  /*1b70*/  LDL R236, [R1+0xb8] ;  /* 0x0000b80001ec7983 */ /* 0x000ea80000100800 */
[----:B------:R-:W2:Y:S01]  /*1b80*/  LDL R41, [R1+0xac] ;  /* 0x0000ac0001297983 */ /* 0x000ea20000100800 */
[----:B---3--:R-:W-:Y:S01]  /*1b90*/  FADD.FTZ R68, -R223, R68 ;  /* 0x00000044df447221 */ /* 0x008fe20000010100 */
[----:B------:R-:W-:Y:S01]  /*1ba0*/  FADD.FTZ R144, R47, R144 ;  /* 0x000000902f907221 */ /* 0x000fe20000010000 */
[-C--:B------:R-:W-:Y:S01]  /*1bb0*/  FFMA.FTZ R19, R51, R47.reuse, R19 ;  /* 0x0000002f33137223 */ /* 0x080fe20000010013 */
[----:B----4-:R-:W-:Y:S01]  /*1bc0*/  FFMA.FTZ R47, R225, R47, R40 ;  /* 0x0000002fe12f7223 */ /* 0x010fe20000010028 */
[----:B------:R-:W-:Y:S02]  /*1bd0*/  HADD2.F32 R40, -RZ, R104.H0_H0 ;  /* 0x20000068ff287230 */ /* 0x000fe40000004100 */
[----:B------:R-:W-:Y:S01]  /*1be0*/  FMUL.FTZ R225, R203, R68 ;  /* 0x00000044cbe17220 */ /* 0x000fe20000410000 */
[----:B------:R-:W-:-:S02]  /*1bf0*/  HADD2.F32 R68, -RZ, R64.H0_H0 ;  /* 0x20000040ff447230 */ /* 0x000fc40000004100 */
[----:B------:R-:W-:Y:S01]  /*1c00*/  FADD.FTZ R211, R40, R211 ;  /* 0x000000d328d37221 */ /* 0x000fe20000010000 */
[C---:B------:R-:W-:Y:S02]  /*1c10*/  FFMA.FTZ R197, R225.reuse, R40, R197 ;  /* 0x00000028e1c57223 */ /* 0x040fe400000100c5 */
[----:B------:R-:W-:Y:S01]  /*1c20*/  FADD.FTZ R37, R68, R37 ;  /* 0x0000002544257221 */ /* 0x000fe20000010000 */
[----:B------:R-:W-:Y:S01]  /*1c30*/  FFMA.FTZ R16, R225, R68, R16 ;  /* 0x00000044e1107223 */ /* 0x000fe20000010010 */
[----:B------:R-:W-:Y:S02]  /*1c40*/  HADD2.F32 R104, -RZ, R104.H1_H1 ;  /* 0x30000068ff687230 */ /* 0x000fe40000004100 */
[----:B--2---:R-:W-:Y:S01]  /*1c50*/  FMUL.FTZ R40, R240, R40 ;  /* 0x00000028f0287220 */ /* 0x004fe20000410000 */
[C---:B------:R-:W-:Y:S01]  /*1c60*/  FADD.FTZ R69, -R223.reuse, R69 ;  /* 0x00000045df457221 */ /* 0x040fe20000010100 */
[----:B------:R-:W-:Y:S02]  /*1c70*/  HADD2.F32 R64, -RZ, R64.H1_H1 ;  /* 0x30000040ff407230 */ /* 0x000fe40000004100 */
[----:B------:R-:W-:Y:S01]  /*1c80*/  FADD.FTZ R70, -R223, R70 ;  /* 0x00000046df467221 */ /* 0x000fe20000010100 */
[----:B------:R-:W-:Y:S01]  /*1c90*/  FFMA.FTZ R68, R236, R68, R40 ;  /* 0x00000044ec447223 */ /* 0x000fe20000010028 */
[----:B------:R-:W-:Y:S01]  /*1ca0*/  FADD.FTZ R212, R104, R212 ;  /* 0x000000d468d47221 */ /* 0x000fe20000010000 */
[----:B------:R-:W2:Y:S01]  /*1cb0*/  LDL R236, [R1+0xa4] ;  /* 0x0000a40001ec7983 */ /* 0x000ea20000100800 */
[----:B------:R-:W-:-:S03]  /*1cc0*/  FMUL.FTZ R40, R41, R104 ;  /* 0x0000006829287220 */ /* 0x000fc60000410000 */
[----:B------:R-:W3:Y:S01]  /*1cd0*/  LDL R41, [R1+0xa8] ;  /* 0x0000a80001297983 */ /* 0x000ee20000100800 */
[----:B------:R-:W-:Y:S01]  /*1ce0*/  FMUL.FTZ R69, R203, R69 ;  /* 0x00000045cb457220 */ /* 0x000fe20000410000 */
[----:B------:R-:W-:Y:S01]  /*1cf0*/  FADD.FTZ R38, R64, R38 ;  /* 0x0000002640267221 */ /* 0x000fe20000010000 */
[----:B------:R-:W-:Y:S01]  /*1d00*/  FADD.FTZ R214, R43, R214 ;  /* 0x000000d62bd67221 */ /* 0x000fe20000010000 */
[----:B------:R-:W-:Y:S01]  /*1d10*/  FFMA.FTZ R193, R51, R43, R193 ;  /* 0x0000002b33c17223 */ /* 0x000fe200000100c1 */
[CC--:B------:R-:W-:Y:S01]  /*1d20*/  FFMA.FTZ R17, R69.reuse, R64.reuse, R17 ;  /* 0x0000004045117223 */ /* 0x0c0fe20000010011 */
[----:B------:R-:W-:Y:S01]  /*1d30*/  FFMA.FTZ R64, R42, R64, R40 ;  /* 0x000000402a407223 */ /* 0x000fe20000010028 */
[----:B------:R-:W-:Y:S01]  /*1d40*/  FFMA.FTZ R195, R69, R104, R195 ;  /* 0x0000006845c37223 */ /* 0x000fe200000100c3 */
[----:B------:R-:W-:Y:S02]  /*1d50*/  HADD2.F32 R40, -RZ, R105.H0_H0 ;  /* 0x20000069ff287230 */ /* 0x000fe40000004100 */
[----:B------:R-:W-:Y:S01]  /*1d60*/  FMUL.FTZ R104, R203, R70 ;  /* 0x00000046cb687220 */ /* 0x000fe20000410000 */
[----:B------:R-:W4:Y:S01]  /*1d70*/  LDL R43, [R1+0x9c] ;  /* 0x00009c00012b7983 */ /* 0x000f220000100800 */
[----:B------:R-:W-:-:S02]  /*1d80*/  HADD2.F32 R70, -RZ, R65.H0_H0 ;  /* 0x20000041ff467230 */ /* 0x000fc40000004100 */
[----:B------:R-:W-:Y:S01]  /*1d90*/  FADD.FTZ R209, R40, R209 ;  /* 0x000000d128d17221 */ /* 0x000fe20000010000 */
[----:B------:R-:W-:Y:S01]  /*1da0*/  FFMA.FTZ R199, R104, R40, R199 ;  /* 0x0000002868c77223 */ /* 0x000fe200000100c7 */
[----:B------:R-:W4:Y:S01]  /*1db0*/  LDL R42, [R1+0xa0] ;  /* 0x0000a000012a7983 */ /* 0x000f220000100800 */
[----:B------:R-:W-:Y:S01]  /*1dc0*/  FADD.FTZ R35, R70, R35 ;  /* 0x0000002346237221 */ /* 0x000fe20000010000 */
[----:B------:R-:W-:Y:S01]  /*1dd0*/  FFMA.FTZ R14, R104, R70, R14 ;  /* 0x00000046680e7223 */ /* 0x000fe2000001000e */
[C---:B------:R-:W-:Y:S01]  /*1de0*/  FADD.FTZ R71, -R223.reuse, R71 ;  /* 0x00000047df477221 */ /* 0x040fe20000010100 */
[----:B------:R-:W-:Y:S01]  /*1df0*/  FADD.FTZ R108, -R223, R108 ;  /* 0x0000006cdf6c7221 */ /* 0x000fe20000010100 */
[----:B------:R-:W4:Y:S01]  /*1e00*/  LDL R240, [R1+0x84] ;  /* 0x0000840001f07983 */ /* 0x000f220000100800 */
[----:B--2---:R-:W-:-:S03]  /*1e10*/  FMUL.FTZ R40, R236, R40 ;  /* 0x00000028ec287220 */ /* 0x004fc60000410000 */
[----:B------:R-:W2:Y:S01]  /*1e20*/  LDL R236, [R1+0x98] ;  /* 0x0000980001ec7983 */ /* 0x000ea20000100800 */
[----:B---3--:R-:W-:-:S03]  /*1e30*/  FFMA.FTZ R70, R41, R70, R40 ;  /* 0x0000004629467223 */ /* 0x008fc60000010028 */
[----:B------:R-:W3:Y:S01]  /*1e40*/  LDL R41, [R1+0x94] ;  /* 0x0000940001297983 */ /* 0x000ee20000100800 */
[----:B------:R-:W-:Y:S02]  /*1e50*/  HADD2.F32 R105, -RZ, R105.H1_H1 ;  /* 0x30000069ff697230 */ /* 0x000fe40000004100 */
[----:B------:R-:W-:Y:S01]  /*1e60*/  FMUL.FTZ R71, R203, R71 ;  /* 0x00000047cb477220 */ /* 0x000fe20000410000 */
[----:B------:R-:W-:Y:S02]  /*1e70*/  HADD2.F32 R65, -RZ, R65.H1_H1 ;  /* 0x30000041ff417230 */ /* 0x000fe40000004100 */
[----:B------:R-:W-:Y:S01]  /*1e80*/  FADD.FTZ R210, R105, R210 ;  /* 0x000000d269d27221 */ /* 0x000fe20000010000 */
[-C--:B------:R-:W-:Y:S01]  /*1e90*/  FFMA.FTZ R198, R71, R105.reuse, R198 ;  /* 0x0000006947c67223 */ /* 0x080fe200000100c6 */
[----:B----4-:R-:W-:Y:S01]  /*1ea0*/  FMUL.FTZ R105, R43, R105 ;  /* 0x000000692b697220 */ /* 0x010fe20000410000 */
[----:B------:R-:W-:Y:S01]  /*1eb0*/  HADD2.F32 R40, -RZ, R106.H0_H0 ;  /* 0x2000006aff287230 */ /* 0x000fe20000004100 */
[----:B------:R-:W4:Y:S01]  /*1ec0*/  LDL R43, [R1+0x8c] ;  /* 0x00008c00012b7983 */ /* 0x000f220000100800 */
[----:B------:R-:W-:Y:S01]  /*1ed0*/  FADD.FTZ R36, R65, R36 ;  /* 0x0000002441247221 */ /* 0x000fe20000010000 */
[-C--:B------:R-:W-:Y:S01]  /*1ee0*/  FFMA.FTZ R15, R71, R65.reuse, R15 ;  /* 0x00000041470f7223 */ /* 0x080fe2000001000f */
[----:B------:R-:W-:Y:S01]  /*1ef0*/  FFMA.FTZ R65, R42, R65, R105 ;  /* 0x000000412a417223 */ /* 0x000fe20000010069 */
[----:B------:R-:W-:Y:S01]  /*1f00*/  HADD2.F32 R105, -RZ, R66.H0_H0 ;  /* 0x20000042ff697230 */ /* 0x000fe20000004100 */
[----:B------:R-:W4:Y:S01]  /*1f10*/  LDL R42, [R1+0x90] ;  /* 0x00009000012a7983 */ /* 0x000f220000100800 */
[----:B------:R-:W-:-:S03]  /*1f20*/  FMUL.FTZ R108, R203, R108 ;  /* 0x0000006ccb6c7220 */ /* 0x000fc60000410000 */
[----:B------:R-:W-:Y:S01]  /*1f30*/  FADD.FTZ R33, R105, R33 ;  /* 0x0000002169217221 */ /* 0x000fe20000010000 */
[----:B------:R-:W-:Y:S01]  /*1f40*/  FFMA.FTZ R12, R108, R105, R12 ;  /* 0x000000696c0c7223 */ /* 0x000fe2000001000c */
[----:B---3--:R-:W-:-:S04]  /*1f50*/  FMUL.FTZ R41, R41, R40 ;  /* 0x0000002829297220 */ /* 0x008fc80000410000 */
[----:B--2---:R-:W-:Y:S02]  /*1f60*/  FFMA.FTZ R105, R236, R105, R41 ;  /* 0x00000069ec697223 */ /* 0x004fe40000010029 */
[----:B------:R-:W2:Y:S01]  /*1f70*/  LDL R236, [R1+0x88] ;  /* 0x0000880001ec7983 */ /* 0x000ea20000100800 */
[----:B------:R-:W-:Y:S01]  /*1f80*/  FADD.FTZ R207, R40, R207 ;  /* 0x000000cf28cf7221 */ /* 0x000fe20000010000 */
[----:B------:R-:W-:Y:S01]  /*1f90*/  FFMA.FTZ R201, R108, R40, R201 ;  /* 0x000000286cc97223 */ /* 0x000fe200000100c9 */
[----:B------:R-:W-:Y:S02]  /*1fa0*/  HADD2.F32 R40, -RZ, R106.H1_H1 ;  /* 0x3000006aff287230 */ /* 0x000fe40000004100 */
[----:B------:R-:W-:Y:S01]  /*1fb0*/  FADD.FTZ R106, -R223, R109 ;  /* 0x0000006ddf6a7221 */ /* 0x000fe20000010100 */
[----:B------:R-:W-:-:S04]  /*1fc0*/  IMAD.WIDE.U32 R116, R186, 0x20, R126 ;  /* 0x00000020ba747825 */ /* 0x000fc800078e007e */
[----:B------:R-:W-:Y:S01]  /*1fd0*/  FMUL.FTZ R106, R203, R106 ;  /* 0x0000006acb6a7220 */ /* 0x000fe20000410000 */
[----:B------:R-:W-:Y:S01]  /*1fe0*/  IMAD.WIDE.U32 R112, R186, 0x10, R124 ;  /* 0x00000010ba707825 */ /* 0x000fe200078e007c */
[----:B------:R-:W3:Y:S03]  /*1ff0*/  LDG.E.128 R60, desc[UR4][R116.64] ;  /* 0x00000004743c7981 */ /* 0x000ee6000c1e1d00 */
[-C--:B----4-:R-:W-:Y:S01]  /*2000*/  FMUL.FTZ R41, R43, R40.reuse ;  /* 0x000000282b297220 */ /* 0x090fe20000410000 */
[----:B------:R-:W-:Y:S01]  /*2010*/  HADD2.F32 R66, -RZ, R66.H1_H1 ;  /* 0x30000042ff427230 */ /* 0x000fe20000004100 */
[----:B------:R-:W4:Y:S01]  /*2020*/  LDL R43, [R1+0x7c] ;  /* 0x00007c00012b7983 */ /* 0x000f220000100800 */
[----:B------:R-:W-:Y:S01]  /*2030*/  FADD.FTZ R208, R40, R208 ;  /* 0x000000d028d07221 */ /* 0x000fe20000010000 */
[----:B------:R-:W-:Y:S01]  /*2040*/  FFMA.FTZ R200, R106, R40, R200 ;  /* 0x000000286ac87223 */ /* 0x000fe200000100c8 */
[----:B------:R-:W-:Y:S01]  /*2050*/  FADD.FTZ R110, -R223, R110 ;  /* 0x0000006edf6e7221 */ /* 0x000fe20000010100 */
[----:B------:R-:W4:Y:S01]  /*2060*/  LDG.E.128 R112, desc[UR4][R112.64] ;  /* 0x0000000470707981 */ /* 0x000f22000c1e1d00 */
[----:B------:R-:W-:-:S02]  /*2070*/  HADD2.F32 R40, -RZ, R107.H0_H0 ;  /* 0x2000006bff287230 */ /* 0x000fc40000004100 */
[----:B------:R-:W-:Y:S01]  /*2080*/  FADD.FTZ R34, R66, R34 ;  /* 0x0000002242227221 */ /* 0x000fe20000010000 */
[-C--:B------:R-:W-:Y:S01]  /*2090*/  FFMA.FTZ R13, R106, R66.reuse, R13 ;  /* 0x000000426a0d7223 */ /* 0x080fe2000001000d */
[----:B------:R-:W-:Y:S01]  /*20a0*/  FFMA.FTZ R66, R42, R66, R41 ;  /* 0x000000422a427223 */ /* 0x000fe20000010029 */
[----:B------:R-:W-:Y:S01]  /*20b0*/  HADD2.F32 R109, -RZ, R67.H0_H0 ;  /* 0x20000043ff6d7230 */ /* 0x000fe20000004100 */
[----:B------:R-:W4:Y:S01]  /*20c0*/  LDL R42, [R1+0x80] ;  /* 0x00008000012a7983 */ /* 0x000f220000100800 */
[----:B------:R-:W-:Y:S01]  /*20d0*/  FMUL.FTZ R110, R203, R110 ;  /* 0x0000006ecb6e7220 */ /* 0x000fe20000410000 */
[----:B------:R-:W-:Y:S02]  /*20e0*/  FMUL.FTZ R41, R240, R40 ;  /* 0x00000028f0297220 */ /* 0x000fe40000410000 */
[----:B------:R-:W4:Y:S01]  /*20f0*/  LDL R240, [R1+0x74] ;  /* 0x0000740001f07983 */ /* 0x000f220000100800 */
[----:B------:R-:W-:Y:S01]  /*2100*/  FADD.FTZ R31, R109, R31 ;  /* 0x0000001f6d1f7221 */ /* 0x000fe20000010000 */
[----:B------:R-:W-:-:S02]  /*2110*/  FFMA.FTZ R10, R110, R109, R10 ;  /* 0x0000006d6e0a7223 */ /* 0x000fc4000001000a */
[----:B------:R-:W4:Y:S01]  /*2120*/  LDG.E.128 R116, desc[UR4][R116.64+0x10] ;  /* 0x0000100474747981 */ /* 0x000f22000c1e1d00 */
[----:B--2---:R-:W-:-:S03]  /*2130*/  FFMA.FTZ R109, R236, R109, R41 ;  /* 0x0000006dec6d7223 */ /* 0x004fc60000010029 */
[----:B------:R-:W2:Y:S01]  /*2140*/  LDL R236, [R1+0x78] ;  /* 0x0000780001ec7983 */ /* 0x000ea20000100800 */
[----:B------:R-:W-:Y:S01]  /*2150*/  FADD.FTZ R205, R40, R205 ;  /* 0x000000cd28cd7221 */ /* 0x000fe20000010000 */
[----:B------:R-:W-:Y:S01]  /*2160*/  FFMA.FTZ R204, R110, R40, R204 ;  /* 0x000000286ecc7223 */ /* 0x000fe200000100cc */
[----:B------:R-:W-:Y:S02]  /*2170*/  HADD2.F32 R40, -RZ, R107.H1_H1 ;  /* 0x3000006bff287230 */ /* 0x000fe40000004100 */
[----:B------:R-:W-:Y:S01]  /*2180*/  FADD.FTZ R107, -R223, R111 ;  /* 0x0000006fdf6b7221 */ /* 0x000fe20000010100 */
[----:B------:R-:W-:-:S03]  /*2190*/  HADD2.F32 R67, -RZ, R67.H1_H1 ;  /* 0x30000043ff437230 */ /* 0x000fc60000004100 */
[----:B------:R-:W-:Y:S01]  /*21a0*/  FMUL.FTZ R107, R203, R107 ;  /* 0x0000006bcb6b7220 */ /* 0x000fe20000410000 */
[----:B---3--:R-:W-:Y:S01]  /*21b0*/  FADD.FTZ R60, -R223, R60 ;  /* 0x0000003cdf3c7221 */ /* 0x008fe20000010100 */
[----:B------:R-:W-:Y:S01]  /*21c0*/  FADD.FTZ R206, R40, R206 ;  /* 0x000000ce28ce7221 */ /* 0x000fe20000010000 */
[-C--:B----4-:R-:W-:Y:S01]  /*21d0*/  FMUL.FTZ R41, R43, R40.reuse ;  /* 0x000000282b297220 */ /* 0x090fe20000410000 */
[----:B------:R-:W-:Y:S01]  /*21e0*/  FFMA.FTZ R202, R107, R40, R202 ;  /* 0x000000286bca7223 */ /* 0x000fe200000100ca */
[----:B------:R-:W3:Y:S01]  /*21f0*/  LDL R43, [R1+0x6c] ;  /* 0x00006c00012b7983 */ /* 0x000ee20000100800 */
[----:B------:R-:W-:Y:S01]  /*2200*/  FMUL.FTZ R111, R203, R60 ;  /* 0x0000003ccb6f7220 */ /* 0x000fe20000410000 */
[----:B------:R-:W-:Y:S02]  /*2210*/  HADD2.F32 R40, -RZ, R112.H0_H0 ;  /* 0x20000070ff287230 */ /* 0x000fe40000004100 */
[----:B------:R-:W-:Y:S01]  /*2220*/  FADD.FTZ R32, R67, R32 ;  /* 0x0000002043207221 */ /* 0x000fe20000010000 */
[----:B------:R-:W-:Y:S01]  /*2230*/  FFMA.FTZ R11, R107, R67, R11 ;  /* 0x000000436b0b7223 */ /* 0x000fe2000001000b */
[----:B------:R-:W-:-:S02]  /*2240*/  HADD2.F32 R60, -RZ, R56.H0_H0 ;  /* 0x20000038ff3c7230 */ /* 0x000fc40000004100 */
[----:B------:R-:W-:Y:S01]  /*2250*/  FFMA.FTZ R67, R42, R67, R41 ;  /* 0x000000432a437223 */ /* 0x000fe20000010029 */
[----:B------:R-:W-:Y:S01]  /*2260*/  FADD.FTZ R244, R40, R244 ;  /* 0x000000f428f47221 */ /* 0x000fe20000010000 */
[----:B------:R-:W4:Y:S01]  /*2270*/  LDL R42, [R1+0x70] ;  /* 0x00007000012a7983 */ /* 0x000f220000100800 */
[CC--:B------:R-:W-:Y:S01]  /*2280*/  FFMA.FTZ R234, R111.reuse, R40.reuse, R234 ;  /* 0x000000286fea7223 */ /* 0x0c0fe200000100ea */
[----:B------:R-:W-:Y:S01]  /*2290*/  FMUL.FTZ R40, R240, R40 ;  /* 0x00000028f0287220 */ /* 0x000fe20000410000 */
[----:B------:R-:W-:Y:S01]  /*22a0*/  FADD.FTZ R29, R60, R29 ;  /* 0x0000001d3c1d7221 */ /* 0x000fe20000010000 */
[-C--:B------:R-:W-:Y:S01]  /*22b0*/  FFMA.FTZ R8, R111, R60.reuse, R8 ;  /* 0x0000003c6f087223 */ /* 0x080fe20000010008 */
[----:B------:R-:W4:Y:S01]  /*22c0*/  LDL R41, [R1+0x68] ;  /* 0x0000680001297983 */ /* 0x000f220000100800 */
[----:B--2---:R-:W-:-:S03]  /*22d0*/  FFMA.FTZ R60, R236, R60, R40 ;  /* 0x0000003cec3c7223 */ /* 0x004fc60000010028 */
[----:B------:R-:W2:Y:S01]  /*22e0*/  LDL R236, [R1+0x64] ;  /* 0x0000640001ec7983 */ /* 0x000ea20000100800 */
[----:B------:R-:W-:Y:S01]  /*22f0*/  FADD.FTZ R61, -R223, R61 ;  /* 0x0000003ddf3d7221 */ /* 0x000fe20000010100 */
[----:B------:R-:W-:Y:S02]  /*2300*/  HADD2.F32 R112, -RZ, R112.H1_H1 ;  /* 0x30000070ff707230 */ /* 0x000fe40000004100 */
[----:B------:R-:W-:Y:S02]  /*2310*/  HADD2.F32 R56, -RZ, R56.H1_H1 ;  /* 0x30000038ff387230 */ /* 0x000fe40000004100 */
[----:B------:R-:W-:Y:S01]  /*2320*/  FMUL.FTZ R61, R203, R61 ;  /* 0x0000003dcb3d7220 */ /* 0x000fe20000410000 */
[----:B------:R-:W-:Y:S01]  /*2330*/  FADD.FTZ R62, -R223, R62 ;  /* 0x0000003edf3e7221 */ /* 0x000fe20000010100 */
[----:B------:R-:W-:Y:S01]  /*2340*/  FADD.FTZ R245, R112, R245 ;  /* 0x000000f570f57221 */ /* 0x000fe20000010000 */
[----:B------:R-:W-:Y:S01]  /*2350*/  FADD.FTZ R30, R56, R30 ;  /* 0x0000001e381e7221 */ /* 0x000fe20000010000 */
[----:B---3--:R-:W-:Y:S01]  /*2360*/  FMUL.FTZ R40, R43, R112 ;  /* 0x000000702b287220 */ /* 0x008fe20000410000 */
[C---:B------:R-:W-:Y:S01]  /*2370*/  FFMA.FTZ R9, R61.reuse, R56, R9 ;  /* 0x000000383d097223 */ /* 0x040fe20000010009 */
[----:B------:R-:W-:Y:S01]  /*2380*/  FFMA.FTZ R233, R61, R112, R233 ;  /* 0x000000703de97223 */ /* 0x000fe200000100e9 */
[----:B------:R-:W-:Y:S01]  /*2390*/  FMUL.FTZ R112, R203, R62 ;  /* 0x0000003ecb707220 */ /* 0x000fe20000410000 */
[----:B------:R-:W-:Y:S01]  /*23a0*/  HADD2.F32 R62, -RZ, R57.H0_H0 ;  /* 0x20000039ff3e7230 */ /* 0x000fe20000004100 */
[----:B------:R-:W3:Y:S01]  /*23b0*/  LDL R43, [R1+0x5c] ;  /* 0x00005c00012b7983 */ /* 0x000ee20000100800 */
[----:B----4-:R-:W-:Y:S01]  /*23c0*/  FFMA.FTZ R56, R42, R56, R40 ;  /* 0x000000382a387223 */ /* 0x010fe20000010028 */
[----:B------:R-:W-:-:S02]  /*23d0*/  HADD2.F32 R40, -RZ, R113.H0_H0 ;  /* 0x20000071ff287230 */ /* 0x000fc40000004100 */
[----:B------:R-:W4:Y:S03]  /*23e0*/  LDL R42, [R1+0x60] ;  /* 0x00006000012a7983 */ /* 0x000f260000100800 */
[----:B------:R-:W-:Y:S01]  /*23f0*/  FADD.FTZ R242, R40, R242 ;  /* 0x000000f228f27221 */ /* 0x000fe20000010000 */
[----:B------:R-:W-:Y:S01]  /*2400*/  FFMA.FTZ R238, R112, R40, R238 ;  /* 0x0000002870ee7223 */ /* 0x000fe200000100ee */
[----:B------:R-:W-:Y:S01]  /*2410*/  FADD.FTZ R27, R62, R27 ;  /* 0x0000001b3e1b7221 */ /* 0x000fe20000010000 */
[----:B------:R-:W-:Y:S01]  /*2420*/  FFMA.FTZ R6, R112, R62, R6 ;  /* 0x0000003e70067223 */ /* 0x000fe20000010006 */
[----:B--2---:R-:W-:Y:S02]  /*2430*/  FMUL.FTZ R40, R236, R40 ;  /* 0x00000028ec287220 */ /* 0x004fe40000410000 */
[----:B------:R-:W2:Y:S02]  /*2440*/  LDL R236, [R1+0x58] ;  /* 0x0000580001ec7983 */ /* 0x000ea40000100800 */
[----:B------:R-:W-:-:S02]  /*2450*/  FFMA.FTZ R62, R41, R62, R40 ;  /* 0x0000003e293e7223 */ /* 0x000fc40000010028 */
[----:B------:R-:W2:Y:S01]  /*2460*/  LDL R41, [R1+0x54] ;  /* 0x0000540001297983 */ /* 0x000ea20000100800 */
[----:B------:R-:W-:Y:S01]  /*2470*/  FADD.FTZ R63, -R223, R63 ;  /* 0x0000003fdf3f7221 */ /* 0x000fe20000010100 */
[----:B------:R-:W-:-:S03]  /*2480*/  HADD2.F32 R113, -RZ, R113.H1_H1 ;  /* 0x30000071ff717230 */ /* 0x000fc60000004100 */
[----:B------:R-:W-:Y:S01]  /*2490*/  FMUL.FTZ R63, R203, R63 ;  /* 0x0000003fcb3f7220 */ /* 0x000fe20000410000 */
[----:B------:R-:W-:Y:S02]  /*24a0*/  HADD2.F32 R57, -RZ, R57.H1_H1 ;  /* 0x30000039ff397230 */ /* 0x000fe40000004100 */
[----:B------:R-:W-:Y:S01]  /*24b0*/  FADD.FTZ R243, R113, R243 ;  /* 0x000000f371f37221 */ /* 0x000fe20000010000 */
[-C--:B------:R-:W-:Y:S01]  /*24c0*/  FFMA.FTZ R237, R63, R113.reuse, R237 ;  /* 0x000000713fed7223 */ /* 0x080fe200000100ed */
[----:B------:R-:W-:Y:S02]  /*24d0*/  HADD2.F32 R40, -RZ, R114.H0_H0 ;  /* 0x20000072ff287230 */ /* 0x000fe40000004100 */
[----:B---3--:R-:W-:Y:S01]  /*24e0*/  FMUL.FTZ R113, R43, R113 ;  /* 0x000000712b717220 */ /* 0x008fe20000410000 */
[----:B------:R-:W-:Y:S01]  /*24f0*/  FADD.FTZ R116, -R223, R116 ;  /* 0x00000074df747221 */ /* 0x000fe20000010100 */
[----:B------:R-:W-:Y:S01]  /*2500*/  FADD.FTZ R28, R57, R28 ;  /* 0x0000001c391c7221 */ /* 0x000fe20000010000 */
[-C--:B------:R-:W-:Y:S01]  /*2510*/  FFMA.FTZ R7, R63, R57.reuse, R7 ;  /* 0x000000393f077223 */ /* 0x080fe20000010007 */
[----:B------:R-:W3:Y:S01]  /*2520*/  LDL R43, [R1+0x50] ;  /* 0x00005000012b7983 */ /* 0x000ee20000100800 */
[----:B------:R-:W-:Y:S01]  /*2530*/  FMUL.FTZ R116, R203, R116 ;  /* 0x00000074cb747220 */ /* 0x000fe20000410000 */
[----:B----4-:R-:W-:Y:S01]  /*2540*/  FFMA.FTZ R57, R42, R57, R113 ;  /* 0x000000392a397223 */ /* 0x010fe20000010071 */
[----:B------:R-:W-:Y:S01]  /*2550*/  HADD2.F32 R113, -RZ, R58.H0_H0 ;  /* 0x2000003aff717230 */ /* 0x000fe20000004100 */
[----:B------:R-:W4:Y:S04]  /*2560*/  LDL.LU R42, [R1] ;  /* 0x00000000012a7983 */ /* 0x000f280000300800 */
[----:B------:R-:W-:Y:S01]  /*2570*/  FADD.FTZ R184, R113, R184 ;  /* 0x000000b871b87221 */ /* 0x000fe20000010000 */
[-C--:B------:R-:W-:Y:S01]  /*2580*/  FFMA.FTZ R4, R116, R113.reuse, R4 ;  /* 0x0000007174047223 */ /* 0x080fe20000010004 */
[-C--:B--2---:R-:W-:Y:S01]  /*2590*/  FMUL.FTZ R41, R41, R40.reuse ;  /* 0x0000002829297220 */ /* 0x084fe20000410000 */
[----:B------:R-:W-:Y:S01]  /*25a0*/  FADD.FTZ R252, R40, R252 ;  /* 0x000000fc28fc7221 */ /* 0x000fe20000010000 */
[----:B------:R-:W-:Y:S01]  /*25b0*/  FFMA.FTZ R241, R116, R40, R241 ;  /* 0x0000002874f17223 */ /* 0x000fe200000100f1 */
[----:B------:R-:W2:Y:S01]  /*25c0*/  LDL R240, [R1+0x44] ;  /* 0x0000440001f07983 */ /* 0x000ea20000100800 */
[----:B------:R-:W-:-:S03]  /*25d0*/  FFMA.FTZ R113, R236, R113, R41 ;  /* 0x00000071ec717223 */ /* 0x000fc60000010029 */
[----:B------:R-:W3:Y:S01]  /*25e0*/  LDL R41, [R1+0x4c] ;  /* 0x00004c0001297983 */ /* 0x000ee20000100800 */
[----:B------:R-:W-:Y:S02]  /*25f0*/  HADD2.F32 R40, -RZ, R114.H1_H1 ;  /* 0x30000072ff287230 */ /* 0x000fe40000004100 */
[----:B------:R-:W-:Y:S01]  /*2600*/  FADD.FTZ R114, -R223, R117 ;  /* 0x00000075df727221 */ /* 0x000fe20000010100 */
[----:B------:R-:W-:Y:S01]  /*2610*/  HADD2.F32 R58, -RZ, R58.H1_H1 ;  /* 0x3000003aff3a7230 */ /* 0x000fe20000004100 */
[----:B------:R-:W2:Y:S02]  /*2620*/  LDL R236, [R1+0x48] ;  /* 0x0000480001ec7983 */ /* 0x000ea40000100800 */
[----:B------:R-:W-:Y:S02]  /*2630*/  FMUL.FTZ R114, R203, R114 ;  /* 0x00000072cb727220 */ /* 0x000fe40000410000 */
[----:B------:R-:W-:Y:S02]  /*2640*/  FADD.FTZ R26, R58, R26 ;  /* 0x0000001a3a1a7221 */ /* 0x000fe40000010000 */
[----:B------:R-:W-:Y:S01]  /*2650*/  FFMA.FTZ R5, R114, R58, R5 ;  /* 0x0000003a72057223 */ /* 0x000fe20000010005 */
[----:B----4-:R-:W-:Y:S01]  /*2660*/  FADD.FTZ R42, R40, R42 ;  /* 0x0000002a282a7221 */ /* 0x010fe20000010000 */
[----:B------:R-:W-:-:S02]  /*2670*/  HADD2.F32 R44, -RZ, R44.H1_H1 ;  /* 0x3000002cff2c7230 */ /* 0x000fc40000004100 */
[----:B---3--:R-:W-:-:S04]  /*2680*/  FMUL.FTZ R41, R41, R40 ;  /* 0x0000002829297220 */ /* 0x008fc80000410000 */
[----:B------:R-:W-:Y:S02]  /*2690*/  FFMA.FTZ R58, R43, R58, R41 ;  /* 0x0000003a2b3a7223 */ /* 0x000fe40000010029 */
[----:B------:R-:W3:Y:S04]  /*26a0*/  LDL R43, [R1+0x3c] ;  /* 0x00003c00012b7983 */ /* 0x000ee80000100800 */
[----:B------:R0:W-:Y:S04]  /*26b0*/  STL [R1], R42 ;  /* 0x0000002a01007387 */ /* 0x0001e80000100800 */
[----:B0-----:R-:W4:Y:S01]  /*26c0*/  LDL R42, [R1+0x40] ;  /* 0x00004000012a7983 */ /* 0x001f220000100800 */
[----:B------:R-:W-:-:S04]  /*26d0*/  IMAD.WIDE.U32 R140, R151, 0x20, R126 ;  /* 0x00000020978c7825 */ /* 0x000fc800078e007e */
[----:B------:R-:W-:Y:S01]  /*26e0*/  FADD.FTZ R118, -R223, R118 ;  /* 0x00000076df767221 */ /* 0x000fe20000010100 */
[----:B------:R-:W-:Y:S01]  /*26f0*/  FADD.FTZ R150, R44, R150 ;  /* 0x000000962c967221 */ /* 0x000fe20000010000 */
[----:B------:R-:W-:Y:S01]  /*2700*/  FFMA.FTZ R25, R218, R44, R25 ;  /* 0x0000002cda197223 */ /* 0x000fe20000010019 */
[----:B------:R-:W-:-:S04]  /*2710*/  IMAD.WIDE.U32 R124, R151, 0x10, R124 ;  /* 0x00000010977c7825 */ /* 0x000fc800078e007c */
[----:B------:R-:W-:Y:S01]  /*2720*/  FFMA.FTZ R44, R123, R44, R52 ;  /* 0x0000002c7b2c7223 */ /* 0x000fe20000010034 */
[----:B------:R-:W-:Y:S01]  /*2730*/  FFMA.FTZ R239, R114, R40, R239 ;  /* 0x0000002872ef7223 */ /* 0x000fe200000100ef */
[----:B------:R-:W4:Y:S01]  /*2740*/  LDG.E.128 R52, desc[UR4][R140.64] ;  /* 0x000000048c347981 */ /* 0x000f22000c1e1d00 */
[----:B------:R-:W-:Y:S02]  /*2750*/  HADD2.F32 R40, -RZ, R115.H0_H0 ;  /* 0x20000073ff287230 */ /* 0x000fe40000004100 */
[----:B------:R-:W-:Y:S01]  /*2760*/  FMUL.FTZ R118, R203, R118 ;  /* 0x00000076cb767220 */ /* 0x000fe20000410000 */
[----:B------:R-:W4:Y:S01]  /*2770*/  LDG.E.128 R124, desc[UR4][R124.64] ;  /* 0x000000047c7c7981 */ /* 0x000f22000c1e1d00 */
[----:B------:R-:W-:Y:S02]  /*2780*/  HADD2.F32 R117, -RZ, R59.H0_H0 ;  /* 0x2000003bff757230 */ /* 0x000fe40000004100 */
[-C--:B--2---:R-:W-:Y:S01]  /*2790*/  FMUL.FTZ R41, R240, R40.reuse ;  /* 0x00000028f0297220 */ /* 0x084fe20000410000 */
[----:B------:R-:W-:Y:S01]  /*27a0*/  FADD.FTZ R250, R40, R250 ;  /* 0x000000fa28fa7221 */ /* 0x000fe20000010000 */
[----:B------:R-:W-:Y:S01]  /*27b0*/  FFMA.FTZ R249, R118, R40, R249 ;  /* 0x0000002876f97223 */ /* 0x000fe200000100f9 */
[----:B------:R-:W-:Y:S01]  /*27c0*/  LOP3.LUT P6, RZ, R122, 0xff, RZ, 0xc0, !PT ;  /* 0x000000ff7aff7812 */ /* 0x000fe200078cc0ff */
[----:B------:R-:W-:Y:S01]  /*27d0*/  HADD2.F32 R40, -RZ, R115.H1_H1 ;  /* 0x30000073ff287230 */ /* 0x000fe20000004100 */
[----:B------:R-:W2:Y:S01]  /*27e0*/  LDG.E.128 R120, desc[UR4][R120.64] ;  /* 0x0000000478787981 */ /* 0x000ea2000c1e1d00 */
[----:B------:R-:W-:Y:S01]  /*27f0*/  FADD.FTZ R115, -R223, R119 ;  /* 0x00000077df737221 */ /* 0x000fe20000010100 */
[----:B------:R-:W-:Y:S01]  /*2800*/  FADD.FTZ R232, R117, R232 ;  /* 0x000000e875e87221 */ /* 0x000fe20000010000 */
[----:B------:R-:W-:Y:S01]  /*2810*/  FFMA.FTZ R2, R118, R117, R2 ;  /* 0x0000007576027223 */ /* 0x000fe20000010002 */
[----:B------:R-:W2:Y:S01]  /*2820*/  LDL R240, [R1+0x34] ;  /* 0x0000340001f07983 */ /* 0x000ea20000100800 */
[----:B------:R-:W-:-:S02]  /*2830*/  HADD2.F32 R59, -RZ, R59.H1_H1 ;  /* 0x3000003bff3b7230 */ /* 0x000fc40000004100 */
[----:B------:R-:W-:Y:S01]  /*2840*/  FFMA.FTZ R117, R236, R117, R41 ;  /* 0x00000075ec757223 */ /* 0x000fe20000010029 */
[----:B------:R-:W-:Y:S01]  /*2850*/  FMUL.FTZ R115, R203, R115 ;  /* 0x00000073cb737220 */ /* 0x000fe20000410000 */
[----:B------:R-:W2:Y:S01]  /*2860*/  LDL R236, [R1+0x38] ;  /* 0x0000380001ec7983 */ /* 0x000ea20000100800 */
[----:B------:R-:W-:Y:S02]  /*2870*/  FADD.FTZ R231, R59, R231 ;  /* 0x000000e73be77221 */ /* 0x000fe40000010000 */
[----:B------:R-:W-:Y:S01]  /*2880*/  FFMA.FTZ R3, R115, R59, R3 ;  /* 0x0000003b73037223 */ /* 0x000fe20000010003 */
[----:B------:R-:W2:Y:S01]  /*2890*/  LDG.E.128 R140, desc[UR4][R140.64+0x10] ;  /* 0x000010048c8c7981 */ /* 0x000ea2000c1e1d00 */
[----:B---3--:R-:W-:-:S03]  /*28a0*/  FMUL.FTZ R41, R43, R40 ;  /* 0x000000282b297220 */ /* 0x008fc60000410000 */
[----:B------:R-:W3:Y:S01]  /*28b0*/  LDL R43, [R1+0x30] ;  /* 0x00003000012b7983 */ /* 0x000ee20000100800 */
[----:B----4-:R-:W-:-:S03]  /*28c0*/  FFMA.FTZ R59, R42, R59, R41 ;  /* 0x0000003b2a3b7223 */ /* 0x010fc60000010029 */
[----:B------:R-:W4:Y:S01]  /*28d0*/  LDL R42, [R1+0x2c] ;  /* 0x00002c00012a7983 */ /* 0x000f220000100800 */
[----:B------:R-:W-:Y:S01]  /*28e0*/  FADD.FTZ R251, R40, R251 ;  /* 0x000000fb28fb7221 */ /* 0x000fe20000010000 */
[----:B------:R-:W-:Y:S02]  /*28f0*/  FFMA.FTZ R248, R115, R40, R248 ;  /* 0x0000002873f87223 */ /* 0x000fe400000100f8 */
[----:B------:R-:W3:Y:S01]  /*2900*/  LDL R41, [R1+0x20] ;  /* 0x0000200001297983 */ /* 0x000ee20000100800 */
[----:B------:R-:W-:Y:S01]  /*2910*/  FADD.FTZ R52, -R223, R52 ;  /* 0x00000034df347221 */ /* 0x000fe20000010100 */
[----:B------:R-:W-:-:S03]  /*2920*/  HADD2.F32 R40, -RZ, R124.H0_H0 ;  /* 0x2000007cff287230 */ /* 0x000fc60000004100 */
[----:B------:R-:W-:Y:S02]  /*2930*/  FMUL.FTZ R119, R203, R52 ;  /* 0x00000034cb777220 */ /* 0x000fe40000410000 */
[----:B------:R-:W-:Y:S02]  /*2940*/  FADD.FTZ R153, R40, R153 ;  /* 0x0000009928997221 */ /* 0x000fe40000010000 */
[-C--:B------:R-:W-:Y:S01]  /*2950*/  FFMA.FTZ R154, R119, R40.reuse, R154 ;  /* 0x00000028779a7223 */ /* 0x080fe2000001009a */
[----:B--2---:R-:W-:Y:S02]  /*2960*/  HADD2.F32 R52, -RZ, R120.H0_H0 ;  /* 0x20000078ff347230 */ /* 0x004fe40000004100 */
[----:B------:R-:W-:Y:S01]  /*2970*/  FADD.FTZ R53, -R223, R53 ;  /* 0x00000035df357221 */ /* 0x000fe20000010100 */
[----:B------:R-:W-:Y:S02]  /*2980*/  FMUL.FTZ R40, R240, R40 ;  /* 0x00000028f0287220 */ /* 0x000fe40000410000 */
[----:B------:R-:W-:Y:S01]  /*2990*/  FADD.FTZ R156, R52, R156 ;  /* 0x0000009c349c7221 */ /* 0x000fe20000010000 */
[----:B------:R-:W-:Y:S01]  /*29a0*/  FFMA.FTZ R155, R119, R52, R155 ;  /* 0x00000034779b7223 */ /* 0x000fe2000001009b */
[----:B------:R-:W-:-:S02]  /*29b0*/  HADD2.F32 R124, -RZ, R124.H1_H1 ;  /* 0x3000007cff7c7230 */ /* 0x000fc40000004100 */
[----:B------:R-:W-:Y:S01]  /*29c0*/  FFMA.FTZ R52, R236, R52, R40 ;  /* 0x00000034ec347223 */ /* 0x000fe20000010028 */
[----:B------:R-:W-:Y:S01]  /*29d0*/  HADD2.F32 R120, -RZ, R120.H1_H1 ;  /* 0x30000078ff787230 */ /* 0x000fe20000004100 */
[----:B------:R-:W2:Y:S01]  /*29e0*/  LDL R236, [R1+0x24] ;  /* 0x0000240001ec7983 */ /* 0x000ea20000100800 */
[----:B------:R-:W-:-:S03]  /*29f0*/  FMUL.FTZ R53, R203, R53 ;  /* 0x00000035cb357220 */ /* 0x000fc60000410000 */
[----:B------:R-:W-:Y:S01]  /*2a00*/  FADD.FTZ R158, R120, R158 ;  /* 0x0000009e789e7221 */ /* 0x000fe20000010000 */
[----:B------:R-:W-:Y:S01]  /*2a10*/  FFMA.FTZ R157, R53, R120, R157 ;  /* 0x00000078359d7223 */ /* 0x000fe2000001009d */
[C---:B------:R-:W-:Y:S01]  /*2a20*/  FADD.FTZ R54, -R223.reuse, R54 ;  /* 0x00000036df367221 */ /* 0x040fe20000010100 */
[----:B------:R-:W-:Y:S01]  /*2a30*/  FADD.FTZ R55, -R223, R55 ;  /* 0x00000037df377221 */ /* 0x000fe20000010100 */
[----:B------:R-:W2:Y:S01]  /*2a40*/  LDL R240, [R1+0xc] ;  /* 0x00000c0001f07983 */ /* 0x000ea20000100800 */
[----:B----4-:R-:W-:-:S03]  /*2a50*/  FMUL.FTZ R40, R42, R124 ;  /* 0x0000007c2a287220 */ /* 0x010fc60000410000 */
[----:B------:R-:W4:Y:S01]  /*2a60*/  LDL R42, [R1+0x28] ;  /* 0x00002800012a7983 */ /* 0x000f220000100800 */
[----:B---3--:R-:W-:-:S03]  /*2a70*/  FFMA.FTZ R120, R43, R120, R40 ;  /* 0x000000782b787223 */ /* 0x008fc60000010028 */
[----:B------:R-:W3:Y:S01]  /*2a80*/  LDL R43, [R1+0x1c] ;  /* 0x00001c00012b7983 */ /* 0x000ee20000100800 */
[----:B------:R-:W-:Y:S02]  /*2a90*/  HADD2.F32 R40, -RZ, R125.H0_H0 ;  /* 0x2000007dff287230 */ /* 0x000fe40000004100 */
[----:B------:R-:W-:Y:S01]  /*2aa0*/  FMUL.FTZ R54, R203, R54 ;  /* 0x00000036cb367220 */ /* 0x000fe20000410000 */
[----:B------:R-:W-:Y:S01]  /*2ab0*/  FADD.FTZ R159, R124, R159 ;  /* 0x0000009f7c9f7221 */ /* 0x000fe20000010000 */
[----:B------:R-:W-:Y:S01]  /*2ac0*/  FFMA.FTZ R160, R53, R124, R160 ;  /* 0x0000007c35a07223 */ /* 0x000fe200000100a0 */
[----:B------:R-:W-:Y:S02]  /*2ad0*/  HADD2.F32 R124, -RZ, R121.H0_H0 ;  /* 0x20000079ff7c7230 */ /* 0x000fe40000004100 */
[----:B------:R-:W-:Y:S01]  /*2ae0*/  FADD.FTZ R161, R40, R161 ;  /* 0x000000a128a17221 */ /* 0x000fe20000010000 */
[----:B------:R-:W-:Y:S01]  /*2af0*/  FFMA.FTZ R162, R54, R40, R162 ;  /* 0x0000002836a27223 */ /* 0x000fe200000100a2 */
[----:B------:R-:W-:-:S02]  /*2b00*/  HADD2.F32 R125, -RZ, R125.H1_H1 ;  /* 0x3000007dff7d7230 */ /* 0x000fc40000004100 */
[----:B------:R-:W-:Y:S01]  /*2b10*/  FMUL.FTZ R55, R203, R55 ;  /* 0x00000037cb377220 */ /* 0x000fe20000410000 */
[----:B------:R-:W-:Y:S01]  /*2b20*/  FADD.FTZ R165, R124, R165 ;  /* 0x000000a57ca57221 */ /* 0x000fe20000010000 */
[----:B------:R-:W-:Y:S01]  /*2b30*/  FFMA.FTZ R164, R54, R124, R164 ;  /* 0x0000007c36a47223 */ /* 0x000fe200000100a4 */
[----:B------:R-:W-:Y:S01]  /*2b40*/  FADD.FTZ R163, R125, R163 ;  /* 0x000000a37da37221 */ /* 0x000fe20000010000 */
[-C--:B------:R-:W-:Y:S01]  /*2b50*/  FFMA.FTZ R166, R55, R125.reuse, R166 ;  /* 0x0000007d37a67223 */ /* 0x080fe200000100a6 */
[----:B--2---:R-:W-:Y:S01]  /*2b60*/  FMUL.FTZ R40, R236, R40 ;  /* 0x00000028ec287220 */ /* 0x004fe20000410000 */
[----:B------:R-:W-:Y:S01]  /*2b70*/  HADD2.F32 R121, -RZ, R121.H1_H1 ;  /* 0x30000079ff797230 */ /* 0x000fe20000004100 */
[----:B------:R-:W2:Y:S02]  /*2b80*/  LDL R236, [R1+0x10] ;  /* 0x0000100001ec7983 */ /* 0x000ea40000100800 */
[----:B----4-:R-:W-:Y:S02]  /*2b90*/  FFMA.FTZ R124, R42, R124, R40 ;  /* 0x0000007c2a7c7223 */ /* 0x010fe40000010028 */
[----:B------:R-:W4:Y:S01]  /*2ba0*/  LDL R42, [R1+0x14] ;  /* 0x00001400012a7983 */ /* 0x000f220000100800 */
[----:B---3--:R-:W-:-:S03]  /*2bb0*/  FMUL.FTZ R125, R43, R125 ;  /* 0x0000007d2b7d7220 */ /* 0x008fc60000410000 */
[----:B------:R-:W3:Y:S01]  /*2bc0*/  LDL R43, [R1+0x18] ;  /* 0x00001800012b7983 */ /* 0x000ee20000100800 */
[----:B------:R-:W-:Y:S01]  /*2bd0*/  FADD.FTZ R168, R121, R168 ;  /* 0x000000a879a87221 */ /* 0x000fe20000010000 */
[-C--:B------:R-:W-:Y:S01]  /*2be0*/  FFMA.FTZ R167, R55, R121.reuse, R167 ;  /* 0x0000007937a77223 */ /* 0x080fe200000100a7 */
[----:B------:R-:W-:Y:S01]  /*2bf0*/  FFMA.FTZ R121, R41, R121, R125 ;  /* 0x0000007929797223 */ /* 0x000fe2000001007d */
[C---:B------:R-:W-:Y:S01]  /*2c00*/  FADD.FTZ R125, -R223.reuse, R140 ;  /* 0x0000008cdf7d7221 */ /* 0x040fe20000010100 */
[----:B------:R-:W-:Y:S02]  /*2c10*/  HADD2.F32 R41, -RZ, R126.H0_H0 ;  /* 0x2000007eff297230 */ /* 0x000fe40000004100 */
[C---:B------:R-:W-:Y:S01]  /*2c20*/  FADD.FTZ R40, -R223.reuse, R141 ;  /* 0x0000008ddf287221 */ /* 0x040fe20000010100 */
[----:B------:R-:W-:Y:S02]  /*2c30*/  HADD2.F32 R140, -RZ, R122.H0_H0 ;  /* 0x2000007aff8c7230 */ /* 0x000fe40000004100 */
[C---:B------:R-:W-:Y:S01]  /*2c40*/  FADD.FTZ R141, -R223.reuse, R142 ;  /* 0x0000008edf8d7221 */ /* 0x040fe20000010100 */
[----:B------:R-:W-:Y:S01]  /*2c50*/  FADD.FTZ R143, -R223, R143 ;  /* 0x0000008fdf8f7221 */ /* 0x000fe20000010100 */
[----:B------:R-:W-:Y:S01]  /*2c60*/  FMUL.FTZ R125, R203, R125 ;  /* 0x0000007dcb7d7220 */ /* 0x000fe20000410000 */
[----:B------:R-:W2:Y:S01]  /*2c70*/  LDL R223, [R1+0x4] ;  /* 0x0000040001df7983 */ /* 0x000ea20000100800 */
[----:B------:R-:W-:-:S02]  /*2c80*/  FADD.FTZ R170, R140, R170 ;  /* 0x000000aa8caa7221 */ /* 0x000fc40000010000 */
[----:B------:R-:W-:Y:S01]  /*2c90*/  FFMA.FTZ R169, R125, R140, R169 ;  /* 0x0000008c7da97223 */ /* 0x000fe200000100a9 */
[----:B----4-:R-:W-:-:S04]  /*2ca0*/  FMUL.FTZ R42, R42, R41 ;  /* 0x000000292a2a7220 */ /* 0x010fc80000410000 */
[----:B---3--:R-:W-:Y:S02]  /*2cb0*/  FFMA.FTZ R140, R43, R140, R42 ;  /* 0x0000008c2b8c7223 */ /* 0x008fe4000001002a */
[----:B------:R-:W3:Y:S01]  /*2cc0*/  LDL R43, [R1+0x8] ;  /* 0x00000800012b7983 */ /* 0x000ee20000100800 */
[----:B------:R-:W-:Y:S01]  /*2cd0*/  FADD.FTZ R171, R41, R171 ;  /* 0x000000ab29ab7221 */ /* 0x000fe20000010000 */
[----:B------:R-:W-:Y:S01]  /*2ce0*/  FFMA.FTZ R172, R125, R41, R172 ;  /* 0x000000297dac7223 */ /* 0x000fe200000100ac */
[----:B------:R-:W-:Y:S02]  /*2cf0*/  HADD2.F32 R41, -RZ, R126.H1_H1 ;  /* 0x3000007eff297230 */ /* 0x000fe40000004100 */
[----:B------:R-:W-:Y:S02]  /*2d00*/  HADD2.F32 R126, -RZ, R122.H1_H1 ;  /* 0x3000007aff7e7230 */ /* 0x000fe40000004100 */
[----:B------:R-:W-:Y:S01]  /*2d10*/  FMUL.FTZ R122, R203, R40 ;  /* 0x00000028cb7a7220 */ /* 0x000fe20000410000 */
[----:B------:R-:W-:-:S02]  /*2d20*/  FMUL.FTZ R40, R240, R41 ;  /* 0x00000029f0287220 */ /* 0x000fc40000410000 */
[----:B------:R-:W-:Y:S01]  /*2d30*/  FADD.FTZ R174, R126, R174 ;  /* 0x000000ae7eae7221 */ /* 0x000fe20000010000 */
[-C--:B------:R-:W-:Y:S01]  /*2d40*/  FFMA.FTZ R173, R122, R126.reuse, R173 ;  /* 0x0000007e7aad7223 */ /* 0x080fe200000100ad */
[----:B--2---:R-:W-:Y:S01]  /*2d50*/  FFMA.FTZ R126, R236, R126, R40 ;  /* 0x0000007eec7e7223 */ /* 0x004fe20000010028 */
[----:B------:R-:W-:Y:S02]  /*2d60*/  HADD2.F32 R40, -RZ, R127.H0_H0 ;  /* 0x2000007fff287230 */ /* 0x000fe40000004100 */
[----:B------:R-:W-:Y:S01]  /*2d70*/  FMUL.FTZ R141, R203, R141 ;  /* 0x0000008dcb8d7220 */ /* 0x000fe20000410000 */
[----:B------:R-:W-:Y:S01]  /*2d80*/  FADD.FTZ R175, R41, R175 ;  /* 0x000000af29af7221 */ /* 0x000fe20000010000 */
[----:B------:R-:W-:Y:S01]  /*2d90*/  FFMA.FTZ R176, R122, R41, R176 ;  /* 0x000000297ab07223 */ /* 0x000fe200000100b0 */
[----:B------:R-:W-:Y:S02]  /*2da0*/  HADD2.F32 R142, -RZ, R123.H0_H0 ;  /* 0x2000007bff8e7230 */ /* 0x000fe40000004100 */
[-C--:B------:R-:W-:Y:S01]  /*2db0*/  FMUL.FTZ R41, R223, R40.reuse ;  /* 0x00000028df297220 */ /* 0x080fe20000410000 */
[----:B------:R-:W-:Y:S01]  /*2dc0*/  FADD.FTZ R179, R40, R179 ;  /* 0x000000b328b37221 */ /* 0x000fe20000010000 */
[----:B------:R-:W-:Y:S01]  /*2dd0*/  FFMA.FTZ R180, R141, R40, R180 ;  /* 0x000000288db47223 */ /* 0x000fe200000100b4 */
[----:B------:R-:W-:-:S02]  /*2de0*/  HADD2.F32 R40, -RZ, R127.H1_H1 ;  /* 0x3000007fff287230 */ /* 0x000fc40000004100 */
[----:B------:R-:W-:Y:S01]  /*2df0*/  FADD.FTZ R178, R142, R178 ;  /* 0x000000b28eb27221 */ /* 0x000fe20000010000 */
[----:B------:R-:W-:Y:S01]  /*2e00*/  FFMA.FTZ R177, R141, R142, R177 ;  /* 0x0000008e8db17223 */ /* 0x000fe200000100b1 */
[----:B------:R-:W-:Y:S02]  /*2e10*/  HADD2.F32 R127, -RZ, R123.H1_H1 ;  /* 0x3000007bff7f7230 */ /* 0x000fe40000004100 */
[----:B------:R-:W-:Y:S01]  /*2e20*/  FMUL.FTZ R123, R203, R143 ;  /* 0x0000008fcb7b7220 */ /* 0x000fe20000410000 */
[----:B------:R-:W-:Y:S02]  /*2e30*/  FADD.FTZ R42, RZ, R217 ;  /* 0x000000d9ff2a7221 */ /* 0x000fe40000010000 */
        /* <DEDUP_REMOVED lines=33> */
[----:B------:R-:W-:Y:S01]  /*3050*/  UMOV UR6, 0xffffffff ;  /* 0xffffffff00067882 */ /* 0x000fe20000000000 */
[----:B------:R-:W-:Y:S02]  /*3060*/  IADD3 R181, R181, UR10, RZ ;  /* 0x0000000ab5b57c10 */ /* 0x000fe4000fffe0ff */
[----:B------:R-:W-:Y:S02]  /*3070*/  LOP3.LUT P1, RZ, R235, 0x1f, RZ, 0xc0, !PT ;  /* 0x0000001febff7812 */ /* 0x000fe4000782c0ff */
        /* <DEDUP_REMOVED lines=60> */
.L_x_2041:
        /* <DEDUP_REMOVED lines=84> */
[----:B------:R-:W0:Y:S01]  /*3980*/  @P1 LDC.64 R50, c[0x0][0x308] ;  /* 0x0000c200ff321b82 */ /* 0x000e220000000a00 */
[C---:B------:R-:W-:Y:S01]  /*3990*/  FMUL.FTZ R44, R203.reuse, R216 ;  /* 0x000000d8cb2c7220 */ /* 0x040fe20000410000 */
[----:B------:R-:W-:Y:S01]  /*39a0*/  FMUL.FTZ R46, R203, R219 ;  /* 0x000000dbcb2e7220 */ /* 0x000fe20000410000 */
[----:B------:R-:W-:Y:S01]  /*39b0*/  FADD.FTZ R104, R70, -R104 ;  /* 0x8000006846687221 */ /* 0x000fe20000010000 */
[----:B------:R-:W-:Y:S01]  /*39c0*/  FADD.FTZ R127, R127, -R40 ;  /* 0x800000287f7f7221 */ /* 0x000fe20000010000 */
[----:B------:R-:W-:Y:S01]  /*39d0*/  FADD.FTZ R67, R67, -R107 ;  /* 0x8000006b43437221 */ /* 0x000fe20000010000 */
[C---:B------:R-:W-:Y:S01]  /*39e0*/  FMUL.FTZ R40, R203.reuse, R218 ;  /* 0x000000dacb287220 */ /* 0x040fe20000410000 */
[----:B------:R-:W-:Y:S01]  /*39f0*/  FMUL.FTZ R41, R203, R221 ;  /* 0x000000ddcb297220 */ /* 0x000fe20000410000 */
[----:B------:R-:W-:Y:S01]  /*3a00*/  FADD.FTZ R112, R62, -R112 ;  /* 0x800000703e707221 */ /* 0x000fe20000010000 */
[----:B-----5:R-:W-:Y:S01]  /*3a10*/  @P2 FADD.FTZ R46, R74, R46 ;  /* 0x0000002e4a2e2221 */ /* 0x020fe20000010000 */
[----:B------:R-:W-:Y:S01]  /*3a20*/  @P2 FADD.FTZ R44, R72, R44 ;  /* 0x0000002c482c2221 */ /* 0x000fe20000010000 */
[----:B------:R-:W-:Y:S01]  /*3a30*/  FADD.FTZ R114, R58, -R114 ;  /* 0x800000723a727221 */ /* 0x000fe20000010000 */
[----:B------:R-:W-:Y:S01]  /*3a40*/  FADD.FTZ R115, R59, -R115 ;  /* 0x800000733b737221 */ /* 0x000fe20000010000 */
[----:B------:R-:W-:Y:S01]  /*3a50*/  FADD.FTZ R61, R56, -R61 ;  /* 0x8000003d383d7221 */ /* 0x000fe20000010000 */
[----:B------:R-:W-:Y:S01]  /*3a60*/  FMUL.FTZ R107, R203, R104 ;  /* 0x00000068cb6b7220 */ /* 0x000fe20000410000 */
[----:B------:R-:W-:Y:S01]  /*3a70*/  FADD.FTZ R54, R124, -R54 ;  /* 0x800000367c367221 */ /* 0x000fe20000010000 */
[----:B------:R-:W-:Y:S01]  /*3a80*/  FADD.FTZ R55, R121, -R55 ;  /* 0x8000003779377221 */ /* 0x000fe20000010000 */
[----:B------:R-:W-:Y:S01]  /*3a90*/  FMUL.FTZ R104, R203, R67 ;  /* 0x00000043cb687220 */ /* 0x000fe20000410000 */
[----:B------:R-:W-:Y:S01]  /*3aa0*/  @P2 FADD.FTZ R41, R75, R41 ;  /* 0x000000294b292221 */ /* 0x000fe20000010000 */
[----:B------:R-:W-:Y:S01]  /*3ab0*/  @P2 FADD.FTZ R40, R73, R40 ;  /* 0x0000002849282221 */ /* 0x000fe20000010000 */
[----:B------:R-:W-:Y:S01]  /*3ac0*/  FADD.FTZ R116, R113, -R116 ;  /* 0x8000007471747221 */ /* 0x000fe20000010000 */
[C---:B------:R-:W-:Y:S01]  /*3ad0*/  FMUL.FTZ R67, R203.reuse, R112 ;  /* 0x00000070cb437220 */ /* 0x040fe20000410000 */
[----:B------:R-:W-:Y:S01]  /*3ae0*/  FADD.FTZ R69, R64, -R69 ;  /* 0x8000004540457221 */ /* 0x000fe20000010000 */
[----:B------:R-:W-:Y:S01]  /*3af0*/  FADD.FTZ R106, R66, -R106 ;  /* 0x8000006a426a7221 */ /* 0x000fe20000010000 */
[----:B------:R-:W-:Y:S01]  /*3b00*/  @P3 F2FP.F16.F32.PACK_AB R112, RZ, R46 ;  /* 0x0000002eff70323e */ /* 0x000fe200000000ff */
[C---:B------:R-:W-:Y:S01]  /*3b10*/  FMUL.FTZ R70, R203.reuse, R61 ;  /* 0x0000003dcb467220 */ /* 0x040fe20000410000 */
[----:B------:R-:W-:Y:S01]  /*3b20*/  @P3 F2FP.F16.F32.PACK_AB R113, RZ, R44 ;  /* 0x0000002cff71323e */ /* 0x000fe200000000ff */
[C---:B------:R-:W-:Y:S01]  /*3b30*/  FMUL.FTZ R66, R203.reuse, R114 ;  /* 0x00000072cb427220 */ /* 0x040fe20000410000 */
[C---:B------:R-:W-:Y:S01]  /*3b40*/  FMUL.FTZ R64, R203.reuse, R115 ;  /* 0x00000073cb407220 */ /* 0x040fe20000410000 */
[----:B------:R-:W-:Y:S01]  /*3b50*/  FADD.FTZ R222, R48, -R222 ;  /* 0x800000de30de7221 */ /* 0x000fe20000010000 */
[C---:B------:R-:W-:Y:S01]  /*3b60*/  FMUL.FTZ R42, R203.reuse, R49 ;  /* 0x00000031cb2a7220 */ /* 0x040fe20000410000 */
[C---:B------:R-:W-:Y:S01]  /*3b70*/  FMUL.FTZ R61, R203.reuse, R54 ;  /* 0x00000036cb3d7220 */ /* 0x040fe20000410000 */
[C---:B------:R-:W-:Y:S01]  /*3b80*/  FMUL.FTZ R58, R203.reuse, R55 ;  /* 0x00000037cb3a7220 */ /* 0x040fe20000410000 */
[----:B------:R-:W1:Y:S01]  /*3b90*/  LDC.64 R114, c[0x0][0x2f8] ;  /* 0x0000be00ff727b82 */ /* 0x000e620000000a00 */
[----:B------:R-:W-:Y:S01]  /*3ba0*/  @P3 F2FP.F16.F32.PACK_AB R54, RZ, R41 ;  /* 0x00000029ff36323e */ /* 0x000fe200000000ff */
[C---:B------:R-:W-:Y:S01]  /*3bb0*/  FMUL.FTZ R222, R203.reuse, R222 ;  /* 0x000000decbde7220 */ /* 0x040fe20000410000 */
[----:B------:R-:W-:Y:S01]  /*3bc0*/  @P3 F2FP.F16.F32.PACK_AB R55, RZ, R40 ;  /* 0x00000028ff37323e */ /* 0x000fe200000000ff */
[C---:B------:R-:W-:Y:S01]  /*3bd0*/  FMUL.FTZ R224, R203.reuse, R224 ;  /* 0x000000e0cbe07220 */ /* 0x040fe20000410000 */
[----:B------:R-:W-:Y:S01]  /*3be0*/  @P3 PRMT R129, R112, 0x7610, R129 ;  /* 0x0000761070813816 */ /* 0x000fe20000000081 */
[----:B------:R-:W-:Y:S01]  /*3bf0*/  FMUL.FTZ R43, R203, R47 ;  /* 0x0000002fcb2b7220 */ /* 0x000fe20000410000 */
[----:B------:R-:W-:Y:S01]  /*3c00*/  @P3 PRMT R128, R113, 0x7610, R128 ;  /* 0x0000761071803816 */ /* 0x000fe20000000080 */
[----:B------:R-:W2:Y:S01]  /*3c10*/  @P3 LDC.64 R48, c[0x0][0x300] ;  /* 0x0000c000ff303b82 */ /* 0x000ea20000000a00 */
[----:B------:R-:W-:Y:S01]  /*3c20*/  @P3 PRMT R129, R129, 0x5410, R54 ;  /* 0x0000541081813816 */ /* 0x000fe20000000036 */
[----:B------:R-:W-:Y:S01]  /*3c30*/  FADD.FTZ R71, R65, -R71 ;  /* 0x8000004741477221 */ /* 0x000fe20000010000 */
[----:B------:R-:W-:Y:S01]  /*3c40*/  @P3 PRMT R128, R128, 0x5410, R55 ;  /* 0x0000541080803816 */ /* 0x000fe20000000037 */
[----:B------:R-:W-:Y:S01]  /*3c50*/  FADD.FTZ R110, R109, -R110 ;  /* 0x8000006e6d6e7221 */ /* 0x000fe20000010000 */
[----:B------:R-:W-:Y:S01]  /*3c60*/  SEL R45, R40, R137, P4 ;  /* 0x00000089282d7207 */ /* 0x000fe20002000000 */
[----:B------:R-:W-:Y:S01]  /*3c70*/  FADD.FTZ R111, R60, -R111 ;  /* 0x8000006f3c6f7221 */ /* 0x000fe20000010000 */
[C---:B------:R-:W-:Y:S01]  /*3c80*/  SEL R47, R41.reuse, R139, P4 ;  /* 0x0000008b292f7207 */ /* 0x040fe20002000000 */
[----:B------:R-:W3:Y:S01]  /*3c90*/  @P1 LDC.64 R54, c[0x0][0x308] ;  /* 0x0000c200ff361b82 */ /* 0x000ee20000000a00 */
[----:B------:R-:W-:Y:S01]  /*3ca0*/  F2FP.F16.F32.PACK_AB R40, R40, R44 ;  /* 0x0000002c2828723e */ /* 0x000fe200000000ff */
[----:B------:R-:W-:Y:S01]  /*3cb0*/  @P2 FADD.FTZ R224, R78, R224 ;  /* 0x000000e04ee02221 */ /* 0x000fe20000010000 */
[----:B------:R-:W-:Y:S01]  /*3cc0*/  F2FP.F16.F32.PACK_AB R41, R41, R46 ;  /* 0x0000002e2929723e */ /* 0x000fe200000000ff */
[----:B------:R-:W-:Y:S01]  /*3cd0*/  @P2 FADD.FTZ R222, R76, R222 ;  /* 0x000000de4cde2221 */ /* 0x000fe20000010000 */
[----:B0-----:R-:W-:Y:S01]  /*3ce0*/  @P1 IMAD.WIDE.U32 R50, R196, 0x20, R50 ;  /* 0x00000020c4321825 */ /* 0x001fe200078e0032 */
[----:B------:R-:W-:-:S03]  /*3cf0*/  SEL R44, R44, R136, P4 ;  /* 0x000000882c2c7207 */ /* 0x000fc60002000000 */
[----:B------:R-:W-:Y:S01]  /*3d00*/  @P2 FADD.FTZ R43, R79, R43 ;  /* 0x0000002b4f2b2221 */ /* 0x000fe20000010000 */
[----:B------:R-:W-:Y:S01]  /*3d10*/  SEL R46, R46, R138, P4 ;  /* 0x0000008a2e2e7207 */ /* 0x000fe20002000000 */
[----:B------:R-:W-:Y:S01]  /*3d20*/  @P2 FADD.FTZ R42, R77, R42 ;  /* 0x0000002a4d2a2221 */ /* 0x000fe20000010000 */
[----:B------:R-:W-:Y:S01]  /*3d30*/  FADD.FTZ R105, R105, -R108 ;  /* 0x8000006c69697221 */ /* 0x000fe20000010000 */
[C---:B------:R-:W-:Y:S01]  /*3d40*/  FMUL.FTZ R109, R203.reuse, R69 ;  /* 0x00000045cb6d7220 */ /* 0x040fe20000410000 */
[C---:B------:R-:W-:Y:S01]  /*3d50*/  FMUL.FTZ R108, R203.reuse, R71 ;  /* 0x00000047cb6c7220 */ /* 0x040fe20000410000 */
[----:B------:R-:W-:Y:S01]  /*3d60*/  FADD.FTZ R53, R120, -R53 ;  /* 0x8000003578357221 */ /* 0x000fe20000010000 */
[C---:B------:R-:W-:Y:S01]  /*3d70*/  FMUL.FTZ R71, R203.reuse, R110 ;  /* 0x0000006ecb477220 */ /* 0x040fe20000410000 */
[C---:B------:R-:W-:Y:S01]  /*3d80*/  FMUL.FTZ R69, R203.reuse, R111 ;  /* 0x0000006fcb457220 */ /* 0x040fe20000410000 */
[----:B------:R-:W-:Y:S01]  /*3d90*/  @P3 F2FP.F16.F32.PACK_AB R110, RZ, R224 ;  /* 0x000000e0ff6e323e */ /* 0x000fe200000000ff */
[----:B------:R0:W-:Y:S01]  /*3da0*/  @P1 STG.E.128 desc[UR4][R50.64], R44 ;  /* 0x0000002c32001986 */ /* 0x0001e2000c101d04 */
[----:B------:R-:W-:Y:S01]  /*3db0*/  @P3 F2FP.F16.F32.PACK_AB R111, RZ, R222 ;  /* 0x000000deff6f323e */ /* 0x000fe200000000ff */
[----:B------:R-:W-:Y:S01]  /*3dc0*/  FADD.FTZ R119, R52, -R119 ;  /* 0x8000007734777221 */ /* 0x000fe20000010000 */
[C---:B------:R-:W-:Y:S01]  /*3dd0*/  FMUL.FTZ R60, R203.reuse, R53 ;  /* 0x00000035cb3c7220 */ /* 0x040fe20000410000 */
[----:B------:R-:W-:Y:S01]  /*3de0*/  @P3 F2FP.F16.F32.PACK_AB R52, RZ, R43 ;  /* 0x0000002bff34323e */ /* 0x000fe200000000ff */
[C---:B------:R-:W-:Y:S01]  /*3df0*/  FMUL.FTZ R105, R203.reuse, R105 ;  /* 0x00000069cb697220 */ /* 0x040fe20000410000 */
[----:B------:R-:W-:Y:S01]  /*3e00*/  @P3 F2FP.F16.F32.PACK_AB R53, RZ, R42 ;  /* 0x0000002aff35323e */ /* 0x000fe200000000ff */
[----:B------:R-:W-:Y:S01]  /*3e10*/  FMUL.FTZ R106, R203, R106 ;  /* 0x0000006acb6a7220 */ /* 0x000fe20000410000 */
[----:B------:R-:W-:Y:S01]  /*3e20*/  @P3 PRMT R131, R110, 0x7610, R131 ;  /* 0x000076106e833816 */ /* 0x000fe20000000083 */
[----:B--2---:R-:W-:Y:S01]  /*3e30*/  @P3 IMAD.WIDE.U32 R48, R196, 0x10, R48 ;  /* 0x00000010c4303825 */ /* 0x004fe200078e0030 */
[----:B------:R-:W-:-:S03]  /*3e40*/  @P3 PRMT R130, R111, 0x7610, R130 ;  /* 0x000076106f823816 */ /* 0x000fc60000000082 */
[----:B------:R-:W-:Y:S01]  /*3e50*/  @P2 FADD.FTZ R71, R86, R71 ;  /* 0x0000004756472221 */ /* 0x000fe20000010000 */
[----:B------:R-:W-:Y:S01]  /*3e60*/  @P3 PRMT R131, R131, 0x5410, R52 ;  /* 0x0000541083833816 */ /* 0x000fe20000000034 */
[----:B------:R-:W-:Y:S01]  /*3e70*/  @P2 FADD.FTZ R104, R87, R104 ;  /* 0x0000006857682221 */ /* 0x000fe20000010000 */
[----:B------:R-:W-:Y:S01]  /*3e80*/  @P3 PRMT R130, R130, 0x5410, R53 ;  /* 0x0000541082823816 */ /* 0x000fe20000000035 */
[----:B------:R-:W-:Y:S01]  /*3e90*/  @P2 FADD.FTZ R105, R84, R105 ;  /* 0x0000006954692221 */ /* 0x000fe20000010000 */
[----:B------:R-:W-:Y:S01]  /*3ea0*/  @P2 FADD.FTZ R106, R85, R106 ;  /* 0x0000006a556a2221 */ /* 0x000fe20000010000 */
[----:B------:R-:W2:Y:S01]  /*3eb0*/  @P3 LDC.64 R52, c[0x0][0x300] ;  /* 0x0000c000ff343b82 */ /* 0x000ea20000000a00 */
[----:B0-----:R-:W-:Y:S01]  /*3ec0*/  SEL R45, R42, R133, P4 ;  /* 0x000000852a2d7207 */ /* 0x001fe20002000000 */
[----:B------:R-:W-:Y:S01]  /*3ed0*/  FADD.FTZ R225, R68, -R225 ;  /* 0x800000e144e17221 */ /* 0x000fe20000010000 */
[----:B------:R-:W-:Y:S01]  /*3ee0*/  SEL R44, R222, R132, P4 ;  /* 0x00000084de2c7207 */ /* 0x000fe20002000000 */
[----:B---3--:R-:W-:Y:S01]  /*3ef0*/  @P1 IMAD.WIDE.U32 R54, R188, 0x20, R54 ;  /* 0x00000020bc361825 */ /* 0x008fe200078e0036 */
[----:B------:R-:W-:-:S03]  /*3f00*/  SEL R47, R43, R135, P4 ;  /* 0x000000872b2f7207 */ /* 0x000fc60002000000 */
[----:B------:R-:W-:Y:S01]  /*3f10*/  @P2 FADD.FTZ R107, R82, R107 ;  /* 0x0000006b526b2221 */ /* 0x000fe20000010000 */
[----:B------:R-:W-:Y:S01]  /*3f20*/  SEL R46, R224, R134, P4 ;  /* 0x00000086e02e7207 */ /* 0x000fe20002000000 */
[----:B------:R-:W-:Y:S01]  /*3f30*/  FMUL.FTZ R225, R203, R225 ;  /* 0x000000e1cbe17220 */ /* 0x000fe20000410000 */
[----:B------:R-:W-:Y:S01]  /*3f40*/  F2FP.F16.F32.PACK_AB R42, R42, R222 ;  /* 0x000000de2a2a723e */ /* 0x000fe200000000ff */
[----:B------:R-:W-:Y:S01]  /*3f50*/  @P2 FADD.FTZ R108, R83, R108 ;  /* 0x0000006c536c2221 */ /* 0x000fe20000010000 */
[----:B------:R-:W-:Y:S01]  /*3f60*/  F2FP.F16.F32.PACK_AB R43, R43, R224 ;  /* 0x000000e02b2b723e */ /* 0x000fe200000000ff */
[----:B------:R1:W-:Y:S01]  /*3f70*/  @P1 STG.E.128 desc[UR4][R50.64+0x10], R44 ;  /* 0x0000102c32001986 */ /* 0x0003e2000c101d04 */
[----:B------:R-:W-:Y:S01]  /*3f80*/  @P2 FADD.FTZ R225, R80, R225 ;  /* 0x000000e150e12221 */ /* 0x000fe20000010000 */
[----:B------:R-:W-:Y:S01]  /*3f90*/  @P2 FADD.FTZ R109, R81, R109 ;  /* 0x0000006d516d2221 */ /* 0x000fe20000010000 */
[----:B------:R-:W-:Y:S01]  /*3fa0*/  FADD.FTZ R63, R57, -R63 ;  /* 0x8000003f393f7221 */ /* 0x000fe20000010000 */
[----:B------:R-:W-:Y:S01]  /*3fb0*/  @P3 F2FP.F16.F32.PACK_AB R110, RZ, R106 ;  /* 0x0000006aff6e323e */ /* 0x000fe200000000ff */
[----:B------:R-:W-:Y:S01]  /*3fc0*/  @P2 FADD.FTZ R67, R90, R67 ;  /* 0x000000435a432221 */ /* 0x000fe20000010000 */
[----:B------:R-:W-:Y:S01]  /*3fd0*/  @P3 F2FP.F16.F32.PACK_AB R111, RZ, R108 ;  /* 0x0000006cff6f323e */ /* 0x000fe200000000ff */
[----:B------:R-:W-:Y:S01]  /*3fe0*/  @P2 FADD.FTZ R69, R88, R69 ;  /* 0x0000004558452221 */ /* 0x000fe20000010000 */
[----:B------:R-:W-:Y:S01]  /*3ff0*/  @P3 F2FP.F16.F32.PACK_AB R112, RZ, R109 ;  /* 0x0000006dff70323e */ /* 0x000fe200000000ff */
[----:B------:R-:W-:Y:S01]  /*4000*/  FMUL.FTZ R68, R203, R63 ;  /* 0x0000003fcb447220 */ /* 0x000fe20000410000 */
[----:B------:R-:W-:Y:S01]  /*4010*/  FADD.FTZ R118, R117, -R118 ;  /* 0x8000007675767221 */ /* 0x000fe20000010000 */
[----:B------:R-:W-:Y:S01]  /*4020*/  @P2 FADD.FTZ R70, R89, R70 ;  /* 0x0000004659462221 */ /* 0x000fe20000010000 */
[----:B--2---:R-:W-:-:S04]  /*4030*/  @P3 IMAD.WIDE.U32 R52, R188, 0x10, R52 ;  /* 0x00000010bc343825 */ /* 0x004fc800078e0034 */
[----:B------:R-:W-:Y:S01]  /*4040*/  @P2 FADD.FTZ R68, R91, R68 ;  /* 0x000000445b442221 */ /* 0x000fe20000010000 */
[C---:B------:R-:W-:Y:S01]  /*4050*/  FMUL.FTZ R65, R203.reuse, R116 ;  /* 0x00000074cb417220 */ /* 0x040fe20000410000 */
[----:B------:R-:W-:Y:S01]  /*4060*/  FMUL.FTZ R63, R203, R118 ;  /* 0x00000076cb3f7220 */ /* 0x000fe20000410000 */
[----:B------:R-:W-:Y:S01]  /*4070*/  @P2 FADD.FTZ R64, R95, R64 ;  /* 0x000000405f402221 */ /* 0x000fe20000010000 */
[----:B------:R-:W-:Y:S01]  /*4080*/  @P2 FADD.FTZ R66, R93, R66 ;  /* 0x000000425d422221 */ /* 0x000fe20000010000 */
[----:B-1----:R-:W-:Y:S01]  /*4090*/  IMAD.WIDE.U32 R44, R196, 0x10, R114 ;  /* 0x00000010c42c7825 */ /* 0x002fe200078e0072 */
[----:B------:R-:W-:-:S03]  /*40a0*/  SEL R51, R104, R135, P4 ;  /* 0x0000008768337207 */ /* 0x000fc60002000000 */
[----:B------:R-:W-:Y:S01]  /*40b0*/  @P2 FADD.FTZ R63, R94, R63 ;  /* 0x0000003f5e3f2221 */ /* 0x000fe20000010000 */
[----:B------:R-:W-:Y:S01]  /*40c0*/  SEL R50, R71, R134, P4 ;  /* 0x0000008647327207 */ /* 0x000fe20002000000 */
[----:B------:R-:W-:Y:S01]  /*40d0*/  @P2 FADD.FTZ R65, R92, R65 ;  /* 0x000000415c412221 */ /* 0x000fe20000010000 */
[----:B------:R0:W-:Y:S01]  /*40e0*/  STG.E.128 desc[UR4][R44.64], R40 ;  /* 0x000000282c007986 */ /* 0x0001e2000c101d04 */
[----:B------:R-:W-:Y:S01]  /*40f0*/  F2FP.F16.F32.PACK_AB R46, R106, R105 ;  /* 0x000000696a2e723e */ /* 0x000fe200000000ff */
[----:B------:R-:W-:Y:S01]  /*4100*/  FADD.FTZ R125, R140, -R125 ;  /* 0x8000007d8c7d7221 */ /* 0x000fe20000010000 */
[----:B------:R-:W-:Y:S01]  /*4110*/  F2FP.F16.F32.PACK_AB R47, R104, R71 ;  /* 0x00000047682f723e */ /* 0x000fe200000000ff */
[----:B------:R1:W-:Y:S01]  /*4120*/  @P3 STG.E.128 desc[UR4][R48.64], R128 ;  /* 0x0000008030003986 */ /* 0x0003e2000c101d04 */
[----:B------:R-:W-:Y:S01]  /*4130*/  FADD.FTZ R141, R142, -R141 ;  /* 0x8000008d8e8d7221 */ /* 0x000fe20000010000 */
[----:B------:R-:W-:Y:S01]  /*4140*/  FADD.FTZ R122, R126, -R122 ;  /* 0x8000007a7e7a7221 */ /* 0x000fe20000010000 */
[C---:B------:R-:W-:Y:S01]  /*4150*/  FMUL.FTZ R62, R203.reuse, R119 ;  /* 0x00000077cb3e7220 */ /* 0x040fe20000410000 */
[C---:B------:R-:W-:Y:S01]  /*4160*/  FMUL.FTZ R59, R203.reuse, R125 ;  /* 0x0000007dcb3b7220 */ /* 0x040fe20000410000 */
[C---:B------:R-:W-:Y:S01]  /*4170*/  FMUL.FTZ R57, R203.reuse, R141 ;  /* 0x0000008dcb397220 */ /* 0x040fe20000410000 */
[----:B------:R-:W-:Y:S01]  /*4180*/  @P2 FADD.FTZ R61, R98, R61 ;  /* 0x0000003d623d2221 */ /* 0x000fe20000010000 */
[C---:B------:R-:W-:Y:S01]  /*4190*/  FMUL.FTZ R56, R203.reuse, R122 ;  /* 0x0000007acb387220 */ /* 0x040fe20000410000 */
[----:B------:R-:W-:Y:S01]  /*41a0*/  FMUL.FTZ R203, R203, R127 ;  /* 0x0000007fcbcb7220 */ /* 0x000fe20000410000 */
[----:B------:R-:W-:Y:S01]  /*41b0*/  @P2 FADD.FTZ R62, R96, R62 ;  /* 0x0000003e603e2221 */ /* 0x000fe20000010000 */
[----:B------:R-:W-:Y:S01]  /*41c0*/  @P2 FADD.FTZ R59, R100, R59 ;  /* 0x0000003b643b2221 */ /* 0x000fe20000010000 */
[----:B------:R-:W-:Y:S01]  /*41d0*/  @P2 FADD.FTZ R57, R102, R57 ;  /* 0x0000003966392221 */ /* 0x000fe20000010000 */
[----:B------:R-:W-:Y:S01]  /*41e0*/  @P2 FADD.FTZ R58, R99, R58 ;  /* 0x0000003a633a2221 */ /* 0x000fe20000010000 */
[----:B------:R-:W-:Y:S01]  /*41f0*/  @P2 FADD.FTZ R60, R97, R60 ;  /* 0x0000003c613c2221 */ /* 0x000fe20000010000 */
[----:B0-----:R-:W-:Y:S01]  /*4200*/  @P3 F2FP.F16.F32.PACK_AB R40, RZ, R71 ;  /* 0x00000047ff28323e */ /* 0x001fe200000000ff */
[----:B------:R-:W-:Y:S01]  /*4210*/  @P2 FADD.FTZ R56, R101, R56 ;  /* 0x0000003865382221 */ /* 0x000fe20000010000 */
[----:B------:R-:W-:Y:S01]  /*4220*/  @P3 F2FP.F16.F32.PACK_AB R41, RZ, R104 ;  /* 0x00000068ff29323e */ /* 0x000fe200000000ff */
[----:B------:R-:W-:Y:S01]  /*4230*/  @P2 FADD.FTZ R203, R103, R203 ;  /* 0x000000cb67cb2221 */ /* 0x000fe20000010000 */
[----:B-1----:R-:W-:-:S02]  /*4240*/  SEL R49, R106, R133, P4 ;  /* 0x000000856a317207 */ /* 0x002fc40002000000 */
[----:B------:R-:W-:Y:S02]  /*4250*/  SEL R48, R105, R132, P4 ;  /* 0x0000008469307207 */ /* 0x000fe40002000000 */
[----:B------:R-:W-:Y:S02]  /*4260*/  @P3 F2FP.F16.F32.PACK_AB R42, RZ, R105 ;  /* 0x00000069ff2a323e */ /* 0x000fe400000000ff */
[----:B------:R-:W-:Y:S01]  /*4270*/  @P3 F2FP.F16.F32.PACK_AB R43, RZ, R107 ;  /* 0x0000006bff2b323e */ /* 0x000fe200000000ff */
[----:B------:R0:W-:Y:S01]  /*4280*/  @P1 STG.E.128 desc[UR4][R54.64+0x10], R48 ;  /* 0x0000103036001986 */ /* 0x0001e2000c101d04 */
[----:B------:R-:W-:Y:S02]  /*4290*/  @P3 PRMT R131, R40, 0x7610, R131 ;  /* 0x0000761028833816 */ /* 0x000fe40000000083 */
[----:B------:R-:W-:Y:S02]  /*42a0*/  @P3 PRMT R130, R42, 0x7610, R130 ;  /* 0x000076102a823816 */ /* 0x000fe40000000082 */
[----:B------:R-:W-:-:S02]  /*42b0*/  @P3 PRMT R129, R43, 0x7610, R129 ;  /* 0x000076102b813816 */ /* 0x000fc40000000081 */
[----:B------:R-:W-:Y:S02]  /*42c0*/  @P3 PRMT R131, R131, 0x5410, R41 ;  /* 0x0000541083833816 */ /* 0x000fe40000000029 */
[----:B------:R-:W-:Y:S02]  /*42d0*/  SEL R41, R109, R137, P4 ;  /* 0x000000896d297207 */ /* 0x000fe40002000000 */
[----:B------:R-:W-:Y:S02]  /*42e0*/  SEL R40, R225, R136, P4 ;  /* 0x00000088e1287207 */ /* 0x000fe40002000000 */
[C---:B------:R-:W-:Y:S02]  /*42f0*/  SEL R43, R108.reuse, R139, P4 ;  /* 0x0000008b6c2b7207 */ /* 0x040fe40002000000 */
[----:B------:R-:W-:Y:S02]  /*4300*/  SEL R42, R107, R138, P4 ;  /* 0x0000008a6b2a7207 */ /* 0x000fe40002000000 */
[----:B------:R-:W-:Y:S01]  /*4310*/  @P3 F2FP.F16.F32.PACK_AB R44, RZ, R225 ;  /* 0x000000e1ff2c323e */ /* 0x000fe200000000ff */
[----:B0-----:R-:W0:Y:S01]  /*4320*/  @P1 LDC.64 R48, c[0x0][0x308] ;  /* 0x0000c200ff301b82 */ /* 0x001e220000000a00 */
[----:B------:R-:W-:Y:S01]  /*4330*/  F2FP.F16.F32.PACK_AB R45, R108, R107 ;  /* 0x0000006b6c2d723e */ /* 0x000fe200000000ff */
[----:B------:R1:W-:Y:S01]  /*4340*/  @P1 STG.E.128 desc[UR4][R54.64], R40 ;  /* 0x0000002836001986 */ /* 0x0003e2000c101d04 */
[----:B------:R-:W-:-:S02]  /*4350*/  @P3 PRMT R128, R44, 0x7610, R128 ;  /* 0x000076102c803816 */ /* 0x000fc40000000080 */
[----:B------:R-:W-:Y:S02]  /*4360*/  F2FP.F16.F32.PACK_AB R44, R109, R225 ;  /* 0x000000e16d2c723e */ /* 0x000fe400000000ff */
[----:B------:R-:W-:Y:S01]  /*4370*/  @P3 PRMT R130, R130, 0x5410, R110 ;  /* 0x0000541082823816 */ /* 0x000fe2000000006e */
[----:B------:R-:W2:Y:S01]  /*4380*/  @P3 LDC.64 R50, c[0x0][0x300] ;  /* 0x0000c000ff323b82 */ /* 0x000ea20000000a00 */
[----:B------:R-:W-:Y:S02]  /*4390*/  @P3 PRMT R129, R129, 0x5410, R111 ;  /* 0x0000541081813816 */ /* 0x000fe4000000006f */
[----:B------:R-:W-:Y:S02]  /*43a0*/  @P3 PRMT R128, R128, 0x5410, R112 ;  /* 0x0000541080803816 */ /* 0x000fe40000000070 */
[----:B------:R-:W-:Y:S01]  /*43b0*/  SEL R122, RZ, 0x1, P6 ;  /* 0x00000001ff7a7807 */ /* 0x000fe20003000000 */
[----:B-1----:R-:W-:Y:S01]  /*43c0*/  IMAD.WIDE.U32 R40, R188, 0x10, R114 ;  /* 0x00000010bc287825 */ /* 0x002fe200078e0072 */
[----:B------:R-:W-:-:S02]  /*43d0*/  @P3 F2FP.F16.F32.PACK_AB R42, RZ, R64 ;  /* 0x00000040ff2a323e */ /* 0x000fc400000000ff */
[----:B------:R-:W-:Y:S01]  /*43e0*/  @P3 F2FP.F16.F32.PACK_AB R43, RZ, R66 ;  /* 0x00000042ff2b323e */ /* 0x000fe200000000ff */
[C---:B0-----:R-:W-:Y:S01]  /*43f0*/  @P1 IMAD.WIDE.U32 R48, R186.reuse, 0x20, R48 ;  /* 0x00000020ba301825 */ /* 0x041fe200078e0030 */
[----:B------:R0:W-:Y:S01]  /*4400*/  STG.E.128 desc[UR4][R40.64], R44 ;  /* 0x0000002c28007986 */ /* 0x0001e2000c101d04 */
[----:B------:R-:W-:Y:S02]  /*4410*/  @P3 F2FP.F16.F32.PACK_AB R54, RZ, R61 ;  /* 0x0000003dff36323e */ /* 0x000fe400000000ff */
[----:B------:R-:W-:Y:S01]  /*4420*/  @P3 F2FP.F16.F32.PACK_AB R55, RZ, R62 ;  /* 0x0000003eff37323e */ /* 0x000fe200000000ff */
[----:B------:R1:W-:Y:S01]  /*4430*/  @P3 STG.E.128 desc[UR4][R52.64], R128 ;  /* 0x0000008034003986 */ /* 0x0003e2000c101d04 */
[----:B--2---:R-:W-:Y:S01]  /*4440*/  @P3 IMAD.WIDE.U32 R50, R186, 0x10, R50 ;  /* 0x00000010ba323825 */ /* 0x004fe200078e0032 */
[----:B0-----:R-:W-:Y:S02]  /*4450*/  @P3 F2FP.F16.F32.PACK_AB R44, RZ, R67 ;  /* 0x00000043ff2c323e */ /* 0x001fe400000000ff */
[----:B------:R-:W-:-:S02]  /*4460*/  @P3 F2FP.F16.F32.PACK_AB R45, RZ, R69 ;  /* 0x00000045ff2d323e */ /* 0x000fc400000000ff */
[----:B-1----:R-:W-:Y:S02]  /*4470*/  @P3 PRMT R129, R44, 0x7610, R129 ;  /* 0x000076102c813816 */ /* 0x002fe40000000081 */
[----:B------:R-:W-:Y:S02]  /*4480*/  @P3 PRMT R128, R45, 0x7610, R128 ;  /* 0x000076102d803816 */ /* 0x000fe40000000080 */
[----:B------:R-:W-:Y:S02]  /*4490*/  SEL R45, R70, R137, P4 ;  /* 0x00000089462d7207 */ /* 0x000fe40002000000 */
[----:B------:R-:W-:Y:S02]  /*44a0*/  SEL R44, R69, R136, P4 ;  /* 0x00000088452c7207 */ /* 0x000fe40002000000 */
[----:B------:R-:W-:Y:S02]  /*44b0*/  SEL R47, R68, R139, P4 ;  /* 0x0000008b442f7207 */ /* 0x000fe40002000000 */
[----:B------:R-:W-:-:S02]  /*44c0*/  SEL R46, R67, R138, P4 ;  /* 0x0000008a432e7207 */ /* 0x000fc40002000000 */
[----:B------:R-:W-:Y:S02]  /*44d0*/  @P3 F2FP.F16.F32.PACK_AB R40, RZ, R63 ;  /* 0x0000003fff28323e */ /* 0x000fe400000000ff */
[----:B------:R-:W-:Y:S01]  /*44e0*/  @P3 F2FP.F16.F32.PACK_AB R41, RZ, R65 ;  /* 0x00000041ff29323e */ /* 0x000fe200000000ff */
[----:B------:R0:W-:Y:S01]  /*44f0*/  @P1 STG.E.128 desc[UR4][R48.64], R44 ;  /* 0x0000002c30001986 */ /* 0x0001e2000c101d04 */
[----:B------:R-:W-:Y:S02]  /*4500*/  @P3 F2FP.F16.F32.PACK_AB R52, RZ, R68 ;  /* 0x00000044ff34323e */ /* 0x000fe400000000ff */
[----:B------:R-:W-:Y:S02]  /*4510*/  @P3 F2FP.F16.F32.PACK_AB R53, RZ, R70 ;  /* 0x00000046ff35323e */ /* 0x000fe400000000ff */
[----:B------:R-:W-:Y:S02]  /*4520*/  @P3 PRMT R131, R40, 0x7610, R131 ;  /* 0x0000761028833816 */ /* 0x000fe40000000083 */
[----:B------:R-:W-:-:S02]  /*4530*/  @P3 PRMT R130, R41, 0x7610, R130 ;  /* 0x0000761029823816 */ /* 0x000fc40000000082 */
[----:B------:R-:W-:Y:S02]  /*4540*/  @P3 PRMT R131, R131, 0x5410, R42 ;  /* 0x0000541083833816 */ /* 0x000fe4000000002a */
[----:B------:R-:W-:Y:S02]  /*4550*/  @P3 PRMT R130, R130, 0x5410, R43 ;  /* 0x0000541082823816 */ /* 0x000fe4000000002b */
[----:B------:R-:W-:Y:S02]  /*4560*/  @P3 PRMT R129, R129, 0x5410, R52 ;  /* 0x0000541081813816 */ /* 0x000fe40000000034 */
[----:B------:R-:W-:Y:S01]  /*4570*/  @P3 PRMT R128, R128, 0x5410, R53 ;  /* 0x0000541080803816 */ /* 0x000fe20000000035 */
[----:B------:R-:W-:Y:S01]  /*4580*/  IMAD.WIDE.U32 R52, R186, 0x10, R114 ;  /* 0x00000010ba347825 */ /* 0x000fe200078e0072 */
[----:B------:R-:W-:Y:S02]  /*4590*/  F2FP.F16.F32.PACK_AB R40, R70, R69 ;  /* 0x000000454628723e */ /* 0x000fe400000000ff */
[----:B0-----:R-:W-:-:S02]  /*45a0*/  SEL R45, R66, R133, P4 ;  /* 0x00000085422d7207 */ /* 0x001fc40002000000 */
[----:B------:R-:W-:Y:S02]  /*45b0*/  SEL R44, R65, R132, P4 ;  /* 0x00000084412c7207 */ /* 0x000fe40002000000 */
[----:B------:R-:W-:Y:S02]  /*45c0*/  SEL R47, R64, R135, P4 ;  /* 0x00000087402f7207 */ /* 0x000fe40002000000 */
[----:B------:R-:W-:Y:S02]  /*45d0*/  SEL R46, R63, R134, P4 ;  /* 0x000000863f2e7207 */ /* 0x000fe40002000000 */
[----:B------:R-:W-:Y:S02]  /*45e0*/  F2FP.F16.F32.PACK_AB R41, R68, R67 ;  /* 0x000000434429723e */ /* 0x000fe400000000ff */
[----:B------:R-:W-:Y:S01]  /*45f0*/  F2FP.F16.F32.PACK_AB R42, R66, R65 ;  /* 0x00000041422a723e */ /* 0x000fe200000000ff */
[----:B------:R0:W-:Y:S01]  /*4600*/  @P1 STG.E.128 desc[UR4][R48.64+0x10], R44 ;  /* 0x0000102c30001986 */ /* 0x0001e2000c101d04 */
[----:B------:R-:W-:-:S02]  /*4610*/  F2FP.F16.F32.PACK_AB R43, R64, R63 ;  /* 0x0000003f402b723e */ /* 0x000fc400000000ff */
        /* <DEDUP_REMOVED lines=11> */
[----:B------:R-:W-:Y:S02]  /*46d0*/  @P3 F2FP.F16.F32.PACK_AB R49, RZ, R57 ;  /* 0x00000039ff31323e */ /* 0x000fe400000000ff */
[----:B------:R-:W-:Y:S02]  /*46e0*/  @P3 F2FP.F16.F32.PACK_AB R48, RZ, R58 ;  /* 0x0000003aff30323e */ /* 0x000fe400000000ff */
[----:B-1----:R-:W-:-:S03]  /*46f0*/  @P3 F2FP.F16.F32.PACK_AB R52, RZ, R59 ;  /* 0x0000003bff34323e */ /* 0x002fc600000000ff */
[----:B------:R-:W1:Y:S01]  /*4700*/  @P3 LDC.64 R44, c[0x0][0x300] ;  /* 0x0000c000ff2c3b82 */ /* 0x000e620000000a00 */
[----:B------:R-:W-:Y:S02]  /*4710*/  @P3 F2FP.F16.F32.PACK_AB R53, RZ, R56 ;  /* 0x00000038ff35323e */ /* 0x000fe400000000ff */
[----:B--2---:R-:W-:Y:S02]  /*4720*/  @P3 PRMT R129, R54, 0x7610, R129 ;  /* 0x0000761036813816 */ /* 0x004fe40000000081 */
[----:B------:R-:W-:Y:S02]  /*4730*/  @P3 F2FP.F16.F32.PACK_AB R51, RZ, R203 ;  /* 0x000000cbff33323e */ /* 0x000fe400000000ff */
[----:B------:R-:W-:Y:S02]  /*4740*/  @P3 F2FP.F16.F32.PACK_AB R50, RZ, R60 ;  /* 0x0000003cff32323e */ /* 0x000fe400000000ff */
[----:B------:R-:W-:Y:S02]  /*4750*/  @P3 PRMT R131, R49, 0x7610, R131 ;  /* 0x0000761031833816 */ /* 0x000fe40000000083 */
[----:B------:R-:W-:-:S02]  /*4760*/  @P3 PRMT R130, R52, 0x7610, R130 ;  /* 0x0000761034823816 */ /* 0x000fc40000000082 */
[----:B------:R-:W-:Y:S02]  /*4770*/  @P3 PRMT R128, R55, 0x7610, R128 ;  /* 0x0000761037803816 */ /* 0x000fe40000000080 */
[----:B------:R-:W-:Y:S01]  /*4780*/  @P3 PRMT R129, R129, 0x5410, R48 ;  /* 0x0000541081813816 */ /* 0x000fe20000000030 */
[C---:B0-----:R-:W-:Y:S01]  /*4790*/  @P1 IMAD.WIDE.U32 R46, R151.reuse, 0x20, R46 ;  /* 0x00000020972e1825 */ /* 0x041fe200078e002e */
[----:B------:R-:W-:Y:S02]  /*47a0*/  F2FP.F16.F32.PACK_AB R40, R60, R62 ;  /* 0x0000003e3c28723e */ /* 0x000fe400000000ff */
[----:B------:R-:W-:Y:S01]  /*47b0*/  F2FP.F16.F32.PACK_AB R41, R58, R61 ;  /* 0x0000003d3a29723e */ /* 0x000fe200000000ff */
[----:B------:R-:W-:Y:S01]  /*47c0*/  IMAD.WIDE.U32 R48, R151, 0x10, R114 ;  /* 0x0000001097307825 */ /* 0x000fe200078e0072 */
[----:B------:R-:W-:Y:S01]  /*47d0*/  F2FP.F16.F32.PACK_AB R42, R56, R59 ;  /* 0x0000003b382a723e */ /* 0x000fe200000000ff */
[----:B------:R0:W-:Y:S01]  /*47e0*/  @P1 STG.E.128 desc[UR4][R46.64], R136 ;  /* 0x000000882e001986 */ /* 0x0001e2000c101d04 */
[----:B------:R-:W-:Y:S01]  /*47f0*/  F2FP.F16.F32.PACK_AB R43, R203, R57 ;  /* 0x00000039cb2b723e */ /* 0x000fe200000000ff */
        /* <DEDUP_REMOVED lines=8> */
[----:B------:R-:W-:Y:S02]  /*4880*/  MOV R75, R19 ;  /* 0x00000013004b7202 */ /* 0x000fe40000000f00 */
[----:B------:R-:W-:Y:S02]  /*4890*/  MOV R19, R32 ;  /* 0x0000002000137202 */ /* 0x000fe40000000f00 */
[----:B------:R-:W-:Y:S02]  /*48a0*/  MOV R32, R29 ;  /* 0x0000001d00207202 */ /* 0x000fe40000000f00 */
[----:B------:R1:W5:Y:S01]  /*48b0*/  LDL.LU R29, [R1] ;  /* 0x00000000011d7983 */ /* 0x0003620000300800 */
        /* <DEDUP_REMOVED lines=112> */
[----:B-1----:R-:W-:-:S07]  /*4fc0*/  MOV R123, R152 ;  /* 0x00000098007b7202 */ /* 0x002fce0000000f00 */
.L_x_2028:
        /* <DEDUP_REMOVED lines=48> */
.L_x_2029:
[----:B------:R-:W-:Y:S01]  /*52d0*/  HFMA2.MMA R223, -RZ, RZ, 0, 9.5367431640625e-07 ;  /* 0x00000010ffdf7435 */ /* 0x000fe200000001ff */
[----:B------:R-:W-:Y:S02]  /*52e0*/  MOV R143, R42 ;  /* 0x0000002a008f7202 */ /* 0x000fe40000000f00 */
[----:B------:R-:W-:Y:S02]  /*52f0*/  MOV R235, 0x1f ;  /* 0x0000001f00eb7802 */ /* 0x000fe40000000f00 */
[----:B------:R-:W-:-:S07]  /*5300*/  MOV R236, 0xffffffff ;  /* 0xffffffff00ec7802 */ /* 0x000fce0000000f00 */
[----:B-----5:R-:W-:Y:S05]  /*5310*/  WARPSYNC.COLLECTIVE R236, `(.L_x_2031) ;  /* 0x00000000ec087348 */ /* 0x020fea0003c00000 */
[----:B------:R0:W1:Y:S02]  /*5320*/  SHFL.DOWN P3, R240, R143, R223, R235 ;  /* 0x080000df8ff07389 */ /* 0x00006400000600eb */
[----:B01---5:R-:W-:Y:S01]  /*5330*/  ENDCOLLECTIVE ;  /* 0x000000000000791b */ /* 0x023fe20003800000 */
.L_x_2031:
[----:B------:R-:W-:Y:S01]  /*5340*/  MOV R143, R41 ;  /* 0x00000029008f7202 */ /* 0x000fe20000000f00 */
[----:B------:R-:W-:-:S07]  /*5350*/  FADD.FTZ R42, R42, R240 ;  /* 0x000000f02a2a7221 */ /* 0x000fce0000010000 */
[----:B------:R-:W-:Y:S05]  /*5360*/  WARPSYNC.COLLECTIVE R236, `(.L_x_2032) ;  /* 0x00000000ec087348 */ /* 0x000fea0003c00000 */
[----:B------:R0:W1:Y:S02]  /*5370*/  SHFL.DOWN P3, R240, R143, R223, R235 ;  /* 0x080000df8ff07389 */ /* 0x00006400000600eb */
[----:B01----:R-:W-:Y:S01]  /*5380*/  ENDCOLLECTIVE ;  /* 0x000000000000791b */ /* 0x003fe20003800000 */
.L_x_2032:
[----:B------:R-:W-:Y:S01]  /*5390*/  HFMA2.MMA R223, -RZ, RZ, 0, 4.76837158203125e-07 ;  /* 0x00000008ffdf7435 */ /* 0x000fe200000001ff */
[----:B------:R-:W-:Y:S01]  /*53a0*/  MOV R143, R42 ;  /* 0x0000002a008f7202 */ /* 0x000fe20000000f00 */
[----:B------:R-:W-:-:S09]  /*53b0*/  FADD.FTZ R41, R41, R240 ;  /* 0x000000f029297221 */ /* 0x000fd20000010000 */
[----:B------:R-:W-:Y:S05]  /*53c0*/  WARPSYNC.COLLECTIVE R236, `(.L_x_2033) ;  /* 0x00000000ec087348 */ /* 0x000fea0003c00000 */
[----:B------:R0:W1:Y:S02]  /*53d0*/  SHFL.DOWN P3, R240, R143, R223, R235 ;  /* 0x080000df8ff07389 */ /* 0x00006400000600eb */
[----:B01----:R-:W-:Y:S01]  /*53e0*/  ENDCOLLECTIVE ;  /* 0x000000000000791b */ /* 0x003fe20003800000 */
.L_x_2033:
[----:B------:R-:W-:Y:S01]  /*53f0*/  MOV R143, R41 ;  /* 0x00000029008f7202 */ /* 0x000fe20000000f00 */
[----:B------:R-:W-:-:S07]  /*5400*/  FADD.FTZ R42, R42, R240 ;  /* 0x000000f02a2a7221 */ /* 0x000fce0000010000 */
[----:B------:R-:W-:Y:S05]  /*5410*/  WARPSYNC.COLLECTIVE R236, `(.L_x_2034) ;  /* 0x00000000ec087348 */ /* 0x000fea0003c00000 */
[----:B------:R0:W1:Y:S02]  /*5420*/  SHFL.DOWN P3, R240, R143, R223, R235 ;  /* 0x080000df8ff07389 */ /* 0x00006400000600eb */
[----:B01----:R-:W-:Y:S01]  /*5430*/  ENDCOLLECTIVE ;  /* 0x000000000000791b */ /* 0x003fe20003800000 */
.L_x_2034:
[----:B------:R-:W-:Y:S01]  /*5440*/  HFMA2.MMA R223, -RZ, RZ, 0, 2.384185791015625e-07 ;  /* 0x00000004ffdf7435 */ /* 0x000fe200000001ff */
[----:B------:R-:W-:Y:S01]  /*5450*/  MOV R143, R42 ;  /* 0x0000002a008f7202 */ /* 0x000fe20000000f00 */
[----:B------:R-:W-:-:S09]  /*5460*/  FADD.FTZ R41, R41, R240 ;  /* 0x000000f029297221 */ /* 0x000fd20000010000 */
[----:B------:R-:W-:Y:S05]  /*5470*/  WARPSYNC.COLLECTIVE R236, `(.L_x_2035) ;  /* 0x00000000ec087348 */ /* 0x000fea0003c00000 */
[----:B------:R0:W1:Y:S02]  /*5480*/  SHFL.DOWN P3, R240, R143, R223, R235 ;  /* 0x080000df8ff07389 */ /* 0x00006400000600eb */
[----:B01----:R-:W-:Y:S01]  /*5490*/  ENDCOLLECTIVE ;  /* 0x000000000000791b */ /* 0x003fe20003800000 */
.L_x_2035:
[----:B------:R-:W-:Y:S01]  /*54a0*/  MOV R143, R41 ;  /* 0x00000029008f7202 */ /* 0x000fe20000000f00 */
[----:B------:R-:W-:-:S07]  /*54b0*/  FADD.FTZ R42, R42, R240 ;  /* 0x000000f02a2a7221 */ /* 0x000fce0000010000 */
[----:B------:R-:W-:Y:S05]  /*54c0*/  WARPSYNC.COLLECTIVE R236, `(.L_x_2036) ;  /* 0x00000000ec087348 */ /* 0x000fea0003c00000 */
[----:B------:R0:W1:Y:S02]  /*54d0*/  SHFL.DOWN P3, R240, R143, R223, R235 ;  /* 0x080000df8ff07389 */ /* 0x00006400000600eb */
[----:B01----:R-:W-:Y:S01]  /*54e0*/  ENDCOLLECTIVE ;  /* 0x000000000000791b */ /* 0x003fe20003800000 */
.L_x_2036:
[----:B------:R-:W-:Y:S01]  /*54f0*/  HFMA2.MMA R223, -RZ, RZ, 0, 1.1920928955078125e-07 ;  /* 0x00000002ffdf7435 */ /* 0x000fe200000001ff */
[----:B------:R-:W-:Y:S01]  /*5500*/  MOV R143, R42 ;  /* 0x0000002a008f7202 */ /* 0x000fe20000000f00 */
[----:B------:R-:W-:-:S09]  /*5510*/  FADD.FTZ R41, R41, R240 ;  /* 0x000000f029297221 */ /* 0x000fd20000010000 */
[----:B------:R-:W-:Y:S05]  /*5520*/  WARPSYNC.COLLECTIVE R236, `(.L_x_2037) ;  /* 0x00000000ec087348 */ /* 0x000fea0003c00000 */
[----:B------:R0:W1:Y:S02]  /*5530*/  SHFL.DOWN P3, R240, R143, R223, R235 ;  /* 0x080000df8ff07389 */ /* 0x00006400000600eb */
[----:B01----:R-:W-:Y:S01]  /*5540*/  ENDCOLLECTIVE ;  /* 0x000000000000791b */ /* 0x003fe20003800000 */
.L_x_2037:
[----:B------:R-:W-:Y:S01]  /*5550*/  MOV R143, R41 ;  /* 0x00000029008f7202 */ /* 0x000fe20000000f00 */
[----:B------:R-:W-:-:S07]  /*5560*/  FADD.FTZ R42, R42, R240 ;  /* 0x000000f02a2a7221 */ /* 0x000fce0000010000 */
[----:B------:R-:W-:Y:S05]  /*5570*/  WARPSYNC.COLLECTIVE R236, `(.L_x_2038) ;  /* 0x00000000ec087348 */ /* 0x000fea0003c00000 */
[----:B------:R0:W1:Y:S02]  /*5580*/  SHFL.DOWN P3, R240, R143, R223, R235 ;  /* 0x080000df8ff07389 */ /* 0x00006400000600eb */
[----:B01----:R-:W-:Y:S01]  /*5590*/  ENDCOLLECTIVE ;  /* 0x000000000000791b */ /* 0x003fe20003800000 */
.L_x_2038:
[----:B------:R-:W-:Y:S01]  /*55a0*/  HFMA2.MMA R223, -RZ, RZ, 0, 5.9604644775390625e-08 ;  /* 0x00000001ffdf7435 */ /* 0x000fe200000001ff */
[----:B------:R-:W-:Y:S01]  /*55b0*/  MOV R143, R42 ;  /* 0x0000002a008f7202 */ /* 0x000fe20000000f00 */
[----:B------:R-:W-:-:S09]  /*55c0*/  FADD.FTZ R41, R41, R240 ;  /* 0x000000f029297221 */ /* 0x000fd20000010000 */
[----:B------:R-:W-:Y:S05]  /*55d0*/  WARPSYNC.COLLECTIVE R236, `(.L_x_2039) ;  /* 0x00000000ec087348 */ /* 0x000fea0003c00000 */
[----:B------:R0:W1:Y:S02]  /*55e0*/  SHFL.DOWN P3, R240, R143, R223, R235 ;  /* 0x080000df8ff07389 */ /* 0x00006400000600eb */
[----:B01----:R-:W-:Y:S01]  /*55f0*/  ENDCOLLECTIVE ;  /* 0x000000000000791b */ /* 0x003fe20003800000 */
.L_x_2039:
[----:B------:R-:W-:Y:S02]  /*5600*/  MOV R143, R41 ;  /* 0x00000029008f7202 */ /* 0x000fe40000000f00 */
[----:B------:R-:W-:-:S07]  /*5610*/  MOV R43, R240 ;  /* 0x000000f0002b7202 */ /* 0x000fce0000000f00 */
[----:B------:R-:W-:Y:S05]  /*5620*/  WARPSYNC.COLLECTIVE R236, `(.L_x_2040) ;  /* 0x00000000ec087348 */ /* 0x000fea0003c00000 */
[----:B------:R0:W1:Y:S02]  /*5630*/  SHFL.DOWN P3, R240, R143, R223, R235 ;  /* 0x080000df8ff07389 */ /* 0x00006400000600eb */
[----:B01----:R-:W-:Y:S01]  /*5640*/  ENDCOLLECTIVE ;  /* 0x000000000000791b */ /* 0x003fe20003800000 */
.L_x_2040:
[----:B------:R-:W-:Y:S01]  /*5650*/  MOV R143, R240 ;  /* 0x000000f0008f7202 */ /* 0x000fe20000000f00 */
[----:B------:R-:W-:Y:S06]  /*5660*/  BRA `(.L_x_2041) ;  /* 0xffffffdc00747947 */ /* 0x000fec000383ffff */
.L_x_2042:
        /* <DEDUP_REMOVED lines=9> */
.L_x_3579:


//--------------------- .text._ZN10layer_norm31ln_parallel_residual_bwd_kernelINS_13Kernel_traitsI6__halfS2_fS2_fjLj8192ELj1ELj1ELj8ELj16ENS_18Kernel_traits_baseILj8192ES2_S2_fS2_fjLj256EEEEELb0ELb1ELb0EEEvNS_9BwdParamsE --------------------------
	.section	.text._ZN10layer_norm31ln_parallel_residual_bwd_kernelINS_13Kernel_traitsI6__halfS2_fS2_fjLj8192ELj1ELj1ELj8ELj16ENS_18Kernel_traits_baseILj8192ES2_S2_fS2_fjLj256EEEEELb0ELb1ELb0EEEvNS_9BwdParamsE,"ax",@progbits
	.align	128
        .global         _ZN10layer_norm31ln_parallel_residual_bwd_kernelINS_13Kernel_traitsI6__halfS2_fS2_fjLj8192ELj1ELj1ELj8ELj16ENS_18Kernel_traits_baseILj8192ES2_S2_fS2_fjLj256EEEEELb0ELb1ELb0EEEvNS_9BwdParamsE
        .type           _ZN10layer_norm31ln_parallel_residual_bwd_kernelINS_13Kernel_traitsI6__halfS2_fS2_fjLj8192ELj1ELj1ELj8ELj16ENS_18Kernel_traits_baseILj8192ES2_S2_fS2_fjLj256EEEEELb0ELb1ELb0EEEvNS_9BwdParamsE,@function
        .size           _ZN10layer_norm31ln_parallel_residual_bwd_kernelINS_13Kernel_traitsI6__halfS2_fS2_fjLj8192ELj1ELj1ELj8ELj16ENS_18Kernel_traits_baseILj8192ES2_S2_fS2_fjLj256EEEEELb0ELb1ELb0EEEvNS_9BwdParamsE,(.L_x_3580 - _ZN10layer_norm31ln_parallel_residual_bwd_kernelINS_13Kernel_traitsI6__halfS2_fS2_fjLj8192ELj1ELj1ELj8ELj16ENS_18Kernel_traits_baseILj8192ES2_S2_fS2_fjLj256EEEEELb0ELb1ELb0EEEvNS_9BwdParamsE)
        .other          _ZN10layer_norm31ln_parallel_residual_bwd_kernelINS_13Kernel_traitsI6__halfS2_fS2_fjLj8192ELj1ELj1ELj8ELj16ENS_18Kernel_traits_baseILj8192ES2_S2_fS2_fjLj256EEEEELb0ELb1ELb0EEEvNS_9BwdParamsE,@"STO_CUDA_ENTRY STV_DEFAULT"
_ZN10layer_norm31ln_parallel_residual_bwd_kernelINS_13Kernel_traitsI6__halfS2_fS2_fjLj8192ELj1ELj1ELj8ELj16ENS_18Kernel_traits_baseILj8192ES2_S2_fS2_fjLj256EEEEELb0ELb1ELb0EEEvNS_9BwdParamsE:
.text._ZN10layer_norm31ln_parallel_residual_bwd_kernelINS_13Kernel_traitsI6__halfS2_fS2_fjLj8192ELj1ELj1ELj8ELj16ENS_18Kernel_traits_baseILj8192ES2_S2_fS2_fjLj256EEEEELb0ELb1ELb0EEEvNS_9BwdParamsE:
        /* <DEDUP_REMOVED lines=113> */
.L_x_2061:
        /* <DEDUP_REMOVED lines=32> */
[----:B--2---:R-:W-:-:S04]  /*0910*/  FADD.FTZ R3, -R152, R144 ;  /* 0x0000009098037221 */ /* 0x004fc80000010100 */
[----:B-----5:R-:W-:Y:S01]  /*0920*/  FMUL.FTZ R3, R164, R3 ;  /* 0x00000003a4037220 */ /* 0x020fe20000410000 */
[C---:B------:R-:W-:Y:S01]  /*0930*/  FADD.FTZ R227, -R152.reuse, R146 ;  /* 0x0000009298e37221 */ /* 0x040fe20000010100 */
[C---:B------:R-:W-:Y:S01]  /*0940*/  FADD.FTZ R145, -R152.reuse, R145 ;  /* 0x0000009198917221 */ /* 0x040fe20000010100 */
[----:B---3--:R-:W-:Y:S02]  /*0950*/  FADD.FTZ R155, -R152, R143 ;  /* 0x0000008f989b7221 */ /* 0x008fe40000010100 */
[C---:B------:R-:W-:Y:S01]  /*0960*/  FMUL.FTZ R227, R164.reuse, R227 ;  /* 0x000000e3a4e37220 */ /* 0x040fe20000410000 */
[----:B------:R-:W-:Y:S01]  /*0970*/  FMUL.FTZ R228, R164, R145 ;  /* 0x00000091a4e47220 */ /* 0x000fe20000410000 */
[--C-:B----4-:R-:W-:Y:S02]  /*0980*/  HADD2.F32 R230, -RZ, R148.reuse.H0_H0 ;  /* 0x20000094ffe67230 */ /* 0x110fe40000004100 */
[----:B------:R-:W-:-:S03]  /*0990*/  HADD2.F32 R148, -RZ, R148.H1_H1 ;  /* 0x30000094ff947230 */ /* 0x000fc60000004100 */
[----:B------:R-:W-:Y:S01]  /*09a0*/  FADD.FTZ R60, R60, R230 ;  /* 0x000000e63c3c7221 */ /* 0x000fe20000010000 */
[-C--:B------:R-:W-:Y:S01]  /*09b0*/  FFMA.FTZ R92, R3, R230.reuse, R92 ;  /* 0x000000e6035c7223 */ /* 0x080fe2000001005c */
[----:B------:R-:W-:Y:S01]  /*09c0*/  FMUL.FTZ R230, R159, R230 ;  /* 0x000000e69fe67220 */ /* 0x000fe20000410000 */
[----:B------:R-:W-:Y:S02]  /*09d0*/  HADD2.F32 R225, -RZ, R149.H0_H0 ;  /* 0x20000095ffe17230 */ /* 0x000fe40000004100 */
[--C-:B------:R-:W-:Y:S02]  /*09e0*/  HADD2.F32 R215, -RZ, R151.reuse.H0_H0 ;  /* 0x20000097ffd77230 */ /* 0x100fe40000004100 */
[----:B------:R-:W-:Y:S02]  /*09f0*/  HADD2.F32 R144, -RZ, R151.H1_H1 ;  /* 0x30000097ff907230 */ /* 0x000fe40000004100 */
[----:B------:R-:W-:Y:S01]  /*0a00*/  FADD.FTZ R151, -R152, R141 ;  /* 0x0000008d98977221 */ /* 0x000fe20000010100 */
[----:B------:R-:W-:Y:S01]  /*0a10*/  FMUL.FTZ R226, R158, R148 ;  /* 0x000000949ee27220 */ /* 0x000fe20000410000 */
[----:B------:R-:W-:Y:S01]  /*0a20*/  FADD.FTZ R141, RZ, R230 ;  /* 0x000000e6ff8d7221 */ /* 0x000fe20000010000 */
[----:B------:R-:W-:Y:S01]  /*0a30*/  FFMA.FTZ R143, R3, R230, RZ ;  /* 0x000000e6038f7223 */ /* 0x000fe200000100ff */
[----:B------:R-:W-:-:S02]  /*0a40*/  HADD2.F32 R149, -RZ, R149.H1_H1 ;  /* 0x30000095ff957230 */ /* 0x000fc40000004100 */
[C---:B------:R-:W-:Y:S01]  /*0a50*/  FADD.FTZ R223, -R152.reuse, R140 ;  /* 0x0000008c98df7221 */ /* 0x040fe20000010100 */
[----:B------:R-:W-:Y:S01]  /*0a60*/  FADD.FTZ R217, -R152, R142 ;  /* 0x0000008e98d97221 */ /* 0x000fe20000010100 */
[----:B------:R-:W-:Y:S01]  /*0a70*/  FADD.FTZ R62, R62, R225 ;  /* 0x000000e13e3e7221 */ /* 0x000fe20000010000 */
[-C--:B------:R-:W-:Y:S01]  /*0a80*/  FFMA.FTZ R94, R227, R225.reuse, R94 ;  /* 0x000000e1e35e7223 */ /* 0x080fe2000001005e */
[----:B------:R-:W-:Y:S01]  /*0a90*/  FADD.FTZ R147, -R152, R147 ;  /* 0x0000009398937221 */ /* 0x000fe20000010100 */
        /* <DEDUP_REMOVED lines=39> */
.L_x_2045:
[----:B------:R-:W-:Y:S05]  /*0d10*/  BSYNC B0 ;  /* 0x0000000000007941 */ /* 0x000fea0003800000 */
.L_x_2044:
        /* <DEDUP_REMOVED lines=16> */
[----:B--2---:R-:W-:-:S04]  /*0e20*/  FADD.FTZ R169, -R152, R140 ;  /* 0x0000008c98a97221 */ /* 0x004fc80000010100 */
[----:B-----5:R-:W-:Y:S01]  /*0e30*/  FMUL.FTZ R169, R164, R169 ;  /* 0x000000a9a4a97220 */ /* 0x020fe20000410000 */
[C---:B------:R-:W-:Y:S01]  /*0e40*/  FADD.FTZ R141, -R152.reuse, R141 ;  /* 0x0000008d988d7221 */ /* 0x040fe20000010100 */
[C---:B------:R-:W-:Y:S01]  /*0e50*/  FADD.FTZ R211, -R152.reuse, R142 ;  /* 0x0000008e98d37221 */ /* 0x040fe20000010100 */
[----:B---3--:R-:W-:Y:S02]  /*0e60*/  FADD.FTZ R207, -R152, R148 ;  /* 0x0000009498cf7221 */ /* 0x008fe40000010100 */
[C---:B------:R-:W-:Y:S01]  /*0e70*/  FMUL.FTZ R214, R164.reuse, R141 ;  /* 0x0000008da4d67220 */ /* 0x040fe20000410000 */
[C---:B------:R-:W-:Y:S01]  /*0e80*/  FMUL.FTZ R211, R164.reuse, R211 ;  /* 0x000000d3a4d37220 */ /* 0x040fe20000410000 */
[----:B------:R-:W-:Y:S01]  /*0e90*/  FMUL.FTZ R207, R164, R207 ;  /* 0x000000cfa4cf7220 */ /* 0x000fe20000410000 */
[--C-:B----4-:R-:W-:Y:S02]  /*0ea0*/  HADD2.F32 R216, -RZ, R144.reuse.H0_H0 ;  /* 0x20000090ffd87230 */ /* 0x110fe40000004100 */
[----:B------:R-:W-:-:S03]  /*0eb0*/  HADD2.F32 R144, -RZ, R144.H1_H1 ;  /* 0x30000090ff907230 */ /* 0x000fc60000004100 */
[----:B------:R-:W-:Y:S01]  /*0ec0*/  FADD.FTZ R52, R52, R216 ;  /* 0x000000d834347221 */ /* 0x000fe20000010000 */
[-C--:B------:R-:W-:Y:S01]  /*0ed0*/  FFMA.FTZ R84, R169, R216.reuse, R84 ;  /* 0x000000d8a9547223 */ /* 0x080fe20000010054 */
[----:B------:R-:W-:Y:S01]  /*0ee0*/  FMUL.FTZ R216, R27, R216 ;  /* 0x000000d81bd87220 */ /* 0x000fe20000410000 */
[--C-:B------:R-:W-:Y:S02]  /*0ef0*/  HADD2.F32 R209, -RZ, R145.reuse.H0_H0 ;  /* 0x20000091ffd17230 */ /* 0x100fe40000004100 */
[----:B------:R-:W-:Y:S02]  /*0f00*/  HADD2.F32 R140, -RZ, R146.H0_H0 ;  /* 0x20000092ff8c7230 */ /* 0x000fe40000004100 */
[----:B------:R-:W-:Y:S01]  /*0f10*/  FMUL.FTZ R212, R26, R144 ;  /* 0x000000901ad47220 */ /* 0x000fe20000410000 */
[----:B------:R-:W-:Y:S01]  /*0f20*/  FADD.FTZ R155, R155, R216 ;  /* 0x000000d89b9b7221 */ /* 0x000fe20000010000 */
[----:B------:R-:W-:Y:S01]  /*0f30*/  FFMA.FTZ R141, R169, R216, R154 ;  /* 0x000000d8a98d7223 */ /* 0x000fe2000001009a */
[----:B------:R-:W-:Y:S01]  /*0f40*/  FADD.FTZ R143, -R152, R143 ;  /* 0x0000008f988f7221 */ /* 0x000fe20000010100 */
[----:B------:R-:W-:-:S02]  /*0f50*/  HADD2.F32 R145, -RZ, R145.H1_H1 ;  /* 0x30000091ff917230 */ /* 0x000fc40000004100 */
[----:B------:R-:W-:Y:S01]  /*0f60*/  FADD.FTZ R54, R54, R209 ;  /* 0x000000d136367221 */ /* 0x000fe20000010000 */
[-C--:B------:R-:W-:Y:S01]  /*0f70*/  FFMA.FTZ R86, R211, R209.reuse, R86 ;  /* 0x000000d1d3567223 */ /* 0x080fe20000010056 */
[----:B------:R-:W-:Y:S01]  /*0f80*/  FADD.FTZ R48, R48, R140 ;  /* 0x0000008c30307221 */ /* 0x000fe20000010000 */
[-C--:B------:R-:W-:Y:S01]  /*0f90*/  FFMA.FTZ R80, R207, R140.reuse, R80 ;  /* 0x0000008ccf507223 */ /* 0x080fe20000010050 */
[----:B0-----:R-:W-:Y:S01]  /*0fa0*/  FMUL.FTZ R205, R23, R140 ;  /* 0x0000008c17cd7220 */ /* 0x001fe20000410000 */
[----:B------:R-:W-:Y:S01]  /*0fb0*/  FMUL.FTZ R209, R25, R209 ;  /* 0x000000d119d17220 */ /* 0x000fe20000410000 */
[----:B------:R-:W-:Y:S01]  /*0fc0*/  FADD.FTZ R140, R155, R212 ;  /* 0x000000d49b8c7221 */ /* 0x000fe20000010000 */
[----:B------:R-:W-:Y:S01]  /*0fd0*/  FFMA.FTZ R142, R214, R212, R141 ;  /* 0x000000d4d68e7223 */ /* 0x000fe2000001008d */
[----:B------:R-:W-:Y:S01]  /*0fe0*/  FMUL.FTZ R210, R164, R143 ;  /* 0x0000008fa4d27220 */ /* 0x000fe20000410000 */
[----:B------:R-:W-:Y:S01]  /*0ff0*/  FMUL.FTZ R208, R24, R145 ;  /* 0x0000009118d07220 */ /* 0x000fe20000410000 */
[----:B------:R-:W-:Y:S01]  /*1000*/  FADD.FTZ R141, R140, R209 ;  /* 0x000000d18c8d7221 */ /* 0x000fe20000010000 */
[----:B------:R-:W-:Y:S01]  /*1010*/  FFMA.FTZ R143, R211, R209, R142 ;  /* 0x000000d1d38f7223 */ /* 0x000fe2000001008e */
[----:B------:R-:W-:-:S02]  /*1020*/  HADD2.F32 R146, -RZ, R146.H1_H1 ;  /* 0x30000092ff927230 */ /* 0x000fc40000004100 */
[C---:B------:R-:W-:Y:S01]  /*1030*/  FADD.FTZ R201, -R152.reuse, R150 ;  /* 0x0000009698c97221 */ /* 0x040fe20000010100 */
[----:B------:R-:W-:Y:S01]  /*1040*/  FADD.FTZ R149, -R152, R149 ;  /* 0x0000009598957221 */ /* 0x000fe20000010100 */
        /* <DEDUP_REMOVED lines=11> */
[----:B------:R-:W-:Y:S01]  /*1100*/  FADD.FTZ R151, -R152, R151 ;  /* 0x0000009798977221 */ /* 0x000fe20000010100 */
        /* <DEDUP_REMOVED lines=17> */
.L_x_2047:
[----:B------:R-:W-:Y:S05]  /*1220*/  BSYNC B0 ;  /* 0x0000000000007941 */ /* 0x000fea0003800000 */
.L_x_2046:
        /* <DEDUP_REMOVED lines=19> */
[----:B-----5:R-:W-:Y:S01]  /*1360*/  FMUL.FTZ R167, R164, R167 ;  /* 0x000000a7a4a77220 */ /* 0x020fe20000410000 */
[----:B------:R-:W-:Y:S01]  /*1370*/  FADD.FTZ R143, -R152, R143 ;  /* 0x0000008f988f7221 */ /* 0x000fe20000010100 */
[C---:B------:R-:W-:Y:S01]  /*1380*/  FMUL.FTZ R168, R164.reuse, R141 ;  /* 0x0000008da4a87220 */ /* 0x040fe20000410000 */
[----:B0-----:R-:W-:Y:S01]  /*1390*/  FMUL.FTZ R171, R164, R175 ;  /* 0x000000afa4ab7220 */ /* 0x001fe20000410000 */
[----:B----4-:R-:W-:-:S02]  /*13a0*/  HADD2.F32 R140, -RZ, R144.H0_H0 ;  /* 0x20000090ff8c7230 */ /* 0x010fc40000004100 */
[----:B------:R-:W-:-:S03]  /*13b0*/  HADD2.F32 R144, -RZ, R144.H1_H1 ;  /* 0x30000090ff907230 */ /* 0x000fc60000004100 */
[-C--:B------:R-:W-:Y:S01]  /*13c0*/  FMUL.FTZ R170, R19, R140.reuse ;  /* 0x0000008c13aa7220 */ /* 0x080fe20000410000 */
[--C-:B------:R-:W-:Y:S02]  /*13d0*/  HADD2.F32 R174, -RZ, R145.reuse.H0_H0 ;  /* 0x20000091ffae7230 */ /* 0x100fe40000004100 */
[----:B------:R-:W-:Y:S01]  /*13e0*/  FADD.FTZ R44, R44, R140 ;  /* 0x0000008c2c2c7221 */ /* 0x000fe20000010000 */
[----:B------:R-:W-:Y:S01]  /*13f0*/  FFMA.FTZ R76, R167, R140, R76 ;  /* 0x0000008ca74c7223 */ /* 0x000fe2000001004c */
[----:B------:R-:W-:Y:S01]  /*1400*/  FMUL.FTZ R173, R18, R144 ;  /* 0x0000009012ad7220 */ /* 0x000fe20000410000 */
[----:B------:R-:W-:Y:S01]  /*1410*/  FADD.FTZ R140, R155, R170 ;  /* 0x000000aa9b8c7221 */ /* 0x000fe20000010000 */
[----:B------:R-:W-:Y:S01]  /*1420*/  FFMA.FTZ R141, R167, R170, R154 ;  /* 0x000000aaa78d7223 */ /* 0x000fe2000001009a */
[----:B------:R-:W-:Y:S01]  /*1430*/  FMUL.FTZ R172, R164, R143 ;  /* 0x0000008fa4ac7220 */ /* 0x000fe20000410000 */
[----:B------:R-:W-:Y:S02]  /*1440*/  HADD2.F32 R145, -RZ, R145.H1_H1 ;  /* 0x30000091ff917230 */ /* 0x000fe40000004100 */
[----:B---3--:R-:W-:Y:S01]  /*1450*/  FADD.FTZ R177, -R152, R148 ;  /* 0x0000009498b17221 */ /* 0x008fe20000010100 */
[----:B------:R-:W-:Y:S01]  /*1460*/  FADD.FTZ R46, R46, R174 ;  /* 0x000000ae2e2e7221 */ /* 0x000fe20000010000 */
[-C--:B------:R-:W-:Y:S01]  /*1470*/  FFMA.FTZ R78, R171, R174.reuse, R78 ;  /* 0x000000aeab4e7223 */ /* 0x080fe2000001004e */
[----:B------:R-:W-:Y:S01]  /*1480*/  FADD.FTZ R143, R140, R173 ;  /* 0x000000ad8c8f7221 */ /* 0x000fe20000010000 */
[----:B------:R-:W-:Y:S01]  /*1490*/  FMUL.FTZ R174, R17, R174 ;  /* 0x000000ae11ae7220 */ /* 0x000fe20000410000 */
[----:B------:R-:W-:Y:S01]  /*14a0*/  FFMA.FTZ R140, R168, R173, R141 ;  /* 0x000000ada88c7223 */ /* 0x000fe2000001008d */
[----:B------:R-:W-:-:S02]  /*14b0*/  HADD2.F32 R176, -RZ, R146.H0_H0 ;  /* 0x20000092ffb07230 */ /* 0x000fc40000004100 */
[----:B------:R-:W-:Y:S01]  /*14c0*/  FMUL.FTZ R177, R164, R177 ;  /* 0x000000b1a4b17220 */ /* 0x000fe20000410000 */
[----:B------:R-:W-:Y:S01]  /*14d0*/  FMUL.FTZ R175, R16, R145 ;  /* 0x0000009110af7220 */ /* 0x000fe20000410000 */
[----:B------:R-:W-:Y:S01]  /*14e0*/  FADD.FTZ R142, R143, R174 ;  /* 0x000000ae8f8e7221 */ /* 0x000fe20000010000 */
[----:B------:R-:W-:Y:S01]  /*14f0*/  FFMA.FTZ R141, R171, R174, R140 ;  /* 0x000000aeab8d7223 */ /* 0x000fe2000001008c */
[----:B------:R-:W-:Y:S02]  /*1500*/  HADD2.F32 R146, -RZ, R146.H1_H1 ;  /* 0x30000092ff927230 */ /* 0x000fe40000004100 */
[----:B------:R-:W-:Y:S01]  /*1510*/  FADD.FTZ R181, -R152, R150 ;  /* 0x0000009698b57221 */ /* 0x000fe20000010100 */
[----:B------:R-:W-:Y:S01]  /*1520*/  FADD.FTZ R40, R40, R176 ;  /* 0x000000b028287221 */ /* 0x000fe20000010000 */
[-C--:B------:R-:W-:Y:S01]  /*1530*/  FFMA.FTZ R72, R177, R176.reuse, R72 ;  /* 0x000000b0b1487223 */ /* 0x080fe20000010048 */
[----:B------:R-:W-:Y:S01]  /*1540*/  FADD.FTZ R149, -R152, R149 ;  /* 0x0000009598957221 */ /* 0x000fe20000010100 */
[----:B------:R-:W-:Y:S01]  /*1550*/  FMUL.FTZ R176, R15, R176 ;  /* 0x000000b00fb07220 */ /* 0x000fe20000410000 */
[----:B------:R-:W-:Y:S01]  /*1560*/  FADD.FTZ R143, R142, R175 ;  /* 0x000000af8e8f7221 */ /* 0x000fe20000010000 */
[----:B------:R-:W-:Y:S01]  /*1570*/  FFMA.FTZ R140, R172, R175, R141 ;  /* 0x000000afac8c7223 */ /* 0x000fe2000001008d */
[----:B------:R-:W-:-:S02]  /*1580*/  HADD2.F32 R180, -RZ, R147.H0_H0 ;  /* 0x20000093ffb47230 */ /* 0x000fc40000004100 */
[C---:B------:R-:W-:Y:S01]  /*1590*/  FMUL.FTZ R181, R164.reuse, R181 ;  /* 0x000000b5a4b57220 */ /* 0x040fe20000410000 */
[----:B------:R-:W-:Y:S01]  /*15a0*/  FMUL.FTZ R178, R164, R149 ;  /* 0x00000095a4b27220 */ /* 0x000fe20000410000 */
[----:B------:R-:W-:Y:S01]  /*15b0*/  FMUL.FTZ R179, R14, R146 ;  /* 0x000000920eb37220 */ /* 0x000fe20000410000 */
[----:B------:R-:W-:Y:S01]  /*15c0*/  FADD.FTZ R142, R143, R176 ;  /* 0x000000b08f8e7221 */ /* 0x000fe20000010000 */
[----:B------:R-:W-:Y:S01]  /*15d0*/  FFMA.FTZ R141, R177, R176, R140 ;  /* 0x000000b0b18d7223 */ /* 0x000fe2000001008c */
[----:B------:R-:W-:Y:S02]  /*15e0*/  HADD2.F32 R147, -RZ, R147.H1_H1 ;  /* 0x30000093ff937230 */ /* 0x000fe40000004100 */
        /* <DEDUP_REMOVED lines=20> */
.L_x_2049:
[----:B------:R-:W-:Y:S05]  /*1730*/  BSYNC B0 ;  /* 0x0000000000007941 */ /* 0x000fea0003800000 */
.L_x_2048:
        /* <DEDUP_REMOVED lines=16> */
[----:B--2---:R-:W-:-:S04]  /*1840*/  FADD.FTZ R165, -R152, R140 ;  /* 0x0000008c98a57221 */ /* 0x004fc80000010100 */
[----:B-----5:R-:W-:Y:S01]  /*1850*/  FMUL.FTZ R165, R164, R165 ;  /* 0x000000a5a4a57220 */ /* 0x020fe20000410000 */
[C---:B------:R-:W-:Y:S01]  /*1860*/  FADD.FTZ R141, -R152.reuse, R141 ;  /* 0x0000008d988d7221 */ /* 0x040fe20000010100 */
[C---:B------:R-:W-:Y:S01]  /*1870*/  FADD.FTZ R183, -R152.reuse, R142 ;  /* 0x0000008e98b77221 */ /* 0x040fe20000010100 */
[----:B------:R-:W-:Y:S02]  /*1880*/  FADD.FTZ R143, -R152, R143 ;  /* 0x0000008f988f7221 */ /* 0x000fe40000010100 */
[C---:B0-----:R-:W-:Y:S01]  /*1890*/  FMUL.FTZ R186, R164.reuse, R141 ;  /* 0x0000008da4ba7220 */ /* 0x041fe20000410000 */
[----:B------:R-:W-:Y:S01]  /*18a0*/  FMUL.FTZ R183, R164, R183 ;  /* 0x000000b7a4b77220 */ /* 0x000fe20000410000 */
[--C-:B----4-:R-:W-:Y:S02]  /*18b0*/  HADD2.F32 R188, -RZ, R144.reuse.H0_H0 ;  /* 0x20000090ffbc7230 */ /* 0x110fe40000004100 */
        /* <DEDUP_REMOVED lines=56> */
.L_x_2051:
[----:B------:R-:W-:Y:S05]  /*1c40*/  BSYNC B0 ;  /* 0x0000000000007941 */ /* 0x000fea0003800000 */
.L_x_2050:
        /* <DEDUP_REMOVED lines=23> */
.L_x_2078:
        /* <DEDUP_REMOVED lines=77> */
[----:B------:R-:W-:Y:S02]  /*2290*/  @P5 F2FP.F16.F32.PACK_AB R150, RZ, R151 ;  /* 0x00000097ff96523e */ /* 0x000fe400000000ff */
[C---:B------:R-:W-:Y:S02]  /*22a0*/  @P5 LEA.HI.X R147, R163.reuse, UR17, RZ, 0x4, P6 ;  /* 0x00000011a3935c11 */ /* 0x040fe4000b0f24ff */
[----:B------:R-:W-:Y:S02]  /*22b0*/  ISETP.NE.U32.AND P6, PT, RZ, UR14, PT ;  /* 0x0000000eff007c0c */ /* 0x000fe4000bfc5070 */
[----:B------:R-:W-:Y:S01]  /*22c0*/  @P5 F2FP.F16.F32.PACK_AB R154, RZ, R155 ;  /* 0x0000009bff9a523e */ /* 0x000fe200000000ff */
[----:B0-----:R-:W-:Y:S01]  /*22d0*/  IMAD.WIDE.U32 R144, R163, 0x10, R144 ;  /* 0x00000010a3907825 */ /* 0x001fe200078e0090 */
[----:B------:R-:W-:-:S02]  /*22e0*/  ISETP.NE.AND.EX P6, PT, RZ, UR15, PT, P6 ;  /* 0x0000000fff007c0c */ /* 0x000fc4000bfc5360 */
[----:B------:R-:W-:Y:S02]  /*22f0*/  @P5 F2FP.F16.F32.PACK_AB R231, RZ, R229 ;  /* 0x000000e5ffe7523e */ /* 0x000fe400000000ff */
[----:B------:R-:W-:Y:S02]  /*2300*/  @P5 F2FP.F16.F32.PACK_AB R234, RZ, R235 ;  /* 0x000000ebffea523e */ /* 0x000fe400000000ff */
        /* <DEDUP_REMOVED lines=17> */
[----:B0-----:R-:W-:Y:S01]  /*2420*/  @P6 IMAD.WIDE.U32 R142, R163, 0x20, R140 ;  /* 0x00000020a38e6825 */ /* 0x001fe200078e008c */
[----:B------:R-:W-:-:S02]  /*2430*/  F2FP.F16.F32.PACK_AB R140, R152, R151 ;  /* 0x00000097988c723e */ /* 0x000fc400000000ff */
[----:B------:R-:W-:Y:S02]  /*2440*/  F2FP.F16.F32.PACK_AB R141, R198, R155 ;  /* 0x0000009bc68d723e */ /* 0x000fe400000000ff */
[----:B------:R-:W-:Y:S01]  /*2450*/  @P6 STG.E.128 desc[UR4][R142.64], R128 ;  /* 0x000000808e006986 */ /* 0x000fe2000c101d04 */
[----:B------:R-:W-:Y:S02]  /*2460*/  @P5 PRMT R136, R136, 0x5410, R153 ;  /* 0x0000541088885816 */ /* 0x000fe40000000099 */
[----:B------:R-:W-:Y:S01]  /*2470*/  @P5 PRMT R137, R137, 0x5410, R199 ;  /* 0x0000541089895816 */ /* 0x000fe200000000c7 */
[----:B------:R0:W-:Y:S01]  /*2480*/  @P6 STG.E.128 desc[UR4][R142.64+0x10], R132 ;  /* 0x000010848e006986 */ /* 0x0001e2000c101d04 */
[----:B------:R-:W-:Y:S02]  /*2490*/  @P5 PRMT R138, R138, 0x5410, R233 ;  /* 0x000054108a8a5816 */ /* 0x000fe400000000e9 */
[----:B------:R-:W-:Y:S02]  /*24a0*/  @P5 PRMT R139, R139, 0x5410, R237 ;  /* 0x000054108b8b5816 */ /* 0x000fe400000000ed */
[----:B------:R-:W-:-:S02]  /*24b0*/  IADD3 R163, R163, 0x100, RZ ;  /* 0x00000100a3a37810 */ /* 0x000fc40007ffe0ff */
[----:B0-----:R-:W-:Y:S02]  /*24c0*/  F2FP.F16.F32.PACK_AB R142, R232, R229 ;  /* 0x000000e5e88e723e */ /* 0x001fe400000000ff */
[----:B------:R-:W-:-:S05]  /*24d0*/  F2FP.F16.F32.PACK_AB R143, R236, R235 ;  /* 0x000000ebec8f723e */ /* 0x000fca00000000ff */
[----:B------:R0:W-:Y:S04]  /*24e0*/  STG.E.128 desc[UR4][R144.64], R140 ;  /* 0x0000008c90007986 */ /* 0x0001e8000c101d04 */
[----:B------:R0:W-:Y:S02]  /*24f0*/  @P5 STG.E.128 desc[UR4][R146.64], R136 ;  /* 0x0000008892005986 */ /* 0x0001e4000c101d04 */
.L_x_2054:
[----:B------:R-:W-:Y:S05]  /*2500*/  BSYNC B0 ;  /* 0x0000000000007941 */ /* 0x000fea0003800000 */
.L_x_2053:
        /* <DEDUP_REMOVED lines=79> */
.L_x_2056:
[----:B------:R-:W-:Y:S05]  /*2a00*/  BSYNC B0 ;  /* 0x0000000000007941 */ /* 0x000fea0003800000 */
.L_x_2055:
        /* <DEDUP_REMOVED lines=79> */
.L_x_2058:
[----:B------:R-:W-:Y:S05]  /*2f00*/  BSYNC B0 ;  /* 0x0000000000007941 */ /* 0x000fea0003800000 */
.L_x_2057:
        /* <DEDUP_REMOVED lines=57> */
[----:B------:R-:W-:Y:S02]  /*32a0*/  @P5 F2FP.F16.F32.PACK_AB R164, RZ, R142 ;  /* 0x0000008effa4523e */ /* 0x000fe400000000ff */
[----:B------:R-:W-:Y:S02]  /*32b0*/  @P5 F2FP.F16.F32.PACK_AB R153, RZ, R154 ;  /* 0x0000009aff99523e */ /* 0x000fe400000000ff */
[----:B------:R-:W-:Y:S02]  /*32c0*/  @P5 F2FP.F16.F32.PACK_AB R149, RZ, R150 ;  /* 0x00000096ff95523e */ /* 0x000fe400000000ff */
[----:B------:R-:W-:-:S02]  /*32d0*/  @P5 F2FP.F16.F32.PACK_AB R199, RZ, R232 ;  /* 0x000000e8ffc7523e */ /* 0x000fc400000000ff */
[----:B------:R-:W-:Y:S02]  /*32e0*/  @P5 PRMT R137, R152, 0x7610, R137 ;  /* 0x0000761098895816 */ /* 0x000fe40000000089 */
[----:B------:R-:W-:Y:S02]  /*32f0*/  @P5 PRMT R136, R148, 0x7610, R136 ;  /* 0x0000761094885816 */ /* 0x000fe40000000088 */
[----:B------:R-:W-:Y:S02]  /*3300*/  @P5 PRMT R139, R198, 0x7610, R139 ;  /* 0x00007610c68b5816 */ /* 0x000fe4000000008b */
[-C--:B------:R-:W-:Y:S02]  /*3310*/  F2FP.F16.F32.PACK_AB R142, R142, R155.reuse ;  /* 0x0000009b8e8e723e */ /* 0x080fe400000000ff */
[----:B------:R-:W-:Y:S01]  /*3320*/  @P5 PRMT R137, R137, 0x5410, R153 ;  /* 0x0000541089895816 */ /* 0x000fe20000000099 */
[----:B0-----:R-:W-:Y:S01]  /*3330*/  @P6 IMAD.WIDE.U32 R140, R163, 0x20, R140 ;  /* 0x00000020a38c6825 */ /* 0x001fe200078e008c */
[----:B------:R-:W-:-:S02]  /*3340*/  @P5 F2FP.F16.F32.PACK_AB R163, RZ, R155 ;  /* 0x0000009bffa3523e */ /* 0x000fc400000000ff */
[----:B------:R-:W-:Y:S02]  /*3350*/  @P5 PRMT R136, R136, 0x5410, R149 ;  /* 0x0000541088885816 */ /* 0x000fe40000000095 */
[----:B------:R-:W-:Y:S01]  /*3360*/  @P5 PRMT R138, R163, 0x7610, R138 ;  /* 0x00007610a38a5816 */ /* 0x000fe2000000008a */
[----:B------:R-:W-:Y:S01]  /*3370*/  @P6 STG.E.128 desc[UR4][R140.64], R128 ;  /* 0x000000808c006986 */ /* 0x000fe2000c101d04 */
[----:B------:R-:W-:Y:S02]  /*3380*/  @P5 PRMT R139, R139, 0x5410, R199 ;  /* 0x000054108b8b5816 */ /* 0x000fe400000000c7 */
[----:B------:R-:W-:Y:S01]  /*3390*/  @P5 PRMT R138, R138, 0x5410, R164 ;  /* 0x000054108a8a5816 */ /* 0x000fe200000000a4 */
[----:B------:R0:W-:Y:S02]  /*33a0*/  @P6 STG.E.128 desc[UR4][R140.64+0x10], R132 ;  /* 0x000010848c006986 */ /* 0x0001e4000c101d04 */
[----:B0-----:R-:W-:Y:S02]  /*33b0*/  F2FP.F16.F32.PACK_AB R140, R150, R143 ;  /* 0x0000008f968c723e */ /* 0x001fe400000000ff */
[----:B------:R-:W-:-:S02]  /*33c0*/  F2FP.F16.F32.PACK_AB R141, R154, R151 ;  /* 0x000000979a8d723e */ /* 0x000fc400000000ff */
[----:B------:R-:W-:-:S05]  /*33d0*/  F2FP.F16.F32.PACK_AB R143, R232, R229 ;  /* 0x000000e5e88f723e */ /* 0x000fca00000000ff */
[----:B------:R3:W-:Y:S04]  /*33e0*/  STG.E.128 desc[UR4][R146.64], R140 ;  /* 0x0000008c92007986 */ /* 0x0007e8000c101d04 */
[----:B------:R3:W-:Y:S02]  /*33f0*/  @P5 STG.E.128 desc[UR4][R144.64], R136 ;  /* 0x0000008890005986 */ /* 0x0007e4000c101d04 */
.L_x_2060:
[----:B------:R-:W-:Y:S05]  /*3400*/  BSYNC B0 ;  /* 0x0000000000007941 */ /* 0x000fea0003800000 */
.L_x_2059:
[----:B------:R-:W-:Y:S02]  /*3410*/  IADD3 R2, R2, UR18, RZ ;  /* 0x0000001202027c10 */ /* 0x000fe4000fffe0ff */
[----:B0123--:R-:W-:Y:S02]  /*3420*/  SEL R144, RZ, 0x1, P4 ;  /* 0x00000001ff907807 */ /* 0x00ffe40002000000 */
[----:B------:R-:W-:-:S13]  /*3430*/  ISETP.GE.AND P5, PT, R2, UR19, PT ;  /* 0x0000001302007c0c */ /* 0x000fda000bfa6270 */
[----:B------:R-:W-:Y:S05]  /*3440*/  @!P5 BRA `(.L_x_2061) ;  /* 0xffffffd000b0d947 */ /* 0x000fea000383ffff */
.L_x_2043:
        /* <DEDUP_REMOVED lines=17> */
.L_x_2063:
[----:B------:R-:W-:Y:S05]  /*3560*/  BSYNC B0 ;  /* 0x0000000000007941 */ /* 0x000fea0003800000 */
.L_x_2062:
        /* <DEDUP_REMOVED lines=11> */
.L_x_2065:
[----:B------:R-:W-:Y:S05]  /*3620*/  BSYNC B0 ;  /* 0x0000000000007941 */ /* 0x000fea0003800000 */
.L_x_2064:
        /* <DEDUP_REMOVED lines=11> */
.L_x_2067:
[----:B------:R-:W-:Y:S05]  /*36e0*/  BSYNC B0 ;  /* 0x0000000000007941 */ /* 0x000fea0003800000 */
.L_x_2066:
        /* <DEDUP_REMOVED lines=11> */
.L_x_2052:
[----:B------:R-:W-:Y:S01]  /*37a0*/  HFMA2.MMA R151, -RZ, RZ, 0, 9.5367431640625e-07 ;  /* 0x00000010ff977435 */ /* 0x000fe200000001ff */
[----:B------:R-:W-:Y:S02]  /*37b0*/  MOV R150, R155 ;  /* 0x0000009b00967202 */ /* 0x000fe40000000f00 */
[----:B------:R-:W-:Y:S02]  /*37c0*/  MOV R152, 0x1f ;  /* 0x0000001f00987802 */ /* 0x000fe40000000f00 */
[----:B------:R-:W-:-:S07]  /*37d0*/  MOV R149, 0xffffffff ;  /* 0xffffffff00957802 */ /* 0x000fce0000000f00 */
[----:B-----5:R-:W-:Y:S05]  /*37e0*/  WARPSYNC.COLLECTIVE R149, `(.L_x_2068) ;  /* 0x0000000095087348 */ /* 0x020fea0003c00000 */
[----:B------:R0:W1:Y:S02]  /*37f0*/  SHFL.DOWN P3, R199, R150, R151, R152 ;  /* 0x0800009796c77389 */ /* 0x0000640000060098 */
[----:B01---5:R-:W-:Y:S01]  /*3800*/  ENDCOLLECTIVE ;  /* 0x000000000000791b */ /* 0x023fe20003800000 */
.L_x_2068:
[----:B------:R-:W-:Y:S02]  /*3810*/  MOV R150, R154 ;  /* 0x0000009a00967202 */ /* 0x000fe40000000f00 */
[----:B------:R-:W-:-:S07]  /*3820*/  MOV R142, R199 ;  /* 0x000000c7008e7202 */ /* 0x000fce0000000f00 */
[----:B------:R-:W-:Y:S05]  /*3830*/  WARPSYNC.COLLECTIVE R149, `(.L_x_2069) ;  /* 0x0000000095087348 */ /* 0x000fea0003c00000 */
[----:B------:R0:W1:Y:S02]  /*3840*/  SHFL.DOWN P3, R199, R150, R151, R152 ;  /* 0x0800009796c77389 */ /* 0x0000640000060098 */
[----:B01----:R-:W-:Y:S01]  /*3850*/  ENDCOLLECTIVE ;  /* 0x000000000000791b */ /* 0x003fe20003800000 */
.L_x_2069:
[----:B------:R-:W-:Y:S01]  /*3860*/  FADD.FTZ R142, R142, R155 ;  /* 0x0000009b8e8e7221 */ /* 0x000fe20000010000 */
[----:B------:R-:W-:-:S04]  /*3870*/  HFMA2.MMA R151, -RZ, RZ, 0, 4.76837158203125e-07 ;  /* 0x00000008ff977435 */ /* 0x000fc800000001ff */
[----:B------:R-:W-:Y:S02]  /*3880*/  MOV R150, R142 ;  /* 0x0000008e00967202 */ /* 0x000fe40000000f00 */
[----:B------:R-:W-:-:S07]  /*3890*/  MOV R141, R199 ;  /* 0x000000c7008d7202 */ /* 0x000fce0000000f00 */
[----:B------:R-:W-:Y:S05]  /*38a0*/  WARPSYNC.COLLECTIVE R149, `(.L_x_2070) ;  /* 0x0000000095087348 */ /* 0x000fea0003c00000 */
[----:B------:R0:W1:Y:S02]  /*38b0*/  SHFL.DOWN P3, R199, R150, R151, R152 ;  /* 0x0800009796c77389 */ /* 0x0000640000060098 */
[----:B01----:R-:W-:Y:S01]  /*38c0*/  ENDCOLLECTIVE ;  /* 0x000000000000791b */ /* 0x003fe20003800000 */
.L_x_2070:
[----:B------:R-:W-:-:S05]  /*38d0*/  FADD.FTZ R141, R141, R154 ;  /* 0x0000009a8d8d7221 */ /* 0x000fca0000010000 */
[----:B------:R-:W-:Y:S02]  /*38e0*/  MOV R150, R141 ;  /* 0x0000008d00967202 */ /* 0x000fe40000000f00 */
[----:B------:R-:W-:-:S07]  /*38f0*/  MOV R143, R199 ;  /* 0x000000c7008f7202 */ /* 0x000fce0000000f00 */
[----:B------:R-:W-:Y:S05]  /*3900*/  WARPSYNC.COLLECTIVE R149, `(.L_x_2071) ;  /* 0x0000000095087348 */ /* 0x000fea0003c00000 */
[----:B------:R0:W1:Y:S02]  /*3910*/  SHFL.DOWN P3, R199, R150, R151, R152 ;  /* 0x0800009796c77389 */ /* 0x0000640000060098 */
[----:B01----:R-:W-:Y:S01]  /*3920*/  ENDCOLLECTIVE ;  /* 0x000000000000791b */ /* 0x003fe20003800000 */
.L_x_2071:
[----:B------:R-:W-:Y:S01]  /*3930*/  FADD.FTZ R143, R142, R143 ;  /* 0x0000008f8e8f7221 */ /* 0x000fe20000010000 */
[----:B------:R-:W-:-:S04]  /*3940*/  HFMA2.MMA R151, -RZ, RZ, 0, 2.384185791015625e-07 ;  /* 0x00000004ff977435 */ /* 0x000fc800000001ff */
[----:B------:R-:W-:Y:S02]  /*3950*/  MOV R150, R143 ;  /* 0x0000008f00967202 */ /* 0x000fe40000000f00 */
[----:B------:R-:W-:-:S07]  /*3960*/  MOV R144, R199 ;  /* 0x000000c700907202 */ /* 0x000fce0000000f00 */
[----:B------:R-:W-:Y:S05]  /*3970*/  WARPSYNC.COLLECTIVE R149, `(.L_x_2072) ;  /* 0x0000000095087348 */ /* 0x000fea0003c00000 */
[----:B------:R0:W1:Y:S02]  /*3980*/  SHFL.DOWN P3, R199, R150, R151, R152 ;  /* 0x0800009796c77389 */ /* 0x0000640000060098 */
[----:B01----:R-:W-:Y:S01]  /*3990*/  ENDCOLLECTIVE ;  /* 0x000000000000791b */ /* 0x003fe20003800000 */
.L_x_2072:
[----:B------:R-:W-:-:S05]  /*39a0*/  FADD.FTZ R144, R141, R144 ;  /* 0x000000908d907221 */ /* 0x000fca0000010000 */
[----:B------:R-:W-:Y:S02]  /*39b0*/  MOV R150, R144 ;  /* 0x0000009000967202 */ /* 0x000fe40000000f00 */
[----:B------:R-:W-:-:S07]  /*39c0*/  MOV R146, R199 ;  /* 0x000000c700927202 */ /* 0x000fce0000000f00 */
[----:B------:R-:W-:Y:S05]  /*39d0*/  WARPSYNC.COLLECTIVE R149, `(.L_x_2073) ;  /* 0x0000000095087348 */ /* 0x000fea0003c00000 */
[----:B------:R0:W1:Y:S02]  /*39e0*/  SHFL.DOWN P3, R199, R150, R151, R152 ;  /* 0x0800009796c77389 */ /* 0x0000640000060098 */
[----:B01----:R-:W-:Y:S01]  /*39f0*/  ENDCOLLECTIVE ;  /* 0x000000000000791b */ /* 0x003fe20003800000 */
.L_x_2073:
[----:B------:R-:W-:Y:S01]  /*3a00*/  FADD.FTZ R146, R143, R146 ;  /* 0x000000928f927221 */ /* 0x000fe20000010000 */
[----:B------:R-:W-:-:S04]  /*3a10*/  HFMA2.MMA R151, -RZ, RZ, 0, 1.1920928955078125e-07 ;  /* 0x00000002ff977435 */ /* 0x000fc800000001ff */
[----:B------:R-:W-:Y:S02]  /*3a20*/  MOV R150, R146 ;  /* 0x0000009200967202 */ /* 0x000fe40000000f00 */
[----:B------:R-:W-:-:S07]  /*3a30*/  MOV R145, R199 ;  /* 0x000000c700917202 */ /* 0x000fce0000000f00 */
[----:B------:R-:W-:Y:S05]  /*3a40*/  WARPSYNC.COLLECTIVE R149, `(.L_x_2074) ;  /* 0x0000000095087348 */ /* 0x000fea0003c00000 */
[----:B------:R0:W1:Y:S02]  /*3a50*/  SHFL.DOWN P3, R199, R150, R151, R152 ;  /* 0x0800009796c77389 */ /* 0x0000640000060098 */
[----:B01----:R-:W-:Y:S01]  /*3a60*/  ENDCOLLECTIVE ;  /* 0x000000000000791b */ /* 0x003fe20003800000 */
.L_x_2074:
[----:B------:R-:W-:-:S05]  /*3a70*/  FADD.FTZ R145, R144, R145 ;  /* 0x0000009190917221 */ /* 0x000fca0000010000 */
[----:B------:R-:W-:Y:S02]  /*3a80*/  MOV R150, R145 ;  /* 0x0000009100967202 */ /* 0x000fe40000000f00 */
[----:B------:R-:W-:-:S07]  /*3a90*/  MOV R147, R199 ;  /* 0x000000c700937202 */ /* 0x000fce0000000f00 */
[----:B------:R-:W-:Y:S05]  /*3aa0*/  WARPSYNC.COLLECTIVE R149, `(.L_x_2075) ;  /* 0x0000000095087348 */ /* 0x000fea0003c00000 */
[----:B------:R0:W1:Y:S02]  /*3ab0*/  SHFL.DOWN P3, R199, R150, R151, R152 ;  /* 0x0800009796c77389 */ /* 0x0000640000060098 */
[----:B01----:R-:W-:Y:S01]  /*3ac0*/  ENDCOLLECTIVE ;  /* 0x000000000000791b */ /* 0x003fe20003800000 */
.L_x_2075:
[----:B------:R-:W-:Y:S01]  /*3ad0*/  FADD.FTZ R147, R146, R147 ;  /* 0x0000009392937221 */ /* 0x000fe20000010000 */
[----:B------:R-:W-:-:S04]  /*3ae0*/  HFMA2.MMA R151, -RZ, RZ, 0, 5.9604644775390625e-08 ;  /* 0x00000001ff977435 */ /* 0x000fc800000001ff */
[----:B------:R-:W-:Y:S02]  /*3af0*/  MOV R150, R147 ;  /* 0x0000009300967202 */ /* 0x000fe40000000f00 */
[----:B------:R-:W-:-:S07]  /*3b00*/  MOV R148, R199 ;  /* 0x000000c700947202 */ /* 0x000fce0000000f00 */
[----:B------:R-:W-:Y:S05]  /*3b10*/  WARPSYNC.COLLECTIVE R149, `(.L_x_2076) ;  /* 0x0000000095087348 */ /* 0x000fea0003c00000 */
[----:B------:R0:W1:Y:S02]  /*3b20*/  SHFL.DOWN P3, R199, R150, R151, R152 ;  /* 0x0800009796c77389 */ /* 0x0000640000060098 */
[----:B01----:R-:W-:Y:S01]  /*3b30*/  ENDCOLLECTIVE ;  /* 0x000000000000791b */ /* 0x003fe20003800000 */
.L_x_2076:
[----:B------:R-:W-:-:S05]  /*3b40*/  FADD.FTZ R148, R145, R148 ;  /* 0x0000009491947221 */ /* 0x000fca0000010000 */
[----:B------:R-:W-:Y:S02]  /*3b50*/  MOV R150, R148 ;  /* 0x0000009400967202 */ /* 0x000fe40000000f00 */
[----:B------:R-:W-:-:S07]  /*3b60*/  MOV R198, R199 ;  /* 0x000000c700c67202 */ /* 0x000fce0000000f00 */
[----:B------:R-:W-:Y:S05]  /*3b70*/  WARPSYNC.COLLECTIVE R149, `(.L_x_2077) ;  /* 0x0000000095087348 */ /* 0x000fea0003c00000 */
[----:B------:R0:W1:Y:S02]  /*3b80*/  SHFL.DOWN P3, R199, R150, R151, R152 ;  /* 0x0800009796c77389 */ /* 0x0000640000060098 */
[----:B01----:R-:W-:Y:S01]  /*3b90*/  ENDCOLLECTIVE ;  /* 0x000000000000791b */ /* 0x003fe20003800000 */
.L_x_2077:
[----:B------:R-:W-:Y:S05]  /*3ba0*/  BRA `(.L_x_2078) ;  /* 0xffffffe000847947 */ /* 0x000fea000383ffff */
.L_x_2079:
        /* <DEDUP_REMOVED lines=13> */
.L_x_3580:


//--------------------- .text._ZN10layer_norm31ln_parallel_residual_bwd_kernelINS_13Kernel_traitsI6__halfS2_fS2_fjLj8192ELj1ELj1ELj8ELj16ENS_18Kernel_traits_baseILj8192ES2_S2_fS2_fjLj256EEEEELb0ELb1ELb1EEEvNS_9BwdParamsE --------------------------
	.section	.text._ZN10layer_norm31ln_parallel_residual_bwd_kernelINS_13Kernel_traitsI6__halfS2_fS2_fjLj8192ELj1ELj1ELj8ELj16ENS_18Kernel_traits_baseILj8192ES2_S2_fS2_fjLj256EEEEELb0ELb1ELb1EEEvNS_9BwdParamsE,"ax",@progbits
	.align	128
        .global         _ZN10layer_norm31ln_parallel_residual_bwd_kernelINS_13Kernel_traitsI6__halfS2_fS2_fjLj8192ELj1ELj1ELj8ELj16ENS_18Kernel_traits_baseILj8192ES2_S2_fS2_fjLj256EEEEELb0ELb1ELb1EEEvNS_9BwdParamsE
        .type           _ZN10layer_norm31ln_parallel_residual_bwd_kernelINS_13Kernel_traitsI6__halfS2_fS2_fjLj8192ELj1ELj1ELj8ELj16ENS_18Kernel_traits_baseILj8192ES2_S2_fS2_fjLj256EEEEELb0ELb1ELb1EEEvNS_9BwdParamsE,@function
        .size           _ZN10layer_norm31ln_parallel_residual_bwd_kernelINS_13Kernel_traitsI6__halfS2_fS2_fjLj8192ELj1ELj1ELj8ELj16ENS_18Kernel_traits_baseILj8192ES2_S2_fS2_fjLj256EEEEELb0ELb1ELb1EEEvNS_9BwdParamsE,(.L_x_3581 - _ZN10layer_norm31ln_parallel_residual_bwd_kernelINS_13Kernel_traitsI6__halfS2_fS2_fjLj8192ELj1ELj1ELj8ELj16ENS_18Kernel_traits_baseILj8192ES2_S2_fS2_fjLj256EEEEELb0ELb1ELb1EEEvNS_9BwdParamsE)
        .other          _ZN10layer_norm31ln_parallel_residual_bwd_kernelINS_13Kernel_traitsI6__halfS2_fS2_fjLj8192ELj1ELj1ELj8ELj16ENS_18Kernel_traits_baseILj8192ES2_S2_fS2_fjLj256EEEEELb0ELb1ELb1EEEvNS_9BwdParamsE,@"STO_CUDA_ENTRY STV_DEFAULT"
_ZN10layer_norm31ln_parallel_residual_bwd_kernelINS_13Kernel_traitsI6__halfS2_fS2_fjLj8192ELj1ELj1ELj8ELj16ENS_18Kernel_traits_baseILj8192ES2_S2_fS2_fjLj256EEEEELb0ELb1ELb1EEEvNS_9BwdParamsE:
.text._ZN10layer_norm31ln_parallel_residual_bwd_kernelINS_13Kernel_traitsI6__halfS2_fS2_fjLj8192ELj1ELj1ELj8ELj16ENS_18Kernel_traits_baseILj8192ES2_S2_fS2_fjLj256EEEEELb0ELb1ELb1EEEvNS_9BwdParamsE:
        /* <DEDUP_REMOVED lines=47> */
.L_x_2080:
        /* <DEDUP_REMOVED lines=19> */
[----:B0-----:R-:W-:-:S02]  /*0420*/  CS2R R2, SRZ ;  /* 0x0000000000027805 */ /* 0x001fc4000001ff00 */
[----:B------:R-:W-:Y:S02]  /*0430*/  MOV R156, RZ ;  /* 0x000000ff009c7202 */ /* 0x000fe40000000f00 */
        /* <DEDUP_REMOVED lines=15> */
[----:B------:R-:W-:Y:S01]  /*0530*/  MOV R200, UR6 ;  /* 0x0000000600c87c02 */ /* 0x000fe20008000f00 */
[--C-:B--2---:R-:W-:Y:S02]  /*0540*/  HADD2.F32 R157, -RZ, R4.reuse.H0_H0 ;  /* 0x20000004ff9d7230 */ /* 0x104fe40000004100 */
[----:B------:R-:W-:-:S02]  /*0550*/  HADD2.F32 R158, -RZ, R4.H1_H1 ;  /* 0x30000004ff9e7230 */ /* 0x000fc40000004100 */
[--C-:B------:R-:W-:Y:S02]  /*0560*/  HADD2.F32 R159, -RZ, R5.reuse.H0_H0 ;  /* 0x20000005ff9f7230 */ /* 0x100fe40000004100 */
[----:B------:R-:W-:Y:S01]  /*0570*/  HADD2.F32 R160, -RZ, R5.H1_H1 ;  /* 0x30000005ffa07230 */ /* 0x000fe20000004100 */
[----:B------:R-:W-:Y:S01]  /*0580*/  CS2R R4, SRZ ;  /* 0x0000000000047805 */ /* 0x000fe2000001ff00 */
[--C-:B------:R-:W-:Y:S02]  /*0590*/  HADD2.F32 R161, -RZ, R6.reuse.H0_H0 ;  /* 0x20000006ffa17230 */ /* 0x100fe40000004100 */
[----:B------:R-:W-:Y:S02]  /*05a0*/  HADD2.F32 R162, -RZ, R6.H1_H1 ;  /* 0x30000006ffa27230 */ /* 0x000fe40000004100 */
[--C-:B------:R-:W-:Y:S02]  /*05b0*/  HADD2.F32 R163, -RZ, R7.reuse.H0_H0 ;  /* 0x20000007ffa37230 */ /* 0x100fe40000004100 */
[----:B------:R-:W-:Y:S01]  /*05c0*/  HADD2.F32 R166, -RZ, R7.H1_H1 ;  /* 0x30000007ffa67230 */ /* 0x000fe20000004100 */
[----:B------:R-:W-:Y:S01]  /*05d0*/  CS2R R6, SRZ ;  /* 0x0000000000067805 */ /* 0x000fe2000001ff00 */
[----:B---3--:R-:W-:-:S02]  /*05e0*/  HADD2.F32 R167, -RZ, R8.H0_H0 ;  /* 0x20000008ffa77230 */ /* 0x008fc40000004100 */
        /* <DEDUP_REMOVED lines=9> */
[--C-:B----4-:R-:W-:Y:S02]  /*0680*/  HADD2.F32 R177, -RZ, R12.reuse.H0_H0 ;  /* 0x2000000cffb17230 */ /* 0x110fe40000004100 */
        /* <DEDUP_REMOVED lines=9> */
[--C-:B-----5:R-:W-:Y:S02]  /*0720*/  HADD2.F32 R185, -RZ, R16.reuse.H0_H0 ;  /* 0x20000010ffb97230 */ /* 0x120fe40000004100 */
        /* <DEDUP_REMOVED lines=8> */
[----:B------:R-:W-:-:S07]  /*07b0*/  CS2R R18, SRZ ;  /* 0x0000000000127805 */ /* 0x000fce000001ff00 */
.L_x_2083:
        /* <DEDUP_REMOVED lines=12> */
[C---:B------:R-:W-:Y:S01]  /*0880*/  IADD3 R195, R211.reuse, 0x300, RZ ;  /* 0x00000300d3c37810 */ /* 0x040fe20007ffe0ff */
[----:B------:R-:W4:Y:S01]  /*0890*/  LDG.E R210, desc[UR4][R104.64] ;  /* 0x0000000468d27981 */ /* 0x000f22000c1e1900 */
[----:B-1----:R-:W-:-:S04]  /*08a0*/  IMAD.WIDE.U32 R116, R211, 0x20, R208 ;  /* 0x00000020d3747825 */ /* 0x002fc800078e00d0 */
[----:B------:R-:W-:Y:S01]  /*08b0*/  IMAD.WIDE.U32 R128, R205, 0x20, R208 ;  /* 0x00000020cd807825 */ /* 0x000fe200078e00d0 */
[----:B------:R-:W4:Y:S03]  /*08c0*/  LDG.E.128 R84, desc[UR4][R116.64] ;  /* 0x0000000474547981 */ /* 0x000f26000c1e1d00 */
[--C-:B--2---:R-:W-:Y:S01]  /*08d0*/  IMAD.WIDE.U32 R88, R211, 0x10, R124.reuse ;  /* 0x00000010d3587825 */ /* 0x104fe200078e007c */
[----:B------:R-:W2:Y:S03]  /*08e0*/  LDG.E.128 R92, desc[UR4][R116.64+0x10] ;  /* 0x00001004745c7981 */ /* 0x000ea6000c1e1d00 */
[----:B------:R-:W-:Y:S01]  /*08f0*/  IMAD.WIDE.U32 R100, R205, 0x10, R124 ;  /* 0x00000010cd647825 */ /* 0x000fe200078e007c */
[----:B------:R-:W2:Y:S03]  /*0900*/  LDG.E.128 R96, desc[UR4][R128.64] ;  /* 0x0000000480607981 */ /* 0x000ea6000c1e1d00 */
[--C-:B------:R-:W-:Y:S01]  /*0910*/  IMAD.WIDE.U32 R172, R201, 0x20, R208.reuse ;  /* 0x00000020c9ac7825 */ /* 0x100fe200078e00d0 */
[----:B------:R-:W2:Y:S03]  /*0920*/  LDG.E.128 R88, desc[UR4][R88.64] ;  /* 0x0000000458587981 */ /* 0x000ea6000c1e1d00 */
[----:B------:R-:W-:Y:S01]  /*0930*/  IMAD.WIDE.U32 R208, R195, 0x20, R208 ;  /* 0x00000020c3d07825 */ /* 0x000fe200078e00d0 */
[----:B------:R-:W2:Y:S03]  /*0940*/  LDG.E.128 R100, desc[UR4][R100.64] ;  /* 0x0000000464647981 */ /* 0x000ea6000c1e1d00 */
[----:B---3--:R-:W-:Y:S01]  /*0950*/  IMAD.WIDE R206, R194, 0x4, R164 ;  /* 0x00000004c2ce7825 */ /* 0x008fe200078e02a4 */
[----:B------:R-:W3:Y:S01]  /*0960*/  LDG.E.128 R104, desc[UR4][R128.64+0x10] ;  /* 0x0000100480687981 */ /* 0x000ee2000c1e1d00 */
[----:B------:R-:W0:Y:S02]  /*0970*/  LDC.64 R164, c[0x0][0x2c8] ;  /* 0x0000b200ffa47b82 */ /* 0x000e240000000a00 */
[--C-:B------:R-:W-:Y:S01]  /*0980*/  IMAD.WIDE.U32 R112, R201, 0x10, R124.reuse ;  /* 0x00000010c9707825 */ /* 0x100fe200078e007c */
[----:B------:R-:W3:Y:S04]  /*0990*/  LDG.E.128 R116, desc[UR4][R172.64+0x10] ;  /* 0x00001004ac747981 */ /* 0x000ee8000c1e1d00 */
[----:B------:R-:W3:Y:S04]  /*09a0*/  LDG.E R206, desc[UR4][R206.64] ;  /* 0x00000004cece7981 */ /* 0x000ee8000c1e1900 */
[----:B------:R-:W3:Y:S01]  /*09b0*/  LDG.E.128 R128, desc[UR4][R208.64+0x10] ;  /* 0x00001004d0807981 */ /* 0x000ee2000c1e1d00 */
[----:B------:R-:W-:-:S03]  /*09c0*/  IMAD.WIDE.U32 R124, R195, 0x10, R124 ;  /* 0x00000010c37c7825 */ /* 0x000fc600078e007c */
[----:B------:R-:W3:Y:S04]  /*09d0*/  LDG.E.128 R112, desc[UR4][R112.64] ;  /* 0x0000000470707981 */ /* 0x000ee8000c1e1d00 */
[----:B------:R-:W3:Y:S04]  /*09e0*/  LDG.E.128 R120, desc[UR4][R208.64] ;  /* 0x00000004d0787981 */ /* 0x000ee8000c1e1d00 */
[----:B------:R-:W3:Y:S04]  /*09f0*/  LDG.E.128 R124, desc[UR4][R124.64] ;  /* 0x000000047c7c7981 */ /* 0x000ee8000c1e1d00 */
[----:B------:R1:W3:Y:S01]  /*0a00*/  LDG.E.128 R108, desc[UR4][R172.64] ;  /* 0x00000004ac6c7981 */ /* 0x0002e2000c1e1d00 */
        /* <DEDUP_REMOVED lines=13> */
[----:B------:R1:W5:Y:S04]  /*0ae0*/  @P0 LDG.E.128 R52, desc[UR4][R198.64+0x10] ;  /* 0x00001004c6340981 */ /* 0x000368000c1e1d00 */
        /* <DEDUP_REMOVED lines=11> */
[C---:B0-----:R-:W-:Y:S01]  /*0ba0*/  FADD.FTZ R203, -R200.reuse, R84 ;  /* 0x00000054c8cb7221 */ /* 0x041fe20000010100 */
[C---:B-1----:R-:W-:Y:S01]  /*0bb0*/  FADD.FTZ R199, -R200.reuse, R87 ;  /* 0x00000057c8c77221 */ /* 0x042fe20000010100 */
[C---:B------:R-:W-:Y:S01]  /*0bc0*/  FADD.FTZ R207, -R200.reuse, R85 ;  /* 0x00000055c8cf7221 */ /* 0x040fe20000010100 */
[C---:B--2---:R-:W-:Y:S01]  /*0bd0*/  FADD.FTZ R95, -R200.reuse, R95 ;  /* 0x0000005fc85f7221 */ /* 0x044fe20000010100 */
[C---:B------:R-:W-:Y:S01]  /*0be0*/  FADD.FTZ R173, -R200.reuse, R92 ;  /* 0x0000005cc8ad7221 */ /* 0x040fe20000010100 */
[----:B------:R-:W-:Y:S02]  /*0bf0*/  HADD2.F32 R198, -RZ, R88.H0_H0 ;  /* 0x20000058ffc67230 */ /* 0x000fe40000004100 */
[--C-:B------:R-:W-:Y:S02]  /*0c00*/  HADD2.F32 R87, -RZ, R91.reuse.H0_H0 ;  /* 0x2000005bff577230 */ /* 0x100fe40000004100 */
[----:B------:R-:W-:Y:S02]  /*0c10*/  HADD2.F32 R84, -RZ, R91.H1_H1 ;  /* 0x3000005bff547230 */ /* 0x000fe40000004100 */
[----:B------:R-:W-:Y:S01]  /*0c20*/  FADD.FTZ R91, -R200, R94 ;  /* 0x0000005ec85b7221 */ /* 0x000fe20000010100 */
[----:B------:R-:W-:-:S02]  /*0c30*/  HADD2.F32 R221, -RZ, R103.H0_H0 ;  /* 0x20000067ffdd7230 */ /* 0x000fc40000004100 */
[----:B------:R-:W-:Y:S02]  /*0c40*/  HADD2.F32 R94, -RZ, R103.H1_H1 ;  /* 0x30000067ff5e7230 */ /* 0x000fe40000004100 */
[C---:B---3--:R-:W-:Y:S01]  /*0c50*/  FADD.FTZ R103, -R200.reuse, R104 ;  /* 0x00000068c8677221 */ /* 0x048fe20000010100 */
[----:B------:R-:W-:Y:S02]  /*0c60*/  HADD2.F32 R197, -RZ, R88.H1_H1 ;  /* 0x30000058ffc57230 */ /* 0x000fe40000004100 */
[----:B------:R-:W-:Y:S02]  /*0c70*/  HADD2.F32 R85, -RZ, R90.H0_H0 ;  /* 0x2000005aff557230 */ /* 0x000fe40000004100 */
[----:B------:R-:W-:Y:S01]  /*0c80*/  FADD.FTZ R237, -R200, R119 ;  /* 0x00000077c8ed7221 */ /* 0x000fe20000010100 */
[--C-:B------:R-:W-:Y:S02]  /*0c90*/  HADD2.F32 R219, -RZ, R101.reuse.H0_H0 ;  /* 0x20000065ffdb7230 */ /* 0x100fe40000004100 */
[----:B------:R-:W-:Y:S01]  /*0ca0*/  FMUL.FTZ R119, R157, R198 ;  /* 0x000000c69d777220 */ /* 0x000fe20000410000 */
[----:B------:R-:W-:-:S02]  /*0cb0*/  HADD2.F32 R88, -RZ, R101.H1_H1 ;  /* 0x30000065ff587230 */ /* 0x000fc40000004100 */
[----:B------:R-:W-:Y:S01]  /*0cc0*/  FMUL.FTZ R104, R206, R207 ;  /* 0x000000cfce687220 */ /* 0x000fe20000410000 */
[--C-:B------:R-:W-:Y:S02]  /*0cd0*/  HADD2.F32 R101, -RZ, R102.reuse.H0_H0 ;  /* 0x20000066ff657230 */ /* 0x100fe40000004100 */
[----:B------:R-:W-:Y:S01]  /*0ce0*/  FADD.FTZ R172, -R200, R128 ;  /* 0x00000080c8ac7221 */ /* 0x000fe20000010100 */
[C---:B------:R-:W-:Y:S01]  /*0cf0*/  FMUL.FTZ R128, R206.reuse, R95 ;  /* 0x0000005fce807220 */ /* 0x040fe20000410000 */
[----:B------:R-:W-:Y:S02]  /*0d00*/  HADD2.F32 R92, -RZ, R102.H1_H1 ;  /* 0x30000066ff5c7230 */ /* 0x000fe40000004100 */
[----:B------:R-:W-:Y:S01]  /*0d10*/  FMUL.FTZ R173, R206, R173 ;  /* 0x000000adcead7220 */ /* 0x000fe20000410000 */
[----:B------:R-:W-:Y:S01]  /*0d20*/  FADD.FTZ R215, -R200, R98 ;  /* 0x00000062c8d77221 */ /* 0x000fe20000010100 */
[----:B------:R-:W-:Y:S01]  /*0d30*/  FMUL.FTZ R102, R206, R203 ;  /* 0x000000cbce667220 */ /* 0x000fe20000410000 */
[----:B------:R-:W-:Y:S01]  /*0d40*/  FADD.FTZ R209, -R200, R86 ;  /* 0x00000056c8d17221 */ /* 0x000fe20000010100 */
[----:B------:R-:W-:-:S02]  /*0d50*/  HADD2.F32 R233, -RZ, R115.H0_H0 ;  /* 0x20000073ffe97230 */ /* 0x000fc40000004100 */
[C---:B------:R-:W-:Y:S01]  /*0d60*/  FADD.FTZ R204, -R200.reuse, R131 ;  /* 0x00000083c8cc7221 */ /* 0x040fe20000010100 */
[----:B------:R-:W-:Y:S02]  /*0d70*/  HADD2.F32 R98, -RZ, R115.H1_H1 ;  /* 0x30000073ff627230 */ /* 0x000fe40000004100 */
[----:B------:R-:W-:Y:S01]  /*0d80*/  FADD.FTZ R115, -R200, R116 ;  /* 0x00000074c8737221 */ /* 0x000fe20000010100 */
[--C-:B------:R-:W-:Y:S02]  /*0d90*/  HADD2.F32 R86, -RZ, R89.reuse.H0_H0 ;  /* 0x20000059ff567230 */ /* 0x100fe40000004100 */
[----:B------:R-:W-:Y:S01]  /*0da0*/  FADD.FTZ R154, R197, R154 ;  /* 0x0000009ac59a7221 */ /* 0x000fe20000010000 */
        /* <DEDUP_REMOVED lines=8> */
[----:B------:R-:W-:Y:S01]  /*0e30*/  FADD.FTZ R84, RZ, R119 ;  /* 0x00000077ff547221 */ /* 0x000fe20000010000 */
[----:B------:R-:W-:Y:S01]  /*0e40*/  FFMA.FTZ R85, R102, R119, RZ ;  /* 0x0000007766557223 */ /* 0x000fe200000100ff */
[----:B------:R-:W-:-:S02]  /*0e50*/  HADD2.F32 R89, -RZ, R89.H1_H1 ;  /* 0x30000059ff597230 */ /* 0x000fc40000004100 */
[C---:B------:R-:W-:Y:S01]  /*0e60*/  FADD.FTZ R241, -R200.reuse, R121 ;  /* 0x00000079c8f17221 */ /* 0x040fe20000010100 */
[----:B------:R-:W-:Y:S01]  /*0e70*/  FADD.FTZ R223, -R200, R106 ;  /* 0x0000006ac8df7221 */ /* 0x000fe20000010100 */
[----:B------:R-:W-:Y:S01]  /*0e80*/  FMUL.FTZ R121, R159, R86 ;  /* 0x000000569f797220 */ /* 0x000fe20000410000 */
[----:B------:R-:W-:Y:S01]  /*0e90*/  FADD.FTZ R84, R84, R197 ;  /* 0x000000c554547221 */ /* 0x000fe20000010000 */
[----:B------:R-:W-:Y:S01]  /*0ea0*/  FADD.FTZ R243, -R200, R122 ;  /* 0x0000007ac8f37221 */ /* 0x000fe20000010100 */
[----:B------:R-:W-:Y:S01]  /*0eb0*/  FMUL.FTZ R106, R206, R209 ;  /* 0x000000d1ce6a7220 */ /* 0x000fe20000410000 */
[----:B------:R-:W-:Y:S01]  /*0ec0*/  FFMA.FTZ R85, R104, R197, R85 ;  /* 0x000000c568557223 */ /* 0x000fe20000010055 */
[--C-:B------:R-:W-:Y:S02]  /*0ed0*/  HADD2.F32 R251, -RZ, R127.reuse.H0_H0 ;  /* 0x2000007ffffb7230 */ /* 0x100fe40000004100 */
[----:B------:R-:W-:Y:S01]  /*0ee0*/  FADD.FTZ R245, -R200, R123 ;  /* 0x0000007bc8f57221 */ /* 0x000fe20000010100 */
[----:B------:R-:W-:-:S02]  /*0ef0*/  HADD2.F32 R122, -RZ, R127.H1_H1 ;  /* 0x3000007fff7a7230 */ /* 0x000fc40000004100 */
[----:B------:R-:W-:Y:S01]  /*0f00*/  FMUL.FTZ R127, R206, R91 ;  /* 0x0000005bce7f7220 */ /* 0x000fe20000410000 */
[----:B------:R-:W-:Y:S01]  /*0f10*/  FADD.FTZ R225, -R200, R108 ;  /* 0x0000006cc8e17221 */ /* 0x000fe20000010100 */
[----:B------:R-:W-:Y:S01]  /*0f20*/  FMUL.FTZ R123, R160, R89 ;  /* 0x00000059a07b7220 */ /* 0x000fe20000410000 */
[----:B------:R-:W-:Y:S01]  /*0f30*/  FADD.FTZ R84, R84, R121 ;  /* 0x0000007954547221 */ /* 0x000fe20000010000 */
[----:B------:R-:W-:Y:S01]  /*0f40*/  FMUL.FTZ R108, R206, R199 ;  /* 0x000000c7ce6c7220 */ /* 0x000fe20000410000 */
[----:B------:R-:W-:Y:S01]  /*0f50*/  FFMA.FTZ R85, R106, R121, R85 ;  /* 0x000000796a557223 */ /* 0x000fe20000010055 */
[----:B------:R-:W-:Y:S01]  /*0f60*/  FADD.FTZ R202, -R200, R130 ;  /* 0x00000082c8ca7221 */ /* 0x000fe20000010100 */
[----:B------:R-:W-:Y:S02]  /*0f70*/  HADD2.F32 R90, -RZ, R90.H1_H1 ;  /* 0x3000005aff5a7230 */ /* 0x000fe40000004100 */
[----:B------:R-:W-:Y:S01]  /*0f80*/  FADD.FTZ R26, R87, R26 ;  /* 0x0000001a571a7221 */ /* 0x000fe20000010000 */
[-C--:B------:R-:W-:Y:S01]  /*0f90*/  FFMA.FTZ R146, R127, R87.reuse, R146 ;  /* 0x000000577f927223 */ /* 0x080fe20000010092 */
[----:B------:R-:W-:Y:S01]  /*0fa0*/  FMUL.FTZ R130, R163, R87 ;  /* 0x00000057a3827220 */ /* 0x000fe20000410000 */
[----:B------:R-:W-:Y:S01]  /*0fb0*/  FADD.FTZ R87, R84, R123 ;  /* 0x0000007b54577221 */ /* 0x000fe20000010000 */
[----:B------:R-:W-:Y:S01]  /*0fc0*/  FADD.FTZ R93, -R200, R93 ;  /* 0x0000005dc85d7221 */ /* 0x000fe20000010100 */
[----:B------:R-:W-:Y:S01]  /*0fd0*/  FFMA.FTZ R84, R108, R123, R85 ;  /* 0x0000007b6c547223 */ /* 0x000fe20000010055 */
[----:B------:R-:W-:Y:S01]  /*0fe0*/  FADD.FTZ R196, -R200, R129 ;  /* 0x00000081c8c47221 */ /* 0x000fe20000010100 */
[----:B------:R-:W-:Y:S01]  /*0ff0*/  FADD.FTZ R152, R86, R152 ;  /* 0x0000009856987221 */ /* 0x000fe20000010000 */
[----:B------:R-:W-:Y:S01]  /*1000*/  FFMA.FTZ R153, R106, R86, R153 ;  /* 0x000000566a997223 */ /* 0x000fe20000010099 */
[----:B------:R-:W-:Y:S01]  /*1010*/  FADD.FTZ R227, -R200, R110 ;  /* 0x0000006ec8e37221 */ /* 0x000fe20000010100 */
[----:B------:R-:W-:Y:S01]  /*1020*/  FMUL.FTZ R129, R162, R90 ;  /* 0x0000005aa2817220 */ /* 0x000fe20000410000 */
[----:B------:R-:W-:Y:S01]  /*1030*/  FADD.FTZ R86, R87, R116 ;  /* 0x0000007457567221 */ /* 0x000fe20000010000 */
[----:B------:R-:W-:Y:S01]  /*1040*/  FMUL.FTZ R110, R206, R93 ;  /* 0x0000005dce6e7220 */ /* 0x000fe20000410000 */
[----:B------:R-:W-:-:S02]  /*1050*/  FFMA.FTZ R85, R173, R116, R84 ;  /* 0x00000074ad557223 */ /* 0x000fc40000010054 */
[----:B------:R-:W-:Y:S01]  /*1060*/  FADD.FTZ R87, R86, R129 ;  /* 0x0000008156577221 */ /* 0x000fe20000010000 */
[----:B------:R-:W-:Y:S01]  /*1070*/  FADD.FTZ R217, -R200, R99 ;  /* 0x00000063c8d97221 */ /* 0x000fe20000010100 */
[----:B------:R-:W-:Y:S01]  /*1080*/  FFMA.FTZ R84, R110, R129, R85 ;  /* 0x000000816e547223 */ /* 0x000fe20000010055 */
[--C-:B------:R-:W-:Y:S02]  /*1090*/  HADD2.F32 R99, -RZ, R100.reuse.H0_H0 ;  /* 0x20000064ff637230 */ /* 0x100fe40000004100 */
[----:B------:R-:W-:Y:S01]  /*10a0*/  FADD.FTZ R86, R87, R130 ;  /* 0x0000008257567221 */ /* 0x000fe20000010000 */
[----:B------:R-:W-:Y:S01]  /*10b0*/  FADD.FTZ R213, -R200, R96 ;  /* 0x00000060c8d57221 */ /* 0x000fe20000010100 */
[----:B------:R-:W-:Y:S01]  /*10c0*/  FFMA.FTZ R85, R127, R130, R84 ;  /* 0x000000827f557223 */ /* 0x000fe20000010054 */
[----:B------:R-:W-:Y:S02]  /*10d0*/  HADD2.F32 R100, -RZ, R100.H1_H1 ;  /* 0x30000064ff647230 */ /* 0x000fe40000004100 */
[----:B------:R-:W-:Y:S01]  /*10e0*/  FMUL.FTZ R210, R167, R99 ;  /* 0x00000063a7d27220 */ /* 0x000fe20000410000 */
[----:B------:R-:W-:Y:S01]  /*10f0*/  FADD.FTZ R87, R86, R131 ;  /* 0x0000008356577221 */ /* 0x000fe20000010000 */
[----:B------:R-:W-:Y:S01]  /*1100*/  FADD.FTZ R97, -R200, R97 ;  /* 0x00000061c8617221 */ /* 0x000fe20000010100 */
        /* <DEDUP_REMOVED lines=16> */
[----:B------:R-:W-:Y:S01]  /*1210*/  FADD.FTZ R105, -R200, R105 ;  /* 0x00000069c8697221 */ /* 0x000fe20000010100 */
        /* <DEDUP_REMOVED lines=18> */
[----:B------:R-:W-:Y:S01]  /*1340*/  FADD.FTZ R109, -R200, R109 ;  /* 0x0000006dc86d7221 */ /* 0x000fe20000010100 */
[----:B------:R-:W-:Y:S02]  /*1350*/  HADD2.F32 R112, -RZ, R112.H1_H1 ;  /* 0x30000070ff707230 */ /* 0x000fe40000004100 */
        /* <DEDUP_REMOVED lines=11> */
[----:B------:R-:W-:Y:S01]  /*1410*/  FADD.FTZ R17, R112, R17 ;  /* 0x0000001170117221 */ /* 0x000fe20000010000 */
[----:B------:R-:W-:Y:S01]  /*1420*/  FFMA.FTZ R137, R222, R112, R137 ;  /* 0x00000070de897223 */ /* 0x000fe20000010089 */
        /* <DEDUP_REMOVED lines=20> */
[----:B------:R-:W-:Y:S01]  /*1570*/  FADD.FTZ R235, -R200, R118 ;  /* 0x00000076c8eb7221 */ /* 0x000fe20000010100 */
[----:B------:R-:W-:Y:S01]  /*1580*/  FFMA.FTZ R85, R115, R228, R84 ;  /* 0x000000e473557223 */ /* 0x000fe20000010054 */
        /* <DEDUP_REMOVED lines=8> */
[----:B------:R-:W-:Y:S01]  /*1610*/  FADD.FTZ R86, R87, R114 ;  /* 0x0000007257567221 */ /* 0x000fe20000010000 */
[----:B------:R-:W-:Y:S01]  /*1620*/  FADD.FTZ R239, -R200, R120 ;  /* 0x00000078c8ef7221 */ /* 0x000fe20000010100 */
[----:B------:R-:W-:Y:S01]  /*1630*/  FMUL.FTZ R232, R206, R237 ;  /* 0x000000edcee87220 */ /* 0x000fe20000410000 */
[----:B------:R-:W-:Y:S01]  /*1640*/  FFMA.FTZ R85, R235, R114, R84 ;  /* 0x00000072eb557223 */ /* 0x000fe20000010054 */
        /* <DEDUP_REMOVED lines=11> */
[----:B------:R-:W-:Y:S01]  /*1700*/  FADD.FTZ R9, R124, R9 ;  /* 0x000000097c097221 */ /* 0x000fe20000010000 */
[----:B------:R-:W-:Y:S01]  /*1710*/  FFMA.FTZ R37, R234, R124, R37 ;  /* 0x0000007cea257223 */ /* 0x000fe20000010025 */
[----:B------:R-:W-:Y:S01]  /*1720*/  FADD.FTZ R87, R84, R207 ;  /* 0x000000cf54577221 */ /* 0x000fe20000010000 */
[----:B------:R-:W-:Y:S01]  /*1730*/  FMUL.FTZ R243, R206, R243 ;  /* 0x000000f3cef37220 */ /* 0x000fe20000410000 */
        /* <DEDUP_REMOVED lines=24> */
[----:B------:R-:W-:Y:S01]  /*18c0*/  SHF.R.U32.HI R120, RZ, 0x5, R0 ;  /* 0x00000005ff787819 */ /* 0x000fe20000011600 */
[----:B------:R-:W-:Y:S01]  /*18d0*/  FMUL.FTZ R219, R206, R202 ;  /* 0x000000cacedb7220 */ /* 0x000fe20000410000 */
        /* <DEDUP_REMOVED lines=66> */
.L_x_2094:
        /* <DEDUP_REMOVED lines=85> */
[C---:B------:R-:W-:Y:S01]  /*2250*/  FMUL.FTZ R91, R206.reuse, R121 ;  /* 0x00000079ce5b7220 */ /* 0x040fe20000410000 */
[----:B------:R-:W-:Y:S01]  /*2260*/  FADD.FTZ R131, R131, -R128 ;  /* 0x8000008083837221 */ /* 0x000fe20000010000 */
[C---:B------:R-:W-:Y:S01]  /*2270*/  FMUL.FTZ R87, R206.reuse, R119 ;  /* 0x00000077ce577220 */ /* 0x040fe20000410000 */
[C---:B------:R-:W-:Y:S01]  /*2280*/  FMUL.FTZ R127, R206.reuse, R127 ;  /* 0x0000007fce7f7220 */ /* 0x040fe20000410000 */
[----:B------:R-:W-:Y:S01]  /*2290*/  FADD.FTZ R129, R129, -R110 ;  /* 0x8000006e81817221 */ /* 0x000fe20000010000 */
[C---:B------:R-:W-:Y:S01]  /*22a0*/  FMUL.FTZ R173, R206.reuse, R173 ;  /* 0x000000adcead7220 */ /* 0x040fe20000410000 */
[----:B------:R-:W-:Y:S01]  /*22b0*/  FADD.FTZ R85, R117, -R232 ;  /* 0x800000e875557221 */ /* 0x000fe20000010000 */
        /* <DEDUP_REMOVED lines=10> */
[----:B------:R-:W-:Y:S01]  /*2360*/  FADD.FTZ R103, R216, -R103 ;  /* 0x80000067d8677221 */ /* 0x000fe20000010000 */
[C---:B------:R-:W-:Y:S01]  /*2370*/  FMUL.FTZ R112, R206.reuse, R85 ;  /* 0x00000055ce707220 */ /* 0x040fe20000410000 */
[----:B------:R-:W-:Y:S01]  /*2380*/  @P0 FADD.FTZ R86, R43, R86 ;  /* 0x000000562b560221 */ /* 0x000fe20000010000 */
[----:B------:R-:W-:Y:S01]  /*2390*/  @P0 FADD.FTZ R88, R41, R88 ;  /* 0x0000005829580221 */ /* 0x000fe20000010000 */
[----:B------:R-:W-:Y:S01]  /*23a0*/  @P0 FADD.FTZ R94, R47, R94 ;  /* 0x0000005e2f5e0221 */ /* 0x000fe20000010000 */
[----:B------:R-:W-:Y:S01]  /*23b0*/  @P2 F2FP.F16.F32.PACK_AB R85, RZ, R91 ;  /* 0x0000005bff55223e */ /* 0x000fe200000000ff */
[C---:B------:R-:W-:Y:S01]  /*23c0*/  FMUL.FTZ R106, R206.reuse, R89 ;  /* 0x00000059ce6a7220 */ /* 0x040fe20000410000 */
[----:B------:R-:W-:Y:S01]  /*23d0*/  @P2 F2FP.F16.F32.PACK_AB R92, RZ, R127 ;  /* 0x0000007fff5c223e */ /* 0x000fe200000000ff */
[----:B------:R-:W-:Y:S01]  /*23e0*/  @P0 FADD.FTZ R90, R45, R90 ;  /* 0x0000005a2d5a0221 */ /* 0x000fe20000010000 */
[----:B------:R-:W-:Y:S01]  /*23f0*/  @P2 F2FP.F16.F32.PACK_AB R84, RZ, R87 ;  /* 0x00000057ff54223e */ /* 0x000fe200000000ff */
[----:B------:R-:W-:Y:S01]  /*2400*/  FMUL.FTZ R125, R206, R103 ;  /* 0x00000067ce7d7220 */ /* 0x000fe20000410000 */
[----:B------:R-:W-:Y:S01]  /*2410*/  @P2 F2FP.F16.F32.PACK_AB R89, RZ, R173 ;  /* 0x000000adff59223e */ /* 0x000fe200000000ff */
[----:B------:R-:W-:Y:S01]  /*2420*/  FADD.FTZ R105, R105, -R214 ;  /* 0x800000d669697221 */ /* 0x000fe20000010000 */
[----:B------:R-:W-:Y:S01]  /*2430*/  @P2 F2FP.F16.F32.PACK_AB R103, RZ, R86 ;  /* 0x00000056ff67223e */ /* 0x000fe200000000ff */
[----:B------:R-:W-:Y:S01]  /*2440*/  FADD.FTZ R243, R124, -R243 ;  /* 0x800000f37cf37221 */ /* 0x000fe20000010000 */
[----:B------:R-:W-:Y:S01]  /*2450*/  @P2 F2FP.F16.F32.PACK_AB R102, RZ, R88 ;  /* 0x00000058ff66223e */ /* 0x000fe200000000ff */
[----:B------:R-:W-:Y:S01]  /*2460*/  FMUL.FTZ R124, R206, R105 ;  /* 0x00000069ce7c7220 */ /* 0x000fe20000410000 */
[----:B------:R-:W-:Y:S01]  /*2470*/  @P2 PRMT R73, R85, 0x7610, R73 ;  /* 0x0000761055492816 */ /* 0x000fe20000000049 */
[----:B-1----:R-:W-:Y:S01]  /*2480*/  @P1 IMAD.WIDE.U32 R100, R211, 0x20, R100 ;  /* 0x00000020d3641825 */ /* 0x002fe200078e0064 */
[----:B------:R-:W-:-:S03]  /*2490*/  @P2 F2FP.F16.F32.PACK_AB R93, RZ, R94 ;  /* 0x0000005eff5d223e */ /* 0x000fc600000000ff */
[----:B------:R-:W-:Y:S01]  /*24a0*/  FADD.FTZ R223, R220, -R223 ;  /* 0x800000dfdcdf7221 */ /* 0x000fe20000010000 */
[----:B------:R-:W-:Y:S01]  /*24b0*/  @P2 PRMT R75, R92, 0x7610, R75 ;  /* 0x000076105c4b2816 */ /* 0x000fe2000000004b */
[----:B--2---:R-:W-:Y:S01]  /*24c0*/  @P2 IMAD.WIDE.U32 R98, R211, 0x10, R98 ;  /* 0x00000010d3622825 */ /* 0x004fe200078e0062 */
[----:B------:R-:W-:-:S03]  /*24d0*/  @P2 PRMT R72, R84, 0x7610, R72 ;  /* 0x0000761054482816 */ /* 0x000fc60000000048 */
[----:B------:R-:W-:Y:S01]  /*24e0*/  FADD.FTZ R213, R210, -R213 ;  /* 0x800000d5d2d57221 */ /* 0x000fe20000010000 */
[----:B------:R-:W-:Y:S01]  /*24f0*/  SEL R85, R88, R77, P3 ;  /* 0x0000004d58557207 */ /* 0x000fe20001800000 */
[----:B------:R-:W-:Y:S01]  /*2500*/  FADD.FTZ R215, R212, -R215 ;  /* 0x800000d7d4d77221 */ /* 0x000fe20000010000 */
[----:B------:R-:W-:Y:S01]  /*2510*/  @P2 F2FP.F16.F32.PACK_AB R104, RZ, R90 ;  /* 0x0000005aff68223e */ /* 0x000fe200000000ff */
[----:B------:R-:W-:Y:S01]  /*2520*/  FMUL.FTZ R123, R206, R223 ;  /* 0x000000dfce7b7220 */ /* 0x000fe20000410000 */
[----:B------:R-:W-:Y:S01]  /*2530*/  @P2 PRMT R74, R89, 0x7610, R74 ;  /* 0x00007610594a2816 */ /* 0x000fe2000000004a */
[----:B------:R-:W-:Y:S01]  /*2540*/  FADD.FTZ R107, R107, -R218 ;  /* 0x800000da6b6b7221 */ /* 0x000fe20000010000 */
[----:B------:R-:W-:Y:S01]  /*2550*/  F2FP.F16.F32.PACK_AB R88, R88, R87 ;  /* 0x000000575858723e */ /* 0x000fe200000000ff */
[----:B------:R-:W-:Y:S01]  /*2560*/  FADD.FTZ R199, R199, -R198 ;  /* 0x800000c6c7c77221 */ /* 0x000fe20000010000 */
[----:B------:R-:W-:Y:S01]  /*2570*/  SEL R84, R87, R76, P3 ;  /* 0x0000004c57547207 */ /* 0x000fe20001800000 */
[----:B------:R-:W-:Y:S01]  /*2580*/  FADD.FTZ R203, R203, -R208 ;  /* 0x800000d0cbcb7221 */ /* 0x000fe20000010000 */
[----:B------:R-:W-:Y:S01]  /*2590*/  SEL R87, R86, R79, P3 ;  /* 0x0000004f56577207 */ /* 0x000fe20001800000 */
[----:B------:R-:W-:Y:S01]  /*25a0*/  FMUL.FTZ R213, R206, R213 ;  /* 0x000000d5ced57220 */ /* 0x000fe20000410000 */
[----:B------:R-:W-:Y:S01]  /*25b0*/  F2FP.F16.F32.PACK_AB R89, R86, R91 ;  /* 0x0000005b5659723e */ /* 0x000fe200000000ff */
[----:B------:R-:W-:Y:S01]  /*25c0*/  FMUL.FTZ R215, R206, R215 ;  /* 0x000000d7ced77220 */ /* 0x000fe20000410000 */
[----:B------:R-:W-:Y:S01]  /*25d0*/  SEL R86, R91, R78, P3 ;  /* 0x0000004e5b567207 */ /* 0x000fe20001800000 */
[----:B------:R-:W-:Y:S01]  /*25e0*/  @P0 FADD.FTZ R123, R54, R123 ;  /* 0x0000007b367b0221 */ /* 0x000fe20000010000 */
[----:B------:R-:W-:Y:S01]  /*25f0*/  @P2 PRMT R75, R75, 0x5410, R93 ;  /* 0x000054104b4b2816 */ /* 0x000fe2000000005d */
[----:B------:R-:W-:Y:S01]  /*2600*/  FMUL.FTZ R128, R206, R107 ;  /* 0x0000006bce807220 */ /* 0x000fe20000410000 */
[C---:B------:R-:W-:Y:S01]  /*2610*/  SEL R95, R94.reuse, R83, P3 ;  /* 0x000000535e5f7207 */ /* 0x040fe20001800000 */
[----:B------:R1:W-:Y:S01]  /*2620*/  @P1 STG.E.128 desc[UR4][R100.64], R84 ;  /* 0x0000005464001986 */ /* 0x0003e2000c101d04 */
[----:B------:R-:W-:Y:S01]  /*2630*/  F2FP.F16.F32.PACK_AB R91, R94, R127 ;  /* 0x0000007f5e5b723e */ /* 0x000fe200000000ff */
[C---:B------:R-:W-:Y:S01]  /*2640*/  FMUL.FTZ R120, R206.reuse, R199 ;  /* 0x000000c7ce787220 */ /* 0x040fe20000410000 */
[----:B------:R-:W-:Y:S01]  /*2650*/  @P2 PRMT R73, R73, 0x5410, R103 ;  /* 0x0000541049492816 */ /* 0x000fe20000000067 */
[----:B------:R-:W-:Y:S01]  /*2660*/  FMUL.FTZ R122, R206, R203 ;  /* 0x000000cbce7a7220 */ /* 0x000fe20000410000 */
[----:B------:R-:W-:Y:S01]  /*2670*/  @P2 PRMT R72, R72, 0x5410, R102 ;  /* 0x0000541048482816 */ /* 0x000fe20000000066 */
[----:B------:R-:W-:Y:S01]  /*2680*/  @P0 FADD.FTZ R215, R50, R215 ;  /* 0x000000d732d70221 */ /* 0x000fe20000010000 */
        /* <DEDUP_REMOVED lines=8> */
[----:B------:R-:W-:Y:S01]  /*2710*/  F2FP.F16.F32.PACK_AB R90, R90, R173 ;  /* 0x000000ad5a5a723e */ /* 0x000fe200000000ff */
[----:B------:R0:W-:Y:S02]  /*2720*/  @P1 STG.E.128 desc[UR4][R100.64+0x10], R92 ;  /* 0x0000105c64001986 */ /* 0x0001e4000c101d04 */
[----:B------:R-:W-:Y:S01]  /*2730*/  @P0 FADD.FTZ R128, R55, R128 ;  /* 0x0000008037800221 */ /* 0x000fe20000010000 */
[----:B------:R-:W-:Y:S01]  /*2740*/  @P0 FADD.FTZ R122, R51, R122 ;  /* 0x0000007a337a0221 */ /* 0x000fe20000010000 */
[----:B------:R-:W-:Y:S01]  /*2750*/  @P0 FADD.FTZ R120, R49, R120 ;  /* 0x0000007831780221 */ /* 0x000fe20000010000 */
[----:B------:R3:W-:Y:S01]  /*2760*/  STG.E.128 desc[UR4][R104.64], R88 ;  /* 0x0000005868007986 */ /* 0x0007e2000c101d04 */
[----:B-1----:R-:W-:Y:S01]  /*2770*/  @P2 F2FP.F16.F32.PACK_AB R85, RZ, R215 ;  /* 0x000000d7ff55223e */ /* 0x002fe200000000ff */
[----:B------:R-:W-:Y:S01]  /*2780*/  @P0 FADD.FTZ R124, R53, R124 ;  /* 0x0000007c357c0221 */ /* 0x000fe20000010000 */
[----:B------:R-:W-:Y:S01]  /*2790*/  @P2 F2FP.F16.F32.PACK_AB R84, RZ, R213 ;  /* 0x000000d5ff54223e */ /* 0x000fe200000000ff */
[----:B------:R1:W-:Y:S01]  /*27a0*/  @P2 STG.E.128 desc[UR4][R98.64], R72 ;  /* 0x0000004862002986 */ /* 0x0003e2000c101d04 */
[----:B------:R-:W-:Y:S01]  /*27b0*/  FADD.FTZ R115, R228, -R115 ;  /* 0x80000073e4737221 */ /* 0x000fe20000010000 */
[----:B------:R-:W-:Y:S01]  /*27c0*/  @P2 F2FP.F16.F32.PACK_AB R86, RZ, R125 ;  /* 0x0000007dff56223e */ /* 0x000fe200000000ff */
[----:B------:R-:W-:Y:S01]  /*27d0*/  FADD.FTZ R235, R114, -R235 ;  /* 0x800000eb72eb7221 */ /* 0x000fe20000010000 */
[----:B------:R-:W-:Y:S01]  /*27e0*/  @P2 F2FP.F16.F32.PACK_AB R87, RZ, R128 ;  /* 0x00000080ff57223e */ /* 0x000fe200000000ff */
[----:B------:R-:W-:Y:S01]  /*27f0*/  FADD.FTZ R219, R126, -R219 ;  /* 0x800000db7edb7221 */ /* 0x000fe20000010000 */
[C---:B------:R-:W-:Y:S01]  /*2800*/  FMUL.FTZ R117, R206.reuse, R115 ;  /* 0x00000073ce757220 */ /* 0x040fe20000410000 */
[----:B------:R-:W-:Y:S01]  /*2810*/  @P2 F2FP.F16.F32.PACK_AB R126, RZ, R124 ;  /* 0x0000007cff7e223e */ /* 0x000fe200000000ff */
[----:B------:R-:W-:Y:S01]  /*2820*/  FMUL.FTZ R115, R206, R235 ;  /* 0x000000ebce737220 */ /* 0x000fe20000410000 */
[----:B------:R-:W-:Y:S01]  /*2830*/  FADD.FTZ R225, R226, -R225 ;  /* 0x800000e1e2e17221 */ /* 0x000fe20000010000 */
[----:B0-----:R-:W-:Y:S01]  /*2840*/  @P2 F2FP.F16.F32.PACK_AB R101, RZ, R123 ;  /* 0x0000007bff65223e */ /* 0x001fe200000000ff */
[----:B------:R-:W-:Y:S01]  /*2850*/  FADD.FTZ R113, R113, -R230 ;  /* 0x800000e671717221 */ /* 0x000fe20000010000 */
[----:B------:R-:W-:Y:S01]  /*2860*/  SEL R93, R124, R81, P3 ;  /* 0x000000517c5d7207 */ /* 0x000fe20001800000 */
[----:B------:R-:W-:Y:S01]  /*2870*/  @P0 FADD.FTZ R115, R62, R115 ;  /* 0x000000733e730221 */ /* 0x000fe20000010000 */
[----:B---3--:R-:W-:Y:S01]  /*2880*/  @P2 F2FP.F16.F32.PACK_AB R105, RZ, R122 ;  /* 0x0000007aff69223e */ /* 0x008fe200000000ff */
[C---:B------:R-:W-:Y:S01]  /*2890*/  FMUL.FTZ R121, R206.reuse, R225 ;  /* 0x000000e1ce797220 */ /* 0x040fe20000410000 */
[----:B------:R-:W-:Y:S01]  /*28a0*/  @P2 F2FP.F16.F32.PACK_AB R104, RZ, R120 ;  /* 0x00000078ff68223e */ /* 0x000fe200000000ff */
[----:B------:R-:W-:Y:S01]  /*28b0*/  FMUL.FTZ R119, R206, R227 ;  /* 0x000000e3ce777220 */ /* 0x000fe20000410000 */
        /* <DEDUP_REMOVED lines=10> */
[----:B------:R-:W-:Y:S01]  /*2960*/  FADD.FTZ R109, R109, -R222 ;  /* 0x800000de6d6d7221 */ /* 0x000fe20000010000 */
[----:B------:R-:W-:Y:S01]  /*2970*/  SEL R85, R120, R77, P3 ;  /* 0x0000004d78557207 */ /* 0x000fe20001800000 */
[----:B------:R-:W-:Y:S01]  /*2980*/  FADD.FTZ R111, R111, -R224 ;  /* 0x800000e06f6f7221 */ /* 0x000fe20000010000 */
[----:B------:R-:W-:Y:S01]  /*2990*/  SEL R84, R213, R76, P3 ;  /* 0x0000004cd5547207 */ /* 0x000fe20001800000 */
[----:B------:R-:W-:Y:S01]  /*29a0*/  FADD.FTZ R217, R118, -R217 ;  /* 0x800000d976d97221 */ /* 0x000fe20000010000 */
[----:B------:R-:W-:Y:S01]  /*29b0*/  SEL R87, R122, R79, P3 ;  /* 0x0000004f7a577207 */ /* 0x000fe20001800000 */
[----:B------:R-:W-:Y:S01]  /*29c0*/  @P0 FADD.FTZ R114, R61, R114 ;  /* 0x000000723d720221 */ /* 0x000fe20000010000 */
[----:B------:R-:W-:Y:S01]  /*29d0*/  SEL R86, R215, R78, P3 ;  /* 0x0000004ed7567207 */ /* 0x000fe20001800000 */
[----:B------:R-:W-:Y:S01]  /*29e0*/  @P0 FADD.FTZ R119, R58, R119 ;  /* 0x000000773a770221 */ /* 0x000fe20000010000 */
[----:B------:R-:W-:Y:S01]  /*29f0*/  SEL R92, R125, R80, P3 ;  /* 0x000000507d5c7207 */ /* 0x000fe20001800000 */
[----:B------:R-:W-:Y:S01]  /*2a00*/  @P0 FADD.FTZ R121, R56, R121 ;  /* 0x0000007938790221 */ /* 0x000fe20000010000 */
[----:B------:R-:W-:Y:S01]  /*2a10*/  SEL R95, R128, R83, P3 ;  /* 0x00000053805f7207 */ /* 0x000fe20001800000 */
[----:B------:R2:W-:Y:S01]  /*2a20*/  @P1 STG.E.128 desc[UR4][R100.64], R84 ;  /* 0x0000005464001986 */ /* 0x0005e2000c101d04 */
[----:B------:R-:W-:Y:S01]  /*2a30*/  SEL R94, R123, R82, P3 ;  /* 0x000000527b5e7207 */ /* 0x000fe20001800000 */
[----:B0-----:R-:W-:Y:S01]  /*2a40*/  @P2 IMAD.WIDE.U32 R98, R205, 0x10, R98 ;  /* 0x00000010cd622825 */ /* 0x001fe200078e0062 */
[----:B------:R-:W-:-:S03]  /*2a50*/  @P2 PRMT R73, R73, 0x5410, R105 ;  /* 0x0000541049492816 */ /* 0x000fc60000000069 */
[----:B------:R-:W-:Y:S01]  /*2a60*/  FMUL.FTZ R118, R206, R109 ;  /* 0x0000006dce767220 */ /* 0x000fe20000410000 */
[----:B------:R-:W-:Y:S01]  /*2a70*/  @P2 PRMT R72, R72, 0x5410, R104 ;  /* 0x0000541048482816 */ /* 0x000fe20000000068 */
[----:B------:R-:W-:Y:S01]  /*2a80*/  IMAD.WIDE.U32 R104, R205, 0x10, R96 ;  /* 0x00000010cd687825 */ /* 0x000fe200078e0060 */
[----:B------:R-:W-:Y:S01]  /*2a90*/  F2FP.F16.F32.PACK_AB R88, R120, R213 ;  /* 0x000000d57858723e */ /* 0x000fe200000000ff */
[----:B------:R0:W-:Y:S01]  /*2aa0*/  @P1 STG.E.128 desc[UR4][R100.64+0x10], R92 ;  /* 0x0000105c64001986 */ /* 0x0001e2000c101d04 */
[----:B------:R-:W-:Y:S01]  /*2ab0*/  F2FP.F16.F32.PACK_AB R89, R122, R215 ;  /* 0x000000d77a59723e */ /* 0x000fe200000000ff */
[----:B------:R-:W-:Y:S01]  /*2ac0*/  FMUL.FTZ R116, R206, R111 ;  /* 0x0000006fce747220 */ /* 0x000fe20000410000 */
[----:B------:R-:W-:Y:S01]  /*2ad0*/  F2FP.F16.F32.PACK_AB R90, R124, R125 ;  /* 0x0000007d7c5a723e */ /* 0x000fe200000000ff */
[----:B------:R-:W-:Y:S01]  /*2ae0*/  @P0 FADD.FTZ R112, R63, R112 ;  /* 0x000000703f700221 */ /* 0x000fe20000010000 */
[----:B------:R-:W-:Y:S01]  /*2af0*/  F2FP.F16.F32.PACK_AB R91, R128, R123 ;  /* 0x0000007b805b723e */ /* 0x000fe200000000ff */
[----:B------:R-:W-:Y:S01]  /*2b00*/  @P0 FADD.FTZ R116, R59, R116 ;  /* 0x000000743b740221 */ /* 0x000fe20000010000 */
[----:B------:R-:W-:Y:S01]  /*2b10*/  @P2 PRMT R74, R74, 0x5410, R126 ;  /* 0x000054104a4a2816 */ /* 0x000fe2000000007e */
[----:B------:R-:W-:Y:S01]  /*2b20*/  @P0 FADD.FTZ R118, R57, R118 ;  /* 0x0000007639760221 */ /* 0x000fe20000010000 */
[----:B-1----:R-:W-:Y:S01]  /*2b30*/  @P1 IMAD.WIDE.U32 R102, R201, 0x20, R102 ;  /* 0x00000020c9661825 */ /* 0x002fe200078e0066 */
[----:B------:R1:W-:Y:S01]  /*2b40*/  STG.E.128 desc[UR4][R104.64], R88 ;  /* 0x0000005868007986 */ /* 0x0003e2000c101d04 */
[----:B--2---:R-:W-:-:S02]  /*2b50*/  @P2 F2FP.F16.F32.PACK_AB R86, RZ, R117 ;  /* 0x00000075ff56223e */ /* 0x004fc400000000ff */
[----:B------:R-:W-:Y:S01]  /*2b60*/  FADD.FTZ R239, R238, -R239 ;  /* 0x800000efeeef7221 */ /* 0x000fe20000010000 */
[----:B------:R-:W-:Y:S01]  /*2b70*/  @P2 F2FP.F16.F32.PACK_AB R87, RZ, R114 ;  /* 0x00000072ff57223e */ /* 0x000fe200000000ff */
[----:B------:R2:W-:Y:S01]  /*2b80*/  @P2 STG.E.128 desc[UR4][R98.64], R72 ;  /* 0x0000004862002986 */ /* 0x0005e2000c101d04 */
[----:B------:R-:W-:Y:S01]  /*2b90*/  @P2 F2FP.F16.F32.PACK_AB R85, RZ, R119 ;  /* 0x00000077ff55223e */ /* 0x000fe200000000ff */
[----:B------:R-:W-:Y:S01]  /*2ba0*/  FADD.FTZ R207, R207, -R234 ;  /* 0x800000eacfcf7221 */ /* 0x000fe20000010000 */
[----:B------:R-:W-:Y:S01]  /*2bb0*/  @P2 F2FP.F16.F32.PACK_AB R84, RZ, R121 ;  /* 0x00000079ff54223e */ /* 0x000fe200000000ff */
[----:B------:R-:W-:Y:S01]  /*2bc0*/  FADD.FTZ R209, R209, -R236 ;  /* 0x800000ecd1d17221 */ /* 0x000fe20000010000 */
[----:B0-----:R-:W-:Y:S01]  /*2bd0*/  @P2 F2FP.F16.F32.PACK_AB R101, RZ, R112 ;  /* 0x00000070ff65223e */ /* 0x001fe200000000ff */
[----:B------:R-:W-:Y:S01]  /*2be0*/  FADD.FTZ R221, R221, -R204 ;  /* 0x800000ccdddd7221 */ /* 0x000fe20000010000 */
        /* <DEDUP_REMOVED lines=8> */
[----:B-1----:R-:W-:Y:S01]  /*2c70*/  F2FP.F16.F32.PACK_AB R88, R118, R121 ;  /* 0x000000797658723e */ /* 0x002fe200000000ff */
[----:B------:R-:W-:Y:S01]  /*2c80*/  FMUL.FTZ R110, R206, R207 ;  /* 0x000000cfce6e7220 */ /* 0x000fe20000410000 */
[----:B------:R-:W-:Y:S01]  /*2c90*/  F2FP.F16.F32.PACK_AB R89, R116, R119 ;  /* 0x000000777459723e */ /* 0x000fe200000000ff */
[----:B------:R0:W-:Y:S01]  /*2ca0*/  @P1 STG.E.128 desc[UR4][R102.64+0x10], R92 ;  /* 0x0000105c66001986 */ /* 0x0001e2000c101d04 */
[----:B--2---:R-:W-:Y:S01]  /*2cb0*/  @P2 F2FP.F16.F32.PACK_AB R99, RZ, R115 ;  /* 0x00000073ff63223e */ /* 0x004fe200000000ff */
[----:B------:R-:W-:Y:S01]  /*2cc0*/  FMUL.FTZ R108, R206, R209 ;  /* 0x000000d1ce6c7220 */ /* 0x000fe20000410000 */
[----:B------:R-:W-:Y:S01]  /*2cd0*/  @P2 PRMT R74, R86, 0x7610, R74 ;  /* 0x00007610564a2816 */ /* 0x000fe2000000004a */
[----:B------:R-:W-:Y:S01]  /*2ce0*/  FMUL.FTZ R206, R206, R221 ;  /* 0x000000ddcece7220 */ /* 0x000fe20000410000 */
        /* <DEDUP_REMOVED lines=15> */
[----:B------:R-:W-:Y:S01]  /*2de0*/  SEL R87, R116, R79, P3 ;  /* 0x0000004f74577207 */ /* 0x000fe20001800000 */
[----:B------:R-:W-:Y:S01]  /*2df0*/  @P0 FADD.FTZ R108, R67, R108 ;  /* 0x0000006c436c0221 */ /* 0x000fe20000010000 */
[----:B------:R-:W-:Y:S01]  /*2e00*/  SEL R86, R119, R78, P3 ;  /* 0x0000004e77567207 */ /* 0x000fe20001800000 */
[----:B------:R-:W-:Y:S01]  /*2e10*/  @P0 FADD.FTZ R110, R65, R110 ;  /* 0x0000006e416e0221 */ /* 0x000fe20000010000 */
[----:B------:R-:W-:Y:S01]  /*2e20*/  F2FP.F16.F32.PACK_AB R90, R114, R117 ;  /* 0x00000075725a723e */ /* 0x000fe200000000ff */
[----:B------:R-:W-:Y:S01]  /*2e30*/  IMAD.WIDE.U32 R96, R195, 0x10, R96 ;  /* 0x00000010c3607825 */ /* 0x000fe200078e0060 */
[----:B------:R-:W-:Y:S01]  /*2e40*/  F2FP.F16.F32.PACK_AB R91, R112, R115 ;  /* 0x00000073705b723e */ /* 0x000fe200000000ff */
[----:B------:R2:W-:Y:S01]  /*2e50*/  @P1 STG.E.128 desc[UR4][R102.64], R84 ;  /* 0x0000005466001986 */ /* 0x0005e2000c101d04 */
[----:B------:R-:W-:-:S02]  /*2e60*/  @P2 F2FP.F16.F32.PACK_AB R105, RZ, R116 ;  /* 0x00000074ff69223e */ /* 0x000fc400000000ff */
[----:B------:R-:W-:Y:S01]  /*2e70*/  @P2 F2FP.F16.F32.PACK_AB R104, RZ, R118 ;  /* 0x00000076ff68223e */ /* 0x000fe200000000ff */
[----:B------:R3:W-:Y:S01]  /*2e80*/  STG.E.128 desc[UR4][R100.64], R88 ;  /* 0x0000005864007986 */ /* 0x0007e2000c101d04 */
[----:B------:R-:W-:Y:S01]  /*2e90*/  @P2 PRMT R73, R73, 0x5410, R105 ;  /* 0x0000541049492816 */ /* 0x000fe20000000069 */
[----:B-1----:R-:W-:Y:S01]  /*2ea0*/  @P2 IMAD.WIDE.U32 R98, R201, 0x10, R98 ;  /* 0x00000010c9622825 */ /* 0x002fe200078e0062 */
[----:B------:R-:W-:Y:S02]  /*2eb0*/  @P2 PRMT R72, R72, 0x5410, R104 ;  /* 0x0000541048482816 */ /* 0x000fe40000000068 */
[----:B0-----:R-:W-:Y:S02]  /*2ec0*/  @P2 F2FP.F16.F32.PACK_AB R94, RZ, R111 ;  /* 0x0000006fff5e223e */ /* 0x001fe400000000ff */
[----:B------:R-:W-:Y:S01]  /*2ed0*/  @P2 F2FP.F16.F32.PACK_AB R92, RZ, R113 ;  /* 0x00000071ff5c223e */ /* 0x000fe200000000ff */
[----:B------:R0:W-:Y:S01]  /*2ee0*/  @P2 STG.E.128 desc[UR4][R98.64], R72 ;  /* 0x0000004862002986 */ /* 0x0001e2000c101d04 */
[----:B------:R-:W-:-:S02]  /*2ef0*/  @P2 F2FP.F16.F32.PACK_AB R104, RZ, R206 ;  /* 0x000000ceff68223e */ /* 0x000fc400000000ff */
[----:B------:R-:W-:Y:S02]  /*2f00*/  @P2 F2FP.F16.F32.PACK_AB R95, RZ, R108 ;  /* 0x0000006cff5f223e */ /* 0x000fe400000000ff */
[----:B------:R-:W-:Y:S02]  /*2f10*/  @P2 F2FP.F16.F32.PACK_AB R93, RZ, R110 ;  /* 0x0000006eff5d223e */ /* 0x000fe400000000ff */
[----:B--2---:R-:W-:Y:S02]  /*2f20*/  @P2 F2FP.F16.F32.PACK_AB R103, RZ, R107 ;  /* 0x0000006bff67223e */ /* 0x004fe400000000ff */
[----:B------:R-:W-:Y:S01]  /*2f30*/  SEL R76, R113, R76, P3 ;  /* 0x0000004c714c7207 */ /* 0x000fe20001800000 */
[----:B---3--:R-:W1:Y:S01]  /*2f40*/  @P1 LDC.64 R90, c[0x0][0x308] ;  /* 0x0000c200ff5a1b82 */ /* 0x008e620000000a00 */
[----:B------:R-:W-:Y:S02]  /*2f50*/  @P2 F2FP.F16.F32.PACK_AB R101, RZ, R106 ;  /* 0x0000006aff65223e */ /* 0x000fe400000000ff */
[----:B------:R-:W-:-:S02]  /*2f60*/  SEL R77, R110, R77, P3 ;  /* 0x0000004d6e4d7207 */ /* 0x000fc40001800000 */
[----:B------:R-:W-:Y:S02]  /*2f70*/  SEL R78, R111, R78, P3 ;  /* 0x0000004e6f4e7207 */ /* 0x000fe40001800000 */
[----:B------:R-:W-:Y:S01]  /*2f80*/  SEL R79, R108, R79, P3 ;  /* 0x0000004f6c4f7207 */ /* 0x000fe20001800000 */
[----:B------:R-:W2:Y:S01]  /*2f90*/  @P2 LDC.64 R88, c[0x0][0x300] ;  /* 0x0000c000ff582b82 */ /* 0x000ea20000000a00 */
[----:B0-----:R-:W-:Y:S02]  /*2fa0*/  @P2 F2FP.F16.F32.PACK_AB R99, RZ, R109 ;  /* 0x0000006dff63223e */ /* 0x001fe400000000ff */
        /* <DEDUP_REMOVED lines=9> */
[----:B------:R-:W-:-:S02]  /*3040*/  F2FP.F16.F32.PACK_AB R84, R110, R113 ;  /* 0x000000716e54723e */ /* 0x000fc400000000ff */
[----:B------:R-:W-:Y:S01]  /*3050*/  F2FP.F16.F32.PACK_AB R85, R108, R111 ;  /* 0x0000006f6c55723e */ /* 0x000fe200000000ff */
[----:B------:R0:W-:Y:S01]  /*3060*/  @P1 STG.E.128 desc[UR4][R90.64], R76 ;  /* 0x0000004c5a001986 */ /* 0x0001e2000c101d04 */
[----:B------:R-:W-:Y:S01]  /*3070*/  F2FP.F16.F32.PACK_AB R86, R106, R109 ;  /* 0x0000006d6a56723e */ /* 0x000fe200000000ff */
[----:B--2---:R-:W-:Y:S01]  /*3080*/  @P2 IMAD.WIDE.U32 R88, R195, 0x10, R88 ;  /* 0x00000010c3582825 */ /* 0x004fe200078e0058 */
[----:B------:R-:W-:Y:S01]  /*3090*/  F2FP.F16.F32.PACK_AB R87, R206, R107 ;  /* 0x0000006bce57723e */ /* 0x000fe200000000ff */
        /* <DEDUP_REMOVED lines=49> */
.L_x_2081:
        /* <DEDUP_REMOVED lines=27> */
.L_x_2082:
[----:B------:R-:W-:Y:S01]  /*3560*/  HFMA2.MMA R94, -RZ, RZ, 0, 9.5367431640625e-07 ;  /* 0x00000010ff5e7435 */ /* 0x000fe200000001ff */
[----:B------:R-:W-:Y:S02]  /*3570*/  MOV R93, R86 ;  /* 0x00000056005d7202 */ /* 0x000fe40000000f00 */
[----:B------:R-:W-:Y:S02]  /*3580*/  MOV R95, 0x1f ;  /* 0x0000001f005f7802 */ /* 0x000fe40000000f00 */
[----:B------:R-:W-:-:S07]  /*3590*/  MOV R92, 0xffffffff ;  /* 0xffffffff005c7802 */ /* 0x000fce0000000f00 */
[----:B-----5:R-:W-:Y:S05]  /*35a0*/  WARPSYNC.COLLECTIVE R92, `(.L_x_2084) ;  /* 0x000000005c087348 */ /* 0x020fea0003c00000 */
[----:B------:R0:W1:Y:S02]  /*35b0*/  SHFL.DOWN P2, R101, R93, R94, R95 ;  /* 0x0800005e5d657389 */ /* 0x000064000004005f */
[----:B01---5:R-:W-:Y:S01]  /*35c0*/  ENDCOLLECTIVE ;  /* 0x000000000000791b */ /* 0x023fe20003800000 */
.L_x_2084:
[----:B------:R-:W-:Y:S02]  /*35d0*/  MOV R93, R84 ;  /* 0x00000054005d7202 */ /* 0x000fe40000000f00 */
[----:B------:R-:W-:-:S07]  /*35e0*/  MOV R85, R101 ;  /* 0x0000006500557202 */ /* 0x000fce0000000f00 */
[----:B------:R-:W-:Y:S05]  /*35f0*/  WARPSYNC.COLLECTIVE R92, `(.L_x_2085) ;  /* 0x000000005c087348 */ /* 0x000fea0003c00000 */
[----:B------:R0:W1:Y:S02]  /*3600*/  SHFL.DOWN P2, R101, R93, R94, R95 ;  /* 0x0800005e5d657389 */ /* 0x000064000004005f */
[----:B01----:R-:W-:Y:S01]  /*3610*/  ENDCOLLECTIVE ;  /* 0x000000000000791b */ /* 0x003fe20003800000 */
.L_x_2085:
[----:B------:R-:W-:Y:S01]  /*3620*/  FADD.FTZ R85, R86, R85 ;  /* 0x0000005556557221 */ /* 0x000fe20000010000 */
[----:B------:R-:W-:-:S04]  /*3630*/  HFMA2.MMA R94, -RZ, RZ, 0, 4.76837158203125e-07 ;  /* 0x00000008ff5e7435 */ /* 0x000fc800000001ff */
[----:B------:R-:W-:Y:S02]  /*3640*/  MOV R93, R85 ;  /* 0x00000055005d7202 */ /* 0x000fe40000000f00 */
[----:B------:R-:W-:-:S07]  /*3650*/  MOV R87, R101 ;  /* 0x0000006500577202 */ /* 0x000fce0000000f00 */
[----:B------:R-:W-:Y:S05]  /*3660*/  WARPSYNC.COLLECTIVE R92, `(.L_x_2086) ;  /* 0x000000005c087348 */ /* 0x000fea0003c00000 */
[----:B------:R0:W1:Y:S02]  /*3670*/  SHFL.DOWN P2, R101, R93, R94, R95 ;  /* 0x0800005e5d657389 */ /* 0x000064000004005f */
[----:B01----:R-:W-:Y:S01]  /*3680*/  ENDCOLLECTIVE ;  /* 0x000000000000791b */ /* 0x003fe20003800000 */
.L_x_2086:
[----:B------:R-:W-:-:S05]  /*3690*/  FADD.FTZ R87, R84, R87 ;  /* 0x0000005754577221 */ /* 0x000fca0000010000 */
[----:B------:R-:W-:Y:S02]  /*36a0*/  MOV R93, R87 ;  /* 0x00000057005d7202 */ /* 0x000fe40000000f00 */
[----:B------:R-:W-:-:S07]  /*36b0*/  MOV R88, R101 ;  /* 0x0000006500587202 */ /* 0x000fce0000000f00 */
[----:B------:R-:W-:Y:S05]  /*36c0*/  WARPSYNC.COLLECTIVE R92, `(.L_x_2087) ;  /* 0x000000005c087348 */ /* 0x000fea0003c00000 */
[----:B------:R0:W1:Y:S02]  /*36d0*/  SHFL.DOWN P2, R101, R93, R94, R95 ;  /* 0x0800005e5d657389 */ /* 0x000064000004005f */
[----:B01----:R-:W-:Y:S01]  /*36e0*/  ENDCOLLECTIVE ;  /* 0x000000000000791b */ /* 0x003fe20003800000 */
.L_x_2087:
[----:B------:R-:W-:Y:S01]  /*36f0*/  FADD.FTZ R88, R85, R88 ;  /* 0x0000005855587221 */ /* 0x000fe20000010000 */
[----:B------:R-:W-:-:S04]  /*3700*/  HFMA2.MMA R94, -RZ, RZ, 0, 2.384185791015625e-07 ;  /* 0x00000004ff5e7435 */ /* 0x000fc800000001ff */
[----:B------:R-:W-:Y:S02]  /*3710*/  MOV R93, R88 ;  /* 0x00000058005d7202 */ /* 0x000fe40000000f00 */
[----:B------:R-:W-:-:S07]  /*3720*/  MOV R90, R101 ;  /* 0x00000065005a7202 */ /* 0x000fce0000000f00 */
[----:B------:R-:W-:Y:S05]  /*3730*/  WARPSYNC.COLLECTIVE R92, `(.L_x_2088) ;  /* 0x000000005c087348 */ /* 0x000fea0003c00000 */
[----:B------:R0:W1:Y:S02]  /*3740*/  SHFL.DOWN P2, R101, R93, R94, R95 ;  /* 0x0800005e5d657389 */ /* 0x000064000004005f */
[----:B01----:R-:W-:Y:S01]  /*3750*/  ENDCOLLECTIVE ;  /* 0x000000000000791b */ /* 0x003fe20003800000 */
.L_x_2088:
[----:B------:R-:W-:-:S05]  /*3760*/  FADD.FTZ R90, R87, R90 ;  /* 0x0000005a575a7221 */ /* 0x000fca0000010000 */
[----:B------:R-:W-:Y:S02]  /*3770*/  MOV R93, R90 ;  /* 0x0000005a005d7202 */ /* 0x000fe40000000f00 */
[----:B------:R-:W-:-:S07]  /*3780*/  MOV R89, R101 ;  /* 0x0000006500597202 */ /* 0x000fce0000000f00 */
[----:B------:R-:W-:Y:S05]  /*3790*/  WARPSYNC.COLLECTIVE R92, `(.L_x_2089) ;  /* 0x000000005c087348 */ /* 0x000fea0003c00000 */
[----:B------:R0:W1:Y:S02]  /*37a0*/  SHFL.DOWN P2, R101, R93, R94, R95 ;  /* 0x0800005e5d657389 */ /* 0x000064000004005f */
[----:B01----:R-:W-:Y:S01]  /*37b0*/  ENDCOLLECTIVE ;  /* 0x000000000000791b */ /* 0x003fe20003800000 */
.L_x_2089:
[----:B------:R-:W-:Y:S01]  /*37c0*/  FADD.FTZ R89, R88, R89 ;  /* 0x0000005958597221 */ /* 0x000fe20000010000 */
[----:B------:R-:W-:-:S04]  /*37d0*/  HFMA2.MMA R94, -RZ, RZ, 0, 1.1920928955078125e-07 ;  /* 0x00000002ff5e7435 */ /* 0x000fc800000001ff */
[----:B------:R-:W-:Y:S02]  /*37e0*/  MOV R93, R89 ;  /* 0x00000059005d7202 */ /* 0x000fe40000000f00 */
[----:B------:R-:W-:-:S07]  /*37f0*/  MOV R91, R101 ;  /* 0x00000065005b7202 */ /* 0x000fce0000000f00 */
[----:B------:R-:W-:Y:S05]  /*3800*/  WARPSYNC.COLLECTIVE R92, `(.L_x_2090) ;  /* 0x000000005c087348 */ /* 0x000fea0003c00000 */
[----:B------:R0:W1:Y:S02]  /*3810*/  SHFL.DOWN P2, R101, R93, R94, R95 ;  /* 0x0800005e5d657389 */ /* 0x000064000004005f */
[----:B01----:R-:W-:Y:S01]  /*3820*/  ENDCOLLECTIVE ;  /* 0x000000000000791b */ /* 0x003fe20003800000 */
.L_x_2090:
[----:B------:R-:W-:-:S05]  /*3830*/  FADD.FTZ R91, R90, R91 ;  /* 0x0000005b5a5b7221 */ /* 0x000fca0000010000 */
[----:B------:R-:W-:Y:S02]  /*3840*/  MOV R93, R91 ;  /* 0x0000005b005d7202 */ /* 0x000fe40000000f00 */
[----:B------:R-:W-:-:S07]  /*3850*/  MOV R84, R101 ;  /* 0x0000006500547202 */ /* 0x000fce0000000f00 */
[----:B------:R-:W-:Y:S05]  /*3860*/  WARPSYNC.COLLECTIVE R92, `(.L_x_2091) ;  /* 0x000000005c087348 */ /* 0x000fea0003c00000 */
[----:B------:R0:W1:Y:S02]  /*3870*/  SHFL.DOWN P2, R101, R93, R94, R95 ;  /* 0x0800005e5d657389 */ /* 0x000064000004005f */
[----:B01----:R-:W-:Y:S01]  /*3880*/  ENDCOLLECTIVE ;  /* 0x000000000000791b */ /* 0x003fe20003800000 */
.L_x_2091:
[----:B------:R-:W-:Y:S01]  /*3890*/  FADD.FTZ R84, R89, R84 ;  /* 0x0000005459547221 */ /* 0x000fe20000010000 */
[----:B------:R-:W-:-:S04]  /*38a0*/  HFMA2.MMA R94, -RZ, RZ, 0, 5.9604644775390625e-08 ;  /* 0x00000001ff5e7435 */ /* 0x000fc800000001ff */
[----:B------:R-:W-:Y:S02]  /*38b0*/  MOV R93, R84 ;  /* 0x00000054005d7202 */ /* 0x000fe40000000f00 */
[----:B------:R-:W-:-:S07]  /*38c0*/  MOV R86, R101 ;  /* 0x0000006500567202 */ /* 0x000fce0000000f00 */
[----:B------:R-:W-:Y:S05]  /*38d0*/  WARPSYNC.COLLECTIVE R92, `(.L_x_2092) ;  /* 0x000000005c087348 */ /* 0x000fea0003c00000 */
[----:B------:R0:W1:Y:S02]  /*38e0*/  SHFL.DOWN P2, R101, R93, R94, R95 ;  /* 0x0800005e5d657389 */ /* 0x000064000004005f */
[----:B01----:R-:W-:Y:S01]  /*38f0*/  ENDCOLLECTIVE ;  /* 0x000000000000791b */ /* 0x003fe20003800000 */
.L_x_2092:
[----:B------:R-:W-:-:S05]  /*3900*/  FADD.FTZ R86, R91, R86 ;  /* 0x000000565b567221 */ /* 0x000fca0000010000 */
[----:B------:R-:W-:Y:S02]  /*3910*/  MOV R93, R86 ;  /* 0x00000056005d7202 */ /* 0x000fe40000000f00 */
[----:B------:R-:W-:-:S07]  /*3920*/  MOV R85, R101 ;  /* 0x0000006500557202 */ /* 0x000fce0000000f00 */
[----:B------:R-:W-:Y:S05]  /*3930*/  WARPSYNC.COLLECTIVE R92, `(.L_x_2093) ;  /* 0x000000005c087348 */ /* 0x000fea0003c00000 */
[----:B------:R0:W1:Y:S02]  /*3940*/  SHFL.DOWN P2, R101, R93, R94, R95 ;  /* 0x0800005e5d657389 */ /* 0x000064000004005f */
[----:B01----:R-:W-:Y:S01]  /*3950*/  ENDCOLLECTIVE ;  /* 0x000000000000791b */ /* 0x003fe20003800000 */
.L_x_2093:
[----:B------:R-:W-:Y:S05]  /*3960*/  BRA `(.L_x_2094) ;  /* 0xffffffe000e47947 */ /* 0x000fea000383ffff */
.L_x_2095:
        /* <DEDUP_REMOVED lines=9> */
.L_x_3581:


//--------------------- .text._ZN10layer_norm31ln_parallel_residual_bwd_kernelINS_13Kernel_traitsI6__halfS2_fS2_fjLj8192ELj1ELj1ELj8ELj16ENS_18Kernel_traits_baseILj8192ES2_S2_fS2_fjLj256EEEEELb1ELb0ELb0EEEvNS_9BwdParamsE --------------------------
	.section	.text._ZN10layer_norm31ln_parallel_residual_bwd_kernelINS_13Kernel_traitsI6__halfS2_fS2_fjLj8192ELj1ELj1ELj8ELj16ENS_18Kernel_traits_baseILj8192ES2_S2_fS2_fjLj256EEEEELb1ELb0ELb0EEEvNS_9BwdParamsE,"ax",@progbits
	.align	128
        .global         _ZN10layer_norm31ln_parallel_residual_bwd_kernelINS_13Kernel_traitsI6__halfS2_fS2_fjLj8192ELj1ELj1ELj8ELj16ENS_18Kernel_traits_baseILj8192ES2_S2_fS2_fjLj256EEEEELb1ELb0ELb0EEEvNS_9BwdParamsE
        .type           _ZN10layer_norm31ln_parallel_residual_bwd_kernelINS_13Kernel_traitsI6__halfS2_fS2_fjLj8192ELj1ELj1ELj8ELj16ENS_18Kernel_traits_baseILj8192ES2_S2_fS2_fjLj256EEEEELb1ELb0ELb0EEEvNS_9BwdParamsE,@function
        .size           _ZN10layer_norm31ln_parallel_residual_bwd_kernelINS_13Kernel_traitsI6__halfS2_fS2_fjLj8192ELj1ELj1ELj8ELj16ENS_18Kernel_traits_baseILj8192ES2_S2_fS2_fjLj256EEEEELb1ELb0ELb0EEEvNS_9BwdParamsE,(.L_x_3582 - _ZN10layer_norm31ln_parallel_residual_bwd_kernelINS_13Kernel_traitsI6__halfS2_fS2_fjLj8192ELj1ELj1ELj8ELj16ENS_18Kernel_traits_baseILj8192ES2_S2_fS2_fjLj256EEEEELb1ELb0ELb0EEEvNS_9BwdParamsE)
        .other          _ZN10layer_norm31ln_parallel_residual_bwd_kernelINS_13Kernel_traitsI6__halfS2_fS2_fjLj8192ELj1ELj1ELj8ELj16ENS_18Kernel_traits_baseILj8192ES2_S2_fS2_fjLj256EEEEELb1ELb0ELb0EEEvNS_9BwdParamsE,@"STO_CUDA_ENTRY STV_DEFAULT"
_ZN10layer_norm31ln_parallel_residual_bwd_kernelINS_13Kernel_traitsI6__halfS2_fS2_fjLj8192ELj1ELj1ELj8ELj16ENS_18Kernel_traits_baseILj8192ES2_S2_fS2_fjLj256EEEEELb1ELb0ELb0EEEvNS_9BwdParamsE:
.text._ZN10layer_norm31ln_parallel_residual_bwd_kernelINS_13Kernel_traitsI6__halfS2_fS2_fjLj8192ELj1ELj1ELj8ELj16ENS_18Kernel_traits_baseILj8192ES2_S2_fS2_fjLj256EEEEELb1ELb0ELb0EEEvNS_9BwdParamsE:
        /* <DEDUP_REMOVED lines=30> */
[----:B--2---:R-:W2:Y:S01]  /*01e0*/  @P3 LDC.64 R2, c[0x0][0x260] ;  /* 0x00009800ff023b82 */ /* 0x004ea20000000a00 */
[----:B------:R-:W-:Y:S01]  /*01f0*/  P2R R0, PR, RZ, 0x2 ;  /* 0x00000002ff007803 */ /* 0x000fe20000000000 */
[----:B------:R3:W-:Y:S04]  /*0200*/  STL [R1+0x64], R40 ;  /* 0x0000642801007387 */ /* 0x0007e80000100800 */
[----:B------:R0:W-:Y:S02]  /*0210*/  STL [R1+0x60], R0 ;  /* 0x0000600001007387 */ /* 0x0001e40000100800 */
[----:B------:R-:W4:Y:S08]  /*0220*/  @P3 LDC.64 R36, c[0x0][0x268] ;  /* 0x00009a00ff243b82 */ /* 0x000f300000000a00 */
[----:B-1----:R-:W1:Y:S08]  /*0230*/  @P2 LDC.64 R38, c[0x0][0x260] ;  /* 0x00009800ff262b82 */ /* 0x002e700000000a00 */
[----:B---3--:R-:W3:Y:S01]  /*0240*/  @P2 LDC.64 R40, c[0x0][0x268] ;  /* 0x00009a00ff282b82 */ /* 0x008ee20000000a00 */
[----:B--2---:R-:W-:-:S05]  /*0250*/  @P3 IMAD.WIDE.U32 R2, R55, 0x10, R2 ;  /* 0x0000001037023825 */ /* 0x004fca00078e0002 */
[----:B------:R-:W5:Y:S02]  /*0260*/  @P3 LDG.E.128 R32, desc[UR4][R2.64] ;  /* 0x0000000402203981 */ /* 0x000f64000c1e1d00 */
[----:B------:R-:W2:Y:S01]  /*0270*/  @P0 LDC.64 R46, c[0x0][0x260] ;  /* 0x00009800ff2e0b82 */ /* 0x000ea20000000a00 */
[C---:B----4-:R-:W-:Y:S01]  /*0280*/  @P3 IMAD.WIDE.U32 R36, R55.reuse, 0x10, R36 ;  /* 0x0000001037243825 */ /* 0x050fe200078e0024 */
[----:B------:R-:W-:-:S04]  /*0290*/  @P3 LOP3.LUT R55, R55, 0x100, RZ, 0xfc, !PT ;  /* 0x0000010037373812 */ /* 0x000fc800078efcff */
[----:B------:R-:W5:Y:S01]  /*02a0*/  @P3 LDG.E.128 R28, desc[UR4][R36.64] ;  /* 0x00000004241c3981 */ /* 0x000f62000c1e1d00 */
[C---:B-1----:R-:W-:Y:S01]  /*02b0*/  @P2 IMAD.WIDE.U32 R42, R55.reuse, 0x10, R38 ;  /* 0x00000010372a2825 */ /* 0x042fe200078e0026 */
[----:B------:R-:W1:Y:S04]  /*02c0*/  @P0 LDC.64 R48, c[0x0][0x268] ;  /* 0x00009a00ff300b82 */ /* 0x000e680000000a00 */
[----:B------:R-:W5:Y:S01]  /*02d0*/  @P2 LDG.E.128 R24, desc[UR4][R42.64] ;  /* 0x000000042a182981 */ /* 0x000f62000c1e1d00 */
[C---:B---3--:R-:W-:Y:S01]  /*02e0*/  @P2 IMAD.WIDE.U32 R44, R55.reuse, 0x10, R40 ;  /* 0x00000010372c2825 */ /* 0x048fe200078e0028 */
[----:B------:R-:W-:Y:S02]  /*02f0*/  @P2 IADD3 R55, R55, 0x100, RZ ;  /* 0x0000010037372810 */ /* 0x000fe40007ffe0ff */
[----:B------:R-:W3:Y:S02]  /*0300*/  @P1 LDC.64 R50, c[0x0][0x260] ;  /* 0x00009800ff321b82 */ /* 0x000ee40000000a00 */
[----:B------:R-:W5:Y:S01]  /*0310*/  @P2 LDG.E.128 R20, desc[UR4][R44.64] ;  /* 0x000000042c142981 */ /* 0x000f62000c1e1d00 */
[----:B--2---:R-:W-:-:S05]  /*0320*/  @P0 IMAD.WIDE.U32 R46, R55, 0x10, R46 ;  /* 0x00000010372e0825 */ /* 0x004fca00078e002e */
[----:B------:R-:W2:Y:S01]  /*0330*/  @P1 LDC.64 R52, c[0x0][0x268] ;  /* 0x00009a00ff341b82 */ /* 0x000ea20000000a00 */
[----:B------:R-:W5:Y:S01]  /*0340*/  @P0 LDG.E.128 R16, desc[UR4][R46.64] ;  /* 0x000000042e100981 */ /* 0x000f62000c1e1d00 */
[C---:B-1----:R-:W-:Y:S01]  /*0350*/  @P0 IMAD.WIDE.U32 R48, R55.reuse, 0x10, R48 ;  /* 0x0000001037300825 */ /* 0x042fe200078e0030 */
[----:B------:R-:W-:Y:S02]  /*0360*/  @P0 IADD3 R55, R55, 0x100, RZ ;  /* 0x0000010037370810 */ /* 0x000fe40007ffe0ff */
[----:B0-----:R-:W-:Y:S02]  /*0370*/  LEA.HI R0, R54, UR6, RZ, 0x18 ;  /* 0x0000000636007c11 */ /* 0x001fe4000f8fc0ff */
[----:B------:R-:W-:Y:S01]  /*0380*/  CS2R R172, SRZ ;  /* 0x0000000000ac7805 */ /* 0x000fe2000001ff00 */
[----:B------:R0:W5:Y:S01]  /*0390*/  @P0 LDG.E.128 R12, desc[UR4][R48.64] ;  /* 0x00000004300c0981 */ /* 0x000162000c1e1d00 */
[----:B---3--:R-:W-:-:S05]  /*03a0*/  @P1 IMAD.WIDE.U32 R38, R55, 0x10, R50 ;  /* 0x0000001037261825 */ /* 0x008fca00078e0032 */
[----:B------:R1:W5:Y:S01]  /*03b0*/  @P1 LDG.E.128 R8, desc[UR4][R38.64] ;  /* 0x0000000426081981 */ /* 0x000362000c1e1d00 */
[----:B--2---:R-:W-:-:S05]  /*03c0*/  @P1 IMAD.WIDE.U32 R40, R55, 0x10, R52 ;  /* 0x0000001037281825 */ /* 0x004fca00078e0034 */
        /* <DEDUP_REMOVED lines=67> */
[--C-:B-----5:R-:W-:Y:S01]  /*0800*/  HADD2.F32 R36, -RZ, R32.reuse.H0_H0 ;  /* 0x20000020ff247230 */ /* 0x120fe20000004100 */
[----:B------:R-:W-:Y:S01]  /*0810*/  MOV R173, RZ ;  /* 0x000000ff00ad7202 */ /* 0x000fe20000000f00 */
[----:B------:R-:W-:Y:S02]  /*0820*/  HADD2.F32 R2, -RZ, R32.H1_H1 ;  /* 0x30000020ff027230 */ /* 0x000fe40000004100 */
[--C-:B------:R-:W-:Y:S01]  /*0830*/  HADD2.F32 R3, -RZ, R33.reuse.H0_H0 ;  /* 0x20000021ff037230 */ /* 0x100fe20000004100 */
[----:B------:R-:W-:Y:S01]  /*0840*/  STL [R1+0x168], R36 ;  /* 0x0001682401007387 */ /* 0x000fe20000100800 */
[----:B------:R-:W-:-:S03]  /*0850*/  HADD2.F32 R32, -RZ, R33.H1_H1 ;  /* 0x30000021ff207230 */ /* 0x000fc60000004100 */
[----:B------:R0:W-:Y:S04]  /*0860*/  STL [R1+0x160], R2 ;  /* 0x0001600201007387 */ /* 0x0001e80000100800 */
        /* <DEDUP_REMOVED lines=119> */
[----:B--2---:R-:W-:-:S03]  /*0fe0*/  HFMA2.MMA R4, -RZ, RZ, 0, 5.9604644775390625e-08 ;  /* 0x00000001ff047435 */ /* 0x004fc600000001ff */
[----:B------:R1:W-:Y:S01]  /*0ff0*/  STL [R1+0x74], R3 ;  /* 0x0000740301007387 */ /* 0x0003e20000100800 */
[----:B0-----:R-:W-:-:S05]  /*1000*/  HADD2.F32 R2, -RZ, R7.H1_H1 ;  /* 0x30000007ff027230 */ /* 0x001fca0000004100 */
[----:B------:R1:W-:Y:S02]  /*1010*/  STL [R1+0x6c], R2 ;  /* 0x00006c0201007387 */ /* 0x0003e40000100800 */
.L_x_2114:
[----:B01----:R-:W2:Y:S01]  /*1020*/  LDL R2, [R1+0x68] ;  /* 0x0000680001027983 */ /* 0x003ea20000100800 */
        /* <DEDUP_REMOVED lines=8> */
[----:B-1----:R-:W-:Y:S02]  /*10b0*/  LOP3.LUT R198, R198, 0xff, RZ, 0xc0, !PT ;  /* 0x000000ffc6c67812 */ /* 0x002fe400078ec0ff */
[----:B------:R-:W-:Y:S02]  /*10c0*/  MOV R219, RZ ;  /* 0x000000ff00db7202 */ /* 0x000fe40000000f00 */
[----:B--2---:R-:W-:-:S02]  /*10d0*/  ISETP.NE.AND P2, PT, R2, RZ, PT ;  /* 0x000000ff0200720c */ /* 0x004fc40003f45270 */
        /* <DEDUP_REMOVED lines=15> */
[----:B------:R-:W-:Y:S01]  /*11d0*/  ISETP.NE.U32.AND P2, PT, RZ, UR14, PT ;  /* 0x0000000eff007c0c */ /* 0x000fe2000bf45070 */
[----:B------:R-:W3:Y:S01]  /*11e0*/  LDL R248, [R1+0x168] ;  /* 0x0001680001f87983 */ /* 0x000ee20000100800 */
[C---:B------:R-:W-:Y:S01]  /*11f0*/  SHF.L.U64.HI R5, R4.reuse, 0x3, RZ ;  /* 0x0000000304057819 */ /* 0x040fe200000102ff */
[----:B------:R-:W1:Y:S01]  /*1200*/  LDC.64 R200, c[0x0][0x2b8] ;  /* 0x0000ae00ffc87b82 */ /* 0x000e620000000a00 */
[----:B------:R-:W-:Y:S01]  /*1210*/  ISETP.NE.AND.EX P2, PT, RZ, UR15, PT, P2 ;  /* 0x0000000fff007c0c */ /* 0x000fe2000bf45320 */
[----:B------:R-:W4:Y:S04]  /*1220*/  LDG.E.128 R204, desc[UR4][R208.64] ;  /* 0x00000004d0cc7981 */ /* 0x000f28000c1e1d00 */
        /* <DEDUP_REMOVED lines=10> */
[----:B------:R-:W3:Y:S04]  /*12d0*/  LDG.E.128 R200, desc[UR4][R200.64] ;  /* 0x00000004c8c87981 */ /* 0x000ee8000c1e1d00 */
[----:B------:R-:W3:Y:S01]  /*12e0*/  LDL R219, [R1+0x150] ;  /* 0x0001500001db7983 */ /* 0x000ee20000100800 */
[----:B------:R-:W-:-:S04]  /*12f0*/  @P2 IADD3 R16, P3, R6, R16, RZ ;  /* 0x0000001006102210 */ /* 0x000fc80007f7e0ff */
        /* <DEDUP_REMOVED lines=23> */
[----:B---3--:R-:W-:-:S02]  /*1470*/  HADD2.F32 R210, -RZ, R196.H0_H0 ;  /* 0x200000c4ffd27230 */ /* 0x008fc40000004100 */
[----:B------:R-:W-:Y:S02]  /*1480*/  HADD2.F32 R196, -RZ, R196.H1_H1 ;  /* 0x300000c4ffc47230 */ /* 0x000fe40000004100 */
[--C-:B------:R-:W-:Y:S02]  /*1490*/  HADD2.F32 R244, -RZ, R200.reuse.H0_H0 ;  /* 0x200000c8fff47230 */ /* 0x100fe40000004100 */
[----:B------:R-:W-:Y:S01]  /*14a0*/  FMUL.FTZ R5, R240, R210 ;  /* 0x000000d2f0057220 */ /* 0x000fe20000410000 */
[----:B------:R-:W-:Y:S02]  /*14b0*/  HADD2.F32 R200, -RZ, R200.H1_H1 ;  /* 0x300000c8ffc87230 */ /* 0x000fe40000004100 */
[----:B------:R-:W-:Y:S01]  /*14c0*/  FADD.FTZ R140, R140, R244 ;  /* 0x000000f48c8c7221 */ /* 0x000fe20000010000 */
[CC--:B------:R-:W-:Y:S01]  /*14d0*/  FFMA.FTZ R172, R225.reuse, R244.reuse, R172 ;  /* 0x000000f4e1ac7223 */ /* 0x0c0fe200000100ac */
[----:B------:R-:W-:Y:S01]  /*14e0*/  FFMA.FTZ R244, R248, R244, R5 ;  /* 0x000000f4f8f47223 */ /* 0x000fe20000010005 */
[----:B------:R-:W-:Y:S01]  /*14f0*/  FADD.FTZ R76, R76, R210 ;  /* 0x000000d24c4c7221 */ /* 0x000fe20000010000 */
[----:B------:R-:W-:Y:S01]  /*1500*/  FFMA.FTZ R108, R225, R210, R108 ;  /* 0x000000d2e16c7223 */ /* 0x000fe2000001006c */
[----:B------:R-:W-:Y:S01]  /*1510*/  FMUL.FTZ R241, R3, R205 ;  /* 0x000000cd03f17220 */ /* 0x000fe20000410000 */
[----:B------:R-:W-:Y:S01]  /*1520*/  FADD.FTZ R77, R77, R196 ;  /* 0x000000c44d4d7221 */ /* 0x000fe20000010000 */
[----:B------:R-:W-:-:S02]  /*1530*/  FADD.FTZ R141, R141, R200 ;  /* 0x000000c88d8d7221 */ /* 0x000fc40000010000 */
[C---:B------:R-:W-:Y:S01]  /*1540*/  FFMA.FTZ R109, R241.reuse, R196, R109 ;  /* 0x000000c4f16d7223 */ /* 0x040fe2000001006d */
[----:B------:R-:W-:Y:S01]  /*1550*/  FFMA.FTZ R173, R241, R200, R173 ;  /* 0x000000c8f1ad7223 */ /* 0x000fe200000100ad */
[----:B------:R-:W-:Y:S01]  /*1560*/  FMUL.FTZ R240, R3, R206 ;  /* 0x000000ce03f07220 */ /* 0x000fe20000410000 */
[----:B------:R-:W-:-:S04]  /*1570*/  FMUL.FTZ R5, R236, R196 ;  /* 0x000000c4ec057220 */ /* 0x000fc80000410000 */
[----:B------:R-:W-:Y:S01]  /*1580*/  FFMA.FTZ R210, R235, R200, R5 ;  /* 0x000000c8ebd27223 */ /* 0x000fe20000010005 */
[----:B------:R-:W-:Y:S02]  /*1590*/  HADD2.F32 R5, -RZ, R197.H0_H0 ;  /* 0x200000c5ff057230 */ /* 0x000fe40000004100 */
[----:B------:R-:W-:-:S03]  /*15a0*/  HADD2.F32 R196, -RZ, R201.H0_H0 ;  /* 0x200000c9ffc47230 */ /* 0x000fc60000004100 */
[----:B------:R-:W-:Y:S01]  /*15b0*/  FMUL.FTZ R200, R232, R5 ;  /* 0x00000005e8c87220 */ /* 0x000fe20000410000 */
[----:B------:R0:W-:Y:S03]  /*15c0*/  STL [R1+0x4c], R210 ;  /* 0x00004cd201007387 */ /* 0x0001e60000100800 */
[----:B------:R-:W-:Y:S01]  /*15d0*/  FFMA.FTZ R206, R224, R196, R200 ;  /* 0x000000c4e0ce7223 */ /* 0x000fe200000100c8 */
[----:B------:R-:W2:Y:S01]  /*15e0*/  LDL R236, [R1+0x144] ;  /* 0x0001440001ec7983 */ /* 0x000ea20000100800 */
[----:B------:R-:W-:-:S03]  /*15f0*/  HADD2.F32 R197, -RZ, R197.H1_H1 ;  /* 0x300000c5ffc57230 */ /* 0x000fc60000004100 */
[----:B------:R-:W3:Y:S01]  /*1600*/  LDL R204, [R1+0x148] ;  /* 0x0001480001cc7983 */ /* 0x000ee20000100800 */
[----:B------:R-:W-:-:S03]  /*1610*/  FADD.FTZ R78, R78, R5 ;  /* 0x000000054e4e7221 */ /* 0x000fc60000010000 */
[----:B------:R0:W-:Y:S01]  /*1620*/  STL [R1+0x3c], R206 ;  /* 0x00003cce01007387 */ /* 0x0001e20000100800 */
[----:B------:R-:W-:-:S03]  /*1630*/  FFMA.FTZ R110, R240, R5, R110 ;  /* 0x00000005f06e7223 */ /* 0x000fc6000001006e */
[----:B------:R-:W4:Y:S01]  /*1640*/  LDL R232, [R1+0x13c] ;  /* 0x00013c0001e87983 */ /* 0x000f220000100800 */
[----:B------:R-:W-:Y:S01]  /*1650*/  FMUL.FTZ R5, R220, R197 ;  /* 0x000000c5dc057220 */ /* 0x000fe20000410000 */
[----:B------:R-:W-:Y:S02]  /*1660*/  HADD2.F32 R201, -RZ, R201.H1_H1 ;  /* 0x300000c9ffc97230 */ /* 0x000fe40000004100 */
[----:B------:R-:W4:Y:S03]  /*1670*/  LDL R220, [R1+0x140] ;  /* 0x0001400001dc7983 */ /* 0x000f260000100800 */
[----:B------:R-:W-:Y:S01]  /*1680*/  FFMA.FTZ R205, R219, R201, R5 ;  /* 0x000000c9dbcd7223 */ /* 0x000fe20000010005 */
[----:B------:R-:W4:Y:S04]  /*1690*/  LDL R200, [R1+0x138] ;  /* 0x0001380001c87983 */ /* 0x000f280000100800 */
[----:B------:R-:W4:Y:S01]  /*16a0*/  LDL R219, [R1+0x134] ;  /* 0x0001340001db7983 */ /* 0x000f220000100800 */
[----:B------:R-:W-:-:S03]  /*16b0*/  FMUL.FTZ R224, R3, R208 ;  /* 0x000000d003e07220 */ /* 0x000fc60000410000 */
[----:B------:R0:W-:Y:S01]  /*16c0*/  STL [R1+0x2c], R205 ;  /* 0x00002ccd01007387 */ /* 0x0001e20000100800 */
[----:B------:R-:W-:-:S03]  /*16d0*/  FMUL.FTZ R235, R3, R207 ;  /* 0x000000cf03eb7220 */ /* 0x000fc60000410000 */
[----:B------:R-:W4:Y:S04]  /*16e0*/  LDL R208, [R1+0x12c] ;  /* 0x00012c0001d07983 */ /* 0x000f280000100800 */
[----:B------:R-:W4:Y:S01]  /*16f0*/  LDL R207, [R1+0x130] ;  /* 0x0001300001cf7983 */ /* 0x000f220000100800 */
[----:B------:R-:W-:Y:S02]  /*1700*/  HADD2.F32 R5, -RZ, R198.H0_H0 ;  /* 0x200000c6ff057230 */ /* 0x000fe40000004100 */
[----:B------:R-:W-:Y:S01]  /*1710*/  FADD.FTZ R142, R142, R196 ;  /* 0x000000c48e8e7221 */ /* 0x000fe20000010000 */
[----:B------:R-:W-:Y:S01]  /*1720*/  FFMA.FTZ R174, R240, R196, R174 ;  /* 0x000000c4f0ae7223 */ /* 0x000fe200000100ae */
[----:B------:R-:W-:Y:S01]  /*1730*/  FADD.FTZ R79, R79, R197 ;  /* 0x000000c54f4f7221 */ /* 0x000fe20000010000 */
[----:B------:R-:W-:Y:S01]  /*1740*/  FFMA.FTZ R111, R235, R197, R111 ;  /* 0x000000c5eb6f7223 */ /* 0x000fe2000001006f */
[----:B------:R-:W-:-:S02]  /*1750*/  HADD2.F32 R196, -RZ, R202.H0_H0 ;  /* 0x200000caffc47230 */ /* 0x000fc40000004100 */
[----:B------:R-:W-:Y:S02]  /*1760*/  HADD2.F32 R198, -RZ, R198.H1_H1 ;  /* 0x300000c6ffc67230 */ /* 0x000fe40000004100 */
[----:B------:R-:W-:Y:S02]  /*1770*/  HADD2.F32 R202, -RZ, R202.H1_H1 ;  /* 0x300000caffca7230 */ /* 0x000fe40000004100 */
        /* <DEDUP_REMOVED lines=8> */
[----:B------:R-:W-:Y:S01]  /*1800*/  FADD.FTZ R137, R137, R202 ;  /* 0x000000ca89897221 */ /* 0x000fe20000010000 */
[----:B--2---:R-:W-:-:S04]  /*1810*/  FMUL.FTZ R197, R236, R5 ;  /* 0x00000005ecc57220 */ /* 0x004fc80000410000 */
[----:B---3--:R-:W-:Y:S01]  /*1820*/  FFMA.FTZ R204, R204, R196, R197 ;  /* 0x000000c4cccc7223 */ /* 0x008fe200000100c5 */
[----:B------:R-:W-:Y:S01]  /*1830*/  FMUL.FTZ R5, R3, R209 ;  /* 0x000000d103057220 */ /* 0x000fe20000410000 */
[----:B----4-:R-:W-:-:S04]  /*1840*/  FMUL.FTZ R196, R232, R198 ;  /* 0x000000c6e8c47220 */ /* 0x010fc80000410000 */
[----:B------:R-:W-:Y:S01]  /*1850*/  FFMA.FTZ R201, R220, R202, R196 ;  /* 0x000000cadcc97223 */ /* 0x000fe200000100c4 */
[----:B------:R-:W-:Y:S02]  /*1860*/  HADD2.F32 R196, -RZ, R199.H0_H0 ;  /* 0x200000c7ffc47230 */ /* 0x000fe40000004100 */
[----:B------:R-:W-:Y:S01]  /*1870*/  FFMA.FTZ R105, R5, R198, R105 ;  /* 0x000000c605697223 */ /* 0x000fe20000010069 */
[----:B------:R-:W-:Y:S02]  /*1880*/  HADD2.F32 R197, -RZ, R203.H0_H0 ;  /* 0x200000cbffc57230 */ /* 0x000fe40000004100 */
[----:B------:R-:W-:Y:S01]  /*1890*/  FADD.FTZ R220, RZ, R244 ;  /* 0x000000f4ffdc7221 */ /* 0x000fe20000010000 */
[----:B------:R-:W-:Y:S01]  /*18a0*/  FMUL.FTZ R198, R219, R196 ;  /* 0x000000c4dbc67220 */ /* 0x000fe20000410000 */
[----:B------:R-:W-:Y:S02]  /*18b0*/  FFMA.FTZ R219, R225, R244, RZ ;  /* 0x000000f4e1db7223 */ /* 0x000fe400000100ff */
[----:B------:R-:W-:Y:S01]  /*18c0*/  FADD.FTZ R220, R220, R210 ;  /* 0x000000d2dcdc7221 */ /* 0x000fe20000010000 */
[----:B------:R-:W-:Y:S01]  /*18d0*/  FFMA.FTZ R200, R200, R197, R198 ;  /* 0x000000c5c8c87223 */ /* 0x000fe200000100c6 */
[----:B------:R-:W-:Y:S01]  /*18e0*/  FFMA.FTZ R219, R241, R210, R219 ;  /* 0x000000d2f1db7223 */ /* 0x000fe200000100db */
[----:B------:R0:W-:Y:S01]  /*18f0*/  STL [R1+0x28], R204 ;  /* 0x000028cc01007387 */ /* 0x0001e20000100800 */
[----:B------:R-:W-:-:S02]  /*1900*/  FADD.FTZ R220, R220, R206 ;  /* 0x000000cedcdc7221 */ /* 0x000fc40000010000 */
[----:B------:R-:W-:Y:S01]  /*1910*/  FFMA.FTZ R219, R240, R206, R219 ;  /* 0x000000cef0db7223 */ /* 0x000fe200000100db */
[----:B------:R0:W-:Y:S04]  /*1920*/  STL [R1+0x20], R201 ;  /* 0x000020c901007387 */ /* 0x0001e80000100800 */
[----:B------:R0:W-:Y:S01]  /*1930*/  STL [R1+0x1c], R200 ;  /* 0x00001cc801007387 */ /* 0x0001e20000100800 */
        /* <DEDUP_REMOVED lines=24> */
[----:B0-----:R-:W-:-:S07]  /*1ac0*/  IADD3 R232, R4, 0x100, RZ ;  /* 0x0000010004e87810 */ /* 0x001fce0007ffe0ff */
.L_x_2098:
[----:B------:R-:W-:Y:S05]  /*1ad0*/  BSYNC B0 ;  /* 0x0000000000007941 */ /* 0x000fea0003800000 */
.L_x_2097:
[----:B------:R-:W2:Y:S01]  /*1ae0*/  LDL R196, [R1+0x64] ;  /* 0x0000640001c47983 */ /* 0x000ea20000100800 */
[----:B------:R-:W-:Y:S01]  /*1af0*/  BSSY B0, `(.L_x_2099) ;  /* 0x000009b000007945 */ /* 0x000fe20003800000 */
[----:B--2---:R-:W-:-:S13]  /*1b00*/  ISETP.NE.AND P2, PT, R196, RZ, PT ;  /* 0x000000ffc400720c */ /* 0x004fda0003f45270 */
[----:B------:R-:W-:Y:S05]  /*1b10*/  @!P2 BRA `(.L_x_2100) ;  /* 0x000000080060a947 */ /* 0x000fea0003800000 */
[----:B------:R-:W0:Y:S01]  /*1b20*/  LDC.64 R196, c[0x0][0x2c0] ;  /* 0x0000b000ffc47b82 */ /* 0x000e220000000a00 */
[C---:B------:R-:W-:Y:S01]  /*1b30*/  LEA R208, P2, R232.reuse, UR10, 0x5 ;  /* 0x0000000ae8d07c11 */ /* 0x040fe2000f8428ff */
[----:B------:R-:W2:Y:S03]  /*1b40*/  LDL R223, [R1+0x124] ;  /* 0x0001240001df7983 */ /* 0x000ea60000100800 */
[C---:B------:R-:W-:Y:S01]  /*1b50*/  LEA.HI.X R209, R232.reuse, UR11, RZ, 0x5, P2 ;  /* 0x0000000be8d17c11 */ /* 0x040fe200090f2cff */
[----:B------:R-:W3:Y:S01]  /*1b60*/  LDL R247, [R1+0x128] ;  /* 0x0001280001f77983 */ /* 0x000ee20000100800 */
[C---:B------:R-:W-:Y:S01]  /*1b70*/  SHF.L.U32 R8, R232.reuse, 0x3, RZ ;  /* 0x00000003e8087819 */ /* 0x040fe200000006ff */
[----:B------:R-:W1:Y:S02]  /*1b80*/  LDC.64 R200, c[0x0][0x2b8] ;  /* 0x0000ae00ffc87b82 */ /* 0x000e640000000a00 */
[----:B------:R-:W4:Y:S01]  /*1b90*/  LDG.E.128 R204, desc[UR4][R208.64] ;  /* 0x00000004d0cc7981 */ /* 0x000f22000c1e1d00 */
[----:B------:R-:W-:-:S05]  /*1ba0*/  SHF.L.U64.HI R7, R232, 0x3, RZ ;  /* 0x00000003e8077819 */ /* 0x000fca00000102ff */
[----:B------:R-:W1:Y:S01]  /*1bb0*/  LDC.U8 R217, c[0x0][0x2a0] ;  /* 0x0000a800ffd97b82 */ /* 0x000e620000000000 */
[----:B0-----:R-:W-:Y:S01]  /*1bc0*/  IMAD.WIDE.U32 R196, R232, 0x10, R196 ;  /* 0x00000010e8c47825 */ /* 0x001fe200078e00c4 */
[----:B------:R-:W2:Y:S01]  /*1bd0*/  LDG.E.128 R208, desc[UR4][R208.64+0x10] ;  /* 0x00001004d0d07981 */ /* 0x000ea2000c1e1d00 */
[----:B------:R-:W-:-:S03]  /*1be0*/  ISETP.NE.U32.AND P2, PT, RZ, UR14, PT ;  /* 0x0000000eff007c0c */ /* 0x000fc6000bf45070 */
[----:B------:R3:W-:Y:S01]  /*1bf0*/  STL [R1+0x16c], R0 ;  /* 0x00016c0001007387 */ /* 0x0007e20000100800 */
[----:B-1----:R-:W-:-:S03]  /*1c00*/  IMAD.WIDE.U32 R200, R232, 0x10, R200 ;  /* 0x00000010e8c87825 */ /* 0x002fc600078e00c8 */
[----:B------:R-:W3:Y:S01]  /*1c10*/  LDG.E.128 R196, desc[UR4][R196.64] ;  /* 0x00000004c4c47981 */ /* 0x000ee2000c1e1d00 */
[----:B------:R-:W-:-:S03]  /*1c20*/  ISETP.NE.AND.EX P2, PT, RZ, UR15, PT, P2 ;  /* 0x0000000fff007c0c */ /* 0x000fc6000bf45320 */
[----:B------:R-:W3:Y:S04]  /*1c30*/  LDL R231, [R1+0x11c] ;  /* 0x00011c0001e77983 */ /* 0x000ee80000100800 */
[----:B------:R-:W3:Y:S04]  /*1c40*/  LDG.E.128 R200, desc[UR4][R200.64] ;  /* 0x00000004c8c87981 */ /* 0x000ee8000c1e1d00 */
[----:B------:R-:W3:Y:S02]  /*1c50*/  LDL R222, [R1+0x120] ;  /* 0x0001200001de7983 */ /* 0x000ee40000100800 */
        /* <DEDUP_REMOVED lines=18> */
[----:B------:R-:W-:Y:S01]  /*1d80*/  FADD.FTZ R207, -R7, R207 ;  /* 0x000000cf07cf7221 */ /* 0x000fe20000010100 */
[----:B------:R-:W-:Y:S02]  /*1d90*/  FMUL.FTZ R238, R3, R204 ;  /* 0x000000cc03ee7220 */ /* 0x000fe40000410000 */
[----:B------:R-:W4:Y:S01]  /*1da0*/  LDL R204, [R1+0x118] ;  /* 0x0001180001cc7983 */ /* 0x000f220000100800 */
[C---:B--2---:R-:W-:Y:S01]  /*1db0*/  FADD.FTZ R208, -R7.reuse, R208 ;  /* 0x000000d007d07221 */ /* 0x044fe20000010100 */
[C---:B------:R-:W-:Y:S01]  /*1dc0*/  FADD.FTZ R209, -R7.reuse, R209 ;  /* 0x000000d107d17221 */ /* 0x040fe20000010100 */
[C---:B------:R-:W-:Y:S01]  /*1dd0*/  FADD.FTZ R217, -R7.reuse, R210 ;  /* 0x000000d207d97221 */ /* 0x040fe20000010100 */
[----:B------:R-:W-:Y:S01]  /*1de0*/  FADD.FTZ R211, -R7, R211 ;  /* 0x000000d307d37221 */ /* 0x000fe20000010100 */
[----:B---3--:R-:W-:-:S05]  /*1df0*/  HADD2.F32 R8, -RZ, R196.H0_H0 ;  /* 0x200000c4ff087230 */ /* 0x008fca0000004100 */
[----:B------:R-:W-:Y:S02]  /*1e00*/  FMUL.FTZ R7, R223, R8 ;  /* 0x00000008df077220 */ /* 0x000fe40000410000 */
[----:B------:R-:W2:Y:S01]  /*1e10*/  LDL R223, [R1+0x114] ;  /* 0x0001140001df7983 */ /* 0x000ea20000100800 */
[----:B------:R-:W-:Y:S02]  /*1e20*/  HADD2.F32 R210, -RZ, R200.H0_H0 ;  /* 0x200000c8ffd27230 */ /* 0x000fe40000004100 */
[----:B------:R-:W-:Y:S02]  /*1e30*/  HADD2.F32 R196, -RZ, R196.H1_H1 ;  /* 0x300000c4ffc47230 */ /* 0x000fe40000004100 */
[----:B------:R-:W-:Y:S02]  /*1e40*/  HADD2.F32 R200, -RZ, R200.H1_H1 ;  /* 0x300000c8ffc87230 */ /* 0x000fe40000004100 */
[----:B------:R-:W-:Y:S01]  /*1e50*/  FFMA.FTZ R0, R247, R210, R7 ;  /* 0x000000d2f7007223 */ /* 0x000fe20000010007 */
[----:B------:R-:W-:Y:S01]  /*1e60*/  FMUL.FTZ R7, R231, R196 ;  /* 0x000000c4e7077220 */ /* 0x000fe20000410000 */
[----:B------:R-:W-:Y:S01]  /*1e70*/  FADD.FTZ R132, R132, R210 ;  /* 0x000000d284847221 */ /* 0x000fe20000010000 */
[----:B------:R-:W-:-:S02]  /*1e80*/  FFMA.FTZ R164, R238, R210, R164 ;  /* 0x000000d2eea47223 */ /* 0x000fc400000100a4 */
[----:B------:R0:W-:Y:S01]  /*1e90*/  STL [R1+0x58], R0 ;  /* 0x0000580001007387 */ /* 0x0001e20000100800 */
[----:B------:R-:W-:Y:S01]  /*1ea0*/  FFMA.FTZ R210, R222, R200, R7 ;  /* 0x000000c8ded27223 */ /* 0x000fe20000010007 */
[----:B------:R-:W-:Y:S01]  /*1eb0*/  FMUL.FTZ R233, R3, R205 ;  /* 0x000000cd03e97220 */ /* 0x000fe20000410000 */
[----:B------:R-:W-:Y:S01]  /*1ec0*/  HADD2.F32 R7, -RZ, R197.H0_H0 ;  /* 0x200000c5ff077230 */ /* 0x000fe20000004100 */
[----:B------:R-:W3:Y:S01]  /*1ed0*/  LDL R222, [R1+0x10c] ;  /* 0x00010c0001de7983 */ /* 0x000ee20000100800 */
[----:B------:R-:W-:Y:S01]  /*1ee0*/  FADD.FTZ R68, R68, R8 ;  /* 0x0000000844447221 */ /* 0x000fe20000010000 */
[----:B------:R-:W-:Y:S01]  /*1ef0*/  FFMA.FTZ R100, R238, R8, R100 ;  /* 0x00000008ee647223 */ /* 0x000fe20000010064 */
[----:B------:R-:W-:Y:S01]  /*1f00*/  FADD.FTZ R69, R69, R196 ;  /* 0x000000c445457221 */ /* 0x000fe20000010000 */
[----:B------:R-:W3:Y:S01]  /*1f10*/  LDL R205, [R1+0x110] ;  /* 0x0001100001cd7983 */ /* 0x000ee20000100800 */
[----:B------:R-:W-:Y:S01]  /*1f20*/  FFMA.FTZ R101, R233, R196, R101 ;  /* 0x000000c4e9657223 */ /* 0x000fe20000010065 */
[----:B------:R-:W-:-:S02]  /*1f30*/  HADD2.F32 R8, -RZ, R201.H0_H0 ;  /* 0x200000c9ff087230 */ /* 0x000fc40000004100 */
[----:B------:R-:W-:Y:S01]  /*1f40*/  FMUL.FTZ R231, R3, R206 ;  /* 0x000000ce03e77220 */ /* 0x000fe20000410000 */
[----:B------:R1:W-:Y:S01]  /*1f50*/  STL [R1+0x48], R210 ;  /* 0x000048d201007387 */ /* 0x0003e20000100800 */
[----:B------:R-:W-:Y:S01]  /*1f60*/  FADD.FTZ R133, R133, R200 ;  /* 0x000000c885857221 */ /* 0x000fe20000010000 */
[----:B------:R-:W-:Y:S02]  /*1f70*/  FFMA.FTZ R165, R233, R200, R165 ;  /* 0x000000c8e9a57223 */ /* 0x000fe400000100a5 */
[----:B------:R-:W3:Y:S01]  /*1f80*/  LDL R200, [R1+0x108] ;  /* 0x0001080001c87983 */ /* 0x000ee20000100800 */
[----:B--2---:R-:W-:-:S04]  /*1f90*/  FMUL.FTZ R196, R223, R7 ;  /* 0x00000007dfc47220 */ /* 0x004fc80000410000 */
[----:B----4-:R-:W-:Y:S02]  /*1fa0*/  FFMA.FTZ R206, R204, R8, R196 ;  /* 0x00000008ccce7223 */ /* 0x010fe400000100c4 */
[----:B------:R-:W2:Y:S01]  /*1fb0*/  LDL R204, [R1+0x104] ;  /* 0x0001040001cc7983 */ /* 0x000ea20000100800 */
[----:B------:R-:W-:Y:S02]  /*1fc0*/  HADD2.F32 R197, -RZ, R197.H1_H1 ;  /* 0x300000c5ffc57230 */ /* 0x000fe40000004100 */
[----:B------:R-:W-:Y:S01]  /*1fd0*/  FADD.FTZ R70, R70, R7 ;  /* 0x0000000746467221 */ /* 0x000fe20000010000 */
[----:B------:R-:W-:Y:S01]  /*1fe0*/  FFMA.FTZ R102, R231, R7, R102 ;  /* 0x00000007e7667223 */ /* 0x000fe20000010066 */
[----:B------:R-:W-:Y:S01]  /*1ff0*/  HADD2.F32 R201, -RZ, R201.H1_H1 ;  /* 0x300000c9ffc97230 */ /* 0x000fe20000004100 */
[----:B------:R1:W-:Y:S01]  /*2000*/  STL [R1+0x34], R206 ;  /* 0x000034ce01007387 */ /* 0x0003e20000100800 */
[----:B---3--:R-:W-:-:S03]  /*2010*/  FMUL.FTZ R7, R222, R197 ;  /* 0x000000c5de077220 */ /* 0x008fc60000410000 */
[----:B------:R-:W3:Y:S01]  /*2020*/  LDL R247, [R1+0xfc] ;  /* 0x0000fc0001f77983 */ /* 0x000ee20000100800 */
[----:B------:R-:W-:Y:S01]  /*2030*/  FMUL.FTZ R223, R3, R207 ;  /* 0x000000cf03df7220 */ /* 0x000fe20000410000 */
[----:B------:R-:W-:Y:S01]  /*2040*/  FFMA.FTZ R205, R205, R201, R7 ;  /* 0x000000c9cdcd7223 */ /* 0x000fe20000010007 */
[----:B------:R-:W-:Y:S02]  /*2050*/  HADD2.F32 R7, -RZ, R198.H0_H0 ;  /* 0x200000c6ff077230 */ /* 0x000fe40000004100 */
[----:B------:R-:W-:Y:S01]  /*2060*/  FADD.FTZ R134, R134, R8 ;  /* 0x0000000886867221 */ /* 0x000fe20000010000 */
[----:B------:R-:W-:Y:S01]  /*2070*/  FFMA.FTZ R166, R231, R8, R166 ;  /* 0x00000008e7a67223 */ /* 0x000fe200000100a6 */
[----:B------:R-:W4:Y:S01]  /*2080*/  LDL R207, [R1+0x100] ;  /* 0x0001000001cf7983 */ /* 0x000f220000100800 */
[----:B------:R-:W-:Y:S02]  /*2090*/  HADD2.F32 R8, -RZ, R202.H0_H0 ;  /* 0x200000caff087230 */ /* 0x000fe40000004100 */
[----:B------:R-:W-:Y:S01]  /*20a0*/  FADD.FTZ R71, R71, R197 ;  /* 0x000000c547477221 */ /* 0x000fe20000010000 */
[----:B------:R-:W-:Y:S01]  /*20b0*/  FFMA.FTZ R103, R223, R197, R103 ;  /* 0x000000c5df677223 */ /* 0x000fe20000010067 */
[----:B------:R1:W-:Y:S04]  /*20c0*/  STL [R1+0x24], R205 ;  /* 0x000024cd01007387 */ /* 0x0003e80000100800 */
[----:B------:R-:W4:Y:S01]  /*20d0*/  LDL R197, [R1+0xf4] ;  /* 0x0000f40001c57983 */ /* 0x000f220000100800 */
[----:B--2---:R-:W-:-:S04]  /*20e0*/  FMUL.FTZ R196, R204, R7 ;  /* 0x00000007ccc47220 */ /* 0x004fc80000410000 */
[----:B------:R-:W-:Y:S02]  /*20f0*/  FFMA.FTZ R204, R200, R8, R196 ;  /* 0x00000008c8cc7223 */ /* 0x000fe400000100c4 */
[----:B------:R-:W2:Y:S01]  /*2100*/  LDL R200, [R1+0xf8] ;  /* 0x0000f80001c87983 */ /* 0x000ea20000100800 */
[C---:B------:R-:W-:Y:S01]  /*2110*/  FMUL.FTZ R222, R3.reuse, R208 ;  /* 0x000000d003de7220 */ /* 0x040fe20000410000 */
[----:B------:R-:W-:Y:S01]  /*2120*/  FADD.FTZ R64, R64, R7 ;  /* 0x0000000740407221 */ /* 0x000fe20000010000 */
[----:B------:R-:W-:Y:S02]  /*2130*/  HADD2.F32 R198, -RZ, R198.H1_H1 ;  /* 0x300000c6ffc67230 */ /* 0x000fe40000004100 */
[----:B------:R-:W-:Y:S01]  /*2140*/  FFMA.FTZ R96, R222, R7, R96 ;  /* 0x00000007de607223 */ /* 0x000fe20000010060 */
[----:B------:R-:W-:Y:S01]  /*2150*/  FMUL.FTZ R7, R3, R209 ;  /* 0x000000d103077220 */ /* 0x000fe20000410000 */
[----:B------:R-:W-:Y:S01]  /*2160*/  FADD.FTZ R128, R128, R8 ;  /* 0x0000000880807221 */ /* 0x000fe20000010000 */
[----:B------:R-:W-:Y:S01]  /*2170*/  FFMA.FTZ R160, R222, R8, R160 ;  /* 0x00000008dea07223 */ /* 0x000fe200000100a0 */
[-C--:B---3--:R-:W-:Y:S01]  /*2180*/  FMUL.FTZ R8, R247, R198.reuse ;  /* 0x000000c6f7087220 */ /* 0x088fe20000410000 */
[----:B------:R-:W-:Y:S01]  /*2190*/  FADD.FTZ R65, R65, R198 ;  /* 0x000000c641417221 */ /* 0x000fe20000010000 */
[----:B------:R-:W-:Y:S01]  /*21a0*/  FFMA.FTZ R97, R7, R198, R97 ;  /* 0x000000c607617223 */ /* 0x000fe20000010061 */
[----:B------:R-:W-:Y:S01]  /*21b0*/  HADD2.F32 R198, -RZ, R199.H0_H0 ;  /* 0x200000c7ffc67230 */ /* 0x000fe20000004100 */
[----:B------:R1:W-:Y:S01]  /*21c0*/  STL [R1+0x14], R204 ;  /* 0x000014cc01007387 */ /* 0x0003e20000100800 */
[----:B------:R-:W-:-:S02]  /*21d0*/  HADD2.F32 R202, -RZ, R202.H1_H1 ;  /* 0x300000caffca7230 */ /* 0x000fc40000004100 */
[----:B------:R-:W-:Y:S01]  /*21e0*/  FADD.FTZ R135, R135, R201 ;  /* 0x000000c987877221 */ /* 0x000fe20000010000 */
[----:B------:R-:W-:Y:S01]  /*21f0*/  HADD2.F32 R196, -RZ, R203.H0_H0 ;  /* 0x200000cbffc47230 */ /* 0x000fe20000004100 */
[----:B------:R-:W3:Y:S01]  /*2200*/  LDL R208, [R1+0xec] ;  /* 0x0000ec0001d07983 */ /* 0x000ee20000100800 */
[----:B------:R-:W-:Y:S01]  /*2210*/  FFMA.FTZ R167, R223, R201, R167 ;  /* 0x000000c9dfa77223 */ /* 0x000fe200000100a7 */
[----:B----4-:R-:W-:Y:S01]  /*2220*/  FMUL.FTZ R197, R197, R198 ;  /* 0x000000c6c5c57220 */ /* 0x010fe20000410000 */
[----:B------:R-:W-:Y:S02]  /*2230*/  FFMA.FTZ R201, R207, R202, R8 ;  /* 0x000000cacfc97223 */ /* 0x000fe40000010008 */
[----:B------:R-:W4:Y:S01]  /*2240*/  LDL R207, [R1+0xf0] ;  /* 0x0000f00001cf7983 */ /* 0x000f220000100800 */
[----:B------:R-:W-:Y:S01]  /*2250*/  FADD.FTZ R220, R220, R0 ;  /* 0x00000000dcdc7221 */ /* 0x000fe20000010000 */
[----:B------:R-:W-:Y:S02]  /*2260*/  FFMA.FTZ R219, R238, R0, R219 ;  /* 0x00000000eedb7223 */ /* 0x000fe400000100db */
[----:B------:R1:W-:Y:S01]  /*2270*/  STL [R1+0xc], R201 ;  /* 0x00000cc901007387 */ /* 0x0003e20000100800 */
[----:B--2---:R-:W-:-:S05]  /*2280*/  FFMA.FTZ R200, R200, R196, R197 ;  /* 0x000000c4c8c87223 */ /* 0x004fca00000100c5 */
[----:B------:R1:W-:Y:S04]  /*2290*/  STL [R1+0x8], R200 ;  /* 0x000008c801007387 */ /* 0x0003e80000100800 */
[----:B0-----:R1:W5:Y:S01]  /*22a0*/  LDL.LU R0, [R1+0x16c] ;  /* 0x00016c0001007983 */ /* 0x0013620000300800 */
        /* <DEDUP_REMOVED lines=10> */
[----:B------:R-:W-:Y:S01]  /*2350*/  FMUL.FTZ R8, R3, R217 ;  /* 0x000000d903087220 */ /* 0x000fe20000410000 */
[----:B---3--:R-:W-:Y:S01]  /*2360*/  FMUL.FTZ R247, R208, R199 ;  /* 0x000000c7d0f77220 */ /* 0x008fe20000410000 */
[----:B------:R-:W-:Y:S01]  /*2370*/  FADD.FTZ R220, R220, R201 ;  /* 0x000000c9dcdc7221 */ /* 0x000fe20000010000 */
[----:B------:R-:W-:Y:S01]  /*2380*/  FFMA.FTZ R219, R7, R201, R219 ;  /* 0x000000c907db7223 */ /* 0x000fe200000100db */
[----:B------:R-:W-:Y:S01]  /*2390*/  FMUL.FTZ R217, R3, R211 ;  /* 0x000000d303d97220 */ /* 0x000fe20000410000 */
[-C--:B----4-:R-:W-:Y:S01]  /*23a0*/  FFMA.FTZ R247, R207, R203.reuse, R247 ;  /* 0x000000cbcff77223 */ /* 0x090fe200000100f7 */
        /* <DEDUP_REMOVED lines=12> */
[----:B------:R-:W-:Y:S01]  /*2470*/  IADD3 R232, R232, 0x100, RZ ;  /* 0x00000100e8e87810 */ /* 0x000fe20007ffe0ff */
[----:B------:R-:W-:Y:S01]  /*2480*/  FADD.FTZ R220, R220, R247 ;  /* 0x000000f7dcdc7221 */ /* 0x000fe20000010000 */
[----:B-1----:R-:W-:-:S07]  /*2490*/  FFMA.FTZ R219, R217, R247, R219 ;  /* 0x000000f7d9db7223 */ /* 0x002fce00000100db */
.L_x_2100:
[----:B------:R-:W-:Y:S05]  /*24a0*/  BSYNC B0 ;  /* 0x0000000000007941 */ /* 0x000fea0003800000 */
.L_x_2099:
        /* <DEDUP_REMOVED lines=37> */
[C---:B--2---:R-:W-:Y:S01]  /*2700*/  FADD.FTZ R204, -R9.reuse, R204 ;  /* 0x000000cc09cc7221 */ /* 0x044fe20000010100 */
[C---:B------:R-:W-:Y:S01]  /*2710*/  FADD.FTZ R205, -R9.reuse, R205 ;  /* 0x000000cd09cd7221 */ /* 0x040fe20000010100 */
[C---:B------:R-:W-:Y:S01]  /*2720*/  FADD.FTZ R206, -R9.reuse, R206 ;  /* 0x000000ce09ce7221 */ /* 0x040fe20000010100 */
[----:B------:R-:W-:Y:S01]  /*2730*/  FADD.FTZ R207, -R9, R207 ;  /* 0x000000cf09cf7221 */ /* 0x000fe20000010100 */
[----:B------:R-:W-:Y:S01]  /*2740*/  FMUL.FTZ R237, R3, R204 ;  /* 0x000000cc03ed7220 */ /* 0x000fe20000410000 */
[C---:B---3--:R-:W-:Y:S01]  /*2750*/  FADD.FTZ R214, -R9.reuse, R210 ;  /* 0x000000d209d67221 */ /* 0x048fe20000010100 */
[----:B------:R-:W-:Y:S01]  /*2760*/  FADD.FTZ R216, -R9, R211 ;  /* 0x000000d309d87221 */ /* 0x000fe20000010100 */
[----:B----4-:R-:W-:-:S02]  /*2770*/  HADD2.F32 R210, -RZ, R196.H0_H0 ;  /* 0x200000c4ffd27230 */ /* 0x010fc40000004100 */
[C---:B------:R-:W-:Y:S01]  /*2780*/  FADD.FTZ R208, -R9.reuse, R208 ;  /* 0x000000d009d07221 */ /* 0x040fe20000010100 */
[----:B------:R-:W-:Y:S01]  /*2790*/  FADD.FTZ R209, -R9, R209 ;  /* 0x000000d109d17221 */ /* 0x000fe20000010100 */
[----:B------:R-:W-:Y:S02]  /*27a0*/  HADD2.F32 R211, -RZ, R200.H0_H0 ;  /* 0x200000c8ffd37230 */ /* 0x000fe40000004100 */
[----:B------:R-:W-:-:S03]  /*27b0*/  FMUL.FTZ R9, R251, R210 ;  /* 0x000000d2fb097220 */ /* 0x000fc60000410000 */
[----:B------:R-:W-:Y:S01]  /*27c0*/  FADD.FTZ R124, R124, R211 ;  /* 0x000000d37c7c7221 */ /* 0x000fe20000010000 */
[-C--:B------:R-:W-:Y:S01]  /*27d0*/  FFMA.FTZ R156, R237, R211.reuse, R156 ;  /* 0x000000d3ed9c7223 */ /* 0x080fe2000001009c */
[----:B------:R-:W-:Y:S02]  /*27e0*/  FFMA.FTZ R211, R246, R211, R9 ;  /* 0x000000d3f6d37223 */ /* 0x000fe40000010009 */
[----:B------:R-:W2:Y:S01]  /*27f0*/  LDL R246, [R1+0xd4] ;  /* 0x0000d40001f67983 */ /* 0x000ea20000100800 */
[----:B------:R-:W-:Y:S02]  /*2800*/  HADD2.F32 R196, -RZ, R196.H1_H1 ;  /* 0x300000c4ffc47230 */ /* 0x000fe40000004100 */
[----:B------:R-:W-:-:S03]  /*2810*/  HADD2.F32 R200, -RZ, R200.H1_H1 ;  /* 0x300000c8ffc87230 */ /* 0x000fc60000004100 */
[----:B------:R-:W-:Y:S01]  /*2820*/  FMUL.FTZ R9, R228, R196 ;  /* 0x000000c4e4097220 */ /* 0x000fe20000410000 */
[----:B------:R-:W-:Y:S01]  /*2830*/  FADD.FTZ R60, R60, R210 ;  /* 0x000000d23c3c7221 */ /* 0x000fe20000010000 */
[----:B------:R-:W-:Y:S01]  /*2840*/  FFMA.FTZ R92, R237, R210, R92 ;  /* 0x000000d2ed5c7223 */ /* 0x000fe2000001005c */
[----:B------:R0:W-:Y:S01]  /*2850*/  STL [R1+0x54], R211 ;  /* 0x000054d301007387 */ /* 0x0001e20000100800 */
[----:B------:R-:W-:-:S03]  /*2860*/  FFMA.FTZ R210, R218, R200, R9 ;  /* 0x000000c8dad27223 */ /* 0x000fc60000010009 */
[----:B------:R-:W3:Y:S01]  /*2870*/  LDL R218, [R1+0xcc] ;  /* 0x0000cc0001da7983 */ /* 0x000ee20000100800 */
[----:B------:R-:W-:-:S03]  /*2880*/  FMUL.FTZ R229, R3, R205 ;  /* 0x000000cd03e57220 */ /* 0x000fc60000410000 */
[----:B------:R-:W4:Y:S01]  /*2890*/  LDL R204, [R1+0xd0] ;  /* 0x0000d00001cc7983 */ /* 0x000f220000100800 */
[----:B------:R-:W-:Y:S02]  /*28a0*/  HADD2.F32 R9, -RZ, R197.H0_H0 ;  /* 0x200000c5ff097230 */ /* 0x000fe40000004100 */
[----:B------:R-:W-:Y:S01]  /*28b0*/  FADD.FTZ R61, R61, R196 ;  /* 0x000000c43d3d7221 */ /* 0x000fe20000010000 */
[----:B------:R0:W-:Y:S01]  /*28c0*/  STL [R1+0x44], R210 ;  /* 0x000044d201007387 */ /* 0x0001e20000100800 */
[----:B------:R-:W-:Y:S01]  /*28d0*/  FFMA.FTZ R93, R229, R196, R93 ;  /* 0x000000c4e55d7223 */ /* 0x000fe2000001005d */
[----:B------:R-:W-:Y:S02]  /*28e0*/  FADD.FTZ R125, R125, R200 ;  /* 0x000000c87d7d7221 */ /* 0x000fe40000010000 */
[----:B------:R-:W4:Y:S01]  /*28f0*/  LDL R251, [R1+0xc4] ;  /* 0x0000c40001fb7983 */ /* 0x000f220000100800 */
[----:B------:R-:W-:Y:S01]  /*2900*/  FFMA.FTZ R157, R229, R200, R157 ;  /* 0x000000c8e59d7223 */ /* 0x000fe2000001009d */
[----:B------:R-:W-:-:S02]  /*2910*/  HADD2.F32 R196, -RZ, R201.H0_H0 ;  /* 0x200000c9ffc47230 */ /* 0x000fc40000004100 */
[----:B------:R-:W-:Y:S01]  /*2920*/  FMUL.FTZ R228, R3, R206 ;  /* 0x000000ce03e47220 */ /* 0x000fe20000410000 */
[----:B--2---:R-:W-:Y:S02]  /*2930*/  FMUL.FTZ R200, R246, R9 ;  /* 0x00000009f6c87220 */ /* 0x004fe40000410000 */
[----:B------:R-:W2:Y:S02]  /*2940*/  LDL R246, [R1+0xc8] ;  /* 0x0000c80001f67983 */ /* 0x000ea40000100800 */
[----:B------:R-:W-:-:S05]  /*2950*/  FFMA.FTZ R205, R221, R196, R200 ;  /* 0x000000c4ddcd7223 */ /* 0x000fca00000100c8 */
[----:B------:R0:W-:Y:S04]  /*2960*/  STL [R1+0x30], R205 ;  /* 0x000030cd01007387 */ /* 0x0001e80000100800 */
[----:B------:R-:W2:Y:S01]  /*2970*/  LDL R206, [R1+0xbc] ;  /* 0x0000bc0001ce7983 */ /* 0x000ea20000100800 */
[----:B------:R-:W-:Y:S02]  /*2980*/  HADD2.F32 R197, -RZ, R197.H1_H1 ;  /* 0x300000c5ffc57230 */ /* 0x000fe40000004100 */
[----:B------:R-:W-:Y:S01]  /*2990*/  FADD.FTZ R62, R62, R9 ;  /* 0x000000093e3e7221 */ /* 0x000fe20000010000 */
[----:B------:R-:W-:Y:S01]  /*29a0*/  FFMA.FTZ R94, R228, R9, R94 ;  /* 0x00000009e45e7223 */ /* 0x000fe2000001005e */
[----:B------:R-:W-:Y:S01]  /*29b0*/  HADD2.F32 R201, -RZ, R201.H1_H1 ;  /* 0x300000c9ffc97230 */ /* 0x000fe20000004100 */
[----:B------:R-:W2:Y:S01]  /*29c0*/  LDL R200, [R1+0xc0] ;  /* 0x0000c00001c87983 */ /* 0x000ea20000100800 */
[----:B---3--:R-:W-:Y:S01]  /*29d0*/  FMUL.FTZ R9, R218, R197 ;  /* 0x000000c5da097220 */ /* 0x008fe20000410000 */
[----:B------:R-:W-:-:S03]  /*29e0*/  FMUL.FTZ R221, R3, R207 ;  /* 0x000000cf03dd7220 */ /* 0x000fc60000410000 */
[----:B----4-:R-:W-:Y:S01]  /*29f0*/  FFMA.FTZ R204, R204, R201, R9 ;  /* 0x000000c9cccc7223 */ /* 0x010fe20000010009 */
[----:B------:R-:W-:Y:S02]  /*2a00*/  HADD2.F32 R9, -RZ, R198.H0_H0 ;  /* 0x200000c6ff097230 */ /* 0x000fe40000004100 */
[----:B------:R-:W-:Y:S01]  /*2a10*/  FADD.FTZ R126, R126, R196 ;  /* 0x000000c47e7e7221 */ /* 0x000fe20000010000 */
[----:B------:R-:W-:Y:S01]  /*2a20*/  FFMA.FTZ R158, R228, R196, R158 ;  /* 0x000000c4e49e7223 */ /* 0x000fe2000001009e */
[----:B------:R-:W-:Y:S01]  /*2a30*/  FADD.FTZ R63, R63, R197 ;  /* 0x000000c53f3f7221 */ /* 0x000fe20000010000 */
[----:B------:R-:W-:Y:S01]  /*2a40*/  FFMA.FTZ R95, R221, R197, R95 ;  /* 0x000000c5dd5f7223 */ /* 0x000fe2000001005f */
[----:B------:R-:W-:Y:S02]  /*2a50*/  HADD2.F32 R196, -RZ, R202.H0_H0 ;  /* 0x200000caffc47230 */ /* 0x000fe40000004100 */
[----:B------:R-:W-:Y:S01]  /*2a60*/  FMUL.FTZ R197, R251, R9 ;  /* 0x00000009fbc57220 */ /* 0x000fe20000410000 */
[----:B------:R-:W-:Y:S01]  /*2a70*/  FADD.FTZ R127, R127, R201 ;  /* 0x000000c97f7f7221 */ /* 0x000fe20000010000 */
[----:B------:R-:W-:Y:S01]  /*2a80*/  FFMA.FTZ R159, R221, R201, R159 ;  /* 0x000000c9dd9f7223 */ /* 0x000fe2000001009f */
[----:B------:R0:W-:Y:S01]  /*2a90*/  STL [R1+0x18], R204 ;  /* 0x000018cc01007387 */ /* 0x0001e20000100800 */
[----:B------:R-:W-:Y:S01]  /*2aa0*/  FMUL.FTZ R218, R3, R208 ;  /* 0x000000d003da7220 */ /* 0x000fe20000410000 */
[----:B------:R-:W-:-:S02]  /*2ab0*/  HADD2.F32 R198, -RZ, R198.H1_H1 ;  /* 0x300000c6ffc67230 */ /* 0x000fc40000004100 */
[----:B------:R-:W3:Y:S01]  /*2ac0*/  LDL R208, [R1+0xb8] ;  /* 0x0000b80001d07983 */ /* 0x000ee20000100800 */
[----:B------:R-:W-:Y:S01]  /*2ad0*/  FADD.FTZ R120, R120, R196 ;  /* 0x000000c478787221 */ /* 0x000fe20000010000 */
[-C--:B------:R-:W-:Y:S01]  /*2ae0*/  FFMA.FTZ R152, R218, R196.reuse, R152 ;  /* 0x000000c4da987223 */ /* 0x080fe20000010098 */
[----:B--2---:R-:W-:Y:S02]  /*2af0*/  FFMA.FTZ R201, R246, R196, R197 ;  /* 0x000000c4f6c97223 */ /* 0x004fe400000100c5 */
[----:B------:R-:W2:Y:S04]  /*2b00*/  LDL R246, [R1+0xb4] ;  /* 0x0000b40001f67983 */ /* 0x000ea80000100800 */
[----:B------:R0:W-:Y:S04]  /*2b10*/  STL [R1+0x10], R201 ;  /* 0x000010c901007387 */ /* 0x0001e80000100800 */
[----:B------:R-:W4:Y:S01]  /*2b20*/  LDL R207, [R1+0xac] ;  /* 0x0000ac0001cf7983 */ /* 0x000f220000100800 */
[----:B------:R-:W-:-:S03]  /*2b30*/  FMUL.FTZ R196, R206, R198 ;  /* 0x000000c6cec47220 */ /* 0x000fc60000410000 */
[----:B------:R-:W4:Y:S01]  /*2b40*/  LDL R206, [R1+0xb0] ;  /* 0x0000b00001ce7983 */ /* 0x000f220000100800 */
[----:B------:R-:W-:Y:S02]  /*2b50*/  HADD2.F32 R202, -RZ, R202.H1_H1 ;  /* 0x300000caffca7230 */ /* 0x000fe40000004100 */
[----:B------:R-:W-:Y:S01]  /*2b60*/  FADD.FTZ R220, R220, R211 ;  /* 0x000000d3dcdc7221 */ /* 0x000fe20000010000 */
[----:B------:R-:W-:Y:S02]  /*2b70*/  FFMA.FTZ R219, R237, R211, R219 ;  /* 0x000000d3eddb7223 */ /* 0x000fe400000100db */
[----:B------:R-:W-:Y:S01]  /*2b80*/  FFMA.FTZ R200, R200, R202, R196 ;  /* 0x000000cac8c87223 */ /* 0x000fe200000100c4 */
[----:B------:R-:W-:Y:S01]  /*2b90*/  FADD.FTZ R220, R220, R210 ;  /* 0x000000d2dcdc7221 */ /* 0x000fe20000010000 */
[----:B------:R-:W-:-:S03]  /*2ba0*/  FFMA.FTZ R219, R229, R210, R219 ;  /* 0x000000d2e5db7223 */ /* 0x000fc600000100db */
[----:B------:R0:W-:Y:S01]  /*2bb0*/  STL [R1+0x4], R200 ;  /* 0x000004c801007387 */ /* 0x0001e20000100800 */
[----:B------:R-:W-:Y:S01]  /*2bc0*/  FADD.FTZ R220, R220, R205 ;  /* 0x000000cddcdc7221 */ /* 0x000fe20000010000 */
[----:B------:R-:W-:Y:S01]  /*2bd0*/  FFMA.FTZ R219, R228, R205, R219 ;  /* 0x000000cde4db7223 */ /* 0x000fe200000100db */
[----:B------:R-:W-:Y:S02]  /*2be0*/  HADD2.F32 R197, -RZ, R199.H0_H0 ;  /* 0x200000c7ffc57230 */ /* 0x000fe40000004100 */
[----:B------:R-:W-:Y:S01]  /*2bf0*/  FADD.FTZ R220, R220, R204 ;  /* 0x000000ccdcdc7221 */ /* 0x000fe20000010000 */
[----:B------:R-:W-:Y:S01]  /*2c00*/  FFMA.FTZ R219, R221, R204, R219 ;  /* 0x000000ccdddb7223 */ /* 0x000fe200000100db */
[----:B------:R-:W-:Y:S02]  /*2c10*/  HADD2.F32 R251, -RZ, R203.H0_H0 ;  /* 0x200000cbfffb7230 */ /* 0x000fe40000004100 */
[----:B------:R-:W-:Y:S01]  /*2c20*/  FADD.FTZ R56, R56, R9 ;  /* 0x0000000938387221 */ /* 0x000fe20000010000 */
[----:B------:R-:W-:Y:S01]  /*2c30*/  FFMA.FTZ R88, R218, R9, R88 ;  /* 0x00000009da587223 */ /* 0x000fe20000010058 */
[----:B------:R-:W-:Y:S01]  /*2c40*/  FMUL.FTZ R214, R3, R214 ;  /* 0x000000d603d67220 */ /* 0x000fe20000410000 */
[----:B------:R-:W-:-:S02]  /*2c50*/  HADD2.F32 R199, -RZ, R199.H1_H1 ;  /* 0x300000c7ffc77230 */ /* 0x000fc40000004100 */
[----:B------:R-:W-:Y:S01]  /*2c60*/  FMUL.FTZ R9, R3, R209 ;  /* 0x000000d103097220 */ /* 0x000fe20000410000 */
        /* <DEDUP_REMOVED lines=19> */
[----:B--2---:R-:W-:-:S04]  /*2da0*/  FMUL.FTZ R196, R246, R197 ;  /* 0x000000c5f6c47220 */ /* 0x004fc80000410000 */
[----:B---3--:R-:W-:Y:S01]  /*2db0*/  FFMA.FTZ R251, R208, R251, R196 ;  /* 0x000000fbd0fb7223 */ /* 0x008fe200000100c4 */
[----:B----4-:R-:W-:-:S03]  /*2dc0*/  FMUL.FTZ R246, R207, R199 ;  /* 0x000000c7cff67220 */ /* 0x010fc60000410000 */
[----:B------:R-:W-:Y:S01]  /*2dd0*/  FADD.FTZ R220, R220, R251 ;  /* 0x000000fbdcdc7221 */ /* 0x000fe20000010000 */
[----:B------:R-:W-:Y:S01]  /*2de0*/  FFMA.FTZ R219, R214, R251, R219 ;  /* 0x000000fbd6db7223 */ /* 0x000fe200000100db */
[----:B------:R-:W-:-:S04]  /*2df0*/  FFMA.FTZ R246, R206, R203, R246 ;  /* 0x000000cbcef67223 */ /* 0x000fc800000100f6 */
[----:B------:R-:W-:Y:S01]  /*2e00*/  FADD.FTZ R220, R220, R246 ;  /* 0x000000f6dcdc7221 */ /* 0x000fe20000010000 */
[----:B0-----:R-:W-:-:S07]  /*2e10*/  FFMA.FTZ R219, R216, R246, R219 ;  /* 0x000000f6d8db7223 */ /* 0x001fce00000100db */
.L_x_2102:
[----:B------:R-:W-:Y:S05]  /*2e20*/  BSYNC B0 ;  /* 0x0000000000007941 */ /* 0x000fea0003800000 */
.L_x_2101:
[----:B------:R-:W2:Y:S01]  /*2e30*/  LDL R196, [R1+0x60] ;  /* 0x0000600001c47983 */ /* 0x000ea20000100800 */
[----:B------:R-:W-:Y:S01]  /*2e40*/  BSSY B0, `(.L_x_2103) ;  /* 0x0000097000007945 */ /* 0x000fe20003800000 */
[----:B--2---:R-:W-:-:S13]  /*2e50*/  ISETP.NE.AND P2, PT, R196, RZ, PT ;  /* 0x000000ffc400720c */ /* 0x004fda0003f45270 */
        /* <DEDUP_REMOVED lines=8> */
[----:B------:R-:W4:Y:S01]  /*2ee0*/  LDL R245, [R1+0xa0] ;  /* 0x0000a00001f57983 */ /* 0x000f220000100800 */
[----:B------:R-:W-:Y:S01]  /*2ef0*/  ISETP.NE.U32.AND P2, PT, RZ, UR14, PT ;  /* 0x0000000eff007c0c */ /* 0x000fe2000bf45070 */
[----:B------:R-:W1:Y:S01]  /*2f00*/  LDC.U8 R234, c[0x0][0x2a0] ;  /* 0x0000a800ffea7b82 */ /* 0x000e620000000000 */
[----:B------:R-:W-:Y:S01]  /*2f10*/  SHF.L.U32 R230, R232, 0x3, RZ ;  /* 0x00000003e8e67819 */ /* 0x000fe200000006ff */
[----:B------:R-:W2:Y:S01]  /*2f20*/  LDG.E.128 R196, desc[UR4][R200.64] ;  /* 0x00000004c8c47981 */ /* 0x000ea2000c1e1d00 */
[----:B------:R-:W-:-:S02]  /*2f30*/  ISETP.NE.AND.EX P2, PT, RZ, UR15, PT, P2 ;  /* 0x0000000fff007c0c */ /* 0x000fc4000bf45320 */
[----:B------:R-:W-:Y:S01]  /*2f40*/  SHF.R.U32.HI R215, RZ, 0x1d, R232 ;  /* 0x0000001dffd77819 */ /* 0x000fe200000116e8 */
[----:B-----5:R3:W-:Y:S01]  /*2f50*/  STL [R1+0x16c], R0 ;  /* 0x00016c0001007387 */ /* 0x0207e20000100800 */
[----:B0-----:R-:W-:-:S03]  /*2f60*/  IMAD.WIDE.U32 R204, R232, 0x10, R204 ;  /* 0x00000010e8cc7825 */ /* 0x001fc600078e00cc */
[----:B------:R-:W4:Y:S04]  /*2f70*/  LDL R239, [R1+0x94] ;  /* 0x0000940001ef7983 */ /* 0x000f280000100800 */
[----:B------:R-:W3:Y:S01]  /*2f80*/  LDG.E.128 R204, desc[UR4][R204.64] ;  /* 0x00000004cccc7981 */ /* 0x000ee2000c1e1d00 */
[----:B-1----:R-:W-:Y:S01]  /*2f90*/  IMAD.WIDE.U32 R208, R232, 0x10, R208 ;  /* 0x00000010e8d07825 */ /* 0x002fe200078e00d0 */
[----:B------:R-:W0:Y:S02]  /*2fa0*/  @P2 LDC.64 R212, c[0x0][0x248] ;  /* 0x00009200ffd42b82 */ /* 0x000e240000000a00 */
[----:B------:R-:W4:Y:S04]  /*2fb0*/  LDG.E.128 R200, desc[UR4][R200.64+0x10] ;  /* 0x00001004c8c87981 */ /* 0x000f28000c1e1d00 */
[----:B------:R-:W4:Y:S01]  /*2fc0*/  LDG.E.128 R208, desc[UR4][R208.64] ;  /* 0x00000004d0d07981 */ /* 0x000f22000c1e1d00 */
[----:B0-----:R-:W-:-:S04]  /*2fd0*/  @P2 IADD3 R212, P3, R230, R212, RZ ;  /* 0x000000d4e6d42210 */ /* 0x001fc80007f7e0ff */
[----:B------:R-:W-:Y:S02]  /*2fe0*/  @P2 IADD3.X R213, R215, R213, RZ, P3, !PT ;  /* 0x000000d5d7d52210 */ /* 0x000fe40001ffe4ff */
[----:B------:R-:W-:-:S03]  /*2ff0*/  ISETP.NE.U32.AND P3, PT, RZ, UR8, PT ;  /* 0x00000008ff007c0c */ /* 0x000fc6000bf65070 */
[----:B------:R0:W5:Y:S01]  /*3000*/  @P2 LDG.E.64 R22, desc[UR4][R212.64] ;  /* 0x00000004d4162981 */ /* 0x000162000c1e1b00 */
[----:B------:R-:W-:Y:S02]  /*3010*/  ISETP.NE.AND.EX P3, PT, RZ, UR9, PT, P3 ;  /* 0x00000009ff007c0c */ /* 0x000fe4000bf65330 */
[----:B0-----:R-:W-:-:S11]  /*3020*/  IADD3 R212, P2, R230, UR12, RZ ;  /* 0x0000000ce6d47c10 */ /* 0x001fd6000ff5e0ff */
[----:B------:R-:W-:Y:S02]  /*3030*/  @P3 LEA R226, P4, R232, UR8, 0x5 ;  /* 0x00000008e8e23c11 */ /* 0x000fe4000f8828ff */
[----:B------:R-:W-:Y:S02]  /*3040*/  IADD3.X R213, R215, UR13, RZ, P2, !PT ;  /* 0x0000000dd7d57c10 */ /* 0x000fe400097fe4ff */
[----:B------:R-:W-:Y:S02]  /*3050*/  ISETP.NE.AND P2, PT, R234, RZ, PT ;  /* 0x000000ffea00720c */ /* 0x000fe40003f45270 */
[----:B------:R-:W-:Y:S01]  /*3060*/  @P3 LEA.HI.X R227, R232, UR9, RZ, 0x5, P4 ;  /* 0x00000009e8e33c11 */ /* 0x000fe2000a0f2cff */
[----:B------:R-:W4:Y:S01]  /*3070*/  LDL R234, [R1+0x8c] ;  /* 0x00008c0001ea7983 */ /* 0x000f220000100800 */
[----:B------:R-:W-:-:S03]  /*3080*/  FSEL R2, R2, RZ, !P2 ;  /* 0x000000ff02027208 */ /* 0x000fc60005000000 */
[----:B------:R-:W5:Y:S04]  /*3090*/  @P3 LDG.E.128 R176, desc[UR4][R226.64] ;  /* 0x00000004e2b03981 */ /* 0x000f68000c1e1d00 */
[----:B------:R0:W5:Y:S04]  /*30a0*/  @P3 LDG.E.128 R180, desc[UR4][R226.64+0x10] ;  /* 0x00001004e2b43981 */ /* 0x000168000c1e1d00 */
[----:B------:R-:W5:Y:S04]  /*30b0*/  LDG.E.64 R212, desc[UR4][R212.64] ;  /* 0x00000004d4d47981 */ /* 0x000f68000c1e1b00 */
[----:B------:R-:W4:Y:S01]  /*30c0*/  LDL R227, [R1+0x98] ;  /* 0x0000980001e37983 */ /* 0x000f220000100800 */
[C---:B--2---:R-:W-:Y:S01]  /*30d0*/  FADD.FTZ R196, -R2.reuse, R196 ;  /* 0x000000c402c47221 */ /* 0x044fe20000010100 */
[C---:B------:R-:W-:Y:S01]  /*30e0*/  FADD.FTZ R197, -R2.reuse, R197 ;  /* 0x000000c502c57221 */ /* 0x040fe20000010100 */
[C---:B------:R-:W-:Y:S01]  /*30f0*/  FADD.FTZ R198, -R2.reuse, R198 ;  /* 0x000000c602c67221 */ /* 0x040fe20000010100 */
[----:B------:R-:W-:Y:S01]  /*3100*/  FADD.FTZ R199, -R2, R199 ;  /* 0x000000c702c77221 */ /* 0x000fe20000010100 */
[----:B---3--:R-:W-:-:S02]  /*3110*/  HADD2.F32 R215, -RZ, R204.H0_H0 ;  /* 0x200000ccffd77230 */ /* 0x008fc40000004100 */
[C---:B----4-:R-:W-:Y:S01]  /*3120*/  FADD.FTZ R200, -R2.reuse, R200 ;  /* 0x000000c802c87221 */ /* 0x050fe20000010100 */
[C---:B------:R-:W-:Y:S01]  /*3130*/  FADD.FTZ R201, -R2.reuse, R201 ;  /* 0x000000c902c97221 */ /* 0x040fe20000010100 */
[C---:B------:R-:W-:Y:S01]  /*3140*/  FADD.FTZ R202, -R2.reuse, R202 ;  /* 0x000000ca02ca7221 */ /* 0x040fe20000010100 */
[----:B------:R-:W-:Y:S01]  /*3150*/  FADD.FTZ R203, -R2, R203 ;  /* 0x000000cb02cb7221 */ /* 0x000fe20000010100 */
[----:B0-----:R-:W-:Y:S02]  /*3160*/  HADD2.F32 R226, -RZ, R208.H0_H0 ;  /* 0x200000d0ffe27230 */ /* 0x001fe40000004100 */
[----:B------:R-:W-:Y:S01]  /*3170*/  FMUL.FTZ R2, R252, R215 ;  /* 0x000000d7fc027220 */ /* 0x000fe20000410000 */
[----:B------:R-:W-:-:S03]  /*3180*/  FMUL.FTZ R230, R3, R196 ;  /* 0x000000c403e67220 */ /* 0x000fc60000410000 */
[----:B------:R-:W-:Y:S01]  /*3190*/  FFMA.FTZ R0, R250, R226, R2 ;  /* 0x000000e2fa007223 */ /* 0x000fe20000010002 */
[----:B------:R-:W-:Y:S01]  /*31a0*/  FADD.FTZ R52, R52, R215 ;  /* 0x000000d734347221 */ /* 0x000fe20000010000 */
[----:B------:R-:W-:-:S03]  /*31b0*/  FFMA.FTZ R84, R230, R215, R84 ;  /* 0x000000d7e6547223 */ /* 0x000fc60000010054 */
[----:B------:R0:W-:Y:S04]  /*31c0*/  STL [R1+0x50], R0 ;  /* 0x0000500001007387 */ /* 0x0001e80000100800 */
[----:B------:R-:W2:Y:S01]  /*31d0*/  LDL R215, [R1+0x90] ;  /* 0x0000900001d77983 */ /* 0x000ea20000100800 */
[----:B------:R-:W-:Y:S02]  /*31e0*/  HADD2.F32 R204, -RZ, R204.H1_H1 ;  /* 0x300000ccffcc7230 */ /* 0x000fe40000004100 */
[----:B------:R-:W-:-:S03]  /*31f0*/  HADD2.F32 R208, -RZ, R208.H1_H1 ;  /* 0x300000d0ffd07230 */ /* 0x000fc60000004100 */
[----:B------:R-:W-:-:S04]  /*3200*/  FMUL.FTZ R2, R249, R204 ;  /* 0x000000ccf9027220 */ /* 0x000fc80000410000 */
[----:B------:R-:W-:Y:S01]  /*3210*/  FFMA.FTZ R232, R245, R208, R2 ;  /* 0x000000d0f5e87223 */ /* 0x000fe20000010002 */
[----:B------:R-:W-:Y:S02]  /*3220*/  HADD2.F32 R2, -RZ, R205.H0_H0 ;  /* 0x200000cdff027230 */ /* 0x000fe40000004100 */
[----:B------:R-:W-:Y:S01]  /*3230*/  FMUL.FTZ R243, R3, R197 ;  /* 0x000000c503f37220 */ /* 0x000fe20000410000 */
[----:B------:R-:W-:Y:S02]  /*3240*/  HADD2.F32 R196, -RZ, R209.H0_H0 ;  /* 0x200000d1ffc47230 */ /* 0x000fe40000004100 */
[----:B------:R-:W-:Y:S01]  /*3250*/  FMUL.FTZ R197, R239, R2 ;  /* 0x00000002efc57220 */ /* 0x000fe20000410000 */
[----:B------:R-:W-:Y:S01]  /*3260*/  FMUL.FTZ R242, R3, R198 ;  /* 0x000000c603f27220 */ /* 0x000fe20000410000 */
[----:B------:R-:W-:Y:S01]  /*3270*/  HADD2.F32 R205, -RZ, R205.H1_H1 ;  /* 0x300000cdffcd7230 */ /* 0x000fe20000004100 */
[----:B------:R1:W-:Y:S01]  /*3280*/  STL [R1+0x40], R232 ;  /* 0x000040e801007387 */ /* 0x0003e20000100800 */
[----:B------:R-:W-:Y:S01]  /*3290*/  FADD.FTZ R54, R54, R2 ;  /* 0x0000000236367221 */ /* 0x000fe20000010000 */
[----:B------:R-:W-:Y:S01]  /*32a0*/  FFMA.FTZ R86, R242, R2, R86 ;  /* 0x00000002f2567223 */ /* 0x000fe20000010056 */
[----:B------:R-:W-:Y:S01]  /*32b0*/  HADD2.F32 R209, -RZ, R209.H1_H1 ;  /* 0x300000d1ffd17230 */ /* 0x000fe20000004100 */
[----:B------:R-:W3:Y:S01]  /*32c0*/  LDL R245, [R1+0x84] ;  /* 0x0000840001f57983 */ /* 0x000ee20000100800 */
[----:B------:R-:W-:Y:S01]  /*32d0*/  FADD.FTZ R116, R116, R226 ;  /* 0x000000e274747221 */ /* 0x000fe20000010000 */
[----:B------:R-:W-:Y:S01]  /*32e0*/  FFMA.FTZ R148, R230, R226, R148 ;  /* 0x000000e2e6947223 */ /* 0x000fe20000010094 */
[----:B------:R-:W-:Y:S01]  /*32f0*/  FADD.FTZ R117, R117, R208 ;  /* 0x000000d075757221 */ /* 0x000fe20000010000 */
[----:B------:R-:W-:Y:S01]  /*3300*/  FFMA.FTZ R149, R243, R208, R149 ;  /* 0x000000d0f3957223 */ /* 0x000fe20000010095 */
[----:B------:R-:W-:Y:S01]  /*3310*/  FADD.FTZ R53, R53, R204 ;  /* 0x000000cc35357221 */ /* 0x000fe20000010000 */
[----:B------:R-:W-:Y:S01]  /*3320*/  FMUL.FTZ R2, R234, R205 ;  /* 0x000000cdea027220 */ /* 0x000fe20000410000 */
[----:B------:R-:W-:Y:S01]  /*3330*/  FFMA.FTZ R85, R243, R204, R85 ;  /* 0x000000ccf3557223 */ /* 0x000fe20000010055 */
[----:B------:R-:W-:Y:S01]  /*3340*/  FMUL.FTZ R234, R3, R200 ;  /* 0x000000c803ea7220 */ /* 0x000fe20000410000 */
[----:B------:R-:W-:-:S02]  /*3350*/  FFMA.FTZ R198, R227, R196, R197 ;  /* 0x000000c4e3c67223 */ /* 0x000fc400000100c5 */
[----:B------:R-:W4:Y:S04]  /*3360*/  LDL R227, [R1+0x88] ;  /* 0x0000880001e37983 */ /* 0x000f280000100800 */
[----:B------:R1:W-:Y:S04]  /*3370*/  STL [R1+0x38], R198 ;  /* 0x000038c601007387 */ /* 0x0003e80000100800 */
[----:B------:R-:W4:Y:S04]  /*3380*/  LDL R226, [R1+0x7c] ;  /* 0x00007c0001e27983 */ /* 0x000f280000100800 */
[----:B------:R-:W4:Y:S04]  /*3390*/  LDL R208, [R1+0x74] ;  /* 0x0000740001d07983 */ /* 0x000f280000100800 */
[----:B------:R-:W4:Y:S01]  /*33a0*/  LDL R204, [R1+0x78] ;  /* 0x0000780001cc7983 */ /* 0x000f220000100800 */
[----:B------:R-:W-:Y:S01]  /*33b0*/  FMUL.FTZ R239, R3, R199 ;  /* 0x000000c703ef7220 */ /* 0x000fe20000410000 */
[----:B------:R-:W-:Y:S01]  /*33c0*/  FADD.FTZ R220, R220, R0 ;  /* 0x00000000dcdc7221 */ /* 0x000fe20000010000 */
[----:B------:R-:W-:Y:S01]  /*33d0*/  FFMA.FTZ R219, R230, R0, R219 ;  /* 0x00000000e6db7223 */ /* 0x000fe200000100db */
[----:B--2---:R-:W-:-:S02]  /*33e0*/  FFMA.FTZ R197, R215, R209, R2 ;  /* 0x000000d1d7c57223 */ /* 0x004fc40000010002 */
[----:B------:R-:W2:Y:S04]  /*33f0*/  LDL R215, [R1+0x80] ;  /* 0x0000800001d77983 */ /* 0x000ea80000100800 */
[----:B------:R1:W-:Y:S04]  /*3400*/  STL [R1], R197 ;  /* 0x000000c501007387 */ /* 0x0003e80000100800 */
[----:B------:R-:W2:Y:S04]  /*3410*/  LDL R200, [R1+0x6c] ;  /* 0x00006c0001c87983 */ /* 0x000ea80000100800 */
[----:B------:R-:W2:Y:S04]  /*3420*/  LDL R199, [R1+0x70] ;  /* 0x0000700001c77983 */ /* 0x000ea80000100800 */
[----:B0-----:R1:W5:Y:S01]  /*3430*/  LDL.LU R0, [R1+0x16c] ;  /* 0x00016c0001007983 */ /* 0x0013620000300800 */
[----:B------:R-:W-:-:S02]  /*3440*/  HADD2.F32 R2, -RZ, R206.H0_H0 ;  /* 0x200000ceff027230 */ /* 0x000fc40000004100 */
[----:B------:R-:W-:Y:S01]  /*3450*/  FADD.FTZ R220, R220, R232 ;  /* 0x000000e8dcdc7221 */ /* 0x000fe20000010000 */
[----:B------:R-:W-:Y:S01]  /*3460*/  FFMA.FTZ R219, R243, R232, R219 ;  /* 0x000000e8f3db7223 */ /* 0x000fe200000100db */
[----:B------:R-:W-:Y:S02]  /*3470*/  HADD2.F32 R252, -RZ, R210.H0_H0 ;  /* 0x200000d2fffc7230 */ /* 0x000fe40000004100 */
[----:B------:R-:W-:Y:S01]  /*3480*/  FADD.FTZ R118, R118, R196 ;  /* 0x000000c476767221 */ /* 0x000fe20000010000 */
[----:B------:R-:W-:Y:S01]  /*3490*/  FFMA.FTZ R150, R242, R196, R150 ;  /* 0x000000c4f2967223 */ /* 0x000fe20000010096 */
[----:B------:R-:W-:Y:S02]  /*34a0*/  HADD2.F32 R206, -RZ, R206.H1_H1 ;  /* 0x300000ceffce7230 */ /* 0x000fe40000004100 */
[----:B---3--:R-:W-:Y:S01]  /*34b0*/  FMUL.FTZ R196, R245, R2 ;  /* 0x00000002f5c47220 */ /* 0x008fe20000410000 */
[----:B------:R-:W-:Y:S01]  /*34c0*/  FADD.FTZ R220, R220, R198 ;  /* 0x000000c6dcdc7221 */ /* 0x000fe20000010000 */
[----:B------:R-:W-:Y:S01]  /*34d0*/  FFMA.FTZ R219, R242, R198, R219 ;  /* 0x000000c6f2db7223 */ /* 0x000fe200000100db */
[----:B------:R-:W-:Y:S01]  /*34e0*/  FADD.FTZ R48, R48, R2 ;  /* 0x0000000230307221 */ /* 0x000fe20000010000 */
[----:B------:R-:W-:Y:S01]  /*34f0*/  FFMA.FTZ R80, R234, R2, R80 ;  /* 0x00000002ea507223 */ /* 0x000fe20000010050 */
[----:B------:R-:W-:Y:S01]  /*3500*/  FADD.FTZ R112, R112, R252 ;  /* 0x000000fc70707221 */ /* 0x000fe20000010000 */
[----:B------:R-:W-:Y:S01]  /*3510*/  FFMA.FTZ R144, R234, R252, R144 ;  /* 0x000000fcea907223 */ /* 0x000fe20000010090 */
[----:B------:R-:W-:-:S02]  /*3520*/  HADD2.F32 R210, -RZ, R210.H1_H1 ;  /* 0x300000d2ffd27230 */ /* 0x000fc40000004100 */
[----:B------:R-:W-:Y:S01]  /*3530*/  FADD.FTZ R220, R220, R197 ;  /* 0x000000c5dcdc7221 */ /* 0x000fe20000010000 */
[----:B------:R-:W-:Y:S02]  /*3540*/  HADD2.F32 R2, -RZ, R207.H0_H0 ;  /* 0x200000cfff027230 */ /* 0x000fe40000004100 */
[----:B------:R-:W-:Y:S01]  /*3550*/  FFMA.FTZ R219, R239, R197, R219 ;  /* 0x000000c5efdb7223 */ /* 0x000fe200000100db */
[----:B------:R-:W-:Y:S02]  /*3560*/  HADD2.F32 R249, -RZ, R211.H0_H0 ;  /* 0x200000d3fff97230 */ /* 0x000fe40000004100 */
[----:B------:R-:W-:Y:S02]  /*3570*/  HADD2.F32 R207, -RZ, R207.H1_H1 ;  /* 0x300000cfffcf7230 */ /* 0x000fe40000004100 */
[----:B------:R-:W-:Y:S02]  /*3580*/  HADD2.F32 R211, -RZ, R211.H1_H1 ;  /* 0x300000d3ffd37230 */ /* 0x000fe40000004100 */
[----:B------:R-:W-:Y:S01]  /*3590*/  FADD.FTZ R114, R114, R249 ;  /* 0x000000f972727221 */ /* 0x000fe20000010000 */
[----:B----4-:R-:W-:Y:S01]  /*35a0*/  FFMA.FTZ R252, R227, R252, R196 ;  /* 0x000000fce3fc7223 */ /* 0x010fe200000100c4 */
[----:B------:R-:W-:-:S03]  /*35b0*/  FMUL.FTZ R227, R3, R201 ;  /* 0x000000c903e37220 */ /* 0x000fc60000410000 */
[----:B------:R-:W-:Y:S01]  /*35c0*/  FADD.FTZ R220, R220, R252 ;  /* 0x000000fcdcdc7221 */ /* 0x000fe20000010000 */
[----:B------:R-:W-:Y:S01]  /*35d0*/  FMUL.FTZ R250, R226, R206 ;  /* 0x000000cee2fa7220 */ /* 0x000fe20000410000 */
[----:B------:R-:W-:Y:S01]  /*35e0*/  FMUL.FTZ R226, R3, R202 ;  /* 0x000000ca03e27220 */ /* 0x000fe20000410000 */
[----:B------:R-:W-:Y:S01]  /*35f0*/  FFMA.FTZ R219, R234, R252, R219 ;  /* 0x000000fceadb7223 */ /* 0x000fe200000100db */
[----:B------:R-:W-:Y:S02]  /*3600*/  FMUL.FTZ R196, R208, R2 ;  /* 0x00000002d0c47220 */ /* 0x000fe40000410000 */
[-C--:B------:R-:W-:Y:S02]  /*3610*/  FFMA.FTZ R146, R226, R249.reuse, R146 ;  /* 0x000000f9e2927223 */ /* 0x080fe40000010092 */
        /* <DEDUP_REMOVED lines=13> */
[----:B--2---:R-:W-:-:S04]  /*36f0*/  FFMA.FTZ R250, R215, R210, R250 ;  /* 0x000000d2d7fa7223 */ /* 0x004fc800000100fa */
[----:B------:R-:W-:Y:S01]  /*3700*/  FADD.FTZ R220, R220, R250 ;  /* 0x000000fadcdc7221 */ /* 0x000fe20000010000 */
[----:B------:R-:W-:Y:S01]  /*3710*/  FFMA.FTZ R219, R227, R250, R219 ;  /* 0x000000fae3db7223 */ /* 0x000fe200000100db */
[----:B------:R-:W-:Y:S01]  /*3720*/  FMUL.FTZ R245, R200, R207 ;  /* 0x000000cfc8f57220 */ /* 0x000fe20000410000 */
[----:B------:R-:W-:Y:S01]  /*3730*/  FMUL.FTZ R215, R3, R203 ;  /* 0x000000cb03d77220 */ /* 0x000fe20000410000 */
[----:B------:R-:W-:Y:S01]  /*3740*/  FADD.FTZ R220, R220, R249 ;  /* 0x000000f9dcdc7221 */ /* 0x000fe20000010000 */
[----:B------:R-:W-:Y:S01]  /*3750*/  FFMA.FTZ R219, R226, R249, R219 ;  /* 0x000000f9e2db7223 */ /* 0x000fe200000100db */
[-C--:B------:R-:W-:Y:S01]  /*3760*/  FFMA.FTZ R245, R199, R211.reuse, R245 ;  /* 0x000000d3c7f57223 */ /* 0x080fe200000100f5 */
[C---:B------:R-:W-:Y:S01]  /*3770*/  FFMA.FTZ R147, R215.reuse, R211, R147 ;  /* 0x000000d3d7937223 */ /* 0x040fe20000010093 */
[C---:B------:R-:W-:Y:S02]  /*3780*/  FFMA.FTZ R83, R215.reuse, R207, R83 ;  /* 0x000000cfd7537223 */ /* 0x040fe40000010053 */
[----:B------:R-:W-:Y:S01]  /*3790*/  FADD.FTZ R220, R220, R245 ;  /* 0x000000f5dcdc7221 */ /* 0x000fe20000010000 */
[----:B-1----:R-:W-:-:S07]  /*37a0*/  FFMA.FTZ R219, R215, R245, R219 ;  /* 0x000000f5d7db7223 */ /* 0x002fce00000100db */
.L_x_2104:
[----:B------:R-:W-:Y:S05]  /*37b0*/  BSYNC B0 ;  /* 0x0000000000007941 */ /* 0x000fea0003800000 */
.L_x_2103:
        /* <DEDUP_REMOVED lines=25> */
.L_x_2131:
[----:B------:R-:W2:Y:S01]  /*3950*/  LDL R196, [R1+0x68] ;  /* 0x0000680001c47983 */ /* 0x000ea20000100800 */
[----:B0-----:R-:W-:Y:S01]  /*3960*/  FADD.FTZ R197, R200, R197 ;  /* 0x000000c5c8c57221 */ /* 0x001fe20000010000 */
[----:B------:R-:W-:Y:S01]  /*3970*/  @!P2 LOP3.LUT R198, R204, 0x7, RZ, 0xc0, !PT ;  /* 0x00000007ccc6a812 */ /* 0x000fe200078ec0ff */
[----:B------:R-:W-:Y:S05]  /*3980*/  WARPSYNC.ALL ;  /* 0x0000000000007948 */ /* 0x000fea0003800000 */
[----:B-1----:R-:W0:Y:S01]  /*3990*/  S2R R200, SR_CgaCtaId ;  /* 0x0000000000c87919 */ /* 0x002e220000008800 */
[----:B------:R-:W-:Y:S01]  /*39a0*/  MOV R199, 0x400 ;  /* 0x0000040000c77802 */ /* 0x000fe20000000f00 */
[----:B------:R-:W1:Y:S01]  /*39b0*/  LDC.U8 R210, c[0x0][0x2a0] ;  /* 0x0000a800ffd27b82 */ /* 0x000e620000000000 */
[----:B------:R-:W-:Y:S01]  /*39c0*/  @!P2 IADD3 R198, R2, R198, RZ ;  /* 0x000000c602c6a210 */ /* 0x000fe20007ffe0ff */
        /* <DEDUP_REMOVED lines=69> */
[----:B------:R-:W-:Y:S02]  /*3e20*/  @P3 F2FP.F16.F32.PACK_AB R196, RZ, R196 ;  /* 0x000000c4ffc4323e */ /* 0x000fe400000000ff */
[----:B------:R-:W-:Y:S01]  /*3e30*/  SEL R184, R201, R184, P4 ;  /* 0x000000b8c9b87207 */ /* 0x000fe20002000000 */
[----:B----4-:R-:W-:Y:S01]  /*3e40*/  FADD.FTZ R200, R202, -R200 ;  /* 0x800000c8cac87221 */ /* 0x010fe20000010000 */
[----:B------:R-:W-:-:S02]  /*3e50*/  @P3 FSEL R201, R199, RZ, P5 ;  /* 0x000000ffc7c93208 */ /* 0x000fc40002800000 */
[----:B------:R-:W-:Y:S01]  /*3e60*/  @P3 PRMT R188, R196, 0x7610, R188 ;  /* 0x00007610c4bc3816 */ /* 0x000fe200000000bc */
[----:B------:R-:W-:Y:S01]  /*3e70*/  FFMA.FTZ R196, R224, R204, R205 ;  /* 0x000000cce0c47223 */ /* 0x000fe200000100cd */
[----:B------:R-:W-:Y:S01]  /*3e80*/  FMUL.FTZ R200, R3, R200 ;  /* 0x000000c803c87220 */ /* 0x000fe20000410000 */
[----:B------:R-:W-:Y:S02]  /*3e90*/  @P3 F2FP.F16.F32.PACK_AB R201, RZ, R201 ;  /* 0x000000c9ffc9323e */ /* 0x000fe400000000ff */
        /* <DEDUP_REMOVED lines=13> */
[----:B------:R-:W-:Y:S02]  /*3f70*/  @P3 F2FP.F16.F32.PACK_AB R196, RZ, R202 ;  /* 0x000000caffc4323e */ /* 0x000fe400000000ff */
[----:B------:R-:W-:-:S04]  /*3f80*/  @P3 FSEL R202, R201, RZ, P5 ;  /* 0x000000ffc9ca3208 */ /* 0x000fc80002800000 */
[----:B------:R-:W-:-:S04]  /*3f90*/  @P3 F2FP.F16.F32.PACK_AB R202, RZ, R202 ;  /* 0x000000caffca323e */ /* 0x000fc800000000ff */
[----:B------:R-:W-:Y:S01]  /*3fa0*/  @P3 PRMT R190, R202, 0x7610, R190 ;  /* 0x00007610cabe3816 */ /* 0x000fe200000000be */
[----:B------:R-:W-:Y:S01]  /*3fb0*/  FFMA.FTZ R202, R5, R204, R205 ;  /* 0x000000cc05ca7223 */ /* 0x000fe200000100cd */
[----:B------:R-:W-:Y:S02]  /*3fc0*/  @P3 LOP3.LUT P5, RZ, R15, 0xff00, RZ, 0xc0, !PT ;  /* 0x0000ff000fff3812 */ /* 0x000fe400078ac0ff */
[----:B------:R-:W-:Y:S02]  /*3fd0*/  @P3 PRMT R189, R189, 0x5410, R196 ;  /* 0x00005410bdbd3816 */ /* 0x000fe400000000c4 */
[----:B------:R-:W-:Y:S02]  /*3fe0*/  @P3 F2FP.F16.F32.PACK_AB R203, RZ, R203 ;  /* 0x000000cbffcb323e */ /* 0x000fe400000000ff */
        /* <DEDUP_REMOVED lines=8> */
[----:B------:R-:W-:-:S04]  /*4070*/  @P3 F2FP.F16.F32.PACK_AB R196, RZ, R196 ;  /* 0x000000c4ffc4323e */ /* 0x000fc800000000ff */
        /* <DEDUP_REMOVED lines=12> */
[----:B------:R-:W-:-:S04]  /*4140*/  @P3 F2FP.F16.F32.PACK_AB R196, RZ, R196 ;  /* 0x000000c4ffc4323e */ /* 0x000fc800000000ff */
        /* <DEDUP_REMOVED lines=19> */
[----:B------:R-:W-:Y:S02]  /*4280*/  F2FP.F16.F32.PACK_AB R198, R200, R198 ;  /* 0x000000c6c8c6723e */ /* 0x000fe400000000ff */
[----:B------:R-:W-:Y:S01]  /*4290*/  F2FP.F16.F32.PACK_AB R197, R197, R205 ;  /* 0x000000cdc5c5723e */ /* 0x000fe200000000ff */
[----:B-1----:R-:W-:-:S05]  /*42a0*/  @P4 IMAD.WIDE.U32 R202, R4, 0x20, R202 ;  /* 0x0000002004ca4825 */ /* 0x002fca00078e00ca */
[----:B------:R-:W-:Y:S04]  /*42b0*/  @P4 STG.E.128 desc[UR4][R202.64], R184 ;  /* 0x000000b8ca004986 */ /* 0x000fe8000c101d04 */
[----:B------:R1:W-:Y:S02]  /*42c0*/  @P4 STG.E.128 desc[UR4][R202.64+0x10], R192 ;  /* 0x000010c0ca004986 */ /* 0x0003e4000c101d04 */
[----:B-1----:R-:W-:-:S05]  /*42d0*/  FMUL.FTZ R202, R196, UR17 ;  /* 0x00000011c4ca7c20 */ /* 0x002fca0008410000 */
[----:B------:R-:W-:Y:S02]  /*42e0*/  FSEL R200, R202, RZ, P2 ;  /* 0x000000ffcac87208 */ /* 0x000fe40001000000 */
[----:B------:R-:W-:Y:S02]  /*42f0*/  F2FP.F16.F32.PACK_AB R196, R206, R207 ;  /* 0x000000cfcec4723e */ /* 0x000fe400000000ff */
[----:B------:R-:W-:Y:S01]  /*4300*/  F2FP.F16.F32.PACK_AB R199, R200, R199 ;  /* 0x000000c7c8c7723e */ /* 0x000fe200000000ff */
[----:B0-----:R-:W-:Y:S01]  /*4310*/  IMAD.WIDE.U32 R200, R4, 0x10, R208 ;  /* 0x0000001004c87825 */ /* 0x001fe200078e00d0 */
[----:B------:R-:W-:-:S04]  /*4320*/  @P3 LOP3.LUT P2, RZ, R15, 0xff000000, RZ, 0xc0, !PT ;  /* 0xff0000000fff3812 */ /* 0x000fc8000784c0ff */
[----:B------:R0:W-:Y:S02]  /*4330*/  STG.E.128 desc[UR4][R200.64], R196 ;  /* 0x000000c4c8007986 */ /* 0x0001e4000c101d04 */
[----:B0-----:R-:W-:-:S04]  /*4340*/  @P3 FSEL R196, R202, RZ, P2 ;  /* 0x000000ffcac43208 */ /* 0x001fc80001000000 */
[----:B------:R-:W-:-:S04]  /*4350*/  @P3 F2FP.F16.F32.PACK_AB R196, RZ, R196 ;  /* 0x000000c4ffc4323e */ /* 0x000fc800000000ff */
[----:B------:R-:W-:Y:S02]  /*4360*/  @P3 PRMT R191, R191, 0x5410, R196 ;  /* 0x00005410bfbf3816 */ /* 0x000fe400000000c4 */
[----:B------:R-:W-:-:S04]  /*4370*/  @P3 LEA R196, P2, R4, UR14, 0x4 ;  /* 0x0000000e04c43c11 */ /* 0x000fc8000f8420ff */
[----:B------:R-:W-:-:S05]  /*4380*/  @P3 LEA.HI.X R197, R4, UR15, RZ, 0x4, P2 ;  /* 0x0000000f04c53c11 */ /* 0x000fca00090f24ff */
[----:B------:R0:W-:Y:S01]  /*4390*/  @P3 STG.E.128 desc[UR4][R196.64], R188 ;  /* 0x000000bcc4003986 */ /* 0x0001e2000c101d04 */
[----:B------:R-:W-:-:S07]  /*43a0*/  IADD3 R4, R4, 0x100, RZ ;  /* 0x0000010004047810 */ /* 0x000fce0007ffe0ff */
.L_x_2107:
[----:B------:R-:W-:Y:S05]  /*43b0*/  BSYNC B0 ;  /* 0x0000000000007941 */ /* 0x000fea0003800000 */
.L_x_2106:
        /* <DEDUP_REMOVED lines=39> */
[----:B------:R-:W-:Y:S02]  /*4630*/  @P3 F2FP.F16.F32.PACK_AB R196, RZ, R196 ;  /* 0x000000c4ffc4323e */ /* 0x000fe400000000ff */
        /* <DEDUP_REMOVED lines=9> */
[----:B------:R-:W-:Y:S01]  /*46d0*/  @P3 F2FP.F16.F32.PACK_AB R201, RZ, R201 ;  /* 0x000000c9ffc9323e */ /* 0x000fe200000000ff */
[----:B------:R-:W-:-:S02]  /*46e0*/  FMUL.FTZ R200, R3, R200 ;  /* 0x000000c803c87220 */ /* 0x000fc40000410000 */
[----:B------:R-:W-:Y:S01]  /*46f0*/  FADD.FTZ R196, R208, -R196 ;  /* 0x800000c4d0c47221 */ /* 0x000fe20000010000 */
[----:B------:R-:W-:Y:S01]  /*4700*/  @P3 PRMT R189, R201, 0x7610, R189 ;  /* 0x00007610c9bd3816 */ /* 0x000fe200000000bd */
[----:B------:R-:W-:Y:S01]  /*4710*/  @P2 FADD.FTZ R200, R39, R200 ;  /* 0x000000c827c82221 */ /* 0x000fe20000010000 */
[----:B------:R-:W-:Y:S01]  /*4720*/  @P3 LOP3.LUT P5, RZ, R12, 0xff000000, RZ, 0xc0, !PT ;  /* 0xff0000000cff3812 */ /* 0x000fe200078ac0ff */
[----:B------:R-:W-:Y:S01]  /*4730*/  FMUL.FTZ R201, R3, R196 ;  /* 0x000000c403c97220 */ /* 0x000fe20000410000 */
[----:B------:R-:W-:Y:S01]  /*4740*/  @P3 F2FP.F16.F32.PACK_AB R203, RZ, R203 ;  /* 0x000000cbffcb323e */ /* 0x000fe200000000ff */
        /* <DEDUP_REMOVED lines=21> */
[----:B------:R-:W-:-:S04]  /*48a0*/  @P3 F2FP.F16.F32.PACK_AB R196, RZ, R196 ;  /* 0x000000c4ffc4323e */ /* 0x000fc800000000ff */
        /* <DEDUP_REMOVED lines=53> */
.L_x_2109:
[----:B------:R-:W-:Y:S05]  /*4c00*/  BSYNC B0 ;  /* 0x0000000000007941 */ /* 0x000fea0003800000 */
.L_x_2108:
        /* <DEDUP_REMOVED lines=43> */
[----:B-----5:R-:W-:Y:S01]  /*4ec0*/  FADD.FTZ R200, R202, -R200 ;  /* 0x800000c8cac87221 */ /* 0x020fe20000010000 */
[----:B------:R-:W-:-:S02]  /*4ed0*/  @P3 FSEL R201, R199, RZ, P5 ;  /* 0x000000ffc7c93208 */ /* 0x000fc40002800000 */
[----:B------:R-:W-:Y:S01]  /*4ee0*/  @P3 PRMT R188, R196, 0x7610, R188 ;  /* 0x00007610c4bc3816 */ /* 0x000fe200000000bc */
[----:B------:R-:W-:Y:S01]  /*4ef0*/  FFMA.FTZ R196, R218, R204, R205 ;  /* 0x000000ccdac47223 */ /* 0x000fe200000100cd */
[----:B------:R-:W-:Y:S01]  /*4f00*/  FMUL.FTZ R200, R3, R200 ;  /* 0x000000c803c87220 */ /* 0x000fe20000410000 */
[----:B------:R-:W-:Y:S02]  /*4f10*/  @P3 F2FP.F16.F32.PACK_AB R201, RZ, R201 ;  /* 0x000000c9ffc9323e */ /* 0x000fe400000000ff */
        /* <DEDUP_REMOVED lines=80> */
.L_x_2111:
[----:B------:R-:W-:Y:S05]  /*5420*/  BSYNC B0 ;  /* 0x0000000000007941 */ /* 0x000fea0003800000 */
.L_x_2110:
        /* <DEDUP_REMOVED lines=33> */
[----:B------:R-:W-:Y:S01]  /*5640*/  @P3 MOV R2, R22 ;  /* 0x0000001600023202 */ /* 0x000fe20000000f00 */
[----:B---3--:R-:W-:Y:S02]  /*5650*/  FADD.FTZ R202, R207, -R202 ;  /* 0x800000cacfca7221 */ /* 0x008fe40000010000 */
[----:B------:R-:W-:Y:S01]  /*5660*/  @P2 FADD.FTZ R197, R176, R197 ;  /* 0x000000c5b0c52221 */ /* 0x000fe20000010000 */
[----:B------:R-:W-:Y:S01]  /*5670*/  @P3 LOP3.LUT P4, RZ, R2, 0xff, RZ, 0xc0, !PT ;  /* 0x000000ff02ff3812 */ /* 0x000fe2000788c0ff */
[----:B------:R-:W-:Y:S02]  /*5680*/  FMUL.FTZ R202, R3, R202 ;  /* 0x000000ca03ca7220 */ /* 0x000fe40000410000 */
[----:B------:R-:W-:Y:S01]  /*5690*/  FMUL.FTZ R196, R197, UR17 ;  /* 0x00000011c5c47c20 */ /* 0x000fe20008410000 */
[----:B-----5:R-:W-:Y:S01]  /*56a0*/  FADD.FTZ R198, R205, -R198 ;  /* 0x800000c6cdc67221 */ /* 0x020fe20000010000 */
[----:B------:R-:W-:-:S03]  /*56b0*/  @P2 FADD.FTZ R202, R177, R202 ;  /* 0x000000cab1ca2221 */ /* 0x000fc60000010000 */
[----:B------:R-:W-:Y:S01]  /*56c0*/  @P3 FSEL R2, R196, RZ, P4 ;  /* 0x000000ffc4023208 */ /* 0x000fe20002000000 */
[----:B------:R-:W-:Y:S01]  /*56d0*/  FMUL.FTZ R198, R3, R198 ;  /* 0x000000c603c67220 */ /* 0x000fe20000410000 */
[----:B------:R-:W-:Y:S02]  /*56e0*/  ISETP.NE.U32.AND P4, PT, RZ, UR6, PT ;  /* 0x00000006ff007c0c */ /* 0x000fe4000bf85070 */
[----:B------:R-:W-:Y:S01]  /*56f0*/  @P3 F2FP.F16.F32.PACK_AB R2, RZ, R2 ;  /* 0x00000002ff02323e */ /* 0x000fe200000000ff */
        /* <DEDUP_REMOVED lines=25> */
[----:B------:R-:W-:Y:S02]  /*5890*/  @P3 F2FP.F16.F32.PACK_AB R202, RZ, R202 ;  /* 0x000000caffca323e */ /* 0x000fe400000000ff */
[----:B------:R-:W-:Y:S02]  /*58a0*/  @P3 LOP3.LUT P2, RZ, R22, 0xff0000, RZ, 0xc0, !PT ;  /* 0x00ff000016ff3812 */ /* 0x000fe4000784c0ff */
[----:B------:R-:W-:-:S02]  /*58b0*/  @P3 PRMT R188, R188, 0x5410, R202 ;  /* 0x00005410bcbc3816 */ /* 0x000fc400000000ca */
[C---:B------:R-:W-:Y:S02]  /*58c0*/  @P3 FSEL R202, R197.reuse, RZ, P2 ;  /* 0x000000ffc5ca3208 */ /* 0x040fe40001000000 */
[----:B------:R-:W-:Y:S02]  /*58d0*/  LOP3.LUT P2, RZ, R212, 0xff0000, RZ, 0xc0, !PT ;  /* 0x00ff0000d4ff7812 */ /* 0x000fe4000784c0ff */
[----:B------:R-:W-:Y:S02]  /*58e0*/  @P3 F2FP.F16.F32.PACK_AB R202, RZ, R202 ;  /* 0x000000caffca323e */ /* 0x000fe400000000ff */
[----:B------:R-:W-:Y:S02]  /*58f0*/  FSEL R197, R197, RZ, P2 ;  /* 0x000000ffc5c57208 */ /* 0x000fe40001000000 */
[----:B------:R-:W-:Y:S01]  /*5900*/  @P3 PRMT R189, R202, 0x7610, R189 ;  /* 0x00007610cabd3816 */ /* 0x000fe200000000bd */
[----:B------:R-:W-:Y:S01]  /*5910*/  FMUL.FTZ R202, R198, UR17 ;  /* 0x00000011c6ca7c20 */ /* 0x000fe20008410000 */
[----:B------:R-:W-:-:S02]  /*5920*/  @P3 LOP3.LUT P2, RZ, R22, 0xff000000, RZ, 0xc0, !PT ;  /* 0xff00000016ff3812 */ /* 0x000fc4000784c0ff */
[----:B------:R-:W-:Y:S02]  /*5930*/  SEL R194, R201, R194, P4 ;  /* 0x000000c2c9c27207 */ /* 0x000fe40002000000 */
[----:B------:R-:W-:Y:S02]  /*5940*/  @P3 FSEL R198, R202, RZ, P2 ;  /* 0x000000ffcac63208 */ /* 0x000fe40001000000 */
[----:B------:R-:W-:Y:S02]  /*5950*/  LOP3.LUT P2, RZ, R212, 0xff000000, RZ, 0xc0, !PT ;  /* 0xff000000d4ff7812 */ /* 0x000fe4000784c0ff */
[----:B------:R-:W-:Y:S02]  /*5960*/  @P3 F2FP.F16.F32.PACK_AB R198, RZ, R198 ;  /* 0x000000c6ffc6323e */ /* 0x000fe400000000ff */
[----:B------:R-:W-:Y:S02]  /*5970*/  FSEL R202, R202, RZ, P2 ;  /* 0x000000ffcaca7208 */ /* 0x000fe40001000000 */
[----:B------:R-:W-:Y:S01]  /*5980*/  @P3 PRMT R189, R189, 0x5410, R198 ;  /* 0x00005410bdbd3816 */ /* 0x000fe200000000c6 */
[----:B------:R-:W-:Y:S01]  /*5990*/  FMUL.FTZ R198, R199, UR17 ;  /* 0x00000011c7c67c20 */ /* 0x000fe20008410000 */
[----:B------:R-:W-:-:S02]  /*59a0*/  @P3 LOP3.LUT P2, RZ, R23, 0xff, RZ, 0xc0, !PT ;  /* 0x000000ff17ff3812 */ /* 0x000fc4000784c0ff */
[----:B------:R-:W-:Y:S02]  /*59b0*/  SEL R195, R3, R195, P4 ;  /* 0x000000c303c37207 */ /* 0x000fe40002000000 */
[C---:B------:R-:W-:Y:S02]  /*59c0*/  @P3 FSEL R199, R198.reuse, RZ, P2 ;  /* 0x000000ffc6c73208 */ /* 0x040fe40001000000 */
[----:B------:R-:W-:Y:S02]  /*59d0*/  LOP3.LUT P2, RZ, R213, 0xff, RZ, 0xc0, !PT ;  /* 0x000000ffd5ff7812 */ /* 0x000fe4000784c0ff */
[----:B------:R-:W-:Y:S02]  /*59e0*/  @P3 F2FP.F16.F32.PACK_AB R199, RZ, R199 ;  /* 0x000000c7ffc7323e */ /* 0x000fe400000000ff */
[----:B------:R-:W-:Y:S02]  /*59f0*/  FSEL R198, R198, RZ, P2 ;  /* 0x000000ffc6c67208 */ /* 0x000fe40001000000 */
[----:B------:R-:W-:-:S02]  /*5a00*/  @P3 LOP3.LUT P2, RZ, R23, 0xff00, RZ, 0xc0, !PT ;  /* 0x0000ff0017ff3812 */ /* 0x000fc4000784c0ff */
[----:B------:R-:W-:Y:S02]  /*5a10*/  @P3 PRMT R190, R199, 0x7610, R190 ;  /* 0x00007610c7be3816 */ /* 0x000fe400000000be */
[C---:B------:R-:W-:Y:S02]  /*5a20*/  @P3 FSEL R199, R200.reuse, RZ, P2 ;  /* 0x000000ffc8c73208 */ /* 0x040fe40001000000 */
[----:B------:R-:W-:Y:S02]  /*5a30*/  LOP3.LUT P2, RZ, R213, 0xff00, RZ, 0xc0, !PT ;  /* 0x0000ff00d5ff7812 */ /* 0x000fe4000784c0ff */
[----:B------:R-:W-:Y:S02]  /*5a40*/  @P3 F2FP.F16.F32.PACK_AB R199, RZ, R199 ;  /* 0x000000c7ffc7323e */ /* 0x000fe400000000ff */
[----:B------:R-:W-:Y:S02]  /*5a50*/  FSEL R203, R200, RZ, P2 ;  /* 0x000000ffc8cb7208 */ /* 0x000fe40001000000 */
[----:B------:R-:W-:Y:S01]  /*5a60*/  @P3 PRMT R190, R190, 0x5410, R199 ;  /* 0x00005410bebe3816 */ /* 0x000fe200000000c7 */
[----:B------:R-:W-:Y:S01]  /*5a70*/  FMUL.FTZ R199, R201, UR17 ;  /* 0x00000011c9c77c20 */ /* 0x000fe20008410000 */
[----:B------:R-:W-:-:S02]  /*5a80*/  @P3 LOP3.LUT P2, RZ, R23, 0xff0000, RZ, 0xc0, !PT ;  /* 0x00ff000017ff3812 */ /* 0x000fc4000784c0ff */
[----:B------:R-:W-:Y:S02]  /*5a90*/  FSEL R196, R196, RZ, P5 ;  /* 0x000000ffc4c47208 */ /* 0x000fe40002800000 */
[----:B------:R-:W-:Y:S02]  /*5aa0*/  @P3 FSEL R200, R199, RZ, P2 ;  /* 0x000000ffc7c83208 */ /* 0x000fe40001000000 */
[----:B------:R-:W-:Y:S02]  /*5ab0*/  LOP3.LUT P2, RZ, R213, 0xff0000, RZ, 0xc0, !PT ;  /* 0x00ff0000d5ff7812 */ /* 0x000fe4000784c0ff */
[----:B------:R-:W-:Y:S02]  /*5ac0*/  @P3 F2FP.F16.F32.PACK_AB R200, RZ, R200 ;  /* 0x000000c8ffc8323e */ /* 0x000fe400000000ff */
[----:B------:R-:W-:Y:S02]  /*5ad0*/  FSEL R199, R199, RZ, P2 ;  /* 0x000000ffc7c77208 */ /* 0x000fe40001000000 */
[----:B------:R-:W-:-:S02]  /*5ae0*/  @P3 PRMT R191, R200, 0x7610, R191 ;  /* 0x00007610c8bf3816 */ /* 0x000fc400000000bf */
[----:B------:R-:W1:Y:S01]  /*5af0*/  @P4 LDC.64 R200, c[0x0][0x308] ;  /* 0x0000c200ffc84b82 */ /* 0x000e620000000a00 */
[----:B------:R-:W-:Y:S02]  /*5b00*/  LOP3.LUT P2, RZ, R213, 0xff000000, RZ, 0xc0, !PT ;  /* 0xff000000d5ff7812 */ /* 0x000fe4000784c0ff */
[----:B------:R-:W-:Y:S02]  /*5b10*/  F2FP.F16.F32.PACK_AB R196, R2, R196 ;  /* 0x000000c402c4723e */ /* 0x000fe400000000ff */
[----:B------:R-:W-:Y:S02]  /*5b20*/  F2FP.F16.F32.PACK_AB R198, R203, R198 ;  /* 0x000000c6cbc6723e */ /* 0x000fe400000000ff */
[----:B------:R-:W-:Y:S01]  /*5b30*/  F2FP.F16.F32.PACK_AB R197, R202, R197 ;  /* 0x000000c5cac5723e */ /* 0x000fe200000000ff */
[----:B-1----:R-:W-:-:S05]  /*5b40*/  @P4 IMAD.WIDE.U32 R200, R4, 0x20, R200 ;  /* 0x0000002004c84825 */ /* 0x002fca00078e00c8 */
[----:B------:R-:W-:Y:S04]  /*5b50*/  @P4 STG.E.128 desc[UR4][R200.64], R184 ;  /* 0x000000b8c8004986 */ /* 0x000fe8000c101d04 */
[----:B------:R1:W-:Y:S02]  /*5b60*/  @P4 STG.E.128 desc[UR4][R200.64+0x10], R192 ;  /* 0x000010c0c8004986 */ /* 0x0003e4000c101d04 */
[----:B-1----:R-:W-:-:S05]  /*5b70*/  FMUL.FTZ R200, R3, UR17 ;  /* 0x0000001103c87c20 */ /* 0x002fca0008410000 */
[----:B------:R-:W-:Y:S02]  /*5b80*/  FSEL R2, R200, RZ, P2 ;  /* 0x000000ffc8027208 */ /* 0x000fe40001000000 */
[----:B------:R-:W-:Y:S02]  /*5b90*/  @P3 LOP3.LUT P2, RZ, R23, 0xff000000, RZ, 0xc0, !PT ;  /* 0xff00000017ff3812 */ /* 0x000fe4000784c0ff */
[----:B------:R-:W-:Y:S01]  /*5ba0*/  F2FP.F16.F32.PACK_AB R199, R2, R199 ;  /* 0x000000c702c7723e */ /* 0x000fe200000000ff */
        /* <DEDUP_REMOVED lines=8> */
.L_x_2113:
[----:B------:R-:W-:Y:S05]  /*5c30*/  BSYNC B0 ;  /* 0x0000000000007941 */ /* 0x000fea0003800000 */
.L_x_2112:
[----:B------:R-:W-:Y:S02]  /*5c40*/  IADD3 R0, R0, UR18, RZ ;  /* 0x0000001200007c10 */ /* 0x000fe4000fffe0ff */
[----:B------:R-:W-:Y:S02]  /*5c50*/  SEL R4, RZ, 0x1, P1 ;  /* 0x00000001ff047807 */ /* 0x000fe40000800000 */
[----:B------:R-:W-:-:S13]  /*5c60*/  ISETP.GE.AND P2, PT, R0, UR19, PT ;  /* 0x0000001300007c0c */ /* 0x000fda000bf46270 */
[----:B------:R-:W-:Y:S05]  /*5c70*/  @!P2 BRA `(.L_x_2114) ;  /* 0xffffffb000e8a947 */ /* 0x000fea000383ffff */
.L_x_2096:
        /* <DEDUP_REMOVED lines=28> */
.L_x_2116:
[----:B------:R-:W-:Y:S05]  /*5e40*/  BSYNC B0 ;  /* 0x0000000000007941 */ /* 0x000fea0003800000 */
.L_x_2115:
        /* <DEDUP_REMOVED lines=21> */
.L_x_2118:
[----:B------:R-:W-:Y:S05]  /*5fa0*/  BSYNC B0 ;  /* 0x0000000000007941 */ /* 0x000fea0003800000 */
.L_x_2117:
        /* <DEDUP_REMOVED lines=19> */
.L_x_2120:
[----:B------:R-:W-:Y:S05]  /*60e0*/  BSYNC B0 ;  /* 0x0000000000007941 */ /* 0x000fea0003800000 */
.L_x_2119:
        /* <DEDUP_REMOVED lines=20> */
.L_x_2105:
[----:B------:R-:W-:Y:S01]  /*6230*/  HFMA2.MMA R196, -RZ, RZ, 0, 9.5367431640625e-07 ;  /* 0x00000010ffc47435 */ /* 0x000fe200000001ff */
[----:B------:R-:W-:Y:S02]  /*6240*/  MOV R199, R220 ;  /* 0x000000dc00c77202 */ /* 0x000fe40000000f00 */
[----:B------:R-:W-:Y:S02]  /*6250*/  MOV R197, 0x1f ;  /* 0x0000001f00c57802 */ /* 0x000fe40000000f00 */
[----:B------:R-:W-:-:S07]  /*6260*/  MOV R198, 0xffffffff ;  /* 0xffffffff00c67802 */ /* 0x000fce0000000f00 */
[----:B------:R-:W-:Y:S05]  /*6270*/  WARPSYNC.COLLECTIVE R198, `(.L_x_2121) ;  /* 0x00000000c6087348 */ /* 0x000fea0003c00000 */
[----:B------:R0:W1:Y:S02]  /*6280*/  SHFL.DOWN P3, R202, R199, R196, R197 ;  /* 0x080000c4c7ca7389 */ /* 0x00006400000600c5 */
[----:B01----:R-:W-:Y:S01]  /*6290*/  ENDCOLLECTIVE ;  /* 0x000000000000791b */ /* 0x003fe20003800000 */
.L_x_2121:
[----:B------:R-:W-:Y:S01]  /*62a0*/  MOV R199, R219 ;  /* 0x000000db00c77202 */ /* 0x000fe20000000f00 */
[----:B------:R-:W-:-:S07]  /*62b0*/  FADD.FTZ R220, R202, R220 ;  /* 0x000000dccadc7221 */ /* 0x000fce0000010000 */
[----:B------:R-:W-:Y:S05]  /*62c0*/  WARPSYNC.COLLECTIVE R198, `(.L_x_2122) ;  /* 0x00000000c6087348 */ /* 0x000fea0003c00000 */
[----:B------:R0:W1:Y:S02]  /*62d0*/  SHFL.DOWN P3, R202, R199, R196, R197 ;  /* 0x080000c4c7ca7389 */ /* 0x00006400000600c5 */
[----:B01----:R-:W-:Y:S01]  /*62e0*/  ENDCOLLECTIVE ;  /* 0x000000000000791b */ /* 0x003fe20003800000 */
.L_x_2122:
[----:B------:R-:W-:Y:S01]  /*62f0*/  HFMA2.MMA R196, -RZ, RZ, 0, 4.76837158203125e-07 ;  /* 0x00000008ffc47435 */ /* 0x000fe200000001ff */
[----:B------:R-:W-:Y:S01]  /*6300*/  MOV R199, R220 ;  /* 0x000000dc00c77202 */ /* 0x000fe20000000f00 */
[----:B------:R-:W-:-:S09]  /*6310*/  FADD.FTZ R219, R202, R219 ;  /* 0x000000dbcadb7221 */ /* 0x000fd20000010000 */
[----:B------:R-:W-:Y:S05]  /*6320*/  WARPSYNC.COLLECTIVE R198, `(.L_x_2123) ;  /* 0x00000000c6087348 */ /* 0x000fea0003c00000 */
[----:B------:R0:W1:Y:S02]  /*6330*/  SHFL.DOWN P3, R202, R199, R196, R197 ;  /* 0x080000c4c7ca7389 */ /* 0x00006400000600c5 */
[----:B01----:R-:W-:Y:S01]  /*6340*/  ENDCOLLECTIVE ;  /* 0x000000000000791b */ /* 0x003fe20003800000 */
.L_x_2123:
[----:B------:R-:W-:Y:S01]  /*6350*/  MOV R199, R219 ;  /* 0x000000db00c77202 */ /* 0x000fe20000000f00 */
[----:B------:R-:W-:-:S07]  /*6360*/  FADD.FTZ R220, R220, R202 ;  /* 0x000000cadcdc7221 */ /* 0x000fce0000010000 */
[----:B------:R-:W-:Y:S05]  /*6370*/  WARPSYNC.COLLECTIVE R198, `(.L_x_2124) ;  /* 0x00000000c6087348 */ /* 0x000fea0003c00000 */
[----:B------:R0:W1:Y:S02]  /*6380*/  SHFL.DOWN P3, R202, R199, R196, R197 ;  /* 0x080000c4c7ca7389 */ /* 0x00006400000600c5 */
[----:B01----:R-:W-:Y:S01]  /*6390*/  ENDCOLLECTIVE ;  /* 0x000000000000791b */ /* 0x003fe20003800000 */
.L_x_2124:
[----:B------:R-:W-:Y:S01]  /*63a0*/  HFMA2.MMA R196, -RZ, RZ, 0, 2.384185791015625e-07 ;  /* 0x00000004ffc47435 */ /* 0x000fe200000001ff */
[----:B------:R-:W-:Y:S01]  /*63b0*/  MOV R199, R220 ;  /* 0x000000dc00c77202 */ /* 0x000fe20000000f00 */
[----:B------:R-:W-:-:S09]  /*63c0*/  FADD.FTZ R219, R219, R202 ;  /* 0x000000cadbdb7221 */ /* 0x000fd20000010000 */
[----:B------:R-:W-:Y:S05]  /*63d0*/  WARPSYNC.COLLECTIVE R198, `(.L_x_2125) ;  /* 0x00000000c6087348 */ /* 0x000fea0003c00000 */
[----:B------:R0:W1:Y:S02]  /*63e0*/  SHFL.DOWN P3, R202, R199, R196, R197 ;  /* 0x080000c4c7ca7389 */ /* 0x00006400000600c5 */
[----:B01----:R-:W-:Y:S01]  /*63f0*/  ENDCOLLECTIVE ;  /* 0x000000000000791b */ /* 0x003fe20003800000 */
.L_x_2125:
[----:B------:R-:W-:Y:S02]  /*6400*/  MOV R199, R219 ;  /* 0x000000db00c77202 */ /* 0x000fe40000000f00 */
[----:B------:R-:W-:-:S07]  /*6410*/  MOV R201, R202 ;  /* 0x000000ca00c97202 */ /* 0x000fce0000000f00 */
[----:B------:R-:W-:Y:S05]  /*6420*/  WARPSYNC.COLLECTIVE R198, `(.L_x_2126) ;  /* 0x00000000c6087348 */ /* 0x000fea0003c00000 */
[----:B------:R0:W1:Y:S02]  /*6430*/  SHFL.DOWN P3, R202, R199, R196, R197 ;  /* 0x080000c4c7ca7389 */ /* 0x00006400000600c5 */
[----:B01----:R-:W-:Y:S01]  /*6440*/  ENDCOLLECTIVE ;  /* 0x000000000000791b */ /* 0x003fe20003800000 */
.L_x_2126:
[----:B------:R-:W-:Y:S01]  /*6450*/  FADD.FTZ R201, R220, R201 ;  /* 0x000000c9dcc97221 */ /* 0x000fe20000010000 */
[----:B------:R-:W-:-:S04]  /*6460*/  HFMA2.MMA R196, -RZ, RZ, 0, 1.1920928955078125e-07 ;  /* 0x00000002ffc47435 */ /* 0x000fc800000001ff */
[----:B------:R-:W-:Y:S02]  /*6470*/  MOV R199, R201 ;  /* 0x000000c900c77202 */ /* 0x000fe40000000f00 */
[----:B------:R-:W-:-:S07]  /*6480*/  MOV R200, R202 ;  /* 0x000000ca00c87202 */ /* 0x000fce0000000f00 */
[----:B------:R-:W-:Y:S05]  /*6490*/  WARPSYNC.COLLECTIVE R198, `(.L_x_2127) ;  /* 0x00000000c6087348 */ /* 0x000fea0003c00000 */
[----:B------:R0:W1:Y:S02]  /*64a0*/  SHFL.DOWN P3, R202, R199, R196, R197 ;  /* 0x080000c4c7ca7389 */ /* 0x00006400000600c5 */
[----:B01----:R-:W-:Y:S01]  /*64b0*/  ENDCOLLECTIVE ;  /* 0x000000000000791b */ /* 0x003fe20003800000 */
.L_x_2127:
[----:B------:R-:W-:-:S05]  /*64c0*/  FADD.FTZ R200, R219, R200 ;  /* 0x000000c8dbc87221 */ /* 0x000fca0000010000 */
[----:B------:R-:W-:Y:S01]  /*64d0*/  MOV R199, R200 ;  /* 0x000000c800c77202 */ /* 0x000fe20000000f00 */
[----:B------:R-:W-:-:S07]  /*64e0*/  FADD.FTZ R201, R201, R202 ;  /* 0x000000cac9c97221 */ /* 0x000fce0000010000 */
[----:B------:R-:W-:Y:S05]  /*64f0*/  WARPSYNC.COLLECTIVE R198, `(.L_x_2128) ;  /* 0x00000000c6087348 */ /* 0x000fea0003c00000 */
[----:B------:R0:W1:Y:S02]  /*6500*/  SHFL.DOWN P3, R202, R199, R196, R197 ;  /* 0x080000c4c7ca7389 */ /* 0x00006400000600c5 */
[----:B01----:R-:W-:Y:S01]  /*6510*/  ENDCOLLECTIVE ;  /* 0x000000000000791b */ /* 0x003fe20003800000 */
.L_x_2128:
[----:B------:R-:W-:Y:S01]  /*6520*/  HFMA2.MMA R196, -RZ, RZ, 0, 5.9604644775390625e-08 ;  /* 0x00000001ffc47435 */ /* 0x000fe200000001ff */
[----:B------:R-:W-:Y:S01]  /*6530*/  MOV R199, R201 ;  /* 0x000000c900c77202 */ /* 0x000fe20000000f00 */
[----:B------:R-:W-:-:S09]  /*6540*/  FADD.FTZ R200, R200, R202 ;  /* 0x000000cac8c87221 */ /* 0x000fd20000010000 */
[----:B------:R-:W-:Y:S05]  /*6550*/  WARPSYNC.COLLECTIVE R198, `(.L_x_2129) ;  /* 0x00000000c6087348 */ /* 0x000fea0003c00000 */
[----:B------:R0:W1:Y:S02]  /*6560*/  SHFL.DOWN P3, R202, R199, R196, R197 ;  /* 0x080000c4c7ca7389 */ /* 0x00006400000600c5 */
[----:B01----:R-:W-:Y:S01]  /*6570*/  ENDCOLLECTIVE ;  /* 0x000000000000791b */ /* 0x003fe20003800000 */
.L_x_2129:
[----:B------:R-:W-:Y:S02]  /*6580*/  MOV R199, R200 ;  /* 0x000000c800c77202 */ /* 0x000fe40000000f00 */
[----:B------:R-:W-:-:S07]  /*6590*/  MOV R203, R202 ;  /* 0x000000ca00cb7202 */ /* 0x000fce0000000f00 */
[----:B------:R-:W-:Y:S05]  /*65a0*/  WARPSYNC.COLLECTIVE R198, `(.L_x_2130) ;  /* 0x00000000c6087348 */ /* 0x000fea0003c00000 */
[----:B------:R0:W1:Y:S02]  /*65b0*/  SHFL.DOWN P3, R202, R199, R196, R197 ;  /* 0x080000c4c7ca7389 */ /* 0x00006400000600c5 */
[----:B01----:R-:W-:Y:S01]  /*65c0*/  ENDCOLLECTIVE ;  /* 0x000000000000791b */ /* 0x003fe20003800000 */
.L_x_2130:
[----:B------:R-:W-:Y:S01]  /*65d0*/  MOV R197, R202 ;  /* 0x000000ca00c57202 */ /* 0x000fe20000000f00 */
[----:B------:R-:W-:Y:S06]  /*65e0*/  BRA `(.L_x_2131) ;  /* 0xffffffd000d87947 */ /* 0x000fec000383ffff */
.L_x_2132:
        /* <DEDUP_REMOVED lines=9> */
.L_x_3582:


//--------------------- .text._ZN10layer_norm31ln_parallel_residual_bwd_kernelINS_13Kernel_traitsI6__halfS2_fS2_fjLj8192ELj1ELj1ELj8ELj16ENS_18Kernel_traits_baseILj8192ES2_S2_fS2_fjLj256EEEEELb1ELb0ELb1EEEvNS_9BwdParamsE --------------------------
	.section	.text._ZN10layer_norm31ln_parallel_residual_bwd_kernelINS_13Kernel_traitsI6__halfS2_fS2_fjLj8192ELj1ELj1ELj8ELj16ENS_18Kernel_traits_baseILj8192ES2_S2_fS2_fjLj256EEEEELb1ELb0ELb1EEEvNS_9BwdParamsE,"ax",@progbits
	.align	128
        .global         _ZN10layer_norm31ln_parallel_residual_bwd_kernelINS_13Kernel_traitsI6__halfS2_fS2_fjLj8192ELj1ELj1ELj8ELj16ENS_18Kernel_traits_baseILj8192ES2_S2_fS2_fjLj256EEEEELb1ELb0ELb1EEEvNS_9BwdParamsE
        .type           _ZN10layer_norm31ln_parallel_residual_bwd_kernelINS_13Kernel_traitsI6__halfS2_fS2_fjLj8192ELj1ELj1ELj8ELj16ENS_18Kernel_traits_baseILj8192ES2_S2_fS2_fjLj256EEEEELb1ELb0ELb1EEEvNS_9BwdParamsE,@function
        .size           _ZN10layer_norm31ln_parallel_residual_bwd_kernelINS_13Kernel_traitsI6__halfS2_fS2_fjLj8192ELj1ELj1ELj8ELj16ENS_18Kernel_traits_baseILj8192ES2_S2_fS2_fjLj256EEEEELb1ELb0ELb1EEEvNS_9BwdParamsE,(.L_x_3583 - _ZN10layer_norm31ln_parallel_residual_bwd_kernelINS_13Kernel_traitsI6__halfS2_fS2_fjLj8192ELj1ELj1ELj8ELj16ENS_18Kernel_traits_baseILj8192ES2_S2_fS2_fjLj256EEEEELb1ELb0ELb1EEEvNS_9BwdParamsE)
        .other          _ZN10layer_norm31ln_parallel_residual_bwd_kernelINS_13Kernel_traitsI6__halfS2_fS2_fjLj8192ELj1ELj1ELj8ELj16ENS_18Kernel_traits_baseILj8192ES2_S2_fS2_fjLj256EEEEELb1ELb0ELb1EEEvNS_9BwdParamsE,@"STO_CUDA_ENTRY STV_DEFAULT"
_ZN10layer_norm31ln_parallel_residual_bwd_kernelINS_13Kernel_traitsI6__halfS2_fS2_fjLj8192ELj1ELj1ELj8ELj16ENS_18Kernel_traits_baseILj8192ES2_S2_fS2_fjLj256EEEEELb1ELb0ELb1EEEvNS_9BwdParamsE:
.text._ZN10layer_norm31ln_parallel_residual_bwd_kernelINS_13Kernel_traitsI6__halfS2_fS2_fjLj8192ELj1ELj1ELj8ELj16ENS_18Kernel_traits_baseILj8192ES2_S2_fS2_fjLj256EEEEELb1ELb0ELb1EEEvNS_9BwdParamsE:
        /* <DEDUP_REMOVED lines=82> */
.L_x_2133:
        /* <DEDUP_REMOVED lines=205> */
[----:B------:R1:W-:Y:S01]  /*11f0*/  STL [R1+0x54], RZ ;  /* 0x000054ff01007387 */ /* 0x0003e20000100800 */
[----:B------:R-:W-:Y:S01]  /*1200*/  HADD2.F32 R238, -RZ, R7.H1_H1 ;  /* 0x30000007ffee7230 */ /* 0x000fe20000004100 */
[----:B------:R-:W-:Y:S01]  /*1210*/  CS2R R236, SRZ ;  /* 0x0000000000ec7805 */ /* 0x000fe2000001ff00 */
[----:B------:R-:W-:Y:S01]  /*1220*/  HADD2.F32 R239, -RZ, R239.H1_H1 ;  /* 0x300000efffef7230 */ /* 0x000fe20000004100 */
[----:B0-----:R-:W-:-:S02]  /*1230*/  MOV R0, RZ ;  /* 0x000000ff00007202 */ /* 0x001fc40000000f00 */
[----:B------:R-:W-:Y:S02]  /*1240*/  CS2R R2, SRZ ;  /* 0x0000000000027805 */ /* 0x000fe4000001ff00 */
[----:B------:R-:W-:Y:S02]  /*1250*/  CS2R R28, SRZ ;  /* 0x00000000001c7805 */ /* 0x000fe4000001ff00 */
[----:B------:R-:W-:Y:S02]  /*1260*/  CS2R R30, SRZ ;  /* 0x00000000001e7805 */ /* 0x000fe4000001ff00 */
[----:B------:R-:W-:Y:S02]  /*1270*/  CS2R R32, SRZ ;  /* 0x0000000000207805 */ /* 0x000fe4000001ff00 */
[----:B------:R-:W-:Y:S02]  /*1280*/  CS2R R4, SRZ ;  /* 0x0000000000047805 */ /* 0x000fe4000001ff00 */
[----:B------:R-:W-:-:S02]  /*1290*/  MOV R34, RZ ;  /* 0x000000ff00227202 */ /* 0x000fc40000000f00 */
        /* <DEDUP_REMOVED lines=9> */
.L_x_2136:
        /* <DEDUP_REMOVED lines=13> */
[----:B------:R-:W-:-:S07]  /*1400*/  LEA.HI R182, R35, R182, RZ, 0x3 ;  /* 0x000000b623b67211 */ /* 0x000fce00078f18ff */
[----:B------:R-:W4:Y:S01]  /*1410*/  LDC.64 R206, c[0x0][0x2b8] ;  /* 0x0000ae00ffce7b82 */ /* 0x000f220000000a00 */
[----:B0-----:R-:W-:Y:S01]  /*1420*/  LOP3.LUT R35, R215, 0xff, RZ, 0xc0, !PT ;  /* 0x000000ffd7237812 */ /* 0x001fe200078ec0ff */
[----:B-1----:R-:W-:Y:S01]  /*1430*/  IMAD.WIDE R84, R176, 0x4, R84 ;  /* 0x00000004b0547825 */ /* 0x002fe200078e0254 */
[----:B------:R-:W-:Y:S01]  /*1440*/  ISETP.NE.U32.AND P2, PT, RZ, UR12, PT ;  /* 0x0000000cff007c0c */ /* 0x000fe2000bf45070 */
[----:B------:R-:W3:Y:S01]  /*1450*/  LDL R213, [R1+0x134] ;  /* 0x0001340001d57983 */ /* 0x000ee20000100800 */
[----:B------:R-:W-:-:S03]  /*1460*/  LEA.HI.SX32 R182, R182, R35, 0x1d ;  /* 0x00000023b6b67211 */ /* 0x000fc600078feaff */
[----:B------:R0:W2:Y:S01]  /*1470*/  LDG.E R202, desc[UR4][R84.64] ;  /* 0x0000000454ca7981 */ /* 0x0000a2000c1e1900 */
[----:B------:R-:W1:Y:S01]  /*1480*/  @P0 LDC.64 R126, c[0x0][0x2c8] ;  /* 0x0000b200ff7e0b82 */ /* 0x000e620000000a00 */
[----:B----4-:R-:W-:Y:S01]  /*1490*/  IMAD.WIDE.U32 R92, R182, 0x20, R204 ;  /* 0x00000020b65c7825 */ /* 0x010fe200078e00cc */
[----:B------:R-:W-:Y:S01]  /*14a0*/  ISETP.NE.AND P4, PT, RZ, UR9, PT ;  /* 0x00000009ff007c0c */ /* 0x000fe2000bf85270 */
[----:B------:R-:W4:Y:S02]  /*14b0*/  LDL R214, [R1+0x12c] ;  /* 0x00012c0001d67983 */ /* 0x000f240000100800 */
[----:B------:R-:W-:Y:S02]  /*14c0*/  IMAD.WIDE R90, R176, 0x4, R90 ;  /* 0x00000004b05a7825 */ /* 0x000fe400078e025a */
[----:B------:R-:W3:Y:S01]  /*14d0*/  LDG.E.128 R128, desc[UR4][R92.64] ;  /* 0x000000045c807981 */ /* 0x000ee2000c1e1d00 */
[----:B------:R-:W4:Y:S01]  /*14e0*/  @P0 LDC.64 R134, c[0x0][0x2c8] ;  /* 0x0000b200ff860b82 */ /* 0x000f220000000a00 */
[----:B0-----:R-:W-:-:S02]  /*14f0*/  IMAD.WIDE.U32 R84, R182, 0x10, R208 ;  /* 0x00000010b6547825 */ /* 0x001fc400078e00d0 */
[----:B------:R-:W4:Y:S01]  /*1500*/  LDG.E R179, desc[UR4][R90.64] ;  /* 0x000000045ab37981 */ /* 0x000f22000c1e1900 */
[----:B------:R-:W-:-:S03]  /*1510*/  LOP3.LUT P1, RZ, R196, 0xff, RZ, 0xc0, !PT ;  /* 0x000000ffc4ff7812 */ /* 0x000fc6000782c0ff */
[----:B------:R-:W4:Y:S01]  /*1520*/  LDL R212, [R1+0x124] ;  /* 0x0001240001d47983 */ /* 0x000f220000100800 */
[----:B------:R-:W-:-:S03]  /*1530*/  IMAD.WIDE.U32 R88, R182, 0x10, R206 ;  /* 0x00000010b6587825 */ /* 0x000fc600078e00ce */
[----:B------:R-:W4:Y:S04]  /*1540*/  LDG.E.128 R84, desc[UR4][R84.64] ;  /* 0x0000000454547981 */ /* 0x000f28000c1e1d00 */
[----:B------:R-:W3:Y:S01]  /*1550*/  LDG.E.128 R88, desc[UR4][R88.64] ;  /* 0x0000000458587981 */ /* 0x000ee2000c1e1d00 */
[----:B------:R-:W-:Y:S02]  /*1560*/  ISETP.NE.AND.EX P2, PT, RZ, UR13, PT, P2 ;  /* 0x0000000dff007c0c */ /* 0x000fe4000bf45320 */
[C---:B------:R-:W-:Y:S01]  /*1570*/  IADD3 R178, R182.reuse, 0x100, RZ ;  /* 0x00000100b6b27810 */ /* 0x040fe20007ffe0ff */
[----:B------:R-:W4:Y:S10]  /*1580*/  LDG.E.128 R92, desc[UR4][R92.64+0x10] ;  /* 0x000010045c5c7981 */ /* 0x000f34000c1e1d00 */
[----:B------:R-:W0:Y:S08]  /*1590*/  @P2 LDC.64 R136, c[0x0][0x248] ;  /* 0x00009200ff882b82 */ /* 0x000e300000000a00 */
[----:B------:R-:W1:Y:S01]  /*15a0*/  @P2 LDC.64 R138, c[0x0][0x248] ;  /* 0x00009200ff8a2b82 */ /* 0x000e620000000a00 */
[----:B------:R-:W-:-:S07]  /*15b0*/  IADD3 R177, R182, 0x200, RZ ;  /* 0x00000200b6b17810 */ /* 0x000fce0007ffe0ff */
[----:B------:R-:W4:Y:S01]  /*15c0*/  @P2 LDC.64 R180, c[0x0][0x248] ;  /* 0x00009200ffb42b82 */ /* 0x000f220000000a00 */
[----:B0-----:R-:W-:Y:S01]  /*15d0*/  @P2 IMAD.WIDE.U32 R136, R178, 0x8, R136 ;  /* 0x00000008b2882825 */ /* 0x001fe200078e0088 */
[----:B------:R-:W-:-:S06]  /*15e0*/  IADD3 R35, R182, 0x300, RZ ;  /* 0x00000300b6237810 */ /* 0x000fcc0007ffe0ff */
[----:B------:R-:W0:Y:S01]  /*15f0*/  @P2 LDC.64 R132, c[0x0][0x248] ;  /* 0x00009200ff842b82 */ /* 0x000e220000000a00 */
[----:B------:R1:W5:Y:S02]  /*1600*/  @P2 LDG.E.64 R150, desc[UR4][R136.64] ;  /* 0x0000000488962981 */ /* 0x000364000c1e1b00 */
[----:B-1----:R-:W-:-:S05]  /*1610*/  @P0 IMAD.WIDE.U32 R136, R178, 0x20, R126 ;  /* 0x00000020b2880825 */ /* 0x002fca00078e007e */
[----:B------:R-:W5:Y:S04]  /*1620*/  @P0 LDG.E.128 R48, desc[UR4][R136.64] ;  /* 0x0000000488300981 */ /* 0x000f68000c1e1d00 */
[----:B------:R1:W5:Y:S01]  /*1630*/  @P0 LDG.E.128 R52, desc[UR4][R136.64+0x10] ;  /* 0x0000100488340981 */ /* 0x000362000c1e1d00 */
[----:B------:R-:W-:-:S05]  /*1640*/  @P2 IMAD.WIDE.U32 R138, R177, 0x8, R138 ;  /* 0x00000008b18a2825 */ /* 0x000fca00078e008a */
[----:B------:R-:W5:Y:S04]  /*1650*/  @P2 LDG.E.64 R152, desc[UR4][R138.64] ;  /* 0x000000048a982981 */ /* 0x000f68000c1e1b00 */
[----:B------:R-:W4:Y:S01]  /*1660*/  LDL R139, [R1+0x13c] ;  /* 0x00013c00018b7983 */ /* 0x000f220000100800 */
[----:B--2---:R-:W-:Y:S01]  /*1670*/  FSEL R202, R202, RZ, !P4 ;  /* 0x000000ffcaca7208 */ /* 0x004fe20006000000 */
[----:B---3--:R-:W-:-:S04]  /*1680*/  HADD2.F32 R197, -RZ, R88.H0_H0 ;  /* 0x20000058ffc57230 */ /* 0x008fc80000004100 */
[----:B------:R-:W-:Y:S01]  /*1690*/  FADD.FTZ R196, R128, -R202 ;  /* 0x800000ca80c47221 */ /* 0x000fe20000010000 */
[--C-:B----4-:R-:W-:Y:S01]  /*16a0*/  HADD2.F32 R128, -RZ, R84.reuse.H0_H0 ;  /* 0x20000054ff807230 */ /* 0x110fe20000004100 */
[----:B------:R-:W2:Y:S02]  /*16b0*/  LDL R138, [R1+0x140] ;  /* 0x00014000018a7983 */ /* 0x000ea40000100800 */
[----:B------:R-:W-:Y:S02]  /*16c0*/  FMUL.FTZ R196, R179, R196 ;  /* 0x000000c4b3c47220 */ /* 0x000fe40000410000 */
[----:B------:R-:W-:Y:S01]  /*16d0*/  FADD.FTZ R189, R128, R189 ;  /* 0x000000bd80bd7221 */ /* 0x000fe20000010000 */
[-C--:B-1----:R-:W-:Y:S01]  /*16e0*/  FMUL.FTZ R136, R201, R128.reuse ;  /* 0x00000080c9887220 */ /* 0x082fe20000410000 */
[----:B------:R-:W-:Y:S01]  /*16f0*/  FFMA.FTZ R2, R196, R128, R2 ;  /* 0x00000080c4027223 */ /* 0x000fe20000010002 */
[----:B------:R-:W-:Y:S02]  /*1700*/  HADD2.F32 R128, -RZ, R84.H1_H1 ;  /* 0x30000054ff807230 */ /* 0x000fe40000004100 */
[----:B------:R-:W-:-:S02]  /*1710*/  HADD2.F32 R88, -RZ, R88.H1_H1 ;  /* 0x30000058ff587230 */ /* 0x000fc40000004100 */
[----:B------:R-:W-:Y:S01]  /*1720*/  FADD.FTZ R130, R130, -R202 ;  /* 0x800000ca82827221 */ /* 0x000fe20000010000 */
[----:B------:R-:W-:Y:S01]  /*1730*/  FMUL.FTZ R200, R200, R128 ;  /* 0x00000080c8c87220 */ /* 0x000fe20000410000 */
[----:B------:R-:W-:-:S03]  /*1740*/  HADD2.F32 R84, -RZ, R85.H0_H0 ;  /* 0x20000055ff547230 */ /* 0x000fc60000004100 */
[----:B------:R-:W-:Y:S01]  /*1750*/  FFMA.FTZ R200, R199, R88, R200 ;  /* 0x00000058c7c87223 */ /* 0x000fe200000100c8 */
[----:B------:R-:W-:Y:S01]  /*1760*/  FMUL.FTZ R199, R179, R130 ;  /* 0x00000082b3c77220 */ /* 0x000fe20000410000 */
[----:B------:R-:W-:Y:S01]  /*1770*/  FADD.FTZ R191, R84, R191 ;  /* 0x000000bf54bf7221 */ /* 0x000fe20000010000 */
[----:B------:R-:W-:Y:S02]  /*1780*/  HADD2.F32 R201, -RZ, R89.H0_H0 ;  /* 0x20000059ffc97230 */ /* 0x000fe40000004100 */
[-C--:B------:R-:W-:Y:S01]  /*1790*/  FFMA.FTZ R183, R199, R84.reuse, R183 ;  /* 0x00000054c7b77223 */ /* 0x080fe200000100b7 */
[----:B------:R-:W-:Y:S02]  /*17a0*/  FMUL.FTZ R84, R211, R84 ;  /* 0x00000054d3547220 */ /* 0x000fe40000410000 */
[----:B------:R-:W3:Y:S01]  /*17b0*/  LDL R211, [R1+0x138] ;  /* 0x0001380001d37983 */ /* 0x000ee20000100800 */
[----:B------:R-:W-:Y:S01]  /*17c0*/  FADD.FTZ R5, R201, R5 ;  /* 0x00000005c9057221 */ /* 0x000fe20000010000 */
[-C--:B------:R-:W-:Y:S01]  /*17d0*/  FFMA.FTZ R24, R199, R201.reuse, R24 ;  /* 0x000000c9c7187223 */ /* 0x080fe20000010018 */
[----:B------:R-:W-:-:S02]  /*17e0*/  FFMA.FTZ R201, R210, R201, R84 ;  /* 0x000000c9d2c97223 */ /* 0x000fc40000010054 */
[----:B------:R-:W4:Y:S01]  /*17f0*/  LDL R210, [R1+0x130] ;  /* 0x0001300001d27983 */ /* 0x000f220000100800 */
[----:B------:R-:W-:Y:S01]  /*1800*/  FADD.FTZ R129, R129, -R202 ;  /* 0x800000ca81817221 */ /* 0x000fe20000010000 */
[----:B------:R-:W-:-:S04]  /*1810*/  @P2 IMAD.WIDE.U32 R180, R182, 0x8, R180 ;  /* 0x00000008b6b42825 */ /* 0x000fc800078e00b4 */
[----:B------:R-:W-:Y:S01]  /*1820*/  FADD.FTZ R203, R131, -R202 ;  /* 0x800000ca83cb7221 */ /* 0x000fe20000010000 */
[----:B------:R-:W-:Y:S01]  /*1830*/  FADD.FTZ R36, R197, R36 ;  /* 0x00000024c5247221 */ /* 0x000fe20000010000 */
[-C--:B------:R-:W-:Y:S01]  /*1840*/  FFMA.FTZ R26, R196, R197.reuse, R26 ;  /* 0x000000c5c41a7223 */ /* 0x080fe2000001001a */
[----:B------:R-:W-:Y:S01]  /*1850*/  FFMA.FTZ R197, R198, R197, R136 ;  /* 0x000000c5c6c57223 */ /* 0x000fe20000010088 */
[C---:B------:R-:W-:Y:S01]  /*1860*/  FMUL.FTZ R198, R179.reuse, R129 ;  /* 0x00000081b3c67220 */ /* 0x040fe20000410000 */
[----:B------:R-:W-:Y:S02]  /*1870*/  HADD2.F32 R85, -RZ, R85.H1_H1 ;  /* 0x30000055ff557230 */ /* 0x000fe40000004100 */
[----:B------:R-:W-:Y:S01]  /*1880*/  FMUL.FTZ R203, R179, R203 ;  /* 0x000000cbb3cb7220 */ /* 0x000fe20000410000 */
[----:B------:R-:W-:Y:S01]  /*1890*/  FADD.FTZ R92, R92, -R202 ;  /* 0x800000ca5c5c7221 */ /* 0x000fe20000010000 */
[----:B------:R-:W-:Y:S01]  /*18a0*/  HADD2.F32 R84, -RZ, R86.H0_H0 ;  /* 0x20000056ff547230 */ /* 0x000fe20000004100 */
[----:B------:R1:W5:Y:S01]  /*18b0*/  @P2 LDG.E.64 R148, desc[UR4][R180.64] ;  /* 0x00000004b4942981 */ /* 0x000362000c1e1b00 */
[----:B------:R-:W-:-:S04]  /*18c0*/  IMAD.WIDE.U32 R108, R178, 0x20, R204 ;  /* 0x00000020b26c7825 */ /* 0x000fc800078e00cc */
[----:B------:R-:W-:Y:S01]  /*18d0*/  FADD.FTZ R4, R88, R4 ;  /* 0x0000000458047221 */ /* 0x000fe20000010000 */
[----:B------:R-:W-:Y:S01]  /*18e0*/  FFMA.FTZ R27, R198, R88, R27 ;  /* 0x00000058c61b7223 */ /* 0x000fe2000001001b */
[----:B------:R-:W-:Y:S01]  /*18f0*/  IMAD.WIDE.U32 R124, R177, 0x20, R204 ;  /* 0x00000020b17c7825 */ /* 0x000fe200078e00cc */
[----:B------:R-:W2:Y:S03]  /*1900*/  LDL R88, [R1+0x128] ;  /* 0x0001280001587983 */ /* 0x000ea60000100800 */
[----:B------:R-:W-:Y:S01]  /*1910*/  FADD.FTZ R190, R85, R190 ;  /* 0x000000be55be7221 */ /* 0x000fe20000010000 */
[----:B------:R-:W-:Y:S01]  /*1920*/  FFMA.FTZ R0, R203, R85, R0 ;  /* 0x00000055cb007223 */ /* 0x000fe20000010000 */
[----:B------:R-:W-:Y:S01]  /*1930*/  IMAD.WIDE.U32 R104, R178, 0x10, R206 ;  /* 0x00000010b2687825 */ /* 0x000fe200078e00ce */
[----:B------:R-:W2:Y:S03]  /*1940*/  LDG.E.128 R96, desc[UR4][R108.64] ;  /* 0x000000046c607981 */ /* 0x000ea6000c1e1d00 */
[----:B-1----:R-:W-:-:S04]  /*1950*/  IMAD.WIDE.U32 R180, R35, 0x20, R204 ;  /* 0x0000002023b47825 */ /* 0x002fc800078e00cc */
[--C-:B------:R-:W-:Y:S01]  /*1960*/  IMAD.WIDE.U32 R120, R177, 0x10, R206.reuse ;  /* 0x00000010b1787825 */ /* 0x100fe200078e00ce */
[----:B------:R-:W2:Y:S03]  /*1970*/  LDG.E.128 R104, desc[UR4][R104.64] ;  /* 0x0000000468687981 */ /* 0x000ea6000c1e1d00 */
[----:B------:R-:W-:-:S04]  /*1980*/  IMAD.WIDE.U32 R136, R35, 0x10, R206 ;  /* 0x0000001023887825 */ /* 0x000fc800078e00ce */
[----:B------:R-:W-:Y:S01]  /*1990*/  FMUL.FTZ R206, R179, R92 ;  /* 0x0000005cb3ce7220 */ /* 0x000fe20000410000 */
[----:B------:R-:W-:Y:S01]  /*19a0*/  IMAD.WIDE.U32 R100, R178, 0x10, R208 ;  /* 0x00000010b2647825 */ /* 0x000fe200078e00d0 */
[----:B------:R-:W2:Y:S03]  /*19b0*/  LDL R92, [R1+0x118] ;  /* 0x00011800015c7983 */ /* 0x000ea60000100800 */
[----:B------:R-:W-:Y:S02]  /*19c0*/  HADD2.F32 R205, -RZ, R90.H0_H0 ;  /* 0x2000005affcd7230 */ /* 0x000fe40000004100 */
[----:B------:R-:W-:Y:S01]  /*19d0*/  HADD2.F32 R86, -RZ, R86.H1_H1 ;  /* 0x30000056ff567230 */ /* 0x000fe20000004100 */
[----:B------:R-:W2:Y:S01]  /*19e0*/  LDG.E.128 R100, desc[UR4][R100.64] ;  /* 0x0000000464647981 */ /* 0x000ea2000c1e1d00 */
[----:B------:R-:W-:Y:S01]  /*19f0*/  FMUL.FTZ R204, R139, R85 ;  /* 0x000000558bcc7220 */ /* 0x000fe20000410000 */
[----:B------:R-:W-:Y:S01]  /*1a00*/  FMUL.FTZ R85, R213, R84 ;  /* 0x00000054d5557220 */ /* 0x000fe20000410000 */
[----:B------:R-:W-:Y:S01]  /*1a10*/  FADD.FTZ R31, R205, R31 ;  /* 0x0000001fcd1f7221 */ /* 0x000fe20000010000 */
[----:B------:R-:W-:Y:S01]  /*1a20*/  FFMA.FTZ R22, R206, R205, R22 ;  /* 0x000000cdce167223 */ /* 0x000fe20000010016 */
[----:B------:R-:W-:-:S02]  /*1a30*/  HADD2.F32 R90, -RZ, R90.H1_H1 ;  /* 0x3000005aff5a7230 */ /* 0x000fc40000004100 */
[----:B------:R-:W-:Y:S01]  /*1a40*/  FMUL.FTZ R207, R214, R86 ;  /* 0x00000056d6cf7220 */ /* 0x000fe20000410000 */
[----:B------:R-:W2:Y:S01]  /*1a50*/  LDL R213, [R1+0x120] ;  /* 0x0001200001d57983 */ /* 0x000ea20000100800 */
[----:B0-----:R-:W-:-:S04]  /*1a60*/  @P2 IMAD.WIDE.U32 R132, R35, 0x8, R132 ;  /* 0x0000000823842825 */ /* 0x001fc800078e0084 */
[----:B------:R-:W-:Y:S01]  /*1a70*/  FADD.FTZ R93, R93, -R202 ;  /* 0x800000ca5d5d7221 */ /* 0x000fe20000010000 */
[----:B------:R-:W-:Y:S01]  /*1a80*/  FADD.FTZ R194, R84, R194 ;  /* 0x000000c254c27221 */ /* 0x000fe20000010000 */
[----:B------:R-:W-:Y:S01]  /*1a90*/  IMAD.WIDE.U32 R116, R177, 0x10, R208 ;  /* 0x00000010b1747825 */ /* 0x000fe200078e00d0 */
[----:B------:R0:W5:Y:S03]  /*1aa0*/  @P2 LDG.E.64 R154, desc[UR4][R132.64] ;  /* 0x00000004849a2981 */ /* 0x000166000c1e1b00 */
[----:B------:R-:W-:Y:S02]  /*1ab0*/  HADD2.F32 R89, -RZ, R89.H1_H1 ;  /* 0x30000059ff597230 */ /* 0x000fe40000004100 */
[----:B------:R-:W-:Y:S01]  /*1ac0*/  FADD.FTZ R95, R95, -R202 ;  /* 0x800000ca5f5f7221 */ /* 0x000fe20000010000 */
[----:B------:R-:W-:Y:S01]  /*1ad0*/  FADD.FTZ R188, R128, R188 ;  /* 0x000000bc80bc7221 */ /* 0x000fe20000010000 */
[----:B------:R-:W-:Y:S01]  /*1ae0*/  FFMA.FTZ R3, R198, R128, R3 ;  /* 0x00000080c6037223 */ /* 0x000fe20000010003 */
[----:B------:R-:W2:Y:S01]  /*1af0*/  LDG.E.128 R108, desc[UR4][R108.64+0x10] ;  /* 0x000010046c6c7981 */ /* 0x000ea2000c1e1d00 */
[----:B0-----:R-:W0:Y:S03]  /*1b00*/  @P0 LDC.64 R132, c[0x0][0x2c8] ;  /* 0x0000b200ff840b82 */ /* 0x001e260000000a00 */
[----:B------:R-:W2:Y:S04]  /*1b10*/  LDG.E.128 R112, desc[UR4][R124.64] ;  /* 0x000000047c707981 */ /* 0x000ea8000c1e1d00 */
[----:B------:R-:W2:Y:S01]  /*1b20*/  LDG.E.128 R120, desc[UR4][R120.64] ;  /* 0x0000000478787981 */ /* 0x000ea2000c1e1d00 */
[----:B---3--:R-:W-:Y:S01]  /*1b30*/  FFMA.FTZ R205, R211, R205, R85 ;  /* 0x000000cdd3cd7223 */ /* 0x008fe20000010055 */
[----:B----4-:R-:W-:-:S02]  /*1b40*/  FFMA.FTZ R207, R210, R90, R207 ;  /* 0x0000005ad2cf7223 */ /* 0x010fc400000100cf */
[----:B------:R-:W3:Y:S04]  /*1b50*/  LDL R211, [R1+0x11c] ;  /* 0x00011c0001d37983 */ /* 0x000ee80000100800 */
[----:B------:R-:W4:Y:S01]  /*1b60*/  LDL R210, [R1+0x114] ;  /* 0x0001140001d27983 */ /* 0x000f220000100800 */
[----:B0-----:R-:W-:-:S04]  /*1b70*/  @P0 IMAD.WIDE.U32 R132, R177, 0x20, R132 ;  /* 0x00000020b1840825 */ /* 0x001fc800078e0084 */
[----:B------:R-:W-:Y:S01]  /*1b80*/  FFMA.FTZ R185, R206, R84, R185 ;  /* 0x00000054ceb97223 */ /* 0x000fe200000100b9 */
[----:B------:R-:W-:Y:S01]  /*1b90*/  FADD.FTZ R32, R90, R32 ;  /* 0x000000205a207221 */ /* 0x000fe20000010000 */
[----:B------:R-:W-:Y:S01]  /*1ba0*/  FADD.FTZ R34, R89, R34 ;  /* 0x0000002259227221 */ /* 0x000fe20000010000 */
[----:B------:R-:W-:Y:S01]  /*1bb0*/  FFMA.FTZ R25, R203, R89, R25 ;  /* 0x00000059cb197223 */ /* 0x000fe20000010019 */
[----:B------:R-:W5:Y:S01]  /*1bc0*/  @P0 LDG.E.128 R56, desc[UR4][R132.64] ;  /* 0x0000000484380981 */ /* 0x000f62000c1e1d00 */
[----:B------:R-:W-:-:S03]  /*1bd0*/  HADD2.F32 R84, -RZ, R87.H0_H0 ;  /* 0x20000057ff547230 */ /* 0x000fc60000004100 */
[----:B------:R0:W5:Y:S02]  /*1be0*/  @P0 LDG.E.128 R60, desc[UR4][R132.64+0x10] ;  /* 0x00001004843c0981 */ /* 0x000164000c1e1d00 */
[----:B------:R-:W-:Y:S01]  /*1bf0*/  FMUL.FTZ R85, R212, R84 ;  /* 0x00000054d4557220 */ /* 0x000fe20000410000 */
[----:B--2---:R-:W-:Y:S01]  /*1c00*/  FFMA.FTZ R204, R138, R89, R204 ;  /* 0x000000598acc7223 */ /* 0x004fe200000100cc */
[----:B------:R-:W-:Y:S01]  /*1c10*/  FADD.FTZ R195, R86, R195 ;  /* 0x000000c356c37221 */ /* 0x000fe20000010000 */
[----:B------:R-:W2:Y:S01]  /*1c20*/  LDL R89, [R1+0x110] ;  /* 0x0001100001597983 */ /* 0x000ea20000100800 */
[----:B------:R-:W-:-:S03]  /*1c30*/  FADD.FTZ R96, -R202, R96 ;  /* 0x00000060ca607221 */ /* 0x000fc60000010100 */
[----:B------:R-:W2:Y:S01]  /*1c40*/  LDG.E.128 R128, desc[UR4][R180.64] ;  /* 0x00000004b4807981 */ /* 0x000ea2000c1e1d00 */
[----:B0-----:R-:W-:-:S04]  /*1c50*/  IMAD.WIDE.U32 R132, R35, 0x10, R208 ;  /* 0x0000001023847825 */ /* 0x001fc800078e00d0 */
[C---:B------:R-:W-:Y:S01]  /*1c60*/  FMUL.FTZ R208, R179.reuse, R93 ;  /* 0x0000005db3d07220 */ /* 0x040fe20000410000 */
[----:B------:R-:W-:Y:S01]  /*1c70*/  FADD.FTZ R209, R94, -R202 ;  /* 0x800000ca5ed17221 */ /* 0x000fe20000010000 */
[C---:B------:R-:W-:Y:S01]  /*1c80*/  FMUL.FTZ R212, R179.reuse, R95 ;  /* 0x0000005fb3d47220 */ /* 0x040fe20000410000 */
[----:B------:R-:W-:Y:S02]  /*1c90*/  HADD2.F32 R94, -RZ, R91.H0_H0 ;  /* 0x2000005bff5e7230 */ /* 0x000fe40000004100 */
[----:B------:R-:W-:Y:S01]  /*1ca0*/  FFMA.FTZ R23, R208, R90, R23 ;  /* 0x0000005ad0177223 */ /* 0x000fe20000010017 */
[----:B------:R-:W-:Y:S01]  /*1cb0*/  FMUL.FTZ R209, R179, R209 ;  /* 0x000000d1b3d17220 */ /* 0x000fe20000410000 */
[----:B------:R-:W2:Y:S01]  /*1cc0*/  LDL R90, [R1+0x10c] ;  /* 0x00010c00015a7983 */ /* 0x000ea20000100800 */
[----:B------:R-:W-:Y:S02]  /*1cd0*/  FADD.FTZ R29, R94, R29 ;  /* 0x0000001d5e1d7221 */ /* 0x000fe40000010000 */
[-C--:B------:R-:W-:Y:S01]  /*1ce0*/  FFMA.FTZ R20, R209, R94.reuse, R20 ;  /* 0x0000005ed1147223 */ /* 0x080fe20000010014 */
[----:B------:R-:W-:Y:S01]  /*1cf0*/  FFMA.FTZ R94, R88, R94, R85 ;  /* 0x0000005e585e7223 */ /* 0x000fe20000010055 */
[----:B------:R-:W-:-:S02]  /*1d00*/  HADD2.F32 R88, -RZ, R87.H1_H1 ;  /* 0x30000057ff587230 */ /* 0x000fc40000004100 */
[----:B------:R-:W-:Y:S01]  /*1d10*/  FFMA.FTZ R184, R208, R86, R184 ;  /* 0x00000056d0b87223 */ /* 0x000fe200000100b8 */
[----:B------:R-:W-:Y:S01]  /*1d20*/  FADD.FTZ R192, R84, R192 ;  /* 0x000000c054c07221 */ /* 0x000fe20000010000 */
[----:B------:R-:W-:Y:S01]  /*1d30*/  FFMA.FTZ R187, R209, R84, R187 ;  /* 0x00000054d1bb7223 */ /* 0x000fe200000100bb */
[----:B------:R-:W-:Y:S02]  /*1d40*/  HADD2.F32 R91, -RZ, R91.H1_H1 ;  /* 0x3000005bff5b7230 */ /* 0x000fe40000004100 */
[----:B------:R-:W-:Y:S01]  /*1d50*/  FADD.FTZ R193, R88, R193 ;  /* 0x000000c158c17221 */ /* 0x000fe20000010000 */
[----:B------:R-:W-:Y:S01]  /*1d60*/  FFMA.FTZ R186, R212, R88, R186 ;  /* 0x00000058d4ba7223 */ /* 0x000fe200000100ba */
[----:B------:R0:W2:Y:S04]  /*1d70*/  LDG.E.128 R84, desc[UR4][R180.64+0x10] ;  /* 0x00001004b4547981 */ /* 0x0000a8000c1e1d00 */
[----:B------:R-:W2:Y:S01]  /*1d80*/  LDL R93, [R1+0x108] ;  /* 0x00010800015d7983 */ /* 0x000ea20000100800 */
[C---:B------:R-:W-:Y:S01]  /*1d90*/  FADD.FTZ R97, -R202.reuse, R97 ;  /* 0x00000061ca617221 */ /* 0x040fe20000010100 */
[C---:B------:R-:W-:Y:S01]  /*1da0*/  FADD.FTZ R98, -R202.reuse, R98 ;  /* 0x00000062ca627221 */ /* 0x040fe20000010100 */
[----:B------:R-:W-:Y:S01]  /*1db0*/  FADD.FTZ R99, -R202, R99 ;  /* 0x00000063ca637221 */ /* 0x000fe20000010100 */
[----:B------:R-:W2:Y:S01]  /*1dc0*/  LDG.E.128 R116, desc[UR4][R116.64] ;  /* 0x0000000474747981 */ /* 0x000ea2000c1e1d00 */
[----:B0-----:R-:W-:Y:S01]  /*1dd0*/  FMUL.FTZ R181, R179, R96 ;  /* 0x00000060b3b57220 */ /* 0x001fe20000410000 */
[----:B------:R-:W-:-:S02]  /*1de0*/  HADD2.F32 R180, -RZ, R104.H0_H0 ;  /* 0x20000068ffb47230 */ /* 0x000fc40000004100 */
[----:B------:R-:W-:Y:S01]  /*1df0*/  FADD.FTZ R30, R91, R30 ;  /* 0x0000001e5b1e7221 */ /* 0x000fe20000010000 */
[----:B------:R-:W-:Y:S01]  /*1e00*/  FFMA.FTZ R21, R212, R91, R21 ;  /* 0x0000005bd4157223 */ /* 0x000fe20000010015 */
[----:B------:R-:W2:Y:S01]  /*1e10*/  LDG.E.128 R124, desc[UR4][R124.64+0x10] ;  /* 0x000010047c7c7981 */ /* 0x000ea2000c1e1d00 */
[----:B------:R-:W-:Y:S01]  /*1e20*/  FADD.FTZ R226, R180, R226 ;  /* 0x000000e2b4e27221 */ /* 0x000fe20000010000 */
[----:B------:R-:W-:Y:S01]  /*1e30*/  FFMA.FTZ R18, R181, R180, R18 ;  /* 0x000000b4b5127223 */ /* 0x000fe20000010012 */
[----:B------:R-:W-:Y:S01]  /*1e40*/  @P0 IMAD.WIDE.U32 R134, R182, 0x20, R134 ;  /* 0x00000020b6860825 */ /* 0x000fe200078e0086 */
[----:B------:R-:W2:Y:S03]  /*1e50*/  LDG.E.128 R136, desc[UR4][R136.64] ;  /* 0x0000000488887981 */ /* 0x000ea6000c1e1d00 */
[----:B---3--:R-:W-:Y:S01]  /*1e60*/  FMUL.FTZ R211, R211, R88 ;  /* 0x00000058d3d37220 */ /* 0x008fe20000410000 */
[----:B------:R-:W-:-:S02]  /*1e70*/  HADD2.F32 R88, -RZ, R100.H0_H0 ;  /* 0x20000064ff587230 */ /* 0x000fc40000004100 */
[----:B------:R-:W-:Y:S01]  /*1e80*/  FMUL.FTZ R98, R179, R98 ;  /* 0x00000062b3627220 */ /* 0x000fe20000410000 */
[----:B------:R-:W-:Y:S02]  /*1e90*/  HADD2.F32 R104, -RZ, R104.H1_H1 ;  /* 0x30000068ff687230 */ /* 0x000fe40000004100 */
[----:B------:R-:W-:Y:S01]  /*1ea0*/  FFMA.FTZ R211, R213, R91, R211 ;  /* 0x0000005bd5d37223 */ /* 0x000fe200000100d3 */
[----:B------:R-:W-:Y:S02]  /*1eb0*/  HADD2.F32 R95, -RZ, R105.H0_H0 ;  /* 0x20000069ff5f7230 */ /* 0x000fe40000004100 */
[----:B------:R-:W-:Y:S01]  /*1ec0*/  FADD.FTZ R236, R88, R236 ;  /* 0x000000ec58ec7221 */ /* 0x000fe20000010000 */
[-C--:B------:R-:W-:Y:S01]  /*1ed0*/  FFMA.FTZ R230, R181, R88.reuse, R230 ;  /* 0x00000058b5e67223 */ /* 0x080fe200000100e6 */
[----:B------:R-:W3:Y:S01]  /*1ee0*/  LDL R213, [R1+0x104] ;  /* 0x0001040001d57983 */ /* 0x000ee20000100800 */
[----:B----4-:R-:W-:-:S03]  /*1ef0*/  FMUL.FTZ R88, R210, R88 ;  /* 0x00000058d2587220 */ /* 0x010fc60000410000 */
[----:B------:R-:W4:Y:S01]  /*1f00*/  LDL R91, [R1+0x100] ;  /* 0x00010000015b7983 */ /* 0x000f220000100800 */
[----:B------:R-:W-:-:S03]  /*1f10*/  FFMA.FTZ R180, R92, R180, R88 ;  /* 0x000000b45cb47223 */ /* 0x000fc60000010058 */
[----:B------:R-:W4:Y:S01]  /*1f20*/  LDL R92, [R1+0xfc] ;  /* 0x0000fc00015c7983 */ /* 0x000f220000100800 */
[----:B------:R-:W-:Y:S02]  /*1f30*/  HADD2.F32 R100, -RZ, R100.H1_H1 ;  /* 0x30000064ff647230 */ /* 0x000fe40000004100 */
[C---:B------:R-:W-:Y:S01]  /*1f40*/  FMUL.FTZ R210, R179.reuse, R97 ;  /* 0x00000061b3d27220 */ /* 0x040fe20000410000 */
[----:B------:R-:W-:Y:S01]  /*1f50*/  FADD.FTZ R28, R104, R28 ;  /* 0x0000001c681c7221 */ /* 0x000fe20000010000 */
[----:B------:R-:W4:Y:S02]  /*1f60*/  LDL R97, [R1+0xec] ;  /* 0x0000ec0001617983 */ /* 0x000f240000100800 */
[----:B------:R-:W-:Y:S01]  /*1f70*/  FFMA.FTZ R19, R210, R104, R19 ;  /* 0x00000068d2137223 */ /* 0x000fe20000010013 */
[----:B------:R-:W-:Y:S01]  /*1f80*/  FMUL.FTZ R99, R179, R99 ;  /* 0x00000063b3637220 */ /* 0x000fe20000410000 */
[C---:B------:R-:W-:Y:S01]  /*1f90*/  FADD.FTZ R109, -R202.reuse, R109 ;  /* 0x0000006dca6d7221 */ /* 0x040fe20000010100 */
[----:B------:R-:W4:Y:S01]  /*1fa0*/  LDL R96, [R1+0xe0] ;  /* 0x0000e00001607983 */ /* 0x000f220000100800 */
[C---:B------:R-:W-:Y:S01]  /*1fb0*/  FADD.FTZ R111, -R202.reuse, R111 ;  /* 0x0000006fca6f7221 */ /* 0x040fe20000010100 */
[----:B------:R-:W-:-:S02]  /*1fc0*/  FADD.FTZ R113, -R202, R113 ;  /* 0x00000071ca717221 */ /* 0x000fc40000010100 */
[----:B------:R-:W5:Y:S01]  /*1fd0*/  @P0 LDG.E.128 R40, desc[UR4][R134.64] ;  /* 0x0000000486280981 */ /* 0x000f62000c1e1d00 */
[----:B--2---:R-:W-:-:S03]  /*1fe0*/  FMUL.FTZ R88, R90, R100 ;  /* 0x000000645a587220 */ /* 0x004fc60000410000 */
[----:B------:R-:W2:Y:S01]  /*1ff0*/  LDL R90, [R1+0xf8] ;  /* 0x0000f800015a7983 */ /* 0x000ea20000100800 */
[----:B------:R-:W-:-:S03]  /*2000*/  FFMA.FTZ R104, R89, R104, R88 ;  /* 0x0000006859687223 */ /* 0x000fc60000010058 */
[----:B------:R-:W2:Y:S01]  /*2010*/  LDL R89, [R1+0xf4] ;  /* 0x0000f40001597983 */ /* 0x000ea20000100800 */
[--C-:B------:R-:W-:Y:S02]  /*2020*/  HADD2.F32 R88, -RZ, R101.reuse.H0_H0 ;  /* 0x20000065ff587230 */ /* 0x100fe40000004100 */
[----:B------:R-:W-:Y:S01]  /*2030*/  HADD2.F32 R101, -RZ, R101.H1_H1 ;  /* 0x30000065ff657230 */ /* 0x000fe20000004100 */
[----:B------:R0:W5:Y:S02]  /*2040*/  @P0 LDG.E.128 R44, desc[UR4][R134.64+0x10] ;  /* 0x00001004862c0981 */ /* 0x000164000c1e1d00 */
[----:B------:R-:W-:Y:S01]  /*2050*/  FADD.FTZ R234, R88, R234 ;  /* 0x000000ea58ea7221 */ /* 0x000fe20000010000 */
[C---:B------:R-:W-:Y:S01]  /*2060*/  FFMA.FTZ R233, R98.reuse, R88, R233 ;  /* 0x0000005862e97223 */ /* 0x040fe200000100e9 */
[----:B------:R-:W-:Y:S01]  /*2070*/  FADD.FTZ R228, R95, R228 ;  /* 0x000000e45fe47221 */ /* 0x000fe20000010000 */
[----:B------:R-:W-:Y:S01]  /*2080*/  FFMA.FTZ R16, R98, R95, R16 ;  /* 0x0000005f62107223 */ /* 0x000fe20000010010 */
[----:B------:R-:W-:Y:S01]  /*2090*/  FADD.FTZ R235, R101, R235 ;  /* 0x000000eb65eb7221 */ /* 0x000fe20000010000 */
[C---:B------:R-:W-:Y:S01]  /*20a0*/  FFMA.FTZ R232, R99.reuse, R101, R232 ;  /* 0x0000006563e87223 */ /* 0x040fe200000100e8 */
[----:B------:R-:W-:Y:S01]  /*20b0*/  FADD.FTZ R237, R100, R237 ;  /* 0x000000ed64ed7221 */ /* 0x000fe20000010000 */
[----:B------:R-:W-:Y:S01]  /*20c0*/  FFMA.FTZ R229, R210, R100, R229 ;  /* 0x00000064d2e57223 */ /* 0x000fe200000100e5 */
[----:B------:R-:W-:Y:S01]  /*20d0*/  HADD2.F32 R100, -RZ, R105.H1_H1 ;  /* 0x30000069ff647230 */ /* 0x000fe20000004100 */
[----:B0-----:R-:W0:Y:S04]  /*20e0*/  @P0 LDC.64 R134, c[0x0][0x2c8] ;  /* 0x0000b200ff860b82 */ /* 0x001e280000000a00 */
[----:B------:R-:W-:Y:S01]  /*20f0*/  FADD.FTZ R227, R100, R227 ;  /* 0x000000e364e37221 */ /* 0x000fe20000010000 */
[----:B------:R-:W-:Y:S01]  /*2100*/  FFMA.FTZ R17, R99, R100, R17 ;  /* 0x0000006463117223 */ /* 0x000fe20000010011 */
[----:B---3--:R-:W-:-:S04]  /*2110*/  FMUL.FTZ R88, R213, R88 ;  /* 0x00000058d5587220 */ /* 0x008fc80000410000 */
[----:B------:R-:W-:Y:S02]  /*2120*/  FFMA.FTZ R95, R93, R95, R88 ;  /* 0x0000005f5d5f7223 */ /* 0x000fe40000010058 */
[----:B------:R-:W3:Y:S01]  /*2130*/  LDL R93, [R1+0xf0] ;  /* 0x0000f000015d7983 */ /* 0x000ee20000100800 */
[----:B----4-:R-:W-:-:S03]  /*2140*/  FMUL.FTZ R101, R92, R101 ;  /* 0x000000655c657220 */ /* 0x010fc60000410000 */
[----:B------:R-:W4:Y:S01]  /*2150*/  LDL R92, [R1+0xe4] ;  /* 0x0000e400015c7983 */ /* 0x000f220000100800 */
[----:B------:R-:W-:-:S03]  /*2160*/  FFMA.FTZ R100, R91, R100, R101 ;  /* 0x000000645b647223 */ /* 0x000fc60000010065 */
[----:B------:R-:W4:Y:S01]  /*2170*/  LDL R91, [R1+0xe8] ;  /* 0x0000e800015b7983 */ /* 0x000f220000100800 */
[----:B------:R-:W-:Y:S01]  /*2180*/  FADD.FTZ R105, -R202, R108 ;  /* 0x0000006cca697221 */ /* 0x000fe20000010100 */
[----:B------:R-:W-:Y:S02]  /*2190*/  HADD2.F32 R88, -RZ, R102.H0_H0 ;  /* 0x20000066ff587230 */ /* 0x000fe40000004100 */
[----:B------:R-:W-:Y:S02]  /*21a0*/  HADD2.F32 R101, -RZ, R106.H0_H0 ;  /* 0x2000006aff657230 */ /* 0x000fe40000004100 */
[----:B------:R-:W-:Y:S01]  /*21b0*/  FMUL.FTZ R105, R179, R105 ;  /* 0x00000069b3697220 */ /* 0x000fe20000410000 */
[----:B------:R-:W-:Y:S02]  /*21c0*/  FADD.FTZ R250, R88, R250 ;  /* 0x000000fa58fa7221 */ /* 0x000fe40000010000 */
[----:B------:R-:W-:Y:S01]  /*21d0*/  FADD.FTZ R241, R101, R241 ;  /* 0x000000f165f17221 */ /* 0x000fe20000010000 */
[----:B------:R-:W-:Y:S01]  /*21e0*/  FFMA.FTZ R14, R105, R101, R14 ;  /* 0x00000065690e7223 */ /* 0x000fe2000001000e */
[-C--:B--2---:R-:W-:Y:S01]  /*21f0*/  FMUL.FTZ R89, R89, R88.reuse ;  /* 0x0000005859597220 */ /* 0x084fe20000410000 */
[----:B------:R-:W-:Y:S01]  /*2200*/  FFMA.FTZ R245, R105, R88, R245 ;  /* 0x0000005869f57223 */ /* 0x000fe200000100f5 */
[----:B------:R-:W-:-:S02]  /*2210*/  HADD2.F32 R88, -RZ, R102.H1_H1 ;  /* 0x30000066ff587230 */ /* 0x000fc40000004100 */
[----:B------:R-:W-:Y:S02]  /*2220*/  FFMA.FTZ R101, R90, R101, R89 ;  /* 0x000000655a657223 */ /* 0x000fe40000010059 */
[----:B------:R-:W2:Y:S01]  /*2230*/  LDL R90, [R1+0xdc] ;  /* 0x0000dc00015a7983 */ /* 0x000ea20000100800 */
[----:B------:R-:W-:Y:S02]  /*2240*/  HADD2.F32 R102, -RZ, R106.H1_H1 ;  /* 0x3000006aff667230 */ /* 0x000fe40000004100 */
[----:B------:R-:W-:Y:S01]  /*2250*/  FMUL.FTZ R106, R179, R109 ;  /* 0x0000006db36a7220 */ /* 0x000fe20000410000 */
[----:B------:R-:W2:Y:S01]  /*2260*/  LDL.LU R214, [R1+0x24] ;  /* 0x0000240001d67983 */ /* 0x000ea20000300800 */
[-C--:B------:R-:W-:Y:S01]  /*2270*/  FMUL.FTZ R89, R97, R88.reuse ;  /* 0x0000005861597220 */ /* 0x080fe20000410000 */
[----:B------:R-:W-:Y:S01]  /*2280*/  FADD.FTZ R251, R88, R251 ;  /* 0x000000fb58fb7221 */ /* 0x000fe20000010000 */
[----:B------:R-:W-:Y:S01]  /*2290*/  FFMA.FTZ R244, R106, R88, R244 ;  /* 0x000000586af47223 */ /* 0x000fe200000100f4 */
[----:B------:R-:W2:Y:S01]  /*22a0*/  LDL.LU R213, [R1+0x10] ;  /* 0x0000100001d57983 */ /* 0x000ea20000300800 */
[----:B------:R-:W-:-:S02]  /*22b0*/  HADD2.F32 R88, -RZ, R103.H0_H0 ;  /* 0x20000067ff587230 */ /* 0x000fc40000004100 */
[----:B------:R-:W-:Y:S01]  /*22c0*/  FADD.FTZ R240, R102, R240 ;  /* 0x000000f066f07221 */ /* 0x000fe20000010000 */
[----:B------:R-:W-:Y:S01]  /*22d0*/  FFMA.FTZ R15, R106, R102, R15 ;  /* 0x000000666a0f7223 */ /* 0x000fe2000001000f */
[----:B------:R-:W-:Y:S01]  /*22e0*/  FADD.FTZ R109, -R202, R110 ;  /* 0x0000006eca6d7221 */ /* 0x000fe20000010100 */
[----:B------:R-:W-:-:S03]  /*22f0*/  HADD2.F32 R108, -RZ, R107.H0_H0 ;  /* 0x2000006bff6c7230 */ /* 0x000fc60000004100 */
[----:B------:R-:W-:Y:S02]  /*2300*/  FMUL.FTZ R109, R179, R109 ;  /* 0x0000006db36d7220 */ /* 0x000fe40000410000 */
[----:B------:R-:W-:Y:S02]  /*2310*/  FADD.FTZ R243, R108, R243 ;  /* 0x000000f36cf37221 */ /* 0x000fe40000010000 */
[----:B------:R-:W-:Y:S01]  /*2320*/  FFMA.FTZ R12, R109, R108, R12 ;  /* 0x0000006c6d0c7223 */ /* 0x000fe2000001000c */
[----:B---3--:R-:W-:Y:S02]  /*2330*/  FFMA.FTZ R102, R93, R102, R89 ;  /* 0x000000665d667223 */ /* 0x008fe40000010059 */
[----:B------:R-:W3:Y:S01]  /*2340*/  LDL R93, [R1+0xd4] ;  /* 0x0000d400015d7983 */ /* 0x000ee20000100800 */
[----:B----4-:R-:W-:-:S03]  /*2350*/  FMUL.FTZ R89, R92, R88 ;  /* 0x000000585c597220 */ /* 0x010fc60000410000 */
[----:B------:R-:W4:Y:S01]  /*2360*/  LDL.LU R92, [R1] ;  /* 0x00000000015c7983 */ /* 0x000f220000300800 */
[----:B------:R-:W-:-:S03]  /*2370*/  FFMA.FTZ R108, R91, R108, R89 ;  /* 0x0000006c5b6c7223 */ /* 0x000fc60000010059 */
[----:B------:R-:W4:Y:S01]  /*2380*/  LDL R91, [R1+0xd8] ;  /* 0x0000d800015b7983 */ /* 0x000f220000100800 */
[----:B------:R-:W-:Y:S01]  /*2390*/  FADD.FTZ R248, R88, R248 ;  /* 0x000000f858f87221 */ /* 0x000fe20000010000 */
[----:B------:R-:W-:Y:S01]  /*23a0*/  FFMA.FTZ R247, R109, R88, R247 ;  /* 0x000000586df77223 */ /* 0x000fe200000100f7 */
[----:B------:R-:W-:Y:S01]  /*23b0*/  HADD2.F32 R88, -RZ, R103.H1_H1 ;  /* 0x30000067ff587230 */ /* 0x000fe20000004100 */
[----:B------:R-:W4:Y:S01]  /*23c0*/  LDL R220, [R1+0xd0] ;  /* 0x0000d00001dc7983 */ /* 0x000f220000100800 */
[----:B------:R-:W-:Y:S02]  /*23d0*/  HADD2.F32 R103, -RZ, R107.H1_H1 ;  /* 0x3000006bff677230 */ /* 0x000fe40000004100 */
[----:B------:R-:W-:Y:S01]  /*23e0*/  FMUL.FTZ R107, R179, R111 ;  /* 0x0000006fb36b7220 */ /* 0x000fe20000410000 */
[----:B------:R-:W-:Y:S01]  /*23f0*/  FADD.FTZ R111, -R202, R112 ;  /* 0x00000070ca6f7221 */ /* 0x000fe20000010100 */
[----:B------:R-:W-:Y:S02]  /*2400*/  FADD.FTZ R249, R88, R249 ;  /* 0x000000f958f97221 */ /* 0x000fe40000010000 */
[-C--:B------:R-:W-:Y:S01]  /*2410*/  FFMA.FTZ R246, R107, R88.reuse, R246 ;  /* 0x000000586bf67223 */ /* 0x080fe200000100f6 */
[----:B------:R-:W-:Y:S01]  /*2420*/  FMUL.FTZ R111, R179, R111 ;  /* 0x0000006fb36f7220 */ /* 0x000fe20000410000 */
[----:B--2---:R-:W-:Y:S01]  /*2430*/  FMUL.FTZ R89, R90, R88 ;  /* 0x000000585a597220 */ /* 0x004fe20000410000 */
[----:B------:R-:W-:Y:S01]  /*2440*/  HADD2.F32 R88, -RZ, R116.H0_H0 ;  /* 0x20000074ff587230 */ /* 0x000fe20000004100 */
[----:B------:R-:W2:Y:S01]  /*2450*/  LDL R90, [R1+0xcc] ;  /* 0x0000cc00015a7983 */ /* 0x000ea20000100800 */
[----:B------:R-:W-:-:S03]  /*2460*/  FADD.FTZ R242, R103, R242 ;  /* 0x000000f267f27221 */ /* 0x000fc60000010000 */
[----:B------:R-:W2:Y:S01]  /*2470*/  LDL.LU R219, [R1+0x28] ;  /* 0x0000280001db7983 */ /* 0x000ea20000300800 */
[----:B------:R-:W-:Y:S01]  /*2480*/  FADD.FTZ R214, R88, R214 ;  /* 0x000000d658d67221 */ /* 0x000fe20000010000 */
[----:B------:R-:W-:Y:S02]  /*2490*/  FFMA.FTZ R213, R111, R88, R213 ;  /* 0x000000586fd57223 */ /* 0x000fe400000100d5 */
[----:B------:R-:W2:Y:S01]  /*24a0*/  LDL.LU R97, [R1+0xc] ;  /* 0x00000c0001617983 */ /* 0x000ea20000300800 */
[-C--:B------:R-:W-:Y:S01]  /*24b0*/  FFMA.FTZ R13, R107, R103.reuse, R13 ;  /* 0x000000676b0d7223 */ /* 0x080fe2000001000d */
[----:B------:R-:W-:Y:S01]  /*24c0*/  FFMA.FTZ R103, R96, R103, R89 ;  /* 0x0000006760677223 */ /* 0x000fe20000010059 */
[----:B------:R-:W-:Y:S01]  /*24d0*/  HADD2.F32 R110, -RZ, R120.H0_H0 ;  /* 0x20000078ff6e7230 */ /* 0x000fe20000004100 */
[----:B------:R-:W2:Y:S04]  /*24e0*/  LDL.LU R96, [R1+0x1c] ;  /* 0x00001c0001607983 */ /* 0x000ea80000300800 */
[----:B------:R1:W-:Y:S04]  /*24f0*/  STL [R1+0x10], R213 ;  /* 0x000010d501007387 */ /* 0x0003e80000100800 */
[----:B------:R0:W-:Y:S04]  /*2500*/  STL [R1+0x24], R214 ;  /* 0x000024d601007387 */ /* 0x0001e80000100800 */
[----:B-1----:R-:W2:Y:S04]  /*2510*/  LDL.LU R213, [R1+0x18] ;  /* 0x0000180001d57983 */ /* 0x002ea80000300800 */
[----:B------:R-:W2:Y:S04]  /*2520*/  LDL R218, [R1+0xc4] ;  /* 0x0000c40001da7983 */ /* 0x000ea80000100800 */
[----:B------:R-:W2:Y:S04]  /*2530*/  LDL.LU R217, [R1+0x8] ;  /* 0x0000080001d97983 */ /* 0x000ea80000300800 */
[----:B------:R-:W2:Y:S01]  /*2540*/  LDL R216, [R1+0xc8] ;  /* 0x0000c80001d87983 */ /* 0x000ea20000100800 */
[----:B------:R-:W-:-:S03]  /*2550*/  FFMA.FTZ R10, R111, R110, R10 ;  /* 0x0000006e6f0a7223 */ /* 0x000fc6000001000a */
[----:B0-----:R-:W2:Y:S01]  /*2560*/  LDL.LU R214, [R1+0x20] ;  /* 0x0000200001d67983 */ /* 0x001ea20000300800 */
[----:B---3--:R-:W-:Y:S01]  /*2570*/  FMUL.FTZ R88, R93, R88 ;  /* 0x000000585d587220 */ /* 0x008fe20000410000 */
[----:B----4-:R-:W-:-:S05]  /*2580*/  FADD.FTZ R92, R110, R92 ;  /* 0x0000005c6e5c7221 */ /* 0x010fca0000010000 */
[----:B------:R0:W-:Y:S01]  /*2590*/  STL [R1], R92 ;  /* 0x0000005c01007387 */ /* 0x0001e20000100800 */
[----:B------:R-:W-:-:S03]  /*25a0*/  FFMA.FTZ R110, R91, R110, R88 ;  /* 0x0000006e5b6e7223 */ /* 0x000fc60000010058 */
[----:B------:R-:W3:Y:S04]  /*25b0*/  LDL.LU R93, [R1+0x14] ;  /* 0x00001400015d7983 */ /* 0x000ee80000300800 */
[----:B0-----:R-:W4:Y:S04]  /*25c0*/  LDL R92, [R1+0xbc] ;  /* 0x0000bc00015c7983 */ /* 0x001f280000100800 */
[----:B------:R-:W4:Y:S01]  /*25d0*/  LDL.LU R91, [R1+0x4] ;  /* 0x00000400015b7983 */ /* 0x000f220000300800 */
[----:B------:R-:W-:Y:S02]  /*25e0*/  HADD2.F32 R88, -RZ, R116.H1_H1 ;  /* 0x30000074ff587230 */ /* 0x000fe40000004100 */
[----:B------:R-:W-:-:S02]  /*25f0*/  HADD2.F32 R116, -RZ, R120.H1_H1 ;  /* 0x30000078ff747230 */ /* 0x000fc40000004100 */
[C---:B------:R-:W-:Y:S01]  /*2600*/  FMUL.FTZ R120, R179.reuse, R113 ;  /* 0x00000071b3787220 */ /* 0x040fe20000410000 */
[----:B------:R-:W-:Y:S01]  /*2610*/  FADD.FTZ R112, -R202, R114 ;  /* 0x00000072ca707221 */ /* 0x000fe20000010100 */
[----:B--2---:R-:W-:Y:S01]  /*2620*/  FMUL.FTZ R89, R90, R88 ;  /* 0x000000585a597220 */ /* 0x004fe20000410000 */
[----:B------:R-:W-:Y:S02]  /*2630*/  FADD.FTZ R219, R88, R219 ;  /* 0x000000db58db7221 */ /* 0x000fe40000010000 */
[----:B------:R-:W-:Y:S01]  /*2640*/  FMUL.FTZ R112, R179, R112 ;  /* 0x00000070b3707220 */ /* 0x000fe20000410000 */
[----:B------:R-:W-:Y:S01]  /*2650*/  FFMA.FTZ R97, R120, R88, R97 ;  /* 0x0000005878617223 */ /* 0x000fe20000010061 */
[----:B------:R-:W-:Y:S02]  /*2660*/  HADD2.F32 R88, -RZ, R117.H0_H0 ;  /* 0x20000075ff587230 */ /* 0x000fe40000004100 */
[----:B------:R-:W-:Y:S01]  /*2670*/  FADD.FTZ R114, -R202, R115 ;  /* 0x00000073ca727221 */ /* 0x000fe20000010100 */
[----:B------:R-:W-:Y:S01]  /*2680*/  HADD2.F32 R113, -RZ, R121.H0_H0 ;  /* 0x20000079ff717230 */ /* 0x000fe20000004100 */
[----:B------:R-:W2:Y:S01]  /*2690*/  LDL R90, [R1+0xc0] ;  /* 0x0000c000015a7983 */ /* 0x000ea20000100800 */
[----:B------:R-:W-:Y:S01]  /*26a0*/  FADD.FTZ R96, R88, R96 ;  /* 0x0000006058607221 */ /* 0x000fe20000010000 */
[----:B------:R-:W-:-:S02]  /*26b0*/  HADD2.F32 R117, -RZ, R117.H1_H1 ;  /* 0x30000075ff757230 */ /* 0x000fc40000004100 */
[----:B------:R-:W-:Y:S01]  /*26c0*/  STL [R1+0x28], R219 ;  /* 0x000028db01007387 */ /* 0x000fe20000100800 */
[----:B------:R-:W-:Y:S01]  /*26d0*/  FMUL.FTZ R114, R179, R114 ;  /* 0x00000072b3727220 */ /* 0x000fe20000410000 */
[----:B------:R-:W-:Y:S02]  /*26e0*/  HADD2.F32 R115, -RZ, R121.H1_H1 ;  /* 0x30000079ff737230 */ /* 0x000fe40000004100 */
[----:B------:R-:W-:Y:S01]  /*26f0*/  STL [R1+0xc], R97 ;  /* 0x00000c6101007387 */ /* 0x000fe20000100800 */
[----:B------:R-:W-:-:S03]  /*2700*/  FFMA.FTZ R213, R112, R88, R213 ;  /* 0x0000005870d57223 */ /* 0x000fc600000100d5 */
[----:B------:R-:W-:Y:S01]  /*2710*/  STL [R1+0x1c], R96 ;  /* 0x00001c6001007387 */ /* 0x000fe20000100800 */
[----:B------:R-:W-:Y:S01]  /*2720*/  FADD.FTZ R252, R116, R252 ;  /* 0x000000fc74fc7221 */ /* 0x000fe20000010000 */
[-C--:B------:R-:W-:Y:S02]  /*2730*/  FFMA.FTZ R11, R120, R116.reuse, R11 ;  /* 0x00000074780b7223 */ /* 0x080fe4000001000b */
[----:B------:R0:W-:Y:S01]  /*2740*/  STL [R1+0x18], R213 ;  /* 0x000018d501007387 */ /* 0x0001e20000100800 */
[----:B------:R-:W-:Y:S01]  /*2750*/  FADD.FTZ R217, R113, R217 ;  /* 0x000000d971d97221 */ /* 0x000fe20000010000 */
[----:B------:R-:W-:Y:S01]  /*2760*/  FFMA.FTZ R116, R220, R116, R89 ;  /* 0x00000074dc747223 */ /* 0x000fe20000010059 */
[----:B------:R-:W-:Y:S01]  /*2770*/  FMUL.FTZ R88, R218, R88 ;  /* 0x00000058da587220 */ /* 0x000fe20000410000 */
[----:B------:R-:W-:Y:S01]  /*2780*/  FADD.FTZ R214, R117, R214 ;  /* 0x000000d675d67221 */ /* 0x000fe20000010000 */
[----:B0-----:R-:W2:Y:S01]  /*2790*/  LDL R213, [R1+0xb4] ;  /* 0x0000b40001d57983 */ /* 0x001ea20000100800 */
[----:B------:R-:W-:Y:S01]  /*27a0*/  FFMA.FTZ R8, R112, R113, R8 ;  /* 0x0000007170087223 */ /* 0x000fe20000010008 */
[----:B---3--:R-:W-:-:S02]  /*27b0*/  FFMA.FTZ R93, R114, R117, R93 ;  /* 0x00000075725d7223 */ /* 0x008fc4000001005d */
[----:B------:R0:W-:Y:S01]  /*27c0*/  STL [R1+0x8], R217 ;  /* 0x000008d901007387 */ /* 0x0001e20000100800 */
[----:B------:R-:W-:Y:S01]  /*27d0*/  FADD.FTZ R121, -R202, R124 ;  /* 0x0000007cca797221 */ /* 0x000fe20000010100 */
[----:B------:R-:W-:Y:S01]  /*27e0*/  FFMA.FTZ R9, R114, R115, R9 ;  /* 0x0000007372097223 */ /* 0x000fe20000010009 */
[----:B------:R-:W-:Y:S01]  /*27f0*/  FADD.FTZ R125, -R202, R125 ;  /* 0x0000007dca7d7221 */ /* 0x000fe20000010100 */
[----:B------:R-:W3:Y:S01]  /*2800*/  LDL.LU R220, [R1+0x34] ;  /* 0x0000340001dc7983 */ /* 0x000ee20000300800 */
[----:B------:R-:W-:-:S04]  /*2810*/  @P0 IMAD.WIDE.U32 R134, R35, 0x20, R134 ;  /* 0x0000002023860825 */ /* 0x000fc800078e0086 */
[C---:B------:R-:W-:Y:S01]  /*2820*/  FADD.FTZ R127, -R202.reuse, R127 ;  /* 0x0000007fca7f7221 */ /* 0x040fe20000010100 */
[C---:B------:R-:W-:Y:S01]  /*2830*/  FADD.FTZ R129, -R202.reuse, R129 ;  /* 0x00000081ca817221 */ /* 0x040fe20000010100 */
[----:B------:R-:W3:Y:S01]  /*2840*/  LDL R218, [R1+0xb8] ;  /* 0x0000b80001da7983 */ /* 0x000ee20000100800 */
[----:B----4-:R-:W-:Y:S01]  /*2850*/  FADD.FTZ R91, R115, R91 ;  /* 0x0000005b735b7221 */ /* 0x010fe20000010000 */
[C---:B------:R-:W-:Y:S01]  /*2860*/  FADD.FTZ R130, -R202.reuse, R130 ;  /* 0x00000082ca827221 */ /* 0x040fe20000010100 */
[----:B------:R-:W-:Y:S01]  /*2870*/  FADD.FTZ R131, -R202, R131 ;  /* 0x00000083ca837221 */ /* 0x000fe20000010100 */
[----:B------:R1:W-:Y:S01]  /*2880*/  STL [R1+0x20], R214 ;  /* 0x000020d601007387 */ /* 0x0003e20000100800 */
[----:B------:R-:W4:Y:S03]  /*2890*/  LDC.64 R96, c[0x0][0x240] ;  /* 0x00009000ff607b82 */ /* 0x000f260000000a00 */
[----:B------:R-:W-:Y:S04]  /*28a0*/  STL [R1+0x14], R93 ;  /* 0x0000145d01007387 */ /* 0x000fe80000100800 */
[----:B0-----:R-:W4:Y:S04]  /*28b0*/  LDL.LU R217, [R1+0x44] ;  /* 0x0000440001d97983 */ /* 0x001f280000300800 */
[----:B------:R-:W-:Y:S04]  /*28c0*/  STL [R1+0x4], R91 ;  /* 0x0000045b01007387 */ /* 0x000fe80000100800 */
[----:B-1----:R-:W4:Y:S01]  /*28d0*/  LDL.LU R214, [R1+0x40] ;  /* 0x0000400001d67983 */ /* 0x002f220000300800 */
[----:B------:R-:W-:-:S03]  /*28e0*/  FFMA.FTZ R113, R216, R113, R88 ;  /* 0x00000071d8717223 */ /* 0x000fc60000010058 */
[----:B------:R-:W4:Y:S04]  /*28f0*/  LDL R222, [R1+0xac] ;  /* 0x0000ac0001de7983 */ /* 0x000f280000100800 */
[----:B------:R-:W4:Y:S04]  /*2900*/  LDL.LU R221, [R1+0x30] ;  /* 0x0000300001dd7983 */ /* 0x000f280000300800 */
[----:B------:R-:W4:Y:S04]  /*2910*/  LDL R219, [R1+0xb0] ;  /* 0x0000b00001db7983 */ /* 0x000f280000100800 */
[----:B------:R-:W4:Y:S01]  /*2920*/  LDL.LU R216, [R1+0x48] ;  /* 0x0000480001d87983 */ /* 0x000f220000300800 */
[----:B------:R-:W-:Y:S01]  /*2930*/  FMUL.FTZ R117, R92, R117 ;  /* 0x000000755c757220 */ /* 0x000fe20000410000 */
[----:B------:R-:W-:-:S02]  /*2940*/  HADD2.F32 R124, -RZ, R118.H0_H0 ;  /* 0x20000076ff7c7230 */ /* 0x000fc40000004100 */
[----:B------:R-:W-:Y:S01]  /*2950*/  FMUL.FTZ R121, R179, R121 ;  /* 0x00000079b3797220 */ /* 0x000fe20000410000 */
[----:B------:R-:W5:Y:S01]  /*2960*/  @P0 LDG.E.128 R64, desc[UR4][R134.64] ;  /* 0x0000000486400981 */ /* 0x000f62000c1e1d00 */
[----:B--2---:R-:W-:Y:S01]  /*2970*/  FFMA.FTZ R115, R90, R115, R117 ;  /* 0x000000735a737223 */ /* 0x004fe20000010075 */
[----:B------:R-:W-:Y:S02]  /*2980*/  HADD2.F32 R117, -RZ, R122.H0_H0 ;  /* 0x2000007aff757230 */ /* 0x000fe40000004100 */
[----:B------:R0:W5:Y:S03]  /*2990*/  @P0 LDG.E.128 R68, desc[UR4][R134.64+0x10] ;  /* 0x0000100486440981 */ /* 0x000166000c1e1d00 */
[----:B------:R-:W-:Y:S01]  /*29a0*/  FFMA.FTZ R6, R121, R117, R6 ;  /* 0x0000007579067223 */ /* 0x000fe20000010006 */
[----:B------:R-:W-:Y:S01]  /*29b0*/  FMUL.FTZ R213, R213, R124 ;  /* 0x0000007cd5d57220 */ /* 0x000fe20000410000 */
[----:B------:R-:W2:Y:S01]  /*29c0*/  LDG.E.128 R132, desc[UR4][R132.64] ;  /* 0x0000000484847981 */ /* 0x000ea2000c1e1d00 */
[----:B---3--:R-:W-:-:S02]  /*29d0*/  FADD.FTZ R220, R117, R220 ;  /* 0x000000dc75dc7221 */ /* 0x008fc40000010000 */
[----:B------:R-:W-:Y:S02]  /*29e0*/  FFMA.FTZ R117, R218, R117, R213 ;  /* 0x00000075da757223 */ /* 0x000fe400000100d5 */
[----:B------:R-:W3:Y:S04]  /*29f0*/  LDL.LU R218, [R1+0x3c] ;  /* 0x00003c0001da7983 */ /* 0x000ee80000300800 */
[----:B------:R1:W-:Y:S01]  /*2a00*/  STL [R1+0x34], R220 ;  /* 0x000034dc01007387 */ /* 0x0003e20000100800 */
[----:B----4-:R-:W-:-:S03]  /*2a10*/  FADD.FTZ R217, R124, R217 ;  /* 0x000000d97cd97221 */ /* 0x010fc60000010000 */
[----:B-1----:R-:W4:Y:S01]  /*2a20*/  LDL R220, [R1+0xa4] ;  /* 0x0000a40001dc7983 */ /* 0x002f220000100800 */
[----:B------:R-:W-:-:S03]  /*2a30*/  FFMA.FTZ R214, R121, R124, R214 ;  /* 0x0000007c79d67223 */ /* 0x000fc600000100d6 */
[----:B------:R1:W-:Y:S01]  /*2a40*/  STL [R1+0x44], R217 ;  /* 0x000044d901007387 */ /* 0x0003e20000100800 */
[----:B------:R-:W-:-:S03]  /*2a50*/  HADD2.F32 R124, -RZ, R118.H1_H1 ;  /* 0x30000076ff7c7230 */ /* 0x000fc60000004100 */
[----:B-1----:R-:W2:Y:S04]  /*2a60*/  LDL.LU R217, [R1+0x38] ;  /* 0x0000380001d97983 */ /* 0x002ea80000300800 */
[----:B------:R1:W-:Y:S01]  /*2a70*/  STL [R1+0x40], R214 ;  /* 0x000040d601007387 */ /* 0x0003e20000100800 */
[----:B------:R-:W-:-:S03]  /*2a80*/  HADD2.F32 R118, -RZ, R122.H1_H1 ;  /* 0x3000007aff767230 */ /* 0x000fc60000004100 */
[----:B-1----:R-:W2:Y:S01]  /*2a90*/  LDL.LU R214, [R1+0x2c] ;  /* 0x00002c0001d67983 */ /* 0x002ea20000300800 */
[----:B------:R-:W-:Y:S01]  /*2aa0*/  FMUL.FTZ R122, R179, R125 ;  /* 0x0000007db37a7220 */ /* 0x000fe20000410000 */
[----:B------:R-:W-:Y:S01]  /*2ab0*/  FADD.FTZ R221, R118, R221 ;  /* 0x000000dd76dd7221 */ /* 0x000fe20000010000 */
[----:B------:R-:W-:Y:S01]  /*2ac0*/  FMUL.FTZ R125, R222, R124 ;  /* 0x0000007cde7d7220 */ /* 0x000fe20000410000 */
[----:B------:R-:W-:Y:S01]  /*2ad0*/  FADD.FTZ R216, R124, R216 ;  /* 0x000000d87cd87221 */ /* 0x000fe20000010000 */
[-C--:B------:R-:W-:Y:S02]  /*2ae0*/  FFMA.FTZ R7, R122, R118.reuse, R7 ;  /* 0x000000767a077223 */ /* 0x080fe40000010007 */
[----:B------:R-:W-:Y:S01]  /*2af0*/  FFMA.FTZ R118, R219, R118, R125 ;  /* 0x00000076db767223 */ /* 0x000fe2000001007d */
[----:B------:R-:W-:Y:S04]  /*2b00*/  STL [R1+0x30], R221 ;  /* 0x000030dd01007387 */ /* 0x000fe80000100800 */
[----:B------:R-:W2:Y:S04]  /*2b10*/  LDL R219, [R1+0xa8] ;  /* 0x0000a80001db7983 */ /* 0x000ea80000100800 */
[----:B------:R1:W-:Y:S04]  /*2b20*/  STL [R1+0x48], R216 ;  /* 0x000048d801007387 */ /* 0x0003e80000100800 */
[----:B-1----:R-:W2:Y:S01]  /*2b30*/  LDL.LU R216, [R1+0x50] ;  /* 0x0000500001d87983 */ /* 0x002ea20000300800 */
[----:B------:R-:W-:Y:S01]  /*2b40*/  FADD.FTZ R125, -R202, R126 ;  /* 0x0000007eca7d7221 */ /* 0x000fe20000010100 */
[----:B------:R-:W-:-:S03]  /*2b50*/  HADD2.F32 R126, -RZ, R119.H0_H0 ;  /* 0x20000077ff7e7230 */ /* 0x000fc60000004100 */
[----:B------:R-:W-:Y:S01]  /*2b60*/  FMUL.FTZ R125, R179, R125 ;  /* 0x0000007db37d7220 */ /* 0x000fe20000410000 */
[----:B---3--:R-:W-:Y:S01]  /*2b70*/  FFMA.FTZ R218, R122, R124, R218 ;  /* 0x0000007c7ada7223 */ /* 0x008fe200000100da */
[----:B------:R-:W-:-:S04]  /*2b80*/  HADD2.F32 R124, -RZ, R123.H0_H0 ;  /* 0x2000007bff7c7230 */ /* 0x000fc80000004100 */
[----:B------:R1:W-:Y:S04]  /*2b90*/  STL [R1+0x3c], R218 ;  /* 0x00003cda01007387 */ /* 0x0003e80000100800 */
[----:B-1----:R-:W3:Y:S01]  /*2ba0*/  LDL.LU R218, [R1+0x4c] ;  /* 0x00004c0001da7983 */ /* 0x002ee20000300800 */
[----:B----4-:R-:W-:-:S03]  /*2bb0*/  FMUL.FTZ R213, R220, R126 ;  /* 0x0000007edcd57220 */ /* 0x010fc60000410000 */
[----:B------:R-:W4:Y:S04]  /*2bc0*/  LDL R223, [R1+0x9c] ;  /* 0x00009c0001df7983 */ /* 0x000f280000100800 */
[----:B------:R-:W4:Y:S01]  /*2bd0*/  LDL.LU R222, [R1+0x58] ;  /* 0x0000580001de7983 */ /* 0x000f220000300800 */
[----:B--2---:R-:W-:-:S05]  /*2be0*/  FADD.FTZ R217, R124, R217 ;  /* 0x000000d97cd97221 */ /* 0x004fca0000010000 */
[----:B------:R1:W-:Y:S04]  /*2bf0*/  STL [R1+0x38], R217 ;  /* 0x000038d901007387 */ /* 0x0003e80000100800 */
[----:B------:R-:W2:Y:S04]  /*2c00*/  LDL.LU R221, [R1+0x54] ;  /* 0x0000540001dd7983 */ /* 0x000ea80000300800 */
[----:B------:R-:W2:Y:S01]  /*2c10*/  LDL R220, [R1+0xa0] ;  /* 0x0000a00001dc7983 */ /* 0x000ea20000100800 */
[----:B------:R-:W-:-:S05]  /*2c20*/  FFMA.FTZ R214, R125, R124, R214 ;  /* 0x0000007c7dd67223 */ /* 0x000fca00000100d6 */
[----:B------:R0:W-:Y:S04]  /*2c30*/  STL [R1+0x2c], R214 ;  /* 0x00002cd601007387 */ /* 0x0001e80000100800 */
[----:B-1----:R-:W2:Y:S04]  /*2c40*/  LDL.LU R217, [R1+0x60] ;  /* 0x0000600001d97983 */ /* 0x002ea80000300800 */
[----:B0-----:R-:W2:Y:S01]  /*2c50*/  LDL.LU R214, [R1+0x5c] ;  /* 0x00005c0001d67983 */ /* 0x001ea20000300800 */
[----:B------:R-:W-:-:S03]  /*2c60*/  FFMA.FTZ R124, R219, R124, R213 ;  /* 0x0000007cdb7c7223 */ /* 0x000fc600000100d5 */
[----:B------:R-:W2:Y:S01]  /*2c70*/  LDL R219, [R1+0x94] ;  /* 0x0000940001db7983 */ /* 0x000ea20000100800 */
[----:B------:R-:W-:-:S05]  /*2c80*/  FADD.FTZ R216, R126, R216 ;  /* 0x000000d87ed87221 */ /* 0x000fca0000010000 */
[----:B------:R0:W-:Y:S04]  /*2c90*/  STL [R1+0x50], R216 ;  /* 0x000050d801007387 */ /* 0x0001e80000100800 */
[----:B0-----:R-:W2:Y:S01]  /*2ca0*/  LDL R216, [R1+0x98] ;  /* 0x0000980001d87983 */ /* 0x001ea20000100800 */
[----:B---3--:R-:W-:Y:S01]  /*2cb0*/  FFMA.FTZ R218, R125, R126, R218 ;  /* 0x0000007e7dda7223 */ /* 0x008fe200000100da */
[----:B------:R-:W-:Y:S02]  /*2cc0*/  HADD2.F32 R126, -RZ, R119.H1_H1 ;  /* 0x30000077ff7e7230 */ /* 0x000fe40000004100 */
[----:B------:R-:W-:Y:S02]  /*2cd0*/  HADD2.F32 R119, -RZ, R123.H1_H1 ;  /* 0x3000007bff777230 */ /* 0x000fe40000004100 */
[----:B------:R-:W-:Y:S01]  /*2ce0*/  FMUL.FTZ R123, R179, R127 ;  /* 0x0000007fb37b7220 */ /* 0x000fe20000410000 */
[----:B------:R0:W-:Y:S02]  /*2cf0*/  STL [R1+0x4c], R218 ;  /* 0x00004cda01007387 */ /* 0x0001e40000100800 */
[----:B----4-:R-:W-:-:S02]  /*2d00*/  FADD.FTZ R222, R119, R222 ;  /* 0x000000de77de7221 */ /* 0x010fc40000010000 */
[----:B------:R-:W3:Y:S04]  /*2d10*/  LDL R213, [R1+0x90] ;  /* 0x0000900001d57983 */ /* 0x000ee80000100800 */
[----:B0-----:R-:W4:Y:S01]  /*2d20*/  LDL R218, [R1+0x8c] ;  /* 0x00008c0001da7983 */ /* 0x001f220000100800 */
[----:B------:R-:W-:-:S03]  /*2d30*/  FMUL.FTZ R127, R223, R126 ;  /* 0x0000007edf7f7220 */ /* 0x000fc60000410000 */
[----:B------:R-:W-:Y:S01]  /*2d40*/  STL [R1+0x58], R222 ;  /* 0x000058de01007387 */ /* 0x000fe20000100800 */
[----:B--2---:R-:W-:-:S05]  /*2d50*/  FFMA.FTZ R221, R123, R119, R221 ;  /* 0x000000777bdd7223 */ /* 0x004fca00000100dd */
[----:B------:R-:W-:Y:S01]  /*2d60*/  STL [R1+0x54], R221 ;  /* 0x000054dd01007387 */ /* 0x000fe20000100800 */
[----:B------:R-:W-:Y:S01]  /*2d70*/  FFMA.FTZ R119, R220, R119, R127 ;  /* 0x00000077dc777223 */ /* 0x000fe2000001007f */
[----:B------:R-:W-:Y:S01]  /*2d80*/  FADD.FTZ R127, -R202, R128 ;  /* 0x00000080ca7f7221 */ /* 0x000fe20000010100 */
[----:B------:R-:W-:-:S05]  /*2d90*/  FADD.FTZ R217, R126, R217 ;  /* 0x000000d97ed97221 */ /* 0x000fca0000010000 */
[----:B------:R0:W-:Y:S01]  /*2da0*/  STL [R1+0x60], R217 ;  /* 0x000060d901007387 */ /* 0x0001e20000100800 */
[----:B------:R-:W-:Y:S01]  /*2db0*/  FFMA.FTZ R214, R123, R126, R214 ;  /* 0x0000007e7bd67223 */ /* 0x000fe200000100d6 */
[----:B------:R-:W-:Y:S02]  /*2dc0*/  HADD2.F32 R128, -RZ, R132.H0_H0 ;  /* 0x20000084ff807230 */ /* 0x000fe40000004100 */
[----:B------:R-:W-:Y:S01]  /*2dd0*/  FMUL.FTZ R127, R179, R127 ;  /* 0x0000007fb37f7220 */ /* 0x000fe20000410000 */
[----:B0-----:R-:W2:Y:S04]  /*2de0*/  LDL R217, [R1+0x84] ;  /* 0x0000840001d97983 */ /* 0x001ea80000100800 */
[----:B------:R0:W-:Y:S01]  /*2df0*/  STL [R1+0x5c], R214 ;  /* 0x00005cd601007387 */ /* 0x0001e20000100800 */
[----:B------:R-:W-:-:S02]  /*2e00*/  HADD2.F32 R126, -RZ, R136.H0_H0 ;  /* 0x20000088ff7e7230 */ /* 0x000fc40000004100 */
[----:B------:R-:W-:Y:S01]  /*2e10*/  FADD.FTZ R37, R128, R37 ;  /* 0x0000002580257221 */ /* 0x000fe20000010000 */
[-C--:B------:R-:W-:Y:S01]  /*2e20*/  FFMA.FTZ R38, R127, R128.reuse, R38 ;  /* 0x000000807f267223 */ /* 0x080fe20000010026 */
[----:B------:R-:W-:Y:S01]  /*2e30*/  FMUL.FTZ R128, R219, R128 ;  /* 0x00000080db807220 */ /* 0x000fe20000410000 */
[----:B------:R-:W-:Y:S02]  /*2e40*/  HADD2.F32 R132, -RZ, R132.H1_H1 ;  /* 0x30000084ff847230 */ /* 0x000fe40000004100 */
[----:B------:R-:W-:Y:S01]  /*2e50*/  FMUL.FTZ R129, R179, R129 ;  /* 0x00000081b3817220 */ /* 0x000fe20000410000 */
[----:B------:R-:W2:Y:S04]  /*2e60*/  LDL R220, [R1+0x80] ;  /* 0x0000800001dc7983 */ /* 0x000ea80000100800 */
[----:B0-----:R-:W2:Y:S01]  /*2e70*/  LDL R214, [R1+0x88] ;  /* 0x0000880001d67983 */ /* 0x001ea20000100800 */
[----:B------:R-:W-:Y:S01]  /*2e80*/  FADD.FTZ R140, R126, R140 ;  /* 0x0000008c7e8c7221 */ /* 0x000fe20000010000 */
[-C--:B------:R-:W-:Y:S01]  /*2e90*/  FFMA.FTZ R39, R127, R126.reuse, R39 ;  /* 0x0000007e7f277223 */ /* 0x080fe20000010027 */
[----:B------:R-:W-:Y:S01]  /*2ea0*/  FFMA.FTZ R126, R216, R126, R128 ;  /* 0x0000007ed87e7223 */ /* 0x000fe20000010080 */
[----:B------:R-:W2:Y:S04]  /*2eb0*/  LDL R219, [R1+0x74] ;  /* 0x0000740001db7983 */ /* 0x000ea80000100800 */
[----:B------:R-:W2:Y:S01]  /*2ec0*/  LDL R216, [R1+0x7c] ;  /* 0x00007c0001d87983 */ /* 0x000ea20000100800 */
[----:B------:R-:W-:-:S02]  /*2ed0*/  HADD2.F32 R128, -RZ, R136.H1_H1 ;  /* 0x30000088ff807230 */ /* 0x000fc40000004100 */
[----:B------:R-:W-:Y:S01]  /*2ee0*/  FADD.FTZ R144, R132, R144 ;  /* 0x0000009084907221 */ /* 0x000fe20000010000 */
[C---:B------:R-:W-:Y:S02]  /*2ef0*/  FFMA.FTZ R145, R129.reuse, R132, R145 ;  /* 0x0000008481917223 */ /* 0x040fe40000010091 */
[----:B------:R-:W-:Y:S01]  /*2f00*/  FADD.FTZ R143, R128, R143 ;  /* 0x0000008f808f7221 */ /* 0x000fe20000010000 */
[----:B------:R-:W-:Y:S01]  /*2f10*/  FFMA.FTZ R142, R129, R128, R142 ;  /* 0x00000080818e7223 */ /* 0x000fe2000001008e */
[----:B------:R-:W-:Y:S01]  /*2f20*/  FMUL.FTZ R131, R179, R131 ;  /* 0x00000083b3837220 */ /* 0x000fe20000410000 */
[----:B------:R-:W-:-:S04]  /*2f30*/  IMAD.WIDE.U32 R92, R182, 0x8, R96 ;  /* 0x00000008b65c7825 */ /* 0x000fc800078e0060 */
[--C-:B------:R-:W-:Y:S02]  /*2f40*/  IMAD.WIDE.U32 R90, R178, 0x8, R96.reuse ;  /* 0x00000008b25a7825 */ /* 0x100fe400078e0060 */
[----:B------:R-:W5:Y:S02]  /*2f50*/  LDG.E.64 R92, desc[UR4][R92.64] ;  /* 0x000000045c5c7981 */ /* 0x000f64000c1e1b00 */
[--C-:B------:R-:W-:Y:S02]  /*2f60*/  IMAD.WIDE.U32 R88, R177, 0x8, R96.reuse ;  /* 0x00000008b1587825 */ /* 0x100fe400078e0060 */
[----:B------:R-:W5:Y:S02]  /*2f70*/  LDG.E.64 R90, desc[UR4][R90.64] ;  /* 0x000000045a5a7981 */ /* 0x000f64000c1e1b00 */
[----:B------:R-:W-:Y:S02]  /*2f80*/  IMAD.WIDE.U32 R96, R35, 0x8, R96 ;  /* 0x0000000823607825 */ /* 0x000fe400078e0060 */
[----:B------:R-:W5:Y:S04]  /*2f90*/  LDG.E.64 R88, desc[UR4][R88.64] ;  /* 0x0000000458587981 */ /* 0x000f68000c1e1b00 */
[----:B------:R-:W5:Y:S01]  /*2fa0*/  LDG.E.64 R96, desc[UR4][R96.64] ;  /* 0x0000000460607981 */ /* 0x000f62000c1e1b00 */
[----:B----4-:R-:W-:Y:S01]  /*2fb0*/  FMUL.FTZ R136, R218, R132 ;  /* 0x00000084da887220 */ /* 0x010fe20000410000 */
[----:B------:R-:W-:-:S02]  /*2fc0*/  FMUL.FTZ R132, R179, R130 ;  /* 0x00000082b3847220 */ /* 0x000fc40000410000 */
[----:B------:R-:W4:Y:S01]  /*2fd0*/  LDL R218, [R1+0x6c] ;  /* 0x00006c0001da7983 */ /* 0x000f220000100800 */
[----:B---3--:R-:W-:Y:S01]  /*2fe0*/  FFMA.FTZ R128, R213, R128, R136 ;  /* 0x00000080d5807223 */ /* 0x008fe20000010088 */
[----:B------:R-:W-:Y:S02]  /*2ff0*/  HADD2.F32 R136, -RZ, R133.H0_H0 ;  /* 0x20000085ff887230 */ /* 0x000fe40000004100 */
[----:B------:R-:W3:Y:S01]  /*3000*/  LDL R213, [R1+0x78] ;  /* 0x0000780001d57983 */ /* 0x000ee20000100800 */
[----:B------:R-:W-:Y:S02]  /*3010*/  HADD2.F32 R130, -RZ, R137.H0_H0 ;  /* 0x20000089ff827230 */ /* 0x000fe40000004100 */
[----:B------:R-:W-:Y:S01]  /*3020*/  FADD.FTZ R147, R136, R147 ;  /* 0x0000009388937221 */ /* 0x000fe20000010000 */
[----:B------:R-:W-:Y:S02]  /*3030*/  FFMA.FTZ R156, R132, R136, R156 ;  /* 0x00000088849c7223 */ /* 0x000fe4000001009c */
[----:B------:R-:W-:Y:S01]  /*3040*/  FADD.FTZ R159, R130, R159 ;  /* 0x0000009f829f7221 */ /* 0x000fe20000010000 */
[----:B------:R-:W-:Y:S01]  /*3050*/  FFMA.FTZ R158, R132, R130, R158 ;  /* 0x00000082849e7223 */ /* 0x000fe2000001009e */
[----:B--2---:R-:W-:-:S02]  /*3060*/  FMUL.FTZ R136, R217, R136 ;  /* 0x00000088d9887220 */ /* 0x004fc40000410000 */
[----:B------:R-:W2:Y:S02]  /*3070*/  LDL R217, [R1+0x64] ;  /* 0x0000640001d97983 */ /* 0x000ea40000100800 */
[----:B------:R-:W-:Y:S02]  /*3080*/  FFMA.FTZ R130, R214, R130, R136 ;  /* 0x00000082d6827223 */ /* 0x000fe40000010088 */
[----:B------:R-:W2:Y:S01]  /*3090*/  LDL R214, [R1+0x70] ;  /* 0x0000700001d67983 */ /* 0x000ea20000100800 */
[----:B------:R-:W-:-:S05]  /*30a0*/  HADD2.F32 R136, -RZ, R133.H1_H1 ;  /* 0x30000085ff887230 */ /* 0x000fca0000004100 */
[----:B------:R-:W-:Y:S01]  /*30b0*/  FADD.FTZ R157, R136, R157 ;  /* 0x0000009d889d7221 */ /* 0x000fe20000010000 */
[-C--:B------:R-:W-:Y:S01]  /*30c0*/  FFMA.FTZ R161, R131, R136.reuse, R161 ;  /* 0x0000008883a17223 */ /* 0x080fe200000100a1 */
[----:B------:R-:W-:Y:S02]  /*30d0*/  FMUL.FTZ R136, R216, R136 ;  /* 0x00000088d8887220 */ /* 0x000fe40000410000 */
[----:B------:R-:W2:Y:S01]  /*30e0*/  LDL R216, [R1+0x68] ;  /* 0x0000680001d87983 */ /* 0x000ea20000100800 */
[----:B------:R-:W-:Y:S02]  /*30f0*/  HADD2.F32 R133, -RZ, R137.H1_H1 ;  /* 0x30000089ff857230 */ /* 0x000fe40000004100 */
[----:B------:R-:W-:Y:S01]  /*3100*/  FADD.FTZ R137, -R202, R84 ;  /* 0x00000054ca897221 */ /* 0x000fe20000010100 */
[----:B------:R-:W-:Y:S02]  /*3110*/  HADD2.F32 R84, -RZ, R134.H0_H0 ;  /* 0x20000086ff547230 */ /* 0x000fe40000004100 */
[----:B------:R-:W-:Y:S01]  /*3120*/  FADD.FTZ R163, R133, R163 ;  /* 0x000000a385a37221 */ /* 0x000fe20000010000 */
[-C--:B------:R-:W-:Y:S01]  /*3130*/  FFMA.FTZ R162, R131, R133.reuse, R162 ;  /* 0x0000008583a27223 */ /* 0x080fe200000100a2 */
[----:B------:R-:W-:Y:S01]  /*3140*/  FFMA.FTZ R133, R220, R133, R136 ;  /* 0x00000085dc857223 */ /* 0x000fe20000010088 */
[----:B------:R-:W-:-:S02]  /*3150*/  HADD2.F32 R136, -RZ, R138.H0_H0 ;  /* 0x2000008aff887230 */ /* 0x000fc40000004100 */
[C---:B------:R-:W-:Y:S01]  /*3160*/  FADD.FTZ R85, -R202.reuse, R85 ;  /* 0x00000055ca557221 */ /* 0x040fe20000010100 */
[C---:B------:R-:W-:Y:S01]  /*3170*/  FADD.FTZ R86, -R202.reuse, R86 ;  /* 0x00000056ca567221 */ /* 0x040fe20000010100 */
[----:B------:R-:W-:Y:S01]  /*3180*/  FADD.FTZ R87, -R202, R87 ;  /* 0x00000057ca577221 */ /* 0x000fe20000010100 */
[----:B------:R-:W-:Y:S01]  /*3190*/  FMUL.FTZ R137, R179, R137 ;  /* 0x00000089b3897220 */ /* 0x000fe20000410000 */
[----:B------:R-:W-:Y:S01]  /*31a0*/  FMUL.FTZ R202, R219, R84 ;  /* 0x00000054dbca7220 */ /* 0x000fe20000410000 */
[----:B------:R-:W-:Y:S02]  /*31b0*/  HADD2.F32 R134, -RZ, R134.H1_H1 ;  /* 0x30000086ff867230 */ /* 0x000fe40000004100 */
[----:B------:R-:W-:Y:S01]  /*31c0*/  FADD.FTZ R165, R136, R165 ;  /* 0x000000a588a57221 */ /* 0x000fe20000010000 */
[C---:B------:R-:W-:Y:S01]  /*31d0*/  FFMA.FTZ R164, R137.reuse, R136, R164 ;  /* 0x0000008889a47223 */ /* 0x040fe200000100a4 */
[----:B------:R-:W-:Y:S02]  /*31e0*/  HADD2.F32 R138, -RZ, R138.H1_H1 ;  /* 0x3000008aff8a7230 */ /* 0x000fe40000004100 */
[----:B------:R-:W-:Y:S01]  /*31f0*/  FADD.FTZ R166, R84, R166 ;  /* 0x000000a654a67221 */ /* 0x000fe20000010000 */
[----:B------:R-:W-:-:S02]  /*3200*/  FFMA.FTZ R167, R137, R84, R167 ;  /* 0x0000005489a77223 */ /* 0x000fc400000100a7 */
[----:B------:R-:W-:Y:S01]  /*3210*/  FADD.FTZ R169, R138, R169 ;  /* 0x000000a98aa97221 */ /* 0x000fe20000010000 */
[----:B------:R-:W-:Y:S01]  /*3220*/  FADD.FTZ R170, R134, R170 ;  /* 0x000000aa86aa7221 */ /* 0x000fe20000010000 */
[----:B------:R-:W-:Y:S02]  /*3230*/  IADD3 R176, R176, UR10, RZ ;  /* 0x0000000ab0b07c10 */ /* 0x000fe4000fffe0ff */
[----:B------:R-:W-:Y:S01]  /*3240*/  SHF.R.U32.HI R220, RZ, 0x5, R215 ;  /* 0x00000005ffdc7819 */ /* 0x000fe200000116d7 */
[----:B------:R-:W-:Y:S01]  /*3250*/  UMOV UR6, 0xffffffff ;  /* 0xffffffff00067882 */ /* 0x000fe20000000000 */
[----:B------:R-:W-:Y:S02]  /*3260*/  ISETP.GE.AND P5, PT, R176, UR11, PT ;  /* 0x0000000bb0007c0c */ /* 0x000fe4000bfa6270 */
[----:B------:R-:W-:Y:S01]  /*3270*/  LOP3.LUT P3, RZ, R215, 0x1f, RZ, 0xc0, !PT ;  /* 0x0000001fd7ff7812 */ /* 0x000fe2000786c0ff */
[----:B----4-:R-:W-:Y:S01]  /*3280*/  FMUL.FTZ R84, R218, R134 ;  /* 0x00000086da547220 */ /* 0x010fe20000410000 */
[----:B---3--:R-:W-:Y:S01]  /*3290*/  FFMA.FTZ R136, R213, R136, R202 ;  /* 0x00000088d5887223 */ /* 0x008fe200000100ca */
[----:B------:R-:W-:-:S04]  /*32a0*/  FMUL.FTZ R213, R179, R85 ;  /* 0x00000055b3d57220 */ /* 0x000fc80000410000 */
[C---:B------:R-:W-:Y:S01]  /*32b0*/  FFMA.FTZ R168, R213.reuse, R138, R168 ;  /* 0x0000008ad5a87223 */ /* 0x040fe200000100a8 */
[--C-:B------:R-:W-:Y:S02]  /*32c0*/  HADD2.F32 R202, -RZ, R139.reuse.H0_H0 ;  /* 0x2000008bffca7230 */ /* 0x100fe40000004100 */
[----:B------:R-:W-:Y:S01]  /*32d0*/  FFMA.FTZ R171, R213, R134, R171 ;  /* 0x00000086d5ab7223 */ /* 0x000fe200000100ab */
[----:B------:R-:W-:Y:S02]  /*32e0*/  HADD2.F32 R134, -RZ, R139.H1_H1 ;  /* 0x3000008bff867230 */ /* 0x000fe40000004100 */
[----:B------:R-:W-:-:S03]  /*32f0*/  FADD.FTZ R173, R202, R173 ;  /* 0x000000adcaad7221 */ /* 0x000fc60000010000 */
[----:B------:R-:W-:Y:S01]  /*3300*/  FADD.FTZ R141, R134, R141 ;  /* 0x0000008d868d7221 */ /* 0x000fe20000010000 */
[----:B--2---:R-:W-:Y:S01]  /*3310*/  FFMA.FTZ R138, R214, R138, R84 ;  /* 0x0000008ad68a7223 */ /* 0x004fe20000010054 */
[----:B------:R-:W-:Y:S02]  /*3320*/  HADD2.F32 R84, -RZ, R135.H0_H0 ;  /* 0x20000087ff547230 */ /* 0x000fe40000004100 */
[----:B------:R-:W-:-:S03]  /*3330*/  FMUL.FTZ R214, R179, R86 ;  /* 0x00000056b3d67220 */ /* 0x000fc60000410000 */
[-C--:B------:R-:W-:Y:S01]  /*3340*/  FMUL.FTZ R85, R217, R84.reuse ;  /* 0x00000054d9557220 */ /* 0x080fe20000410000 */
[----:B------:R-:W-:Y:S01]  /*3350*/  FADD.FTZ R174, R84, R174 ;  /* 0x000000ae54ae7221 */ /* 0x000fe20000010000 */
[C---:B------:R-:W-:Y:S01]  /*3360*/  FFMA.FTZ R175, R214.reuse, R84, R175 ;  /* 0x00000054d6af7223 */ /* 0x040fe200000100af */
[----:B------:R-:W-:Y:S02]  /*3370*/  HADD2.F32 R84, -RZ, R135.H1_H1 ;  /* 0x30000087ff547230 */ /* 0x000fe40000004100 */
[-C--:B------:R-:W-:Y:S01]  /*3380*/  FFMA.FTZ R172, R214, R202.reuse, R172 ;  /* 0x000000cad6ac7223 */ /* 0x080fe200000100ac */
[----:B------:R-:W-:Y:S01]  /*3390*/  FFMA.FTZ R202, R216, R202, R85 ;  /* 0x000000cad8ca7223 */ /* 0x000fe20000010055 */
[----:B------:R-:W-:Y:S01]  /*33a0*/  FMUL.FTZ R135, R179, R87 ;  /* 0x00000057b3877220 */ /* 0x000fe20000410000 */
[----:B------:R-:W-:Y:S01]  /*33b0*/  FMUL.FTZ R85, R238, R84 ;  /* 0x00000054ee557220 */ /* 0x000fe20000410000 */
[----:B------:R-:W-:Y:S02]  /*33c0*/  FADD.FTZ R160, R84, R160 ;  /* 0x000000a054a07221 */ /* 0x000fe40000010000 */
[C---:B------:R-:W-:Y:S01]  /*33d0*/  FFMA.FTZ R33, R135.reuse, R134, R33 ;  /* 0x0000008687217223 */ /* 0x040fe20000010021 */
        /* <DEDUP_REMOVED lines=62> */
[----:B------:R-:W-:Y:S02]  /*37c0*/  LOP3.LUT R86, R220, 0x7fffff8, RZ, 0xc0, !PT ;  /* 0x07fffff8dc567812 */ /* 0x000fe400078ec0ff */
[----:B------:R-:W-:Y:S01]  /*37d0*/  FADD.FTZ R84, R84, R202 ;  /* 0x000000ca54547221 */ /* 0x000fe20000010000 */
[----:B------:R-:W-:Y:S01]  /*37e0*/  FFMA.FTZ R85, R214, R202, R85 ;  /* 0x000000cad6557223 */ /* 0x000fe20000010055 */
[----:B------:R-:W-:Y:S02]  /*37f0*/  P2R R139, PR, RZ, 0x20 ;  /* 0x00000020ff8b7803 */ /* 0x000fe40000000000 */
[----:B------:R-:W-:Y:S01]  /*3800*/  @!P1 IADD3 R86, R86, 0x8, RZ ;  /* 0x0000000856569810 */ /* 0x000fe20007ffe0ff */
[----:B------:R-:W-:Y:S01]  /*3810*/  FADD.FTZ R84, R84, R134 ;  /* 0x0000008654547221 */ /* 0x000fe20000010000 */
        /* <DEDUP_REMOVED lines=20> */
.L_x_2147:
[----:B------:R-:W2:Y:S01]  /*3960*/  S2R R217, SR_CgaCtaId ;  /* 0x0000000000d97919 */ /* 0x000ea20000008800 */
[----:B01----:R-:W-:Y:S01]  /*3970*/  FADD.FTZ R85, R85, R215 ;  /* 0x000000d755557221 */ /* 0x003fe20000010000 */
[----:B------:R-:W-:Y:S01]  /*3980*/  @!P3 LOP3.LUT R216, R220, 0x7, RZ, 0xc0, !PT ;  /* 0x00000007dcd8b812 */ /* 0x000fe200078ec0ff */
[----:B------:R-:W-:Y:S01]  /*3990*/  FADD.FTZ R84, R84, R87 ;  /* 0x0000005754547221 */ /* 0x000fe20000010000 */
[----:B------:R-:W-:Y:S01]  /*39a0*/  MOV R215, 0x400 ;  /* 0x0000040000d77802 */ /* 0x000fe20000000f00 */
[----:B------:R-:W-:Y:S05]  /*39b0*/  WARPSYNC.ALL ;  /* 0x0000000000007948 */ /* 0x000fea0003800000 */
[----:B------:R-:W-:-:S02]  /*39c0*/  @!P3 IADD3 R216, R86, R216, RZ ;  /* 0x000000d856d8b210 */ /* 0x000fc40007ffe0ff */
        /* <DEDUP_REMOVED lines=36> */
[----:B------:R-:W-:Y:S01]  /*3c10*/  FFMA.FTZ R204, R209, R215, R216 ;  /* 0x000000d7d1cc7223 */ /* 0x000fe200000100d8 */
[----:B------:R-:W-:Y:S01]  /*3c20*/  FADD.FTZ R85, R200, -R85 ;  /* 0x80000055c8557221 */ /* 0x000fe20000010000 */
[----:B------:R-:W-:Y:S01]  /*3c30*/  FMUL.FTZ R84, R179, R84 ;  /* 0x00000054b3547220 */ /* 0x000fe20000410000 */
[----:B------:R-:W-:Y:S01]  /*3c40*/  FADD.FTZ R86, R201, -R86 ;  /* 0x80000056c9567221 */ /* 0x000fe20000010000 */
[----:B------:R-:W-:Y:S01]  /*3c50*/  FADD.FTZ R204, R94, -R204 ;  /* 0x800000cc5ecc7221 */ /* 0x000fe20000010000 */
[----:B-----5:R-:W-:Y:S01]  /*3c60*/  MOV R94, R92 ;  /* 0x0000005c005e7202 */ /* 0x020fe20000000f00 */
[----:B------:R-:W-:Y:S01]  /*3c70*/  @P5 FADD.FTZ R84, R40, R84 ;  /* 0x0000005428545221 */ /* 0x000fe20000010000 */
[----:B------:R-:W-:Y:S01]  /*3c80*/  FMUL.FTZ R85, R179, R85 ;  /* 0x00000055b3557220 */ /* 0x000fe20000410000 */
[-CC-:B------:R-:W-:Y:S01]  /*3c90*/  FFMA.FTZ R201, R208, R215.reuse, R216.reuse ;  /* 0x000000d7d0c97223 */ /* 0x180fe200000100d8 */
[----:B------:R-:W-:Y:S01]  /*3ca0*/  LOP3.LUT P3, RZ, R94, 0xff, RZ, 0xc0, !PT ;  /* 0x000000ff5eff7812 */ /* 0x000fe2000786c0ff */
[----:B------:R-:W-:Y:S01]  /*3cb0*/  FMUL.FTZ R199, R84, UR15 ;  /* 0x0000000f54c77c20 */ /* 0x000fe20008410000 */
[----:B------:R-:W-:Y:S01]  /*3cc0*/  @P5 FADD.FTZ R85, R41, R85 ;  /* 0x0000005529555221 */ /* 0x000fe20000010000 */
[----:B------:R-:W-:Y:S01]  /*3cd0*/  FMUL.FTZ R86, R179, R86 ;  /* 0x00000056b3567220 */ /* 0x000fe20000410000 */
[----:B------:R-:W-:Y:S01]  /*3ce0*/  FFMA.FTZ R203, R206, R215, R216 ;  /* 0x000000d7cecb7223 */ /* 0x000fe200000100d8 */
[----:B------:R-:W-:Y:S01]  /*3cf0*/  FADD.FTZ R201, R207, -R201 ;  /* 0x800000c9cfc97221 */ /* 0x000fe20000010000 */
[----:B------:R-:W-:Y:S01]  /*3d00*/  FSEL R207, R199, RZ, P3 ;  /* 0x000000ffc7cf7208 */ /* 0x000fe20001800000 */
[----:B------:R-:W-:Y:S01]  /*3d10*/  FMUL.FTZ R200, R85, UR15 ;  /* 0x0000000f55c87c20 */ /* 0x000fe20008410000 */
[----:B------:R-:W-:Y:S01]  /*3d20*/  LOP3.LUT P3, RZ, R92, 0xff00, RZ, 0xc0, !PT ;  /* 0x0000ff005cff7812 */ /* 0x000fe2000786c0ff */
[----:B------:R-:W-:Y:S01]  /*3d30*/  @P5 FADD.FTZ R86, R42, R86 ;  /* 0x000000562a565221 */ /* 0x000fe20000010000 */
[----:B------:R-:W-:Y:S01]  /*3d40*/  FMUL.FTZ R87, R179, R87 ;  /* 0x00000057b3577220 */ /* 0x000fe20000410000 */
[----:B------:R-:W-:Y:S01]  /*3d50*/  FADD.FTZ R203, R205, -R203 ;  /* 0x800000cbcdcb7221 */ /* 0x000fe20000010000 */
[----:B------:R-:W-:Y:S01]  /*3d60*/  FSEL R208, R200, RZ, P3 ;  /* 0x000000ffc8d07208 */ /* 0x000fe20001800000 */
[----:B------:R-:W-:Y:S01]  /*3d70*/  FMUL.FTZ R205, R86, UR15 ;  /* 0x0000000f56cd7c20 */ /* 0x000fe20008410000 */
[C---:B------:R-:W-:Y:S01]  /*3d80*/  LOP3.LUT P3, RZ, R92.reuse, 0xff0000, RZ, 0xc0, !PT ;  /* 0x00ff00005cff7812 */ /* 0x040fe2000786c0ff */
[----:B------:R-:W-:Y:S01]  /*3d90*/  @P5 FADD.FTZ R87, R43, R87 ;  /* 0x000000572b575221 */ /* 0x000fe20000010000 */
[C---:B------:R-:W-:Y:S01]  /*3da0*/  FMUL.FTZ R203, R179.reuse, R203 ;  /* 0x000000cbb3cb7220 */ /* 0x040fe20000410000 */
[----:B------:R-:W-:Y:S01]  /*3db0*/  FMUL.FTZ R201, R179, R201 ;  /* 0x000000c9b3c97220 */ /* 0x000fe20000410000 */
[----:B------:R-:W-:Y:S01]  /*3dc0*/  FSEL R218, R205, RZ, P3 ;  /* 0x000000ffcdda7208 */ /* 0x000fe20001800000 */
[----:B------:R-:W-:Y:S01]  /*3dd0*/  FMUL.FTZ R198, R87, UR15 ;  /* 0x0000000f57c67c20 */ /* 0x000fe20008410000 */
[----:B------:R-:W-:Y:S01]  /*3de0*/  LOP3.LUT P3, RZ, R92, 0xff000000, RZ, 0xc0, !PT ;  /* 0xff0000005cff7812 */ /* 0x000fe2000786c0ff */
[----:B------:R-:W-:Y:S01]  /*3df0*/  @P5 FADD.FTZ R203, R44, R203 ;  /* 0x000000cb2ccb5221 */ /* 0x000fe20000010000 */
[----:B------:R-:W-:Y:S01]  /*3e00*/  @P2 MOV R94, R148 ;  /* 0x00000094005e2202 */ /* 0x000fe20000000f00 */
[----:B------:R-:W-:Y:S01]  /*3e10*/  @P5 FADD.FTZ R201, R45, R201 ;  /* 0x000000c92dc95221 */ /* 0x000fe20000010000 */
[----:B------:R-:W-:Y:S01]  /*3e20*/  FSEL R217, R198, RZ, P3 ;  /* 0x000000ffc6d97208 */ /* 0x000fe20001800000 */
[----:B------:R-:W-:Y:S01]  /*3e30*/  FMUL.FTZ R197, R203, UR15 ;  /* 0x0000000fcbc57c20 */ /* 0x000fe20008410000 */
[----:B------:R-:W-:Y:S01]  /*3e40*/  LOP3.LUT P3, RZ, R93, 0xff, RZ, 0xc0, !PT ;  /* 0x000000ff5dff7812 */ /* 0x000fe2000786c0ff */
[----:B------:R-:W-:Y:S01]  /*3e50*/  FMUL.FTZ R204, R179, R204 ;  /* 0x000000ccb3cc7220 */ /* 0x000fe20000410000 */
[----:B------:R-:W-:Y:S01]  /*3e60*/  @P2 LOP3.LUT P4, RZ, R94, 0xff, RZ, 0xc0, !PT ;  /* 0x000000ff5eff2812 */ /* 0x000fe2000788c0ff */
[----:B------:R-:W-:Y:S01]  /*3e70*/  FMUL.FTZ R94, R201, UR15 ;  /* 0x0000000fc95e7c20 */ /* 0x000fe20008410000 */
[----:B------:R-:W-:Y:S01]  /*3e80*/  FSEL R219, R197, RZ, P3 ;  /* 0x000000ffc5db7208 */ /* 0x000fe20001800000 */
[----:B------:R-:W-:Y:S01]  /*3e90*/  @P5 FADD.FTZ R204, R46, R204 ;  /* 0x000000cc2ecc5221 */ /* 0x000fe20000010000 */
[----:B------:R-:W-:Y:S01]  /*3ea0*/  LOP3.LUT P3, RZ, R93, 0xff00, RZ, 0xc0, !PT ;  /* 0x0000ff005dff7812 */ /* 0x000fe2000786c0ff */
[-C--:B------:R-:W-:Y:S01]  /*3eb0*/  FFMA.FTZ R212, R212, R215.reuse, R216 ;  /* 0x000000d7d4d47223 */ /* 0x080fe200000100d8 */
[----:B------:R-:W-:Y:S01]  /*3ec0*/  @P2 FSEL R199, R199, RZ, P4 ;  /* 0x000000ffc7c72208 */ /* 0x000fe20002000000 */
[----:B------:R-:W-:Y:S01]  /*3ed0*/  FMUL.FTZ R209, R204, UR15 ;  /* 0x0000000fccd17c20 */ /* 0x000fe20008410000 */
[----:B------:R-:W-:Y:S01]  /*3ee0*/  FSEL R220, R94, RZ, P3 ;  /* 0x000000ff5edc7208 */ /* 0x000fe20001800000 */
[----:B------:R-:W-:Y:S01]  /*3ef0*/  FADD.FTZ R212, R211, -R212 ;  /* 0x800000d4d3d47221 */ /* 0x000fe20000010000 */
[----:B------:R-:W-:Y:S01]  /*3f00*/  LOP3.LUT P3, RZ, R93, 0xff0000, RZ, 0xc0, !PT ;  /* 0x00ff00005dff7812 */ /* 0x000fe2000786c0ff */
[----:B------:R-:W-:Y:S01]  /*3f10*/  FFMA.FTZ R181, R181, R215, R216 ;  /* 0x000000d7b5b57223 */ /* 0x000fe200000100d8 */
[----:B------:R-:W-:Y:S01]  /*3f20*/  @P2 LOP3.LUT P4, RZ, R148, 0xff00, RZ, 0xc0, !PT ;  /* 0x0000ff0094ff2812 */ /* 0x000fe2000788c0ff */
[----:B------:R-:W-:Y:S01]  /*3f30*/  FMUL.FTZ R206, R179, R212 ;  /* 0x000000d4b3ce7220 */ /* 0x000fe20000410000 */
[----:B------:R-:W-:Y:S01]  /*3f40*/  FSEL R225, R209, RZ, P3 ;  /* 0x000000ffd1e17208 */ /* 0x000fe20001800000 */
[----:B------:R-:W-:Y:S01]  /*3f50*/  FADD.FTZ R181, R180, -R181 ;  /* 0x800000b5b4b57221 */ /* 0x000fe20000010000 */
[----:B------:R-:W-:Y:S01]  /*3f60*/  @P2 FSEL R200, R200, RZ, P4 ;  /* 0x000000ffc8c82208 */ /* 0x000fe20002000000 */
[----:B------:R-:W-:Y:S01]  /*3f70*/  @P5 FADD.FTZ R206, R47, R206 ;  /* 0x000000ce2fce5221 */ /* 0x000fe20000010000 */
[----:B------:R-:W-:Y:S01]  /*3f80*/  @P2 LOP3.LUT P3, RZ, R149, 0xff0000, RZ, 0xc0, !PT ;  /* 0x00ff000095ff2812 */ /* 0x000fe2000786c0ff */
        /* <DEDUP_REMOVED lines=10> */
[----:B------:R-:W-:Y:S01]  /*4030*/  FMUL.FTZ R181, R211, UR15 ;  /* 0x0000000fd3b57c20 */ /* 0x000fe20008410000 */
[----:B------:R-:W-:Y:S01]  /*4040*/  ISETP.NE.AND.EX P3, PT, RZ, UR17, PT, P3 ;  /* 0x00000011ff007c0c */ /* 0x000fe2000bf65330 */
[----:B------:R-:W-:Y:S01]  /*4050*/  FMUL.FTZ R210, R179, R210 ;  /* 0x000000d2b3d27220 */ /* 0x000fe20000410000 */
[----:B------:R-:W-:Y:S01]  /*4060*/  @P2 FSEL R198, R198, RZ, P4 ;  /* 0x000000ffc6c62208 */ /* 0x000fe20002000000 */
[-C--:B------:R-:W-:Y:S01]  /*4070*/  FFMA.FTZ R98, R98, R215.reuse, R216 ;  /* 0x000000d762627223 */ /* 0x080fe200000100d8 */
[----:B------:R-:W-:Y:S01]  /*4080*/  @P2 LOP3.LUT P4, RZ, R149, 0xff, RZ, 0xc0, !PT ;  /* 0x000000ff95ff2812 */ /* 0x000fe2000788c0ff */
[----:B------:R-:W-:Y:S01]  /*4090*/  @P5 FADD.FTZ R210, R49, R210 ;  /* 0x000000d231d25221 */ /* 0x000fe20000010000 */
[-C--:B------:R-:W-:Y:S01]  /*40a0*/  FFMA.FTZ R99, R99, R215.reuse, R216 ;  /* 0x000000d763637223 */ /* 0x080fe200000100d8 */
[----:B------:R-:W-:Y:S01]  /*40b0*/  FADD.FTZ R98, R95, -R98 ;  /* 0x800000625f627221 */ /* 0x000fe20000010000 */
[----:B------:R-:W-:Y:S01]  /*40c0*/  @P2 FSEL R197, R197, RZ, P4 ;  /* 0x000000ffc5c52208 */ /* 0x000fe20002000000 */
[----:B------:R-:W-:Y:S01]  /*40d0*/  FMUL.FTZ R196, R210, UR15 ;  /* 0x0000000fd2c47c20 */ /* 0x000fe20008410000 */
[----:B------:R-:W-:Y:S01]  /*40e0*/  @P2 LOP3.LUT P4, RZ, R149, 0xff00, RZ, 0xc0, !PT ;  /* 0x0000ff0095ff2812 */ /* 0x000fe2000788c0ff */
[----:B------:R-:W-:Y:S01]  /*40f0*/  FMUL.FTZ R223, R179, R98 ;  /* 0x00000062b3df7220 */ /* 0x000fe20000410000 */
[----:B------:R-:W-:Y:S01]  /*4100*/  FADD.FTZ R99, R100, -R99 ;  /* 0x8000006364637221 */ /* 0x000fe20000010000 */
[----:B------:R-:W-:Y:S01]  /*4110*/  FFMA.FTZ R105, R105, R215, R216 ;  /* 0x000000d769697223 */ /* 0x000fe200000100d8 */
[----:B------:R-:W-:Y:S01]  /*4120*/  @P2 FSEL R94, R94, RZ, P4 ;  /* 0x000000ff5e5e2208 */ /* 0x000fe20002000000 */
[----:B------:R-:W-:Y:S01]  /*4130*/  @P5 FADD.FTZ R223, R50, R223 ;  /* 0x000000df32df5221 */ /* 0x000fe20000010000 */
[----:B------:R-:W-:Y:S01]  /*4140*/  LOP3.LUT P4, RZ, R93, 0xff000000, RZ, 0xc0, !PT ;  /* 0xff0000005dff7812 */ /* 0x000fe2000788c0ff */
[----:B------:R-:W-:Y:S01]  /*4150*/  FMUL.FTZ R224, R179, R99 ;  /* 0x00000063b3e07220 */ /* 0x000fe20000410000 */
[----:B------:R-:W0:Y:S01]  /*4160*/  @P3 LDC.64 R92, c[0x0][0x308] ;  /* 0x0000c200ff5c3b82 */ /* 0x000e220000000a00 */
[----:B------:R-:W-:Y:S01]  /*4170*/  FMUL.FTZ R98, R223, UR15 ;  /* 0x0000000fdf627c20 */ /* 0x000fe20008410000 */
[----:B------:R-:W-:Y:S01]  /*4180*/  FSEL R231, R212, RZ, P4 ;  /* 0x000000ffd4e77208 */ /* 0x000fe20002000000 */
[----:B------:R-:W-:Y:S01]  /*4190*/  @P5 FADD.FTZ R224, R51, R224 ;  /* 0x000000e033e05221 */ /* 0x000fe20000010000 */
[----:B------:R-:W-:Y:S01]  /*41a0*/  @P2 LOP3.LUT P4, RZ, R149, 0xff000000, RZ, 0xc0, !PT ;  /* 0xff00000095ff2812 */ /* 0x000fe2000788c0ff */
[----:B------:R-:W-:Y:S01]  /*41b0*/  FADD.FTZ R105, R101, -R105 ;  /* 0x8000006965697221 */ /* 0x000fe20000010000 */
[-CC-:B------:R-:W-:Y:S01]  /*41c0*/  FFMA.FTZ R106, R106, R215.reuse, R216.reuse ;  /* 0x000000d76a6a7223 */ /* 0x180fe200000100d8 */
[----:B------:R-:W-:Y:S01]  /*41d0*/  FMUL.FTZ R99, R224, UR15 ;  /* 0x0000000fe0637c20 */ /* 0x000fe20008410000 */
[----:B------:R-:W-:Y:S01]  /*41e0*/  @P2 FSEL R212, R212, RZ, P4 ;  /* 0x000000ffd4d42208 */ /* 0x000fe20002000000 */
[-C--:B------:R-:W-:Y:S01]  /*41f0*/  FFMA.FTZ R109, R109, R215.reuse, R216 ;  /* 0x000000d76d6d7223 */ /* 0x080fe200000100d8 */
[----:B------:R-:W-:Y:S01]  /*4200*/  ISETP.NE.U32.AND P4, PT, RZ, UR16, PT ;  /* 0x00000010ff007c0c */ /* 0x000fe2000bf85070 */
[----:B------:R-:W-:Y:S01]  /*4210*/  FADD.FTZ R106, R102, -R106 ;  /* 0x8000006a666a7221 */ /* 0x000fe20000010000 */
[--C-:B------:R-:W-:Y:S01]  /*4220*/  FFMA.FTZ R107, R107, R215, R216.reuse ;  /* 0x000000d76b6b7223 */ /* 0x100fe200000100d8 */
[----:B------:R-:W-:Y:S01]  /*4230*/  FADD.FTZ R109, R108, -R109 ;  /* 0x8000006d6c6d7221 */ /* 0x000fe20000010000 */
[----:B------:R-:W-:Y:S01]  /*4240*/  ISETP.NE.AND.EX P4, PT, RZ, UR17, PT, P4 ;  /* 0x00000011ff007c0c */ /* 0x000fe2000bf85340 */
[----:B------:R-:W1:Y:S01]  /*4250*/  LDC.64 R100, c[0x0][0x2f8] ;  /* 0x0000be00ff647b82 */ /* 0x000e620000000a00 */
[----:B------:R-:W-:Y:S01]  /*4260*/  FADD.FTZ R107, R103, -R107 ;  /* 0x8000006b676b7221 */ /* 0x000fe20000010000 */
[----:B------:R-:W-:Y:S01]  /*4270*/  FMUL.FTZ R95, R179, R109 ;  /* 0x0000006db35f7220 */ /* 0x000fe20000410000 */
[----:B------:R-:W-:Y:S01]  /*4280*/  SEL R84, R84, R72, P4 ;  /* 0x0000004854547207 */ /* 0x000fe20002000000 */
[----:B------:R-:W-:Y:S01]  /*4290*/  FFMA.FTZ R111, R111, R215, R216 ;  /* 0x000000d76f6f7223 */ /* 0x000fe200000100d8 */
[----:B------:R-:W-:Y:S01]  /*42a0*/  SEL R85, R85, R73, P4 ;  /* 0x0000004955557207 */ /* 0x000fe20002000000 */
[----:B------:R-:W-:Y:S01]  /*42b0*/  @P5 FADD.FTZ R95, R54, R95 ;  /* 0x0000005f365f5221 */ /* 0x000fe20000010000 */
[----:B------:R-:W-:Y:S01]  /*42c0*/  SEL R86, R86, R74, P4 ;  /* 0x0000004a56567207 */ /* 0x000fe20002000000 */
[----:B------:R-:W-:Y:S01]  /*42d0*/  FMUL.FTZ R102, R179, R107 ;  /* 0x0000006bb3667220 */ /* 0x000fe20000410000 */
[----:B------:R-:W-:Y:S01]  /*42e0*/  SEL R87, R87, R75, P4 ;  /* 0x0000004b57577207 */ /* 0x000fe20002000000 */
[----:B0-----:R-:W-:-:S04]  /*42f0*/  @P3 IMAD.WIDE.U32 R92, R182, 0x20, R92 ;  /* 0x00000020b65c3825 */ /* 0x001fc800078e005c */
[----:B------:R-:W-:Y:S01]  /*4300*/  FMUL.FTZ R109, R95, UR15 ;  /* 0x0000000f5f6d7c20 */ /* 0x000fe20008410000 */
[----:B------:R-:W-:Y:S01]  /*4310*/  @P5 FADD.FTZ R102, R55, R102 ;  /* 0x0000006637665221 */ /* 0x000fe20000010000 */
[----:B------:R-:W-:Y:S01]  /*4320*/  FADD.FTZ R111, R110, -R111 ;  /* 0x8000006f6e6f7221 */ /* 0x000fe20000010000 */
[----:B------:R-:W-:Y:S01]  /*4330*/  FFMA.FTZ R120, R120, R215, R216 ;  /* 0x000000d778787223 */ /* 0x000fe200000100d8 */
[----:B------:R0:W-:Y:S01]  /*4340*/  @P3 STG.E.128 desc[UR4][R92.64], R84 ;  /* 0x000000545c003986 */ /* 0x0001e2000c101d04 */
[----:B------:R-:W-:Y:S01]  /*4350*/  FMUL.FTZ R222, R102, UR15 ;  /* 0x0000000f66de7c20 */ /* 0x000fe20008410000 */
[----:B------:R-:W-:Y:S01]  /*4360*/  FMUL.FTZ R103, R179, R111 ;  /* 0x0000006fb3677220 */ /* 0x000fe20000410000 */
[----:B------:R-:W-:Y:S01]  /*4370*/  FADD.FTZ R120, R116, -R120 ;  /* 0x8000007874787221 */ /* 0x000fe20000010000 */
[-CC-:B------:R-:W-:Y:S01]  /*4380*/  FFMA.FTZ R112, R112, R215.reuse, R216.reuse ;  /* 0x000000d770707223 */ /* 0x180fe200000100d8 */
[-CC-:B------:R-:W-:Y:S01]  /*4390*/  FFMA.FTZ R114, R114, R215.reuse, R216.reuse ;  /* 0x000000d772727223 */ /* 0x180fe200000100d8 */
[----:B------:R-:W-:Y:S01]  /*43a0*/  @P5 FADD.FTZ R103, R56, R103 ;  /* 0x0000006738675221 */ /* 0x000fe20000010000 */
[-C--:B------:R-:W-:Y:S01]  /*43b0*/  FFMA.FTZ R121, R121, R215.reuse, R216 ;  /* 0x000000d779797223 */ /* 0x080fe200000100d8 */
[----:B------:R-:W-:Y:S01]  /*43c0*/  FADD.FTZ R112, R113, -R112 ;  /* 0x8000007071707221 */ /* 0x000fe20000010000 */
[----:B------:R-:W-:Y:S01]  /*43d0*/  FADD.FTZ R114, R115, -R114 ;  /* 0x8000007273727221 */ /* 0x000fe20000010000 */
[----:B------:R-:W-:Y:S01]  /*43e0*/  FMUL.FTZ R110, R103, UR15 ;  /* 0x0000000f676e7c20 */ /* 0x000fe20008410000 */
[----:B------:R-:W-:Y:S01]  /*43f0*/  FADD.FTZ R121, R117, -R121 ;  /* 0x8000007975797221 */ /* 0x000fe20000010000 */
[-CC-:B------:R-:W-:Y:S01]  /*4400*/  FFMA.FTZ R122, R122, R215.reuse, R216.reuse ;  /* 0x000000d77a7a7223 */ /* 0x180fe200000100d8 */
[-CC-:B------:R-:W-:Y:S01]  /*4410*/  FFMA.FTZ R125, R125, R215.reuse, R216.reuse ;  /* 0x000000d77d7d7223 */ /* 0x180fe200000100d8 */
[-CC-:B------:R-:W-:Y:S01]  /*4420*/  FFMA.FTZ R123, R123, R215.reuse, R216.reuse ;  /* 0x000000d77b7b7223 */ /* 0x180fe200000100d8 */
[----:B------:R-:W-:Y:S01]  /*4430*/  FFMA.FTZ R127, R127, R215, R216 ;  /* 0x000000d77f7f7223 */ /* 0x000fe200000100d8 */
[----:B------:R-:W-:Y:S01]  /*4440*/  FADD.FTZ R122, R118, -R122 ;  /* 0x8000007a767a7221 */ /* 0x000fe20000010000 */
[----:B------:R-:W-:Y:S01]  /*4450*/  FADD.FTZ R125, R124, -R125 ;  /* 0x8000007d7c7d7221 */ /* 0x000fe20000010000 */
[----:B0-----:R-:W-:Y:S01]  /*4460*/  MOV R84, R90 ;  /* 0x0000005a00547202 */ /* 0x001fe20000000f00 */
[----:B------:R-:W-:Y:S01]  /*4470*/  FADD.FTZ R123, R119, -R123 ;  /* 0x8000007b777b7221 */ /* 0x000fe20000010000 */
[----:B------:R-:W-:Y:S01]  /*4480*/  SEL R85, R201, R77, P4 ;  /* 0x0000004dc9557207 */ /* 0x000fe20002000000 */
[----:B------:R-:W-:Y:S01]  /*4490*/  FADD.FTZ R127, R126, -R127 ;  /* 0x8000007f7e7f7221 */ /* 0x000fe20000010000 */
[----:B------:R-:W-:Y:S01]  /*44a0*/  LOP3.LUT P6, RZ, R84, 0xff, RZ, 0xc0, !PT ;  /* 0x000000ff54ff7812 */ /* 0x000fe200078cc0ff */
[-CC-:B------:R-:W-:Y:S01]  /*44b0*/  FFMA.FTZ R132, R132, R215.reuse, R216.reuse ;  /* 0x000000d784847223 */ /* 0x180fe200000100d8 */
[----:B------:R-:W-:Y:S01]  /*44c0*/  @P2 MOV R84, R150 ;  /* 0x0000009600542202 */ /* 0x000fe20000000f00 */
[-C--:B------:R-:W-:Y:S01]  /*44d0*/  FFMA.FTZ R131, R131, R215.reuse, R216 ;  /* 0x000000d783837223 */ /* 0x080fe200000100d8 */
[----:B------:R-:W-:Y:S01]  /*44e0*/  FSEL R180, R181, RZ, P6 ;  /* 0x000000ffb5b47208 */ /* 0x000fe20003000000 */
[----:B------:R-:W-:Y:S01]  /*44f0*/  FADD.FTZ R132, R130, -R132 ;  /* 0x8000008482847221 */ /* 0x000fe20000010000 */
[----:B------:R-:W-:Y:S01]  /*4500*/  @P2 LOP3.LUT P6, RZ, R84, 0xff, RZ, 0xc0, !PT ;  /* 0x000000ff54ff2812 */ /* 0x000fe200078cc0ff */
[----:B------:R-:W-:Y:S01]  /*4510*/  FADD.FTZ R131, R133, -R131 ;  /* 0x8000008385837221 */ /* 0x000fe20000010000 */
[----:B------:R-:W-:Y:S01]  /*4520*/  SEL R84, R203, R76, P4 ;  /* 0x0000004ccb547207 */ /* 0x000fe20002000000 */
[-CC-:B------:R-:W-:Y:S01]  /*4530*/  FFMA.FTZ R137, R137, R215.reuse, R216.reuse ;  /* 0x000000d789897223 */ /* 0x180fe200000100d8 */
[----:B------:R-:W-:Y:S01]  /*4540*/  @P2 FSEL R181, R181, RZ, P6 ;  /* 0x000000ffb5b52208 */ /* 0x000fe20003000000 */
[-CC-:B------:R-:W-:Y:S01]  /*4550*/  FFMA.FTZ R213, R213, R215.reuse, R216.reuse ;  /* 0x000000d7d5d57223 */ /* 0x180fe200000100d8 */
[----:B------:R-:W-:Y:S01]  /*4560*/  LOP3.LUT P6, RZ, R90, 0xff00, RZ, 0xc0, !PT ;  /* 0x0000ff005aff7812 */ /* 0x000fe200078cc0ff */
[----:B------:R-:W-:Y:S01]  /*4570*/  FADD.FTZ R137, R136, -R137 ;  /* 0x8000008988897221 */ /* 0x000fe20000010000 */
[----:B------:R-:W-:Y:S01]  /*4580*/  SEL R86, R204, R78, P4 ;  /* 0x0000004ecc567207 */ /* 0x000fe20002000000 */
[----:B------:R-:W-:Y:S01]  /*4590*/  FADD.FTZ R213, R138, -R213 ;  /* 0x800000d58ad57221 */ /* 0x000fe20000010000 */
[----:B------:R-:W-:Y:S01]  /*45a0*/  FSEL R104, R196, RZ, P6 ;  /* 0x000000ffc4687208 */ /* 0x000fe20003000000 */
[-CC-:B------:R-:W-:Y:S01]  /*45b0*/  FFMA.FTZ R214, R214, R215.reuse, R216.reuse ;  /* 0x000000d7d6d67223 */ /* 0x180fe200000100d8 */
[----:B------:R-:W-:Y:S01]  /*45c0*/  @P2 LOP3.LUT P6, RZ, R150, 0xff00, RZ, 0xc0, !PT ;  /* 0x0000ff0096ff2812 */ /* 0x000fe200078cc0ff */
[--C-:B------:R-:W-:Y:S01]  /*45d0*/  FFMA.FTZ R129, R129, R215, R216.reuse ;  /* 0x000000d781817223 */ /* 0x100fe200000100d8 */
[----:B------:R-:W-:Y:S01]  /*45e0*/  SEL R87, R206, R79, P4 ;  /* 0x0000004fce577207 */ /* 0x000fe20002000000 */
[----:B------:R-:W-:Y:S01]  /*45f0*/  FFMA.FTZ R135, R135, R215, R216 ;  /* 0x000000d787877223 */ /* 0x000fe200000100d8 */
[----:B------:R-:W-:Y:S01]  /*4600*/  @P2 FSEL R196, R196, RZ, P6 ;  /* 0x000000ffc4c42208 */ /* 0x000fe20003000000 */
[----:B------:R-:W-:Y:S01]  /*4610*/  FADD.FTZ R202, R202, -R214 ;  /* 0x800000d6caca7221 */ /* 0x000fe20000010000 */
[----:B------:R-:W-:Y:S01]  /*4620*/  LOP3.LUT P6, RZ, R90, 0xff0000, RZ, 0xc0, !PT ;  /* 0x00ff00005aff7812 */ /* 0x000fe200078cc0ff */
[----:B------:R0:W-:Y:S01]  /*4630*/  @P3 STG.E.128 desc[UR4][R92.64+0x10], R84 ;  /* 0x000010545c003986 */ /* 0x0001e2000c101d04 */
[----:B------:R-:W-:Y:S01]  /*4640*/  @P2 F2FP.F16.F32.PACK_AB R199, RZ, R199 ;  /* 0x000000c7ffc7223e */ /* 0x000fe200000000ff */
[----:B------:R-:W-:Y:S01]  /*4650*/  FADD.FTZ R134, R134, -R135 ;  /* 0x8000008786867221 */ /* 0x000fe20000010000 */
[----:B------:R-:W-:Y:S01]  /*4660*/  FSEL R201, R98, RZ, P6 ;  /* 0x000000ff62c97208 */ /* 0x000fe20003000000 */
[C---:B------:R-:W-:Y:S01]  /*4670*/  FMUL.FTZ R202, R179.reuse, R202 ;  /* 0x000000cab3ca7220 */ /* 0x040fe20000410000 */
[----:B------:R-:W-:Y:S01]  /*4680*/  @P2 LOP3.LUT P6, RZ, R150, 0xff0000, RZ, 0xc0, !PT ;  /* 0x00ff000096ff2812 */ /* 0x000fe200078cc0ff */
[----:B------:R-:W-:Y:S01]  /*4690*/  FMUL.FTZ R134, R179, R134 ;  /* 0x00000086b3867220 */ /* 0x000fe20000410000 */
[----:B------:R-:W-:Y:S01]  /*46a0*/  @P2 PRMT R80, R199, 0x7610, R80 ;  /* 0x00007610c7502816 */ /* 0x000fe20000000050 */
[----:B------:R-:W-:Y:S01]  /*46b0*/  @P5 FADD.FTZ R202, R70, R202 ;  /* 0x000000ca46ca5221 */ /* 0x000fe20000010000 */
[----:B------:R-:W-:Y:S01]  /*46c0*/  @P2 FSEL R98, R98, RZ, P6 ;  /* 0x000000ff62622208 */ /* 0x000fe20003000000 */
[----:B------:R-:W-:Y:S01]  /*46d0*/  @P5 FADD.FTZ R134, R71, R134 ;  /* 0x0000008647865221 */ /* 0x000fe20000010000 */
[----:B------:R-:W-:-:S02]  /*46e0*/  LOP3.LUT P6, RZ, R90, 0xff000000, RZ, 0xc0, !PT ;  /* 0xff0000005aff7812 */ /* 0x000fc400078cc0ff */
[----:B------:R-:W-:Y:S02]  /*46f0*/  @P2 F2FP.F16.F32.PACK_AB R205, RZ, R205 ;  /* 0x000000cdffcd223e */ /* 0x000fe400000000ff */
[----:B------:R-:W-:Y:S02]  /*4700*/  FSEL R203, R99, RZ, P6 ;  /* 0x000000ff63cb7208 */ /* 0x000fe40003000000 */
[----:B------:R-:W-:Y:S01]  /*4710*/  @P2 LOP3.LUT P6, RZ, R150, 0xff000000, RZ, 0xc0, !PT ;  /* 0xff00000096ff2812 */ /* 0x000fe200078cc0ff */
[C---:B0-----:R-:W-:Y:S01]  /*4720*/  FMUL.FTZ R92, R179.reuse, R105 ;  /* 0x00000069b35c7220 */ /* 0x041fe20000410000 */
[----:B------:R-:W-:Y:S01]  /*4730*/  FMUL.FTZ R93, R179, R106 ;  /* 0x0000006ab35d7220 */ /* 0x000fe20000410000 */
[----:B------:R-:W-:Y:S02]  /*4740*/  MOV R84, R88 ;  /* 0x0000005800547202 */ /* 0x000fe40000000f00 */
[----:B------:R-:W-:Y:S01]  /*4750*/  @P5 FADD.FTZ R92, R52, R92 ;  /* 0x0000005c345c5221 */ /* 0x000fe20000010000 */
[----:B------:R-:W-:Y:S01]  /*4760*/  @P2 FSEL R99, R99, RZ, P6 ;  /* 0x000000ff63632208 */ /* 0x000fe20003000000 */
[----:B------:R-:W-:Y:S01]  /*4770*/  @P5 FADD.FTZ R93, R53, R93 ;  /* 0x0000005d355d5221 */ /* 0x000fe20000010000 */
[----:B------:R-:W-:Y:S01]  /*4780*/  LOP3.LUT P6, RZ, R91, 0xff, RZ, 0xc0, !PT ;  /* 0x000000ff5bff7812 */ /* 0x000fe200078cc0ff */
[----:B------:R-:W-:Y:S01]  /*4790*/  FMUL.FTZ R204, R92, UR15 ;  /* 0x0000000f5ccc7c20 */ /* 0x000fe20008410000 */
[----:B------:R-:W-:Y:S01]  /*47a0*/  F2FP.F16.F32.PACK_AB R87, R231, R225 ;  /* 0x000000e1e757723e */ /* 0x000fe200000000ff */
[----:B------:R-:W-:Y:S01]  /*47b0*/  FMUL.FTZ R206, R93, UR15 ;  /* 0x0000000f5dce7c20 */ /* 0x000fe20008410000 */
[----:B------:R-:W-:Y:S01]  /*47c0*/  FMUL.FTZ R225, R179, R120 ;  /* 0x00000078b3e17220 */ /* 0x000fe20000410000 */
[----:B------:R-:W-:-:S02]  /*47d0*/  F2FP.F16.F32.PACK_AB R86, R220, R219 ;  /* 0x000000dbdc56723e */ /* 0x000fc400000000ff */
[C---:B------:R-:W-:Y:S01]  /*47e0*/  FSEL R105, R204.reuse, RZ, P6 ;  /* 0x000000ffcc697208 */ /* 0x040fe20003000000 */
[----:B------:R-:W-:Y:S01]  /*47f0*/  @P5 FADD.FTZ R225, R57, R225 ;  /* 0x000000e139e15221 */ /* 0x000fe20000010000 */
[----:B------:R-:W-:Y:S02]  /*4800*/  @P2 LOP3.LUT P6, RZ, R151, 0xff, RZ, 0xc0, !PT ;  /* 0x000000ff97ff2812 */ /* 0x000fe400078cc0ff */
[----:B------:R-:W-:Y:S01]  /*4810*/  F2FP.F16.F32.PACK_AB R85, R217, R218 ;  /* 0x000000dad955723e */ /* 0x000fe200000000ff */
[----:B------:R-:W-:Y:S01]  /*4820*/  FMUL.FTZ R116, R225, UR15 ;  /* 0x0000000fe1747c20 */ /* 0x000fe20008410000 */
[----:B------:R-:W-:Y:S01]  /*4830*/  @P2 FSEL R204, R204, RZ, P6 ;  /* 0x000000ffcccc2208 */ /* 0x000fe20003000000 */
[----:B------:R-:W-:Y:S01]  /*4840*/  FMUL.FTZ R217, R179, R125 ;  /* 0x0000007db3d97220 */ /* 0x000fe20000410000 */
[----:B------:R-:W-:Y:S01]  /*4850*/  LOP3.LUT P6, RZ, R91, 0xff00, RZ, 0xc0, !PT ;  /* 0x0000ff005bff7812 */ /* 0x000fe200078cc0ff */
[----:B------:R-:W-:Y:S01]  /*4860*/  FMUL.FTZ R218, R179, R123 ;  /* 0x0000007bb3da7220 */ /* 0x000fe20000410000 */
[----:B------:R-:W-:Y:S01]  /*4870*/  @P2 PRMT R81, R205, 0x7610, R81 ;  /* 0x00007610cd512816 */ /* 0x000fe20000000051 */
[----:B------:R-:W-:Y:S01]  /*4880*/  @P5 FADD.FTZ R217, R62, R217 ;  /* 0x000000d93ed95221 */ /* 0x000fe20000010000 */
[----:B------:R-:W-:Y:S01]  /*4890*/  FSEL R106, R206, RZ, P6 ;  /* 0x000000ffce6a7208 */ /* 0x000fe20003000000 */
[----:B------:R-:W-:Y:S01]  /*48a0*/  @P5 FADD.FTZ R218, R63, R218 ;  /* 0x000000da3fda5221 */ /* 0x000fe20000010000 */
[----:B------:R-:W-:Y:S01]  /*48b0*/  @P2 LOP3.LUT P6, RZ, R151, 0xff00, RZ, 0xc0, !PT ;  /* 0x0000ff0097ff2812 */ /* 0x000fe200078cc0ff */
[----:B------:R-:W-:Y:S01]  /*48c0*/  FADD.FTZ R205, R128, -R129 ;  /* 0x8000008180cd7221 */ /* 0x000fe20000010000 */
[----:B------:R-:W-:Y:S01]  /*48d0*/  @P2 F2FP.F16.F32.PACK_AB R197, RZ, R197 ;  /* 0x000000c5ffc5223e */ /* 0x000fe200000000ff */
[----:B------:R-:W-:Y:S01]  /*48e0*/  FMUL.FTZ R199, R218, UR15 ;  /* 0x0000000fdac77c20 */ /* 0x000fe20008410000 */
[----:B------:R-:W-:Y:S01]  /*48f0*/  @P2 FSEL R206, R206, RZ, P6 ;  /* 0x000000ffcece2208 */ /* 0x000fe20003000000 */
[----:B------:R-:W-:Y:S01]  /*4900*/  FMUL.FTZ R205, R179, R205 ;  /* 0x000000cdb3cd7220 */ /* 0x000fe20000410000 */
[----:B------:R-:W-:Y:S01]  /*4910*/  LOP3.LUT P6, RZ, R91, 0xff0000, RZ, 0xc0, !PT ;  /* 0x00ff00005bff7812 */ /* 0x000fe200078cc0ff */
[----:B------:R-:W-:Y:S01]  /*4920*/  FMUL.FTZ R129, R202, UR15 ;  /* 0x0000000fca817c20 */ /* 0x000fe20008410000 */
[----:B------:R-:W-:Y:S01]  /*4930*/  @P2 F2FP.F16.F32.PACK_AB R209, RZ, R209 ;  /* 0x000000d1ffd1223e */ /* 0x000fe200000000ff */
[----:B------:R-:W-:Y:S01]  /*4940*/  @P5 FADD.FTZ R205, R65, R205 ;  /* 0x000000cd41cd5221 */ /* 0x000fe20000010000 */
[----:B------:R-:W-:-:S02]  /*4950*/  FSEL R108, R109, RZ, P6 ;  /* 0x000000ff6d6c7208 */ /* 0x000fc40003000000 */
[----:B------:R-:W-:Y:S01]  /*4960*/  @P2 LOP3.LUT P6, RZ, R151, 0xff0000, RZ, 0xc0, !PT ;  /* 0x00ff000097ff2812 */ /* 0x000fe200078cc0ff */
[----:B------:R-:W-:Y:S01]  /*4970*/  FMUL.FTZ R138, R205, UR15 ;  /* 0x0000000fcd8a7c20 */ /* 0x000fe20008410000 */
[----:B------:R-:W-:Y:S02]  /*4980*/  @P2 F2FP.F16.F32.PACK_AB R212, RZ, R212 ;  /* 0x000000d4ffd4223e */ /* 0x000fe400000000ff */
[----:B------:R-:W-:Y:S02]  /*4990*/  @P2 FSEL R109, R109, RZ, P6 ;  /* 0x000000ff6d6d2208 */ /* 0x000fe40003000000 */
[----:B------:R-:W-:Y:S01]  /*49a0*/  LOP3.LUT P6, RZ, R91, 0xff000000, RZ, 0xc0, !PT ;  /* 0xff0000005bff7812 */ /* 0x000fe200078cc0ff */
[----:B-1----:R-:W-:Y:S01]  /*49b0*/  IMAD.WIDE.U32 R90, R182, 0x10, R100 ;  /* 0x00000010b65a7825 */ /* 0x002fe200078e0064 */
[----:B------:R-:W-:Y:S01]  /*49c0*/  @P2 PRMT R82, R197, 0x7610, R82 ;  /* 0x00007610c5522816 */ /* 0x000fe20000000052 */
[----:B------:R-:W0:Y:S01]  /*49d0*/  @P3 LDC.64 R100, c[0x0][0x308] ;  /* 0x0000c200ff643b82 */ /* 0x000e220000000a00 */
[----:B------:R-:W-:-:S02]  /*49e0*/  FSEL R221, R222, RZ, P6 ;  /* 0x000000ffdedd7208 */ /* 0x000fc40003000000 */
[----:B------:R-:W-:Y:S02]  /*49f0*/  @P2 LOP3.LUT P6, RZ, R151, 0xff000000, RZ, 0xc0, !PT ;  /* 0xff00000097ff2812 */ /* 0x000fe400078cc0ff */
[----:B------:R-:W-:Y:S02]  /*4a00*/  @P2 PRMT R83, R209, 0x7610, R83 ;  /* 0x00007610d1532816 */ /* 0x000fe40000000053 */
[----:B------:R-:W-:Y:S02]  /*4a10*/  @P2 FSEL R222, R222, RZ, P6 ;  /* 0x000000ffdede2208 */ /* 0x000fe40003000000 */
[----:B------:R-:W-:Y:S02]  /*4a20*/  LOP3.LUT P6, RZ, R84, 0xff, RZ, 0xc0, !PT ;  /* 0x000000ff54ff7812 */ /* 0x000fe400078cc0ff */
[----:B------:R-:W-:Y:S02]  /*4a30*/  @P2 MOV R84, R152 ;  /* 0x0000009800542202 */ /* 0x000fe40000000f00 */
[----:B------:R-:W-:-:S02]  /*4a40*/  FSEL R107, R110, RZ, P6 ;  /* 0x000000ff6e6b7208 */ /* 0x000fc40003000000 */
[----:B------:R-:W-:Y:S02]  /*4a50*/  @P2 LOP3.LUT P6, RZ, R84, 0xff, RZ, 0xc0, !PT ;  /* 0x000000ff54ff2812 */ /* 0x000fe400078cc0ff */
[----:B------:R-:W-:Y:S01]  /*4a60*/  F2FP.F16.F32.PACK_AB R84, R208, R207 ;  /* 0x000000cfd054723e */ /* 0x000fe200000000ff */
[C---:B------:R-:W-:Y:S01]  /*4a70*/  FMUL.FTZ R207, R179.reuse, R121 ;  /* 0x00000079b3cf7220 */ /* 0x040fe20000410000 */
[----:B------:R-:W-:Y:S01]  /*4a80*/  @P2 FSEL R110, R110, RZ, P6 ;  /* 0x000000ff6e6e2208 */ /* 0x000fe20003000000 */
[----:B------:R-:W-:Y:S01]  /*4a90*/  FMUL.FTZ R208, R179, R122 ;  /* 0x0000007ab3d07220 */ /* 0x000fe20000410000 */
[----:B------:R-:W-:Y:S01]  /*4aa0*/  LOP3.LUT P6, RZ, R88, 0xff00, RZ, 0xc0, !PT ;  /* 0x0000ff0058ff7812 */ /* 0x000fe200078cc0ff */
[----:B------:R1:W-:Y:S01]  /*4ab0*/  STG.E.128 desc[UR4][R90.64], R84 ;  /* 0x000000545a007986 */ /* 0x0003e2000c101d04 */
[----:B------:R-:W-:Y:S01]  /*4ac0*/  @P5 FADD.FTZ R207, R60, R207 ;  /* 0x000000cf3ccf5221 */ /* 0x000fe20000010000 */
[----:B------:R-:W-:Y:S01]  /*4ad0*/  @P5 FADD.FTZ R208, R61, R208 ;  /* 0x000000d03dd05221 */ /* 0x000fe20000010000 */
[----:B------:R-:W-:Y:S01]  /*4ae0*/  FSEL R111, R116, RZ, P6 ;  /* 0x000000ff746f7208 */ /* 0x000fe20003000000 */
[----:B------:R-:W-:Y:S01]  /*4af0*/  FMUL.FTZ R122, R217, UR15 ;  /* 0x0000000fd97a7c20 */ /* 0x000fe20008410000 */
[----:B------:R-:W-:Y:S01]  /*4b00*/  @P2 LOP3.LUT P6, RZ, R152, 0xff00, RZ, 0xc0, !PT ;  /* 0x0000ff0098ff2812 */ /* 0x000fe200078cc0ff */
[----:B------:R-:W-:Y:S01]  /*4b10*/  FMUL.FTZ R117, R207, UR15 ;  /* 0x0000000fcf757c20 */ /* 0x000fe20008410000 */
[----:B------:R-:W-:Y:S01]  /*4b20*/  FMUL.FTZ R121, R208, UR15 ;  /* 0x0000000fd0797c20 */ /* 0x000fe20008410000 */
[----:B------:R-:W-:Y:S01]  /*4b30*/  @P2 PRMT R83, R83, 0x5410, R212 ;  /* 0x0000541053532816 */ /* 0x000fe200000000d4 */
[----:B0-----:R-:W-:Y:S01]  /*4b40*/  @P3 IMAD.WIDE.U32 R100, R178, 0x20, R100 ;  /* 0x00000020b2643825 */ /* 0x001fe200078e0064 */
[----:B------:R-:W-:-:S02]  /*4b50*/  @P2 FSEL R116, R116, RZ, P6 ;  /* 0x000000ff74742208 */ /* 0x000fc40003000000 */
[----:B------:R-:W-:Y:S02]  /*4b60*/  LOP3.LUT P6, RZ, R88, 0xff0000, RZ, 0xc0, !PT ;  /* 0x00ff000058ff7812 */ /* 0x000fe400078cc0ff */
[----:B------:R-:W-:Y:S02]  /*4b70*/  @P2 F2FP.F16.F32.PACK_AB R135, RZ, R98 ;  /* 0x00000062ff87223e */ /* 0x000fe400000000ff */
[----:B------:R-:W-:Y:S01]  /*4b80*/  F2FP.F16.F32.PACK_AB R98, R106, R105 ;  /* 0x000000696a62723e */ /* 0x000fe200000000ff */
[C---:B-1----:R-:W-:Y:S01]  /*4b90*/  FMUL.FTZ R90, R179.reuse, R112 ;  /* 0x00000070b35a7220 */ /* 0x042fe20000410000 */
[----:B------:R-:W-:Y:S01]  /*4ba0*/  FMUL.FTZ R91, R179, R114 ;  /* 0x00000072b35b7220 */ /* 0x000fe20000410000 */
[----:B------:R-:W-:Y:S02]  /*4bb0*/  MOV R85, R96 ;  /* 0x0000006000557202 */ /* 0x000fe40000000f00 */
[----:B------:R-:W-:Y:S01]  /*4bc0*/  @P5 FADD.FTZ R90, R58, R90 ;  /* 0x0000005a3a5a5221 */ /* 0x000fe20000010000 */
[----:B------:R-:W-:Y:S01]  /*4bd0*/  @P5 FADD.FTZ R91, R59, R91 ;  /* 0x0000005b3b5b5221 */ /* 0x000fe20000010000 */
[----:B------:R-:W-:Y:S01]  /*4be0*/  @P2 F2FP.F16.F32.PACK_AB R84, RZ, R200 ;  /* 0x000000c8ff54223e */ /* 0x000fe200000000ff */
[----:B------:R-:W-:Y:S01]  /*4bf0*/  FMUL.FTZ R200, R179, R137 ;  /* 0x00000089b3c87220 */ /* 0x000fe20000410000 */
[----:B------:R-:W-:Y:S01]  /*4c00*/  FMUL.FTZ R120, R90, UR15 ;  /* 0x0000000f5a787c20 */ /* 0x000fe20008410000 */
[----:B------:R-:W-:Y:S01]  /*4c10*/  FMUL.FTZ R114, R91, UR15 ;  /* 0x0000000f5b727c20 */ /* 0x000fe20008410000 */
[----:B------:R-:W-:Y:S01]  /*4c20*/  @P2 PRMT R80, R80, 0x5410, R84 ;  /* 0x0000541050502816 */ /* 0x000fe20000000054 */
[----:B------:R-:W-:Y:S01]  /*4c30*/  @P5 FADD.FTZ R200, R68, R200 ;  /* 0x000000c844c85221 */ /* 0x000fe20000010000 */
[----:B------:R-:W-:Y:S01]  /*4c40*/  @P2 F2FP.F16.F32.PACK_AB R86, RZ, R94 ;  /* 0x0000005eff56223e */ /* 0x000fe200000000ff */
        /* <DEDUP_REMOVED lines=8> */
[----:B------:R-:W-:Y:S01]  /*4cd0*/  LOP3.LUT P6, RZ, R88, 0xff000000, RZ, 0xc0, !PT ;  /* 0xff00000058ff7812 */ /* 0x000fe200078cc0ff */
[----:B------:R-:W-:Y:S01]  /*4ce0*/  FMUL.FTZ R88, R179, R127 ;  /* 0x0000007fb3587220 */ /* 0x000fe20000410000 */
[----:B------:R-:W-:Y:S02]  /*4cf0*/  SEL R86, R223, R74, P4 ;  /* 0x0000004adf567207 */ /* 0x000fe40002000000 */
[----:B------:R-:W-:Y:S01]  /*4d00*/  FSEL R113, R114, RZ, P6 ;  /* 0x000000ff72717208 */ /* 0x000fe20003000000 */
[----:B------:R-:W-:Y:S01]  /*4d10*/  @P5 FADD.FTZ R88, R64, R88 ;  /* 0x0000005840585221 */ /* 0x000fe20000010000 */
[----:B------:R-:W-:Y:S02]  /*4d20*/  @P2 LOP3.LUT P6, RZ, R152, 0xff000000, RZ, 0xc0, !PT ;  /* 0xff00000098ff2812 */ /* 0x000fe400078cc0ff */
[----:B------:R-:W-:Y:S01]  /*4d30*/  SEL R87, R224, R75, P4 ;  /* 0x0000004be0577207 */ /* 0x000fe20002000000 */
[----:B------:R-:W-:Y:S01]  /*4d40*/  FMUL.FTZ R123, R88, UR15 ;  /* 0x0000000f587b7c20 */ /* 0x000fe20008410000 */
[----:B------:R-:W-:-:S02]  /*4d50*/  @P2 FSEL R114, R114, RZ, P6 ;  /* 0x000000ff72722208 */ /* 0x000fc40003000000 */
[----:B------:R-:W-:Y:S02]  /*4d60*/  LOP3.LUT P6, RZ, R89, 0xff, RZ, 0xc0, !PT ;  /* 0x000000ff59ff7812 */ /* 0x000fe400078cc0ff */
[----:B------:R-:W-:Y:S02]  /*4d70*/  @P2 F2FP.F16.F32.PACK_AB R181, RZ, R181 ;  /* 0x000000b5ffb5223e */ /* 0x000fe400000000ff */
[----:B------:R-:W-:Y:S02]  /*4d80*/  FSEL R115, R117, RZ, P6 ;  /* 0x000000ff75737208 */ /* 0x000fe40003000000 */
[----:B------:R-:W-:Y:S02]  /*4d90*/  @P2 LOP3.LUT P6, RZ, R153, 0xff, RZ, 0xc0, !PT ;  /* 0x000000ff99ff2812 */ /* 0x000fe400078cc0ff */
[----:B------:R-:W-:Y:S02]  /*4da0*/  @P2 F2FP.F16.F32.PACK_AB R204, RZ, R204 ;  /* 0x000000ccffcc223e */ /* 0x000fe400000000ff */
        /* <DEDUP_REMOVED lines=9> */
[C---:B------:R-:W-:Y:S02]  /*4e40*/  FSEL R124, R122.reuse, RZ, P6 ;  /* 0x000000ff7a7c7208 */ /* 0x040fe40003000000 */
[----:B------:R-:W-:Y:S02]  /*4e50*/  @P2 LOP3.LUT P6, RZ, R153, 0xff0000, RZ, 0xc0, !PT ;  /* 0x00ff000099ff2812 */ /* 0x000fe400078cc0ff */
[----:B------:R-:W-:Y:S02]  /*4e60*/  @P2 F2FP.F16.F32.PACK_AB R222, RZ, R222 ;  /* 0x000000deffde223e */ /* 0x000fe400000000ff */
[----:B------:R-:W-:-:S02]  /*4e70*/  @P2 FSEL R122, R122, RZ, P6 ;  /* 0x000000ff7a7a2208 */ /* 0x000fc40003000000 */
[----:B------:R-:W-:Y:S01]  /*4e80*/  LOP3.LUT P6, RZ, R89, 0xff000000, RZ, 0xc0, !PT ;  /* 0xff00000059ff7812 */ /* 0x000fe200078cc0ff */
[----:B------:R-:W-:Y:S01]  /*4e90*/  FMUL.FTZ R89, R179, R132 ;  /* 0x00000084b3597220 */ /* 0x000fe20000410000 */
[----:B------:R-:W-:Y:S02]  /*4ea0*/  @P2 F2FP.F16.F32.PACK_AB R110, RZ, R110 ;  /* 0x0000006eff6e223e */ /* 0x000fe400000000ff */
[----:B------:R-:W-:Y:S01]  /*4eb0*/  FSEL R125, R199, RZ, P6 ;  /* 0x000000ffc77d7208 */ /* 0x000fe20003000000 */
[----:B------:R-:W-:Y:S01]  /*4ec0*/  @P5 FADD.FTZ R89, R66, R89 ;  /* 0x0000005942595221 */ /* 0x000fe20000010000 */
[----:B------:R-:W-:Y:S02]  /*4ed0*/  @P2 LOP3.LUT P6, RZ, R153, 0xff000000, RZ, 0xc0, !PT ;  /* 0xff00000099ff2812 */ /* 0x000fe400078cc0ff */
[----:B------:R-:W-:Y:S01]  /*4ee0*/  @P2 F2FP.F16.F32.PACK_AB R120, RZ, R120 ;  /* 0x00000078ff78223e */ /* 0x000fe200000000ff */
[----:B------:R-:W-:Y:S01]  /*4ef0*/  FMUL.FTZ R127, R89, UR15 ;  /* 0x0000000f597f7c20 */ /* 0x000fe20008410000 */
[----:B------:R-:W-:-:S02]  /*4f00*/  @P2 FSEL R199, R199, RZ, P6 ;  /* 0x000000ffc7c72208 */ /* 0x000fc40003000000 */
[----:B------:R-:W-:Y:S02]  /*4f10*/  LOP3.LUT P6, RZ, R85, 0xff, RZ, 0xc0, !PT ;  /* 0x000000ff55ff7812 */ /* 0x000fe400078cc0ff */
[----:B------:R-:W-:Y:S02]  /*4f20*/  @P2 MOV R85, R154 ;  /* 0x0000009a00552202 */ /* 0x000fe40000000f00 */
[----:B------:R-:W-:Y:S02]  /*4f30*/  FSEL R119, R123, RZ, P6 ;  /* 0x000000ff7b777208 */ /* 0x000fe40003000000 */
[----:B------:R-:W-:Y:S02]  /*4f40*/  @P2 LOP3.LUT P6, RZ, R85, 0xff, RZ, 0xc0, !PT ;  /* 0x000000ff55ff2812 */ /* 0x000fe400078cc0ff */
[----:B------:R-:W-:Y:S01]  /*4f50*/  @P2 F2FP.F16.F32.PACK_AB R85, RZ, R198 ;  /* 0x000000c6ff55223e */ /* 0x000fe200000000ff */
[----:B------:R-:W-:Y:S01]  /*4f60*/  FMUL.FTZ R198, R179, R213 ;  /* 0x000000d5b3c67220 */ /* 0x000fe20000410000 */
[----:B------:R-:W-:Y:S01]  /*4f70*/  @P2 FSEL R123, R123, RZ, P6 ;  /* 0x000000ff7b7b2208 */ /* 0x000fe20003000000 */
[----:B------:R-:W0:Y:S01]  /*4f80*/  LDC.64 R212, c[0x0][0x2f8] ;  /* 0x0000be00ffd47b82 */ /* 0x000e220000000a00 */
[----:B------:R-:W-:Y:S01]  /*4f90*/  @P2 PRMT R81, R81, 0x5410, R85 ;  /* 0x0000541051512816 */ /* 0x000fe20000000055 */
[----:B------:R-:W-:Y:S01]  /*4fa0*/  @P5 FADD.FTZ R198, R69, R198 ;  /* 0x000000c645c65221 */ /* 0x000fe20000010000 */
[----:B------:R-:W-:-:S02]  /*4fb0*/  LOP3.LUT P6, RZ, R96, 0xff0000, RZ, 0xc0, !PT ;  /* 0x00ff000060ff7812 */ /* 0x000fc400078cc0ff */
[----:B------:R-:W-:Y:S01]  /*4fc0*/  LOP3.LUT P5, RZ, R96, 0xff00, RZ, 0xc0, !PT ;  /* 0x0000ff0060ff7812 */ /* 0x000fe200078ac0ff */
[----:B------:R-:W-:Y:S01]  /*4fd0*/  FMUL.FTZ R137, R198, UR15 ;  /* 0x0000000fc6897c20 */ /* 0x000fe20008410000 */
[C---:B------:R-:W-:Y:S01]  /*4fe0*/  FSEL R126, R127.reuse, RZ, P6 ;  /* 0x000000ff7f7e7208 */ /* 0x040fe20003000000 */
[----:B------:R-:W1:Y:S01]  /*4ff0*/  @P2 LDC.64 R84, c[0x0][0x300] ;  /* 0x0000c000ff542b82 */ /* 0x000e620000000a00 */
[----:B------:R-:W-:Y:S02]  /*5000*/  @P2 LOP3.LUT P6, RZ, R154, 0xff0000, RZ, 0xc0, !PT ;  /* 0x00ff00009aff2812 */ /* 0x000fe400078cc0ff */
[----:B------:R-:W-:Y:S02]  /*5010*/  @P2 F2FP.F16.F32.PACK_AB R117, RZ, R117 ;  /* 0x00000075ff75223e */ /* 0x000fe400000000ff */
[----:B------:R-:W-:Y:S02]  /*5020*/  @P2 FSEL R127, R127, RZ, P6 ;  /* 0x000000ff7f7f2208 */ /* 0x000fe40003000000 */
[----:B------:R-:W-:-:S02]  /*5030*/  LOP3.LUT P6, RZ, R96, 0xff000000, RZ, 0xc0, !PT ;  /* 0xff00000060ff7812 */ /* 0x000fc400078cc0ff */
[----:B------:R-:W-:Y:S02]  /*5040*/  F2FP.F16.F32.PACK_AB R96, R104, R180 ;  /* 0x000000b46860723e */ /* 0x000fe400000000ff */
[C---:B------:R-:W-:Y:S02]  /*5050*/  FSEL R130, R131.reuse, RZ, P6 ;  /* 0x000000ff83827208 */ /* 0x040fe40003000000 */
[----:B------:R-:W-:Y:S02]  /*5060*/  @P2 LOP3.LUT P6, RZ, R154, 0xff000000, RZ, 0xc0, !PT ;  /* 0xff0000009aff2812 */ /* 0x000fe400078cc0ff */
[----:B------:R-:W-:Y:S01]  /*5070*/  @P2 F2FP.F16.F32.PACK_AB R122, RZ, R122 ;  /* 0x0000007aff7a223e */ /* 0x000fe200000000ff */
[----:B0-----:R-:W-:Y:S01]  /*5080*/  IMAD.WIDE.U32 R104, R178, 0x10, R212 ;  /* 0x00000010b2687825 */ /* 0x001fe200078e00d4 */
[----:B------:R-:W-:Y:S02]  /*5090*/  @P2 FSEL R131, R131, RZ, P6 ;  /* 0x000000ff83832208 */ /* 0x000fe40003000000 */
[----:B------:R-:W-:-:S02]  /*50a0*/  LOP3.LUT P6, RZ, R97, 0xff, RZ, 0xc0, !PT ;  /* 0x000000ff61ff7812 */ /* 0x000fc400078cc0ff */
[----:B------:R-:W-:Y:S02]  /*50b0*/  @P2 F2FP.F16.F32.PACK_AB R116, RZ, R116 ;  /* 0x00000074ff74223e */ /* 0x000fe400000000ff */
[----:B------:R-:W-:Y:S01]  /*50c0*/  FSEL R132, R133, RZ, P6 ;  /* 0x000000ff85847208 */ /* 0x000fe20003000000 */
[----:B-1----:R-:W-:Y:S01]  /*50d0*/  @P2 IMAD.WIDE.U32 R84, R182, 0x10, R84 ;  /* 0x00000010b6542825 */ /* 0x002fe200078e0054 */
[----:B------:R-:W-:Y:S02]  /*50e0*/  @P2 LOP3.LUT P6, RZ, R155, 0xff, RZ, 0xc0, !PT ;  /* 0x000000ff9bff2812 */ /* 0x000fe400078cc0ff */
[----:B------:R-:W-:Y:S02]  /*50f0*/  @P2 F2FP.F16.F32.PACK_AB R114, RZ, R114 ;  /* 0x00000072ff72223e */ /* 0x000fe400000000ff */
[----:B------:R0:W-:Y:S01]  /*5100*/  @P2 STG.E.128 desc[UR4][R84.64], R80 ;  /* 0x0000005054002986 */ /* 0x0001e2000c101d04 */
[----:B------:R-:W-:Y:S02]  /*5110*/  @P2 FSEL R133, R133, RZ, P6 ;  /* 0x000000ff85852208 */ /* 0x000fe40003000000 */
[----:B------:R-:W-:-:S02]  /*5120*/  LOP3.LUT P6, RZ, R97, 0xff00, RZ, 0xc0, !PT ;  /* 0x0000ff0061ff7812 */ /* 0x000fc400078cc0ff */
[----:B------:R-:W-:Y:S02]  /*5130*/  @P2 F2FP.F16.F32.PACK_AB R121, RZ, R121 ;  /* 0x00000079ff79223e */ /* 0x000fe400000000ff */
[----:B------:R-:W-:Y:S02]  /*5140*/  FSEL R136, R137, RZ, P6 ;  /* 0x000000ff89887208 */ /* 0x000fe40003000000 */
[----:B------:R-:W-:Y:S02]  /*5150*/  @P2 LOP3.LUT P6, RZ, R155, 0xff00, RZ, 0xc0, !PT ;  /* 0x0000ff009bff2812 */ /* 0x000fe400078cc0ff */
[----:B------:R-:W-:Y:S02]  /*5160*/  @P2 F2FP.F16.F32.PACK_AB R199, RZ, R199 ;  /* 0x000000c7ffc7223e */ /* 0x000fe400000000ff */
[----:B------:R-:W-:Y:S02]  /*5170*/  @P2 FSEL R137, R137, RZ, P6 ;  /* 0x000000ff89892208 */ /* 0x000fe40003000000 */
[----:B------:R-:W-:-:S02]  /*5180*/  LOP3.LUT P6, RZ, R97, 0xff0000, RZ, 0xc0, !PT ;  /* 0x00ff000061ff7812 */ /* 0x000fc400078cc0ff */
[----:B------:R-:W-:Y:S02]  /*5190*/  @P2 F2FP.F16.F32.PACK_AB R123, RZ, R123 ;  /* 0x0000007bff7b223e */ /* 0x000fe400000000ff */
[----:B0-----:R-:W-:Y:S02]  /*51a0*/  SEL R84, R211, R72, P4 ;  /* 0x00000048d3547207 */ /* 0x001fe40002000000 */
[----:B------:R-:W-:Y:S02]  /*51b0*/  SEL R85, R210, R73, P4 ;  /* 0x00000049d2557207 */ /* 0x000fe40002000000 */
[----:B------:R-:W-:Y:S02]  /*51c0*/  FSEL R128, R129, RZ, P6 ;  /* 0x000000ff81807208 */ /* 0x000fe40003000000 */
[----:B------:R-:W-:Y:S01]  /*51d0*/  @P2 LOP3.LUT P6, RZ, R155, 0xff0000, RZ, 0xc0, !PT ;  /* 0x00ff00009bff2812 */ /* 0x000fe200078cc0ff */
[----:B------:R0:W-:Y:S01]  /*51e0*/  @P3 STG.E.128 desc[UR4][R100.64], R84 ;  /* 0x0000005464003986 */ /* 0x0001e2000c101d04 */
[----:B------:R-:W-:-:S02]  /*51f0*/  @P2 PRMT R80, R181, 0x7610, R80 ;  /* 0x00007610b5502816 */ /* 0x000fc40000000050 */
[----:B------:R-:W-:Y:S02]  /*5200*/  @P2 FSEL R129, R129, RZ, P6 ;  /* 0x000000ff81812208 */ /* 0x000fe40003000000 */
[----:B------:R-:W-:Y:S02]  /*5210*/  @P2 LOP3.LUT P6, RZ, R154, 0xff00, RZ, 0xc0, !PT ;  /* 0x0000ff009aff2812 */ /* 0x000fe400078cc0ff */
[----:B------:R-:W-:Y:S02]  /*5220*/  @P2 PRMT R81, R135, 0x7610, R81 ;  /* 0x0000761087512816 */ /* 0x000fe40000000051 */
[----:B------:R-:W-:Y:S02]  /*5230*/  @P2 FSEL R197, R138, RZ, P6 ;  /* 0x000000ff8ac52208 */ /* 0x000fe40003000000 */
[----:B------:R-:W-:Y:S02]  /*5240*/  ISETP.NE.AND P6, PT, R139, RZ, PT ;  /* 0x000000ff8b00720c */ /* 0x000fe40003fc5270 */
[----:B------:R-:W-:-:S02]  /*5250*/  @P2 F2FP.F16.F32.PACK_AB R139, RZ, R99 ;  /* 0x00000063ff8b223e */ /* 0x000fc400000000ff */
[----:B------:R-:W-:Y:S02]  /*5260*/  F2FP.F16.F32.PACK_AB R99, R221, R108 ;  /* 0x0000006cdd63723e */ /* 0x000fe400000000ff */
[----:B------:R-:W-:Y:S02]  /*5270*/  @P2 PRMT R82, R204, 0x7610, R82 ;  /* 0x00007610cc522816 */ /* 0x000fe40000000052 */
[----:B0-----:R-:W-:Y:S02]  /*5280*/  SEL R87, R91, R75, P4 ;  /* 0x0000004b5b577207 */ /* 0x001fe40002000000 */
[----:B------:R-:W-:Y:S02]  /*5290*/  SEL R84, R103, R72, P4 ;  /* 0x0000004867547207 */ /* 0x000fe40002000000 */
[----:B------:R-:W-:Y:S02]  /*52a0*/  SEL R91, R102, R79, P4 ;  /* 0x0000004f665b7207 */ /* 0x000fe40002000000 */
[----:B------:R-:W0:Y:S01]  /*52b0*/  @P2 LDC.64 R102, c[0x0][0x300] ;  /* 0x0000c000ff662b82 */ /* 0x000e220000000a00 */
[----:B------:R-:W-:-:S02]  /*52c0*/  SEL R86, R90, R74, P4 ;  /* 0x0000004a5a567207 */ /* 0x000fc40002000000 */
[----:B------:R-:W-:Y:S02]  /*52d0*/  SEL R72, R88, R72, P4 ;  /* 0x0000004858487207 */ /* 0x000fe40002000000 */
[----:B------:R-:W-:Y:S02]  /*52e0*/  SEL R74, R89, R74, P4 ;  /* 0x0000004a594a7207 */ /* 0x000fe40002000000 */
[----:B------:R-:W-:Y:S02]  /*52f0*/  SEL R75, R94, R75, P4 ;  /* 0x0000004b5e4b7207 */ /* 0x000fe40002000000 */
[----:B------:R-:W-:Y:S02]  /*5300*/  SEL R88, R92, R76, P4 ;  /* 0x0000004c5c587207 */ /* 0x000fe40002000000 */
[----:B------:R-:W-:Y:S02]  /*5310*/  SEL R89, R93, R77, P4 ;  /* 0x0000004d5d597207 */ /* 0x000fe40002000000 */
[----:B------:R-:W-:-:S02]  /*5320*/  SEL R90, R95, R78, P4 ;  /* 0x0000004e5f5a7207 */ /* 0x000fc40002000000 */
[----:B------:R-:W-:Y:S02]  /*5330*/  SEL R85, R225, R73, P4 ;  /* 0x00000049e1557207 */ /* 0x000fe40002000000 */
[----:B------:R-:W-:Y:S01]  /*5340*/  SEL R92, R207, R76, P4 ;  /* 0x0000004ccf5c7207 */ /* 0x000fe20002000000 */
[----:B------:R1:W-:Y:S01]  /*5350*/  @P3 STG.E.128 desc[UR4][R100.64+0x10], R88 ;  /* 0x0000105864003986 */ /* 0x0003e2000c101d04 */
[----:B------:R-:W-:Y:S02]  /*5360*/  SEL R93, R208, R77, P4 ;  /* 0x0000004dd05d7207 */ /* 0x000fe40002000000 */
[----:B------:R-:W-:Y:S02]  /*5370*/  SEL R94, R217, R78, P4 ;  /* 0x0000004ed95e7207 */ /* 0x000fe40002000000 */
[----:B------:R-:W-:Y:S01]  /*5380*/  SEL R95, R218, R79, P4 ;  /* 0x0000004fda5f7207 */ /* 0x000fe20002000000 */
[----:B0-----:R-:W-:Y:S01]  /*5390*/  @P2 IMAD.WIDE.U32 R178, R178, 0x10, R102 ;  /* 0x00000010b2b22825 */ /* 0x001fe200078e0066 */
[----:B------:R-:W-:Y:S01]  /*53a0*/  SEL R73, R205, R73, P4 ;  /* 0x00000049cd497207 */ /* 0x000fe20002000000 */
[----:B------:R-:W0:Y:S01]  /*53b0*/  @P3 LDC.64 R102, c[0x0][0x308] ;  /* 0x0000c200ff663b82 */ /* 0x000e220000000a00 */
[----:B------:R-:W-:-:S02]  /*53c0*/  SEL R76, R200, R76, P4 ;  /* 0x0000004cc84c7207 */ /* 0x000fc40002000000 */
[----:B------:R-:W-:Y:S02]  /*53d0*/  SEL R77, R198, R77, P4 ;  /* 0x0000004dc64d7207 */ /* 0x000fe40002000000 */
[----:B------:R-:W-:Y:S02]  /*53e0*/  SEL R78, R202, R78, P4 ;  /* 0x0000004eca4e7207 */ /* 0x000fe40002000000 */
[C---:B------:R-:W-:Y:S01]  /*53f0*/  SEL R79, R134.reuse, R79, P4 ;  /* 0x0000004f864f7207 */ /* 0x040fe20002000000 */
[----:B------:R-:W-:Y:S01]  /*5400*/  FMUL.FTZ R134, R134, UR15 ;  /* 0x0000000f86867c20 */ /* 0x000fe20008410000 */
[----:B------:R-:W-:Y:S02]  /*5410*/  LOP3.LUT P4, RZ, R97, 0xff000000, RZ, 0xc0, !PT ;  /* 0xff00000061ff7812 */ /* 0x000fe4000788c0ff */
[----:B------:R-:W-:Y:S02]  /*5420*/  F2FP.F16.F32.PACK_AB R97, R203, R201 ;  /* 0x000000c9cb61723e */ /* 0x000fe400000000ff */
[----:B------:R-:W-:-:S02]  /*5430*/  @P2 PRMT R83, R109, 0x7610, R83 ;  /* 0x000076106d532816 */ /* 0x000fc40000000053 */
[----:B------:R-:W-:Y:S01]  /*5440*/  @P2 PRMT R80, R80, 0x5410, R196 ;  /* 0x0000541050502816 */ /* 0x000fe200000000c4 */
[----:B------:R2:W-:Y:S01]  /*5450*/  STG.E.128 desc[UR4][R104.64], R96 ;  /* 0x0000006068007986 */ /* 0x0005e2000c101d04 */
[----:B------:R-:W-:Y:S02]  /*5460*/  @P2 PRMT R81, R81, 0x5410, R139 ;  /* 0x0000541051512816 */ /* 0x000fe4000000008b */
[----:B------:R-:W-:Y:S02]  /*5470*/  @P2 PRMT R82, R82, 0x5410, R206 ;  /* 0x0000541052522816 */ /* 0x000fe400000000ce */
[----:B------:R-:W-:Y:S02]  /*5480*/  @P2 PRMT R83, R83, 0x5410, R222 ;  /* 0x0000541053532816 */ /* 0x000fe400000000de */
[----:B-1----:R-:W-:Y:S01]  /*5490*/  F2FP.F16.F32.PACK_AB R91, R125, R124 ;  /* 0x0000007c7d5b723e */ /* 0x002fe200000000ff */
[----:B0-----:R-:W-:Y:S01]  /*54a0*/  @P3 IMAD.WIDE.U32 R102, R177, 0x20, R102 ;  /* 0x00000020b1663825 */ /* 0x001fe200078e0066 */
[----:B------:R-:W-:Y:S01]  /*54b0*/  F2FP.F16.F32.PACK_AB R90, R118, R115 ;  /* 0x00000073765a723e */ /* 0x000fe200000000ff */
[----:B------:R0:W-:Y:S01]  /*54c0*/  @P2 STG.E.128 desc[UR4][R178.64], R80 ;  /* 0x00000050b2002986 */ /* 0x0001e2000c101d04 */
[----:B------:R-:W-:-:S02]  /*54d0*/  F2FP.F16.F32.PACK_AB R89, R113, R112 ;  /* 0x000000707159723e */ /* 0x000fc400000000ff */
[----:B------:R-:W-:Y:S01]  /*54e0*/  F2FP.F16.F32.PACK_AB R88, R111, R107 ;  /* 0x0000006b6f58723e */ /* 0x000fe200000000ff */
[----:B------:R1:W-:Y:S01]  /*54f0*/  @P3 STG.E.128 desc[UR4][R102.64], R84 ;  /* 0x0000005466003986 */ /* 0x0003e2000c101d04 */
[----:B------:R-:W-:Y:S02]  /*5500*/  @P2 F2FP.F16.F32.PACK_AB R127, RZ, R127 ;  /* 0x0000007fff7f223e */ /* 0x000fe400000000ff */
[----:B------:R-:W-:Y:S01]  /*5510*/  @P2 F2FP.F16.F32.PACK_AB R133, RZ, R133 ;  /* 0x00000085ff85223e */ /* 0x000fe200000000ff */
[----:B--2---:R-:W2:Y:S01]  /*5520*/  @P2 LDC.64 R96, c[0x0][0x300] ;  /* 0x0000c000ff602b82 */ /* 0x004ea20000000a00 */
[----:B------:R-:W-:Y:S01]  /*5530*/  IMAD.WIDE.U32 R98, R177, 0x10, R212 ;  /* 0x00000010b1627825 */ /* 0x000fe200078e00d4 */
[----:B------:R3:W-:Y:S01]  /*5540*/  @P3 STG.E.128 desc[UR4][R102.64+0x10], R92 ;  /* 0x0000105c66003986 */ /* 0x0007e2000c101d04 */
[----:B------:R-:W-:Y:S02]  /*5550*/  @P2 F2FP.F16.F32.PACK_AB R129, RZ, R129 ;  /* 0x00000081ff81223e */ /* 0x000fe400000000ff */
[----:B------:R-:W-:Y:S01]  /*5560*/  @P2 F2FP.F16.F32.PACK_AB R197, RZ, R197 ;  /* 0x000000c5ffc5223e */ /* 0x000fe200000000ff */
[----:B------:R4:W-:Y:S01]  /*5570*/  STG.E.128 desc[UR4][R98.64], R88 ;  /* 0x0000005862007986 */ /* 0x0009e2000c101d04 */
[----:B------:R-:W-:-:S02]  /*5580*/  @P2 F2FP.F16.F32.PACK_AB R131, RZ, R131 ;  /* 0x00000083ff83223e */ /* 0x000fc400000000ff */
[----:B------:R-:W-:Y:S02]  /*5590*/  @P2 F2FP.F16.F32.PACK_AB R137, RZ, R137 ;  /* 0x00000089ff89223e */ /* 0x000fe400000000ff */
[----:B0-----:R-:W-:Y:S02]  /*55a0*/  @P2 PRMT R80, R110, 0x7610, R80 ;  /* 0x000076106e502816 */ /* 0x001fe40000000050 */
[----:B------:R-:W-:Y:S02]  /*55b0*/  @P2 PRMT R81, R120, 0x7610, R81 ;  /* 0x0000761078512816 */ /* 0x000fe40000000051 */
[----:B------:R-:W-:Y:S02]  /*55c0*/  @P2 PRMT R82, R117, 0x7610, R82 ;  /* 0x0000761075522816 */ /* 0x000fe40000000052 */
[----:B------:R-:W-:Y:S02]  /*55d0*/  @P2 PRMT R83, R122, 0x7610, R83 ;  /* 0x000076107a532816 */ /* 0x000fe40000000053 */
[----:B-1----:R-:W-:Y:S01]  /*55e0*/  FSEL R87, R134, RZ, P4 ;  /* 0x000000ff86577208 */ /* 0x002fe20002000000 */
[----:B---3--:R-:W-:Y:S01]  /*55f0*/  IMAD.WIDE.U32 R92, R35, 0x10, R212 ;  /* 0x00000010235c7825 */ /* 0x008fe200078e00d4 */
[----:B------:R-:W-:-:S02]  /*5600*/  @P2 LOP3.LUT P4, RZ, R155, 0xff000000, RZ, 0xc0, !PT ;  /* 0xff0000009bff2812 */ /* 0x000fc4000788c0ff */
[----:B------:R-:W-:Y:S01]  /*5610*/  @P2 PRMT R80, R80, 0x5410, R116 ;  /* 0x0000541050502816 */ /* 0x000fe20000000074 */
[----:B----4-:R-:W0:Y:S01]  /*5620*/  @P3 LDC.64 R88, c[0x0][0x308] ;  /* 0x0000c200ff583b82 */ /* 0x010e220000000a00 */
[----:B------:R-:W-:Y:S01]  /*5630*/  @P2 PRMT R81, R81, 0x5410, R114 ;  /* 0x0000541051512816 */ /* 0x000fe20000000072 */
[----:B--2---:R-:W-:Y:S01]  /*5640*/  @P2 IMAD.WIDE.U32 R96, R177, 0x10, R96 ;  /* 0x00000010b1602825 */ /* 0x004fe200078e0060 */
[----:B------:R-:W-:Y:S02]  /*5650*/  @P2 PRMT R82, R82, 0x5410, R121 ;  /* 0x0000541052522816 */ /* 0x000fe40000000079 */
[----:B------:R-:W-:Y:S02]  /*5660*/  @P2 PRMT R83, R83, 0x5410, R199 ;  /* 0x0000541053532816 */ /* 0x000fe400000000c7 */
[----:B------:R-:W-:Y:S01]  /*5670*/  @P2 FSEL R94, R134, RZ, P4 ;  /* 0x000000ff865e2208 */ /* 0x000fe20002000000 */
[----:B------:R-:W1:Y:S01]  /*5680*/  @P2 LDC.64 R90, c[0x0][0x300] ;  /* 0x0000c000ff5a2b82 */ /* 0x000e620000000a00 */
[----:B------:R-:W-:Y:S01]  /*5690*/  FSEL R84, R138, RZ, P5 ;  /* 0x000000ff8a547208 */ /* 0x000fe20002800000 */
[----:B------:R2:W-:Y:S01]  /*56a0*/  @P2 STG.E.128 desc[UR4][R96.64], R80 ;  /* 0x0000005060002986 */ /* 0x0005e2000c101d04 */
[----:B------:R-:W-:-:S02]  /*56b0*/  @P2 F2FP.F16.F32.PACK_AB R94, RZ, R94 ;  /* 0x0000005eff5e223e */ /* 0x000fc400000000ff */
[----:B------:R-:W-:Y:S02]  /*56c0*/  F2FP.F16.F32.PACK_AB R87, R87, R128 ;  /* 0x000000805757723e */ /* 0x000fe400000000ff */
[----:B------:R-:W-:Y:S02]  /*56d0*/  F2FP.F16.F32.PACK_AB R86, R136, R132 ;  /* 0x000000848856723e */ /* 0x000fe400000000ff */
[----:B------:R-:W-:Y:S02]  /*56e0*/  F2FP.F16.F32.PACK_AB R85, R130, R126 ;  /* 0x0000007e8255723e */ /* 0x000fe400000000ff */
[----:B------:R-:W-:Y:S02]  /*56f0*/  F2FP.F16.F32.PACK_AB R84, R84, R119 ;  /* 0x000000775454723e */ /* 0x000fe400000000ff */
[----:B------:R-:W-:Y:S01]  /*5700*/  SEL R196, RZ, 0x1, P1 ;  /* 0x00000001ffc47807 */ /* 0x000fe20000800000 */
[----:B0-----:R-:W-:Y:S01]  /*5710*/  @P3 IMAD.WIDE.U32 R88, R35, 0x20, R88 ;  /* 0x0000002023583825 */ /* 0x001fe200078e0058 */
[----:B--2---:R-:W-:-:S04]  /*5720*/  @P2 PRMT R80, R123, 0x7610, R80 ;  /* 0x000076107b502816 */ /* 0x004fc80000000050 */
[----:B------:R0:W-:Y:S01]  /*5730*/  @P3 STG.E.128 desc[UR4][R88.64], R72 ;  /* 0x0000004858003986 */ /* 0x0001e2000c101d04 */
[----:B------:R-:W-:Y:S02]  /*5740*/  @P2 PRMT R81, R127, 0x7610, R81 ;  /* 0x000076107f512816 */ /* 0x000fe40000000051 */
[----:B------:R-:W-:Y:S01]  /*5750*/  @P2 PRMT R82, R133, 0x7610, R82 ;  /* 0x0000761085522816 */ /* 0x000fe20000000052 */
[----:B-1----:R-:W-:Y:S01]  /*5760*/  @P2 IMAD.WIDE.U32 R90, R35, 0x10, R90 ;  /* 0x00000010235a2825 */ /* 0x002fe200078e005a */
[----:B------:R-:W-:Y:S01]  /*5770*/  @P2 PRMT R83, R129, 0x7610, R83 ;  /* 0x0000761081532816 */ /* 0x000fe20000000053 */
[----:B------:R0:W-:Y:S01]  /*5780*/  @P3 STG.E.128 desc[UR4][R88.64+0x10], R76 ;  /* 0x0000104c58003986 */ /* 0x0001e2000c101d04 */
[----:B------:R-:W-:Y:S02]  /*5790*/  @P2 PRMT R80, R80, 0x5410, R197 ;  /* 0x0000541050502816 */ /* 0x000fe400000000c5 */
[----:B------:R-:W-:Y:S01]  /*57a0*/  @P2 PRMT R81, R81, 0x5410, R131 ;  /* 0x0000541051512816 */ /* 0x000fe20000000083 */
[----:B------:R0:W-:Y:S01]  /*57b0*/  STG.E.128 desc[UR4][R92.64], R84 ;  /* 0x000000545c007986 */ /* 0x0001e2000c101d04 */
[----:B------:R-:W-:-:S02]  /*57c0*/  @P2 PRMT R82, R82, 0x5410, R137 ;  /* 0x0000541052522816 */ /* 0x000fc40000000089 */
[----:B------:R-:W-:-:S05]  /*57d0*/  @P2 PRMT R83, R83, 0x5410, R94 ;  /* 0x0000541053532816 */ /* 0x000fca000000005e */
[----:B------:R0:W-:Y:S01]  /*57e0*/  @P2 STG.E.128 desc[UR4][R90.64], R80 ;  /* 0x000000505a002986 */ /* 0x0001e2000c101d04 */
[----:B------:R-:W-:Y:S05]  /*57f0*/  @!P6 BRA `(.L_x_2136) ;  /* 0xffffffb800cce947 */ /* 0x000fea000383ffff */
[----:B------:R1:W5:Y:S01]  /*5800*/  LDL.LU R64, [R1] ;  /* 0x0000000001407983 */ /* 0x0003620000300800 */
[----:B------:R-:W-:Y:S02]  /*5810*/  MOV R48, R22 ;  /* 0x0000001600307202 */ /* 0x000fe40000000f00 */
[----:B------:R-:W-:Y:S01]  /*5820*/  MOV R22, R16 ;  /* 0x0000001000167202 */ /* 0x000fe20000000f00 */
[----:B------:R1:W5:Y:S01]  /*5830*/  LDL.LU R68, [R1+0x10] ;  /* 0x0000100001447983 */ /* 0x0003620000300800 */
[----:B------:R-:W-:Y:S02]  /*5840*/  MOV R16, R14 ;  /* 0x0000000e00107202 */ /* 0x000fe40000000f00 */
[----:B------:R-:W-:Y:S01]  /*5850*/  MOV R49, R23 ;  /* 0x0000001700317202 */ /* 0x000fe20000000f00 */
[----:B0-----:R1:W5:Y:S01]  /*5860*/  LDL.LU R72, [R1+0x24] ;  /* 0x0000240001487983 */ /* 0x0013620000300800 */
        /* <DEDUP_REMOVED lines=117> */
.L_x_2134:
        /* <DEDUP_REMOVED lines=48> */
.L_x_2135:
[----:B------:R-:W-:Y:S01]  /*62c0*/  HFMA2.MMA R216, -RZ, RZ, 0, 9.5367431640625e-07 ;  /* 0x00000010ffd87435 */ /* 0x000fe200000001ff */
[----:B------:R-:W-:Y:S02]  /*62d0*/  MOV R215, R84 ;  /* 0x0000005400d77202 */ /* 0x000fe40000000f00 */
[----:B------:R-:W-:Y:S02]  /*62e0*/  MOV R217, 0x1f ;  /* 0x0000001f00d97802 */ /* 0x000fe40000000f00 */
[----:B------:R-:W-:-:S07]  /*62f0*/  MOV R218, 0xffffffff ;  /* 0xffffffff00da7802 */ /* 0x000fce0000000f00 */
[----:B-----5:R-:W-:Y:S05]  /*6300*/  WARPSYNC.COLLECTIVE R218, `(.L_x_2137) ;  /* 0x00000000da087348 */ /* 0x020fea0003c00000 */
[----:B------:R0:W1:Y:S02]  /*6310*/  SHFL.DOWN P5, R219, R215, R216, R217 ;  /* 0x080000d8d7db7389 */ /* 0x00006400000a00d9 */
[----:B01---5:R-:W-:Y:S01]  /*6320*/  ENDCOLLECTIVE ;  /* 0x000000000000791b */ /* 0x023fe20003800000 */
.L_x_2137:
[----:B------:R-:W-:Y:S01]  /*6330*/  MOV R215, R85 ;  /* 0x0000005500d77202 */ /* 0x000fe20000000f00 */
[----:B------:R-:W-:-:S07]  /*6340*/  FADD.FTZ R84, R84, R219 ;  /* 0x000000db54547221 */ /* 0x000fce0000010000 */
[----:B------:R-:W-:Y:S05]  /*6350*/  WARPSYNC.COLLECTIVE R218, `(.L_x_2138) ;  /* 0x00000000da087348 */ /* 0x000fea0003c00000 */
[----:B------:R0:W1:Y:S02]  /*6360*/  SHFL.DOWN P5, R219, R215, R216, R217 ;  /* 0x080000d8d7db7389 */ /* 0x00006400000a00d9 */
[----:B01----:R-:W-:Y:S01]  /*6370*/  ENDCOLLECTIVE ;  /* 0x000000000000791b */ /* 0x003fe20003800000 */
.L_x_2138:
[----:B------:R-:W-:Y:S01]  /*6380*/  HFMA2.MMA R216, -RZ, RZ, 0, 4.76837158203125e-07 ;  /* 0x00000008ffd87435 */ /* 0x000fe200000001ff */
[----:B------:R-:W-:Y:S01]  /*6390*/  MOV R215, R84 ;  /* 0x0000005400d77202 */ /* 0x000fe20000000f00 */
[----:B------:R-:W-:-:S09]  /*63a0*/  FADD.FTZ R85, R85, R219 ;  /* 0x000000db55557221 */ /* 0x000fd20000010000 */
[----:B------:R-:W-:Y:S05]  /*63b0*/  WARPSYNC.COLLECTIVE R218, `(.L_x_2139) ;  /* 0x00000000da087348 */ /* 0x000fea0003c00000 */
[----:B------:R0:W1:Y:S02]  /*63c0*/  SHFL.DOWN P5, R219, R215, R216, R217 ;  /* 0x080000d8d7db7389 */ /* 0x00006400000a00d9 */
[----:B01----:R-:W-:Y:S01]  /*63d0*/  ENDCOLLECTIVE ;  /* 0x000000000000791b */ /* 0x003fe20003800000 */
.L_x_2139:
[----:B------:R-:W-:Y:S01]  /*63e0*/  MOV R215, R85 ;  /* 0x0000005500d77202 */ /* 0x000fe20000000f00 */
[----:B------:R-:W-:-:S07]  /*63f0*/  FADD.FTZ R84, R84, R219 ;  /* 0x000000db54547221 */ /* 0x000fce0000010000 */
[----:B------:R-:W-:Y:S05]  /*6400*/  WARPSYNC.COLLECTIVE R218, `(.L_x_2140) ;  /* 0x00000000da087348 */ /* 0x000fea0003c00000 */
[----:B------:R0:W1:Y:S02]  /*6410*/  SHFL.DOWN P5, R219, R215, R216, R217 ;  /* 0x080000d8d7db7389 */ /* 0x00006400000a00d9 */
[----:B01----:R-:W-:Y:S01]  /*6420*/  ENDCOLLECTIVE ;  /* 0x000000000000791b */ /* 0x003fe20003800000 */
.L_x_2140:
[----:B------:R-:W-:Y:S01]  /*6430*/  HFMA2.MMA R216, -RZ, RZ, 0, 2.384185791015625e-07 ;  /* 0x00000004ffd87435 */ /* 0x000fe200000001ff */
[----:B------:R-:W-:Y:S01]  /*6440*/  MOV R215, R84 ;  /* 0x0000005400d77202 */ /* 0x000fe20000000f00 */
[----:B------:R-:W-:-:S09]  /*6450*/  FADD.FTZ R85, R85, R219 ;  /* 0x000000db55557221 */ /* 0x000fd20000010000 */
[----:B------:R-:W-:Y:S05]  /*6460*/  WARPSYNC.COLLECTIVE R218, `(.L_x_2141) ;  /* 0x00000000da087348 */ /* 0x000fea0003c00000 */
[----:B------:R0:W1:Y:S02]  /*6470*/  SHFL.DOWN P5, R219, R215, R216, R217 ;  /* 0x080000d8d7db7389 */ /* 0x00006400000a00d9 */
[----:B01----:R-:W-:Y:S01]  /*6480*/  ENDCOLLECTIVE ;  /* 0x000000000000791b */ /* 0x003fe20003800000 */
.L_x_2141:
[----:B------:R-:W-:Y:S01]  /*6490*/  MOV R215, R85 ;  /* 0x0000005500d77202 */ /* 0x000fe20000000f00 */
[----:B------:R-:W-:-:S07]  /*64a0*/  FADD.FTZ R84, R84, R219 ;  /* 0x000000db54547221 */ /* 0x000fce0000010000 */
[----:B------:R-:W-:Y:S05]  /*64b0*/  WARPSYNC.COLLECTIVE R218, `(.L_x_2142) ;  /* 0x00000000da087348 */ /* 0x000fea0003c00000 */
[----:B------:R0:W1:Y:S02]  /*64c0*/  SHFL.DOWN P5, R219, R215, R216, R217 ;  /* 0x080000d8d7db7389 */ /* 0x00006400000a00d9 */
[----:B01----:R-:W-:Y:S01]  /*64d0*/  ENDCOLLECTIVE ;  /* 0x000000000000791b */ /* 0x003fe20003800000 */
.L_x_2142:
[----:B------:R-:W-:Y:S01]  /*64e0*/  HFMA2.MMA R216, -RZ, RZ, 0, 1.1920928955078125e-07 ;  /* 0x00000002ffd87435 */ /* 0x000fe200000001ff */
[----:B------:R-:W-:Y:S01]  /*64f0*/  MOV R215, R84 ;  /* 0x0000005400d77202 */ /* 0x000fe20000000f00 */
[----:B------:R-:W-:-:S09]  /*6500*/  FADD.FTZ R85, R85, R219 ;  /* 0x000000db55557221 */ /* 0x000fd20000010000 */
[----:B------:R-:W-:Y:S05]  /*6510*/  WARPSYNC.COLLECTIVE R218, `(.L_x_2143) ;  /* 0x00000000da087348 */ /* 0x000fea0003c00000 */
[----:B------:R0:W1:Y:S02]  /*6520*/  SHFL.DOWN P5, R219, R215, R216, R217 ;  /* 0x080000d8d7db7389 */ /* 0x00006400000a00d9 */
[----:B01----:R-:W-:Y:S01]  /*6530*/  ENDCOLLECTIVE ;  /* 0x000000000000791b */ /* 0x003fe20003800000 */
.L_x_2143:
[----:B------:R-:W-:Y:S01]  /*6540*/  MOV R215, R85 ;  /* 0x0000005500d77202 */ /* 0x000fe20000000f00 */
[----:B------:R-:W-:-:S07]  /*6550*/  FADD.FTZ R84, R84, R219 ;  /* 0x000000db54547221 */ /* 0x000fce0000010000 */
[----:B------:R-:W-:Y:S05]  /*6560*/  WARPSYNC.COLLECTIVE R218, `(.L_x_2144) ;  /* 0x00000000da087348 */ /* 0x000fea0003c00000 */
[----:B------:R0:W1:Y:S02]  /*6570*/  SHFL.DOWN P5, R219, R215, R216, R217 ;  /* 0x080000d8d7db7389 */ /* 0x00006400000a00d9 */
[----:B01----:R-:W-:Y:S01]  /*6580*/  ENDCOLLECTIVE ;  /* 0x000000000000791b */ /* 0x003fe20003800000 */
.L_x_2144:
[----:B------:R-:W-:Y:S01]  /*6590*/  HFMA2.MMA R216, -RZ, RZ, 0, 5.9604644775390625e-08 ;  /* 0x00000001ffd87435 */ /* 0x000fe200000001ff */
[----:B------:R-:W-:Y:S01]  /*65a0*/  MOV R215, R84 ;  /* 0x0000005400d77202 */ /* 0x000fe20000000f00 */
[----:B------:R-:W-:-:S09]  /*65b0*/  FADD.FTZ R85, R85, R219 ;  /* 0x000000db55557221 */ /* 0x000fd20000010000 */
[----:B------:R-:W-:Y:S05]  /*65c0*/  WARPSYNC.COLLECTIVE R218, `(.L_x_2145) ;  /* 0x00000000da087348 */ /* 0x000fea0003c00000 */
[----:B------:R0:W1:Y:S02]  /*65d0*/  SHFL.DOWN P5, R219, R215, R216, R217 ;  /* 0x080000d8d7db7389 */ /* 0x00006400000a00d9 */
[----:B01----:R-:W-:Y:S01]  /*65e0*/  ENDCOLLECTIVE ;  /* 0x000000000000791b */ /* 0x003fe20003800000 */
.L_x_2145:
[----:B------:R-:W-:Y:S02]  /*65f0*/  MOV R215, R85 ;  /* 0x0000005500d77202 */ /* 0x000fe40000000f00 */
[----:B------:R-:W-:-:S07]  /*6600*/  MOV R87, R219 ;  /* 0x000000db00577202 */ /* 0x000fce0000000f00 */
[----:B------:R-:W-:Y:S05]  /*6610*/  WARPSYNC.COLLECTIVE R218, `(.L_x_2146) ;  /* 0x00000000da087348 */ /* 0x000fea0003c00000 */
[----:B------:R0:W1:Y:S02]  /*6620*/  SHFL.DOWN P5, R219, R215, R216, R217 ;  /* 0x080000d8d7db7389 */ /* 0x00006400000a00d9 */
[----:B01----:R-:W-:Y:S01]  /*6630*/  ENDCOLLECTIVE ;  /* 0x000000000000791b */ /* 0x003fe20003800000 */
.L_x_2146:
[----:B------:R-:W-:Y:S01]  /*6640*/  MOV R215, R219 ;  /* 0x000000db00d77202 */ /* 0x000fe20000000f00 */
[----:B------:R-:W-:Y:S06]  /*6650*/  BRA `(.L_x_2147) ;  /* 0xffffffd000c07947 */ /* 0x000fec000383ffff */
.L_x_2148:
        /* <DEDUP_REMOVED lines=10> */
.L_x_3583:


//--------------------- .text._ZN10layer_norm22ln_bwd_finalize_kernelINS_22Kernel_traits_finalizeILj8192E6__halfS2_fS2_fjLb0ELj1024ELj4ENS_18Kernel_traits_baseILj8192ES2_S2_fS2_fjLj1024EEEEELb0ELb0EEEvNS_9BwdParamsE --------------------------
	.section	.text._ZN10layer_norm22ln_bwd_finalize_kernelINS_22Kernel_traits_finalizeILj8192E6__halfS2_fS2_fjLb0ELj1024ELj4ENS_18Kernel_traits_baseILj8192ES2_S2_fS2_fjLj1024EEEEELb0ELb0EEEvNS_9BwdParamsE,"ax",@progbits
	.align	128
        .global         _ZN10layer_norm22ln_bwd_finalize_kernelINS_22Kernel_traits_finalizeILj8192E6__halfS2_fS2_fjLb0ELj1024ELj4ENS_18Kernel_traits_baseILj8192ES2_S2_fS2_fjLj1024EEEEELb0ELb0EEEvNS_9BwdParamsE
        .type           _ZN10layer_norm22ln_bwd_finalize_kernelINS_22Kernel_traits_finalizeILj8192E6__halfS2_fS2_fjLb0ELj1024ELj4ENS_18Kernel_traits_baseILj8192ES2_S2_fS2_fjLj1024EEEEELb0ELb0EEEvNS_9BwdParamsE,@function
        .size           _ZN10layer_norm22ln_bwd_finalize_kernelINS_22Kernel_traits_finalizeILj8192E6__halfS2_fS2_fjLb0ELj1024ELj4ENS_18Kernel_traits_baseILj8192ES2_S2_fS2_fjLj1024EEEEELb0ELb0EEEvNS_9BwdParamsE,(.L_x_3584 - _ZN10layer_norm22ln_bwd_finalize_kernelINS_22Kernel_traits_finalizeILj8192E6__halfS2_fS2_fjLb0ELj1024ELj4ENS_18Kernel_traits_baseILj8192ES2_S2_fS2_fjLj1024EEEEELb0ELb0EEEvNS_9BwdParamsE)
        .other          _ZN10layer_norm22ln_bwd_finalize_kernelINS_22Kernel_traits_finalizeILj8192E6__halfS2_fS2_fjLb0ELj1024ELj4ENS_18Kernel_traits_baseILj8192ES2_S2_fS2_fjLj1024EEEEELb0ELb0EEEvNS_9BwdParamsE,@"STO_CUDA_ENTRY STV_DEFAULT"
_ZN10layer_norm22ln_bwd_finalize_kernelINS_22Kernel_traits_finalizeILj8192E6__halfS2_fS2_fjLb0ELj1024ELj4ENS_18Kernel_traits_baseILj8192ES2_S2_fS2_fjLj1024EEEEELb0ELb0EEEvNS_9BwdParamsE:
.text._ZN10layer_norm22ln_bwd_finalize_kernelINS_22Kernel_traits_finalizeILj8192E6__halfS2_fS2_fjLb0ELj1024ELj4ENS_18Kernel_traits_baseILj8192ES2_S2_fS2_fjLj1024EEEEELb0ELb0EEEvNS_9BwdParamsE:
        /* <DEDUP_REMOVED lines=25> */
.L_x_2161:
        /* <DEDUP_REMOVED lines=30> */
.L_x_2153:
        /* <DEDUP_REMOVED lines=36> */
.L_x_2152:
[----:B------:R-:W-:Y:S05]  /*05b0*/  BSYNC B1 ;  /* 0x0000000000017941 */ /* 0x000fea0003800000 */
.L_x_2151:
        /* <DEDUP_REMOVED lines=24> */
.L_x_2155:
[----:B------:R-:W-:Y:S05]  /*0740*/  BSYNC B1 ;  /* 0x0000000000017941 */ /* 0x000fea0003800000 */
.L_x_2154:
        /* <DEDUP_REMOVED lines=12> */
.L_x_2156:
[----:B------:R-:W-:Y:S05]  /*0810*/  BSYNC B1 ;  /* 0x0000000000017941 */ /* 0x000fea0003800000 */
.L_x_2150:
[----:B------:R-:W-:Y:S05]  /*0820*/  BSYNC B0 ;  /* 0x0000000000007941 */ /* 0x000fea0003800000 */
.L_x_2149:
        /* <DEDUP_REMOVED lines=29> */
.L_x_2172:
[----:B---3--:R-:W-:Y:S01]  /*0a00*/  FADD.FTZ R9, R18, R9 ;  /* 0x0000000912097221 */ /* 0x008fe20000010000 */
[----:B--2---:R-:W-:-:S04]  /*0a10*/  FADD.FTZ R11, R10, R11 ;  /* 0x0000000b0a0b7221 */ /* 0x004fc80000010000 */
[----:B------:R2:W-:Y:S04]  /*0a20*/  @!P1 STS [R6+0x2000], R9 ;  /* 0x0020000906009388 */ /* 0x0005e80000000800 */
[----:B------:R2:W-:Y:S02]  /*0a30*/  @!P1 STS [R6+0x2080], R11 ;  /* 0x0020800b06009388 */ /* 0x0005e40000000800 */
.L_x_2157:
        /* <DEDUP_REMOVED lines=18> */
.L_x_2160:
[----:B------:R-:W-:Y:S05]  /*0b60*/  BSYNC B0 ;  /* 0x0000000000007941 */ /* 0x000fea0003800000 */
.L_x_2159:
[C---:B------:R-:W-:Y:S01]  /*0b70*/  ISETP.GT.U32.AND P1, PT, R3.reuse, -0x2001, PT ;  /* 0xffffdfff0300780c */ /* 0x040fe20003f24070 */
[----:B------:R-:W-:Y:S01]  /*0b80*/  VIADD R4, R4, 0x1000 ;  /* 0x0000100004047836 */ /* 0x000fe20000000000 */
[----:B------:R-:W-:-:S11]  /*0b90*/  IADD3 R3, R3, 0x2000, RZ ;  /* 0x0000200003037810 */ /* 0x000fd60007ffe0ff */
[----:B------:R-:W-:Y:S05]  /*0ba0*/  @P1 BRA `(.L_x_2161) ;  /* 0xfffffff400781947 */ /* 0x000fea000383ffff */
[----:B------:R-:W-:Y:S05]  /*0bb0*/  EXIT ;  /* 0x000000000000794d */ /* 0x000fea0003800000 */
.L_x_2158:
[----:B------:R-:W-:Y:S01]  /*0bc0*/  HFMA2.MMA R21, -RZ, RZ, 0, 5.9604644775390625e-08 ;  /* 0x00000001ff157435 */ /* 0x000fe200000001ff */
[----:B0--3--:R-:W-:Y:S01]  /*0bd0*/  MOV R22, R10 ;  /* 0x0000000a00167202 */ /* 0x009fe20000000f00 */
[----:B------:R-:W-:Y:S01]  /*0be0*/  IMAD.MOV.U32 R19, RZ, RZ, -0x1 ;  /* 0xffffffffff137424 */ /* 0x000fe200078e00ff */
[----:B------:R-:W-:-:S08]  /*0bf0*/  MOV R24, 0x1f ;  /* 0x0000001f00187802 */ /* 0x000fd00000000f00 */
[----:B-12---:R-:W-:Y:S05]  /*0c00*/  WARPSYNC.COLLECTIVE R19, `(.L_x_2162) ;  /* 0x0000000013087348 */ /* 0x006fea0003c00000 */
[----:B------:R0:W3:Y:S02]  /*0c10*/  SHFL.BFLY P2, R20, R22, R21, R24 ;  /* 0x0c00001516147389 */ /* 0x0000e40000040018 */
[----:B0123--:R-:W-:Y:S01]  /*0c20*/  ENDCOLLECTIVE ;  /* 0x000000000000791b */ /* 0x00ffe20003800000 */
.L_x_2162:
[----:B------:R-:W-:Y:S01]  /*0c30*/  HFMA2.MMA R21, -RZ, RZ, 0, 1.1920928955078125e-07 ;  /* 0x00000002ff157435 */ /* 0x000fe200000001ff */
[----:B------:R-:W-:-:S05]  /*0c40*/  MOV R11, R20 ;  /* 0x00000014000b7202 */ /* 0x000fca0000000f00 */
[----:B------:R-:W-:-:S05]  /*0c50*/  FADD.FTZ R11, R10, R11 ;  /* 0x0000000b0a0b7221 */ /* 0x000fca0000010000 */
[----:B------:R-:W-:-:S07]  /*0c60*/  MOV R22, R11 ;  /* 0x0000000b00167202 */ /* 0x000fce0000000f00 */
[----:B------:R-:W-:Y:S05]  /*0c70*/  WARPSYNC.COLLECTIVE R19, `(.L_x_2163) ;  /* 0x0000000013087348 */ /* 0x000fea0003c00000 */
[----:B------:R0:W1:Y:S02]  /*0c80*/  SHFL.BFLY P2, R20, R22, R21, R24 ;  /* 0x0c00001516147389 */ /* 0x0000640000040018 */
[----:B01----:R-:W-:Y:S01]  /*0c90*/  ENDCOLLECTIVE ;  /* 0x000000000000791b */ /* 0x003fe20003800000 */
.L_x_2163:
[----:B------:R-:W-:Y:S01]  /*0ca0*/  HFMA2.MMA R21, -RZ, RZ, 0, 2.384185791015625e-07 ;  /* 0x00000004ff157435 */ /* 0x000fe200000001ff */
[----:B------:R-:W-:-:S04]  /*0cb0*/  IMAD.MOV.U32 R14, RZ, RZ, R20 ;  /* 0x000000ffff0e7224 */ /* 0x000fc800078e0014 */
[----:B------:R-:W-:-:S05]  /*0cc0*/  FADD.FTZ R14, R11, R14 ;  /* 0x0000000e0b0e7221 */ /* 0x000fca0000010000 */
[----:B------:R-:W-:-:S07]  /*0cd0*/  MOV R22, R14 ;  /* 0x0000000e00167202 */ /* 0x000fce0000000f00 */
[----:B------:R-:W-:Y:S05]  /*0ce0*/  WARPSYNC.COLLECTIVE R19, `(.L_x_2164) ;  /* 0x0000000013087348 */ /* 0x000fea0003c00000 */
[----:B------:R0:W1:Y:S02]  /*0cf0*/  SHFL.BFLY P2, R20, R22, R21, R24 ;  /* 0x0c00001516147389 */ /* 0x0000640000040018 */
[----:B01----:R-:W-:Y:S01]  /*0d00*/  ENDCOLLECTIVE ;  /* 0x000000000000791b */ /* 0x003fe20003800000 */
.L_x_2164:
[----:B------:R-:W-:Y:S01]  /*0d10*/  HFMA2.MMA R21, -RZ, RZ, 0, 4.76837158203125e-07 ;  /* 0x00000008ff157435 */ /* 0x000fe200000001ff */
[----:B------:R-:W-:-:S05]  /*0d20*/  MOV R13, R20 ;  /* 0x00000014000d7202 */ /* 0x000fca0000000f00 */
[----:B------:R-:W-:-:S04]  /*0d30*/  FADD.FTZ R13, R14, R13 ;  /* 0x0000000d0e0d7221 */ /* 0x000fc80000010000 */
[----:B------:R-:W-:-:S07]  /*0d40*/  IMAD.MOV.U32 R22, RZ, RZ, R13 ;  /* 0x000000ffff167224 */ /* 0x000fce00078e000d */
[----:B------:R-:W-:Y:S05]  /*0d50*/  WARPSYNC.COLLECTIVE R19, `(.L_x_2165) ;  /* 0x0000000013087348 */ /* 0x000fea0003c00000 */
[----:B------:R0:W1:Y:S02]  /*0d60*/  SHFL.BFLY P2, R20, R22, R21, R24 ;  /* 0x0c00001516147389 */ /* 0x0000640000040018 */
[----:B01----:R-:W-:Y:S01]  /*0d70*/  ENDCOLLECTIVE ;  /* 0x000000000000791b */ /* 0x003fe20003800000 */
.L_x_2165:
[----:B------:R-:W-:Y:S01]  /*0d80*/  IMAD.MOV.U32 R21, RZ, RZ, 0x10 ;  /* 0x00000010ff157424 */ /* 0x000fe200078e00ff */
[----:B------:R-:W-:-:S05]  /*0d90*/  MOV R10, R20 ;  /* 0x00000014000a7202 */ /* 0x000fca0000000f00 */
[----:B------:R-:W-:-:S05]  /*0da0*/  FADD.FTZ R10, R13, R10 ;  /* 0x0000000a0d0a7221 */ /* 0x000fca0000010000 */
[----:B------:R-:W-:-:S07]  /*0db0*/  MOV R22, R10 ;  /* 0x0000000a00167202 */ /* 0x000fce0000000f00 */
[----:B------:R-:W-:Y:S05]  /*0dc0*/  WARPSYNC.COLLECTIVE R19, `(.L_x_2166) ;  /* 0x0000000013087348 */ /* 0x000fea0003c00000 */
[----:B------:R0:W1:Y:S02]  /*0dd0*/  SHFL.BFLY P2, R20, R22, R21, R24 ;  /* 0x0c00001516147389 */ /* 0x0000640000040018 */
[----:B01----:R-:W-:Y:S01]  /*0de0*/  ENDCOLLECTIVE ;  /* 0x000000000000791b */ /* 0x003fe20003800000 */
.L_x_2166:
[----:B------:R-:W-:Y:S01]  /*0df0*/  HFMA2.MMA R21, -RZ, RZ, 0, 5.9604644775390625e-08 ;  /* 0x00000001ff157435 */ /* 0x000fe200000001ff */
[----:B------:R-:W-:Y:S02]  /*0e00*/  MOV R22, R9 ;  /* 0x0000000900167202 */ /* 0x000fe40000000f00 */
[----:B------:R-:W-:-:S08]  /*0e10*/  MOV R11, R20 ;  /* 0x00000014000b7202 */ /* 0x000fd00000000f00 */
[----:B------:R-:W-:Y:S05]  /*0e20*/  WARPSYNC.COLLECTIVE R19, `(.L_x_2167) ;  /* 0x0000000013087348 */ /* 0x000fea0003c00000 */
[----:B------:R0:W1:Y:S02]  /*0e30*/  SHFL.BFLY P2, R20, R22, R21, R24 ;  /* 0x0c00001516147389 */ /* 0x0000640000040018 */
[----:B01----:R-:W-:Y:S01]  /*0e40*/  ENDCOLLECTIVE ;  /* 0x000000000000791b */ /* 0x003fe20003800000 */
.L_x_2167:
[----:B------:R-:W-:Y:S01]  /*0e50*/  HFMA2.MMA R21, -RZ, RZ, 0, 1.1920928955078125e-07 ;  /* 0x00000002ff157435 */ /* 0x000fe200000001ff */
[----:B------:R-:W-:-:S04]  /*0e60*/  IMAD.MOV.U32 R14, RZ, RZ, R20 ;  /* 0x000000ffff0e7224 */ /* 0x000fc800078e0014 */
[----:B------:R-:W-:-:S05]  /*0e70*/  FADD.FTZ R15, R9, R14 ;  /* 0x0000000e090f7221 */ /* 0x000fca0000010000 */
[----:B------:R-:W-:-:S07]  /*0e80*/  MOV R22, R15 ;  /* 0x0000000f00167202 */ /* 0x000fce0000000f00 */
[----:B------:R-:W-:Y:S05]  /*0e90*/  WARPSYNC.COLLECTIVE R19, `(.L_x_2168) ;  /* 0x0000000013087348 */ /* 0x000fea0003c00000 */
[----:B------:R0:W1:Y:S02]  /*0ea0*/  SHFL.BFLY P2, R20, R22, R21, R24 ;  /* 0x0c00001516147389 */ /* 0x0000640000040018 */
[----:B01----:R-:W-:Y:S01]  /*0eb0*/  ENDCOLLECTIVE ;  /* 0x000000000000791b */ /* 0x003fe20003800000 */
.L_x_2168:
[----:B------:R-:W-:Y:S01]  /*0ec0*/  HFMA2.MMA R21, -RZ, RZ, 0, 2.384185791015625e-07 ;  /* 0x00000004ff157435 */ /* 0x000fe200000001ff */
[----:B------:R-:W-:-:S05]  /*0ed0*/  MOV R16, R20 ;  /* 0x0000001400107202 */ /* 0x000fca0000000f00 */
[----:B------:R-:W-:-:S04]  /*0ee0*/  FADD.FTZ R16, R15, R16 ;  /* 0x000000100f107221 */ /* 0x000fc80000010000 */
[----:B------:R-:W-:-:S07]  /*0ef0*/  IMAD.MOV.U32 R22, RZ, RZ, R16 ;  /* 0x000000ffff167224 */ /* 0x000fce00078e0010 */
[----:B------:R-:W-:Y:S05]  /*0f00*/  WARPSYNC.COLLECTIVE R19, `(.L_x_2169) ;  /* 0x0000000013087348 */ /* 0x000fea0003c00000 */
[----:B------:R0:W1:Y:S02]  /*0f10*/  SHFL.BFLY P2, R20, R22, R21, R24 ;  /* 0x0c00001516147389 */ /* 0x0000640000040018 */
[----:B01----:R-:W-:Y:S01]  /*0f20*/  ENDCOLLECTIVE ;  /* 0x000000000000791b */ /* 0x003fe20003800000 */
.L_x_2169:
[----:B------:R-:W-:Y:S01]  /*0f30*/  IMAD.MOV.U32 R21, RZ, RZ, 0x8 ;  /* 0x00000008ff157424 */ /* 0x000fe200078e00ff */
[----:B------:R-:W-:-:S05]  /*0f40*/  MOV R17, R20 ;  /* 0x0000001400117202 */ /* 0x000fca0000000f00 */
[----:B------:R-:W-:-:S05]  /*0f50*/  FADD.FTZ R17, R16, R17 ;  /* 0x0000001110117221 */ /* 0x000fca0000010000 */
[----:B------:R-:W-:-:S07]  /*0f60*/  MOV R22, R17 ;  /* 0x0000001100167202 */ /* 0x000fce0000000f00 */
[----:B------:R-:W-:Y:S05]  /*0f70*/  WARPSYNC.COLLECTIVE R19, `(.L_x_2170) ;  /* 0x0000000013087348 */ /* 0x000fea0003c00000 */
[----:B------:R0:W1:Y:S02]  /*0f80*/  SHFL.BFLY P2, R20, R22, R21, R24 ;  /* 0x0c00001516147389 */ /* 0x0000640000040018 */
[----:B01----:R-:W-:Y:S01]  /*0f90*/  ENDCOLLECTIVE ;  /* 0x000000000000791b */ /* 0x003fe20003800000 */
.L_x_2170:
[----:B------:R-:W-:Y:S01]  /*0fa0*/  HFMA2.MMA R21, -RZ, RZ, 0, 9.5367431640625e-07 ;  /* 0x00000010ff157435 */ /* 0x000fe200000001ff */
[----:B------:R-:W-:-:S05]  /*0fb0*/  MOV R18, R20 ;  /* 0x0000001400127202 */ /* 0x000fca0000000f00 */
[----:B------:R-:W-:-:S05]  /*0fc0*/  FADD.FTZ R18, R17, R18 ;  /* 0x0000001211127221 */ /* 0x000fca0000010000 */
[----:B------:R-:W-:-:S07]  /*0fd0*/  MOV R22, R18 ;  /* 0x0000001200167202 */ /* 0x000fce0000000f00 */
[----:B------:R-:W-:Y:S05]  /*0fe0*/  WARPSYNC.COLLECTIVE R19, `(.L_x_2171) ;  /* 0x0000000013087348 */ /* 0x000fea0003c00000 */
[----:B------:R0:W1:Y:S02]  /*0ff0*/  SHFL.BFLY P2, R20, R22, R21, R24 ;  /* 0x0c00001516147389 */ /* 0x0000640000040018 */
[----:B01----:R-:W-:Y:S01]  /*1000*/  ENDCOLLECTIVE ;  /* 0x000000000000791b */ /* 0x003fe20003800000 */
.L_x_2171:
[----:B------:R-:W-:Y:S01]  /*1010*/  MOV R9, R20 ;  /* 0x0000001400097202 */ /* 0x000fe20000000f00 */
[----:B------:R-:W-:Y:S06]  /*1020*/  BRA `(.L_x_2172) ;  /* 0xfffffff800747947 */ /* 0x000fec000383ffff */
.L_x_2173:
        /* <DEDUP_REMOVED lines=13> */
.L_x_3584:


//--------------------- .text._ZN10layer_norm40ln_parallel_residual_bwd_finalize_kernelINS_22Kernel_traits_finalizeILj8192E6__halfS2_fS2_fjLb0ELj1024ELj4ENS_18Kernel_traits_baseILj8192ES2_S2_fS2_fjLj1024EEEEELb0EEEvNS_9BwdParamsE --------------------------
	.section	.text._ZN10layer_norm40ln_parallel_residual_bwd_finalize_kernelINS_22Kernel_traits_finalizeILj8192E6__halfS2_fS2_fjLb0ELj1024ELj4ENS_18Kernel_traits_baseILj8192ES2_S2_fS2_fjLj1024EEEEELb0EEEvNS_9BwdParamsE,"ax",@progbits
	.align	128
        .global         _ZN10layer_norm40ln_parallel_residual_bwd_finalize_kernelINS_22Kernel_traits_finalizeILj8192E6__halfS2_fS2_fjLb0ELj1024ELj4ENS_18Kernel_traits_baseILj8192ES2_S2_fS2_fjLj1024EEEEELb0EEEvNS_9BwdParamsE
        .type           _ZN10layer_norm40ln_parallel_residual_bwd_finalize_kernelINS_22Kernel_traits_finalizeILj8192E6__halfS2_fS2_fjLb0ELj1024ELj4ENS_18Kernel_traits_baseILj8192ES2_S2_fS2_fjLj1024EEEEELb0EEEvNS_9BwdParamsE,@function
        .size           _ZN10layer_norm40ln_parallel_residual_bwd_finalize_kernelINS_22Kernel_traits_finalizeILj8192E6__halfS2_fS2_fjLb0ELj1024ELj4ENS_18Kernel_traits_baseILj8192ES2_S2_fS2_fjLj1024EEEEELb0EEEvNS_9BwdParamsE,(.L_x_3585 - _ZN10layer_norm40ln_parallel_residual_bwd_finalize_kernelINS_22Kernel_traits_finalizeILj8192E6__halfS2_fS2_fjLb0ELj1024ELj4ENS_18Kernel_traits_baseILj8192ES2_S2_fS2_fjLj1024EEEEELb0EEEvNS_9BwdParamsE)
        .other          _ZN10layer_norm40ln_parallel_residual_bwd_finalize_kernelINS_22Kernel_traits_finalizeILj8192E6__halfS2_fS2_fjLb0ELj1024ELj4ENS_18Kernel_traits_baseILj8192ES2_S2_fS2_fjLj1024EEEEELb0EEEvNS_9BwdParamsE,@"STO_CUDA_ENTRY STV_DEFAULT"
_ZN10layer_norm40ln_parallel_residual_bwd_finalize_kernelINS_22Kernel_traits_finalizeILj8192E6__halfS2_fS2_fjLb0ELj1024ELj4ENS_18Kernel_traits_baseILj8192ES2_S2_fS2_fjLj1024EEEEELb0EEEvNS_9BwdParamsE:
.text._ZN10layer_norm40ln_parallel_residual_bwd_finalize_kernelINS_22Kernel_traits_finalizeILj8192E6__halfS2_fS2_fjLb0ELj1024ELj4ENS_18Kernel_traits_baseILj8192ES2_S2_fS2_fjLj1024EEEEELb0EEEvNS_9BwdParamsE:
        /* <DEDUP_REMOVED lines=22> */
.L_x_2186:
        /* <DEDUP_REMOVED lines=42> */
.L_x_2178:
        /* <DEDUP_REMOVED lines=62> */
.L_x_2177:
[----:B------:R-:W-:Y:S05]  /*07e0*/  BSYNC B1 ;  /* 0x0000000000017941 */ /* 0x000fea0003800000 */
.L_x_2176:
        /* <DEDUP_REMOVED lines=38> */
.L_x_2180:
[----:B------:R-:W-:Y:S05]  /*0a50*/  BSYNC B1 ;  /* 0x0000000000017941 */ /* 0x000fea0003800000 */
.L_x_2179:
        /* <DEDUP_REMOVED lines=20> */
.L_x_2181:
[----:B------:R-:W-:Y:S05]  /*0ba0*/  BSYNC B1 ;  /* 0x0000000000017941 */ /* 0x000fea0003800000 */
.L_x_2175:
[----:B------:R-:W-:Y:S05]  /*0bb0*/  BSYNC B0 ;  /* 0x0000000000007941 */ /* 0x000fea0003800000 */
.L_x_2174:
        /* <DEDUP_REMOVED lines=54> */
.L_x_2207:
        /* <DEDUP_REMOVED lines=10> */
.L_x_2182:
        /* <DEDUP_REMOVED lines=28> */
.L_x_2185:
[----:B------:R-:W-:Y:S05]  /*1180*/  BSYNC B0 ;  /* 0x0000000000007941 */ /* 0x000fea0003800000 */
.L_x_2184:
[C---:B------:R-:W-:Y:S02]  /*1190*/  ISETP.GT.U32.AND P1, PT, R4.reuse, -0x2001, PT ;  /* 0xffffdfff0400780c */ /* 0x040fe40003f24070 */
[----:B------:R-:W-:Y:S02]  /*11a0*/  IADD3 R4, R4, 0x2000, RZ ;  /* 0x0000200004047810 */ /* 0x000fe40007ffe0ff */
[----:B------:R-:W-:-:S09]  /*11b0*/  IADD3 R5, R5, 0x1000, RZ ;  /* 0x0000100005057810 */ /* 0x000fd20007ffe0ff */
[----:B------:R-:W-:Y:S05]  /*11c0*/  @P1 BRA `(.L_x_2186) ;  /* 0xffffffec00e41947 */ /* 0x000fea000383ffff */
[----:B------:R-:W-:Y:S05]  /*11d0*/  EXIT ;  /* 0x000000000000794d */ /* 0x000fea0003800000 */
.L_x_2183:
[----:B------:R-:W-:Y:S01]  /*11e0*/  HFMA2.MMA R14, -RZ, RZ, 0, 5.9604644775390625e-08 ;  /* 0x00000001ff0e7435 */ /* 0x000fe200000001ff */
[----:B----4-:R-:W-:Y:S02]  /*11f0*/  MOV R27, R10 ;  /* 0x0000000a001b7202 */ /* 0x010fe40000000f00 */
[----:B------:R-:W-:Y:S02]  /*1200*/  MOV R13, 0x1f ;  /* 0x0000001f000d7802 */ /* 0x000fe40000000f00 */
[----:B------:R-:W-:-:S07]  /*1210*/  MOV R12, 0xffffffff ;  /* 0xffffffff000c7802 */ /* 0x000fce0000000f00 */
[----:B0123--:R-:W-:Y:S05]  /*1220*/  WARPSYNC.COLLECTIVE R12, `(.L_x_2187) ;  /* 0x000000000c087348 */ /* 0x00ffea0003c00000 */
[----:B------:R4:W0:Y:S02]  /*1230*/  SHFL.BFLY P2, R17, R27, R14, R13 ;  /* 0x0c00000e1b117389 */ /* 0x000824000004000d */
[----:B01234-:R-:W-:Y:S01]  /*1240*/  ENDCOLLECTIVE ;  /* 0x000000000000791b */ /* 0x01ffe20003800000 */
.L_x_2187:
[----:B------:R-:W-:Y:S01]  /*1250*/  HFMA2.MMA R14, -RZ, RZ, 0, 1.1920928955078125e-07 ;  /* 0x00000002ff0e7435 */ /* 0x000fe200000001ff */
[----:B------:R-:W-:-:S05]  /*1260*/  FADD.FTZ R11, R10, R17 ;  /* 0x000000110a0b7221 */ /* 0x000fca0000010000 */
[----:B------:R-:W-:-:S07]  /*1270*/  MOV R27, R11 ;  /* 0x0000000b001b7202 */ /* 0x000fce0000000f00 */
[----:B------:R-:W-:Y:S05]  /*1280*/  WARPSYNC.COLLECTIVE R12, `(.L_x_2188) ;  /* 0x000000000c087348 */ /* 0x000fea0003c00000 */
[----:B------:R0:W1:Y:S02]  /*1290*/  SHFL.BFLY P2, R17, R27, R14, R13 ;  /* 0x0c00000e1b117389 */ /* 0x000064000004000d */
[----:B01----:R-:W-:Y:S01]  /*12a0*/  ENDCOLLECTIVE ;  /* 0x000000000000791b */ /* 0x003fe20003800000 */
.L_x_2188:
[----:B------:R-:W-:Y:S01]  /*12b0*/  HFMA2.MMA R14, -RZ, RZ, 0, 2.384185791015625e-07 ;  /* 0x00000004ff0e7435 */ /* 0x000fe200000001ff */
[----:B------:R-:W-:-:S05]  /*12c0*/  FADD.FTZ R10, R11, R17 ;  /* 0x000000110b0a7221 */ /* 0x000fca0000010000 */
[----:B------:R-:W-:-:S07]  /*12d0*/  MOV R27, R10 ;  /* 0x0000000a001b7202 */ /* 0x000fce0000000f00 */
[----:B------:R-:W-:Y:S05]  /*12e0*/  WARPSYNC.COLLECTIVE R12, `(.L_x_2189) ;  /* 0x000000000c087348 */ /* 0x000fea0003c00000 */
[----:B------:R0:W1:Y:S02]  /*12f0*/  SHFL.BFLY P2, R17, R27, R14, R13 ;  /* 0x0c00000e1b117389 */ /* 0x000064000004000d */
[----:B01----:R-:W-:Y:S01]  /*1300*/  ENDCOLLECTIVE ;  /* 0x000000000000791b */ /* 0x003fe20003800000 */
.L_x_2189:
[----:B------:R-:W-:Y:S01]  /*1310*/  MOV R14, 0x8 ;  /* 0x00000008000e7802 */ /* 0x000fe20000000f00 */
[----:B------:R-:W-:-:S04]  /*1320*/  FADD.FTZ R19, R10, R17 ;  /* 0x000000110a137221 */ /* 0x000fc80000010000 */
[----:B------:R-:W-:-:S07]  /*1330*/  IMAD.MOV.U32 R27, RZ, RZ, R19 ;  /* 0x000000ffff1b7224 */ /* 0x000fce00078e0013 */
[----:B------:R-:W-:Y:S05]  /*1340*/  WARPSYNC.COLLECTIVE R12, `(.L_x_2190) ;  /* 0x000000000c087348 */ /* 0x000fea0003c00000 */
[----:B------:R0:W1:Y:S02]  /*1350*/  SHFL.BFLY P2, R17, R27, R14, R13 ;  /* 0x0c00000e1b117389 */ /* 0x000064000004000d */
[----:B01----:R-:W-:Y:S01]  /*1360*/  ENDCOLLECTIVE ;  /* 0x000000000000791b */ /* 0x003fe20003800000 */
.L_x_2190:
[----:B------:R-:W-:Y:S01]  /*1370*/  HFMA2.MMA R14, -RZ, RZ, 0, 9.5367431640625e-07 ;  /* 0x00000010ff0e7435 */ /* 0x000fe200000001ff */
[----:B------:R-:W-:-:S05]  /*1380*/  FADD.FTZ R11, R19, R17 ;  /* 0x00000011130b7221 */ /* 0x000fca0000010000 */
[----:B------:R-:W-:-:S07]  /*1390*/  MOV R27, R11 ;  /* 0x0000000b001b7202 */ /* 0x000fce0000000f00 */
[----:B------:R-:W-:Y:S05]  /*13a0*/  WARPSYNC.COLLECTIVE R12, `(.L_x_2191) ;  /* 0x000000000c087348 */ /* 0x000fea0003c00000 */
[----:B------:R0:W1:Y:S02]  /*13b0*/  SHFL.BFLY P2, R17, R27, R14, R13 ;  /* 0x0c00000e1b117389 */ /* 0x000064000004000d */
[----:B01----:R-:W-:Y:S01]  /*13c0*/  ENDCOLLECTIVE ;  /* 0x000000000000791b */ /* 0x003fe20003800000 */
.L_x_2191:
[----:B------:R-:W-:Y:S01]  /*13d0*/  HFMA2.MMA R14, -RZ, RZ, 0, 5.9604644775390625e-08 ;  /* 0x00000001ff0e7435 */ /* 0x000fe200000001ff */
[----:B------:R-:W-:Y:S02]  /*13e0*/  MOV R27, R15 ;  /* 0x0000000f001b7202 */ /* 0x000fe40000000f00 */
[----:B------:R-:W-:-:S08]  /*13f0*/  MOV R10, R17 ;  /* 0x00000011000a7202 */ /* 0x000fd00000000f00 */
[----:B------:R-:W-:Y:S05]  /*1400*/  WARPSYNC.COLLECTIVE R12, `(.L_x_2192) ;  /* 0x000000000c087348 */ /* 0x000fea0003c00000 */
[----:B------:R0:W1:Y:S02]  /*1410*/  SHFL.BFLY P2, R17, R27, R14, R13 ;  /* 0x0c00000e1b117389 */ /* 0x000064000004000d */
[----:B01----:R-:W-:Y:S01]  /*1420*/  ENDCOLLECTIVE ;  /* 0x000000000000791b */ /* 0x003fe20003800000 */
.L_x_2192:
[----:B------:R-:W-:Y:S01]  /*1430*/  HFMA2.MMA R14, -RZ, RZ, 0, 1.1920928955078125e-07 ;  /* 0x00000002ff0e7435 */ /* 0x000fe200000001ff */
[----:B------:R-:W-:-:S05]  /*1440*/  MOV R16, R17 ;  /* 0x0000001100107202 */ /* 0x000fca0000000f00 */
[----:B------:R-:W-:-:S05]  /*1450*/  FADD.FTZ R16, R15, R16 ;  /* 0x000000100f107221 */ /* 0x000fca0000010000 */
[----:B------:R-:W-:-:S07]  /*1460*/  MOV R27, R16 ;  /* 0x00000010001b7202 */ /* 0x000fce0000000f00 */
[----:B------:R-:W-:Y:S05]  /*1470*/  WARPSYNC.COLLECTIVE R12, `(.L_x_2193) ;  /* 0x000000000c087348 */ /* 0x000fea0003c00000 */
[----:B------:R0:W1:Y:S02]  /*1480*/  SHFL.BFLY P2, R17, R27, R14, R13 ;  /* 0x0c00000e1b117389 */ /* 0x000064000004000d */
[----:B01----:R-:W-:Y:S01]  /*1490*/  ENDCOLLECTIVE ;  /* 0x000000000000791b */ /* 0x003fe20003800000 */
.L_x_2193:
[----:B------:R-:W-:Y:S01]  /*14a0*/  HFMA2.MMA R14, -RZ, RZ, 0, 2.384185791015625e-07 ;  /* 0x00000004ff0e7435 */ /* 0x000fe200000001ff */
[----:B------:R-:W-:-:S05]  /*14b0*/  MOV R19, R17 ;  /* 0x0000001100137202 */ /* 0x000fca0000000f00 */
[----:B------:R-:W-:-:S05]  /*14c0*/  FADD.FTZ R15, R16, R19 ;  /* 0x00000013100f7221 */ /* 0x000fca0000010000 */
[----:B------:R-:W-:-:S07]  /*14d0*/  MOV R27, R15 ;  /* 0x0000000f001b7202 */ /* 0x000fce0000000f00 */
[----:B------:R-:W-:Y:S05]  /*14e0*/  WARPSYNC.COLLECTIVE R12, `(.L_x_2194) ;  /* 0x000000000c087348 */ /* 0x000fea0003c00000 */
[----:B------:R0:W1:Y:S02]  /*14f0*/  SHFL.BFLY P2, R17, R27, R14, R13 ;  /* 0x0c00000e1b117389 */ /* 0x000064000004000d */
[----:B01----:R-:W-:Y:S01]  /*1500*/  ENDCOLLECTIVE ;  /* 0x000000000000791b */ /* 0x003fe20003800000 */
.L_x_2194:
[----:B------:R-:W-:Y:S01]  /*1510*/  HFMA2.MMA R14, -RZ, RZ, 0, 4.76837158203125e-07 ;  /* 0x00000008ff0e7435 */ /* 0x000fe200000001ff */
[----:B------:R-:W-:-:S05]  /*1520*/  MOV R18, R17 ;  /* 0x0000001100127202 */ /* 0x000fca0000000f00 */
[----:B------:R-:W-:-:S05]  /*1530*/  FADD.FTZ R20, R15, R18 ;  /* 0x000000120f147221 */ /* 0x000fca0000010000 */
[----:B------:R-:W-:-:S07]  /*1540*/  MOV R27, R20 ;  /* 0x00000014001b7202 */ /* 0x000fce0000000f00 */
[----:B------:R-:W-:Y:S05]  /*1550*/  WARPSYNC.COLLECTIVE R12, `(.L_x_2195) ;  /* 0x000000000c087348 */ /* 0x000fea0003c00000 */
[----:B------:R0:W1:Y:S02]  /*1560*/  SHFL.BFLY P2, R17, R27, R14, R13 ;  /* 0x0c00000e1b117389 */ /* 0x000064000004000d */
[----:B01----:R-:W-:Y:S01]  /*1570*/  ENDCOLLECTIVE ;  /* 0x000000000000791b */ /* 0x003fe20003800000 */
.L_x_2195:
[----:B------:R-:W-:Y:S01]  /*1580*/  HFMA2.MMA R14, -RZ, RZ, 0, 9.5367431640625e-07 ;  /* 0x00000010ff0e7435 */ /* 0x000fe200000001ff */
[----:B------:R-:W-:-:S04]  /*1590*/  IMAD.MOV.U32 R21, RZ, RZ, R17 ;  /* 0x000000ffff157224 */ /* 0x000fc800078e0011 */
[----:B------:R-:W-:-:S05]  /*15a0*/  FADD.FTZ R16, R20, R21 ;  /* 0x0000001514107221 */ /* 0x000fca0000010000 */
[----:B------:R-:W-:-:S07]  /*15b0*/  MOV R27, R16 ;  /* 0x00000010001b7202 */ /* 0x000fce0000000f00 */
[----:B------:R-:W-:Y:S05]  /*15c0*/  WARPSYNC.COLLECTIVE R12, `(.L_x_2196) ;  /* 0x000000000c087348 */ /* 0x000fea0003c00000 */
[----:B------:R0:W1:Y:S02]  /*15d0*/  SHFL.BFLY P2, R17, R27, R14, R13 ;  /* 0x0c00000e1b117389 */ /* 0x000064000004000d */
[----:B01----:R-:W-:Y:S01]  /*15e0*/  ENDCOLLECTIVE ;  /* 0x000000000000791b */ /* 0x003fe20003800000 */
.L_x_2196:
[----:B------:R-:W-:Y:S01]  /*15f0*/  HFMA2.MMA R14, -RZ, RZ, 0, 5.9604644775390625e-08 ;  /* 0x00000001ff0e7435 */ /* 0x000fe200000001ff */
[----:B------:R-:W-:Y:S02]  /*1600*/  MOV R27, R9 ;  /* 0x00000009001b7202 */ /* 0x000fe40000000f00 */
[----:B------:R-:W-:-:S08]  /*1610*/  MOV R15, R17 ;  /* 0x00000011000f7202 */ /* 0x000fd00000000f00 */
[----:B------:R-:W-:Y:S05]  /*1620*/  WARPSYNC.COLLECTIVE R12, `(.L_x_2197) ;  /* 0x000000000c087348 */ /* 0x000fea0003c00000 */
[----:B------:R0:W1:Y:S02]  /*1630*/  SHFL.BFLY P2, R17, R27, R14, R13 ;  /* 0x0c00000e1b117389 */ /* 0x000064000004000d */
[----:B01----:R-:W-:Y:S01]  /*1640*/  ENDCOLLECTIVE ;  /* 0x000000000000791b */ /* 0x003fe20003800000 */
.L_x_2197:
[----:B------:R-:W-:Y:S01]  /*1650*/  HFMA2.MMA R14, -RZ, RZ, 0, 1.1920928955078125e-07 ;  /* 0x00000002ff0e7435 */ /* 0x000fe200000001ff */
[----:B------:R-:W-:-:S05]  /*1660*/  MOV R18, R17 ;  /* 0x0000001100127202 */ /* 0x000fca0000000f00 */
[----:B------:R-:W-:-:S05]  /*1670*/  FADD.FTZ R20, R9, R18 ;  /* 0x0000001209147221 */ /* 0x000fca0000010000 */
[----:B------:R-:W-:-:S07]  /*1680*/  MOV R27, R20 ;  /* 0x00000014001b7202 */ /* 0x000fce0000000f00 */
[----:B------:R-:W-:Y:S05]  /*1690*/  WARPSYNC.COLLECTIVE R12, `(.L_x_2198) ;  /* 0x000000000c087348 */ /* 0x000fea0003c00000 */
[----:B------:R0:W1:Y:S02]  /*16a0*/  SHFL.BFLY P2, R17, R27, R14, R13 ;  /* 0x0c00000e1b117389 */ /* 0x000064000004000d */
[----:B01----:R-:W-:Y:S01]  /*16b0*/  ENDCOLLECTIVE ;  /* 0x000000000000791b */ /* 0x003fe20003800000 */
.L_x_2198:
[----:B------:R-:W-:Y:S01]  /*16c0*/  HFMA2.MMA R14, -RZ, RZ, 0, 2.384185791015625e-07 ;  /* 0x00000004ff0e7435 */ /* 0x000fe200000001ff */
[----:B------:R-:W-:-:S05]  /*16d0*/  MOV R21, R17 ;  /* 0x0000001100157202 */ /* 0x000fca0000000f00 */
[----:B------:R-:W-:-:S05]  /*16e0*/  FADD.FTZ R9, R20, R21 ;  /* 0x0000001514097221 */ /* 0x000fca0000010000 */
[----:B------:R-:W-:-:S07]  /*16f0*/  MOV R27, R9 ;  /* 0x00000009001b7202 */ /* 0x000fce0000000f00 */
[----:B------:R-:W-:Y:S05]  /*1700*/  WARPSYNC.COLLECTIVE R12, `(.L_x_2199) ;  /* 0x000000000c087348 */ /* 0x000fea0003c00000 */
[----:B------:R0:W1:Y:S02]  /*1710*/  SHFL.BFLY P2, R17, R27, R14, R13 ;  /* 0x0c00000e1b117389 */ /* 0x000064000004000d */
[----:B01----:R-:W-:Y:S01]  /*1720*/  ENDCOLLECTIVE ;  /* 0x000000000000791b */ /* 0x003fe20003800000 */
.L_x_2199:
[----:B------:R-:W-:Y:S01]  /*1730*/  HFMA2.MMA R14, -RZ, RZ, 0, 4.76837158203125e-07 ;  /* 0x00000008ff0e7435 */ /* 0x000fe200000001ff */
[----:B------:R-:W-:-:S05]  /*1740*/  MOV R22, R17 ;  /* 0x0000001100167202 */ /* 0x000fca0000000f00 */
[----:B------:R-:W-:-:S05]  /*1750*/  FADD.FTZ R22, R9, R22 ;  /* 0x0000001609167221 */ /* 0x000fca0000010000 */
[----:B------:R-:W-:-:S07]  /*1760*/  MOV R27, R22 ;  /* 0x00000016001b7202 */ /* 0x000fce0000000f00 */
[----:B------:R-:W-:Y:S05]  /*1770*/  WARPSYNC.COLLECTIVE R12, `(.L_x_2200) ;  /* 0x000000000c087348 */ /* 0x000fea0003c00000 */
[----:B------:R0:W1:Y:S02]  /*1780*/  SHFL.BFLY P2, R17, R27, R14, R13 ;  /* 0x0c00000e1b117389 */ /* 0x000064000004000d */
[----:B01----:R-:W-:Y:S01]  /*1790*/  ENDCOLLECTIVE ;  /* 0x000000000000791b */ /* 0x003fe20003800000 */
.L_x_2200:
[----:B------:R-:W-:Y:S01]  /*17a0*/  HFMA2.MMA R14, -RZ, RZ, 0, 9.5367431640625e-07 ;  /* 0x00000010ff0e7435 */ /* 0x000fe200000001ff */
[----:B------:R-:W-:-:S05]  /*17b0*/  MOV R23, R17 ;  /* 0x0000001100177202 */ /* 0x000fca0000000f00 */
[----:B------:R-:W-:-:S04]  /*17c0*/  FADD.FTZ R18, R22, R23 ;  /* 0x0000001716127221 */ /* 0x000fc80000010000 */
[----:B------:R-:W-:-:S07]  /*17d0*/  IMAD.MOV.U32 R27, RZ, RZ, R18 ;  /* 0x000000ffff1b7224 */ /* 0x000fce00078e0012 */
[----:B------:R-:W-:Y:S05]  /*17e0*/  WARPSYNC.COLLECTIVE R12, `(.L_x_2201) ;  /* 0x000000000c087348 */ /* 0x000fea0003c00000 */
[----:B------:R0:W1:Y:S02]  /*17f0*/  SHFL.BFLY P2, R17, R27, R14, R13 ;  /* 0x0c00000e1b117389 */ /* 0x000064000004000d */
[----:B01----:R-:W-:Y:S01]  /*1800*/  ENDCOLLECTIVE ;  /* 0x000000000000791b */ /* 0x003fe20003800000 */
.L_x_2201:
[----:B------:R-:W-:Y:S01]  /*1810*/  HFMA2.MMA R14, -RZ, RZ, 0, 5.9604644775390625e-08 ;  /* 0x00000001ff0e7435 */ /* 0x000fe200000001ff */
[----:B------:R-:W-:Y:S02]  /*1820*/  MOV R27, R8 ;  /* 0x00000008001b7202 */ /* 0x000fe40000000f00 */
[----:B------:R-:W-:-:S08]  /*1830*/  MOV R9, R17 ;  /* 0x0000001100097202 */ /* 0x000fd00000000f00 */
[----:B------:R-:W-:Y:S05]  /*1840*/  WARPSYNC.COLLECTIVE R12, `(.L_x_2202) ;  /* 0x000000000c087348 */ /* 0x000fea0003c00000 */
[----:B------:R0:W1:Y:S02]  /*1850*/  SHFL.BFLY P2, R17, R27, R14, R13 ;  /* 0x0c00000e1b117389 */ /* 0x000064000004000d */
[----:B01----:R-:W-:Y:S01]  /*1860*/  ENDCOLLECTIVE ;  /* 0x000000000000791b */ /* 0x003fe20003800000 */
.L_x_2202:
[----:B------:R-:W-:Y:S01]  /*1870*/  HFMA2.MMA R14, -RZ, RZ, 0, 1.1920928955078125e-07 ;  /* 0x00000002ff0e7435 */ /* 0x000fe200000001ff */
[----:B------:R-:W-:-:S05]  /*1880*/  MOV R19, R17 ;  /* 0x0000001100137202 */ /* 0x000fca0000000f00 */
[----:B------:R-:W-:-:S05]  /*1890*/  FADD.FTZ R23, R8, R19 ;  /* 0x0000001308177221 */ /* 0x000fca0000010000 */
[----:B------:R-:W-:-:S07]  /*18a0*/  MOV R27, R23 ;  /* 0x00000017001b7202 */ /* 0x000fce0000000f00 */
[----:B------:R-:W-:Y:S05]  /*18b0*/  WARPSYNC.COLLECTIVE R12, `(.L_x_2203) ;  /* 0x000000000c087348 */ /* 0x000fea0003c00000 */
[----:B------:R0:W1:Y:S02]  /*18c0*/  SHFL.BFLY P2, R17, R27, R14, R13 ;  /* 0x0c00000e1b117389 */ /* 0x000064000004000d */
[----:B01----:R-:W-:Y:S01]  /*18d0*/  ENDCOLLECTIVE ;  /* 0x000000000000791b */ /* 0x003fe20003800000 */
.L_x_2203:
[----:B------:R-:W-:Y:S01]  /*18e0*/  HFMA2.MMA R14, -RZ, RZ, 0, 2.384185791015625e-07 ;  /* 0x00000004ff0e7435 */ /* 0x000fe200000001ff */
[----:B------:R-:W-:-:S05]  /*18f0*/  MOV R22, R17 ;  /* 0x0000001100167202 */ /* 0x000fca0000000f00 */
[----:B------:R-:W-:-:S05]  /*1900*/  FADD.FTZ R8, R23, R22 ;  /* 0x0000001617087221 */ /* 0x000fca0000010000 */
[----:B------:R-:W-:-:S07]  /*1910*/  MOV R27, R8 ;  /* 0x00000008001b7202 */ /* 0x000fce0000000f00 */
[----:B------:R-:W-:Y:S05]  /*1920*/  WARPSYNC.COLLECTIVE R12, `(.L_x_2204) ;  /* 0x000000000c087348 */ /* 0x000fea0003c00000 */
[----:B------:R0:W1:Y:S02]  /*1930*/  SHFL.BFLY P2, R17, R27, R14, R13 ;  /* 0x0c00000e1b117389 */ /* 0x000064000004000d */
[----:B01----:R-:W-:Y:S01]  /*1940*/  ENDCOLLECTIVE ;  /* 0x000000000000791b */ /* 0x003fe20003800000 */
.L_x_2204:
[----:B------:R-:W-:Y:S01]  /*1950*/  HFMA2.MMA R14, -RZ, RZ, 0, 4.76837158203125e-07 ;  /* 0x00000008ff0e7435 */ /* 0x000fe200000001ff */
[----:B------:R-:W-:-:S05]  /*1960*/  MOV R21, R17 ;  /* 0x0000001100157202 */ /* 0x000fca0000000f00 */
[----:B------:R-:W-:-:S05]  /*1970*/  FADD.FTZ R24, R8, R21 ;  /* 0x0000001508187221 */ /* 0x000fca0000010000 */
[----:B------:R-:W-:-:S07]  /*1980*/  MOV R27, R24 ;  /* 0x00000018001b7202 */ /* 0x000fce0000000f00 */
[----:B------:R-:W-:Y:S05]  /*1990*/  WARPSYNC.COLLECTIVE R12, `(.L_x_2205) ;  /* 0x000000000c087348 */ /* 0x000fea0003c00000 */
[----:B------:R0:W1:Y:S02]  /*19a0*/  SHFL.BFLY P2, R17, R27, R14, R13 ;  /* 0x0c00000e1b117389 */ /* 0x000064000004000d */
[----:B01----:R-:W-:Y:S01]  /*19b0*/  ENDCOLLECTIVE ;  /* 0x000000000000791b */ /* 0x003fe20003800000 */
.L_x_2205:
[----:B------:R-:W-:Y:S01]  /*19c0*/  HFMA2.MMA R14, -RZ, RZ, 0, 9.5367431640625e-07 ;  /* 0x00000010ff0e7435 */ /* 0x000fe200000001ff */
[----:B------:R-:W-:-:S05]  /*19d0*/  MOV R25, R17 ;  /* 0x0000001100197202 */ /* 0x000fca0000000f00 */
[----:B------:R-:W-:-:S05]  /*19e0*/  FADD.FTZ R25, R24, R25 ;  /* 0x0000001918197221 */ /* 0x000fca0000010000 */
[----:B------:R-:W-:-:S07]  /*19f0*/  MOV R27, R25 ;  /* 0x00000019001b7202 */ /* 0x000fce0000000f00 */
[----:B------:R-:W-:Y:S05]  /*1a00*/  WARPSYNC.COLLECTIVE R12, `(.L_x_2206) ;  /* 0x000000000c087348 */ /* 0x000fea0003c00000 */
[----:B------:R0:W1:Y:S02]  /*1a10*/  SHFL.BFLY P2, R17, R27, R14, R13 ;  /* 0x0c00000e1b117389 */ /* 0x000064000004000d */
[----:B01----:R-:W-:Y:S01]  /*1a20*/  ENDCOLLECTIVE ;  /* 0x000000000000791b */ /* 0x003fe20003800000 */
.L_x_2206:
[----:B------:R-:W-:Y:S05]  /*1a30*/  BRA `(.L_x_2207) ;  /* 0xfffffff400387947 */ /* 0x000fea000383ffff */
.L_x_2208:
        /* <DEDUP_REMOVED lines=12> */
.L_x_3585:


//--------------------- .text._ZN10layer_norm31ln_parallel_residual_bwd_kernelINS_13Kernel_traitsI6__halfS2_fS2_fjLj8192ELj1ELj1ELj8ELj16ENS_18Kernel_traits_baseILj8192ES2_S2_fS2_fjLj256EEEEELb1ELb1ELb0EEEvNS_9BwdParamsE --------------------------
	.section	.text._ZN10layer_norm31ln_parallel_residual_bwd_kernelINS_13Kernel_traitsI6__halfS2_fS2_fjLj8192ELj1ELj1ELj8ELj16ENS_18Kernel_traits_baseILj8192ES2_S2_fS2_fjLj256EEEEELb1ELb1ELb0EEEvNS_9BwdParamsE,"ax",@progbits
	.align	128
        .global         _ZN10layer_norm31ln_parallel_residual_bwd_kernelINS_13Kernel_traitsI6__halfS2_fS2_fjLj8192ELj1ELj1ELj8ELj16ENS_18Kernel_traits_baseILj8192ES2_S2_fS2_fjLj256EEEEELb1ELb1ELb0EEEvNS_9BwdParamsE
        .type           _ZN10layer_norm31ln_parallel_residual_bwd_kernelINS_13Kernel_traitsI6__halfS2_fS2_fjLj8192ELj1ELj1ELj8ELj16ENS_18Kernel_traits_baseILj8192ES2_S2_fS2_fjLj256EEEEELb1ELb1ELb0EEEvNS_9BwdParamsE,@function
        .size           _ZN10layer_norm31ln_parallel_residual_bwd_kernelINS_13Kernel_traitsI6__halfS2_fS2_fjLj8192ELj1ELj1ELj8ELj16ENS_18Kernel_traits_baseILj8192ES2_S2_fS2_fjLj256EEEEELb1ELb1ELb0EEEvNS_9BwdParamsE,(.L_x_3586 - _ZN10layer_norm31ln_parallel_residual_bwd_kernelINS_13Kernel_traitsI6__halfS2_fS2_fjLj8192ELj1ELj1ELj8ELj16ENS_18Kernel_traits_baseILj8192ES2_S2_fS2_fjLj256EEEEELb1ELb1ELb0EEEvNS_9BwdParamsE)
        .other          _ZN10layer_norm31ln_parallel_residual_bwd_kernelINS_13Kernel_traitsI6__halfS2_fS2_fjLj8192ELj1ELj1ELj8ELj16ENS_18Kernel_traits_baseILj8192ES2_S2_fS2_fjLj256EEEEELb1ELb1ELb0EEEvNS_9BwdParamsE,@"STO_CUDA_ENTRY STV_DEFAULT"
_ZN10layer_norm31ln_parallel_residual_bwd_kernelINS_13Kernel_traitsI6__halfS2_fS2_fjLj8192ELj1ELj1ELj8ELj16ENS_18Kernel_traits_baseILj8192ES2_S2_fS2_fjLj256EEEEELb1ELb1ELb0EEEvNS_9BwdParamsE:
.text._ZN10layer_norm31ln_parallel_residual_bwd_kernelINS_13Kernel_traitsI6__halfS2_fS2_fjLj8192ELj1ELj1ELj8ELj16ENS_18Kernel_traits_baseILj8192ES2_S2_fS2_fjLj256EEEEELb1ELb1ELb0EEEvNS_9BwdParamsE:
        /* <DEDUP_REMOVED lines=82> */
[----:B------:R-:W-:Y:S01]  /*0520*/  P2R R160, PR, RZ, 0x1 ;  /* 0x00000001ffa07803 */ /* 0x000fe20000000000 */
[----:B------:R-:W-:Y:S01]  /*0530*/  HADD2.F32 R7, -RZ, R17.H1_H1 ;  /* 0x30000011ff077230 */ /* 0x000fe20000004100 */
[----:B------:R-:W-:Y:S01]  /*0540*/  MOV R93, RZ ;  /* 0x000000ff005d7202 */ /* 0x000fe20000000f00 */
        /* <DEDUP_REMOVED lines=24> */
[----:B------:R-:W-:Y:S02]  /*06d0*/  HADD2.F32 R26, -RZ, R27.H0_H0 ;  /* 0x2000001bff1a7230 */ /* 0x000fe40000004100 */
[----:B------:R-:W-:-:S02]  /*06e0*/  HADD2.F32 R158, -RZ, R159.H0_H0 ;  /* 0x2000009fff9e7230 */ /* 0x000fc40000004100 */
[----:B------:R-:W-:Y:S02]  /*06f0*/  HADD2.F32 R27, -RZ, R27.H1_H1 ;  /* 0x3000001bff1b7230 */ /* 0x000fe40000004100 */
[----:B------:R-:W-:-:S07]  /*0700*/  HADD2.F32 R159, -RZ, R159.H1_H1 ;  /* 0x3000009fff9f7230 */ /* 0x000fce0000004100 */
.L_x_2227:
        /* <DEDUP_REMOVED lines=18> */
[C---:B------:R-:W-:Y:S02]  /*0830*/  LEA R218, P1, R162.reuse, UR10, 0x5 ;  /* 0x0000000aa2da7c11 */ /* 0x040fe4000f8228ff */
[----:B------:R-:W-:Y:S02]  /*0840*/  ISETP.NE.U32.AND P0, PT, RZ, UR14, PT ;  /* 0x0000000eff007c0c */ /* 0x000fe4000bf05070 */
[C---:B------:R-:W-:Y:S02]  /*0850*/  LEA.HI.X R219, R162.reuse, UR11, RZ, 0x5, P1 ;  /* 0x0000000ba2db7c11 */ /* 0x040fe400088f2cff */
[C---:B------:R-:W-:Y:S02]  /*0860*/  SHF.L.U32 R197, R162.reuse, 0x3, RZ ;  /* 0x00000003a2c57819 */ /* 0x040fe400000006ff */
[----:B------:R-:W-:Y:S01]  /*0870*/  SHF.L.U64.HI R196, R162, 0x3, RZ ;  /* 0x00000003a2c47819 */ /* 0x000fe200000102ff */
[----:B------:R-:W2:Y:S01]  /*0880*/  LDG.E.128 R140, desc[UR4][R218.64] ;  /* 0x00000004da8c7981 */ /* 0x000ea2000c1e1d00 */
[----:B------:R-:W-:-:S03]  /*0890*/  ISETP.NE.AND.EX P0, PT, RZ, UR15, PT, P0 ;  /* 0x0000000fff007c0c */ /* 0x000fc6000bf05300 */
[----:B------:R1:W3:Y:S01]  /*08a0*/  LDG.E.128 R148, desc[UR4][R218.64+0x10] ;  /* 0x00001004da947981 */ /* 0x0002e2000c1e1d00 */
[----:B0-----:R-:W-:Y:S01]  /*08b0*/  IMAD.WIDE.U32 R144, R162, 0x10, R144 ;  /* 0x00000010a2907825 */ /* 0x001fe200078e0090 */
[----:B------:R-:W-:-:S08]  /*08c0*/  IADD3 R246, P1, R197, UR12, RZ ;  /* 0x0000000cc5f67c10 */ /* 0x000fd0000ff3e0ff */
[----:B------:R-:W0:Y:S01]  /*08d0*/  @P0 LDC.64 R152, c[0x0][0x248] ;  /* 0x00009200ff980b82 */ /* 0x000e220000000a00 */
[----:B------:R-:W4:Y:S01]  /*08e0*/  LDG.E.128 R144, desc[UR4][R144.64] ;  /* 0x0000000490907981 */ /* 0x000f22000c1e1d00 */
[----:B------:R-:W-:-:S06]  /*08f0*/  IADD3.X R247, R196, UR13, RZ, P1, !PT ;  /* 0x0000000dc4f77c10 */ /* 0x000fcc0008ffe4ff */
[----:B------:R-:W5:Y:S01]  /*0900*/  LDG.E.64 R246, desc[UR4][R246.64] ;  /* 0x00000004f6f67981 */ /* 0x000f62000c1e1b00 */
[----:B0-----:R-:W-:-:S04]  /*0910*/  @P0 IADD3 R152, P1, R197, R152, RZ ;  /* 0x00000098c5980210 */ /* 0x001fc80007f3e0ff */
[----:B------:R-:W-:Y:S02]  /*0920*/  @P0 IADD3.X R153, R196, R153, RZ, P1, !PT ;  /* 0x00000099c4990210 */ /* 0x000fe40000ffe4ff */
[----:B------:R-:W-:-:S03]  /*0930*/  ISETP.NE.U32.AND P1, PT, RZ, UR8, PT ;  /* 0x00000008ff007c0c */ /* 0x000fc6000bf25070 */
[----:B------:R-:W5:Y:S01]  /*0940*/  @P0 LDG.E.64 R238, desc[UR4][R152.64] ;  /* 0x0000000498ee0981 */ /* 0x000f62000c1e1b00 */
[----:B------:R-:W-:Y:S02]  /*0950*/  ISETP.NE.AND.EX P1, PT, RZ, UR9, PT, P1 ;  /* 0x00000009ff007c0c */ /* 0x000fe4000bf25310 */
[----:B------:R-:W-:-:S11]  /*0960*/  IADD3 R229, R162, 0x100, RZ ;  /* 0x00000100a2e57810 */ /* 0x000fd60007ffe0ff */
[----:B------:R-:W-:-:S04]  /*0970*/  @P1 LEA R196, P0, R162, UR8, 0x5 ;  /* 0x00000008a2c41c11 */ /* 0x000fc8000f8028ff */
[----:B------:R-:W-:-:S05]  /*0980*/  @P1 LEA.HI.X R197, R162, UR9, RZ, 0x5, P0 ;  /* 0x00000009a2c51c11 */ /* 0x000fca00080f2cff */
[----:B------:R-:W5:Y:S04]  /*0990*/  @P1 LDG.E.128 R96, desc[UR4][R196.64] ;  /* 0x00000004c4601981 */ /* 0x000f68000c1e1d00 */
[----:B------:R0:W5:Y:S01]  /*09a0*/  @P1 LDG.E.128 R100, desc[UR4][R196.64+0x10] ;  /* 0x00001004c4641981 */ /* 0x000162000c1e1d00 */
[C---:B--2---:R-:W-:Y:S01]  /*09b0*/  FADD.FTZ R228, -R154.reuse, R141 ;  /* 0x0000008d9ae47221 */ /* 0x044fe20000010100 */
[C---:B-1----:R-:W-:Y:S01]  /*09c0*/  FADD.FTZ R218, -R154.reuse, R140 ;  /* 0x0000008c9ada7221 */ /* 0x042fe20000010100 */
[----:B------:R-:W-:-:S03]  /*09d0*/  FADD.FTZ R142, -R154, R142 ;  /* 0x0000008e9a8e7221 */ /* 0x000fc60000010100 */
[C---:B-----5:R-:W-:Y:S01]  /*09e0*/  FMUL.FTZ R199, R163.reuse, R218 ;  /* 0x000000daa3c77220 */ /* 0x060fe20000410000 */
[----:B------:R-:W-:Y:S01]  /*09f0*/  FADD.FTZ R224, -R154, R143 ;  /* 0x0000008f9ae07221 */ /* 0x000fe20000010100 */
[C---:B------:R-:W-:Y:S01]  /*0a00*/  FMUL.FTZ R228, R163.reuse, R228 ;  /* 0x000000e4a3e47220 */ /* 0x040fe20000410000 */
[----:B------:R-:W-:Y:S01]  /*0a10*/  FMUL.FTZ R227, R163, R142 ;  /* 0x0000008ea3e37220 */ /* 0x000fe20000410000 */
[--C-:B----4-:R-:W-:Y:S02]  /*0a20*/  HADD2.F32 R141, -RZ, R144.reuse.H0_H0 ;  /* 0x20000090ff8d7230 */ /* 0x110fe40000004100 */
[----:B------:R-:W-:-:S03]  /*0a30*/  HADD2.F32 R144, -RZ, R144.H1_H1 ;  /* 0x30000090ff907230 */ /* 0x000fc60000004100 */
[-C--:B------:R-:W-:Y:S01]  /*0a40*/  FMUL.FTZ R230, R4, R141.reuse ;  /* 0x0000008d04e67220 */ /* 0x080fe20000410000 */
[--C-:B------:R-:W-:Y:S02]  /*0a50*/  HADD2.F32 R225, -RZ, R145.reuse.H0_H0 ;  /* 0x20000091ffe17230 */ /* 0x100fe40000004100 */
[----:B------:R-:W-:Y:S01]  /*0a60*/  FADD.FTZ R60, R60, R141 ;  /* 0x0000008d3c3c7221 */ /* 0x000fe20000010000 */
[----:B------:R-:W-:Y:S01]  /*0a70*/  FFMA.FTZ R92, R199, R141, R92 ;  /* 0x0000008dc75c7223 */ /* 0x000fe2000001005c */
[----:B------:R-:W-:Y:S01]  /*0a80*/  FMUL.FTZ R226, R5, R144 ;  /* 0x0000009005e27220 */ /* 0x000fe20000410000 */
[----:B------:R-:W-:Y:S01]  /*0a90*/  FADD.FTZ R141, RZ, R230 ;  /* 0x000000e6ff8d7221 */ /* 0x000fe20000010000 */
[----:B------:R-:W-:Y:S01]  /*0aa0*/  FFMA.FTZ R143, R199, R230, RZ ;  /* 0x000000e6c78f7223 */ /* 0x000fe200000100ff */
[----:B------:R-:W-:Y:S02]  /*0ab0*/  HADD2.F32 R222, -RZ, R145.H1_H1 ;  /* 0x30000091ffde7230 */ /* 0x000fe40000004100 */
[----:B---3--:R-:W-:Y:S01]  /*0ac0*/  FADD.FTZ R148, -R154, R148 ;  /* 0x000000949a947221 */ /* 0x008fe20000010100 */
        /* <DEDUP_REMOVED lines=10> */
[----:B------:R-:W-:Y:S01]  /*0b70*/  FFMA.FTZ R95, R224, R222, R95 ;  /* 0x000000dee05f7223 */ /* 0x000fe2000001005f */
        /* <DEDUP_REMOVED lines=33> */
[----:B0-----:R-:W-:Y:S01]  /*0d90*/  FADD.FTZ R197, R142, R213 ;  /* 0x000000d58ec57221 */ /* 0x001fe20000010000 */
[----:B------:R-:W-:-:S07]  /*0da0*/  FFMA.FTZ R196, R218, R213, R144 ;  /* 0x000000d5dac47223 */ /* 0x000fce0000010090 */
.L_x_2211:
[----:B------:R-:W-:Y:S05]  /*0db0*/  BSYNC B0 ;  /* 0x0000000000007941 */ /* 0x000fea0003800000 */
.L_x_2210:
[----:B------:R-:W-:Y:S04]  /*0dc0*/  BSSY B0, `(.L_x_2212) ;  /* 0x000005b000007945 */ /* 0x000fe80003800000 */
[----:B------:R-:W-:Y:S05]  /*0dd0*/  @!P3 BRA `(.L_x_2213) ;  /* 0x000000040064b947 */ /* 0x000fea0003800000 */
        /* <DEDUP_REMOVED lines=19> */
[----:B------:R-:W-:-:S13]  /*0f10*/  ISETP.NE.AND.EX P1, PT, RZ, UR9, PT, P1 ;  /* 0x00000009ff007c0c */ /* 0x000fda000bf25310 */
[----:B------:R-:W-:-:S04]  /*0f20*/  @P1 LEA R200, P0, R229, UR8, 0x5 ;  /* 0x00000008e5c81c11 */ /* 0x000fc8000f8028ff */
[----:B------:R-:W-:-:S05]  /*0f30*/  @P1 LEA.HI.X R201, R229, UR9, RZ, 0x5, P0 ;  /* 0x00000009e5c91c11 */ /* 0x000fca00080f2cff */
[----:B------:R-:W5:Y:S04]  /*0f40*/  @P1 LDG.E.128 R104, desc[UR4][R200.64] ;  /* 0x00000004c8681981 */ /* 0x000f68000c1e1d00 */
[----:B------:R0:W5:Y:S01]  /*0f50*/  @P1 LDG.E.128 R108, desc[UR4][R200.64+0x10] ;  /* 0x00001004c86c1981 */ /* 0x000162000c1e1d00 */
[----:B------:R-:W-:Y:S01]  /*0f60*/  IADD3 R229, R229, 0x100, RZ ;  /* 0x00000100e5e57810 */ /* 0x000fe20007ffe0ff */
        /* <DEDUP_REMOVED lines=41> */
[----:B0-----:R-:W-:-:S02]  /*1200*/  HADD2.F32 R201, -RZ, R147.H0_H0 ;  /* 0x20000093ffc97230 */ /* 0x001fc40000004100 */
        /* <DEDUP_REMOVED lines=22> */
.L_x_2213:
[----:B------:R-:W-:Y:S05]  /*1370*/  BSYNC B0 ;  /* 0x0000000000007941 */ /* 0x000fea0003800000 */
.L_x_2212:
        /* <DEDUP_REMOVED lines=10> */
[----:B------:R-:W3:Y:S01]  /*1420*/  LDG.E.128 R148, desc[UR4][R168.64+0x10] ;  /* 0x00001004a8947981 */ /* 0x000ee2000c1e1d00 */
        /* <DEDUP_REMOVED lines=19> */
[C---:B---3--:R-:W-:Y:S02]  /*1560*/  FADD.FTZ R148, -R154.reuse, R148 ;  /* 0x000000949a947221 */ /* 0x048fe40000010100 */
[C---:B0----5:R-:W-:Y:S01]  /*1570*/  FMUL.FTZ R165, R163.reuse, R166 ;  /* 0x000000a6a3a57220 */ /* 0x061fe20000410000 */
[----:B------:R-:W-:Y:S01]  /*1580*/  FADD.FTZ R168, -R154, R141 ;  /* 0x0000008d9aa87221 */ /* 0x000fe20000010100 */
[C---:B------:R-:W-:Y:S01]  /*1590*/  FMUL.FTZ R169, R163.reuse, R142 ;  /* 0x0000008ea3a97220 */ /* 0x040fe20000410000 */
[C---:B------:R-:W-:Y:S01]  /*15a0*/  FMUL.FTZ R175, R163.reuse, R148 ;  /* 0x00000094a3af7220 */ /* 0x040fe20000410000 */
[C---:B------:R-:W-:Y:S01]  /*15b0*/  FMUL.FTZ R166, R163.reuse, R170 ;  /* 0x000000aaa3a67220 */ /* 0x040fe20000410000 */
[----:B------:R-:W-:Y:S01]  /*15c0*/  FMUL.FTZ R164, R163, R168 ;  /* 0x000000a8a3a47220 */ /* 0x000fe20000410000 */
[----:B----4-:R-:W-:-:S02]  /*15d0*/  HADD2.F32 R143, -RZ, R144.H0_H0 ;  /* 0x20000090ff8f7230 */ /* 0x010fc40000004100 */
[----:B------:R-:W-:Y:S02]  /*15e0*/  HADD2.F32 R144, -RZ, R144.H1_H1 ;  /* 0x30000090ff907230 */ /* 0x000fe40000004100 */
[--C-:B------:R-:W-:Y:S02]  /*15f0*/  HADD2.F32 R153, -RZ, R145.reuse.H0_H0 ;  /* 0x20000091ff997230 */ /* 0x100fe40000004100 */
[-C--:B------:R-:W-:Y:S01]  /*1600*/  FMUL.FTZ R198, R20, R143.reuse ;  /* 0x0000008f14c67220 */ /* 0x080fe20000410000 */
[----:B------:R-:W-:Y:S02]  /*1610*/  HADD2.F32 R152, -RZ, R145.H1_H1 ;  /* 0x30000091ff987230 */ /* 0x000fe40000004100 */
[--C-:B------:R-:W-:Y:S02]  /*1620*/  HADD2.F32 R145, -RZ, R146.reuse.H0_H0 ;  /* 0x20000092ff917230 */ /* 0x100fe40000004100 */
        /* <DEDUP_REMOVED lines=8> */
[----:B------:R-:W-:Y:S01]  /*16b0*/  FADD.FTZ R145, R142, R171 ;  /* 0x000000ab8e917221 */ /* 0x000fe20000010000 */
[----:B------:R-:W-:Y:S01]  /*16c0*/  FMUL.FTZ R168, R22, R153 ;  /* 0x0000009916a87220 */ /* 0x000fe20000410000 */
[C---:B------:R-:W-:Y:S01]  /*16d0*/  FFMA.FTZ R142, R164.reuse, R171, R143 ;  /* 0x000000aba48e7223 */ /* 0x040fe2000001008f */
[----:B------:R-:W-:Y:S01]  /*16e0*/  FADD.FTZ R45, R45, R144 ;  /* 0x000000902d2d7221 */ /* 0x000fe20000010000 */
[----:B------:R-:W-:Y:S01]  /*16f0*/  FFMA.FTZ R77, R164, R144, R77 ;  /* 0x00000090a44d7223 */ /* 0x000fe2000001004d */
        /* <DEDUP_REMOVED lines=35> */
.L_x_2215:
[----:B------:R-:W-:Y:S05]  /*1930*/  BSYNC B0 ;  /* 0x0000000000007941 */ /* 0x000fea0003800000 */
.L_x_2214:
        /* <DEDUP_REMOVED lines=18> */
[----:B------:R-:W4:Y:S01]  /*1a60*/  LDG.E.128 R140, desc[UR4][R182.64] ;  /* 0x00000004b68c7981 */ /* 0x000f22000c1e1d00 */
        /* <DEDUP_REMOVED lines=10> */
[----:B------:R-:W-:Y:S01]  /*1b10*/  FADD.FTZ R146, -R154, R146 ;  /* 0x000000929a927221 */ /* 0x000fe20000010100 */
[--C-:B---3--:R-:W-:Y:S02]  /*1b20*/  HADD2.F32 R145, -RZ, R149.reuse.H0_H0 ;  /* 0x20000095ff917230 */ /* 0x108fe40000004100 */
[----:B------:R-:W-:-:S02]  /*1b30*/  HADD2.F32 R144, -RZ, R149.H1_H1 ;  /* 0x30000095ff907230 */ /* 0x000fc40000004100 */
[C---:B----4-:R-:W-:Y:S01]  /*1b40*/  FADD.FTZ R186, -R154.reuse, R143 ;  /* 0x0000008f9aba7221 */ /* 0x050fe20000010100 */
[--C-:B------:R-:W-:Y:S02]  /*1b50*/  HADD2.F32 R143, -RZ, R148.reuse.H0_H0 ;  /* 0x20000094ff8f7230 */ /* 0x100fe40000004100 */
[C---:B------:R-:W-:Y:S01]  /*1b60*/  FADD.FTZ R140, -R154.reuse, R140 ;  /* 0x0000008c9a8c7221 */ /* 0x040fe20000010100 */
[C---:B------:R-:W-:Y:S01]  /*1b70*/  FADD.FTZ R142, -R154.reuse, R142 ;  /* 0x0000008e9a8e7221 */ /* 0x040fe20000010100 */
[----:B------:R-:W-:Y:S02]  /*1b80*/  HADD2.F32 R148, -RZ, R148.H1_H1 ;  /* 0x30000094ff947230 */ /* 0x000fe40000004100 */
[----:B------:R-:W-:Y:S01]  /*1b90*/  FADD.FTZ R184, -R154, R141 ;  /* 0x0000008d9ab87221 */ /* 0x000fe20000010100 */
[C---:B-----5:R-:W-:Y:S01]  /*1ba0*/  FMUL.FTZ R167, R163.reuse, R140 ;  /* 0x0000008ca3a77220 */ /* 0x060fe20000410000 */
[-C--:B------:R-:W-:Y:S01]  /*1bb0*/  FMUL.FTZ R182, R28, R143.reuse ;  /* 0x0000008f1cb67220 */ /* 0x080fe20000410000 */
[----:B0-----:R-:W-:Y:S01]  /*1bc0*/  FMUL.FTZ R181, R163, R142 ;  /* 0x0000008ea3b57220 */ /* 0x001fe20000410000 */
        /* <DEDUP_REMOVED lines=49> */
.L_x_2217:
[----:B------:R-:W-:Y:S05]  /*1ee0*/  BSYNC B0 ;  /* 0x0000000000007941 */ /* 0x000fea0003800000 */
.L_x_2216:
        /* <DEDUP_REMOVED lines=25> */
.L_x_2244:
        /* <DEDUP_REMOVED lines=110> */
[----:B0-----:R-:W-:Y:S02]  /*2760*/  FSEL R141, R151, RZ, P6 ;  /* 0x000000ff978d7208 */ /* 0x001fe40003000000 */
        /* <DEDUP_REMOVED lines=27> */
[----:B------:R-:W0:Y:S01]  /*2920*/  LDC.64 R144, c[0x0][0x2f8] ;  /* 0x0000be00ff907b82 */ /* 0x000e220000000a00 */
[----:B------:R-:W-:Y:S02]  /*2930*/  LOP3.LUT P6, RZ, R247, 0xff000000, RZ, 0xc0, !PT ;  /* 0xff000000f7ff7812 */ /* 0x000fe400078cc0ff */
[----:B------:R-:W-:Y:S02]  /*2940*/  @P0 F2FP.F16.F32.PACK_AB R196, RZ, R196 ;  /* 0x000000c4ffc4023e */ /* 0x000fe400000000ff */
[----:B------:R-:W-:Y:S02]  /*2950*/  FSEL R252, R142, RZ, P6 ;  /* 0x000000ff8efc7208 */ /* 0x000fe40003000000 */
[----:B------:R-:W-:Y:S02]  /*2960*/  @P0 LOP3.LUT P6, RZ, R239, 0xff000000, RZ, 0xc0, !PT ;  /* 0xff000000efff0812 */ /* 0x000fe400078cc0ff */
[----:B------:R-:W-:-:S02]  /*2970*/  @P0 PRMT R139, R196, 0x7610, R139 ;  /* 0x00007610c48b0816 */ /* 0x000fc4000000008b */
[----:B------:R-:W-:Y:S02]  /*2980*/  @P0 FSEL R197, R142, RZ, P6 ;  /* 0x000000ff8ec50208 */ /* 0x000fe40003000000 */
[----:B------:R-:W-:Y:S02]  /*2990*/  @P0 LEA R146, P6, R162, UR14, 0x4 ;  /* 0x0000000ea2920c11 */ /* 0x000fe4000f8c20ff */
[----:B------:R-:W-:Y:S02]  /*29a0*/  @P0 F2FP.F16.F32.PACK_AB R197, RZ, R197 ;  /* 0x000000c5ffc5023e */ /* 0x000fe400000000ff */
[----:B------:R-:W-:Y:S02]  /*29b0*/  F2FP.F16.F32.PACK_AB R142, R250, R231 ;  /* 0x000000e7fa8e723e */ /* 0x000fe400000000ff */
[----:B------:R-:W-:Y:S02]  /*29c0*/  F2FP.F16.F32.PACK_AB R143, R252, R229 ;  /* 0x000000e5fc8f723e */ /* 0x000fe400000000ff */
        /* <DEDUP_REMOVED lines=8> */
.L_x_2220:
[----:B------:R-:W-:Y:S05]  /*2a50*/  BSYNC B0 ;  /* 0x0000000000007941 */ /* 0x000fea0003800000 */
.L_x_2219:
        /* <DEDUP_REMOVED lines=123> */
.L_x_2222:
[----:B------:R-:W-:Y:S05]  /*3210*/  BSYNC B0 ;  /* 0x0000000000007941 */ /* 0x000fea0003800000 */
.L_x_2221:
        /* <DEDUP_REMOVED lines=123> */
.L_x_2224:
[----:B------:R-:W-:Y:S05]  /*39d0*/  BSYNC B0 ;  /* 0x0000000000007941 */ /* 0x000fea0003800000 */
.L_x_2223:
        /* <DEDUP_REMOVED lines=110> */
[----:B------:R-:W0:Y:S01]  /*40c0*/  LDC.64 R144, c[0x0][0x2f8] ;  /* 0x0000be00ff907b82 */ /* 0x000e220000000a00 */
[C---:B------:R-:W-:Y:S02]  /*40d0*/  @P0 LEA R146, P6, R162.reuse, UR14, 0x4 ;  /* 0x0000000ea2920c11 */ /* 0x040fe4000f8c20ff */
[----:B------:R-:W-:Y:S02]  /*40e0*/  @P0 F2FP.F16.F32.PACK_AB R229, RZ, R229 ;  /* 0x000000e5ffe5023e */ /* 0x000fe400000000ff */
[----:B------:R-:W-:Y:S02]  /*40f0*/  F2FP.F16.F32.PACK_AB R142, R155, R142 ;  /* 0x0000008e9b8e723e */ /* 0x000fe400000000ff */
[----:B------:R-:W-:Y:S02]  /*4100*/  F2FP.F16.F32.PACK_AB R143, R153, R152 ;  /* 0x00000098998f723e */ /* 0x000fe400000000ff */
[----:B------:R-:W-:-:S02]  /*4110*/  @P0 LEA.HI.X R147, R162, UR15, RZ, 0x4, P6 ;  /* 0x0000000fa2930c11 */ /* 0x000fc4000b0f24ff */
[----:B------:R-:W-:Y:S02]  /*4120*/  @P0 PRMT R137, R137, 0x5410, R149 ;  /* 0x0000541089890816 */ /* 0x000fe40000000095 */
[----:B------:R-:W-:Y:S02]  /*4130*/  @P0 PRMT R138, R138, 0x5410, R196 ;  /* 0x000054108a8a0816 */ /* 0x000fe400000000c4 */
[----:B------:R-:W-:Y:S01]  /*4140*/  @P0 PRMT R139, R139, 0x5410, R229 ;  /* 0x000054108b8b0816 */ /* 0x000fe200000000e5 */
[----:B0-----:R-:W-:-:S05]  /*4150*/  IMAD.WIDE.U32 R144, R162, 0x10, R144 ;  /* 0x00000010a2907825 */ /* 0x001fca00078e0090 */
[----:B------:R3:W-:Y:S04]  /*4160*/  STG.E.128 desc[UR4][R144.64], R140 ;  /* 0x0000008c90007986 */ /* 0x0007e8000c101d04 */
[----:B------:R3:W-:Y:S02]  /*4170*/  @P0 STG.E.128 desc[UR4][R146.64], R136 ;  /* 0x0000008892000986 */ /* 0x0007e4000c101d04 */
.L_x_2226:
[----:B------:R-:W-:Y:S05]  /*4180*/  BSYNC B0 ;  /* 0x0000000000007941 */ /* 0x000fea0003800000 */
.L_x_2225:
[----:B------:R-:W-:Y:S02]  /*4190*/  IADD3 R161, R161, UR20, RZ ;  /* 0x00000014a1a17c10 */ /* 0x000fe4000fffe0ff */
[----:B------:R-:W-:Y:S02]  /*41a0*/  SEL R155, RZ, 0x1, P1 ;  /* 0x00000001ff9b7807 */ /* 0x000fe40000800000 */
[----:B------:R-:W-:-:S13]  /*41b0*/  ISETP.GE.AND P0, PT, R161, UR21, PT ;  /* 0x00000015a1007c0c */ /* 0x000fda000bf06270 */
[----:B------:R-:W-:Y:S05]  /*41c0*/  @!P0 BRA `(.L_x_2227) ;  /* 0xffffffc400508947 */ /* 0x000fea000383ffff */
.L_x_2209:
        /* <DEDUP_REMOVED lines=17> */
.L_x_2229:
[----:B------:R-:W-:Y:S05]  /*42e0*/  BSYNC B0 ;  /* 0x0000000000007941 */ /* 0x000fea0003800000 */
.L_x_2228:
        /* <DEDUP_REMOVED lines=11> */
.L_x_2231:
[----:B------:R-:W-:Y:S05]  /*43a0*/  BSYNC B0 ;  /* 0x0000000000007941 */ /* 0x000fea0003800000 */
.L_x_2230:
        /* <DEDUP_REMOVED lines=11> */
.L_x_2233:
[----:B------:R-:W-:Y:S05]  /*4460*/  BSYNC B0 ;  /* 0x0000000000007941 */ /* 0x000fea0003800000 */
.L_x_2232:
        /* <DEDUP_REMOVED lines=10> */
.L_x_2218:
[----:B------:R-:W-:Y:S01]  /*4510*/  HFMA2.MMA R152, -RZ, RZ, 0, 9.5367431640625e-07 ;  /* 0x00000010ff987435 */ /* 0x000fe200000001ff */
[----:B------:R-:W-:Y:S02]  /*4520*/  MOV R153, R197 ;  /* 0x000000c500997202 */ /* 0x000fe40000000f00 */
[----:B------:R-:W-:Y:S02]  /*4530*/  MOV R155, 0x1f ;  /* 0x0000001f009b7802 */ /* 0x000fe40000000f00 */
[----:B------:R-:W-:-:S07]  /*4540*/  MOV R150, 0xffffffff ;  /* 0xffffffff00967802 */ /* 0x000fce0000000f00 */
[----:B-----5:R-:W-:Y:S05]  /*4550*/  WARPSYNC.COLLECTIVE R150, `(.L_x_2234) ;  /* 0x0000000096087348 */ /* 0x020fea0003c00000 */
[----:B------:R0:W1:Y:S02]  /*4560*/  SHFL.DOWN P6, R151, R153, R152, R155 ;  /* 0x0800009899977389 */ /* 0x00006400000c009b */
[----:B01---5:R-:W-:Y:S01]  /*4570*/  ENDCOLLECTIVE ;  /* 0x000000000000791b */ /* 0x023fe20003800000 */
.L_x_2234:
[----:B------:R-:W-:Y:S02]  /*4580*/  MOV R153, R196 ;  /* 0x000000c400997202 */ /* 0x000fe40000000f00 */
[----:B------:R-:W-:-:S07]  /*4590*/  MOV R142, R151 ;  /* 0x00000097008e7202 */ /* 0x000fce0000000f00 */
[----:B------:R-:W-:Y:S05]  /*45a0*/  WARPSYNC.COLLECTIVE R150, `(.L_x_2235) ;  /* 0x0000000096087348 */ /* 0x000fea0003c00000 */
[----:B------:R0:W1:Y:S02]  /*45b0*/  SHFL.DOWN P6, R151, R153, R152, R155 ;  /* 0x0800009899977389 */ /* 0x00006400000c009b */
[----:B01----:R-:W-:Y:S01]  /*45c0*/  ENDCOLLECTIVE ;  /* 0x000000000000791b */ /* 0x003fe20003800000 */
.L_x_2235:
[----:B------:R-:W-:Y:S01]  /*45d0*/  FADD.FTZ R142, R142, R197 ;  /* 0x000000c58e8e7221 */ /* 0x000fe20000010000 */
[----:B------:R-:W-:-:S04]  /*45e0*/  HFMA2.MMA R152, -RZ, RZ, 0, 4.76837158203125e-07 ;  /* 0x00000008ff987435 */ /* 0x000fc800000001ff */
[----:B------:R-:W-:Y:S02]  /*45f0*/  MOV R153, R142 ;  /* 0x0000008e00997202 */ /* 0x000fe40000000f00 */
[----:B------:R-:W-:-:S07]  /*4600*/  MOV R143, R151 ;  /* 0x00000097008f7202 */ /* 0x000fce0000000f00 */
[----:B------:R-:W-:Y:S05]  /*4610*/  WARPSYNC.COLLECTIVE R150, `(.L_x_2236) ;  /* 0x0000000096087348 */ /* 0x000fea0003c00000 */
[----:B------:R0:W1:Y:S02]  /*4620*/  SHFL.DOWN P6, R151, R153, R152, R155 ;  /* 0x0800009899977389 */ /* 0x00006400000c009b */
[----:B01----:R-:W-:Y:S01]  /*4630*/  ENDCOLLECTIVE ;  /* 0x000000000000791b */ /* 0x003fe20003800000 */
.L_x_2236:
[----:B------:R-:W-:-:S05]  /*4640*/  FADD.FTZ R143, R143, R196 ;  /* 0x000000c48f8f7221 */ /* 0x000fca0000010000 */
[----:B------:R-:W-:Y:S02]  /*4650*/  MOV R153, R143 ;  /* 0x0000008f00997202 */ /* 0x000fe40000000f00 */
[----:B------:R-:W-:-:S07]  /*4660*/  MOV R145, R151 ;  /* 0x0000009700917202 */ /* 0x000fce0000000f00 */
[----:B------:R-:W-:Y:S05]  /*4670*/  WARPSYNC.COLLECTIVE R150, `(.L_x_2237) ;  /* 0x0000000096087348 */ /* 0x000fea0003c00000 */
[----:B------:R0:W1:Y:S02]  /*4680*/  SHFL.DOWN P6, R151, R153, R152, R155 ;  /* 0x0800009899977389 */ /* 0x00006400000c009b */
[----:B01----:R-:W-:Y:S01]  /*4690*/  ENDCOLLECTIVE ;  /* 0x000000000000791b */ /* 0x003fe20003800000 */
.L_x_2237:
[----:B------:R-:W-:Y:S01]  /*46a0*/  FADD.FTZ R145, R142, R145 ;  /* 0x000000918e917221 */ /* 0x000fe20000010000 */
[----:B------:R-:W-:-:S04]  /*46b0*/  HFMA2.MMA R152, -RZ, RZ, 0, 2.384185791015625e-07 ;  /* 0x00000004ff987435 */ /* 0x000fc800000001ff */
[----:B------:R-:W-:Y:S02]  /*46c0*/  MOV R153, R145 ;  /* 0x0000009100997202 */ /* 0x000fe40000000f00 */
[----:B------:R-:W-:-:S07]  /*46d0*/  MOV R144, R151 ;  /* 0x0000009700907202 */ /* 0x000fce0000000f00 */
[----:B------:R-:W-:Y:S05]  /*46e0*/  WARPSYNC.COLLECTIVE R150, `(.L_x_2238) ;  /* 0x0000000096087348 */ /* 0x000fea0003c00000 */
[----:B------:R0:W1:Y:S02]  /*46f0*/  SHFL.DOWN P6, R151, R153, R152, R155 ;  /* 0x0800009899977389 */ /* 0x00006400000c009b */
[----:B01----:R-:W-:Y:S01]  /*4700*/  ENDCOLLECTIVE ;  /* 0x000000000000791b */ /* 0x003fe20003800000 */
.L_x_2238:
[----:B------:R-:W-:-:S05]  /*4710*/  FADD.FTZ R144, R143, R144 ;  /* 0x000000908f907221 */ /* 0x000fca0000010000 */
[----:B------:R-:W-:Y:S02]  /*4720*/  MOV R153, R144 ;  /* 0x0000009000997202 */ /* 0x000fe40000000f00 */
[----:B------:R-:W-:-:S07]  /*4730*/  MOV R146, R151 ;  /* 0x0000009700927202 */ /* 0x000fce0000000f00 */
[----:B------:R-:W-:Y:S05]  /*4740*/  WARPSYNC.COLLECTIVE R150, `(.L_x_2239) ;  /* 0x0000000096087348 */ /* 0x000fea0003c00000 */
[----:B------:R0:W1:Y:S02]  /*4750*/  SHFL.DOWN P6, R151, R153, R152, R155 ;  /* 0x0800009899977389 */ /* 0x00006400000c009b */
[----:B01----:R-:W-:Y:S01]  /*4760*/  ENDCOLLECTIVE ;  /* 0x000000000000791b */ /* 0x003fe20003800000 */
.L_x_2239:
[----:B------:R-:W-:Y:S01]  /*4770*/  FADD.FTZ R146, R145, R146 ;  /* 0x0000009291927221 */ /* 0x000fe20000010000 */
[----:B------:R-:W-:-:S04]  /*4780*/  HFMA2.MMA R152, -RZ, RZ, 0, 1.1920928955078125e-07 ;  /* 0x00000002ff987435 */ /* 0x000fc800000001ff */
[----:B------:R-:W-:Y:S02]  /*4790*/  MOV R153, R146 ;  /* 0x0000009200997202 */ /* 0x000fe40000000f00 */
[----:B------:R-:W-:-:S07]  /*47a0*/  MOV R147, R151 ;  /* 0x0000009700937202 */ /* 0x000fce0000000f00 */
[----:B------:R-:W-:Y:S05]  /*47b0*/  WARPSYNC.COLLECTIVE R150, `(.L_x_2240) ;  /* 0x0000000096087348 */ /* 0x000fea0003c00000 */
[----:B------:R0:W1:Y:S02]  /*47c0*/  SHFL.DOWN P6, R151, R153, R152, R155 ;  /* 0x0800009899977389 */ /* 0x00006400000c009b */
[----:B01----:R-:W-:Y:S01]  /*47d0*/  ENDCOLLECTIVE ;  /* 0x000000000000791b */ /* 0x003fe20003800000 */
.L_x_2240:
[----:B------:R-:W-:-:S05]  /*47e0*/  FADD.FTZ R147, R144, R147 ;  /* 0x0000009390937221 */ /* 0x000fca0000010000 */
[----:B------:R-:W-:Y:S02]  /*47f0*/  MOV R153, R147 ;  /* 0x0000009300997202 */ /* 0x000fe40000000f00 */
[----:B------:R-:W-:-:S07]  /*4800*/  MOV R149, R151 ;  /* 0x0000009700957202 */ /* 0x000fce0000000f00 */
[----:B------:R-:W-:Y:S05]  /*4810*/  WARPSYNC.COLLECTIVE R150, `(.L_x_2241) ;  /* 0x0000000096087348 */ /* 0x000fea0003c00000 */
[----:B------:R0:W1:Y:S02]  /*4820*/  SHFL.DOWN P6, R151, R153, R152, R155 ;  /* 0x0800009899977389 */ /* 0x00006400000c009b */
[----:B01----:R-:W-:Y:S01]  /*4830*/  ENDCOLLECTIVE ;  /* 0x000000000000791b */ /* 0x003fe20003800000 */
.L_x_2241:
[----:B------:R-:W-:Y:S01]  /*4840*/  FADD.FTZ R149, R146, R149 ;  /* 0x0000009592957221 */ /* 0x000fe20000010000 */
[----:B------:R-:W-:-:S04]  /*4850*/  HFMA2.MMA R152, -RZ, RZ, 0, 5.9604644775390625e-08 ;  /* 0x00000001ff987435 */ /* 0x000fc800000001ff */
[----:B------:R-:W-:Y:S02]  /*4860*/  MOV R153, R149 ;  /* 0x0000009500997202 */ /* 0x000fe40000000f00 */
[----:B------:R-:W-:-:S07]  /*4870*/  MOV R148, R151 ;  /* 0x0000009700947202 */ /* 0x000fce0000000f00 */
[----:B------:R-:W-:Y:S05]  /*4880*/  WARPSYNC.COLLECTIVE R150, `(.L_x_2242) ;  /* 0x0000000096087348 */ /* 0x000fea0003c00000 */
[----:B------:R0:W1:Y:S02]  /*4890*/  SHFL.DOWN P6, R151, R153, R152, R155 ;  /* 0x0800009899977389 */ /* 0x00006400000c009b */
[----:B01----:R-:W-:Y:S01]  /*48a0*/  ENDCOLLECTIVE ;  /* 0x000000000000791b */ /* 0x003fe20003800000 */
.L_x_2242:
[----:B------:R-:W-:-:S05]  /*48b0*/  FADD.FTZ R148, R147, R148 ;  /* 0x0000009493947221 */ /* 0x000fca0000010000 */
[----:B------:R-:W-:Y:S02]  /*48c0*/  MOV R153, R148 ;  /* 0x0000009400997202 */ /* 0x000fe40000000f00 */
[----:B------:R-:W-:-:S07]  /*48d0*/  MOV R196, R151 ;  /* 0x0000009700c47202 */ /* 0x000fce0000000f00 */
[----:B------:R-:W-:Y:S05]  /*48e0*/  WARPSYNC.COLLECTIVE R150, `(.L_x_2243) ;  /* 0x0000000096087348 */ /* 0x000fea0003c00000 */
[----:B------:R0:W1:Y:S02]  /*48f0*/  SHFL.DOWN P6, R151, R153, R152, R155 ;  /* 0x0800009899977389 */ /* 0x00006400000c009b */
[----:B01----:R-:W-:Y:S01]  /*4900*/  ENDCOLLECTIVE ;  /* 0x000000000000791b */ /* 0x003fe20003800000 */
.L_x_2243:
[----:B------:R-:W-:Y:S01]  /*4910*/  MOV R197, R151 ;  /* 0x0000009700c57202 */ /* 0x000fe20000000f00 */
[----:B------:R-:W-:Y:S06]  /*4920*/  BRA `(.L_x_2244) ;  /* 0xffffffd400d47947 */ /* 0x000fec000383ffff */
.L_x_2245:
        /* <DEDUP_REMOVED lines=13> */
.L_x_3586:


//--------------------- .text._ZN10layer_norm22ln_bwd_finalize_kernelINS_22Kernel_traits_finalizeILj8192E6__halfS2_fS2_fjLb0ELj1024ELj4ENS_18Kernel_traits_baseILj8192ES2_S2_fS2_fjLj1024EEEEELb0ELb1EEEvNS_9BwdParamsE --------------------------
	.section	.text._ZN10layer_norm22ln_bwd_finalize_kernelINS_22Kernel_traits_finalizeILj8192E6__halfS2_fS2_fjLb0ELj1024ELj4ENS_18Kernel_traits_baseILj8192ES2_S2_fS2_fjLj1024EEEEELb0ELb1EEEvNS_9BwdParamsE,"ax",@progbits
	.align	128
        .global         _ZN10layer_norm22ln_bwd_finalize_kernelINS_22Kernel_traits_finalizeILj8192E6__halfS2_fS2_fjLb0ELj1024ELj4ENS_18Kernel_traits_baseILj8192ES2_S2_fS2_fjLj1024EEEEELb0ELb1EEEvNS_9BwdParamsE
        .type           _ZN10layer_norm22ln_bwd_finalize_kernelINS_22Kernel_traits_finalizeILj8192E6__halfS2_fS2_fjLb0ELj1024ELj4ENS_18Kernel_traits_baseILj8192ES2_S2_fS2_fjLj1024EEEEELb0ELb1EEEvNS_9BwdParamsE,@function
        .size           _ZN10layer_norm22ln_bwd_finalize_kernelINS_22Kernel_traits_finalizeILj8192E6__halfS2_fS2_fjLb0ELj1024ELj4ENS_18Kernel_traits_baseILj8192ES2_S2_fS2_fjLj1024EEEEELb0ELb1EEEvNS_9BwdParamsE,(.L_x_3587 - _ZN10layer_norm22ln_bwd_finalize_kernelINS_22Kernel_traits_finalizeILj8192E6__halfS2_fS2_fjLb0ELj1024ELj4ENS_18Kernel_traits_baseILj8192ES2_S2_fS2_fjLj1024EEEEELb0ELb1EEEvNS_9BwdParamsE)
        .other          _ZN10layer_norm22ln_bwd_finalize_kernelINS_22Kernel_traits_finalizeILj8192E6__halfS2_fS2_fjLb0ELj1024ELj4ENS_18Kernel_traits_baseILj8192ES2_S2_fS2_fjLj1024EEEEELb0ELb1EEEvNS_9BwdParamsE,@"STO_CUDA_ENTRY STV_DEFAULT"
_ZN10layer_norm22ln_bwd_finalize_kernelINS_22Kernel_traits_finalizeILj8192E6__halfS2_fS2_fjLb0ELj1024ELj4ENS_18Kernel_traits_baseILj8192ES2_S2_fS2_fjLj1024EEEEELb0ELb1EEEvNS_9BwdParamsE:
.text._ZN10layer_norm22ln_bwd_finalize_kernelINS_22Kernel_traits_finalizeILj8192E6__halfS2_fS2_fjLb0ELj1024ELj4ENS_18Kernel_traits_baseILj8192ES2_S2_fS2_fjLj1024EEEEELb0ELb1EEEvNS_9BwdParamsE:
        /* <DEDUP_REMOVED lines=26> */
.L_x_2257:
        /* <DEDUP_REMOVED lines=31> */
.L_x_2250:
        /* <DEDUP_REMOVED lines=34> */
.L_x_2249:
[----:B------:R-:W-:Y:S05]  /*05b0*/  BSYNC B1 ;  /* 0x0000000000017941 */ /* 0x000fea0003800000 */
.L_x_2248:
        /* <DEDUP_REMOVED lines=25> */
.L_x_2252:
[----:B------:R-:W-:Y:S05]  /*0750*/  BSYNC B1 ;  /* 0x0000000000017941 */ /* 0x000fea0003800000 */
.L_x_2251:
        /* <DEDUP_REMOVED lines=12> */
.L_x_2247:
[----:B------:R-:W-:Y:S05]  /*0820*/  BSYNC B0 ;  /* 0x0000000000007941 */ /* 0x000fea0003800000 */
.L_x_2246:
        /* <DEDUP_REMOVED lines=29> */
.L_x_2268:
[----:B------:R-:W-:Y:S01]  /*0a00*/  @!P1 SHF.R.U32.HI R12, RZ, 0x3, R0 ;  /* 0x00000003ff0c9819 */ /* 0x000fe20000011600 */
[----:B----4-:R-:W-:Y:S01]  /*0a10*/  FADD.FTZ R14, R9, R14 ;  /* 0x0000000e090e7221 */ /* 0x010fe20000010000 */
[----:B---3--:R-:W-:Y:S02]  /*0a20*/  FADD.FTZ R11, R10, R11 ;  /* 0x0000000b0a0b7221 */ /* 0x008fe40000010000 */
[----:B------:R-:W-:-:S05]  /*0a30*/  @!P1 LOP3.LUT R12, R12, 0x1ffffffc, RZ, 0xc0, !PT ;  /* 0x1ffffffc0c0c9812 */ /* 0x000fca00078ec0ff */
[----:B------:R3:W-:Y:S04]  /*0a40*/  @!P1 STS [R12+UR4+0x2000], R14 ;  /* 0x0020000e0c009988 */ /* 0x0007e80008000804 */
[----:B------:R3:W-:Y:S02]  /*0a50*/  @!P1 STS [R12+UR4+0x2080], R11 ;  /* 0x0020800b0c009988 */ /* 0x0007e40008000804 */
.L_x_2253:
        /* <DEDUP_REMOVED lines=14> */
.L_x_2256:
[----:B------:R-:W-:Y:S05]  /*0b40*/  BSYNC B0 ;  /* 0x0000000000007941 */ /* 0x000fea0003800000 */
.L_x_2255:
[C---:B------:R-:W-:Y:S02]  /*0b50*/  ISETP.GT.U32.AND P1, PT, R3.reuse, -0x2001, PT ;  /* 0xffffdfff0300780c */ /* 0x040fe40003f24070 */
[----:B------:R-:W-:Y:S02]  /*0b60*/  IADD3 R3, R3, 0x2000, RZ ;  /* 0x0000200003037810 */ /* 0x000fe40007ffe0ff */
[----:B------:R-:W-:-:S09]  /*0b70*/  IADD3 R4, R4, 0x1000, RZ ;  /* 0x0000100004047810 */ /* 0x000fd20007ffe0ff */
[----:B------:R-:W-:Y:S05]  /*0b80*/  @P1 BRA `(.L_x_2257) ;  /* 0xfffffff400841947 */ /* 0x000fea000383ffff */
[----:B------:R-:W-:Y:S05]  /*0b90*/  EXIT ;  /* 0x000000000000794d */ /* 0x000fea0003800000 */
.L_x_2254:
[----:B------:R-:W-:Y:S01]  /*0ba0*/  HFMA2.MMA R22, -RZ, RZ, 0, 1.847743988037109375e-06 ;  /* 0x0000001fff167435 */ /* 0x000fe200000001ff */
[----:B0--3--:R-:W-:Y:S01]  /*0bb0*/  MOV R20, R10 ;  /* 0x0000000a00147202 */ /* 0x009fe20000000f00 */
[----:B------:R-:W-:Y:S01]  /*0bc0*/  IMAD.MOV.U32 R19, RZ, RZ, 0x1 ;  /* 0x00000001ff137424 */ /* 0x000fe200078e00ff */
[----:B------:R-:W-:-:S08]  /*0bd0*/  MOV R17, 0xffffffff ;  /* 0xffffffff00117802 */ /* 0x000fd00000000f00 */
[----:B-12---:R-:W-:Y:S05]  /*0be0*/  WARPSYNC.COLLECTIVE R17, `(.L_x_2258) ;  /* 0x0000000011087348 */ /* 0x006fea0003c00000 */
[----:B------:R0:W3:Y:S02]  /*0bf0*/  SHFL.BFLY P2, R18, R20, R19, R22 ;  /* 0x0c00001314127389 */ /* 0x0000e40000040016 */
[----:B0123--:R-:W-:Y:S01]  /*0c00*/  ENDCOLLECTIVE ;  /* 0x000000000000791b */ /* 0x00ffe20003800000 */
.L_x_2258:
[----:B------:R-:W-:Y:S01]  /*0c10*/  HFMA2.MMA R19, -RZ, RZ, 0, 1.1920928955078125e-07 ;  /* 0x00000002ff137435 */ /* 0x000fe200000001ff */
[----:B------:R-:W-:-:S05]  /*0c20*/  MOV R11, R18 ;  /* 0x00000012000b7202 */ /* 0x000fca0000000f00 */
[----:B------:R-:W-:-:S04]  /*0c30*/  FADD.FTZ R11, R10, R11 ;  /* 0x0000000b0a0b7221 */ /* 0x000fc80000010000 */
[----:B------:R-:W-:-:S07]  /*0c40*/  IMAD.MOV.U32 R20, RZ, RZ, R11 ;  /* 0x000000ffff147224 */ /* 0x000fce00078e000b */
[----:B------:R-:W-:Y:S05]  /*0c50*/  WARPSYNC.COLLECTIVE R17, `(.L_x_2259) ;  /* 0x0000000011087348 */ /* 0x000fea0003c00000 */
[----:B------:R0:W1:Y:S02]  /*0c60*/  SHFL.BFLY P2, R18, R20, R19, R22 ;  /* 0x0c00001314127389 */ /* 0x0000640000040016 */
[----:B01----:R-:W-:Y:S01]  /*0c70*/  ENDCOLLECTIVE ;  /* 0x000000000000791b */ /* 0x003fe20003800000 */
.L_x_2259:
[----:B------:R-:W-:Y:S01]  /*0c80*/  IMAD.MOV.U32 R19, RZ, RZ, 0x4 ;  /* 0x00000004ff137424 */ /* 0x000fe200078e00ff */
[----:B------:R-:W-:-:S05]  /*0c90*/  MOV R12, R18 ;  /* 0x00000012000c7202 */ /* 0x000fca0000000f00 */
[----:B------:R-:W-:-:S05]  /*0ca0*/  FADD.FTZ R12, R11, R12 ;  /* 0x0000000c0b0c7221 */ /* 0x000fca0000010000 */
[----:B------:R-:W-:-:S07]  /*0cb0*/  MOV R20, R12 ;  /* 0x0000000c00147202 */ /* 0x000fce0000000f00 */
[----:B------:R-:W-:Y:S05]  /*0cc0*/  WARPSYNC.COLLECTIVE R17, `(.L_x_2260) ;  /* 0x0000000011087348 */ /* 0x000fea0003c00000 */
[----:B------:R0:W1:Y:S02]  /*0cd0*/  SHFL.BFLY P2, R18, R20, R19, R22 ;  /* 0x0c00001314127389 */ /* 0x0000640000040016 */
[----:B01----:R-:W-:Y:S01]  /*0ce0*/  ENDCOLLECTIVE ;  /* 0x000000000000791b */ /* 0x003fe20003800000 */
.L_x_2260:
[----:B------:R-:W-:Y:S01]  /*0cf0*/  HFMA2.MMA R19, -RZ, RZ, 0, 4.76837158203125e-07 ;  /* 0x00000008ff137435 */ /* 0x000fe200000001ff */
[----:B------:R-:W-:-:S05]  /*0d00*/  MOV R13, R18 ;  /* 0x00000012000d7202 */ /* 0x000fca0000000f00 */
[----:B------:R-:W-:-:S05]  /*0d10*/  FADD.FTZ R13, R12, R13 ;  /* 0x0000000d0c0d7221 */ /* 0x000fca0000010000 */
[----:B------:R-:W-:-:S07]  /*0d20*/  MOV R20, R13 ;  /* 0x0000000d00147202 */ /* 0x000fce0000000f00 */
[----:B------:R-:W-:Y:S05]  /*0d30*/  WARPSYNC.COLLECTIVE R17, `(.L_x_2261) ;  /* 0x0000000011087348 */ /* 0x000fea0003c00000 */
[----:B------:R0:W1:Y:S02]  /*0d40*/  SHFL.BFLY P2, R18, R20, R19, R22 ;  /* 0x0c00001314127389 */ /* 0x0000640000040016 */
[----:B01----:R-:W-:Y:S01]  /*0d50*/  ENDCOLLECTIVE ;  /* 0x000000000000791b */ /* 0x003fe20003800000 */
.L_x_2261:
[----:B------:R-:W-:Y:S01]  /*0d60*/  HFMA2.MMA R19, -RZ, RZ, 0, 9.5367431640625e-07 ;  /* 0x00000010ff137435 */ /* 0x000fe200000001ff */
[----:B------:R-:W-:-:S04]  /*0d70*/  IMAD.MOV.U32 R10, RZ, RZ, R18 ;  /* 0x000000ffff0a7224 */ /* 0x000fc800078e0012 */
[----:B------:R-:W-:-:S05]  /*0d80*/  FADD.FTZ R10, R13, R10 ;  /* 0x0000000a0d0a7221 */ /* 0x000fca0000010000 */
[----:B------:R-:W-:-:S07]  /*0d90*/  MOV R20, R10 ;  /* 0x0000000a00147202 */ /* 0x000fce0000000f00 */
[----:B------:R-:W-:Y:S05]  /*0da0*/  WARPSYNC.COLLECTIVE R17, `(.L_x_2262) ;  /* 0x0000000011087348 */ /* 0x000fea0003c00000 */
[----:B------:R0:W1:Y:S02]  /*0db0*/  SHFL.BFLY P2, R18, R20, R19, R22 ;  /* 0x0c00001314127389 */ /* 0x0000640000040016 */
[----:B01----:R-:W-:Y:S01]  /*0dc0*/  ENDCOLLECTIVE ;  /* 0x000000000000791b */ /* 0x003fe20003800000 */
.L_x_2262:
[----:B------:R-:W-:Y:S01]  /*0dd0*/  HFMA2.MMA R19, -RZ, RZ, 0, 5.9604644775390625e-08 ;  /* 0x00000001ff137435 */ /* 0x000fe200000001ff */
[----:B------:R-:W-:Y:S01]  /*0de0*/  IMAD.MOV.U32 R20, RZ, RZ, R9 ;  /* 0x000000ffff147224 */ /* 0x000fe200078e0009 */
[----:B------:R-:W-:-:S09]  /*0df0*/  MOV R11, R18 ;  /* 0x00000012000b7202 */ /* 0x000fd20000000f00 */
[----:B------:R-:W-:Y:S05]  /*0e00*/  WARPSYNC.COLLECTIVE R17, `(.L_x_2263) ;  /* 0x0000000011087348 */ /* 0x000fea0003c00000 */
[----:B------:R0:W1:Y:S02]  /*0e10*/  SHFL.BFLY P2, R18, R20, R19, R22 ;  /* 0x0c00001314127389 */ /* 0x0000640000040016 */
[----:B01----:R-:W-:Y:S01]  /*0e20*/  ENDCOLLECTIVE ;  /* 0x000000000000791b */ /* 0x003fe20003800000 */
.L_x_2263:
[----:B------:R-:W-:Y:S01]  /*0e30*/  HFMA2.MMA R19, -RZ, RZ, 0, 1.1920928955078125e-07 ;  /* 0x00000002ff137435 */ /* 0x000fe200000001ff */
[----:B------:R-:W-:-:S05]  /*0e40*/  MOV R12, R18 ;  /* 0x00000012000c7202 */ /* 0x000fca0000000f00 */
[----:B------:R-:W-:-:S05]  /*0e50*/  FADD.FTZ R14, R9, R12 ;  /* 0x0000000c090e7221 */ /* 0x000fca0000010000 */
[----:B------:R-:W-:-:S07]  /*0e60*/  MOV R20, R14 ;  /* 0x0000000e00147202 */ /* 0x000fce0000000f00 */
[----:B------:R-:W-:Y:S05]  /*0e70*/  WARPSYNC.COLLECTIVE R17, `(.L_x_2264) ;  /* 0x0000000011087348 */ /* 0x000fea0003c00000 */
[----:B------:R0:W1:Y:S02]  /*0e80*/  SHFL.BFLY P2, R18, R20, R19, R22 ;  /* 0x0c00001314127389 */ /* 0x0000640000040016 */
[----:B01----:R-:W-:Y:S01]  /*0e90*/  ENDCOLLECTIVE ;  /* 0x000000000000791b */ /* 0x003fe20003800000 */
.L_x_2264:
[----:B------:R-:W-:Y:S01]  /*0ea0*/  HFMA2.MMA R19, -RZ, RZ, 0, 2.384185791015625e-07 ;  /* 0x00000004ff137435 */ /* 0x000fe200000001ff */
[----:B------:R-:W-:-:S04]  /*0eb0*/  IMAD.MOV.U32 R13, RZ, RZ, R18 ;  /* 0x000000ffff0d7224 */ /* 0x000fc800078e0012 */
[----:B------:R-:W-:-:S05]  /*0ec0*/  FADD.FTZ R15, R14, R13 ;  /* 0x0000000d0e0f7221 */ /* 0x000fca0000010000 */
[----:B------:R-:W-:-:S07]  /*0ed0*/  MOV R20, R15 ;  /* 0x0000000f00147202 */ /* 0x000fce0000000f00 */
[----:B------:R-:W-:Y:S05]  /*0ee0*/  WARPSYNC.COLLECTIVE R17, `(.L_x_2265) ;  /* 0x0000000011087348 */ /* 0x000fea0003c00000 */
[----:B------:R0:W1:Y:S02]  /*0ef0*/  SHFL.BFLY P2, R18, R20, R19, R22 ;  /* 0x0c00001314127389 */ /* 0x0000640000040016 */
[----:B01----:R-:W-:Y:S01]  /*0f00*/  ENDCOLLECTIVE ;  /* 0x000000000000791b */ /* 0x003fe20003800000 */
.L_x_2265:
[----:B------:R-:W-:Y:S01]  /*0f10*/  IMAD.MOV.U32 R19, RZ, RZ, 0x8 ;  /* 0x00000008ff137424 */ /* 0x000fe200078e00ff */
[----:B------:R-:W-:-:S05]  /*0f20*/  MOV R16, R18 ;  /* 0x0000001200107202 */ /* 0x000fca0000000f00 */
[----:B------:R-:W-:-:S05]  /*0f30*/  FADD.FTZ R16, R15, R16 ;  /* 0x000000100f107221 */ /* 0x000fca0000010000 */
[----:B------:R-:W-:-:S07]  /*0f40*/  MOV R20, R16 ;  /* 0x0000001000147202 */ /* 0x000fce0000000f00 */
[----:B------:R-:W-:Y:S05]  /*0f50*/  WARPSYNC.COLLECTIVE R17, `(.L_x_2266) ;  /* 0x0000000011087348 */ /* 0x000fea0003c00000 */
[----:B------:R0:W1:Y:S02]  /*0f60*/  SHFL.BFLY P2, R18, R20, R19, R22 ;  /* 0x0c00001314127389 */ /* 0x0000640000040016 */
[----:B01----:R-:W-:Y:S01]  /*0f70*/  ENDCOLLECTIVE ;  /* 0x000000000000791b */ /* 0x003fe20003800000 */
.L_x_2266:
[----:B------:R-:W-:Y:S01]  /*0f80*/  HFMA2.MMA R19, -RZ, RZ, 0, 9.5367431640625e-07 ;  /* 0x00000010ff137435 */ /* 0x000fe200000001ff */
[----:B------:R-:W-:-:S05]  /*0f90*/  MOV R9, R18 ;  /* 0x0000001200097202 */ /* 0x000fca0000000f00 */
[----:B------:R-:W-:-:S05]  /*0fa0*/  FADD.FTZ R9, R16, R9 ;  /* 0x0000000910097221 */ /* 0x000fca0000010000 */
[----:B------:R-:W-:-:S07]  /*0fb0*/  MOV R20, R9 ;  /* 0x0000000900147202 */ /* 0x000fce0000000f00 */
[----:B------:R-:W-:Y:S05]  /*0fc0*/  WARPSYNC.COLLECTIVE R17, `(.L_x_2267) ;  /* 0x0000000011087348 */ /* 0x000fea0003c00000 */
[----:B------:R0:W1:Y:S02]  /*0fd0*/  SHFL.BFLY P2, R18, R20, R19, R22 ;  /* 0x0c00001314127389 */ /* 0x0000640000040016 */
[----:B01----:R-:W-:Y:S01]  /*0fe0*/  ENDCOLLECTIVE ;  /* 0x000000000000791b */ /* 0x003fe20003800000 */
.L_x_2267:
[----:B------:R-:W-:Y:S01]  /*0ff0*/  MOV R14, R18 ;  /* 0x00000012000e7202 */ /* 0x000fe20000000f00 */
[----:B------:R-:W-:Y:S06]  /*1000*/  BRA `(.L_x_2268) ;  /* 0xfffffff8007c7947 */ /* 0x000fec000383ffff */
.L_x_2269:
        /* <DEDUP_REMOVED lines=15> */
.L_x_3587:


//--------------------- .text._ZN10layer_norm40ln_parallel_residual_bwd_finalize_kernelINS_22Kernel_traits_finalizeILj8192E6__halfS2_fS2_fjLb0ELj1024ELj4ENS_18Kernel_traits_baseILj8192ES2_S2_fS2_fjLj1024EEEEELb1EEEvNS_9BwdParamsE --------------------------
	.section	.text._ZN10layer_norm40ln_parallel_residual_bwd_finalize_kernelINS_22Kernel_traits_finalizeILj8192E6__halfS2_fS2_fjLb0ELj1024ELj4ENS_18Kernel_traits_baseILj8192ES2_S2_fS2_fjLj1024EEEEELb1EEEvNS_9BwdParamsE,"ax",@progbits
	.align	128
        .global         _ZN10layer_norm40ln_parallel_residual_bwd_finalize_kernelINS_22Kernel_traits_finalizeILj8192E6__halfS2_fS2_fjLb0ELj1024ELj4ENS_18Kernel_traits_baseILj8192ES2_S2_fS2_fjLj1024EEEEELb1EEEvNS_9BwdParamsE
        .type           _ZN10layer_norm40ln_parallel_residual_bwd_finalize_kernelINS_22Kernel_traits_finalizeILj8192E6__halfS2_fS2_fjLb0ELj1024ELj4ENS_18Kernel_traits_baseILj8192ES2_S2_fS2_fjLj1024EEEEELb1EEEvNS_9BwdParamsE,@function
        .size           _ZN10layer_norm40ln_parallel_residual_bwd_finalize_kernelINS_22Kernel_traits_finalizeILj8192E6__halfS2_fS2_fjLb0ELj1024ELj4ENS_18Kernel_traits_baseILj8192ES2_S2_fS2_fjLj1024EEEEELb1EEEvNS_9BwdParamsE,(.L_x_3588 - _ZN10layer_norm40ln_parallel_residual_bwd_finalize_kernelINS_22Kernel_traits_finalizeILj8192E6__halfS2_fS2_fjLb0ELj1024ELj4ENS_18Kernel_traits_baseILj8192ES2_S2_fS2_fjLj1024EEEEELb1EEEvNS_9BwdParamsE)
        .other          _ZN10layer_norm40ln_parallel_residual_bwd_finalize_kernelINS_22Kernel_traits_finalizeILj8192E6__halfS2_fS2_fjLb0ELj1024ELj4ENS_18Kernel_traits_baseILj8192ES2_S2_fS2_fjLj1024EEEEELb1EEEvNS_9BwdParamsE,@"STO_CUDA_ENTRY STV_DEFAULT"
_ZN10layer_norm40ln_parallel_residual_bwd_finalize_kernelINS_22Kernel_traits_finalizeILj8192E6__halfS2_fS2_fjLb0ELj1024ELj4ENS_18Kernel_traits_baseILj8192ES2_S2_fS2_fjLj1024EEEEELb1EEEvNS_9BwdParamsE:
.text._ZN10layer_norm40ln_parallel_residual_bwd_finalize_kernelINS_22Kernel_traits_finalizeILj8192E6__halfS2_fS2_fjLb0ELj1024ELj4ENS_18Kernel_traits_baseILj8192ES2_S2_fS2_fjLj1024EEEEELb1EEEvNS_9BwdParamsE:
        /* <DEDUP_REMOVED lines=23> */
.L_x_2281:
        /* <DEDUP_REMOVED lines=41> */
.L_x_2274:
        /* <DEDUP_REMOVED lines=62> */
.L_x_2273:
[----:B------:R-:W-:Y:S05]  /*07e0*/  BSYNC B1 ;  /* 0x0000000000017941 */ /* 0x000fea0003800000 */
.L_x_2272:
        /* <DEDUP_REMOVED lines=39> */
.L_x_2276:
[----:B------:R-:W-:Y:S05]  /*0a60*/  BSYNC B1 ;  /* 0x0000000000017941 */ /* 0x000fea0003800000 */
.L_x_2275:
        /* <DEDUP_REMOVED lines=20> */
.L_x_2271:
[----:B------:R-:W-:Y:S05]  /*0bb0*/  BSYNC B0 ;  /* 0x0000000000007941 */ /* 0x000fea0003800000 */
.L_x_2270:
        /* <DEDUP_REMOVED lines=54> */
.L_x_2302:
        /* <DEDUP_REMOVED lines=10> */
.L_x_2277:
        /* <DEDUP_REMOVED lines=26> */
.L_x_2280:
[----:B------:R-:W-:Y:S05]  /*1160*/  BSYNC B0 ;  /* 0x0000000000007941 */ /* 0x000fea0003800000 */
.L_x_2279:
[C---:B------:R-:W-:Y:S02]  /*1170*/  ISETP.GT.U32.AND P1, PT, R4.reuse, -0x2001, PT ;  /* 0xffffdfff0400780c */ /* 0x040fe40003f24070 */
[----:B------:R-:W-:Y:S02]  /*1180*/  IADD3 R4, R4, 0x2000, RZ ;  /* 0x0000200004047810 */ /* 0x000fe40007ffe0ff */
[----:B------:R-:W-:-:S09]  /*1190*/  IADD3 R5, R5, 0x1000, RZ ;  /* 0x0000100005057810 */ /* 0x000fd20007ffe0ff */
[----:B------:R-:W-:Y:S05]  /*11a0*/  @P1 BRA `(.L_x_2281) ;  /* 0xffffffec00f01947 */ /* 0x000fea000383ffff */
[----:B------:R-:W-:Y:S05]  /*11b0*/  EXIT ;  /* 0x000000000000794d */ /* 0x000fea0003800000 */
.L_x_2278:
[----:B------:R-:W-:Y:S01]  /*11c0*/  HFMA2.MMA R13, -RZ, RZ, 0, 5.9604644775390625e-08 ;  /* 0x00000001ff0d7435 */ /* 0x000fe200000001ff */
[----:B0-----:R-:W-:Y:S02]  /*11d0*/  MOV R26, R9 ;  /* 0x00000009001a7202 */ /* 0x001fe40000000f00 */
[----:B------:R-:W-:Y:S02]  /*11e0*/  MOV R12, 0x1f ;  /* 0x0000001f000c7802 */ /* 0x000fe40000000f00 */
[----:B------:R-:W-:-:S07]  /*11f0*/  MOV R11, 0xffffffff ;  /* 0xffffffff000b7802 */ /* 0x000fce0000000f00 */
[----:B-1234-:R-:W-:Y:S05]  /*1200*/  WARPSYNC.COLLECTIVE R11, `(.L_x_2282) ;  /* 0x000000000b087348 */ /* 0x01efea0003c00000 */
[----:B------:R0:W0:Y:S02]  /*1210*/  SHFL.BFLY P2, R16, R26, R13, R12 ;  /* 0x0c00000d1a107389 */ /* 0x000024000004000c */
[----:B01234-:R-:W-:Y:S01]  /*1220*/  ENDCOLLECTIVE ;  /* 0x000000000000791b */ /* 0x01ffe20003800000 */
.L_x_2282:
[----:B------:R-:W-:Y:S01]  /*1230*/  HFMA2.MMA R13, -RZ, RZ, 0, 1.1920928955078125e-07 ;  /* 0x00000002ff0d7435 */ /* 0x000fe200000001ff */
[----:B------:R-:W-:-:S05]  /*1240*/  FADD.FTZ R10, R9, R16 ;  /* 0x00000010090a7221 */ /* 0x000fca0000010000 */
[----:B------:R-:W-:-:S07]  /*1250*/  MOV R26, R10 ;  /* 0x0000000a001a7202 */ /* 0x000fce0000000f00 */
[----:B------:R-:W-:Y:S05]  /*1260*/  WARPSYNC.COLLECTIVE R11, `(.L_x_2283) ;  /* 0x000000000b087348 */ /* 0x000fea0003c00000 */
[----:B------:R0:W1:Y:S02]  /*1270*/  SHFL.BFLY P2, R16, R26, R13, R12 ;  /* 0x0c00000d1a107389 */ /* 0x000064000004000c */
[----:B01----:R-:W-:Y:S01]  /*1280*/  ENDCOLLECTIVE ;  /* 0x000000000000791b */ /* 0x003fe20003800000 */
.L_x_2283:
[----:B------:R-:W-:Y:S01]  /*1290*/  HFMA2.MMA R13, -RZ, RZ, 0, 2.384185791015625e-07 ;  /* 0x00000004ff0d7435 */ /* 0x000fe200000001ff */
[----:B------:R-:W-:-:S05]  /*12a0*/  FADD.FTZ R9, R10, R16 ;  /* 0x000000100a097221 */ /* 0x000fca0000010000 */
[----:B------:R-:W-:-:S07]  /*12b0*/  MOV R26, R9 ;  /* 0x00000009001a7202 */ /* 0x000fce0000000f00 */
[----:B------:R-:W-:Y:S05]  /*12c0*/  WARPSYNC.COLLECTIVE R11, `(.L_x_2284) ;  /* 0x000000000b087348 */ /* 0x000fea0003c00000 */
[----:B------:R0:W1:Y:S02]  /*12d0*/  SHFL.BFLY P2, R16, R26, R13, R12 ;  /* 0x0c00000d1a107389 */ /* 0x000064000004000c */
[----:B01----:R-:W-:Y:S01]  /*12e0*/  ENDCOLLECTIVE ;  /* 0x000000000000791b */ /* 0x003fe20003800000 */
.L_x_2284:
[----:B------:R-:W-:Y:S01]  /*12f0*/  HFMA2.MMA R13, -RZ, RZ, 0, 4.76837158203125e-07 ;  /* 0x00000008ff0d7435 */ /* 0x000fe200000001ff */
[----:B------:R-:W-:-:S05]  /*1300*/  FADD.FTZ R18, R9, R16 ;  /* 0x0000001009127221 */ /* 0x000fca0000010000 */
[----:B------:R-:W-:-:S07]  /*1310*/  MOV R26, R18 ;  /* 0x00000012001a7202 */ /* 0x000fce0000000f00 */
[----:B------:R-:W-:Y:S05]  /*1320*/  WARPSYNC.COLLECTIVE R11, `(.L_x_2285) ;  /* 0x000000000b087348 */ /* 0x000fea0003c00000 */
[----:B------:R0:W1:Y:S02]  /*1330*/  SHFL.BFLY P2, R16, R26, R13, R12 ;  /* 0x0c00000d1a107389 */ /* 0x000064000004000c */
[----:B01----:R-:W-:Y:S01]  /*1340*/  ENDCOLLECTIVE ;  /* 0x000000000000791b */ /* 0x003fe20003800000 */
.L_x_2285:
[----:B------:R-:W-:Y:S01]  /*1350*/  HFMA2.MMA R13, -RZ, RZ, 0, 9.5367431640625e-07 ;  /* 0x00000010ff0d7435 */ /* 0x000fe200000001ff */
[----:B------:R-:W-:-:S05]  /*1360*/  FADD.FTZ R10, R18, R16 ;  /* 0x00000010120a7221 */ /* 0x000fca0000010000 */
[----:B------:R-:W-:-:S07]  /*1370*/  MOV R26, R10 ;  /* 0x0000000a001a7202 */ /* 0x000fce0000000f00 */
[----:B------:R-:W-:Y:S05]  /*1380*/  WARPSYNC.COLLECTIVE R11, `(.L_x_2286) ;  /* 0x000000000b087348 */ /* 0x000fea0003c00000 */
[----:B------:R0:W1:Y:S02]  /*1390*/  SHFL.BFLY P2, R16, R26, R13, R12 ;  /* 0x0c00000d1a107389 */ /* 0x000064000004000c */
[----:B01----:R-:W-:Y:S01]  /*13a0*/  ENDCOLLECTIVE ;  /* 0x000000000000791b */ /* 0x003fe20003800000 */
.L_x_2286:
[----:B------:R-:W-:Y:S01]  /*13b0*/  MOV R26, R14 ;  /* 0x0000000e001a7202 */ /* 0x000fe20000000f00 */
[----:B------:R-:W-:Y:S01]  /*13c0*/  IMAD.MOV.U32 R13, RZ, RZ, 0x1 ;  /* 0x00000001ff0d7424 */ /* 0x000fe200078e00ff */
[----:B------:R-:W-:-:S07]  /*13d0*/  MOV R9, R16 ;  /* 0x0000001000097202 */ /* 0x000fce0000000f00 */
[----:B------:R-:W-:Y:S05]  /*13e0*/  WARPSYNC.COLLECTIVE R11, `(.L_x_2287) ;  /* 0x000000000b087348 */ /* 0x000fea0003c00000 */
[----:B------:R0:W1:Y:S02]  /*13f0*/  SHFL.BFLY P2, R16, R26, R13, R12 ;  /* 0x0c00000d1a107389 */ /* 0x000064000004000c */
[----:B01----:R-:W-:Y:S01]  /*1400*/  ENDCOLLECTIVE ;  /* 0x000000000000791b */ /* 0x003fe20003800000 */
.L_x_2287:
[----:B------:R-:W-:Y:S01]  /*1410*/  HFMA2.MMA R13, -RZ, RZ, 0, 1.1920928955078125e-07 ;  /* 0x00000002ff0d7435 */ /* 0x000fe200000001ff */
[----:B------:R-:W-:-:S05]  /*1420*/  MOV R15, R16 ;  /* 0x00000010000f7202 */ /* 0x000fca0000000f00 */
[----:B------:R-:W-:-:S05]  /*1430*/  FADD.FTZ R15, R14, R15 ;  /* 0x0000000f0e0f7221 */ /* 0x000fca0000010000 */
[----:B------:R-:W-:-:S07]  /*1440*/  MOV R26, R15 ;  /* 0x0000000f001a7202 */ /* 0x000fce0000000f00 */
[----:B------:R-:W-:Y:S05]  /*1450*/  WARPSYNC.COLLECTIVE R11, `(.L_x_2288) ;  /* 0x000000000b087348 */ /* 0x000fea0003c00000 */
[----:B------:R0:W1:Y:S02]  /*1460*/  SHFL.BFLY P2, R16, R26, R13, R12 ;  /* 0x0c00000d1a107389 */ /* 0x000064000004000c */
[----:B01----:R-:W-:Y:S01]  /*1470*/  ENDCOLLECTIVE ;  /* 0x000000000000791b */ /* 0x003fe20003800000 */
.L_x_2288:
[----:B------:R-:W-:Y:S01]  /*1480*/  HFMA2.MMA R13, -RZ, RZ, 0, 2.384185791015625e-07 ;  /* 0x00000004ff0d7435 */ /* 0x000fe200000001ff */
[----:B------:R-:W-:-:S05]  /*1490*/  MOV R18, R16 ;  /* 0x0000001000127202 */ /* 0x000fca0000000f00 */
[----:B------:R-:W-:-:S05]  /*14a0*/  FADD.FTZ R14, R15, R18 ;  /* 0x000000120f0e7221 */ /* 0x000fca0000010000 */
[----:B------:R-:W-:-:S07]  /*14b0*/  MOV R26, R14 ;  /* 0x0000000e001a7202 */ /* 0x000fce0000000f00 */
[----:B------:R-:W-:Y:S05]  /*14c0*/  WARPSYNC.COLLECTIVE R11, `(.L_x_2289) ;  /* 0x000000000b087348 */ /* 0x000fea0003c00000 */
[----:B------:R0:W1:Y:S02]  /*14d0*/  SHFL.BFLY P2, R16, R26, R13, R12 ;  /* 0x0c00000d1a107389 */ /* 0x000064000004000c */
[----:B01----:R-:W-:Y:S01]  /*14e0*/  ENDCOLLECTIVE ;  /* 0x000000000000791b */ /* 0x003fe20003800000 */
.L_x_2289:
[----:B------:R-:W-:Y:S01]  /*14f0*/  HFMA2.MMA R13, -RZ, RZ, 0, 4.76837158203125e-07 ;  /* 0x00000008ff0d7435 */ /* 0x000fe200000001ff */
[----:B------:R-:W-:-:S05]  /*1500*/  MOV R17, R16 ;  /* 0x0000001000117202 */ /* 0x000fca0000000f00 */
[----:B------:R-:W-:-:S05]  /*1510*/  FADD.FTZ R19, R14, R17 ;  /* 0x000000110e137221 */ /* 0x000fca0000010000 */
[----:B------:R-:W-:-:S07]  /*1520*/  MOV R26, R19 ;  /* 0x00000013001a7202 */ /* 0x000fce0000000f00 */
[----:B------:R-:W-:Y:S05]  /*1530*/  WARPSYNC.COLLECTIVE R11, `(.L_x_2290) ;  /* 0x000000000b087348 */ /* 0x000fea0003c00000 */
[----:B------:R0:W1:Y:S02]  /*1540*/  SHFL.BFLY P2, R16, R26, R13, R12 ;  /* 0x0c00000d1a107389 */ /* 0x000064000004000c */
[----:B01----:R-:W-:Y:S01]  /*1550*/  ENDCOLLECTIVE ;  /* 0x000000000000791b */ /* 0x003fe20003800000 */
.L_x_2290:
[----:B------:R-:W-:Y:S01]  /*1560*/  HFMA2.MMA R13, -RZ, RZ, 0, 9.5367431640625e-07 ;  /* 0x00000010ff0d7435 */ /* 0x000fe200000001ff */
[----:B------:R-:W-:-:S05]  /*1570*/  MOV R20, R16 ;  /* 0x0000001000147202 */ /* 0x000fca0000000f00 */
[----:B------:R-:W-:-:S05]  /*1580*/  FADD.FTZ R15, R19, R20 ;  /* 0x00000014130f7221 */ /* 0x000fca0000010000 */
[----:B------:R-:W-:-:S07]  /*1590*/  MOV R26, R15 ;  /* 0x0000000f001a7202 */ /* 0x000fce0000000f00 */
[----:B------:R-:W-:Y:S05]  /*15a0*/  WARPSYNC.COLLECTIVE R11, `(.L_x_2291) ;  /* 0x000000000b087348 */ /* 0x000fea0003c00000 */
[----:B------:R0:W1:Y:S02]  /*15b0*/  SHFL.BFLY P2, R16, R26, R13, R12 ;  /* 0x0c00000d1a107389 */ /* 0x000064000004000c */
[----:B01----:R-:W-:Y:S01]  /*15c0*/  ENDCOLLECTIVE ;  /* 0x000000000000791b */ /* 0x003fe20003800000 */
.L_x_2291:
[----:B------:R-:W-:Y:S01]  /*15d0*/  HFMA2.MMA R13, -RZ, RZ, 0, 5.9604644775390625e-08 ;  /* 0x00000001ff0d7435 */ /* 0x000fe200000001ff */
[----:B------:R-:W-:Y:S02]  /*15e0*/  MOV R26, R8 ;  /* 0x00000008001a7202 */ /* 0x000fe40000000f00 */
[----:B------:R-:W-:-:S08]  /*15f0*/  MOV R14, R16 ;  /* 0x00000010000e7202 */ /* 0x000fd00000000f00 */
[----:B------:R-:W-:Y:S05]  /*1600*/  WARPSYNC.COLLECTIVE R11, `(.L_x_2292) ;  /* 0x000000000b087348 */ /* 0x000fea0003c00000 */
[----:B------:R0:W1:Y:S02]  /*1610*/  SHFL.BFLY P2, R16, R26, R13, R12 ;  /* 0x0c00000d1a107389 */ /* 0x000064000004000c */
[----:B01----:R-:W-:Y:S01]  /*1620*/  ENDCOLLECTIVE ;  /* 0x000000000000791b */ /* 0x003fe20003800000 */
.L_x_2292:
[----:B------:R-:W-:Y:S01]  /*1630*/  HFMA2.MMA R13, -RZ, RZ, 0, 1.1920928955078125e-07 ;  /* 0x00000002ff0d7435 */ /* 0x000fe200000001ff */
[----:B------:R-:W-:-:S05]  /*1640*/  MOV R17, R16 ;  /* 0x0000001000117202 */ /* 0x000fca0000000f00 */
[----:B------:R-:W-:-:S05]  /*1650*/  FADD.FTZ R19, R8, R17 ;  /* 0x0000001108137221 */ /* 0x000fca0000010000 */
[----:B------:R-:W-:-:S07]  /*1660*/  MOV R26, R19 ;  /* 0x00000013001a7202 */ /* 0x000fce0000000f00 */
[----:B------:R-:W-:Y:S05]  /*1670*/  WARPSYNC.COLLECTIVE R11, `(.L_x_2293) ;  /* 0x000000000b087348 */ /* 0x000fea0003c00000 */
[----:B------:R0:W1:Y:S02]  /*1680*/  SHFL.BFLY P2, R16, R26, R13, R12 ;  /* 0x0c00000d1a107389 */ /* 0x000064000004000c */
[----:B01----:R-:W-:Y:S01]  /*1690*/  ENDCOLLECTIVE ;  /* 0x000000000000791b */ /* 0x003fe20003800000 */
.L_x_2293:
[----:B------:R-:W-:Y:S01]  /*16a0*/  IMAD.MOV.U32 R13, RZ, RZ, 0x4 ;  /* 0x00000004ff0d7424 */ /* 0x000fe200078e00ff */
[----:B------:R-:W-:-:S05]  /*16b0*/  MOV R20, R16 ;  /* 0x0000001000147202 */ /* 0x000fca0000000f00 */
[----:B------:R-:W-:-:S05]  /*16c0*/  FADD.FTZ R8, R19, R20 ;  /* 0x0000001413087221 */ /* 0x000fca0000010000 */
[----:B------:R-:W-:-:S07]  /*16d0*/  MOV R26, R8 ;  /* 0x00000008001a7202 */ /* 0x000fce0000000f00 */
[----:B------:R-:W-:Y:S05]  /*16e0*/  WARPSYNC.COLLECTIVE R11, `(.L_x_2294) ;  /* 0x000000000b087348 */ /* 0x000fea0003c00000 */
[----:B------:R0:W1:Y:S02]  /*16f0*/  SHFL.BFLY P2, R16, R26, R13, R12 ;  /* 0x0c00000d1a107389 */ /* 0x000064000004000c */
[----:B01----:R-:W-:Y:S01]  /*1700*/  ENDCOLLECTIVE ;  /* 0x000000000000791b */ /* 0x003fe20003800000 */
.L_x_2294:
[----:B------:R-:W-:Y:S01]  /*1710*/  HFMA2.MMA R13, -RZ, RZ, 0, 4.76837158203125e-07 ;  /* 0x00000008ff0d7435 */ /* 0x000fe200000001ff */
[----:B------:R-:W-:-:S05]  /*1720*/  MOV R21, R16 ;  /* 0x0000001000157202 */ /* 0x000fca0000000f00 */
[----:B------:R-:W-:-:S05]  /*1730*/  FADD.FTZ R21, R8, R21 ;  /* 0x0000001508157221 */ /* 0x000fca0000010000 */
[----:B------:R-:W-:-:S07]  /*1740*/  MOV R26, R21 ;  /* 0x00000015001a7202 */ /* 0x000fce0000000f00 */
[----:B------:R-:W-:Y:S05]  /*1750*/  WARPSYNC.COLLECTIVE R11, `(.L_x_2295) ;  /* 0x000000000b087348 */ /* 0x000fea0003c00000 */
[----:B------:R0:W1:Y:S02]  /*1760*/  SHFL.BFLY P2, R16, R26, R13, R12 ;  /* 0x0c00000d1a107389 */ /* 0x000064000004000c */
[----:B01----:R-:W-:Y:S01]  /*1770*/  ENDCOLLECTIVE ;  /* 0x000000000000791b */ /* 0x003fe20003800000 */
.L_x_2295:
[----:B------:R-:W-:Y:S01]  /*1780*/  HFMA2.MMA R13, -RZ, RZ, 0, 9.5367431640625e-07 ;  /* 0x00000010ff0d7435 */ /* 0x000fe200000001ff */
[----:B------:R-:W-:-:S05]  /*1790*/  MOV R22, R16 ;  /* 0x0000001000167202 */ /* 0x000fca0000000f00 */
[----:B------:R-:W-:-:S05]  /*17a0*/  FADD.FTZ R17, R21, R22 ;  /* 0x0000001615117221 */ /* 0x000fca0000010000 */
[----:B------:R-:W-:-:S07]  /*17b0*/  MOV R26, R17 ;  /* 0x00000011001a7202 */ /* 0x000fce0000000f00 */
[----:B------:R-:W-:Y:S05]  /*17c0*/  WARPSYNC.COLLECTIVE R11, `(.L_x_2296) ;  /* 0x000000000b087348 */ /* 0x000fea0003c00000 */
[----:B------:R0:W1:Y:S02]  /*17d0*/  SHFL.BFLY P2, R16, R26, R13, R12 ;  /* 0x0c00000d1a107389 */ /* 0x000064000004000c */
[----:B01----:R-:W-:Y:S01]  /*17e0*/  ENDCOLLECTIVE ;  /* 0x000000000000791b */ /* 0x003fe20003800000 */
.L_x_2296:
[----:B------:R-:W-:Y:S01]  /*17f0*/  HFMA2.MMA R13, -RZ, RZ, 0, 5.9604644775390625e-08 ;  /* 0x00000001ff0d7435 */ /* 0x000fe200000001ff */
[----:B------:R-:W-:Y:S02]  /*1800*/  MOV R26, R7 ;  /* 0x00000007001a7202 */ /* 0x000fe40000000f00 */
[----:B------:R-:W-:-:S08]  /*1810*/  MOV R8, R16 ;  /* 0x0000001000087202 */ /* 0x000fd00000000f00 */
[----:B------:R-:W-:Y:S05]  /*1820*/  WARPSYNC.COLLECTIVE R11, `(.L_x_2297) ;  /* 0x000000000b087348 */ /* 0x000fea0003c00000 */
[----:B------:R0:W1:Y:S02]  /*1830*/  SHFL.BFLY P2, R16, R26, R13, R12 ;  /* 0x0c00000d1a107389 */ /* 0x000064000004000c */
[----:B01----:R-:W-:Y:S01]  /*1840*/  ENDCOLLECTIVE ;  /* 0x000000000000791b */ /* 0x003fe20003800000 */
.L_x_2297:
[----:B------:R-:W-:Y:S01]  /*1850*/  HFMA2.MMA R13, -RZ, RZ, 0, 1.1920928955078125e-07 ;  /* 0x00000002ff0d7435 */ /* 0x000fe200000001ff */
[----:B------:R-:W-:-:S05]  /*1860*/  MOV R18, R16 ;  /* 0x0000001000127202 */ /* 0x000fca0000000f00 */
[----:B------:R-:W-:-:S05]  /*1870*/  FADD.FTZ R22, R7, R18 ;  /* 0x0000001207167221 */ /* 0x000fca0000010000 */
[----:B------:R-:W-:-:S07]  /*1880*/  MOV R26, R22 ;  /* 0x00000016001a7202 */ /* 0x000fce0000000f00 */
[----:B------:R-:W-:Y:S05]  /*1890*/  WARPSYNC.COLLECTIVE R11, `(.L_x_2298) ;  /* 0x000000000b087348 */ /* 0x000fea0003c00000 */
[----:B------:R0:W1:Y:S02]  /*18a0*/  SHFL.BFLY P2, R16, R26, R13, R12 ;  /* 0x0c00000d1a107389 */ /* 0x000064000004000c */
[----:B01----:R-:W-:Y:S01]  /*18b0*/  ENDCOLLECTIVE ;  /* 0x000000000000791b */ /* 0x003fe20003800000 */
.L_x_2298:
[----:B------:R-:W-:Y:S01]  /*18c0*/  HFMA2.MMA R13, -RZ, RZ, 0, 2.384185791015625e-07 ;  /* 0x00000004ff0d7435 */ /* 0x000fe200000001ff */
[----:B------:R-:W-:-:S05]  /*18d0*/  MOV R21, R16 ;  /* 0x0000001000157202 */ /* 0x000fca0000000f00 */
[----:B------:R-:W-:-:S05]  /*18e0*/  FADD.FTZ R7, R22, R21 ;  /* 0x0000001516077221 */ /* 0x000fca0000010000 */
[----:B------:R-:W-:-:S07]  /*18f0*/  MOV R26, R7 ;  /* 0x00000007001a7202 */ /* 0x000fce0000000f00 */
[----:B------:R-:W-:Y:S05]  /*1900*/  WARPSYNC.COLLECTIVE R11, `(.L_x_2299) ;  /* 0x000000000b087348 */ /* 0x000fea0003c00000 */
[----:B------:R0:W1:Y:S02]  /*1910*/  SHFL.BFLY P2, R16, R26, R13, R12 ;  /* 0x0c00000d1a107389 */ /* 0x000064000004000c */
[----:B01----:R-:W-:Y:S01]  /*1920*/  ENDCOLLECTIVE ;  /* 0x000000000000791b */ /* 0x003fe20003800000 */
.L_x_2299:
[----:B------:R-:W-:Y:S01]  /*1930*/  HFMA2.MMA R13, -RZ, RZ, 0, 4.76837158203125e-07 ;  /* 0x00000008ff0d7435 */ /* 0x000fe200000001ff */
[----:B------:R-:W-:-:S05]  /*1940*/  MOV R20, R16 ;  /* 0x0000001000147202 */ /* 0x000fca0000000f00 */
[----:B------:R-:W-:-:S05]  /*1950*/  FADD.FTZ R23, R7, R20 ;  /* 0x0000001407177221 */ /* 0x000fca0000010000 */
[----:B------:R-:W-:-:S07]  /*1960*/  MOV R26, R23 ;  /* 0x00000017001a7202 */ /* 0x000fce0000000f00 */
[----:B------:R-:W-:Y:S05]  /*1970*/  WARPSYNC.COLLECTIVE R11, `(.L_x_2300) ;  /* 0x000000000b087348 */ /* 0x000fea0003c00000 */
[----:B------:R0:W1:Y:S02]  /*1980*/  SHFL.BFLY P2, R16, R26, R13, R12 ;  /* 0x0c00000d1a107389 */ /* 0x000064000004000c */
[----:B01----:R-:W-:Y:S01]  /*1990*/  ENDCOLLECTIVE ;  /* 0x000000000000791b */ /* 0x003fe20003800000 */
.L_x_2300:
[----:B------:R-:W-:Y:S01]  /*19a0*/  HFMA2.MMA R13, -RZ, RZ, 0, 9.5367431640625e-07 ;  /* 0x00000010ff0d7435 */ /* 0x000fe200000001ff */
[----:B------:R-:W-:-:S05]  /*19b0*/  MOV R24, R16 ;  /* 0x0000001000187202 */ /* 0x000fca0000000f00 */
[----:B------:R-:W-:-:S05]  /*19c0*/  FADD.FTZ R24, R23, R24 ;  /* 0x0000001817187221 */ /* 0x000fca0000010000 */
[----:B------:R-:W-:-:S07]  /*19d0*/  MOV R26, R24 ;  /* 0x00000018001a7202 */ /* 0x000fce0000000f00 */
[----:B------:R-:W-:Y:S05]  /*19e0*/  WARPSYNC.COLLECTIVE R11, `(.L_x_2301) ;  /* 0x000000000b087348 */ /* 0x000fea0003c00000 */
[----:B------:R0:W1:Y:S02]  /*19f0*/  SHFL.BFLY P2, R16, R26, R13, R12 ;  /* 0x0c00000d1a107389 */ /* 0x000064000004000c */
[----:B01----:R-:W-:Y:S01]  /*1a00*/  ENDCOLLECTIVE ;  /* 0x000000000000791b */ /* 0x003fe20003800000 */
.L_x_2301:
[----:B------:R-:W-:Y:S05]  /*1a10*/  BRA `(.L_x_2302) ;  /* 0xfffffff400407947 */ /* 0x000fea000383ffff */
.L_x_2303:
        /* <DEDUP_REMOVED lines=14> */
.L_x_3588:


//--------------------- .text._ZN10layer_norm31ln_parallel_residual_bwd_kernelINS_13Kernel_traitsI6__halfS2_fS2_fjLj8192ELj1ELj1ELj8ELj16ENS_18Kernel_traits_baseILj8192ES2_S2_fS2_fjLj256EEEEELb1ELb1ELb1EEEvNS_9BwdParamsE --------------------------
	.section	.text._ZN10layer_norm31ln_parallel_residual_bwd_kernelINS_13Kernel_traitsI6__halfS2_fS2_fjLj8192ELj1ELj1ELj8ELj16ENS_18Kernel_traits_baseILj8192ES2_S2_fS2_fjLj256EEEEELb1ELb1ELb1EEEvNS_9BwdParamsE,"ax",@progbits
	.align	128
        .global         _ZN10layer_norm31ln_parallel_residual_bwd_kernelINS_13Kernel_traitsI6__halfS2_fS2_fjLj8192ELj1ELj1ELj8ELj16ENS_18Kernel_traits_baseILj8192ES2_S2_fS2_fjLj256EEEEELb1ELb1ELb1EEEvNS_9BwdParamsE
        .type           _ZN10layer_norm31ln_parallel_residual_bwd_kernelINS_13Kernel_traitsI6__halfS2_fS2_fjLj8192ELj1ELj1ELj8ELj16ENS_18Kernel_traits_baseILj8192ES2_S2_fS2_fjLj256EEEEELb1ELb1ELb1EEEvNS_9BwdParamsE,@function
        .size           _ZN10layer_norm31ln_parallel_residual_bwd_kernelINS_13Kernel_traitsI6__halfS2_fS2_fjLj8192ELj1ELj1ELj8ELj16ENS_18Kernel_traits_baseILj8192ES2_S2_fS2_fjLj256EEEEELb1ELb1ELb1EEEvNS_9BwdParamsE,(.L_x_3589 - _ZN10layer_norm31ln_parallel_residual_bwd_kernelINS_13Kernel_traitsI6__halfS2_fS2_fjLj8192ELj1ELj1ELj8ELj16ENS_18Kernel_traits_baseILj8192ES2_S2_fS2_fjLj256EEEEELb1ELb1ELb1EEEvNS_9BwdParamsE)
        .other          _ZN10layer_norm31ln_parallel_residual_bwd_kernelINS_13Kernel_traitsI6__halfS2_fS2_fjLj8192ELj1ELj1ELj8ELj16ENS_18Kernel_traits_baseILj8192ES2_S2_fS2_fjLj256EEEEELb1ELb1ELb1EEEvNS_9BwdParamsE,@"STO_CUDA_ENTRY STV_DEFAULT"
_ZN10layer_norm31ln_parallel_residual_bwd_kernelINS_13Kernel_traitsI6__halfS2_fS2_fjLj8192ELj1ELj1ELj8ELj16ENS_18Kernel_traits_baseILj8192ES2_S2_fS2_fjLj256EEEEELb1ELb1ELb1EEEvNS_9BwdParamsE:
.text._ZN10layer_norm31ln_parallel_residual_bwd_kernelINS_13Kernel_traitsI6__halfS2_fS2_fjLj8192ELj1ELj1ELj8ELj16ENS_18Kernel_traits_baseILj8192ES2_S2_fS2_fjLj256EEEEELb1ELb1ELb1EEEvNS_9BwdParamsE:
        /* <DEDUP_REMOVED lines=48> */
.L_x_2304:
        /* <DEDUP_REMOVED lines=46> */
[----:B------:R-:W-:Y:S02]  /*05e0*/  HADD2.F32 R191, -RZ, R185.H1_H1 ;  /* 0x300000b9ffbf7230 */ /* 0x000fe40000004100 */
[--C-:B------:R-:W-:Y:S02]  /*05f0*/  HADD2.F32 R190, -RZ, R186.reuse.H0_H0 ;  /* 0x200000baffbe7230 */ /* 0x100fe40000004100 */
[----:B------:R-:W-:Y:S02]  /*0600*/  HADD2.F32 R189, -RZ, R186.H1_H1 ;  /* 0x300000baffbd7230 */ /* 0x000fe40000004100 */
[--C-:B---3--:R-:W-:Y:S02]  /*0610*/  HADD2.F32 R186, -RZ, R176.reuse.H0_H0 ;  /* 0x200000b0ffba7230 */ /* 0x108fe40000004100 */
[----:B------:R-:W-:-:S02]  /*0620*/  HADD2.F32 R185, -RZ, R176.H1_H1 ;  /* 0x300000b0ffb97230 */ /* 0x000fc40000004100 */
[--C-:B------:R-:W-:Y:S02]  /*0630*/  HADD2.F32 R184, -RZ, R177.reuse.H0_H0 ;  /* 0x200000b1ffb87230 */ /* 0x100fe40000004100 */
[----:B------:R-:W-:Y:S02]  /*0640*/  HADD2.F32 R183, -RZ, R177.H1_H1 ;  /* 0x300000b1ffb77230 */ /* 0x000fe40000004100 */
[--C-:B------:R-:W-:Y:S02]  /*0650*/  HADD2.F32 R182, -RZ, R178.reuse.H0_H0 ;  /* 0x200000b2ffb67230 */ /* 0x100fe40000004100 */
[----:B------:R-:W-:Y:S02]  /*0660*/  HADD2.F32 R181, -RZ, R178.H1_H1 ;  /* 0x300000b2ffb57230 */ /* 0x000fe40000004100 */
[--C-:B----4-:R-:W-:Y:S02]  /*0670*/  HADD2.F32 R178, -RZ, R168.reuse.H0_H0 ;  /* 0x200000a8ffb27230 */ /* 0x110fe40000004100 */
[----:B------:R-:W-:-:S02]  /*0680*/  HADD2.F32 R177, -RZ, R168.H1_H1 ;  /* 0x300000a8ffb17230 */ /* 0x000fc40000004100 */
[--C-:B------:R-:W-:Y:S02]  /*0690*/  HADD2.F32 R176, -RZ, R169.reuse.H0_H0 ;  /* 0x200000a9ffb07230 */ /* 0x100fe40000004100 */
[----:B------:R-:W-:Y:S02]  /*06a0*/  HADD2.F32 R175, -RZ, R169.H1_H1 ;  /* 0x300000a9ffaf7230 */ /* 0x000fe40000004100 */
[--C-:B------:R-:W-:Y:S02]  /*06b0*/  HADD2.F32 R174, -RZ, R170.reuse.H0_H0 ;  /* 0x200000aaffae7230 */ /* 0x100fe40000004100 */
[----:B------:R-:W-:Y:S02]  /*06c0*/  HADD2.F32 R173, -RZ, R170.H1_H1 ;  /* 0x300000aaffad7230 */ /* 0x000fe40000004100 */
[----:B------:R-:W-:Y:S02]  /*06d0*/  HADD2.F32 R188, -RZ, R187.H0_H0 ;  /* 0x200000bbffbc7230 */ /* 0x000fe40000004100 */
[----:B------:R-:W-:-:S02]  /*06e0*/  HADD2.F32 R180, -RZ, R179.H0_H0 ;  /* 0x200000b3ffb47230 */ /* 0x000fc40000004100 */
[----:B------:R-:W-:Y:S02]  /*06f0*/  HADD2.F32 R172, -RZ, R171.H0_H0 ;  /* 0x200000abffac7230 */ /* 0x000fe40000004100 */
        /* <DEDUP_REMOVED lines=10> */
[----:B------:R-:W-:Y:S02]  /*07a0*/  HADD2.F32 R187, -RZ, R187.H1_H1 ;  /* 0x300000bbffbb7230 */ /* 0x000fe40000004100 */
[----:B------:R-:W-:Y:S02]  /*07b0*/  HADD2.F32 R179, -RZ, R179.H1_H1 ;  /* 0x300000b3ffb37230 */ /* 0x000fe40000004100 */
[----:B------:R-:W-:-:S07]  /*07c0*/  HADD2.F32 R171, -RZ, R171.H1_H1 ;  /* 0x300000abffab7230 */ /* 0x000fce0000004100 */
.L_x_2307:
        /* <DEDUP_REMOVED lines=11> */
[C---:B------:R-:W-:Y:S02]  /*0880*/  IADD3 R198, R206.reuse, 0x200, RZ ;  /* 0x00000200cec67810 */ /* 0x040fe40007ffe0ff */
[----:B------:R-:W4:Y:S01]  /*0890*/  LDG.E R225, desc[UR4][R104.64] ;  /* 0x0000000468e17981 */ /* 0x000f22000c1e1900 */
[C---:B------:R-:W-:Y:S01]  /*08a0*/  IADD3 R159, R206.reuse, 0x300, RZ ;  /* 0x00000300ce9f7810 */ /* 0x040fe20007ffe0ff */
[C-C-:B-1----:R-:W-:Y:S01]  /*08b0*/  IMAD.WIDE.U32 R116, R206.reuse, 0x20, R204.reuse ;  /* 0x00000020ce747825 */ /* 0x142fe200078e00cc */
[----:B------:R-:W-:Y:S01]  /*08c0*/  ISETP.NE.U32.AND P0, PT, RZ, UR12, PT ;  /* 0x0000000cff007c0c */ /* 0x000fe2000bf05070 */
[----:B------:R-:W0:Y:S02]  /*08d0*/  LDC.64 R220, c[0x0][0x240] ;  /* 0x00009000ffdc7b82 */ /* 0x000e240000000a00 */
[C---:B------:R-:W-:Y:S01]  /*08e0*/  IMAD.WIDE.U32 R130, R199.reuse, 0x20, R204 ;  /* 0x00000020c7827825 */ /* 0x040fe200078e00cc */
[----:B------:R-:W4:Y:S03]  /*08f0*/  LDG.E.128 R84, desc[UR4][R116.64] ;  /* 0x0000000474547981 */ /* 0x000f26000c1e1d00 */
[--C-:B--2---:R-:W-:Y:S01]  /*0900*/  IMAD.WIDE.U32 R88, R206, 0x10, R128.reuse ;  /* 0x00000010ce587825 */ /* 0x104fe200078e0080 */
[----:B------:R-:W2:Y:S03]  /*0910*/  LDG.E.128 R96, desc[UR4][R130.64] ;  /* 0x0000000482607981 */ /* 0x000ea6000c1e1d00 */
[----:B------:R-:W-:Y:S01]  /*0920*/  IMAD.WIDE.U32 R100, R199, 0x10, R128 ;  /* 0x00000010c7647825 */ /* 0x000fe200078e0080 */
[----:B------:R-:W2:Y:S03]  /*0930*/  LDG.E.128 R92, desc[UR4][R116.64+0x10] ;  /* 0x00001004745c7981 */ /* 0x000ea6000c1e1d00 */
[C-C-:B------:R-:W-:Y:S01]  /*0940*/  IMAD.WIDE.U32 R210, R198.reuse, 0x20, R204.reuse ;  /* 0x00000020c6d27825 */ /* 0x140fe200078e00cc */
[----:B------:R-:W2:Y:S03]  /*0950*/  LDG.E.128 R88, desc[UR4][R88.64] ;  /* 0x0000000458587981 */ /* 0x000ea6000c1e1d00 */
[----:B------:R-:W-:Y:S01]  /*0960*/  IMAD.WIDE.U32 R204, R159, 0x20, R204 ;  /* 0x000000209fcc7825 */ /* 0x000fe200078e00cc */
[----:B------:R-:W2:Y:S03]  /*0970*/  LDG.E.128 R108, desc[UR4][R210.64] ;  /* 0x00000004d26c7981 */ /* 0x000ea6000c1e1d00 */
[----:B---3--:R-:W-:Y:S01]  /*0980*/  IMAD.WIDE R208, R195, 0x4, R164 ;  /* 0x00000004c3d07825 */ /* 0x008fe200078e02a4 */
[----:B------:R-:W3:Y:S01]  /*0990*/  LDG.E.128 R100, desc[UR4][R100.64] ;  /* 0x0000000464647981 */ /* 0x000ee2000c1e1d00 */
[----:B------:R-:W1:Y:S03]  /*09a0*/  LDC.64 R164, c[0x0][0x2c8] ;  /* 0x0000b200ffa47b82 */ /* 0x000e660000000a00 */
[----:B------:R-:W3:Y:S01]  /*09b0*/  LDG.E.128 R120, desc[UR4][R204.64] ;  /* 0x00000004cc787981 */ /* 0x000ee2000c1e1d00 */
[----:B------:R-:W-:-:S03]  /*09c0*/  IMAD.WIDE.U32 R112, R198, 0x10, R128 ;  /* 0x00000010c6707825 */ /* 0x000fc600078e0080 */
[----:B------:R-:W3:Y:S04]  /*09d0*/  LDG.E R207, desc[UR4][R208.64] ;  /* 0x00000004d0cf7981 */ /* 0x000ee8000c1e1900 */
[----:B------:R-:W3:Y:S04]  /*09e0*/  LDG.E.128 R112, desc[UR4][R112.64] ;  /* 0x0000000470707981 */ /* 0x000ee8000c1e1d00 */
[----:B------:R0:W3:Y:S01]  /*09f0*/  LDG.E.128 R116, desc[UR4][R210.64+0x10] ;  /* 0x00001004d2747981 */ /* 0x0000e2000c1e1d00 */
[----:B------:R-:W-:-:S03]  /*0a00*/  IMAD.WIDE.U32 R128, R159, 0x10, R128 ;  /* 0x000000109f807825 */ /* 0x000fc600078e0080 */
[----:B------:R-:W3:Y:S04]  /*0a10*/  LDG.E.128 R104, desc[UR4][R130.64+0x10] ;  /* 0x0000100482687981 */ /* 0x000ee8000c1e1d00 */
[----:B------:R0:W3:Y:S04]  /*0a20*/  LDG.E.128 R124, desc[UR4][R204.64+0x10] ;  /* 0x00001004cc7c7981 */ /* 0x0000e8000c1e1d00 */
[----:B------:R-:W3:Y:S01]  /*0a30*/  LDG.E.128 R128, desc[UR4][R128.64] ;  /* 0x0000000480807981 */ /* 0x000ee2000c1e1d00 */
[----:B------:R-:W-:Y:S02]  /*0a40*/  ISETP.NE.AND.EX P0, PT, RZ, UR13, PT, P0 ;  /* 0x0000000dff007c0c */ /* 0x000fe4000bf05300 */
[----:B-1----:R-:W-:-:S04]  /*0a50*/  ISETP.NE.U32.AND P1, PT, R164, RZ, PT ;  /* 0x000000ffa400720c */ /* 0x002fc80003f25070 */
[----:B------:R-:W-:-:S07]  /*0a60*/  ISETP.NE.AND.EX P1, PT, R165, RZ, PT, P1 ;  /* 0x000000ffa500720c */ /* 0x000fce0003f25310 */
        /* <DEDUP_REMOVED lines=30> */
[----:B------:R4:W5:Y:S04]  /*0c50*/  @P0 LDG.E.64 R200, desc[UR4][R214.64] ;  /* 0x00000004d6c80981 */ /* 0x000968000c1e1b00 */
[----:B------:R-:W5:Y:S04]  /*0c60*/  @P1 LDG.E.128 R48, desc[UR4][R216.64] ;  /* 0x00000004d8301981 */ /* 0x000f68000c1e1d00 */
[----:B------:R1:W5:Y:S01]  /*0c70*/  @P1 LDG.E.128 R52, desc[UR4][R216.64+0x10] ;  /* 0x00001004d8341981 */ /* 0x000362000c1e1d00 */
[----:B------:R-:W-:-:S03]  /*0c80*/  LOP3.LUT P5, RZ, R224, 0xff, RZ, 0xc0, !PT ;  /* 0x000000ffe0ff7812 */ /* 0x000fc600078ac0ff */
[----:B------:R2:W5:Y:S01]  /*0c90*/  @P1 LDG.E.128 R68, desc[UR4][R218.64+0x10] ;  /* 0x00001004da441981 */ /* 0x000562000c1e1d00 */
[----:B0-----:R-:W-:-:S05]  /*0ca0*/  @P1 IMAD.WIDE.U32 R222, R206, 0x20, R222 ;  /* 0x00000020cede1825 */ /* 0x001fca00078e00de */
[----:B------:R-:W5:Y:S04]  /*0cb0*/  @P1 LDG.E.128 R40, desc[UR4][R222.64] ;  /* 0x00000004de281981 */ /* 0x000f68000c1e1d00 */
[----:B------:R0:W5:Y:S01]  /*0cc0*/  @P1 LDG.E.128 R44, desc[UR4][R222.64+0x10] ;  /* 0x00001004de2c1981 */ /* 0x000162000c1e1d00 */
[----:B----4-:R-:W-:-:S05]  /*0cd0*/  FSEL R214, R225, RZ, !P3 ;  /* 0x000000ffe1d67208 */ /* 0x010fca0005800000 */
[C---:B-1----:R-:W-:Y:S01]  /*0ce0*/  FADD.FTZ R216, -R214.reuse, R85 ;  /* 0x00000055d6d87221 */ /* 0x042fe20000010100 */
[C---:B------:R-:W-:Y:S01]  /*0cf0*/  FADD.FTZ R84, -R214.reuse, R84 ;  /* 0x00000054d6547221 */ /* 0x040fe20000010100 */
[C---:B--2---:R-:W-:Y:S01]  /*0d00*/  FADD.FTZ R228, -R214.reuse, R97 ;  /* 0x00000061d6e47221 */ /* 0x044fe20000010100 */
[C---:B------:R-:W-:Y:S01]  /*0d10*/  FADD.FTZ R218, -R214.reuse, R87 ;  /* 0x00000057d6da7221 */ /* 0x040fe20000010100 */
[--C-:B------:R-:W-:Y:S02]  /*0d20*/  HADD2.F32 R85, -RZ, R88.reuse.H0_H0 ;  /* 0x20000058ff557230 */ /* 0x100fe40000004100 */
[----:B------:R-:W-:Y:S02]  /*0d30*/  HADD2.F32 R88, -RZ, R88.H1_H1 ;  /* 0x30000058ff587230 */ /* 0x000fe40000004100 */
[----:B------:R-:W-:Y:S01]  /*0d40*/  FADD.FTZ R242, -R214, R111 ;  /* 0x0000006fd6f27221 */ /* 0x000fe20000010100 */
[--C-:B---3--:R-:W-:Y:S02]  /*0d50*/  HADD2.F32 R97, -RZ, R103.reuse.H0_H0 ;  /* 0x20000067ff617230 */ /* 0x108fe40000004100 */
[----:B------:R-:W-:-:S02]  /*0d60*/  HADD2.F32 R234, -RZ, R103.H1_H1 ;  /* 0x30000067ffea7230 */ /* 0x000fc40000004100 */
[----:B------:R-:W-:Y:S01]  /*0d70*/  FADD.FTZ R111, -R214, R120 ;  /* 0x00000078d66f7221 */ /* 0x000fe20000010100 */
[-C--:B------:R-:W-:Y:S01]  /*0d80*/  FMUL.FTZ R120, R194, R85.reuse ;  /* 0x00000055c2787220 */ /* 0x080fe20000410000 */
[----:B------:R-:W-:Y:S01]  /*0d90*/  FMUL.FTZ R103, R207, R84 ;  /* 0x00000054cf677220 */ /* 0x000fe20000410000 */
[----:B------:R-:W-:Y:S02]  /*0da0*/  HADD2.F32 R87, -RZ, R89.H0_H0 ;  /* 0x20000059ff577230 */ /* 0x000fe40000004100 */
[C---:B------:R-:W-:Y:S01]  /*0db0*/  FADD.FTZ R240, -R214.reuse, R109 ;  /* 0x0000006dd6f07221 */ /* 0x040fe20000010100 */
[----:B------:R-:W-:Y:S01]  /*0dc0*/  FADD.FTZ R158, R85, R158 ;  /* 0x0000009e559e7221 */ /* 0x000fe20000010000 */
[----:B------:R-:W-:Y:S01]  /*0dd0*/  FFMA.FTZ R160, R103, R85, R160 ;  /* 0x0000005567a07223 */ /* 0x000fe200000100a0 */
[----:B------:R-:W-:Y:S01]  /*0de0*/  FMUL.FTZ R109, R193, R88 ;  /* 0x00000058c16d7220 */ /* 0x000fe20000410000 */
[----:B------:R-:W-:Y:S01]  /*0df0*/  FADD.FTZ R84, RZ, R120 ;  /* 0x00000078ff547221 */ /* 0x000fe20000010000 */
[C---:B------:R-:W-:Y:S01]  /*0e00*/  FADD.FTZ R86, -R214.reuse, R86 ;  /* 0x00000056d6567221 */ /* 0x040fe20000010100 */
[----:B------:R-:W-:Y:S01]  /*0e10*/  FADD.FTZ R224, -R214, R93 ;  /* 0x0000005dd6e07221 */ /* 0x000fe20000010100 */
[----:B------:R-:W-:Y:S01]  /*0e20*/  FMUL.FTZ R216, R207, R216 ;  /* 0x000000d8cfd87220 */ /* 0x000fe20000410000 */
[----:B------:R-:W-:Y:S01]  /*0e30*/  FFMA.FTZ R85, R103, R120, RZ ;  /* 0x0000007867557223 */ /* 0x000fe200000100ff */
[----:B------:R-:W-:-:S02]  /*0e40*/  HADD2.F32 R93, -RZ, R101.H0_H0 ;  /* 0x20000065ff5d7230 */ /* 0x000fc40000004100 */
[----:B------:R-:W-:Y:S02]  /*0e50*/  HADD2.F32 R232, -RZ, R101.H1_H1 ;  /* 0x30000065ffe87230 */ /* 0x000fe40000004100 */
[----:B------:R-:W-:Y:S01]  /*0e60*/  FADD.FTZ R250, -R214, R118 ;  /* 0x00000076d6fa7221 */ /* 0x000fe20000010100 */
[----:B------:R-:W-:Y:S02]  /*0e70*/  HADD2.F32 R220, -RZ, R89.H1_H1 ;  /* 0x30000059ffdc7230 */ /* 0x000fe40000004100 */
[----:B------:R-:W-:Y:S01]  /*0e80*/  FADD.FTZ R84, R84, R109 ;  /* 0x0000006d54547221 */ /* 0x000fe20000010000 */
[--C-:B------:R-:W-:Y:S02]  /*0e90*/  HADD2.F32 R101, -RZ, R113.reuse.H0_H0 ;  /* 0x20000071ff657230 */ /* 0x100fe40000004100 */
[----:B------:R-:W-:Y:S02]  /*0ea0*/  HADD2.F32 R244, -RZ, R113.H1_H1 ;  /* 0x30000071fff47230 */ /* 0x000fe40000004100 */
[----:B------:R-:W-:Y:S01]  /*0eb0*/  FMUL.FTZ R113, R192, R87 ;  /* 0x00000057c0717220 */ /* 0x000fe20000410000 */
[----:B------:R-:W-:Y:S01]  /*0ec0*/  FMUL.FTZ R118, R207, R86 ;  /* 0x00000056cf767220 */ /* 0x000fe20000410000 */
[----:B------:R-:W-:Y:S01]  /*0ed0*/  FFMA.FTZ R85, R216, R109, R85 ;  /* 0x0000006dd8557223 */ /* 0x000fe20000010055 */
[----:B------:R-:W-:-:S02]  /*0ee0*/  HADD2.F32 R89, -RZ, R90.H0_H0 ;  /* 0x2000005aff597230 */ /* 0x000fc40000004100 */
[----:B------:R-:W-:Y:S01]  /*0ef0*/  FADD.FTZ R248, -R214, R117 ;  /* 0x00000075d6f87221 */ /* 0x000fe20000010100 */
[----:B------:R-:W-:Y:S01]  /*0f00*/  FMUL.FTZ R117, R191, R220 ;  /* 0x000000dcbf757220 */ /* 0x000fe20000410000 */
[----:B------:R-:W-:Y:S01]  /*0f10*/  FADD.FTZ R84, R84, R113 ;  /* 0x0000007154547221 */ /* 0x000fe20000010000 */
[----:B------:R-:W-:Y:S01]  /*0f20*/  FADD.FTZ R92, -R214, R92 ;  /* 0x0000005cd65c7221 */ /* 0x000fe20000010100 */
[----:B------:R-:W-:Y:S01]  /*0f30*/  FMUL.FTZ R218, R207, R218 ;  /* 0x000000dacfda7220 */ /* 0x000fe20000410000 */
[----:B------:R-:W-:Y:S01]  /*0f40*/  FFMA.FTZ R85, R118, R113, R85 ;  /* 0x0000007176557223 */ /* 0x000fe20000010055 */
[----:B------:R-:W-:Y:S02]  /*0f50*/  HADD2.F32 R90, -RZ, R90.H1_H1 ;  /* 0x3000005aff5a7230 */ /* 0x000fe40000004100 */
[C---:B------:R-:W-:Y:S01]  /*0f60*/  FADD.FTZ R238, -R214.reuse, R107 ;  /* 0x0000006bd6ee7221 */ /* 0x040fe20000010100 */
[----:B------:R-:W-:Y:S01]  /*0f70*/  FADD.FTZ R217, -R214, R126 ;  /* 0x0000007ed6d97221 */ /* 0x000fe20000010100 */
[----:B------:R-:W-:Y:S01]  /*0f80*/  FADD.FTZ R154, R87, R154 ;  /* 0x0000009a579a7221 */ /* 0x000fe20000010000 */
[----:B------:R-:W-:Y:S01]  /*0f90*/  FFMA.FTZ R155, R118, R87, R155 ;  /* 0x00000057769b7223 */ /* 0x000fe2000001009b */
[----:B------:R-:W-:-:S02]  /*0fa0*/  HADD2.F32 R107, -RZ, R115.H0_H0 ;  /* 0x20000073ff6b7230 */ /* 0x000fc40000004100 */
[----:B------:R-:W-:Y:S01]  /*0fb0*/  FMUL.FTZ R126, R190, R89 ;  /* 0x00000059be7e7220 */ /* 0x000fe20000410000 */
[----:B------:R-:W-:Y:S02]  /*0fc0*/  HADD2.F32 R246, -RZ, R115.H1_H1 ;  /* 0x30000073fff67230 */ /* 0x000fe40000004100 */
[----:B------:R-:W-:Y:S01]  /*0fd0*/  FADD.FTZ R87, R84, R117 ;  /* 0x0000007554577221 */ /* 0x000fe20000010000 */
[----:B------:R-:W-:Y:S01]  /*0fe0*/  FMUL.FTZ R115, R207, R92 ;  /* 0x0000005ccf737220 */ /* 0x000fe20000410000 */
[----:B------:R-:W-:Y:S01]  /*0ff0*/  FFMA.FTZ R84, R218, R117, R85 ;  /* 0x00000075da547223 */ /* 0x000fe20000010055 */
[----:B------:R-:W-:Y:S02]  /*1000*/  HADD2.F32 R215, -RZ, R91.H0_H0 ;  /* 0x2000005bffd77230 */ /* 0x000fe40000004100 */
[----:B------:R-:W-:Y:S01]  /*1010*/  FADD.FTZ R86, R87, R126 ;  /* 0x0000007e57567221 */ /* 0x000fe20000010000 */
[--C-:B------:R-:W-:Y:S02]  /*1020*/  HADD2.F32 R235, -RZ, R131.reuse.H0_H0 ;  /* 0x20000083ffeb7230 */ /* 0x100fe40000004100 */
[----:B------:R-:W-:-:S02]  /*1030*/  HADD2.F32 R239, -RZ, R131.H1_H1 ;  /* 0x30000083ffef7230 */ /* 0x000fc40000004100 */
[----:B------:R-:W-:Y:S01]  /*1040*/  FMUL.FTZ R131, R189, R90 ;  /* 0x0000005abd837220 */ /* 0x000fe20000410000 */
[C---:B------:R-:W-:Y:S01]  /*1050*/  FADD.FTZ R94, -R214.reuse, R94 ;  /* 0x0000005ed65e7221 */ /* 0x040fe20000010100 */
[----:B------:R-:W-:Y:S01]  /*1060*/  FMUL.FTZ R224, R207, R224 ;  /* 0x000000e0cfe07220 */ /* 0x000fe20000410000 */
[----:B------:R-:W-:Y:S01]  /*1070*/  FFMA.FTZ R85, R115, R126, R84 ;  /* 0x0000007e73557223 */ /* 0x000fe20000010054 */
[----:B0-----:R-:W-:Y:S02]  /*1080*/  HADD2.F32 R222, -RZ, R91.H1_H1 ;  /* 0x3000005bffde7230 */ /* 0x001fe40000004100 */
[----:B------:R-:W-:Y:S01]  /*1090*/  FADD.FTZ R219, -R214, R127 ;  /* 0x0000007fd6db7221 */ /* 0x000fe20000010100 */
[--C-:B------:R-:W-:Y:S02]  /*10a0*/  HADD2.F32 R221, -RZ, R128.reuse.H0_H0 ;  /* 0x20000080ffdd7230 */ /* 0x100fe40000004100 */
[----:B------:R-:W-:Y:S01]  /*10b0*/  FADD.FTZ R87, R86, R131 ;  /* 0x0000008356577221 */ /* 0x000fe20000010000 */
[----:B------:R-:W-:-:S02]  /*10c0*/  HADD2.F32 R223, -RZ, R128.H1_H1 ;  /* 0x30000080ffdf7230 */ /* 0x000fc40000004100 */
[----:B------:R-:W-:Y:S01]  /*10d0*/  FMUL.FTZ R128, R188, R215 ;  /* 0x000000d7bc807220 */ /* 0x000fe20000410000 */
[----:B------:R-:W-:Y:S01]  /*10e0*/  FADD.FTZ R226, -R214, R95 ;  /* 0x0000005fd6e27221 */ /* 0x000fe20000010100 */
[----:B------:R-:W-:Y:S01]  /*10f0*/  FMUL.FTZ R127, R207, R94 ;  /* 0x0000005ecf7f7220 */ /* 0x000fe20000410000 */
[----:B------:R-:W-:Y:S01]  /*1100*/  FFMA.FTZ R84, R224, R131, R85 ;  /* 0x00000083e0547223 */ /* 0x000fe20000010055 */
[--C-:B------:R-:W-:Y:S02]  /*1110*/  HADD2.F32 R91, -RZ, R100.reuse.H0_H0 ;  /* 0x20000064ff5b7230 */ /* 0x100fe40000004100 */
[C---:B------:R-:W-:Y:S01]  /*1120*/  FADD.FTZ R252, -R214.reuse, R119 ;  /* 0x00000077d6fc7221 */ /* 0x040fe20000010100 */
[----:B------:R-:W-:Y:S01]  /*1130*/  FMUL.FTZ R119, R187, R222 ;  /* 0x000000debb777220 */ /* 0x000fe20000410000 */
[----:B------:R-:W-:Y:S01]  /*1140*/  FADD.FTZ R86, R87, R128 ;  /* 0x0000008057567221 */ /* 0x000fe20000010000 */
[----:B------:R-:W-:Y:S01]  /*1150*/  FADD.FTZ R96, -R214, R96 ;  /* 0x00000060d6607221 */ /* 0x000fe20000010100 */
[----:B------:R-:W-:Y:S01]  /*1160*/  FMUL.FTZ R226, R207, R226 ;  /* 0x000000e2cfe27220 */ /* 0x000fe20000410000 */
[----:B------:R-:W-:Y:S01]  /*1170*/  FFMA.FTZ R85, R127, R128, R84 ;  /* 0x000000807f557223 */ /* 0x000fe20000010054 */
[----:B------:R-:W-:-:S02]  /*1180*/  HADD2.F32 R100, -RZ, R100.H1_H1 ;  /* 0x30000064ff647230 */ /* 0x000fc40000004100 */
[----:B------:R-:W-:Y:S01]  /*1190*/  FADD.FTZ R87, R86, R119 ;  /* 0x0000007756577221 */ /* 0x000fe20000010000 */
[--C-:B------:R-:W-:Y:S02]  /*11a0*/  HADD2.F32 R229, -RZ, R130.reuse.H0_H0 ;  /* 0x20000082ffe57230 */ /* 0x100fe40000004100 */
[----:B------:R-:W-:Y:S02]  /*11b0*/  HADD2.F32 R233, -RZ, R130.H1_H1 ;  /* 0x30000082ffe97230 */ /* 0x000fe40000004100 */
[----:B------:R-:W-:Y:S01]  /*11c0*/  FMUL.FTZ R130, R186, R91 ;  /* 0x0000005bba827220 */ /* 0x000fe20000410000 */
[--C-:B------:R-:W-:Y:S02]  /*11d0*/  HADD2.F32 R225, -RZ, R129.reuse.H0_H0 ;  /* 0x20000081ffe17230 */ /* 0x100fe40000004100 */
[----:B------:R-:W-:Y:S01]  /*11e0*/  FFMA.FTZ R86, R226, R119, R85 ;  /* 0x00000077e2567223 */ /* 0x000fe20000010055 */
[----:B------:R-:W-:Y:S02]  /*11f0*/  HADD2.F32 R227, -RZ, R129.H1_H1 ;  /* 0x30000081ffe37230 */ /* 0x000fe40000004100 */
[----:B------:R-:W-:Y:S01]  /*1200*/  FMUL.FTZ R129, R207, R96 ;  /* 0x00000060cf817220 */ /* 0x000fe20000410000 */
[----:B------:R-:W-:Y:S01]  /*1210*/  FMUL.FTZ R237, R185, R100 ;  /* 0x00000064b9ed7220 */ /* 0x000fe20000410000 */
[----:B------:R-:W-:Y:S01]  /*1220*/  FADD.FTZ R84, R87, R130 ;  /* 0x0000008257547221 */ /* 0x000fe20000010000 */
[----:B------:R-:W-:Y:S01]  /*1230*/  FADD.FTZ R98, -R214, R98 ;  /* 0x00000062d6627221 */ /* 0x000fe20000010100 */
[----:B------:R-:W-:Y:S01]  /*1240*/  FMUL.FTZ R228, R207, R228 ;  /* 0x000000e4cfe47220 */ /* 0x000fe20000410000 */
[----:B------:R-:W-:Y:S01]  /*1250*/  FFMA.FTZ R85, R129, R130, R86 ;  /* 0x0000008281557223 */ /* 0x000fe20000010056 */
[----:B------:R-:W-:Y:S01]  /*1260*/  FADD.FTZ R152, R220, R152 ;  /* 0x00000098dc987221 */ /* 0x000fe20000010000 */
[----:B------:R-:W-:Y:S01]  /*1270*/  FFMA.FTZ R153, R218, R220, R153 ;  /* 0x000000dcda997223 */ /* 0x000fe20000010099 */
[----:B------:R-:W-:Y:S01]  /*1280*/  FADD.FTZ R26, R215, R26 ;  /* 0x0000001ad71a7221 */ /* 0x000fe20000010000 */
[----:B------:R-:W-:Y:S01]  /*1290*/  FFMA.FTZ R148, R127, R215, R148 ;  /* 0x000000d77f947223 */ /* 0x000fe20000010094 */
[----:B------:R-:W-:Y:S01]  /*12a0*/  FMUL.FTZ R220, R184, R93 ;  /* 0x0000005db8dc7220 */ /* 0x000fe20000410000 */
[----:B------:R-:W-:Y:S01]  /*12b0*/  FADD.FTZ R87, R84, R237 ;  /* 0x000000ed54577221 */ /* 0x000fe20000010000 */
[----:B------:R-:W-:Y:S01]  /*12c0*/  FADD.FTZ R230, -R214, R99 ;  /* 0x00000063d6e67221 */ /* 0x000fe20000010100 */
[----:B------:R-:W-:Y:S01]  /*12d0*/  FMUL.FTZ R215, R207, R98 ;  /* 0x00000062cfd77220 */ /* 0x000fe20000410000 */
[----:B------:R-:W-:Y:S01]  /*12e0*/  FFMA.FTZ R84, R228, R237, R85 ;  /* 0x000000ede4547223 */ /* 0x000fe20000010055 */
[----:B------:R-:W-:-:S02]  /*12f0*/  HADD2.F32 R95, -RZ, R102.H0_H0 ;  /* 0x20000066ff5f7230 */ /* 0x000fc40000004100 */
[C---:B------:R-:W-:Y:S01]  /*1300*/  FADD.FTZ R104, -R214.reuse, R104 ;  /* 0x00000068d6687221 */ /* 0x040fe20000010100 */
[----:B------:R-:W-:Y:S01]  /*1310*/  FMUL.FTZ R247, R183, R232 ;  /* 0x000000e8b7f77220 */ /* 0x000fe20000410000 */
[----:B------:R-:W-:Y:S01]  /*1320*/  FADD.FTZ R86, R87, R220 ;  /* 0x000000dc57567221 */ /* 0x000fe20000010000 */
[----:B------:R-:W-:Y:S01]  /*1330*/  FMUL.FTZ R230, R207, R230 ;  /* 0x000000e6cfe67220 */ /* 0x000fe20000410000 */
[----:B------:R-:W-:Y:S01]  /*1340*/  FFMA.FTZ R85, R215, R220, R84 ;  /* 0x000000dcd7557223 */ /* 0x000fe20000010054 */
[----:B------:R-:W-:Y:S02]  /*1350*/  HADD2.F32 R102, -RZ, R102.H1_H1 ;  /* 0x30000066ff667230 */ /* 0x000fe40000004100 */
[----:B------:R-:W-:Y:S01]  /*1360*/  FADD.FTZ R236, -R214, R105 ;  /* 0x00000069d6ec7221 */ /* 0x000fe20000010100 */
[C---:B------:R-:W-:Y:S01]  /*1370*/  FMUL.FTZ R243, R207.reuse, R104 ;  /* 0x00000068cff37220 */ /* 0x040fe20000410000 */
[----:B------:R-:W-:Y:S01]  /*1380*/  FMUL.FTZ R104, R182, R95 ;  /* 0x0000005fb6687220 */ /* 0x000fe20000410000 */
        /* <DEDUP_REMOVED lines=29> */
[C---:B------:R-:W-:Y:S01]  /*1560*/  FADD.FTZ R110, -R214.reuse, R110 ;  /* 0x0000006ed66e7221 */ /* 0x040fe20000010100 */
[----:B------:R-:W-:Y:S01]  /*1570*/  FFMA.FTZ R87, R251, R106, R84 ;  /* 0x0000006afb577223 */ /* 0x000fe20000010054 */
[----:B------:R-:W-:Y:S01]  /*1580*/  FADD.FTZ R116, -R214, R116 ;  /* 0x00000074d6747221 */ /* 0x000fe20000010100 */
[----:B------:R-:W-:Y:S01]  /*1590*/  FMUL.FTZ R242, R207, R242 ;  /* 0x000000f2cff27220 */ /* 0x000fe20000410000 */
[----:B------:R-:W-:Y:S01]  /*15a0*/  FMUL.FTZ R108, R176, R101 ;  /* 0x00000065b06c7220 */ /* 0x000fe20000410000 */
[----:B------:R-:W-:Y:S01]  /*15b0*/  FADD.FTZ R85, R85, R112 ;  /* 0x0000007055557221 */ /* 0x000fe20000010000 */
[----:B------:R-:W-:Y:S01]  /*15c0*/  FMUL.FTZ R110, R207, R110 ;  /* 0x0000006ecf6e7220 */ /* 0x000fe20000410000 */
        /* <DEDUP_REMOVED lines=29> */
[----:B------:R-:W-:Y:S01]  /*17a0*/  FADD.FTZ R121, -R214, R121 ;  /* 0x00000079d6797221 */ /* 0x000fe20000010100 */
[----:B------:R-:W-:Y:S01]  /*17b0*/  FMUL.FTZ R246, R171, R246 ;  /* 0x000000f6abf67220 */ /* 0x000fe20000410000 */
[----:B------:R-:W-:Y:S01]  /*17c0*/  FADD.FTZ R85, R84, R107 ;  /* 0x0000006b54557221 */ /* 0x000fe20000010000 */
[----:B------:R-:W-:Y:S01]  /*17d0*/  FFMA.FTZ R87, R250, R107, R87 ;  /* 0x0000006bfa577223 */ /* 0x000fe20000010057 */
[----:B------:R-:W-:Y:S01]  /*17e0*/  FADD.FTZ R27, R222, R27 ;  /* 0x0000001bde1b7221 */ /* 0x000fe20000010000 */
[----:B------:R-:W-:Y:S01]  /*17f0*/  FFMA.FTZ R149, R226, R222, R149 ;  /* 0x000000dee2957223 */ /* 0x000fe20000010095 */
[----:B------:R-:W-:Y:S01]  /*1800*/  FADD.FTZ R19, R234, R19 ;  /* 0x00000013ea137221 */ /* 0x000fe20000010000 */
[----:B------:R-:W-:Y:S01]  /*1810*/  FFMA.FTZ R139, R238, R234, R139 ;  /* 0x000000eaee8b7223 */ /* 0x000fe2000001008b */
[----:B------:R-:W-:Y:S01]  /*1820*/  FADD.FTZ R122, -R214, R122 ;  /* 0x0000007ad67a7221 */ /* 0x000fe20000010100 */
[----:B------:R-:W-:Y:S01]  /*1830*/  FMUL.FTZ R222, R207, R121 ;  /* 0x00000079cfde7220 */ /* 0x000fe20000410000 */
[----:B------:R-:W-:Y:S01]  /*1840*/  FMUL.FTZ R234, R170, R221 ;  /* 0x000000ddaaea7220 */ /* 0x000fe20000410000 */
[----:B------:R-:W-:Y:S01]  /*1850*/  FADD.FTZ R85, R85, R246 ;  /* 0x000000f655557221 */ /* 0x000fe20000010000 */
[C---:B------:R-:W-:Y:S01]  /*1860*/  FMUL.FTZ R111, R207.reuse, R111 ;  /* 0x0000006fcf6f7220 */ /* 0x040fe20000410000 */
[----:B------:R-:W-:Y:S01]  /*1870*/  FFMA.FTZ R86, R252, R246, R87 ;  /* 0x000000f6fc567223 */ /* 0x000fe20000010057 */
[----:B------:R-:W-:Y:S01]  /*1880*/  FADD.FTZ R123, -R214, R123 ;  /* 0x0000007bd67b7221 */ /* 0x000fe20000010100 */
[----:B------:R-:W-:Y:S01]  /*1890*/  FMUL.FTZ R121, R207, R122 ;  /* 0x0000007acf797220 */ /* 0x000fe20000410000 */
[----:B------:R-:W-:Y:S01]  /*18a0*/  FADD.FTZ R9, R223, R9 ;  /* 0x00000009df097221 */ /* 0x000fe20000010000 */
[-C--:B------:R-:W-:Y:S01]  /*18b0*/  FFMA.FTZ R37, R222, R223.reuse, R37 ;  /* 0x000000dfde257223 */ /* 0x080fe20000010025 */
[----:B------:R-:W-:Y:S01]  /*18c0*/  FADD.FTZ R84, R85, R234 ;  /* 0x000000ea55547221 */ /* 0x000fe20000010000 */
[----:B------:R-:W-:Y:S01]  /*18d0*/  FMUL.FTZ R223, R169, R223 ;  /* 0x000000dfa9df7220 */ /* 0x000fe20000410000 */
[----:B------:R-:W-:Y:S01]  /*18e0*/  FFMA.FTZ R85, R111, R234, R86 ;  /* 0x000000ea6f557223 */ /* 0x000fe20000010056 */
[----:B------:R-:W-:Y:S01]  /*18f0*/  FADD.FTZ R124, -R214, R124 ;  /* 0x0000007cd67c7221 */ /* 0x000fe20000010100 */
[----:B------:R-:W-:Y:S01]  /*1900*/  FMUL.FTZ R122, R207, R123 ;  /* 0x0000007bcf7a7220 */ /* 0x000fe20000410000 */
[----:B------:R-:W-:Y:S01]  /*1910*/  FADD.FTZ R6, R225, R6 ;  /* 0x00000006e1067221 */ /* 0x000fe20000010000 */
[-C--:B------:R-:W-:Y:S01]  /*1920*/  FFMA.FTZ R34, R121, R225.reuse, R34 ;  /* 0x000000e179227223 */ /* 0x080fe20000010022 */
[----:B------:R-:W-:Y:S01]  /*1930*/  FMUL.FTZ R225, R168, R225 ;  /* 0x000000e1a8e17220 */ /* 0x000fe20000410000 */
[----:B------:R-:W-:Y:S01]  /*1940*/  FADD.FTZ R84, R84, R223 ;  /* 0x000000df54547221 */ /* 0x000fe20000010000 */
        /* <DEDUP_REMOVED lines=25> */
[----:B------:R-:W-:Y:S01]  /*1ae0*/  SHF.R.U32.HI R214, RZ, 0x5, R0 ;  /* 0x00000005ffd67819 */ /* 0x000fe20000011600 */
[----:B------:R-:W-:Y:S01]  /*1af0*/  FMUL.FTZ R235, R162, R235 ;  /* 0x000000eba2eb7220 */ /* 0x000fe20000410000 */
[----:B------:R-:W-:Y:S01]  /*1b00*/  FADD.FTZ R84, R84, R233 ;  /* 0x000000e954547221 */ /* 0x000fe20000010000 */
[----:B------:R-:W-:Y:S01]  /*1b10*/  FFMA.FTZ R86, R124, R233, R85 ;  /* 0x000000e97c567223 */ /* 0x000fe20000010055 */
[----:B------:R-:W-:Y:S01]  /*1b20*/  FADD.FTZ R3, R239, R3 ;  /* 0x00000003ef037221 */ /* 0x000fe20000010000 */
[-C--:B------:R-:W-:Y:S01]  /*1b30*/  FFMA.FTZ R31, R232, R239.reuse, R31 ;  /* 0x000000efe81f7223 */ /* 0x080fe2000001001f */
[----:B------:R-:W-:Y:S01]  /*1b40*/  UMOV UR6, 0xffffffff ;  /* 0xffffffff00067882 */ /* 0x000fe20000000000 */
[----:B------:R-:W-:Y:S01]  /*1b50*/  IADD3 R195, R195, UR10, RZ ;  /* 0x0000000ac3c37c10 */ /* 0x000fe2000fffe0ff */
[----:B------:R-:W-:Y:S01]  /*1b60*/  FMUL.FTZ R239, R161, R239 ;  /* 0x000000efa1ef7220 */ /* 0x000fe20000410000 */
[----:B------:R-:W-:Y:S01]  /*1b70*/  LOP3.LUT R231, R214, 0x7fffff8, RZ, 0xc0, !PT ;  /* 0x07fffff8d6e77812 */ /* 0x000fe200078ec0ff */
        /* <DEDUP_REMOVED lines=48> */
.L_x_2318:
        /* <DEDUP_REMOVED lines=40> */
[----:B------:R-:W-:-:S03]  /*2100*/  MOV R84, R212 ;  /* 0x000000d400547202 */ /* 0x000fc60000000f00 */
        /* <DEDUP_REMOVED lines=25> */
[----:B------:R-:W-:Y:S01]  /*22a0*/  FFMA.FTZ R224, R224, R88, R89 ;  /* 0x00000058e0e07223 */ /* 0x000fe20000010059 */
[----:B------:R-:W-:Y:S01]  /*22b0*/  LOP3.LUT P6, RZ, R212, 0xff00, RZ, 0xc0, !PT ;  /* 0x0000ff00d4ff7812 */ /* 0x000fe200078cc0ff */
[----:B------:R-:W-:Y:S01]  /*22c0*/  FMUL.FTZ R115, R218, UR16 ;  /* 0x00000010da737c20 */ /* 0x000fe20008410000 */
[----:B------:R-:W-:Y:S01]  /*22d0*/  FMUL.FTZ R95, R207, R126 ;  /* 0x0000007ecf5f7220 */ /* 0x000fe20000410000 */
[----:B------:R-:W-:Y:S01]  /*22e0*/  @P0 FSEL R103, R103, RZ, P3 ;  /* 0x000000ff67670208 */ /* 0x000fe20001800000 */
[----:B------:R-:W-:Y:S01]  /*22f0*/  FADD.FTZ R224, R131, -R224 ;  /* 0x800000e083e07221 */ /* 0x000fe20000010000 */
[----:B------:R-:W-:Y:S01]  /*2300*/  FSEL R109, R113, RZ, P6 ;  /* 0x000000ff716d7208 */ /* 0x000fe20003000000 */
[----:B------:R-:W-:Y:S01]  /*2310*/  @P2 FADD.FTZ R95, R44, R95 ;  /* 0x0000005f2c5f2221 */ /* 0x000fe20000010000 */
[----:B------:R-:W-:Y:S01]  /*2320*/  LOP3.LUT P6, RZ, R212, 0xff0000, RZ, 0xc0, !PT ;  /* 0x00ff0000d4ff7812 */ /* 0x000fe200078cc0ff */
        /* <DEDUP_REMOVED lines=9> */
[----:B------:R-:W-:Y:S01]  /*23c0*/  FSEL R118, R115, RZ, P6 ;  /* 0x000000ff73767208 */ /* 0x000fe20003000000 */
[----:B------:R-:W-:Y:S01]  /*23d0*/  FFMA.FTZ R226, R226, R88, R89 ;  /* 0x00000058e2e27223 */ /* 0x000fe20000010059 */
[----:B------:R-:W-:Y:S01]  /*23e0*/  @P0 LOP3.LUT P6, RZ, R202, 0xff000000, RZ, 0xc0, !PT ;  /* 0xff000000caff0812 */ /* 0x000fe200078cc0ff */
[----:B------:R-:W-:Y:S01]  /*23f0*/  FMUL.FTZ R127, R92, UR16 ;  /* 0x000000105c7f7c20 */ /* 0x000fe20008410000 */
[----:B------:R-:W-:Y:S01]  /*2400*/  @P0 LOP3.LUT P3, RZ, R202, 0xff0000, RZ, 0xc0, !PT ;  /* 0x00ff0000caff0812 */ /* 0x000fe2000786c0ff */
[----:B------:R-:W-:Y:S01]  /*2410*/  FMUL.FTZ R99, R207, R128 ;  /* 0x00000080cf637220 */ /* 0x000fe20000410000 */
[----:B------:R-:W-:Y:S01]  /*2420*/  @P0 FSEL R115, R115, RZ, P6 ;  /* 0x000000ff73730208 */ /* 0x000fe20003000000 */
[----:B0-----:R-:W-:Y:S01]  /*2430*/  @P1 IMAD.WIDE.U32 R96, R206, 0x20, R96 ;  /* 0x00000020ce601825 */ /* 0x001fe200078e0060 */
[----:B------:R-:W-:-:S03]  /*2440*/  LOP3.LUT P6, RZ, R213, 0xff, RZ, 0xc0, !PT ;  /* 0x000000ffd5ff7812 */ /* 0x000fc600078cc0ff */
[----:B------:R-:W-:Y:S01]  /*2450*/  FADD.FTZ R226, R119, -R226 ;  /* 0x800000e277e27221 */ /* 0x000fe20000010000 */
[----:B------:R-:W-:Y:S01]  /*2460*/  @P0 FSEL R117, R117, RZ, P3 ;  /* 0x000000ff75750208 */ /* 0x000fe20001800000 */
[----:B------:R-:W-:Y:S01]  /*2470*/  @P2 FADD.FTZ R99, R46, R99 ;  /* 0x000000632e632221 */ /* 0x000fe20000010000 */
[----:B------:R-:W-:Y:S01]  /*2480*/  ISETP.NE.U32.AND P3, PT, RZ, UR14, PT ;  /* 0x0000000eff007c0c */ /* 0x000fe2000bf65070 */
[----:B------:R-:W-:Y:S01]  /*2490*/  FFMA.FTZ R129, R129, R88, R89 ;  /* 0x0000005881817223 */ /* 0x000fe20000010059 */
[----:B------:R-:W-:Y:S01]  /*24a0*/  FSEL R120, R125, RZ, P6 ;  /* 0x000000ff7d787208 */ /* 0x000fe20003000000 */
[----:B------:R-:W-:Y:S01]  /*24b0*/  FMUL.FTZ R94, R207, R226 ;  /* 0x000000e2cf5e7220 */ /* 0x000fe20000410000 */
[----:B------:R-:W-:Y:S01]  /*24c0*/  @P0 LOP3.LUT P6, RZ, R203, 0xff, RZ, 0xc0, !PT ;  /* 0x000000ffcbff0812 */ /* 0x000fe200078cc0ff */
[----:B------:R-:W-:Y:S01]  /*24d0*/  FADD.FTZ R130, R130, -R129 ;  /* 0x8000008182827221 */ /* 0x000fe20000010000 */
[----:B------:R-:W-:Y:S01]  /*24e0*/  ISETP.NE.AND.EX P3, PT, RZ, UR15, PT, P3 ;  /* 0x0000000fff007c0c */ /* 0x000fe2000bf65330 */
[----:B------:R-:W-:Y:S01]  /*24f0*/  @P2 FADD.FTZ R94, R47, R94 ;  /* 0x0000005e2f5e2221 */ /* 0x000fe20000010000 */
[----:B------:R-:W-:Y:S01]  /*2500*/  @P0 FSEL R125, R125, RZ, P6 ;  /* 0x000000ff7d7d0208 */ /* 0x000fe20003000000 */
[----:B------:R-:W-:Y:S01]  /*2510*/  FMUL.FTZ R91, R207, R130 ;  /* 0x00000082cf5b7220 */ /* 0x000fe20000410000 */
[----:B------:R-:W-:Y:S01]  /*2520*/  LOP3.LUT P6, RZ, R213, 0xff00, RZ, 0xc0, !PT ;  /* 0x0000ff00d5ff7812 */ /* 0x000fe200078cc0ff */
[----:B------:R-:W-:Y:S01]  /*2530*/  FMUL.FTZ R130, R94, UR16 ;  /* 0x000000105e827c20 */ /* 0x000fe20008410000 */
[----:B------:R-:W-:Y:S01]  /*2540*/  SEL R84, R85, R72, P3 ;  /* 0x0000004855547207 */ /* 0x000fe20001800000 */
[----:B------:R-:W-:Y:S01]  /*2550*/  FFMA.FTZ R228, R228, R88, R89 ;  /* 0x00000058e4e47223 */ /* 0x000fe20000010059 */
[----:B------:R-:W-:Y:S01]  /*2560*/  SEL R86, R87, R74, P3 ;  /* 0x0000004a57567207 */ /* 0x000fe20001800000 */
[----:B------:R-:W-:Y:S01]  /*2570*/  @P2 FADD.FTZ R91, R48, R91 ;  /* 0x0000005b305b2221 */ /* 0x000fe20000010000 */
[----:B------:R-:W-:Y:S01]  /*2580*/  SEL R85, R216, R73, P3 ;  /* 0x00000049d8557207 */ /* 0x000fe20001800000 */
[----:B------:R-:W-:Y:S01]  /*2590*/  FADD.FTZ R228, R237, -R228 ;  /* 0x800000e4ede47221 */ /* 0x000fe20000010000 */
[----:B------:R-:W-:Y:S01]  /*25a0*/  SEL R87, R218, R75, P3 ;  /* 0x0000004bda577207 */ /* 0x000fe20001800000 */
[----:B------:R-:W-:Y:S01]  /*25b0*/  FMUL.FTZ R164, R91, UR16 ;  /* 0x000000105ba47c20 */ /* 0x000fe20008410000 */
[----:B------:R-:W-:Y:S01]  /*25c0*/  FSEL R119, R127, RZ, P6 ;  /* 0x000000ff7f777208 */ /* 0x000fe20003000000 */
[----:B------:R-:W-:Y:S01]  /*25d0*/  FMUL.FTZ R90, R207, R228 ;  /* 0x000000e4cf5a7220 */ /* 0x000fe20000410000 */
[----:B------:R-:W-:Y:S01]  /*25e0*/  @P0 LOP3.LUT P6, RZ, R203, 0xff00, RZ, 0xc0, !PT ;  /* 0x0000ff00cbff0812 */ /* 0x000fe200078cc0ff */
[----:B------:R0:W-:Y:S01]  /*25f0*/  @P1 STG.E.128 desc[UR4][R96.64], R84 ;  /* 0x0000005460001986 */ /* 0x0001e2000c101d04 */
[-CC-:B------:R-:W-:Y:S01]  /*2600*/  FFMA.FTZ R215, R215, R88.reuse, R89.reuse ;  /* 0x00000058d7d77223 */ /* 0x180fe20000010059 */
[----:B------:R-:W-:Y:S01]  /*2610*/  @P2 FADD.FTZ R90, R49, R90 ;  /* 0x0000005a315a2221 */ /* 0x000fe20000010000 */
[----:B------:R-:W-:Y:S01]  /*2620*/  @P0 FSEL R127, R127, RZ, P6 ;  /* 0x000000ff7f7f0208 */ /* 0x000fe20003000000 */
[-C--:B------:R-:W-:Y:S01]  /*2630*/  FFMA.FTZ R230, R230, R88.reuse, R89 ;  /* 0x00000058e6e67223 */ /* 0x080fe20000010059 */
[----:B------:R-:W-:Y:S01]  /*2640*/  LOP3.LUT P6, RZ, R213, 0xff0000, RZ, 0xc0, !PT ;  /* 0x00ff0000d5ff7812 */ /* 0x000fe200078cc0ff */
[----:B------:R-:W-:Y:S01]  /*2650*/  FADD.FTZ R220, R220, -R215 ;  /* 0x800000d7dcdc7221 */ /* 0x000fe20000010000 */
[----:B------:R-:W-:Y:S01]  /*2660*/  FMUL.FTZ R212, R90, UR16 ;  /* 0x000000105ad47c20 */ /* 0x000fe20008410000 */
[--C-:B------:R-:W-:Y:S01]  /*2670*/  FFMA.FTZ R243, R243, R88, R89.reuse ;  /* 0x00000058f3f37223 */ /* 0x100fe20000010059 */
[----:B------:R-:W-:Y:S01]  /*2680*/  FADD.FTZ R230, R247, -R230 ;  /* 0x800000e6f7e67221 */ /* 0x000fe20000010000 */
[C---:B------:R-:W-:Y:S01]  /*2690*/  FMUL.FTZ R93, R207.reuse, R220 ;  /* 0x000000dccf5d7220 */ /* 0x040fe20000410000 */
[----:B------:R-:W-:Y:S01]  /*26a0*/  FFMA.FTZ R236, R236, R88, R89 ;  /* 0x00000058ecec7223 */ /* 0x000fe20000010059 */
[----:B------:R-:W-:Y:S01]  /*26b0*/  FADD.FTZ R98, R104, -R243 ;  /* 0x800000f368627221 */ /* 0x000fe20000010000 */
[----:B------:R-:W-:Y:S01]  /*26c0*/  FMUL.FTZ R216, R207, R230 ;  /* 0x000000e6cfd87220 */ /* 0x000fe20000410000 */
[----:B------:R-:W-:Y:S01]  /*26d0*/  @P2 FADD.FTZ R93, R50, R93 ;  /* 0x0000005d325d2221 */ /* 0x000fe20000010000 */
[----:B------:R-:W-:Y:S01]  /*26e0*/  FADD.FTZ R236, R245, -R236 ;  /* 0x800000ecf5ec7221 */ /* 0x000fe20000010000 */
[----:B------:R-:W-:Y:S01]  /*26f0*/  FFMA.FTZ R241, R241, R88, R89 ;  /* 0x00000058f1f17223 */ /* 0x000fe20000010059 */
[----:B------:R-:W-:Y:S01]  /*2700*/  @P2 FADD.FTZ R216, R51, R216 ;  /* 0x000000d833d82221 */ /* 0x000fe20000010000 */
[----:B0-----:R-:W-:Y:S01]  /*2710*/  FMUL.FTZ R84, R99, UR16 ;  /* 0x0000001063547c20 */ /* 0x001fe20008410000 */
[----:B------:R-:W-:Y:S01]  /*2720*/  FMUL.FTZ R214, R93, UR16 ;  /* 0x000000105dd67c20 */ /* 0x000fe20008410000 */
[----:B------:R-:W-:Y:S01]  /*2730*/  SEL R85, R92, R77, P3 ;  /* 0x0000004d5c557207 */ /* 0x000fe20001800000 */
[----:B------:R-:W-:Y:S01]  /*2740*/  FMUL.FTZ R92, R216, UR16 ;  /* 0x00000010d85c7c20 */ /* 0x000fe20008410000 */
[----:B------:R-:W-:Y:S01]  /*2750*/  SEL R86, R99, R78, P3 ;  /* 0x0000004e63567207 */ /* 0x000fe20001800000 */
[----:B------:R-:W-:Y:S01]  /*2760*/  FADD.FTZ R102, R102, -R241 ;  /* 0x800000f166667221 */ /* 0x000fe20000010000 */
[----:B------:R-:W-:Y:S01]  /*2770*/  FSEL R128, R84, RZ, P6 ;  /* 0x000000ff54807208 */ /* 0x000fe20003000000 */
[-CC-:B------:R-:W-:Y:S01]  /*2780*/  FFMA.FTZ R238, R238, R88.reuse, R89.reuse ;  /* 0x00000058eeee7223 */ /* 0x180fe20000010059 */
[----:B------:R-:W-:Y:S01]  /*2790*/  @P0 LOP3.LUT P6, RZ, R203, 0xff0000, RZ, 0xc0, !PT ;  /* 0x00ff0000cbff0812 */ /* 0x000fe200078cc0ff */
[-C--:B------:R-:W-:Y:S01]  /*27a0*/  FFMA.FTZ R251, R251, R88.reuse, R89 ;  /* 0x00000058fbfb7223 */ /* 0x080fe20000010059 */
[----:B------:R-:W-:Y:S01]  /*27b0*/  SEL R87, R94, R79, P3 ;  /* 0x0000004f5e577207 */ /* 0x000fe20001800000 */
[----:B------:R-:W-:Y:S01]  /*27c0*/  FADD.FTZ R238, R249, -R238 ;  /* 0x800000eef9ee7221 */ /* 0x000fe20000010000 */
[----:B------:R-:W-:Y:S01]  /*27d0*/  @P0 FSEL R129, R84, RZ, P6 ;  /* 0x000000ff54810208 */ /* 0x000fe20003000000 */
[----:B------:R-:W-:Y:S01]  /*27e0*/  FADD.FTZ R106, R106, -R251 ;  /* 0x800000fb6a6a7221 */ /* 0x000fe20000010000 */
[----:B------:R-:W-:Y:S01]  /*27f0*/  LOP3.LUT P6, RZ, R213, 0xff000000, RZ, 0xc0, !PT ;  /* 0xff000000d5ff7812 */ /* 0x000fe200078cc0ff */
[--C-:B------:R-:W-:Y:S01]  /*2800*/  FFMA.FTZ R99, R110, R88, R89.reuse ;  /* 0x000000586e637223 */ /* 0x100fe20000010059 */
[----:B------:R-:W-:Y:S01]  /*2810*/  MOV R84, R210 ;  /* 0x000000d200547202 */ /* 0x000fe20000000f00 */
[-C--:B------:R-:W-:Y:S01]  /*2820*/  FFMA.FTZ R116, R116, R88.reuse, R89 ;  /* 0x0000005874747223 */ /* 0x080fe20000010059 */
[----:B------:R-:W-:Y:S01]  /*2830*/  FSEL R165, R130, RZ, P6 ;  /* 0x000000ff82a57208 */ /* 0x000fe20003000000 */
[----:B------:R-:W-:Y:S01]  /*2840*/  FADD.FTZ R108, R108, -R99 ;  /* 0x800000636c6c7221 */ /* 0x000fe20000010000 */
[----:B------:R-:W-:Y:S01]  /*2850*/  @P0 LOP3.LUT P6, RZ, R203, 0xff000000, RZ, 0xc0, !PT ;  /* 0xff000000cbff0812 */ /* 0x000fe200078cc0ff */
[-CC-:B------:R-:W-:Y:S01]  /*2860*/  FFMA.FTZ R99, R242, R88.reuse, R89.reuse ;  /* 0x00000058f2637223 */ /* 0x180fe20000010059 */
[-CC-:B------:R-:W-:Y:S01]  /*2870*/  FFMA.FTZ R250, R250, R88.reuse, R89.reuse ;  /* 0x00000058fafa7223 */ /* 0x180fe20000010059 */
[-CC-:B------:R-:W-:Y:S01]  /*2880*/  FFMA.FTZ R242, R232, R88.reuse, R89.reuse ;  /* 0x00000058e8f27223 */ /* 0x180fe20000010059 */
[----:B------:R-:W-:Y:S01]  /*2890*/  @P0 FSEL R130, R130, RZ, P6 ;  /* 0x000000ff82820208 */ /* 0x000fe20003000000 */
[----:B------:R-:W-:Y:S01]  /*28a0*/  FFMA.FTZ R111, R111, R88, R89 ;  /* 0x000000586f6f7223 */ /* 0x000fe20000010059 */
[----:B------:R-:W-:Y:S01]  /*28b0*/  LOP3.LUT P6, RZ, R84, 0xff, RZ, 0xc0, !PT ;  /* 0x000000ff54ff7812 */ /* 0x000fe200078cc0ff */
[----:B------:R-:W-:Y:S01]  /*28c0*/  FADD.FTZ R250, R107, -R250 ;  /* 0x800000fa6bfa7221 */ /* 0x000fe20000010000 */
[----:B------:R-:W-:Y:S01]  /*28d0*/  @P0 MOV R84, R200 ;  /* 0x000000c800540202 */ /* 0x000fe20000000f00 */
[----:B------:R-:W-:Y:S01]  /*28e0*/  FADD.FTZ R234, R234, -R111 ;  /* 0x8000006feaea7221 */ /* 0x000fe20000010000 */
[----:B------:R-:W-:Y:S01]  /*28f0*/  FSEL R126, R164, RZ, P6 ;  /* 0x000000ffa47e7208 */ /* 0x000fe20003000000 */
[-CC-:B------:R-:W-:Y:S01]  /*2900*/  FFMA.FTZ R222, R222, R88.reuse, R89.reuse ;  /* 0x00000058dede7223 */ /* 0x180fe20000010059 */
[----:B------:R-:W-:Y:S01]  /*2910*/  @P0 LOP3.LUT P6, RZ, R84, 0xff, RZ, 0xc0, !PT ;  /* 0x000000ff54ff0812 */ /* 0x000fe200078cc0ff */
[--C-:B------:R-:W-:Y:S01]  /*2920*/  FFMA.FTZ R122, R122, R88, R89.reuse ;  /* 0x000000587a7a7223 */ /* 0x100fe20000010059 */
[----:B------:R-:W-:Y:S01]  /*2930*/  SEL R84, R95, R76, P3 ;  /* 0x0000004c5f547207 */ /* 0x000fe20001800000 */
[----:B------:R-:W-:Y:S01]  /*2940*/  FMUL.FTZ R95, R207, R98 ;  /* 0x00000062cf5f7220 */ /* 0x000fe20000410000 */
[----:B------:R-:W-:Y:S01]  /*2950*/  @P0 FSEL R164, R164, RZ, P6 ;  /* 0x000000ffa4a40208 */ /* 0x000fe20003000000 */
[-C--:B------:R-:W-:Y:S01]  /*2960*/  FFMA.FTZ R98, R123, R88.reuse, R89 ;  /* 0x000000587b627223 */ /* 0x080fe20000010059 */
[----:B------:R-:W-:Y:S01]  /*2970*/  LOP3.LUT P6, RZ, R210, 0xff00, RZ, 0xc0, !PT ;  /* 0x0000ff00d2ff7812 */ /* 0x000fe200078cc0ff */
[----:B------:R-:W-:Y:S01]  /*2980*/  @P2 FADD.FTZ R95, R52, R95 ;  /* 0x0000005f345f2221 */ /* 0x000fe20000010000 */
[----:B------:R0:W-:Y:S01]  /*2990*/  @P1 STG.E.128 desc[UR4][R96.64+0x10], R84 ;  /* 0x0000105460001986 */ /* 0x0001e2000c101d04 */
[----:B------:R-:W-:Y:S01]  /*29a0*/  FFMA.FTZ R124, R124, R88, R89 ;  /* 0x000000587c7c7223 */ /* 0x000fe20000010059 */
[----:B------:R-:W-:Y:S01]  /*29b0*/  FSEL R131, R212, RZ, P6 ;  /* 0x000000ffd4837208 */ /* 0x000fe20003000000 */
[----:B------:R-:W-:Y:S01]  /*29c0*/  FMUL.FTZ R218, R95, UR16 ;  /* 0x000000105fda7c20 */ /* 0x000fe20008410000 */
[----:B------:R-:W-:Y:S01]  /*29d0*/  @P0 LOP3.LUT P6, RZ, R200, 0xff00, RZ, 0xc0, !PT ;  /* 0x0000ff00c8ff0812 */ /* 0x000fe200078cc0ff */
[----:B------:R-:W-:Y:S01]  /*29e0*/  FADD.FTZ R222, R223, -R222 ;  /* 0x800000dedfde7221 */ /* 0x000fe20000010000 */
[----:B------:R-:W-:Y:S01]  /*29f0*/  FADD.FTZ R124, R233, -R124 ;  /* 0x8000007ce97c7221 */ /* 0x000fe20000010000 */
[----:B------:R-:W-:Y:S01]  /*2a00*/  FADD.FTZ R98, R229, -R98 ;  /* 0x80000062e5627221 */ /* 0x000fe20000010000 */
[----:B------:R-:W-:Y:S01]  /*2a10*/  @P0 FSEL R104, R212, RZ, P6 ;  /* 0x000000ffd4680208 */ /* 0x000fe20003000000 */
[----:B------:R-:W-:Y:S01]  /*2a20*/  FMUL.FTZ R222, R207, R222 ;  /* 0x000000decfde7220 */ /* 0x000fe20000410000 */
[----:B------:R-:W-:Y:S01]  /*2a30*/  LOP3.LUT P6, RZ, R210, 0xff0000, RZ, 0xc0, !PT ;  /* 0x00ff0000d2ff7812 */ /* 0x000fe200078cc0ff */
[----:B------:R-:W-:Y:S01]  /*2a40*/  FADD.FTZ R242, R239, -R242 ;  /* 0x800000f2eff27221 */ /* 0x000fe20000010000 */
[----:B------:R-:W-:Y:S01]  /*2a50*/  F2FP.F16.F32.PACK_AB R101, R118, R101 ;  /* 0x000000657665723e */ /* 0x000fe200000000ff */
[----:B------:R-:W-:Y:S01]  /*2a60*/  @P2 FADD.FTZ R222, R65, R222 ;  /* 0x000000de41de2221 */ /* 0x000fe20000010000 */
[----:B------:R-:W-:-:S02]  /*2a70*/  FSEL R212, R214, RZ, P6 ;  /* 0x000000ffd6d47208 */ /* 0x000fc40003000000 */
[----:B------:R-:W-:Y:S01]  /*2a80*/  @P0 LOP3.LUT P6, RZ, R200, 0xff0000, RZ, 0xc0, !PT ;  /* 0x00ff0000c8ff0812 */ /* 0x000fe200078cc0ff */
[C---:B0-----:R-:W-:Y:S01]  /*2a90*/  FMUL.FTZ R86, R207.reuse, R236 ;  /* 0x000000eccf567220 */ /* 0x041fe20000410000 */
[C---:B------:R-:W-:Y:S02]  /*2aa0*/  FMUL.FTZ R87, R207.reuse, R102 ;  /* 0x00000066cf577220 */ /* 0x040fe40000410000 */
[----:B------:R-:W-:Y:S01]  /*2ab0*/  @P0 FSEL R214, R214, RZ, P6 ;  /* 0x000000ffd6d60208 */ /* 0x000fe20003000000 */
[----:B------:R-:W-:Y:S01]  /*2ac0*/  FMUL.FTZ R102, R207, R238 ;  /* 0x000000eecf667220 */ /* 0x000fe20000410000 */
[----:B------:R-:W-:Y:S01]  /*2ad0*/  LOP3.LUT P6, RZ, R210, 0xff000000, RZ, 0xc0, !PT ;  /* 0xff000000d2ff7812 */ /* 0x000fe200078cc0ff */
[----:B------:R-:W-:Y:S01]  /*2ae0*/  @P2 FADD.FTZ R86, R53, R86 ;  /* 0x0000005635562221 */ /* 0x000fe20000010000 */
[----:B------:R-:W-:Y:S01]  /*2af0*/  @P2 FADD.FTZ R87, R54, R87 ;  /* 0x0000005736572221 */ /* 0x000fe20000010000 */
[----:B------:R-:W-:Y:S01]  /*2b00*/  @P2 FADD.FTZ R102, R55, R102 ;  /* 0x0000006637662221 */ /* 0x000fe20000010000 */
[----:B------:R-:W-:Y:S01]  /*2b10*/  FSEL R213, R92, RZ, P6 ;  /* 0x000000ff5cd57208 */ /* 0x000fe20003000000 */
[----:B------:R-:W-:Y:S01]  /*2b20*/  FMUL.FTZ R219, R86, UR16 ;  /* 0x0000001056db7c20 */ /* 0x000fe20008410000 */
[----:B------:R-:W-:Y:S01]  /*2b30*/  @P0 LOP3.LUT P6, RZ, R200, 0xff000000, RZ, 0xc0, !PT ;  /* 0xff000000c8ff0812 */ /* 0x000fe200078cc0ff */
[----:B------:R-:W-:Y:S01]  /*2b40*/  FMUL.FTZ R224, R87, UR16 ;  /* 0x0000001057e07c20 */ /* 0x000fe20008410000 */
[----:B------:R-:W-:Y:S01]  /*2b50*/  FFMA.FTZ R85, R240, R88, R89 ;  /* 0x00000058f0557223 */ /* 0x000fe20000010059 */
[----:B------:R-:W-:Y:S01]  /*2b60*/  FMUL.FTZ R97, R207, R106 ;  /* 0x0000006acf617220 */ /* 0x000fe20000410000 */
[----:B------:R-:W-:Y:S01]  /*2b70*/  @P0 FSEL R210, R92, RZ, P6 ;  /* 0x000000ff5cd20208 */ /* 0x000fe20003000000 */
[----:B------:R-:W-:Y:S01]  /*2b80*/  FMUL.FTZ R92, R102, UR16 ;  /* 0x00000010665c7c20 */ /* 0x000fe20008410000 */
[----:B------:R-:W-:Y:S01]  /*2b90*/  LOP3.LUT P6, RZ, R211, 0xff, RZ, 0xc0, !PT ;  /* 0x000000ffd3ff7812 */ /* 0x000fe200078cc0ff */
[----:B------:R-:W-:Y:S01]  /*2ba0*/  FADD.FTZ R84, R112, -R85 ;  /* 0x8000005570547221 */ /* 0x000fe20000010000 */
[----:B------:R-:W-:Y:S01]  /*2bb0*/  @P2 FADD.FTZ R97, R56, R97 ;  /* 0x0000006138612221 */ /* 0x000fe20000010000 */
[----:B------:R-:W-:Y:S01]  /*2bc0*/  MOV R85, R208 ;  /* 0x000000d000557202 */ /* 0x000fe20000000f00 */
[----:B------:R-:W-:Y:S01]  /*2bd0*/  FADD.FTZ R238, R244, -R99 ;  /* 0x80000063f4ee7221 */ /* 0x000fe20000010000 */
[----:B------:R-:W-:Y:S01]  /*2be0*/  FSEL R215, R218, RZ, P6 ;  /* 0x000000ffdad77208 */ /* 0x000fe20003000000 */
[----:B------:R-:W-:Y:S01]  /*2bf0*/  FMUL.FTZ R94, R97, UR16 ;  /* 0x00000010615e7c20 */ /* 0x000fe20008410000 */
[----:B------:R-:W-:Y:S01]  /*2c00*/  @P0 LOP3.LUT P6, RZ, R201, 0xff, RZ, 0xc0, !PT ;  /* 0x000000ffc9ff0812 */ /* 0x000fe200078cc0ff */
[C---:B------:R-:W-:Y:S01]  /*2c10*/  FMUL.FTZ R84, R207.reuse, R84 ;  /* 0x00000054cf547220 */ /* 0x040fe20000410000 */
[----:B------:R-:W-:Y:S01]  /*2c20*/  FMUL.FTZ R238, R207, R238 ;  /* 0x000000eecfee7220 */ /* 0x000fe20000410000 */
[----:B------:R-:W-:Y:S01]  /*2c30*/  FFMA.FTZ R99, R248, R88, R89 ;  /* 0x00000058f8637223 */ /* 0x000fe20000010059 */
[----:B------:R-:W-:Y:S01]  /*2c40*/  @P0 FSEL R218, R218, RZ, P6 ;  /* 0x000000ffdada0208 */ /* 0x000fe20003000000 */
[----:B------:R-:W-:Y:S01]  /*2c50*/  @P2 FADD.FTZ R84, R57, R84 ;  /* 0x0000005439542221 */ /* 0x000fe20000010000 */
[----:B------:R-:W-:Y:S01]  /*2c60*/  LOP3.LUT P6, RZ, R211, 0xff00, RZ, 0xc0, !PT ;  /* 0x0000ff00d3ff7812 */ /* 0x000fe200078cc0ff */
[----:B------:R-:W-:Y:S01]  /*2c70*/  @P2 FADD.FTZ R238, R59, R238 ;  /* 0x000000ee3bee2221 */ /* 0x000fe20000010000 */
[----:B------:R-:W-:Y:S01]  /*2c80*/  FADD.FTZ R240, R227, -R122 ;  /* 0x8000007ae3f07221 */ /* 0x000fe20000010000 */
[----:B------:R-:W-:Y:S01]  /*2c90*/  FMUL.FTZ R96, R84, UR16 ;  /* 0x0000001054607c20 */ /* 0x000fe20008410000 */
[----:B------:R-:W-:Y:S01]  /*2ca0*/  FSEL R220, R219, RZ, P6 ;  /* 0x000000ffdbdc7208 */ /* 0x000fe20003000000 */
[----:B------:R-:W-:Y:S01]  /*2cb0*/  FMUL.FTZ R237, R238, UR16 ;  /* 0x00000010eeed7c20 */ /* 0x000fe20008410000 */
[----:B------:R-:W-:Y:S01]  /*2cc0*/  @P0 LOP3.LUT P6, RZ, R201, 0xff00, RZ, 0xc0, !PT ;  /* 0x0000ff00c9ff0812 */ /* 0x000fe200078cc0ff */
[----:B------:R-:W-:Y:S01]  /*2cd0*/  FMUL.FTZ R240, R207, R240 ;  /* 0x000000f0cff07220 */ /* 0x000fe20000410000 */
[----:B------:R-:W-:-:S02]  /*2ce0*/  @P0 F2FP.F16.F32.PACK_AB R129, RZ, R129 ;  /* 0x00000081ff81023e */ /* 0x000fc400000000ff */
[----:B------:R-:W-:Y:S01]  /*2cf0*/  @P0 FSEL R219, R219, RZ, P6 ;  /* 0x000000ffdbdb0208 */ /* 0x000fe20003000000 */
[----:B------:R-:W-:Y:S01]  /*2d00*/  @P2 FADD.FTZ R240, R67, R240 ;  /* 0x000000f043f02221 */ /* 0x000fe20000010000 */
[----:B------:R-:W-:Y:S02]  /*2d10*/  LOP3.LUT P6, RZ, R211, 0xff0000, RZ, 0xc0, !PT ;  /* 0x00ff0000d3ff7812 */ /* 0x000fe400078cc0ff */
[----:B------:R-:W-:Y:S02]  /*2d20*/  @P0 PRMT R83, R129, 0x7610, R83 ;  /* 0x0000761081530816 */ /* 0x000fe40000000053 */
        /* <DEDUP_REMOVED lines=8> */
[----:B------:R-:W-:-:S02]  /*2db0*/  @P0 F2FP.F16.F32.PACK_AB R117, RZ, R117 ;  /* 0x00000075ff75023e */ /* 0x000fc400000000ff */
[----:B------:R-:W-:Y:S01]  /*2dc0*/  @P0 FSEL R110, R92, RZ, P6 ;  /* 0x000000ff5c6e0208 */ /* 0x000fe20003000000 */
[----:B------:R-:W-:Y:S01]  /*2dd0*/  FADD.FTZ R92, R105, -R116 ;  /* 0x80000074695c7221 */ /* 0x000fe20000010000 */
[----:B------:R-:W-:Y:S02]  /*2de0*/  LOP3.LUT P6, RZ, R85, 0xff, RZ, 0xc0, !PT ;  /* 0x000000ff55ff7812 */ /* 0x000fe400078cc0ff */
[----:B------:R-:W-:Y:S01]  /*2df0*/  @P0 MOV R85, R196 ;  /* 0x000000c400550202 */ /* 0x000fe20000000f00 */
[----:B------:R-:W-:Y:S01]  /*2e00*/  FMUL.FTZ R241, R207, R92 ;  /* 0x0000005ccff17220 */ /* 0x000fe20000410000 */
[----:B------:R-:W-:Y:S01]  /*2e10*/  FSEL R106, R94, RZ, P6 ;  /* 0x000000ff5e6a7208 */ /* 0x000fe20003000000 */
[----:B------:R-:W-:Y:S01]  /*2e20*/  FFMA.FTZ R92, R217, R88, R89 ;  /* 0x00000058d95c7223 */ /* 0x000fe20000010059 */
[----:B------:R-:W-:Y:S01]  /*2e30*/  @P0 LOP3.LUT P6, RZ, R85, 0xff, RZ, 0xc0, !PT ;  /* 0x000000ff55ff0812 */ /* 0x000fe200078cc0ff */
[----:B------:R-:W-:Y:S01]  /*2e40*/  FMUL.FTZ R85, R207, R108 ;  /* 0x0000006ccf557220 */ /* 0x000fe20000410000 */
[----:B------:R-:W-:Y:S01]  /*2e50*/  @P2 FADD.FTZ R241, R60, R241 ;  /* 0x000000f13cf12221 */ /* 0x000fe20000010000 */
[----:B------:R-:W-:Y:S01]  /*2e60*/  FADD.FTZ R92, R235, -R92 ;  /* 0x8000005ceb5c7221 */ /* 0x000fe20000010000 */
[----:B------:R-:W-:Y:S01]  /*2e70*/  @P0 FSEL R108, R94, RZ, P6 ;  /* 0x000000ff5e6c0208 */ /* 0x000fe20003000000 */
[----:B------:R-:W-:Y:S01]  /*2e80*/  @P2 FADD.FTZ R85, R58, R85 ;  /* 0x000000553a552221 */ /* 0x000fe20000010000 */
[----:B------:R-:W-:Y:S01]  /*2e90*/  LOP3.LUT P6, RZ, R208, 0xff00, RZ, 0xc0, !PT ;  /* 0x0000ff00d0ff7812 */ /* 0x000fe200078cc0ff */
[----:B------:R-:W-:Y:S01]  /*2ea0*/  FADD.FTZ R94, R114, -R99 ;  /* 0x80000063725e7221 */ /* 0x000fe20000010000 */
[----:B------:R-:W-:Y:S01]  /*2eb0*/  FMUL.FTZ R236, R241, UR16 ;  /* 0x00000010f1ec7c20 */ /* 0x000fe20008410000 */
[----:B------:R-:W-:Y:S01]  /*2ec0*/  FMUL.FTZ R226, R85, UR16 ;  /* 0x0000001055e27c20 */ /* 0x000fe20008410000 */
[----:B------:R-:W-:Y:S01]  /*2ed0*/  FSEL R211, R96, RZ, P6 ;  /* 0x000000ff60d37208 */ /* 0x000fe20003000000 */
[C---:B------:R-:W-:Y:S01]  /*2ee0*/  FMUL.FTZ R94, R207.reuse, R94 ;  /* 0x0000005ecf5e7220 */ /* 0x040fe20000410000 */
[----:B------:R-:W-:Y:S01]  /*2ef0*/  @P0 LOP3.LUT P6, RZ, R196, 0xff00, RZ, 0xc0, !PT ;  /* 0x0000ff00c4ff0812 */ /* 0x000fe200078cc0ff */
[C---:B------:R-:W-:Y:S01]  /*2f00*/  FMUL.FTZ R99, R207.reuse, R250 ;  /* 0x000000facf637220 */ /* 0x040fe20000410000 */
[----:B------:R-:W-:Y:S01]  /*2f10*/  FMUL.FTZ R229, R207, R92 ;  /* 0x0000005ccfe57220 */ /* 0x000fe20000410000 */
[----:B------:R-:W-:Y:S01]  /*2f20*/  @P2 FADD.FTZ R94, R61, R94 ;  /* 0x0000005e3d5e2221 */ /* 0x000fe20000010000 */
[----:B------:R-:W-:Y:S01]  /*2f30*/  @P0 FSEL R116, R96, RZ, P6 ;  /* 0x000000ff60740208 */ /* 0x000fe20003000000 */
[----:B------:R-:W-:Y:S01]  /*2f40*/  @P2 FADD.FTZ R99, R62, R99 ;  /* 0x000000633e632221 */ /* 0x000fe20000010000 */
[----:B------:R-:W-:Y:S01]  /*2f50*/  LOP3.LUT P6, RZ, R208, 0xff0000, RZ, 0xc0, !PT ;  /* 0x00ff0000d0ff7812 */ /* 0x000fe200078cc0ff */
[----:B------:R-:W-:Y:S01]  /*2f60*/  FMUL.FTZ R231, R94, UR16 ;  /* 0x000000105ee77c20 */ /* 0x000fe20008410000 */
[----:B------:R-:W-:Y:S01]  /*2f70*/  FFMA.FTZ R96, R121, R88, R89 ;  /* 0x0000005879607223 */ /* 0x000fe20000010059 */
[----:B------:R-:W-:Y:S01]  /*2f80*/  FMUL.FTZ R230, R99, UR16 ;  /* 0x0000001063e67c20 */ /* 0x000fe20008410000 */
[----:B------:R-:W-:Y:S01]  /*2f90*/  FSEL R105, R226, RZ, P6 ;  /* 0x000000ffe2697208 */ /* 0x000fe20003000000 */
[----:B------:R-:W-:Y:S01]  /*2fa0*/  FMUL.FTZ R121, R222, UR16 ;  /* 0x00000010de797c20 */ /* 0x000fe20008410000 */
[----:B------:R-:W-:Y:S01]  /*2fb0*/  @P0 LOP3.LUT P6, RZ, R196, 0xff0000, RZ, 0xc0, !PT ;  /* 0x00ff0000c4ff0812 */ /* 0x000fe200078cc0ff */
[----:B------:R-:W-:Y:S01]  /*2fc0*/  FADD.FTZ R96, R225, -R96 ;  /* 0x80000060e1607221 */ /* 0x000fe20000010000 */
[----:B------:R-:W-:Y:S01]  /*2fd0*/  FMUL.FTZ R225, R207, R98 ;  /* 0x00000062cfe17220 */ /* 0x000fe20000410000 */
[----:B------:R-:W-:Y:S01]  /*2fe0*/  SEL R98, R93, R74, P3 ;  /* 0x0000004a5d627207 */ /* 0x000fe20001800000 */
[----:B------:R-:W-:Y:S01]  /*2ff0*/  @P2 FADD.FTZ R229, R70, R229 ;  /* 0x000000e546e52221 */ /* 0x000fe20000010000 */
[----:B------:R-:W-:Y:S01]  /*3000*/  @P0 FSEL R226, R226, RZ, P6 ;  /* 0x000000ffe2e20208 */ /* 0x000fe20003000000 */
[----:B------:R-:W-:Y:S01]  /*3010*/  FMUL.FTZ R223, R207, R96 ;  /* 0x00000060cfdf7220 */ /* 0x000fe20000410000 */
[----:B------:R-:W-:Y:S01]  /*3020*/  LOP3.LUT P6, RZ, R208, 0xff000000, RZ, 0xc0, !PT ;  /* 0xff000000d0ff7812 */ /* 0x000fe200078cc0ff */
[----:B------:R-:W-:Y:S01]  /*3030*/  @P2 FADD.FTZ R225, R68, R225 ;  /* 0x000000e144e12221 */ /* 0x000fe20000010000 */
[----:B------:R-:W-:Y:S01]  /*3040*/  SEL R96, R91, R72, P3 ;  /* 0x000000485b607207 */ /* 0x000fe20001800000 */
[----:B------:R-:W-:Y:S01]  /*3050*/  @P2 FADD.FTZ R223, R66, R223 ;  /* 0x000000df42df2221 */ /* 0x000fe20000010000 */
[----:B------:R-:W-:Y:S01]  /*3060*/  FSEL R114, R237, RZ, P6 ;  /* 0x000000ffed727208 */ /* 0x000fe20003000000 */
[----:B------:R-:W-:Y:S01]  /*3070*/  FMUL.FTZ R91, R225, UR16 ;  /* 0x00000010e15b7c20 */ /* 0x000fe20008410000 */
[----:B------:R-:W-:Y:S01]  /*3080*/  @P0 LOP3.LUT P6, RZ, R196, 0xff000000, RZ, 0xc0, !PT ;  /* 0xff000000c4ff0812 */ /* 0x000fe200078cc0ff */
[----:B------:R-:W-:Y:S01]  /*3090*/  FMUL.FTZ R92, R223, UR16 ;  /* 0x00000010df5c7c20 */ /* 0x000fe20008410000 */
[----:B------:R-:W-:Y:S01]  /*30a0*/  SEL R93, R86, R77, P3 ;  /* 0x0000004d565d7207 */ /* 0x000fe20001800000 */
[----:B------:R-:W-:Y:S01]  /*30b0*/  FMUL.FTZ R233, R229, UR16 ;  /* 0x00000010e5e97c20 */ /* 0x000fe20008410000 */
[----:B------:R-:W-:-:S02]  /*30c0*/  @P0 FSEL R237, R237, RZ, P6 ;  /* 0x000000ffeded0208 */ /* 0x000fc40003000000 */
[----:B------:R-:W-:Y:S02]  /*30d0*/  LOP3.LUT P6, RZ, R209, 0xff, RZ, 0xc0, !PT ;  /* 0x000000ffd1ff7812 */ /* 0x000fe400078cc0ff */
[----:B------:R-:W-:Y:S02]  /*30e0*/  SEL R86, R99, R78, P3 ;  /* 0x0000004e63567207 */ /* 0x000fe40001800000 */
[----:B------:R-:W-:Y:S02]  /*30f0*/  FSEL R107, R236, RZ, P6 ;  /* 0x000000ffec6b7208 */ /* 0x000fe40003000000 */
        /* <DEDUP_REMOVED lines=17> */
[----:B------:R-:W-:Y:S01]  /*3210*/  FFMA.FTZ R209, R252, R88, R89 ;  /* 0x00000058fcd17223 */ /* 0x000fe20000010059 */
[C---:B------:R-:W-:Y:S01]  /*3220*/  FMUL.FTZ R89, R207.reuse, R234 ;  /* 0x000000eacf597220 */ /* 0x040fe20000410000 */
[----:B------:R-:W-:Y:S01]  /*3230*/  MOV R88, R204 ;  /* 0x000000cc00587202 */ /* 0x000fe20000000f00 */
[C---:B------:R-:W-:Y:S01]  /*3240*/  FMUL.FTZ R234, R207.reuse, R124 ;  /* 0x0000007ccfea7220 */ /* 0x040fe20000410000 */
[----:B------:R-:W-:Y:S01]  /*3250*/  FADD.FTZ R246, R246, -R209 ;  /* 0x800000d1f6f67221 */ /* 0x000fe20000010000 */
[----:B------:R-:W-:Y:S01]  /*3260*/  @P2 FADD.FTZ R89, R64, R89 ;  /* 0x0000005940592221 */ /* 0x000fe20000010000 */
[----:B------:R-:W-:Y:S01]  /*3270*/  FMUL.FTZ R124, R207, R242 ;  /* 0x000000f2cf7c7220 */ /* 0x000fe20000410000 */
[----:B------:R-:W-:Y:S01]  /*3280*/  @P2 FADD.FTZ R234, R69, R234 ;  /* 0x000000ea45ea2221 */ /* 0x000fe20000010000 */
[----:B------:R-:W-:Y:S01]  /*3290*/  FMUL.FTZ R232, R207, R246 ;  /* 0x000000f6cfe87220 */ /* 0x000fe20000410000 */
[----:B------:R-:W-:Y:S01]  /*32a0*/  FMUL.FTZ R122, R89, UR16 ;  /* 0x00000010597a7c20 */ /* 0x000fe20008410000 */
[----:B------:R-:W-:Y:S01]  /*32b0*/  @P2 FADD.FTZ R124, R71, R124 ;  /* 0x0000007c477c2221 */ /* 0x000fe20000010000 */
[----:B------:R-:W-:Y:S01]  /*32c0*/  FMUL.FTZ R227, R234, UR16 ;  /* 0x00000010eae37c20 */ /* 0x000fe20008410000 */
[----:B------:R-:W-:Y:S01]  /*32d0*/  @P2 FADD.FTZ R232, R63, R232 ;  /* 0x000000e83fe82221 */ /* 0x000fe20000010000 */
[----:B------:R-:W-:-:S02]  /*32e0*/  LOP3.LUT P2, RZ, R204, 0xff00, RZ, 0xc0, !PT ;  /* 0x0000ff00ccff7812 */ /* 0x000fc4000784c0ff */
[----:B------:R-:W-:Y:S01]  /*32f0*/  @P0 PRMT R81, R117, 0x7610, R81 ;  /* 0x0000761075510816 */ /* 0x000fe20000000051 */
[----:B------:R-:W-:Y:S01]  /*3300*/  FMUL.FTZ R217, R232, UR16 ;  /* 0x00000010e8d97c20 */ /* 0x000fe20008410000 */
[----:B------:R-:W-:Y:S02]  /*3310*/  @P0 PRMT R82, R125, 0x7610, R82 ;  /* 0x000076107d520816 */ /* 0x000fe40000000052 */
        /* <DEDUP_REMOVED lines=9> */
[----:B------:R-:W-:-:S02]  /*33b0*/  SEL R88, R97, R72, P3 ;  /* 0x0000004861587207 */ /* 0x000fc40001800000 */
[----:B------:R-:W-:Y:S02]  /*33c0*/  @P0 FSEL R122, R122, RZ, P6 ;  /* 0x000000ff7a7a0208 */ /* 0x000fe40003000000 */
[----:B------:R-:W-:Y:S02]  /*33d0*/  @P0 LOP3.LUT P6, RZ, R144, 0xff00, RZ, 0xc0, !PT ;  /* 0x0000ff0090ff0812 */ /* 0x000fe400078cc0ff */
[----:B------:R-:W-:Y:S02]  /*33e0*/  SEL R72, R89, R72, P3 ;  /* 0x0000004859487207 */ /* 0x000fe40001800000 */
[----:B------:R-:W-:Y:S02]  /*33f0*/  @P0 FSEL R207, R121, RZ, P6 ;  /* 0x000000ff79cf0208 */ /* 0x000fe40003000000 */
[----:B------:R-:W-:Y:S02]  /*3400*/  LOP3.LUT P6, RZ, R204, 0xff0000, RZ, 0xc0, !PT ;  /* 0x00ff0000ccff7812 */ /* 0x000fe400078cc0ff */
[----:B------:R-:W-:-:S02]  /*3410*/  SEL R97, R90, R73, P3 ;  /* 0x000000495a617207 */ /* 0x000fc40001800000 */
[----:B------:R-:W-:Y:S02]  /*3420*/  FSEL R209, R92, RZ, P6 ;  /* 0x000000ff5cd17208 */ /* 0x000fe40003000000 */
[----:B------:R-:W-:Y:S02]  /*3430*/  @P0 LOP3.LUT P6, RZ, R144, 0xff0000, RZ, 0xc0, !PT ;  /* 0x00ff000090ff0812 */ /* 0x000fe400078cc0ff */
[-C--:B------:R-:W-:Y:S02]  /*3440*/  SEL R89, R84, R73.reuse, P3 ;  /* 0x0000004954597207 */ /* 0x080fe40001800000 */
[----:B------:R-:W-:Y:S02]  /*3450*/  SEL R73, R222, R73, P3 ;  /* 0x00000049de497207 */ /* 0x000fe40001800000 */
[----:B------:R-:W-:Y:S02]  /*3460*/  @P0 FSEL R222, R92, RZ, P6 ;  /* 0x000000ff5cde0208 */ /* 0x000fe40003000000 */
[----:B------:R-:W-:-:S02]  /*3470*/  LOP3.LUT P6, RZ, R205, 0xff, RZ, 0xc0, !PT ;  /* 0x000000ffcdff7812 */ /* 0x000fc400078cc0ff */
[-C--:B------:R-:W-:Y:S02]  /*3480*/  SEL R90, R85, R74.reuse, P3 ;  /* 0x0000004a555a7207 */ /* 0x080fe40001800000 */
[----:B------:R-:W-:Y:S02]  /*3490*/  SEL R74, R223, R74, P3 ;  /* 0x0000004adf4a7207 */ /* 0x000fe40001800000 */
[----:B------:R-:W-:Y:S02]  /*34a0*/  FSEL R223, R91, RZ, P6 ;  /* 0x000000ff5bdf7208 */ /* 0x000fe40003000000 */
[----:B------:R-:W-:Y:S02]  /*34b0*/  @P0 LOP3.LUT P6, RZ, R145, 0xff, RZ, 0xc0, !PT ;  /* 0x000000ff91ff0812 */ /* 0x000fe400078cc0ff */
[-C--:B------:R-:W-:Y:S02]  /*34c0*/  SEL R92, R95, R76.reuse, P3 ;  /* 0x0000004c5f5c7207 */ /* 0x080fe40001800000 */
[----:B------:R-:W-:-:S02]  /*34d0*/  SEL R84, R241, R76, P3 ;  /* 0x0000004cf1547207 */ /* 0x000fc40001800000 */
[----:B------:R-:W-:Y:S02]  /*34e0*/  SEL R76, R225, R76, P3 ;  /* 0x0000004ce14c7207 */ /* 0x000fe40001800000 */
[----:B------:R-:W-:Y:S02]  /*34f0*/  @P0 FSEL R225, R91, RZ, P6 ;  /* 0x000000ff5be10208 */ /* 0x000fe40003000000 */
[----:B------:R-:W-:Y:S02]  /*3500*/  LOP3.LUT P6, RZ, R205, 0xff00, RZ, 0xc0, !PT ;  /* 0x0000ff00cdff7812 */ /* 0x000fe400078cc0ff */
[-C--:B------:R-:W-:Y:S02]  /*3510*/  SEL R85, R94, R77.reuse, P3 ;  /* 0x0000004d5e557207 */ /* 0x080fe40001800000 */
[----:B------:R-:W-:Y:S02]  /*3520*/  SEL R77, R234, R77, P3 ;  /* 0x0000004dea4d7207 */ /* 0x000fe40001800000 */
[----:B------:R-:W-:-:S02]  /*3530*/  FSEL R234, R227, RZ, P6 ;  /* 0x000000ffe3ea7208 */ /* 0x000fc40003000000 */
[----:B------:R-:W-:Y:S02]  /*3540*/  @P0 LOP3.LUT P6, RZ, R145, 0xff00, RZ, 0xc0, !PT ;  /* 0x0000ff0091ff0812 */ /* 0x000fe400078cc0ff */
[-C--:B------:R-:W-:Y:S02]  /*3550*/  SEL R94, R87, R78.reuse, P3 ;  /* 0x0000004e575e7207 */ /* 0x080fe40001800000 */
[----:B------:R-:W-:Y:S02]  /*3560*/  @P0 FSEL R227, R227, RZ, P6 ;  /* 0x000000ffe3e30208 */ /* 0x000fe40003000000 */
[----:B------:R-:W-:Y:S02]  /*3570*/  LOP3.LUT P6, RZ, R205, 0xff0000, RZ, 0xc0, !PT ;  /* 0x00ff0000cdff7812 */ /* 0x000fe400078cc0ff */
[----:B------:R-:W-:Y:S02]  /*3580*/  SEL R78, R229, R78, P3 ;  /* 0x0000004ee54e7207 */ /* 0x000fe40001800000 */
[----:B------:R-:W-:-:S02]  /*3590*/  FSEL R229, R233, RZ, P6 ;  /* 0x000000ffe9e57208 */ /* 0x000fc40003000000 */
[----:B------:R-:W-:Y:S02]  /*35a0*/  @P0 LOP3.LUT P6, RZ, R145, 0xff0000, RZ, 0xc0, !PT ;  /* 0x00ff000091ff0812 */ /* 0x000fe400078cc0ff */
[----:B------:R-:W-:Y:S02]  /*35b0*/  SEL R91, R238, R75, P3 ;  /* 0x0000004bee5b7207 */ /* 0x000fe40001800000 */
[----:B------:R-:W-:Y:S01]  /*35c0*/  @P0 FSEL R233, R233, RZ, P6 ;  /* 0x000000ffe9e90208 */ /* 0x000fe20003000000 */
[----:B------:R-:W0:Y:S01]  /*35d0*/  @P0 LDC.64 R238, c[0x0][0x300] ;  /* 0x0000c000ffee0b82 */ /* 0x000e220000000a00 */
[----:B------:R-:W-:Y:S02]  /*35e0*/  @P0 LOP3.LUT P6, RZ, R144, 0xff000000, RZ, 0xc0, !PT ;  /* 0xff00000090ff0812 */ /* 0x000fe400078cc0ff */
[-C--:B------:R-:W-:Y:S02]  /*35f0*/  SEL R95, R102, R79.reuse, P3 ;  /* 0x0000004f665f7207 */ /* 0x080fe40001800000 */
[----:B------:R-:W-:-:S02]  /*3600*/  SEL R87, R232, R79, P3 ;  /* 0x0000004fe8577207 */ /* 0x000fc40001800000 */
[----:B------:R-:W-:Y:S02]  /*3610*/  SEL R75, R240, R75, P3 ;  /* 0x0000004bf04b7207 */ /* 0x000fe40001800000 */
[----:B------:R-:W-:Y:S01]  /*3620*/  @P0 FSEL R235, R216, RZ, P6 ;  /* 0x000000ffd8eb0208 */ /* 0x000fe20003000000 */
[----:B------:R-:W1:Y:S01]  /*3630*/  @P0 LDC.64 R240, c[0x0][0x300] ;  /* 0x0000c000fff00b82 */ /* 0x000e620000000a00 */
[C---:B------:R-:W-:Y:S01]  /*3640*/  SEL R79, R124.reuse, R79, P3 ;  /* 0x0000004f7c4f7207 */ /* 0x040fe20001800000 */
[----:B------:R-:W-:Y:S01]  /*3650*/  FMUL.FTZ R124, R124, UR16 ;  /* 0x000000107c7c7c20 */ /* 0x000fe20008410000 */
[----:B------:R-:W-:Y:S02]  /*3660*/  LOP3.LUT P6, RZ, R204, 0xff000000, RZ, 0xc0, !PT ;  /* 0xff000000ccff7812 */ /* 0x000fe400078cc0ff */
[----:B------:R-:W-:Y:S02]  /*3670*/  LOP3.LUT P3, RZ, R205, 0xff000000, RZ, 0xc0, !PT ;  /* 0xff000000cdff7812 */ /* 0x000fe4000786c0ff */
[----:B------:R-:W-:Y:S01]  /*3680*/  F2FP.F16.F32.PACK_AB R102, R119, R120 ;  /* 0x000000787766723e */ /* 0x000fe200000000ff */
[----:B------:R-:W2:Y:S01]  /*3690*/  LDC.64 R204, c[0x0][0x2f8] ;  /* 0x0000be00ffcc7b82 */ /* 0x000ea20000000a00 */
[----:B------:R-:W-:-:S02]  /*36a0*/  @P0 F2FP.F16.F32.PACK_AB R232, RZ, R103 ;  /* 0x00000067ffe8023e */ /* 0x000fc400000000ff */
[----:B------:R-:W-:Y:S02]  /*36b0*/  F2FP.F16.F32.PACK_AB R103, R165, R128 ;  /* 0x00000080a567723e */ /* 0x000fe400000000ff */
[----:B------:R-:W-:Y:S01]  /*36c0*/  @P0 PRMT R80, R232, 0x7610, R80 ;  /* 0x00007610e8500816 */ /* 0x000fe20000000050 */
[----:B0-----:R-:W-:Y:S01]  /*36d0*/  @P0 IMAD.WIDE.U32 R238, R206, 0x10, R238 ;  /* 0x00000010ceee0825 */ /* 0x001fe200078e00ee */
[----:B------:R-:W-:Y:S01]  /*36e0*/  @P0 PRMT R83, R83, 0x5410, R130 ;  /* 0x0000541053530816 */ /* 0x000fe20000000082 */
[----:B------:R-:W0:Y:S01]  /*36f0*/  @P1 LDC.64 R118, c[0x0][0x308] ;  /* 0x0000c200ff761b82 */ /* 0x000e220000000a00 */
[----:B------:R-:W-:Y:S02]  /*3700*/  @P0 PRMT R80, R80, 0x5410, R113 ;  /* 0x0000541050500816 */ /* 0x000fe40000000071 */
[----:B------:R-:W-:Y:S02]  /*3710*/  @P0 F2FP.F16.F32.PACK_AB R164, RZ, R164 ;  /* 0x000000a4ffa4023e */ /* 0x000fe400000000ff */
[----:B------:R-:W-:-:S02]  /*3720*/  @P0 F2FP.F16.F32.PACK_AB R214, RZ, R214 ;  /* 0x000000d6ffd6023e */ /* 0x000fc400000000ff */
[----:B------:R-:W-:Y:S01]  /*3730*/  @P0 F2FP.F16.F32.PACK_AB R218, RZ, R218 ;  /* 0x000000daffda023e */ /* 0x000fe200000000ff */
[----:B-1----:R-:W-:Y:S01]  /*3740*/  @P0 IMAD.WIDE.U32 R240, R199, 0x10, R240 ;  /* 0x00000010c7f00825 */ /* 0x002fe200078e00f0 */
[----:B------:R-:W-:Y:S02]  /*3750*/  @P0 F2FP.F16.F32.PACK_AB R224, RZ, R224 ;  /* 0x000000e0ffe0023e */ /* 0x000fe400000000ff */
[----:B------:R-:W-:Y:S02]  /*3760*/  @P0 F2FP.F16.F32.PACK_AB R104, RZ, R104 ;  /* 0x00000068ff68023e */ /* 0x000fe400000000ff */
[----:B------:R-:W-:Y:S02]  /*3770*/  @P0 F2FP.F16.F32.PACK_AB R210, RZ, R210 ;  /* 0x000000d2ffd2023e */ /* 0x000fe400000000ff */
[----:B------:R-:W-:Y:S01]  /*3780*/  @P0 F2FP.F16.F32.PACK_AB R219, RZ, R219 ;  /* 0x000000dbffdb023e */ /* 0x000fe200000000ff */
[----:B--2---:R-:W-:Y:S01]  /*3790*/  IMAD.WIDE.U32 R128, R206, 0x10, R204 ;  /* 0x00000010ce807825 */ /* 0x004fe200078e00cc */
[----:B------:R-:W-:-:S02]  /*37a0*/  @P0 F2FP.F16.F32.PACK_AB R110, RZ, R110 ;  /* 0x0000006eff6e023e */ /* 0x000fc400000000ff */
[----:B------:R-:W-:Y:S02]  /*37b0*/  @P0 F2FP.F16.F32.PACK_AB R108, RZ, R108 ;  /* 0x0000006cff6c023e */ /* 0x000fe400000000ff */
[----:B------:R1:W-:Y:S01]  /*37c0*/  STG.E.128 desc[UR4][R128.64], R100 ;  /* 0x0000006480007986 */ /* 0x0003e2000c101d04 */
[----:B------:R-:W-:Y:S02]  /*37d0*/  @P0 F2FP.F16.F32.PACK_AB R226, RZ, R226 ;  /* 0x000000e2ffe2023e */ /* 0x000fe400000000ff */
[----:B------:R-:W-:Y:S01]  /*37e0*/  @P0 F2FP.F16.F32.PACK_AB R236, RZ, R236 ;  /* 0x000000ecffec023e */ /* 0x000fe200000000ff */
[----:B------:R2:W-:Y:S01]  /*37f0*/  @P0 STG.E.128 desc[UR4][R238.64], R80 ;  /* 0x00000050ee000986 */ /* 0x0005e2000c101d04 */
[----:B------:R-:W-:Y:S02]  /*3800*/  @P0 F2FP.F16.F32.PACK_AB R230, RZ, R230 ;  /* 0x000000e6ffe6023e */ /* 0x000fe400000000ff */
[----:B------:R-:W-:Y:S02]  /*3810*/  @P0 F2FP.F16.F32.PACK_AB R116, RZ, R116 ;  /* 0x00000074ff74023e */ /* 0x000fe400000000ff */
[----:B------:R-:W-:-:S02]  /*3820*/  @P0 F2FP.F16.F32.PACK_AB R237, RZ, R237 ;  /* 0x000000edffed023e */ /* 0x000fc400000000ff */
[----:B------:R-:W-:Y:S02]  /*3830*/  @P0 F2FP.F16.F32.PACK_AB R231, RZ, R231 ;  /* 0x000000e7ffe7023e */ /* 0x000fe400000000ff */
[----:B------:R-:W-:Y:S02]  /*3840*/  @P0 F2FP.F16.F32.PACK_AB R217, RZ, R217 ;  /* 0x000000d9ffd9023e */ /* 0x000fe400000000ff */
[----:B------:R-:W-:Y:S02]  /*3850*/  @P0 F2FP.F16.F32.PACK_AB R122, RZ, R122 ;  /* 0x0000007aff7a023e */ /* 0x000fe400000000ff */
[----:B------:R-:W-:Y:S01]  /*3860*/  @P0 F2FP.F16.F32.PACK_AB R222, RZ, R222 ;  /* 0x000000deffde023e */ /* 0x000fe200000000ff */
[----:B-1----:R-:W1:Y:S01]  /*3870*/  @P0 LDC.64 R128, c[0x0][0x300] ;  /* 0x0000c000ff800b82 */ /* 0x002e620000000a00 */
[----:B------:R-:W-:Y:S02]  /*3880*/  F2FP.F16.F32.PACK_AB R103, R112, R221 ;  /* 0x000000dd7067723e */ /* 0x000fe400000000ff */
[----:B------:R-:W-:Y:S01]  /*3890*/  F2FP.F16.F32.PACK_AB R100, R131, R126 ;  /* 0x0000007e8364723e */ /* 0x000fe200000000ff */
[----:B0-----:R-:W-:Y:S01]  /*38a0*/  @P1 IMAD.WIDE.U32 R126, R199, 0x20, R118 ;  /* 0x00000020c77e1825 */ /* 0x001fe200078e0076 */
[----:B------:R-:W-:-:S02]  /*38b0*/  F2FP.F16.F32.PACK_AB R102, R220, R215 ;  /* 0x000000d7dc66723e */ /* 0x000fc400000000ff */
[----:B------:R-:W-:Y:S01]  /*38c0*/  F2FP.F16.F32.PACK_AB R101, R213, R212 ;  /* 0x000000d4d565723e */ /* 0x000fe200000000ff */
[----:B------:R-:W0:Y:S01]  /*38d0*/  @P1 LDC.64 R112, c[0x0][0x308] ;  /* 0x0000c200ff701b82 */ /* 0x000e220000000a00 */
[----:B------:R-:W-:Y:S01]  /*38e0*/  IMAD.WIDE.U32 R118, R199, 0x10, R204 ;  /* 0x00000010c7767825 */ /* 0x000fe200078e00cc */
[----:B------:R3:W-:Y:S01]  /*38f0*/  @P1 STG.E.128 desc[UR4][R126.64], R96 ;  /* 0x000000607e001986 */ /* 0x0007e2000c101d04 */
[----:B--2---:R-:W-:Y:S02]  /*3900*/  @P0 PRMT R80, R164, 0x7610, R80 ;  /* 0x00007610a4500816 */ /* 0x004fe40000000050 */
[----:B------:R-:W-:Y:S01]  /*3910*/  @P0 PRMT R81, R214, 0x7610, R81 ;  /* 0x00007610d6510816 */ /* 0x000fe20000000051 */
[----:B------:R2:W-:Y:S01]  /*3920*/  @P1 STG.E.128 desc[UR4][R126.64+0x10], R92 ;  /* 0x0000105c7e001986 */ /* 0x0005e2000c101d04 */
[----:B------:R-:W-:Y:S02]  /*3930*/  @P0 PRMT R82, R218, 0x7610, R82 ;  /* 0x00007610da520816 */ /* 0x000fe40000000052 */
[----:B------:R-:W-:Y:S01]  /*3940*/  @P0 PRMT R83, R224, 0x7610, R83 ;  /* 0x00007610e0530816 */ /* 0x000fe20000000053 */
[----:B------:R4:W-:Y:S01]  /*3950*/  STG.E.128 desc[UR4][R118.64], R100 ;  /* 0x0000006476007986 */ /* 0x0009e2000c101d04 */
[----:B------:R-:W-:-:S02]  /*3960*/  @P0 PRMT R80, R80, 0x5410, R104 ;  /* 0x0000541050500816 */ /* 0x000fc40000000068 */
[----:B------:R-:W-:Y:S02]  /*3970*/  @P0 PRMT R81, R81, 0x5410, R210 ;  /* 0x0000541051510816 */ /* 0x000fe400000000d2 */
[----:B------:R-:W-:Y:S01]  /*3980*/  @P0 PRMT R82, R82, 0x5410, R219 ;  /* 0x0000541052520816 */ /* 0x000fe200000000db */
[C---:B-1----:R-:W-:Y:S01]  /*3990*/  @P0 IMAD.WIDE.U32 R128, R198.reuse, 0x10, R128 ;  /* 0x00000010c6800825 */ /* 0x042fe200078e0080 */
[----:B------:R-:W-:Y:S02]  /*39a0*/  @P0 PRMT R83, R83, 0x5410, R110 ;  /* 0x0000541053530816 */ /* 0x000fe4000000006e */
[----:B------:R-:W-:Y:S01]  /*39b0*/  @P0 F2FP.F16.F32.PACK_AB R225, RZ, R225 ;  /* 0x000000e1ffe1023e */ /* 0x000fe200000000ff */
[----:B---3--:R-:W1:Y:S01]  /*39c0*/  @P0 LDC.64 R98, c[0x0][0x300] ;  /* 0x0000c000ff620b82 */ /* 0x008e620000000a00 */
[----:B------:R-:W-:Y:S01]  /*39d0*/  IMAD.WIDE.U32 R96, R198, 0x10, R204 ;  /* 0x00000010c6607825 */ /* 0x000fe200078e00cc */
[----:B------:R3:W-:Y:S01]  /*39e0*/  @P0 STG.E.128 desc[UR4][R240.64], R80 ;  /* 0x00000050f0000986 */ /* 0x0007e2000c101d04 */
[----:B------:R-:W-:-:S02]  /*39f0*/  @P0 F2FP.F16.F32.PACK_AB R233, RZ, R233 ;  /* 0x000000e9ffe9023e */ /* 0x000fc400000000ff */
[----:B0-----:R-:W-:Y:S01]  /*3a00*/  @P1 IMAD.WIDE.U32 R112, R198, 0x20, R112 ;  /* 0x00000020c6701825 */ /* 0x001fe200078e0070 */
[----:B--2---:R-:W-:Y:S02]  /*3a10*/  F2FP.F16.F32.PACK_AB R95, R123, R228 ;  /* 0x000000e47b5f723e */ /* 0x004fe400000000ff */
[----:B----4-:R-:W0:Y:S01]  /*3a20*/  @P1 LDC.64 R100, c[0x0][0x308] ;  /* 0x0000c200ff641b82 */ /* 0x010e220000000a00 */
[----:B------:R-:W-:Y:S01]  /*3a30*/  FSEL R102, R124, RZ, P3 ;  /* 0x000000ff7c667208 */ /* 0x000fe20001800000 */
[----:B------:R2:W-:Y:S01]  /*3a40*/  @P1 STG.E.128 desc[UR4][R112.64+0x10], R84 ;  /* 0x0000105470001986 */ /* 0x0005e2000c101d04 */
[----:B------:R-:W-:Y:S01]  /*3a50*/  @P0 LOP3.LUT P3, RZ, R145, 0xff000000, RZ, 0xc0, !PT ;  /* 0xff00000091ff0812 */ /* 0x000fe2000786c0ff */
[----:B------:R-:W-:Y:S01]  /*3a60*/  IMAD.WIDE.U32 R204, R159, 0x10, R204 ;  /* 0x000000109fcc7825 */ /* 0x000fe200078e00cc */
[----:B------:R-:W-:Y:S01]  /*3a70*/  F2FP.F16.F32.PACK_AB R94, R208, R107 ;  /* 0x0000006bd05e723e */ /* 0x000fe200000000ff */
[----:B------:R4:W-:Y:S01]  /*3a80*/  @P1 STG.E.128 desc[UR4][R112.64], R88 ;  /* 0x0000005870001986 */ /* 0x0009e2000c101d04 */
[----:B------:R-:W-:-:S02]  /*3a90*/  F2FP.F16.F32.PACK_AB R93, R114, R105 ;  /* 0x00000069725d723e */ /* 0x000fc400000000ff */
[----:B------:R-:W-:Y:S02]  /*3aa0*/  F2FP.F16.F32.PACK_AB R92, R211, R106 ;  /* 0x0000006ad35c723e */ /* 0x000fe400000000ff */
[----:B------:R-:W-:Y:S02]  /*3ab0*/  FSEL R216, R216, RZ, P6 ;  /* 0x000000ffd8d87208 */ /* 0x000fe40003000000 */
[----:B---3--:R-:W-:Y:S01]  /*3ac0*/  @P0 PRMT R80, R108, 0x7610, R80 ;  /* 0x000076106c500816 */ /* 0x008fe20000000050 */
[----:B------:R-:W-:Y:S01]  /*3ad0*/  STG.E.128 desc[UR4][R96.64], R92 ;  /* 0x0000005c60007986 */ /* 0x000fe2000c101d04 */
[----:B------:R-:W-:Y:S01]  /*3ae0*/  @P0 PRMT R81, R226, 0x7610, R81 ;  /* 0x00007610e2510816 */ /* 0x000fe20000000051 */
[----:B-1----:R-:W-:Y:S01]  /*3af0*/  @P0 IMAD.WIDE.U32 R98, R159, 0x10, R98 ;  /* 0x000000109f620825 */ /* 0x002fe200078e0062 */
[----:B------:R-:W-:Y:S02]  /*3b00*/  @P0 PRMT R82, R236, 0x7610, R82 ;  /* 0x00007610ec520816 */ /* 0x000fe40000000052 */
[----:B------:R-:W-:-:S02]  /*3b10*/  @P0 PRMT R83, R230, 0x7610, R83 ;  /* 0x00007610e6530816 */ /* 0x000fc40000000053 */
[----:B------:R-:W-:Y:S02]  /*3b20*/  @P0 PRMT R80, R80, 0x5410, R116 ;  /* 0x0000541050500816 */ /* 0x000fe40000000074 */
[----:B------:R-:W-:Y:S01]  /*3b30*/  @P0 PRMT R81, R81, 0x5410, R237 ;  /* 0x0000541051510816 */ /* 0x000fe200000000ed */
[----:B0-----:R-:W-:Y:S01]  /*3b40*/  @P1 IMAD.WIDE.U32 R100, R159, 0x20, R100 ;  /* 0x000000209f641825 */ /* 0x001fe200078e0064 */
[----:B------:R-:W-:Y:S02]  /*3b50*/  @P0 PRMT R82, R82, 0x5410, R231 ;  /* 0x0000541052520816 */ /* 0x000fe400000000e7 */
[----:B------:R-:W-:Y:S02]  /*3b60*/  @P0 PRMT R83, R83, 0x5410, R217 ;  /* 0x0000541053530816 */ /* 0x000fe400000000d9 */
[----:B--2---:R-:W-:Y:S02]  /*3b70*/  @P0 FSEL R84, R124, RZ, P3 ;  /* 0x000000ff7c540208 */ /* 0x004fe40001800000 */
[----:B------:R-:W-:Y:S01]  /*3b80*/  @P0 F2FP.F16.F32.PACK_AB R207, RZ, R207 ;  /* 0x000000cfffcf023e */ /* 0x000fe200000000ff */
[----:B------:R0:W-:Y:S01]  /*3b90*/  @P0 STG.E.128 desc[UR4][R128.64], R80 ;  /* 0x0000005080000986 */ /* 0x0001e2000c101d04 */
[----:B----4-:R-:W-:-:S02]  /*3ba0*/  @P0 F2FP.F16.F32.PACK_AB R88, RZ, R84 ;  /* 0x00000054ff58023e */ /* 0x010fc400000000ff */
[----:B------:R-:W-:Y:S01]  /*3bb0*/  FSEL R84, R121, RZ, P2 ;  /* 0x000000ff79547208 */ /* 0x000fe20001000000 */
[----:B------:R1:W-:Y:S01]  /*3bc0*/  @P1 STG.E.128 desc[UR4][R100.64], R72 ;  /* 0x0000004864001986 */ /* 0x0003e2000c101d04 */
[----:B------:R-:W-:Y:S02]  /*3bd0*/  @P0 F2FP.F16.F32.PACK_AB R235, RZ, R235 ;  /* 0x000000ebffeb023e */ /* 0x000fe400000000ff */
[----:B------:R-:W-:Y:S01]  /*3be0*/  @P0 F2FP.F16.F32.PACK_AB R227, RZ, R227 ;  /* 0x000000e3ffe3023e */ /* 0x000fe200000000ff */
[----:B------:R1:W-:Y:S01]  /*3bf0*/  @P1 STG.E.128 desc[UR4][R100.64+0x10], R76 ;  /* 0x0000104c64001986 */ /* 0x0003e2000c101d04 */
[----:B------:R-:W-:Y:S02]  /*3c00*/  F2FP.F16.F32.PACK_AB R87, R102, R229 ;  /* 0x000000e56657723e */ /* 0x000fe400000000ff */
[----:B------:R-:W-:Y:S02]  /*3c10*/  F2FP.F16.F32.PACK_AB R86, R234, R223 ;  /* 0x000000dfea56723e */ /* 0x000fe400000000ff */
[----:B------:R-:W-:-:S02]  /*3c20*/  F2FP.F16.F32.PACK_AB R85, R216, R209 ;  /* 0x000000d1d855723e */ /* 0x000fc400000000ff */
[----:B------:R-:W-:Y:S02]  /*3c30*/  F2FP.F16.F32.PACK_AB R84, R84, R111 ;  /* 0x0000006f5454723e */ /* 0x000fe400000000ff */
[----:B------:R-:W-:Y:S02]  /*3c40*/  SEL R224, RZ, 0x1, P5 ;  /* 0x00000001ffe07807 */ /* 0x000fe40002800000 */
[----:B0-----:R-:W-:Y:S01]  /*3c50*/  @P0 PRMT R80, R122, 0x7610, R80 ;  /* 0x000076107a500816 */ /* 0x001fe20000000050 */
[----:B------:R1:W-:Y:S01]  /*3c60*/  STG.E.128 desc[UR4][R204.64], R84 ;  /* 0x00000054cc007986 */ /* 0x0003e2000c101d04 */
[----:B------:R-:W-:Y:S02]  /*3c70*/  @P0 PRMT R81, R222, 0x7610, R81 ;  /* 0x00007610de510816 */ /* 0x000fe40000000051 */
[----:B------:R-:W-:Y:S02]  /*3c80*/  @P0 PRMT R82, R225, 0x7610, R82 ;  /* 0x00007610e1520816 */ /* 0x000fe40000000052 */
[----:B------:R-:W-:-:S02]  /*3c90*/  @P0 PRMT R83, R233, 0x7610, R83 ;  /* 0x00007610e9530816 */ /* 0x000fc40000000053 */
[----:B------:R-:W-:Y:S02]  /*3ca0*/  @P0 PRMT R80, R80, 0x5410, R207 ;  /* 0x0000541050500816 */ /* 0x000fe400000000cf */
[----:B------:R-:W-:Y:S02]  /*3cb0*/  @P0 PRMT R81, R81, 0x5410, R235 ;  /* 0x0000541051510816 */ /* 0x000fe400000000eb */
[----:B------:R-:W-:Y:S02]  /*3cc0*/  @P0 PRMT R82, R82, 0x5410, R227 ;  /* 0x0000541052520816 */ /* 0x000fe400000000e3 */
[----:B------:R-:W-:Y:S02]  /*3cd0*/  @P0 PRMT R83, R83, 0x5410, R88 ;  /* 0x0000541053530816 */ /* 0x000fe40000000058 */
[----:B------:R-:W-:-:S03]  /*3ce0*/  MOV R226, UR17 ;  /* 0x0000001100e27c02 */ /* 0x000fc60008000f00 */
        /* <DEDUP_REMOVED lines=46> */
.L_x_2305:
        /* <DEDUP_REMOVED lines=27> */
.L_x_2306:
[----:B------:R-:W-:Y:S01]  /*4180*/  HFMA2.MMA R94, -RZ, RZ, 0, 9.5367431640625e-07 ;  /* 0x00000010ff5e7435 */ /* 0x000fe200000001ff */
[----:B------:R-:W-:Y:S02]  /*4190*/  MOV R95, R84 ;  /* 0x00000054005f7202 */ /* 0x000fe40000000f00 */
[----:B------:R-:W-:Y:S02]  /*41a0*/  MOV R97, 0x1f ;  /* 0x0000001f00617802 */ /* 0x000fe40000000f00 */
[----:B------:R-:W-:-:S07]  /*41b0*/  MOV R92, 0xffffffff ;  /* 0xffffffff005c7802 */ /* 0x000fce0000000f00 */
[----:B-----5:R-:W-:Y:S05]  /*41c0*/  WARPSYNC.COLLECTIVE R92, `(.L_x_2308) ;  /* 0x000000005c087348 */ /* 0x020fea0003c00000 */
[----:B------:R0:W1:Y:S02]  /*41d0*/  SHFL.DOWN P2, R93, R95, R94, R97 ;  /* 0x0800005e5f5d7389 */ /* 0x0000640000040061 */
[----:B01---5:R-:W-:Y:S01]  /*41e0*/  ENDCOLLECTIVE ;  /* 0x000000000000791b */ /* 0x023fe20003800000 */
.L_x_2308:
[----:B------:R-:W-:Y:S02]  /*41f0*/  MOV R95, R85 ;  /* 0x00000055005f7202 */ /* 0x000fe40000000f00 */
[----:B------:R-:W-:-:S07]  /*4200*/  MOV R87, R93 ;  /* 0x0000005d00577202 */ /* 0x000fce0000000f00 */
[----:B------:R-:W-:Y:S05]  /*4210*/  WARPSYNC.COLLECTIVE R92, `(.L_x_2309) ;  /* 0x000000005c087348 */ /* 0x000fea0003c00000 */
[----:B------:R0:W1:Y:S02]  /*4220*/  SHFL.DOWN P2, R93, R95, R94, R97 ;  /* 0x0800005e5f5d7389 */ /* 0x0000640000040061 */
[----:B01----:R-:W-:Y:S01]  /*4230*/  ENDCOLLECTIVE ;  /* 0x000000000000791b */ /* 0x003fe20003800000 */
.L_x_2309:
[----:B------:R-:W-:Y:S01]  /*4240*/  FADD.FTZ R87, R84, R87 ;  /* 0x0000005754577221 */ /* 0x000fe20000010000 */
[----:B------:R-:W-:-:S04]  /*4250*/  HFMA2.MMA R94, -RZ, RZ, 0, 4.76837158203125e-07 ;  /* 0x00000008ff5e7435 */ /* 0x000fc800000001ff */
[----:B------:R-:W-:Y:S02]  /*4260*/  MOV R95, R87 ;  /* 0x00000057005f7202 */ /* 0x000fe40000000f00 */
[----:B------:R-:W-:-:S07]  /*4270*/  MOV R86, R93 ;  /* 0x0000005d00567202 */ /* 0x000fce0000000f00 */
[----:B------:R-:W-:Y:S05]  /*4280*/  WARPSYNC.COLLECTIVE R92, `(.L_x_2310) ;  /* 0x000000005c087348 */ /* 0x000fea0003c00000 */
[----:B------:R0:W1:Y:S02]  /*4290*/  SHFL.DOWN P2, R93, R95, R94, R97 ;  /* 0x0800005e5f5d7389 */ /* 0x0000640000040061 */
[----:B01----:R-:W-:Y:S01]  /*42a0*/  ENDCOLLECTIVE ;  /* 0x000000000000791b */ /* 0x003fe20003800000 */
.L_x_2310:
[----:B------:R-:W-:-:S05]  /*42b0*/  FADD.FTZ R86, R85, R86 ;  /* 0x0000005655567221 */ /* 0x000fca0000010000 */
[----:B------:R-:W-:Y:S02]  /*42c0*/  MOV R95, R86 ;  /* 0x00000056005f7202 */ /* 0x000fe40000000f00 */
[----:B------:R-:W-:-:S07]  /*42d0*/  MOV R88, R93 ;  /* 0x0000005d00587202 */ /* 0x000fce0000000f00 */
[----:B------:R-:W-:Y:S05]  /*42e0*/  WARPSYNC.COLLECTIVE R92, `(.L_x_2311) ;  /* 0x000000005c087348 */ /* 0x000fea0003c00000 */
[----:B------:R0:W1:Y:S02]  /*42f0*/  SHFL.DOWN P2, R93, R95, R94, R97 ;  /* 0x0800005e5f5d7389 */ /* 0x0000640000040061 */
[----:B01----:R-:W-:Y:S01]  /*4300*/  ENDCOLLECTIVE ;  /* 0x000000000000791b */ /* 0x003fe20003800000 */
.L_x_2311:
[----:B------:R-:W-:Y:S01]  /*4310*/  FADD.FTZ R88, R87, R88 ;  /* 0x0000005857587221 */ /* 0x000fe20000010000 */
[----:B------:R-:W-:-:S04]  /*4320*/  HFMA2.MMA R94, -RZ, RZ, 0, 2.384185791015625e-07 ;  /* 0x00000004ff5e7435 */ /* 0x000fc800000001ff */
[----:B------:R-:W-:Y:S02]  /*4330*/  MOV R95, R88 ;  /* 0x00000058005f7202 */ /* 0x000fe40000000f00 */
[----:B------:R-:W-:-:S07]  /*4340*/  MOV R89, R93 ;  /* 0x0000005d00597202 */ /* 0x000fce0000000f00 */
[----:B------:R-:W-:Y:S05]  /*4350*/  WARPSYNC.COLLECTIVE R92, `(.L_x_2312) ;  /* 0x000000005c087348 */ /* 0x000fea0003c00000 */
[----:B------:R0:W1:Y:S02]  /*4360*/  SHFL.DOWN P2, R93, R95, R94, R97 ;  /* 0x0800005e5f5d7389 */ /* 0x0000640000040061 */
[----:B01----:R-:W-:Y:S01]  /*4370*/  ENDCOLLECTIVE ;  /* 0x000000000000791b */ /* 0x003fe20003800000 */
.L_x_2312:
[----:B------:R-:W-:-:S05]  /*4380*/  FADD.FTZ R89, R86, R89 ;  /* 0x0000005956597221 */ /* 0x000fca0000010000 */
[----:B------:R-:W-:Y:S02]  /*4390*/  MOV R95, R89 ;  /* 0x00000059005f7202 */ /* 0x000fe40000000f00 */
[----:B------:R-:W-:-:S07]  /*43a0*/  MOV R91, R93 ;  /* 0x0000005d005b7202 */ /* 0x000fce0000000f00 */
[----:B------:R-:W-:Y:S05]  /*43b0*/  WARPSYNC.COLLECTIVE R92, `(.L_x_2313) ;  /* 0x000000005c087348 */ /* 0x000fea0003c00000 */
[----:B------:R0:W1:Y:S02]  /*43c0*/  SHFL.DOWN P2, R93, R95, R94, R97 ;  /* 0x0800005e5f5d7389 */ /* 0x0000640000040061 */
[----:B01----:R-:W-:Y:S01]  /*43d0*/  ENDCOLLECTIVE ;  /* 0x000000000000791b */ /* 0x003fe20003800000 */
.L_x_2313:
[----:B------:R-:W-:Y:S01]  /*43e0*/  FADD.FTZ R91, R88, R91 ;  /* 0x0000005b585b7221 */ /* 0x000fe20000010000 */
[----:B------:R-:W-:-:S04]  /*43f0*/  HFMA2.MMA R94, -RZ, RZ, 0, 1.1920928955078125e-07 ;  /* 0x00000002ff5e7435 */ /* 0x000fc800000001ff */
[----:B------:R-:W-:Y:S02]  /*4400*/  MOV R95, R91 ;  /* 0x0000005b005f7202 */ /* 0x000fe40000000f00 */
[----:B------:R-:W-:-:S07]  /*4410*/  MOV R90, R93 ;  /* 0x0000005d005a7202 */ /* 0x000fce0000000f00 */
[----:B------:R-:W-:Y:S05]  /*4420*/  WARPSYNC.COLLECTIVE R92, `(.L_x_2314) ;  /* 0x000000005c087348 */ /* 0x000fea0003c00000 */
[----:B------:R0:W1:Y:S02]  /*4430*/  SHFL.DOWN P2, R93, R95, R94, R97 ;  /* 0x0800005e5f5d7389 */ /* 0x0000640000040061 */
[----:B01----:R-:W-:Y:S01]  /*4440*/  ENDCOLLECTIVE ;  /* 0x000000000000791b */ /* 0x003fe20003800000 */
.L_x_2314:
[----:B------:R-:W-:-:S05]  /*4450*/  FADD.FTZ R90, R89, R90 ;  /* 0x0000005a595a7221 */ /* 0x000fca0000010000 */
[----:B------:R-:W-:Y:S02]  /*4460*/  MOV R95, R90 ;  /* 0x0000005a005f7202 */ /* 0x000fe40000000f00 */
[----:B------:R-:W-:-:S07]  /*4470*/  MOV R100, R93 ;  /* 0x0000005d00647202 */ /* 0x000fce0000000f00 */
[----:B------:R-:W-:Y:S05]  /*4480*/  WARPSYNC.COLLECTIVE R92, `(.L_x_2315) ;  /* 0x000000005c087348 */ /* 0x000fea0003c00000 */
[----:B------:R0:W1:Y:S02]  /*4490*/  SHFL.DOWN P2, R93, R95, R94, R97 ;  /* 0x0800005e5f5d7389 */ /* 0x0000640000040061 */
[----:B01----:R-:W-:Y:S01]  /*44a0*/  ENDCOLLECTIVE ;  /* 0x000000000000791b */ /* 0x003fe20003800000 */
.L_x_2315:
[----:B------:R-:W-:Y:S01]  /*44b0*/  FADD.FTZ R100, R91, R100 ;  /* 0x000000645b647221 */ /* 0x000fe20000010000 */
[----:B------:R-:W-:-:S04]  /*44c0*/  HFMA2.MMA R94, -RZ, RZ, 0, 5.9604644775390625e-08 ;  /* 0x00000001ff5e7435 */ /* 0x000fc800000001ff */
[----:B------:R-:W-:Y:S02]  /*44d0*/  MOV R95, R100 ;  /* 0x00000064005f7202 */ /* 0x000fe40000000f00 */
[----:B------:R-:W-:-:S07]  /*44e0*/  MOV R101, R93 ;  /* 0x0000005d00657202 */ /* 0x000fce0000000f00 */
[----:B------:R-:W-:Y:S05]  /*44f0*/  WARPSYNC.COLLECTIVE R92, `(.L_x_2316) ;  /* 0x000000005c087348 */ /* 0x000fea0003c00000 */
[----:B------:R0:W1:Y:S02]  /*4500*/  SHFL.DOWN P2, R93, R95, R94, R97 ;  /* 0x0800005e5f5d7389 */ /* 0x0000640000040061 */
[----:B01----:R-:W-:Y:S01]  /*4510*/  ENDCOLLECTIVE ;  /* 0x000000000000791b */ /* 0x003fe20003800000 */
.L_x_2316:
[----:B------:R-:W-:-:S05]  /*4520*/  FADD.FTZ R101, R90, R101 ;  /* 0x000000655a657221 */ /* 0x000fca0000010000 */
[----:B------:R-:W-:Y:S02]  /*4530*/  MOV R95, R101 ;  /* 0x00000065005f7202 */ /* 0x000fe40000000f00 */
[----:B------:R-:W-:-:S07]  /*4540*/  MOV R85, R93 ;  /* 0x0000005d00557202 */ /* 0x000fce0000000f00 */
[----:B------:R-:W-:Y:S05]  /*4550*/  WARPSYNC.COLLECTIVE R92, `(.L_x_2317) ;  /* 0x000000005c087348 */ /* 0x000fea0003c00000 */
[----:B------:R0:W1:Y:S02]  /*4560*/  SHFL.DOWN P2, R93, R95, R94, R97 ;  /* 0x0800005e5f5d7389 */ /* 0x0000640000040061 */
[----:B01----:R-:W-:Y:S01]  /*4570*/  ENDCOLLECTIVE ;  /* 0x000000000000791b */ /* 0x003fe20003800000 */
.L_x_2317:
[----:B------:R-:W-:Y:S01]  /*4580*/  MOV R84, R93 ;  /* 0x0000005d00547202 */ /* 0x000fe20000000f00 */
[----:B------:R-:W-:Y:S06]  /*4590*/  BRA `(.L_x_2318) ;  /* 0xffffffd800387947 */ /* 0x000fec000383ffff */
.L_x_2319:
        /* <DEDUP_REMOVED lines=14> */
.L_x_3589:


//--------------------- .text._ZN10layer_norm31ln_parallel_residual_bwd_kernelINS_13Kernel_traitsIf6__halffS2_fjLj8192ELj1ELj1ELj8ELj16ENS_18Kernel_traits_baseILj8192EfS2_fS2_fjLj256EEEEELb0ELb0ELb0EEEvNS_9BwdParamsE --------------------------
	.section	.text._ZN10layer_norm31ln_parallel_residual_bwd_kernelINS_13Kernel_traitsIf6__halffS2_fjLj8192ELj1ELj1ELj8ELj16ENS_18Kernel_traits_baseILj8192EfS2_fS2_fjLj256EEEEELb0ELb0ELb0EEEvNS_9BwdParamsE,"ax",@progbits
	.align	128
        .global         _ZN10layer_norm31ln_parallel_residual_bwd_kernelINS_13Kernel_traitsIf6__halffS2_fjLj8192ELj1ELj1ELj8ELj16ENS_18Kernel_traits_baseILj8192EfS2_fS2_fjLj256EEEEELb0ELb0ELb0EEEvNS_9BwdParamsE
        .type           _ZN10layer_norm31ln_parallel_residual_bwd_kernelINS_13Kernel_traitsIf6__halffS2_fjLj8192ELj1ELj1ELj8ELj16ENS_18Kernel_traits_baseILj8192EfS2_fS2_fjLj256EEEEELb0ELb0ELb0EEEvNS_9BwdParamsE,@function
        .size           _ZN10layer_norm31ln_parallel_residual_bwd_kernelINS_13Kernel_traitsIf6__halffS2_fjLj8192ELj1ELj1ELj8ELj16ENS_18Kernel_traits_baseILj8192EfS2_fS2_fjLj256EEEEELb0ELb0ELb0EEEvNS_9BwdParamsE,(.L_x_3590 - _ZN10layer_norm31ln_parallel_residual_bwd_kernelINS_13Kernel_traitsIf6__halffS2_fjLj8192ELj1ELj1ELj8ELj16ENS_18Kernel_traits_baseILj8192EfS2_fS2_fjLj256EEEEELb0ELb0ELb0EEEvNS_9BwdParamsE)
        .other          _ZN10layer_norm31ln_parallel_residual_bwd_kernelINS_13Kernel_traitsIf6__halffS2_fjLj8192ELj1ELj1ELj8ELj16ENS_18Kernel_traits_baseILj8192EfS2_fS2_fjLj256EEEEELb0ELb0ELb0EEEvNS_9BwdParamsE,@"STO_CUDA_ENTRY STV_DEFAULT"
_ZN10layer_norm31ln_parallel_residual_bwd_kernelINS_13Kernel_traitsIf6__halffS2_fjLj8192ELj1ELj1ELj8ELj16ENS_18Kernel_traits_baseILj8192EfS2_fS2_fjLj256EEEEELb0ELb0ELb0EEEvNS_9BwdParamsE:
.text._ZN10layer_norm31ln_parallel_residual_bwd_kernelINS_13Kernel_traitsIf6__halffS2_fjLj8192ELj1ELj1ELj8ELj16ENS_18Kernel_traits_baseILj8192EfS2_fS2_fjLj256EEEEELb0ELb0ELb0EEEvNS_9BwdParamsE:
        /* <DEDUP_REMOVED lines=193> */
.L_x_2338:
        /* <DEDUP_REMOVED lines=57> */
[----:B------:R-:W4:Y:S01]  /*0fa0*/  LDL R212, [R1+0x10c] ;  /* 0x00010c0001d47983 */ /* 0x000f220000100800 */
[----:B------:R-:W-:Y:S01]  /*0fb0*/  FMUL.FTZ R216, R2, R204 ;  /* 0x000000cc02d87220 */ /* 0x000fe20000410000 */
[----:B---3--:R-:W-:-:S05]  /*0fc0*/  HADD2.F32 R10, -RZ, R192.H0_H0 ;  /* 0x200000c0ff0a7230 */ /* 0x008fca0000004100 */
[-C--:B------:R-:W-:Y:S01]  /*0fd0*/  FMUL.FTZ R204, R236, R10.reuse ;  /* 0x0000000aeccc7220 */ /* 0x080fe20000410000 */
[----:B------:R-:W-:Y:S02]  /*0fe0*/  HADD2.F32 R211, -RZ, R196.H0_H0 ;  /* 0x200000c4ffd37230 */ /* 0x000fe40000004100 */
[----:B------:R-:W-:Y:S01]  /*0ff0*/  FADD.FTZ R52, R52, R10 ;  /* 0x0000000a34347221 */ /* 0x000fe20000010000 */
[----:B------:R-:W-:Y:S01]  /*1000*/  FFMA.FTZ R84, R216, R10, R84 ;  /* 0x0000000ad8547223 */ /* 0x000fe20000010054 */
[----:B------:R-:W-:Y:S02]  /*1010*/  HADD2.F32 R10, -RZ, R192.H1_H1 ;  /* 0x300000c0ff0a7230 */ /* 0x000fe40000004100 */
[----:B------:R-:W-:Y:S01]  /*1020*/  FFMA.FTZ R236, R227, R211, R204 ;  /* 0x000000d3e3ec7223 */ /* 0x000fe200000100cc */
[----:B------:R-:W-:Y:S01]  /*1030*/  FMUL.FTZ R227, R2, R15 ;  /* 0x0000000f02e37220 */ /* 0x000fe20000410000 */
[----:B------:R-:W-:Y:S02]  /*1040*/  HADD2.F32 R192, -RZ, R196.H1_H1 ;  /* 0x300000c4ffc07230 */ /* 0x000fe40000004100 */
[-C--:B------:R-:W-:Y:S01]  /*1050*/  FMUL.FTZ R15, R224, R10.reuse ;  /* 0x0000000ae00f7220 */ /* 0x080fe20000410000 */
[----:B------:R-:W-:Y:S01]  /*1060*/  FADD.FTZ R53, R53, R10 ;  /* 0x0000000a35357221 */ /* 0x000fe20000010000 */
[----:B------:R-:W-:Y:S01]  /*1070*/  FFMA.FTZ R85, R227, R10, R85 ;  /* 0x0000000ae3557223 */ /* 0x000fe20000010055 */
[----:B------:R-:W-:-:S02]  /*1080*/  HADD2.F32 R10, -RZ, R193.H0_H0 ;  /* 0x200000c1ff0a7230 */ /* 0x000fc40000004100 */
[----:B------:R-:W-:Y:S01]  /*1090*/  FMUL.FTZ R224, R2, R9 ;  /* 0x0000000902e07220 */ /* 0x000fe20000410000 */
[----:B0-----:R-:W-:Y:S01]  /*10a0*/  FFMA.FTZ R220, R220, R192, R15 ;  /* 0x000000c0dcdc7223 */ /* 0x001fe2000001000f */
[----:B------:R-:W-:Y:S02]  /*10b0*/  HADD2.F32 R15, -RZ, R197.H0_H0 ;  /* 0x200000c5ff0f7230 */ /* 0x000fe40000004100 */
[----:B------:R-:W-:Y:S01]  /*10c0*/  FADD.FTZ R54, R54, R10 ;  /* 0x0000000a36367221 */ /* 0x000fe20000010000 */
[-C--:B------:R-:W-:Y:S01]  /*10d0*/  FFMA.FTZ R86, R224, R10.reuse, R86 ;  /* 0x0000000ae0567223 */ /* 0x080fe20000010056 */
[----:B------:R-:W-:Y:S01]  /*10e0*/  STL [R1+0x1c], R220 ;  /* 0x00001cdc01007387 */ /* 0x000fe20000100800 */
[----:B--2---:R-:W-:-:S04]  /*10f0*/  FMUL.FTZ R9, R213, R10 ;  /* 0x0000000ad5097220 */ /* 0x004fc80000410000 */
[----:B------:R-:W-:Y:S01]  /*1100*/  FFMA.FTZ R219, R219, R15, R9 ;  /* 0x0000000fdbdb7223 */ /* 0x000fe20000010009 */
[----:B------:R-:W-:-:S04]  /*1110*/  HADD2.F32 R10, -RZ, R197.H1_H1 ;  /* 0x300000c5ff0a7230 */ /* 0x000fc80000004100 */
[----:B------:R0:W-:Y:S04]  /*1120*/  STL [R1+0x18], R219 ;  /* 0x000018db01007387 */ /* 0x0001e80000100800 */
[----:B------:R-:W2:Y:S04]  /*1130*/  LDL R204, [R1+0xf8] ;  /* 0x0000f80001cc7983 */ /* 0x000ea80000100800 */
[----:B------:R-:W3:Y:S04]  /*1140*/  LDL R197, [R1+0xec] ;  /* 0x0000ec0001c57983 */ /* 0x000ee80000100800 */
[----:B------:R-:W3:Y:S01]  /*1150*/  LDL R196, [R1+0xfc] ;  /* 0x0000fc0001c47983 */ /* 0x000ee20000100800 */
[----:B------:R-:W-:Y:S01]  /*1160*/  FADD.FTZ R116, R116, R211 ;  /* 0x000000d374747221 */ /* 0x000fe20000010000 */
[----:B------:R-:W-:Y:S01]  /*1170*/  FFMA.FTZ R148, R216, R211, R148 ;  /* 0x000000d3d8947223 */ /* 0x000fe20000010094 */
[----:B------:R-:W-:-:S02]  /*1180*/  HADD2.F32 R9, -RZ, R193.H1_H1 ;  /* 0x300000c1ff097230 */ /* 0x000fc40000004100 */
[----:B------:R-:W-:-:S03]  /*1190*/  FMUL.FTZ R211, R2, R4 ;  /* 0x0000000402d37220 */ /* 0x000fc60000410000 */
[-C--:B----4-:R-:W-:Y:S01]  /*11a0*/  FMUL.FTZ R4, R212, R9.reuse ;  /* 0x00000009d4047220 */ /* 0x090fe20000410000 */
[----:B------:R-:W-:Y:S01]  /*11b0*/  FADD.FTZ R55, R55, R9 ;  /* 0x0000000937377221 */ /* 0x000fe20000010000 */
        /* <DEDUP_REMOVED lines=9> */
[-C--:B------:R-:W-:Y:S02]  /*1250*/  FMUL.FTZ R15, R251, R9.reuse ;  /* 0x00000009fb0f7220 */ /* 0x080fe40000410000 */
[----:B------:R-:W-:Y:S01]  /*1260*/  FADD.FTZ R112, R112, R10 ;  /* 0x0000000a70707221 */ /* 0x000fe20000010000 */
[-C--:B------:R-:W-:Y:S01]  /*1270*/  FFMA.FTZ R144, R4, R10.reuse, R144 ;  /* 0x0000000a04907223 */ /* 0x080fe20000010090 */
[----:B------:R-:W-:Y:S01]  /*1280*/  FFMA.FTZ R251, R244, R10, R15 ;  /* 0x0000000af4fb7223 */ /* 0x000fe2000001000f */
[----:B------:R-:W-:Y:S02]  /*1290*/  HADD2.F32 R10, -RZ, R194.H1_H1 ;  /* 0x300000c2ff0a7230 */ /* 0x000fe40000004100 */
[----:B------:R-:W-:Y:S01]  /*12a0*/  FADD.FTZ R117, R117, R192 ;  /* 0x000000c075757221 */ /* 0x000fe20000010000 */
[----:B------:R-:W-:Y:S01]  /*12b0*/  FFMA.FTZ R149, R227, R192, R149 ;  /* 0x000000c0e3957223 */ /* 0x000fe20000010095 */
        /* <DEDUP_REMOVED lines=13> */
[-C--:B------:R-:W-:Y:S01]  /*1390*/  FMUL.FTZ R193, R221, R15.reuse ;  /* 0x0000000fddc17220 */ /* 0x080fe20000410000 */
[----:B------:R-:W-:Y:S02]  /*13a0*/  HADD2.F32 R195, -RZ, R195.H1_H1 ;  /* 0x300000c3ffc37230 */ /* 0x000fe40000004100 */
[----:B------:R-:W-:Y:S01]  /*13b0*/  FADD.FTZ R50, R50, R15 ;  /* 0x0000000f32327221 */ /* 0x000fe20000010000 */
[----:B------:R-:W-:Y:S01]  /*13c0*/  FADD.FTZ R114, R114, R192 ;  /* 0x000000c072727221 */ /* 0x000fe20000010000 */
[C---:B------:R-:W-:Y:S01]  /*13d0*/  FFMA.FTZ R146, R10.reuse, R192, R146 ;  /* 0x000000c00a927223 */ /* 0x040fe20000010092 */
[----:B------:R-:W-:Y:S01]  /*13e0*/  FFMA.FTZ R82, R10, R15, R82 ;  /* 0x0000000f0a527223 */ /* 0x000fe20000010052 */
[----:B------:R-:W-:Y:S01]  /*13f0*/  FMUL.FTZ R15, R2, R207 ;  /* 0x000000cf020f7220 */ /* 0x000fe20000410000 */
[----:B------:R-:W-:-:S03]  /*1400*/  FADD.FTZ R51, R51, R195 ;  /* 0x000000c333337221 */ /* 0x000fc60000010000 */
[-C--:B------:R-:W-:Y:S01]  /*1410*/  FFMA.FTZ R83, R15, R195.reuse, R83 ;  /* 0x000000c30f537223 */ /* 0x080fe20000010053 */
[----:B--2---:R-:W-:Y:S01]  /*1420*/  FFMA.FTZ R243, R204, R192, R193 ;  /* 0x000000c0ccf37223 */ /* 0x004fe200000100c1 */
[----:B------:R-:W-:Y:S02]  /*1430*/  HADD2.F32 R192, -RZ, R199.H1_H1 ;  /* 0x300000c7ffc07230 */ /* 0x000fe40000004100 */
[----:B---3--:R-:W-:-:S03]  /*1440*/  FMUL.FTZ R193, R197, R195 ;  /* 0x000000c3c5c17220 */ /* 0x008fc60000410000 */
        /* <DEDUP_REMOVED lines=20> */
.L_x_2322:
[----:B------:R-:W-:Y:S05]  /*1590*/  BSYNC B0 ;  /* 0x0000000000007941 */ /* 0x000fea0003800000 */
.L_x_2321:
        /* <DEDUP_REMOVED lines=39> */
[----:B---3--:R-:W-:-:S05]  /*1810*/  HADD2.F32 R5, -RZ, R192.H0_H0 ;  /* 0x200000c0ff057230 */ /* 0x008fca0000004100 */
[----:B------:R-:W-:Y:S01]  /*1820*/  FADD.FTZ R44, R44, R5 ;  /* 0x000000052c2c7221 */ /* 0x000fe20000010000 */
[----:B------:R-:W-:Y:S01]  /*1830*/  FFMA.FTZ R76, R229, R5, R76 ;  /* 0x00000005e54c7223 */ /* 0x000fe2000001004c */
[----:B------:R-:W-:-:S05]  /*1840*/  HADD2.F32 R206, -RZ, R196.H0_H0 ;  /* 0x200000c4ffce7230 */ /* 0x000fca0000004100 */
[----:B------:R-:W-:Y:S01]  /*1850*/  FADD.FTZ R108, R108, R206 ;  /* 0x000000ce6c6c7221 */ /* 0x000fe20000010000 */
[----:B------:R-:W-:Y:S01]  /*1860*/  FFMA.FTZ R140, R229, R206, R140 ;  /* 0x000000cee58c7223 */ /* 0x000fe2000001008c */
[----:B--2---:R-:W-:Y:S01]  /*1870*/  FMUL.FTZ R6, R213, R5 ;  /* 0x00000005d5067220 */ /* 0x004fe20000410000 */
[----:B------:R-:W-:-:S03]  /*1880*/  HADD2.F32 R5, -RZ, R192.H1_H1 ;  /* 0x300000c0ff057230 */ /* 0x000fc60000004100 */
[----:B------:R-:W-:Y:S01]  /*1890*/  FFMA.FTZ R214, R223, R206, R6 ;  /* 0x000000cedfd67223 */ /* 0x000fe20000010006 */
[----:B0-----:R-:W-:Y:S01]  /*18a0*/  FMUL.FTZ R223, R2, R11 ;  /* 0x0000000b02df7220 */ /* 0x001fe20000410000 */
[----:B------:R-:W-:Y:S02]  /*18b0*/  HADD2.F32 R6, -RZ, R196.H1_H1 ;  /* 0x300000c4ff067230 */ /* 0x000fe40000004100 */
[-C--:B----4-:R-:W-:Y:S01]  /*18c0*/  FMUL.FTZ R11, R212, R5.reuse ;  /* 0x00000005d40b7220 */ /* 0x090fe20000410000 */
[----:B------:R-:W-:Y:S01]  /*18d0*/  FADD.FTZ R45, R45, R5 ;  /* 0x000000052d2d7221 */ /* 0x000fe20000010000 */
[----:B------:R-:W-:Y:S01]  /*18e0*/  FFMA.FTZ R77, R223, R5, R77 ;  /* 0x00000005df4d7223 */ /* 0x000fe2000001004d */
[----:B------:R-:W-:Y:S02]  /*18f0*/  HADD2.F32 R5, -RZ, R193.H0_H0 ;  /* 0x200000c1ff057230 */ /* 0x000fe40000004100 */
[----:B------:R-:W-:Y:S01]  /*1900*/  FADD.FTZ R109, R109, R6 ;  /* 0x000000066d6d7221 */ /* 0x000fe20000010000 */
[-C--:B------:R-:W-:Y:S01]  /*1910*/  FFMA.FTZ R141, R223, R6.reuse, R141 ;  /* 0x00000006df8d7223 */ /* 0x080fe2000001008d */
[----:B------:R-:W-:Y:S01]  /*1920*/  FFMA.FTZ R213, R222, R6, R11 ;  /* 0x00000006ded57223 */ /* 0x000fe2000001000b */
[----:B------:R-:W-:-:S02]  /*1930*/  HADD2.F32 R6, -RZ, R197.H0_H0 ;  /* 0x200000c5ff067230 */ /* 0x000fc40000004100 */
[----:B------:R-:W-:Y:S01]  /*1940*/  FMUL.FTZ R222, R2, R12 ;  /* 0x0000000c02de7220 */ /* 0x000fe20000410000 */
[----:B------:R-:W-:Y:S02]  /*1950*/  FMUL.FTZ R11, R250, R5 ;  /* 0x00000005fa0b7220 */ /* 0x000fe40000410000 */
[----:B------:R-:W-:Y:S01]  /*1960*/  FADD.FTZ R110, R110, R6 ;  /* 0x000000066e6e7221 */ /* 0x000fe20000010000 */
[-C--:B------:R-:W-:Y:S01]  /*1970*/  FFMA.FTZ R142, R222, R6.reuse, R142 ;  /* 0x00000006de8e7223 */ /* 0x080fe2000001008e */
[----:B------:R-:W-:Y:S01]  /*1980*/  FFMA.FTZ R212, R249, R6, R11 ;  /* 0x00000006f9d47223 */ /* 0x000fe2000001000b */
[----:B------:R-:W-:Y:S01]  /*1990*/  HADD2.F32 R6, -RZ, R193.H1_H1 ;  /* 0x300000c1ff067230 */ /* 0x000fe20000004100 */
[----:B------:R0:W-:Y:S04]  /*19a0*/  STL [R1+0x28], R214 ;  /* 0x000028d601007387 */ /* 0x0001e80000100800 */
[----:B------:R0:W-:Y:S01]  /*19b0*/  STL [R1+0x14], R213 ;  /* 0x000014d501007387 */ /* 0x0001e20000100800 */
[----:B------:R-:W-:-:S03]  /*19c0*/  FMUL.FTZ R12, R241, R6 ;  /* 0x00000006f10c7220 */ /* 0x000fc60000410000 */
[----:B------:R0:W-:Y:S04]  /*19d0*/  STL [R1+0x10], R212 ;  /* 0x000010d401007387 */ /* 0x0001e80000100800 */
[----:B------:R-:W2:Y:S01]  /*19e0*/  LDL R241, [R1+0xb0] ;  /* 0x0000b00001f17983 */ /* 0x000ea20000100800 */
[----:B------:R-:W-:-:S03]  /*19f0*/  HADD2.F32 R11, -RZ, R197.H1_H1 ;  /* 0x300000c5ff0b7230 */ /* 0x000fc60000004100 */
[----:B------:R-:W3:Y:S01]  /*1a00*/  LDL R193, [R1+0xa4] ;  /* 0x0000a40001c17983 */ /* 0x000ee20000100800 */
[----:B------:R-:W-:Y:S01]  /*1a10*/  FADD.FTZ R46, R46, R5 ;  /* 0x000000052e2e7221 */ /* 0x000fe20000010000 */
[----:B------:R-:W-:Y:S01]  /*1a20*/  FFMA.FTZ R250, R235, R11, R12 ;  /* 0x0000000bebfa7223 */ /* 0x000fe2000001000c */
[----:B------:R-:W-:Y:S01]  /*1a30*/  FFMA.FTZ R78, R222, R5, R78 ;  /* 0x00000005de4e7223 */ /* 0x000fe2000001004e */
        /* <DEDUP_REMOVED lines=13> */
[-C--:B------:R-:W-:Y:S02]  /*1b10*/  FMUL.FTZ R192, R242, R11.reuse ;  /* 0x0000000bf2c07220 */ /* 0x080fe40000410000 */
[----:B------:R-:W-:Y:S01]  /*1b20*/  FADD.FTZ R104, R104, R12 ;  /* 0x0000000c68687221 */ /* 0x000fe20000010000 */
[-C--:B------:R-:W-:Y:S01]  /*1b30*/  FFMA.FTZ R136, R6, R12.reuse, R136 ;  /* 0x0000000c06887223 */ /* 0x080fe20000010088 */
[----:B------:R-:W-:Y:S01]  /*1b40*/  FADD.FTZ R40, R40, R11 ;  /* 0x0000000b28287221 */ /* 0x000fe20000010000 */
[----:B------:R-:W-:Y:S01]  /*1b50*/  FFMA.FTZ R72, R6, R11, R72 ;  /* 0x0000000b06487223 */ /* 0x000fe20000010048 */
[----:B------:R-:W-:Y:S01]  /*1b60*/  FMUL.FTZ R11, R2, R205 ;  /* 0x000000cd020b7220 */ /* 0x000fe20000410000 */
[----:B------:R-:W-:Y:S01]  /*1b70*/  IADD3 R219, R219, 0x100, RZ ;  /* 0x00000100dbdb7810 */ /* 0x000fe20007ffe0ff */
[----:B--2---:R-:W-:Y:S01]  /*1b80*/  FFMA.FTZ R249, R241, R12, R192 ;  /* 0x0000000cf1f97223 */ /* 0x004fe200000100c0 */
[----:B------:R-:W-:-:S02]  /*1b90*/  HADD2.F32 R12, -RZ, R194.H1_H1 ;  /* 0x300000c2ff0c7230 */ /* 0x000fc40000004100 */
[----:B------:R-:W-:Y:S02]  /*1ba0*/  HADD2.F32 R192, -RZ, R198.H1_H1 ;  /* 0x300000c6ffc07230 */ /* 0x000fe40000004100 */
[----:B------:R-:W-:Y:S02]  /*1bb0*/  HADD2.F32 R194, -RZ, R195.H0_H0 ;  /* 0x200000c3ffc27230 */ /* 0x000fe40000004100 */
[----:B---3--:R-:W-:Y:S01]  /*1bc0*/  FMUL.FTZ R193, R193, R12 ;  /* 0x0000000cc1c17220 */ /* 0x008fe20000410000 */
[----:B------:R-:W-:Y:S01]  /*1bd0*/  FADD.FTZ R41, R41, R12 ;  /* 0x0000000c29297221 */ /* 0x000fe20000010000 */
[----:B------:R-:W-:Y:S01]  /*1be0*/  FADD.FTZ R105, R105, R192 ;  /* 0x000000c069697221 */ /* 0x000fe20000010000 */
[-C--:B------:R-:W-:Y:S01]  /*1bf0*/  FFMA.FTZ R137, R11, R192.reuse, R137 ;  /* 0x000000c00b897223 */ /* 0x080fe20000010089 */
[----:B----4-:R-:W-:Y:S01]  /*1c00*/  FFMA.FTZ R242, R235, R192, R193 ;  /* 0x000000c0ebf27223 */ /* 0x010fe200000100c1 */
[----:B------:R-:W-:Y:S01]  /*1c10*/  FFMA.FTZ R73, R11, R12, R73 ;  /* 0x0000000c0b497223 */ /* 0x000fe20000010049 */
[----:B------:R-:W-:-:S02]  /*1c20*/  HADD2.F32 R192, -RZ, R199.H0_H0 ;  /* 0x200000c7ffc07230 */ /* 0x000fc40000004100 */
[----:B------:R-:W-:Y:S01]  /*1c30*/  FMUL.FTZ R12, R2, R208 ;  /* 0x000000d0020c7220 */ /* 0x000fe20000410000 */
[----:B------:R-:W-:Y:S01]  /*1c40*/  FMUL.FTZ R193, R207, R194 ;  /* 0x000000c2cfc17220 */ /* 0x000fe20000410000 */
[----:B------:R-:W-:Y:S02]  /*1c50*/  HADD2.F32 R195, -RZ, R195.H1_H1 ;  /* 0x300000c3ffc37230 */ /* 0x000fe40000004100 */
[----:B------:R-:W-:Y:S01]  /*1c60*/  FADD.FTZ R106, R106, R192 ;  /* 0x000000c06a6a7221 */ /* 0x000fe20000010000 */
[-C--:B------:R-:W-:Y:S01]  /*1c70*/  FFMA.FTZ R138, R12, R192.reuse, R138 ;  /* 0x000000c00c8a7223 */ /* 0x080fe2000001008a */
[----:B------:R-:W-:Y:S01]  /*1c80*/  FFMA.FTZ R241, R206, R192, R193 ;  /* 0x000000c0cef17223 */ /* 0x000fe200000100c1 */
[----:B------:R-:W-:Y:S02]  /*1c90*/  HADD2.F32 R192, -RZ, R199.H1_H1 ;  /* 0x300000c7ffc07230 */ /* 0x000fe40000004100 */
[----:B------:R-:W-:Y:S01]  /*1ca0*/  FMUL.FTZ R208, R2, R215 ;  /* 0x000000d702d07220 */ /* 0x000fe20000410000 */
[----:B------:R-:W-:-:S02]  /*1cb0*/  FMUL.FTZ R193, R197, R195 ;  /* 0x000000c3c5c17220 */ /* 0x000fc40000410000 */
        /* <DEDUP_REMOVED lines=23> */
.L_x_2324:
[----:B------:R-:W-:Y:S05]  /*1e30*/  BSYNC B0 ;  /* 0x0000000000007941 */ /* 0x000fea0003800000 */
.L_x_2323:
        /* <DEDUP_REMOVED lines=48> */
[----:B------:R-:W-:Y:S01]  /*2140*/  FMUL.FTZ R218, R2, R13 ;  /* 0x0000000d02da7220 */ /* 0x000fe20000410000 */
[----:B------:R-:W-:Y:S02]  /*2150*/  HADD2.F32 R8, -RZ, R196.H1_H1 ;  /* 0x300000c4ff087230 */ /* 0x000fe40000004100 */
[-C--:B----4-:R-:W-:Y:S01]  /*2160*/  FMUL.FTZ R13, R212, R7.reuse ;  /* 0x00000007d40d7220 */ /* 0x090fe20000410000 */
[----:B------:R-:W-:Y:S01]  /*2170*/  FADD.FTZ R37, R37, R7 ;  /* 0x0000000725257221 */ /* 0x000fe20000010000 */
[C---:B------:R-:W-:Y:S01]  /*2180*/  FFMA.FTZ R69, R218.reuse, R7, R69 ;  /* 0x00000007da457223 */ /* 0x040fe20000010045 */
        /* <DEDUP_REMOVED lines=24> */
[----:B------:R-:W0:Y:S04]  /*2310*/  LDL R206, [R1+0x78] ;  /* 0x0000780001ce7983 */ /* 0x000e280000100800 */
        /* <DEDUP_REMOVED lines=23> */
[CC--:B------:R-:W-:Y:S01]  /*2490*/  FFMA.FTZ R129, R13.reuse, R192.reuse, R129 ;  /* 0x000000c00d817223 */ /* 0x0c0fe20000010081 */
        /* <DEDUP_REMOVED lines=8> */
[----:B0-----:R-:W-:Y:S01]  /*2520*/  FFMA.FTZ R231, R206, R192, R193 ;  /* 0x000000c0cee77223 */ /* 0x001fe200000100c1 */
        /* <DEDUP_REMOVED lines=23> */
[C---:B------:R-:W-:Y:S01]  /*26a0*/  FFMA.FTZ R67, R209.reuse, R195, R67 ;  /* 0x000000c3d1437223 */ /* 0x040fe20000010043 */
[----:B------:R-:W-:Y:S01]  /*26b0*/  FADD.FTZ R221, R192, R230 ;  /* 0x000000e6c0dd7221 */ /* 0x000fe20000010000 */
[----:B-1----:R-:W-:-:S07]  /*26c0*/  FFMA.FTZ R220, R209, R230, R193 ;  /* 0x000000e6d1dc7223 */ /* 0x002fce00000100c1 */
.L_x_2326:
[----:B------:R-:W-:Y:S05]  /*26d0*/  BSYNC B0 ;  /* 0x0000000000007941 */ /* 0x000fea0003800000 */
.L_x_2325:
        /* <DEDUP_REMOVED lines=44> */
[----:B----4-:R-:W-:Y:S02]  /*29a0*/  HADD2.F32 R210, -RZ, R200.H0_H0 ;  /* 0x200000c8ffd27230 */ /* 0x010fe40000004100 */
[----:B0-----:R-:W-:-:S05]  /*29b0*/  HADD2.F32 R212, -RZ, R204.H0_H0 ;  /* 0x200000ccffd47230 */ /* 0x001fca0000004100 */
[----:B------:R-:W-:Y:S01]  /*29c0*/  FADD.FTZ R92, R92, R212 ;  /* 0x000000d45c5c7221 */ /* 0x000fe20000010000 */
[----:B------:R-:W-:Y:S01]  /*29d0*/  FFMA.FTZ R124, R234, R212, R124 ;  /* 0x000000d4ea7c7223 */ /* 0x000fe2000001007c */
[----:B------:R-:W-:-:S04]  /*29e0*/  FMUL.FTZ R192, R213, R210 ;  /* 0x000000d2d5c07220 */ /* 0x000fc80000410000 */
[----:B------:R-:W-:Y:S01]  /*29f0*/  FFMA.FTZ R212, R233, R212, R192 ;  /* 0x000000d4e9d47223 */ /* 0x000fe200000100c0 */
[----:B------:R-:W-:Y:S02]  /*2a00*/  HADD2.F32 R192, -RZ, R200.H1_H1 ;  /* 0x300000c8ffc07230 */ /* 0x000fe40000004100 */
[----:B------:R-:W-:Y:S01]  /*2a10*/  FMUL.FTZ R233, R2, R193 ;  /* 0x000000c102e97220 */ /* 0x000fe20000410000 */
[----:B------:R-:W-:Y:S02]  /*2a20*/  HADD2.F32 R200, -RZ, R204.H1_H1 ;  /* 0x300000ccffc87230 */ /* 0x000fe40000004100 */
[-C--:B------:R-:W-:Y:S01]  /*2a30*/  FMUL.FTZ R193, R219, R192.reuse ;  /* 0x000000c0dbc17220 */ /* 0x080fe20000410000 */
[----:B------:R-:W-:Y:S01]  /*2a40*/  FADD.FTZ R29, R29, R192 ;  /* 0x000000c01d1d7221 */ /* 0x000fe20000010000 */
[----:B------:R-:W-:Y:S01]  /*2a50*/  FFMA.FTZ R61, R233, R192, R61 ;  /* 0x000000c0e93d7223 */ /* 0x000fe2000001003d */
[----:B------:R-:W-:Y:S02]  /*2a60*/  HADD2.F32 R192, -RZ, R201.H0_H0 ;  /* 0x200000c9ffc07230 */ /* 0x000fe40000004100 */
[----:B------:R-:W-:Y:S01]  /*2a70*/  FFMA.FTZ R213, R232, R200, R193 ;  /* 0x000000c8e8d57223 */ /* 0x000fe200000100c1 */
[----:B------:R-:W-:-:S02]  /*2a80*/  HADD2.F32 R193, -RZ, R205.H0_H0 ;  /* 0x200000cdffc17230 */ /* 0x000fc40000004100 */
[----:B------:R-:W-:Y:S01]  /*2a90*/  FMUL.FTZ R232, R2, R194 ;  /* 0x000000c202e87220 */ /* 0x000fe20000410000 */
[----:B------:R-:W-:Y:S01]  /*2aa0*/  FMUL.FTZ R194, R226, R192 ;  /* 0x000000c0e2c27220 */ /* 0x000fe20000410000 */
[----:B------:R0:W-:Y:S03]  /*2ab0*/  STL [R1+0x20], R212 ;  /* 0x000020d401007387 */ /* 0x0001e60000100800 */
[----:B------:R-:W-:Y:S01]  /*2ac0*/  FFMA.FTZ R219, R246, R193, R194 ;  /* 0x000000c1f6db7223 */ /* 0x000fe200000100c2 */
[----:B------:R0:W-:Y:S01]  /*2ad0*/  STL [R1+0x4], R213 ;  /* 0x000004d501007387 */ /* 0x0001e20000100800 */
[----:B------:R-:W-:Y:S01]  /*2ae0*/  FADD.FTZ R93, R93, R200 ;  /* 0x000000c85d5d7221 */ /* 0x000fe20000010000 */
[----:B------:R-:W-:Y:S02]  /*2af0*/  FFMA.FTZ R125, R233, R200, R125 ;  /* 0x000000c8e97d7223 */ /* 0x000fe4000001007d */
[----:B------:R0:W-:Y:S04]  /*2b00*/  STL [R1], R219 ;  /* 0x000000db01007387 */ /* 0x0001e80000100800 */
[----:B------:R-:W2:Y:S01]  /*2b10*/  LDL R200, [R1+0x38] ;  /* 0x0000380001c87983 */ /* 0x000ea20000100800 */
[----:B------:R-:W-:-:S03]  /*2b20*/  FMUL.FTZ R226, R2, R195 ;  /* 0x000000c302e27220 */ /* 0x000fc60000410000 */
[----:B------:R-:W3:Y:S01]  /*2b30*/  LDL R195, [R1+0x3c] ;  /* 0x00003c0001c37983 */ /* 0x000ee20000100800 */
[----:B------:R-:W-:Y:S01]  /*2b40*/  FADD.FTZ R30, R30, R192 ;  /* 0x000000c01e1e7221 */ /* 0x000fe20000010000 */
[----:B------:R-:W-:Y:S01]  /*2b50*/  FFMA.FTZ R62, R232, R192, R62 ;  /* 0x000000c0e83e7223 */ /* 0x000fe2000001003e */
[----:B------:R-:W-:Y:S02]  /*2b60*/  HADD2.F32 R192, -RZ, R201.H1_H1 ;  /* 0x300000c9ffc07230 */ /* 0x000fe40000004100 */
[----:B------:R-:W-:Y:S01]  /*2b70*/  FADD.FTZ R94, R94, R193 ;  /* 0x000000c15e5e7221 */ /* 0x000fe20000010000 */
[----:B------:R-:W-:Y:S01]  /*2b80*/  FFMA.FTZ R126, R232, R193, R126 ;  /* 0x000000c1e87e7223 */ /* 0x000fe2000001007e */
[----:B------:R-:W-:Y:S02]  /*2b90*/  HADD2.F32 R193, -RZ, R205.H1_H1 ;  /* 0x300000cdffc17230 */ /* 0x000fe40000004100 */
[-C--:B------:R-:W-:Y:S01]  /*2ba0*/  FMUL.FTZ R194, R225, R192.reuse ;  /* 0x000000c0e1c27220 */ /* 0x080fe20000410000 */
[----:B------:R-:W-:Y:S01]  /*2bb0*/  FADD.FTZ R31, R31, R192 ;  /* 0x000000c01f1f7221 */ /* 0x000fe20000010000 */
[----:B------:R-:W-:Y:S01]  /*2bc0*/  FFMA.FTZ R63, R226, R192, R63 ;  /* 0x000000c0e23f7223 */ /* 0x000fe2000001003f */
[----:B------:R-:W-:-:S02]  /*2bd0*/  HADD2.F32 R192, -RZ, R202.H0_H0 ;  /* 0x200000caffc07230 */ /* 0x000fc40000004100 */
[----:B------:R-:W-:Y:S01]  /*2be0*/  FMUL.FTZ R225, R2, R196 ;  /* 0x000000c402e17220 */ /* 0x000fe20000410000 */
[----:B------:R-:W-:Y:S01]  /*2bf0*/  FADD.FTZ R95, R95, R193 ;  /* 0x000000c15f5f7221 */ /* 0x000fe20000010000 */
[-C--:B------:R-:W-:Y:S01]  /*2c00*/  FFMA.FTZ R127, R226, R193.reuse, R127 ;  /* 0x000000c1e27f7223 */ /* 0x080fe2000001007f */
[----:B------:R-:W-:Y:S01]  /*2c10*/  FFMA.FTZ R246, R245, R193, R194 ;  /* 0x000000c1f5f67223 */ /* 0x000fe200000100c2 */
[----:B------:R-:W-:Y:S02]  /*2c20*/  HADD2.F32 R193, -RZ, R206.H0_H0 ;  /* 0x200000ceffc17230 */ /* 0x000fe40000004100 */
[-C--:B------:R-:W-:Y:S01]  /*2c30*/  FMUL.FTZ R194, R152, R192.reuse ;  /* 0x000000c098c27220 */ /* 0x080fe20000410000 */
[----:B------:R-:W-:Y:S01]  /*2c40*/  FADD.FTZ R24, R24, R192 ;  /* 0x000000c018187221 */ /* 0x000fe20000010000 */
[C---:B------:R-:W-:Y:S01]  /*2c50*/  FFMA.FTZ R56, R225.reuse, R192, R56 ;  /* 0x000000c0e1387223 */ /* 0x040fe20000010038 */
[----:B------:R-:W-:Y:S02]  /*2c60*/  HADD2.F32 R192, -RZ, R202.H1_H1 ;  /* 0x300000caffc07230 */ /* 0x000fe40000004100 */
[----:B------:R-:W-:Y:S01]  /*2c70*/  FMUL.FTZ R202, R2, R197 ;  /* 0x000000c502ca7220 */ /* 0x000fe20000410000 */
[----:B------:R-:W-:Y:S01]  /*2c80*/  FADD.FTZ R88, R88, R193 ;  /* 0x000000c158587221 */ /* 0x000fe20000010000 */
[-C--:B------:R-:W-:Y:S01]  /*2c90*/  FFMA.FTZ R120, R225, R193.reuse, R120 ;  /* 0x000000c1e1787223 */ /* 0x080fe20000010078 */
[----:B------:R-:W-:Y:S01]  /*2ca0*/  FFMA.FTZ R245, R239, R193, R194 ;  /* 0x000000c1eff57223 */ /* 0x000fe200000100c2 */
[----:B------:R-:W-:-:S02]  /*2cb0*/  HADD2.F32 R193, -RZ, R206.H1_H1 ;  /* 0x300000ceffc17230 */ /* 0x000fc40000004100 */
[-C--:B------:R-:W-:Y:S01]  /*2cc0*/  FMUL.FTZ R194, R153, R192.reuse ;  /* 0x000000c099c27220 */ /* 0x080fe20000410000 */
[----:B------:R-:W-:Y:S01]  /*2cd0*/  FADD.FTZ R25, R25, R192 ;  /* 0x000000c019197221 */ /* 0x000fe20000010000 */
[----:B------:R-:W-:Y:S01]  /*2ce0*/  FFMA.FTZ R57, R202, R192, R57 ;  /* 0x000000c0ca397223 */ /* 0x000fe20000010039 */
[----:B------:R-:W-:Y:S02]  /*2cf0*/  HADD2.F32 R192, -RZ, R203.H0_H0 ;  /* 0x200000cbffc07230 */ /* 0x000fe40000004100 */
[----:B------:R-:W-:Y:S01]  /*2d00*/  FMUL.FTZ R201, R2, R198 ;  /* 0x000000c602c97220 */ /* 0x000fe20000410000 */
[----:B------:R-:W-:Y:S01]  /*2d10*/  FADD.FTZ R89, R89, R193 ;  /* 0x000000c159597221 */ /* 0x000fe20000010000 */
[-C--:B------:R-:W-:Y:S01]  /*2d20*/  FFMA.FTZ R121, R202, R193.reuse, R121 ;  /* 0x000000c1ca797223 */ /* 0x080fe20000010079 */
[----:B------:R-:W-:Y:S01]  /*2d30*/  FFMA.FTZ R239, R237, R193, R194 ;  /* 0x000000c1edef7223 */ /* 0x000fe200000100c2 */
[----:B------:R-:W-:Y:S02]  /*2d40*/  HADD2.F32 R193, -RZ, R207.H0_H0 ;  /* 0x200000cfffc17230 */ /* 0x000fe40000004100 */
[-C--:B------:R-:W-:Y:S01]  /*2d50*/  FMUL.FTZ R194, R154, R192.reuse ;  /* 0x000000c09ac27220 */ /* 0x080fe20000410000 */
[----:B------:R-:W-:Y:S01]  /*2d60*/  FADD.FTZ R26, R26, R192 ;  /* 0x000000c01a1a7221 */ /* 0x000fe20000010000 */
[----:B------:R-:W-:Y:S01]  /*2d70*/  FFMA.FTZ R58, R201, R192, R58 ;  /* 0x000000c0c93a7223 */ /* 0x000fe2000001003a */
[----:B------:R-:W-:-:S02]  /*2d80*/  HADD2.F32 R192, -RZ, R203.H1_H1 ;  /* 0x300000cbffc07230 */ /* 0x000fc40000004100 */
[----:B------:R-:W-:Y:S01]  /*2d90*/  FADD.FTZ R90, R90, R193 ;  /* 0x000000c15a5a7221 */ /* 0x000fe20000010000 */
[-C--:B------:R-:W-:Y:S02]  /*2da0*/  FFMA.FTZ R122, R201, R193.reuse, R122 ;  /* 0x000000c1c97a7223 */ /* 0x080fe4000001007a */
[----:B------:R-:W-:Y:S01]  /*2db0*/  FADD.FTZ R27, R27, R192 ;  /* 0x000000c01b1b7221 */ /* 0x000fe20000010000 */
[----:B------:R-:W-:Y:S01]  /*2dc0*/  FADD.FTZ R28, R28, R210 ;  /* 0x000000d21c1c7221 */ /* 0x000fe20000010000 */
[----:B------:R-:W-:Y:S01]  /*2dd0*/  FFMA.FTZ R60, R234, R210, R60 ;  /* 0x000000d2ea3c7223 */ /* 0x000fe2000001003c */
[----:B--2---:R-:W-:Y:S01]  /*2de0*/  FFMA.FTZ R237, R200, R193, R194 ;  /* 0x000000c1c8ed7223 */ /* 0x004fe200000100c2 */
[----:B------:R-:W-:Y:S02]  /*2df0*/  HADD2.F32 R193, -RZ, R207.H1_H1 ;  /* 0x300000cfffc17230 */ /* 0x000fe40000004100 */
[----:B------:R-:W-:Y:S01]  /*2e00*/  FMUL.FTZ R200, R2, R199 ;  /* 0x000000c702c87220 */ /* 0x000fe20000410000 */
[----:B------:R-:W-:-:S02]  /*2e10*/  FMUL.FTZ R194, R155, R192 ;  /* 0x000000c09bc27220 */ /* 0x000fc40000410000 */
[----:B------:R-:W-:Y:S01]  /*2e20*/  FADD.FTZ R91, R91, R193 ;  /* 0x000000c15b5b7221 */ /* 0x000fe20000010000 */
[CC--:B------:R-:W-:Y:S01]  /*2e30*/  FFMA.FTZ R123, R200.reuse, R193.reuse, R123 ;  /* 0x000000c1c87b7223 */ /* 0x0c0fe2000001007b */
[----:B---3--:R-:W-:Y:S01]  /*2e40*/  FFMA.FTZ R203, R195, R193, R194 ;  /* 0x000000c1c3cb7223 */ /* 0x008fe200000100c2 */
        /* <DEDUP_REMOVED lines=16> */
[----:B0-----:R-:W-:-:S07]  /*2f50*/  FFMA.FTZ R220, R200, R203, R193 ;  /* 0x000000cbc8dc7223 */ /* 0x001fce00000100c1 */
.L_x_2328:
[----:B------:R-:W-:Y:S05]  /*2f60*/  BSYNC B0 ;  /* 0x0000000000007941 */ /* 0x000fea0003800000 */
.L_x_2327:
        /* <DEDUP_REMOVED lines=25> */
.L_x_2355:
        /* <DEDUP_REMOVED lines=117> */
.L_x_2331:
[----:B------:R-:W-:Y:S05]  /*3850*/  BSYNC B0 ;  /* 0x0000000000007941 */ /* 0x000fea0003800000 */
.L_x_2330:
        /* <DEDUP_REMOVED lines=82> */
.L_x_2333:
[----:B------:R-:W-:Y:S05]  /*3d80*/  BSYNC B0 ;  /* 0x0000000000007941 */ /* 0x000fea0003800000 */
.L_x_2332:
        /* <DEDUP_REMOVED lines=82> */
.L_x_2335:
[----:B------:R-:W-:Y:S05]  /*42b0*/  BSYNC B0 ;  /* 0x0000000000007941 */ /* 0x000fea0003800000 */
.L_x_2334:
        /* <DEDUP_REMOVED lines=44> */
[----:B------:R-:W-:Y:S02]  /*4580*/  @P5 F2FP.F16.F32.PACK_AB R2, RZ, R194 ;  /* 0x000000c2ff02523e */ /* 0x000fe400000000ff */
[----:B------:R-:W-:Y:S02]  /*4590*/  SEL R188, R194, R188, P4 ;  /* 0x000000bcc2bc7207 */ /* 0x000fe40002000000 */
[----:B------:R-:W-:Y:S02]  /*45a0*/  @P5 PRMT R186, R2, 0x7610, R186 ;  /* 0x0000761002ba5816 */ /* 0x000fe400000000ba */
[----:B------:R-:W-:Y:S02]  /*45b0*/  @P5 F2FP.F16.F32.PACK_AB R2, RZ, R198 ;  /* 0x000000c6ff02523e */ /* 0x000fe400000000ff */
[----:B------:R-:W-:-:S02]  /*45c0*/  SEL R189, R198, R189, P4 ;  /* 0x000000bdc6bd7207 */ /* 0x000fc40002000000 */
[----:B------:R-:W-:Y:S02]  /*45d0*/  F2FP.F16.F32.PACK_AB R194, R198, R194 ;  /* 0x000000c2c6c2723e */ /* 0x000fe400000000ff */
[----:B------:R-:W0:Y:S01]  /*45e0*/  @P4 LDC.64 R198, c[0x0][0x308] ;  /* 0x0000c200ffc64b82 */ /* 0x000e220000000a00 */
[----:B------:R-:W-:Y:S02]  /*45f0*/  @P5 PRMT R186, R186, 0x5410, R2 ;  /* 0x00005410baba5816 */ /* 0x000fe40000000002 */
[----:B------:R-:W-:Y:S02]  /*4600*/  @P5 F2FP.F16.F32.PACK_AB R2, RZ, R193 ;  /* 0x000000c1ff02523e */ /* 0x000fe400000000ff */
[----:B------:R-:W-:Y:S02]  /*4610*/  SEL R180, R192, R180, P4 ;  /* 0x000000b4c0b47207 */ /* 0x000fe40002000000 */
[----:B------:R-:W-:Y:S02]  /*4620*/  @P5 PRMT R185, R2, 0x7610, R185 ;  /* 0x0000761002b95816 */ /* 0x000fe400000000b9 */
[----:B------:R-:W-:-:S02]  /*4630*/  @P5 F2FP.F16.F32.PACK_AB R2, RZ, R192 ;  /* 0x000000c0ff02523e */ /* 0x000fc400000000ff */
[----:B------:R-:W-:Y:S02]  /*4640*/  SEL R181, R197, R181, P4 ;  /* 0x000000b5c5b57207 */ /* 0x000fe40002000000 */
[----:B------:R-:W-:Y:S02]  /*4650*/  SEL R182, R193, R182, P4 ;  /* 0x000000b6c1b67207 */ /* 0x000fe40002000000 */
[----:B------:R-:W-:Y:S02]  /*4660*/  SEL R183, R204, R183, P4 ;  /* 0x000000b7ccb77207 */ /* 0x000fe40002000000 */
[----:B------:R-:W-:Y:S02]  /*4670*/  SEL R190, R195, R190, P4 ;  /* 0x000000bec3be7207 */ /* 0x000fe40002000000 */
[----:B------:R-:W-:Y:S01]  /*4680*/  SEL R191, R196, R191, P4 ;  /* 0x000000bfc4bf7207 */ /* 0x000fe20002000000 */
[----:B0-----:R-:W-:Y:S01]  /*4690*/  @P4 IMAD.WIDE.U32 R198, R3, 0x20, R198 ;  /* 0x0000002003c64825 */ /* 0x001fe200078e00c6 */
[----:B------:R-:W-:-:S02]  /*46a0*/  @P5 PRMT R184, R2, 0x7610, R184 ;  /* 0x0000761002b85816 */ /* 0x000fc400000000b8 */
[-C--:B------:R-:W-:Y:S02]  /*46b0*/  @P5 F2FP.F16.F32.PACK_AB R2, RZ, R195.reuse ;  /* 0x000000c3ff02523e */ /* 0x080fe400000000ff */
[----:B------:R-:W-:Y:S01]  /*46c0*/  @P4 STG.E.128 desc[UR4][R198.64], R180 ;  /* 0x000000b4c6004986 */ /* 0x000fe2000c101d04 */
[----:B------:R-:W-:Y:S02]  /*46d0*/  F2FP.F16.F32.PACK_AB R192, R197, R192 ;  /* 0x000000c0c5c0723e */ /* 0x000fe400000000ff */
[----:B------:R-:W-:Y:S01]  /*46e0*/  F2FP.F16.F32.PACK_AB R195, R196, R195 ;  /* 0x000000c3c4c3723e */ /* 0x000fe200000000ff */
[----:B------:R0:W-:Y:S02]  /*46f0*/  @P4 STG.E.128 desc[UR4][R198.64+0x10], R188 ;  /* 0x000010bcc6004986 */ /* 0x0001e4000c101d04 */
[----:B0-----:R-:W-:Y:S02]  /*4700*/  @P5 F2FP.F16.F32.PACK_AB R199, RZ, R197 ;  /* 0x000000c5ffc7523e */ /* 0x001fe400000000ff */
[----:B------:R-:W-:-:S02]  /*4710*/  @P5 F2FP.F16.F32.PACK_AB R198, RZ, R196 ;  /* 0x000000c4ffc6523e */ /* 0x000fc400000000ff */
[----:B------:R-:W0:Y:S01]  /*4720*/  LDC.64 R196, c[0x0][0x2f8] ;  /* 0x0000be00ffc47b82 */ /* 0x000e220000000a00 */
[----:B------:R-:W-:Y:S02]  /*4730*/  @P5 PRMT R187, R2, 0x7610, R187 ;  /* 0x0000761002bb5816 */ /* 0x000fe400000000bb */
[----:B------:R-:W-:Y:S02]  /*4740*/  @P5 F2FP.F16.F32.PACK_AB R205, RZ, R204 ;  /* 0x000000ccffcd523e */ /* 0x000fe400000000ff */
[----:B------:R-:W-:Y:S02]  /*4750*/  @P5 LEA R2, P4, R3, UR6, 0x4 ;  /* 0x0000000603025c11 */ /* 0x000fe4000f8820ff */
[----:B------:R-:W-:Y:S02]  /*4760*/  F2FP.F16.F32.PACK_AB R193, R204, R193 ;  /* 0x000000c1ccc1723e */ /* 0x000fe400000000ff */
[----:B------:R-:W-:Y:S02]  /*4770*/  @P5 PRMT R185, R185, 0x5410, R205 ;  /* 0x00005410b9b95816 */ /* 0x000fe400000000cd */
[----:B------:R-:W-:-:S02]  /*4780*/  @P5 PRMT R184, R184, 0x5410, R199 ;  /* 0x00005410b8b85816 */ /* 0x000fc400000000c7 */
[----:B------:R-:W-:Y:S01]  /*4790*/  @P5 PRMT R187, R187, 0x5410, R198 ;  /* 0x00005410bbbb5816 */ /* 0x000fe200000000c6 */
[C---:B0-----:R-:W-:Y:S01]  /*47a0*/  IMAD.WIDE.U32 R196, R3.reuse, 0x10, R196 ;  /* 0x0000001003c47825 */ /* 0x041fe200078e00c4 */
[----:B------:R-:W-:-:S04]  /*47b0*/  @P5 LEA.HI.X R3, R3, UR7, RZ, 0x4, P4 ;  /* 0x0000000703035c11 */ /* 0x000fc8000a0f24ff */
[----:B------:R3:W-:Y:S04]  /*47c0*/  STG.E.128 desc[UR4][R196.64], R192 ;  /* 0x000000c0c4007986 */ /* 0x0007e8000c101d04 */
[----:B------:R3:W-:Y:S02]  /*47d0*/  @P5 STG.E.128 desc[UR4][R2.64], R184 ;  /* 0x000000b802005986 */ /* 0x0007e4000c101d04 */
.L_x_2337:
[----:B------:R-:W-:Y:S05]  /*47e0*/  BSYNC B0 ;  /* 0x0000000000007941 */ /* 0x000fea0003800000 */
.L_x_2336:
[----:B---3-5:R-:W-:Y:S02]  /*47f0*/  SEL R2, RZ, 0x1, P3 ;  /* 0x00000001ff027807 */ /* 0x028fe40001800000 */
[----:B------:R-:W-:-:S03]  /*4800*/  IADD3 R0, R0, UR16, RZ ;  /* 0x0000001000007c10 */ /* 0x000fc6000fffe0ff */
[----:B------:R3:W-:Y:S01]  /*4810*/  STL.S16 [R1+0x2c], R2 ;  /* 0x00002c0201007387 */ /* 0x0007e20000100600 */
[----:B------:R-:W-:-:S13]  /*4820*/  ISETP.GE.AND P4, PT, R0, UR17, PT ;  /* 0x0000001100007c0c */ /* 0x000fda000bf86270 */
[----:B---3--:R-:W-:Y:S05]  /*4830*/  @!P4 BRA `(.L_x_2338) ;  /* 0xffffffc000f4c947 */ /* 0x008fea000383ffff */
.L_x_2320:
        /* <DEDUP_REMOVED lines=26> */
.L_x_2340:
[----:B------:R-:W-:Y:S05]  /*49e0*/  BSYNC B0 ;  /* 0x0000000000007941 */ /* 0x000fea0003800000 */
.L_x_2339:
        /* <DEDUP_REMOVED lines=19> */
.L_x_2342:
[----:B------:R-:W-:Y:S05]  /*4b20*/  BSYNC B0 ;  /* 0x0000000000007941 */ /* 0x000fea0003800000 */
.L_x_2341:
        /* <DEDUP_REMOVED lines=19> */
.L_x_2344:
[----:B------:R-:W-:Y:S05]  /*4c60*/  BSYNC B0 ;  /* 0x0000000000007941 */ /* 0x000fea0003800000 */
.L_x_2343:
        /* <DEDUP_REMOVED lines=20> */
.L_x_2329:
[----:B------:R-:W-:Y:S01]  /*4db0*/  HFMA2.MMA R192, -RZ, RZ, 0, 9.5367431640625e-07 ;  /* 0x00000010ffc07435 */ /* 0x000fe200000001ff */
[----:B------:R-:W-:Y:S02]  /*4dc0*/  MOV R197, R221 ;  /* 0x000000dd00c57202 */ /* 0x000fe40000000f00 */
[----:B------:R-:W-:Y:S02]  /*4dd0*/  MOV R193, 0x1f ;  /* 0x0000001f00c17802 */ /* 0x000fe40000000f00 */
[----:B------:R-:W-:-:S07]  /*4de0*/  MOV R195, 0xffffffff ;  /* 0xffffffff00c37802 */ /* 0x000fce0000000f00 */
[----:B-----5:R-:W-:Y:S05]  /*4df0*/  WARPSYNC.COLLECTIVE R195, `(.L_x_2345) ;  /* 0x00000000c3087348 */ /* 0x020fea0003c00000 */
[----:B------:R0:W1:Y:S02]  /*4e00*/  SHFL.DOWN P5, R204, R197, R192, R193 ;  /* 0x080000c0c5cc7389 */ /* 0x00006400000a00c1 */
[----:B01---5:R-:W-:Y:S01]  /*4e10*/  ENDCOLLECTIVE ;  /* 0x000000000000791b */ /* 0x023fe20003800000 */
.L_x_2345:
[----:B------:R-:W-:Y:S02]  /*4e20*/  MOV R197, R220 ;  /* 0x000000dc00c57202 */ /* 0x000fe40000000f00 */
[----:B------:R-:W-:-:S05]  /*4e30*/  MOV R192, R204 ;  /* 0x000000cc00c07202 */ /* 0x000fca0000000f00 */
[----:B------:R-:W-:Y:S01]  /*4e40*/  FADD.FTZ R196, R192, R221 ;  /* 0x000000ddc0c47221 */ /* 0x000fe20000010000 */
[----:B------:R-:W-:-:S11]  /*4e50*/  HFMA2.MMA R192, -RZ, RZ, 0, 9.5367431640625e-07 ;  /* 0x00000010ffc07435 */ /* 0x000fd600000001ff */
[----:B------:R-:W-:Y:S05]  /*4e60*/  WARPSYNC.COLLECTIVE R195, `(.L_x_2346) ;  /* 0x00000000c3087348 */ /* 0x000fea0003c00000 */
[----:B------:R0:W1:Y:S02]  /*4e70*/  SHFL.DOWN P5, R204, R197, R192, R193 ;  /* 0x080000c0c5cc7389 */ /* 0x00006400000a00c1 */
[----:B01----:R-:W-:Y:S01]  /*4e80*/  ENDCOLLECTIVE ;  /* 0x000000000000791b */ /* 0x003fe20003800000 */
.L_x_2346:
[----:B------:R-:W-:Y:S02]  /*4e90*/  MOV R197, R196 ;  /* 0x000000c400c57202 */ /* 0x000fe40000000f00 */
[----:B------:R-:W-:-:S05]  /*4ea0*/  MOV R192, R204 ;  /* 0x000000cc00c07202 */ /* 0x000fca0000000f00 */
[----:B------:R-:W-:Y:S01]  /*4eb0*/  FADD.FTZ R198, R192, R220 ;  /* 0x000000dcc0c67221 */ /* 0x000fe20000010000 */
[----:B------:R-:W-:-:S11]  /*4ec0*/  HFMA2.MMA R192, -RZ, RZ, 0, 4.76837158203125e-07 ;  /* 0x00000008ffc07435 */ /* 0x000fd600000001ff */
[----:B------:R-:W-:Y:S05]  /*4ed0*/  WARPSYNC.COLLECTIVE R195, `(.L_x_2347) ;  /* 0x00000000c3087348 */ /* 0x000fea0003c00000 */
[----:B------:R0:W1:Y:S02]  /*4ee0*/  SHFL.DOWN P5, R204, R197, R192, R193 ;  /* 0x080000c0c5cc7389 */ /* 0x00006400000a00c1 */
[----:B01----:R-:W-:Y:S01]  /*4ef0*/  ENDCOLLECTIVE ;  /* 0x000000000000791b */ /* 0x003fe20003800000 */
.L_x_2347:
[----:B------:R-:W-:Y:S02]  /*4f00*/  MOV R197, R198 ;  /* 0x000000c600c57202 */ /* 0x000fe40000000f00 */
[----:B------:R-:W-:-:S05]  /*4f10*/  MOV R192, R204 ;  /* 0x000000cc00c07202 */ /* 0x000fca0000000f00 */
[----:B------:R-:W-:Y:S01]  /*4f20*/  FADD.FTZ R196, R196, R192 ;  /* 0x000000c0c4c47221 */ /* 0x000fe20000010000 */
[----:B------:R-:W-:-:S11]  /*4f30*/  HFMA2.MMA R192, -RZ, RZ, 0, 4.76837158203125e-07 ;  /* 0x00000008ffc07435 */ /* 0x000fd600000001ff */
[----:B------:R-:W-:Y:S05]  /*4f40*/  WARPSYNC.COLLECTIVE R195, `(.L_x_2348) ;  /* 0x00000000c3087348 */ /* 0x000fea0003c00000 */
[----:B------:R0:W1:Y:S02]  /*4f50*/  SHFL.DOWN P5, R204, R197, R192, R193 ;  /* 0x080000c0c5cc7389 */ /* 0x00006400000a00c1 */
[----:B01----:R-:W-:Y:S01]  /*4f60*/  ENDCOLLECTIVE ;  /* 0x000000000000791b */ /* 0x003fe20003800000 */
.L_x_2348:
[----:B------:R-:W-:Y:S02]  /*4f70*/  MOV R197, R196 ;  /* 0x000000c400c57202 */ /* 0x000fe40000000f00 */
[----:B------:R-:W-:-:S05]  /*4f80*/  MOV R192, R204 ;  /* 0x000000cc00c07202 */ /* 0x000fca0000000f00 */
[----:B------:R-:W-:Y:S01]  /*4f90*/  FADD.FTZ R198, R198, R192 ;  /* 0x000000c0c6c67221 */ /* 0x000fe20000010000 */
[----:B------:R-:W-:-:S11]  /*4fa0*/  HFMA2.MMA R192, -RZ, RZ, 0, 2.384185791015625e-07 ;  /* 0x00000004ffc07435 */ /* 0x000fd600000001ff */
[----:B------:R-:W-:Y:S05]  /*4fb0*/  WARPSYNC.COLLECTIVE R195, `(.L_x_2349) ;  /* 0x00000000c3087348 */ /* 0x000fea0003c00000 */
[----:B------:R0:W1:Y:S02]  /*4fc0*/  SHFL.DOWN P5, R204, R197, R192, R193 ;  /* 0x080000c0c5cc7389 */ /* 0x00006400000a00c1 */
[----:B01----:R-:W-:Y:S01]  /*4fd0*/  ENDCOLLECTIVE ;  /* 0x000000000000791b */ /* 0x003fe20003800000 */
.L_x_2349:
[----:B------:R-:W-:Y:S02]  /*4fe0*/  MOV R197, R198 ;  /* 0x000000c600c57202 */ /* 0x000fe40000000f00 */
[----:B------:R-:W-:-:S05]  /*4ff0*/  MOV R192, R204 ;  /* 0x000000cc00c07202 */ /* 0x000fca0000000f00 */
[----:B------:R-:W-:Y:S01]  /*5000*/  FADD.FTZ R196, R196, R192 ;  /* 0x000000c0c4c47221 */ /* 0x000fe20000010000 */
[----:B------:R-:W-:-:S11]  /*5010*/  HFMA2.MMA R192, -RZ, RZ, 0, 2.384185791015625e-07 ;  /* 0x00000004ffc07435 */ /* 0x000fd600000001ff */
[----:B------:R-:W-:Y:S05]  /*5020*/  WARPSYNC.COLLECTIVE R195, `(.L_x_2350) ;  /* 0x00000000c3087348 */ /* 0x000fea0003c00000 */
[----:B------:R0:W1:Y:S02]  /*5030*/  SHFL.DOWN P5, R204, R197, R192, R193 ;  /* 0x080000c0c5cc7389 */ /* 0x00006400000a00c1 */
[----:B01----:R-:W-:Y:S01]  /*5040*/  ENDCOLLECTIVE ;  /* 0x000000000000791b */ /* 0x003fe20003800000 */
.L_x_2350:
[----:B------:R-:W-:Y:S02]  /*5050*/  MOV R197, R196 ;  /* 0x000000c400c57202 */ /* 0x000fe40000000f00 */
[----:B------:R-:W-:-:S05]  /*5060*/  MOV R192, R204 ;  /* 0x000000cc00c07202 */ /* 0x000fca0000000f00 */
[----:B------:R-:W-:Y:S01]  /*5070*/  FADD.FTZ R199, R198, R192 ;  /* 0x000000c0c6c77221 */ /* 0x000fe20000010000 */
[----:B------:R-:W-:-:S11]  /*5080*/  HFMA2.MMA R192, -RZ, RZ, 0, 1.1920928955078125e-07 ;  /* 0x00000002ffc07435 */ /* 0x000fd600000001ff */
[----:B------:R-:W-:Y:S05]  /*5090*/  WARPSYNC.COLLECTIVE R195, `(.L_x_2351) ;  /* 0x00000000c3087348 */ /* 0x000fea0003c00000 */
[----:B------:R0:W1:Y:S02]  /*50a0*/  SHFL.DOWN P5, R204, R197, R192, R193 ;  /* 0x080000c0c5cc7389 */ /* 0x00006400000a00c1 */
[----:B01----:R-:W-:Y:S01]  /*50b0*/  ENDCOLLECTIVE ;  /* 0x000000000000791b */ /* 0x003fe20003800000 */
.L_x_2351:
[----:B------:R-:W-:Y:S02]  /*50c0*/  MOV R197, R199 ;  /* 0x000000c700c57202 */ /* 0x000fe40000000f00 */
[----:B------:R-:W-:-:S05]  /*50d0*/  MOV R192, R204 ;  /* 0x000000cc00c07202 */ /* 0x000fca0000000f00 */
[----:B------:R-:W-:Y:S01]  /*50e0*/  FADD.FTZ R198, R196, R192 ;  /* 0x000000c0c4c67221 */ /* 0x000fe20000010000 */
[----:B------:R-:W-:-:S11]  /*50f0*/  HFMA2.MMA R192, -RZ, RZ, 0, 1.1920928955078125e-07 ;  /* 0x00000002ffc07435 */ /* 0x000fd600000001ff */
[----:B------:R-:W-:Y:S05]  /*5100*/  WARPSYNC.COLLECTIVE R195, `(.L_x_2352) ;  /* 0x00000000c3087348 */ /* 0x000fea0003c00000 */
[----:B------:R0:W1:Y:S02]  /*5110*/  SHFL.DOWN P5, R204, R197, R192, R193 ;  /* 0x080000c0c5cc7389 */ /* 0x00006400000a00c1 */
[----:B01----:R-:W-:Y:S01]  /*5120*/  ENDCOLLECTIVE ;  /* 0x000000000000791b */ /* 0x003fe20003800000 */
.L_x_2352:
[----:B------:R-:W-:Y:S02]  /*5130*/  MOV R197, R198 ;  /* 0x000000c600c57202 */ /* 0x000fe40000000f00 */
[----:B------:R-:W-:-:S05]  /*5140*/  MOV R192, R204 ;  /* 0x000000cc00c07202 */ /* 0x000fca0000000f00 */
[----:B------:R-:W-:Y:S01]  /*5150*/  FADD.FTZ R196, R199, R192 ;  /* 0x000000c0c7c47221 */ /* 0x000fe20000010000 */
[----:B------:R-:W-:-:S11]  /*5160*/  HFMA2.MMA R192, -RZ, RZ, 0, 5.9604644775390625e-08 ;  /* 0x00000001ffc07435 */ /* 0x000fd600000001ff */
[----:B------:R-:W-:Y:S05]  /*5170*/  WARPSYNC.COLLECTIVE R195, `(.L_x_2353) ;  /* 0x00000000c3087348 */ /* 0x000fea0003c00000 */
[----:B------:R0:W1:Y:S02]  /*5180*/  SHFL.DOWN P5, R204, R197, R192, R193 ;  /* 0x080000c0c5cc7389 */ /* 0x00006400000a00c1 */
[----:B01----:R-:W-:Y:S01]  /*5190*/  ENDCOLLECTIVE ;  /* 0x000000000000791b */ /* 0x003fe20003800000 */
.L_x_2353:
[----:B------:R-:W-:Y:S02]  /*51a0*/  MOV R197, R196 ;  /* 0x000000c400c57202 */ /* 0x000fe40000000f00 */
[----:B------:R-:W-:-:S07]  /*51b0*/  MOV R199, R204 ;  /* 0x000000cc00c77202 */ /* 0x000fce0000000f00 */
[----:B------:R-:W-:Y:S05]  /*51c0*/  WARPSYNC.COLLECTIVE R195, `(.L_x_2354) ;  /* 0x00000000c3087348 */ /* 0x000fea0003c00000 */
[----:B------:R0:W1:Y:S02]  /*51d0*/  SHFL.DOWN P5, R204, R197, R192, R193 ;  /* 0x080000c0c5cc7389 */ /* 0x00006400000a00c1 */
[----:B01----:R-:W-:Y:S01]  /*51e0*/  ENDCOLLECTIVE ;  /* 0x000000000000791b */ /* 0x003fe20003800000 */
.L_x_2354:
[----:B------:R-:W-:Y:S01]  /*51f0*/  MOV R193, R204 ;  /* 0x000000cc00c17202 */ /* 0x000fe20000000f00 */
[----:B------:R-:W-:Y:S06]  /*5200*/  BRA `(.L_x_2355) ;  /* 0xffffffdc00bc7947 */ /* 0x000fec000383ffff */
.L_x_2356:
        /* <DEDUP_REMOVED lines=15> */
.L_x_3590:


//--------------------- .text._ZN10layer_norm31ln_parallel_residual_bwd_kernelINS_13Kernel_traitsIf6__halffS2_fjLj8192ELj1ELj1ELj8ELj16ENS_18Kernel_traits_baseILj8192EfS2_fS2_fjLj256EEEEELb0ELb0ELb1EEEvNS_9BwdParamsE --------------------------
	.section	.text._ZN10layer_norm31ln_parallel_residual_bwd_kernelINS_13Kernel_traitsIf6__halffS2_fjLj8192ELj1ELj1ELj8ELj16ENS_18Kernel_traits_baseILj8192EfS2_fS2_fjLj256EEEEELb0ELb0ELb1EEEvNS_9BwdParamsE,"ax",@progbits
	.align	128
        .global         _ZN10layer_norm31ln_parallel_residual_bwd_kernelINS_13Kernel_traitsIf6__halffS2_fjLj8192ELj1ELj1ELj8ELj16ENS_18Kernel_traits_baseILj8192EfS2_fS2_fjLj256EEEEELb0ELb0ELb1EEEvNS_9BwdParamsE
        .type           _ZN10layer_norm31ln_parallel_residual_bwd_kernelINS_13Kernel_traitsIf6__halffS2_fjLj8192ELj1ELj1ELj8ELj16ENS_18Kernel_traits_baseILj8192EfS2_fS2_fjLj256EEEEELb0ELb0ELb1EEEvNS_9BwdParamsE,@function
        .size           _ZN10layer_norm31ln_parallel_residual_bwd_kernelINS_13Kernel_traitsIf6__halffS2_fjLj8192ELj1ELj1ELj8ELj16ENS_18Kernel_traits_baseILj8192EfS2_fS2_fjLj256EEEEELb0ELb0ELb1EEEvNS_9BwdParamsE,(.L_x_3591 - _ZN10layer_norm31ln_parallel_residual_bwd_kernelINS_13Kernel_traitsIf6__halffS2_fjLj8192ELj1ELj1ELj8ELj16ENS_18Kernel_traits_baseILj8192EfS2_fS2_fjLj256EEEEELb0ELb0ELb1EEEvNS_9BwdParamsE)
        .other          _ZN10layer_norm31ln_parallel_residual_bwd_kernelINS_13Kernel_traitsIf6__halffS2_fjLj8192ELj1ELj1ELj8ELj16ENS_18Kernel_traits_baseILj8192EfS2_fS2_fjLj256EEEEELb0ELb0ELb1EEEvNS_9BwdParamsE,@"STO_CUDA_ENTRY STV_DEFAULT"
_ZN10layer_norm31ln_parallel_residual_bwd_kernelINS_13Kernel_traitsIf6__halffS2_fjLj8192ELj1ELj1ELj8ELj16ENS_18Kernel_traits_baseILj8192EfS2_fS2_fjLj256EEEEELb0ELb0ELb1EEEvNS_9BwdParamsE:
.text._ZN10layer_norm31ln_parallel_residual_bwd_kernelINS_13Kernel_traitsIf6__halffS2_fjLj8192ELj1ELj1ELj8ELj16ENS_18Kernel_traits_baseILj8192EfS2_fS2_fjLj256EEEEELb0ELb0ELb1EEEvNS_9BwdParamsE:
        /* <DEDUP_REMOVED lines=81> */
.L_x_2357:
        /* <DEDUP_REMOVED lines=83> */
[----:B------:R-:W-:-:S02]  /*0a40*/  MOV R203, RZ ;  /* 0x000000ff00cb7202 */ /* 0x000fc40000000f00 */
        /* <DEDUP_REMOVED lines=20> */
[----:B------:R-:W-:Y:S02]  /*0b90*/  CS2R R238, SRZ ;  /* 0x0000000000ee7805 */ /* 0x000fe4000001ff00 */
[----:B------:R-:W-:Y:S01]  /*0ba0*/  CS2R R194, SRZ ;  /* 0x0000000000c27805 */ /* 0x000fe2000001ff00 */
[----:B------:R-:W5:Y:S01]  /*0bb0*/  LDG.E.128 R68, desc[UR4][R8.64] ;  /* 0x0000000408447981 */ /* 0x000f62000c1e1d00 */
[----:B------:R-:W-:-:S02]  /*0bc0*/  CS2R R196, SRZ ;  /* 0x0000000000c47805 */ /* 0x000fc4000001ff00 */
[----:B------:R-:W-:Y:S02]  /*0bd0*/  CS2R R198, SRZ ;  /* 0x0000000000c67805 */ /* 0x000fe4000001ff00 */
[----:B------:R-:W-:Y:S01]  /*0be0*/  MOV R200, RZ ;  /* 0x000000ff00c87202 */ /* 0x000fe20000000f00 */
[----:B------:R-:W5:Y:S01]  /*0bf0*/  LDG.E.128 R72, desc[UR4][R8.64+0x10] ;  /* 0x0000100408487981 */ /* 0x000f62000c1e1d00 */
[----:B------:R-:W-:Y:S02]  /*0c00*/  CS2R R232, SRZ ;  /* 0x0000000000e87805 */ /* 0x000fe4000001ff00 */
[----:B-1----:R-:W-:Y:S02]  /*0c10*/  CS2R R2, SRZ ;  /* 0x0000000000027805 */ /* 0x002fe4000001ff00 */
[----:B------:R-:W-:Y:S01]  /*0c20*/  CS2R R230, SRZ ;  /* 0x0000000000e67805 */ /* 0x000fe2000001ff00 */
[----:B------:R-:W5:Y:S01]  /*0c30*/  LDG.E.128 R76, desc[UR4][R8.64+0x2000] ;  /* 0x00200004084c7981 */ /* 0x000f62000c1e1d00 */
[----:B------:R-:W-:-:S02]  /*0c40*/  CS2R R228, SRZ ;  /* 0x0000000000e47805 */ /* 0x000fc4000001ff00 */
[----:B------:R-:W-:Y:S02]  /*0c50*/  CS2R R226, SRZ ;  /* 0x0000000000e27805 */ /* 0x000fe4000001ff00 */
[----:B------:R-:W-:Y:S01]  /*0c60*/  MOV R215, RZ ;  /* 0x000000ff00d77202 */ /* 0x000fe20000000f00 */
[----:B------:R-:W5:Y:S01]  /*0c70*/  LDG.E.128 R80, desc[UR4][R8.64+0x2010] ;  /* 0x0020100408507981 */ /* 0x000f62000c1e1d00 */
[----:B------:R-:W-:Y:S02]  /*0c80*/  CS2R R210, SRZ ;  /* 0x0000000000d27805 */ /* 0x000fe4000001ff00 */
[----:B------:R-:W-:Y:S02]  /*0c90*/  MOV R209, RZ ;  /* 0x000000ff00d17202 */ /* 0x000fe40000000f00 */
[----:B------:R-:W-:Y:S01]  /*0ca0*/  CS2R R206, SRZ ;  /* 0x0000000000ce7805 */ /* 0x000fe2000001ff00 */
[----:B------:R-:W5:Y:S01]  /*0cb0*/  LDG.E.128 R84, desc[UR4][R8.64+0x4000] ;  /* 0x0040000408547981 */ /* 0x000f62000c1e1d00 */
[----:B------:R-:W-:-:S03]  /*0cc0*/  CS2R R204, SRZ ;  /* 0x0000000000cc7805 */ /* 0x000fc6000001ff00 */
[----:B------:R-:W5:Y:S04]  /*0cd0*/  LDG.E.128 R88, desc[UR4][R8.64+0x4010] ;  /* 0x0040100408587981 */ /* 0x000f68000c1e1d00 */
[----:B------:R-:W5:Y:S04]  /*0ce0*/  LDG.E.128 R92, desc[UR4][R8.64+0x6000] ;  /* 0x00600004085c7981 */ /* 0x000f68000c1e1d00 */
[----:B------:R1:W5:Y:S02]  /*0cf0*/  LDG.E.128 R96, desc[UR4][R8.64+0x6010] ;  /* 0x0060100408607981 */ /* 0x000364000c1e1d00 */
[----:B01----:R-:W-:-:S07]  /*0d00*/  CS2R R8, SRZ ;  /* 0x0000000000087805 */ /* 0x003fce000001ff00 */
.L_x_2360:
[----:B0-----:R-:W0:Y:S01]  /*0d10*/  S2R R235, SR_TID.X ;  /* 0x0000000000eb7919 */ /* 0x001e220000002100 */
[----:B------:R-:W1:Y:S01]  /*0d20*/  LDC.64 R24, c[0x0][0x250] ;  /* 0x00009400ff187b82 */ /* 0x000e620000000a00 */
[----:B------:R-:W-:Y:S01]  /*0d30*/  IMAD R213, R0, UR10, RZ ;  /* 0x0000000a00d57c24 */ /* 0x000fe2000f8e02ff */
[----:B------:R-:W2:Y:S06]  /*0d40*/  LDL.LU R240, [R1+0x18] ;  /* 0x0000180001f07983 */ /* 0x000eac0000300800 */
[----:B------:R-:W3:Y:S08]  /*0d50*/  LDC.64 R170, c[0x0][0x238] ;  /* 0x00008e00ffaa7b82 */ /* 0x000ef00000000a00 */
[----:B------:R-:W4:Y:S01]  /*0d60*/  LDC.64 R172, c[0x0][0x2c0] ;  /* 0x0000b000ffac7b82 */ /* 0x000f220000000a00 */
[----:B------:R-:W-:Y:S01]  /*0d70*/  SHF.R.S32.HI R26, RZ, 0x1f, R213 ;  /* 0x0000001fff1a7819 */ /* 0x000fe200000114d5 */
[----:B------:R-:W2:Y:S06]  /*0d80*/  LDL.LU R236, [R1+0x8] ;  /* 0x0000080001ec7983 */ /* 0x000eac0000300800 */
[----:B------:R-:W4:Y:S08]  /*0d90*/  LDC.64 R30, c[0x0][0x258] ;  /* 0x00009600ff1e7b82 */ /* 0x000f300000000a00 */
[----:B------:R-:W4:Y:S01]  /*0da0*/  LDC.64 R174, c[0x0][0x2b8] ;  /* 0x0000ae00ffae7b82 */ /* 0x000f220000000a00 */
[----:B------:R-:W-:Y:S01]  /*0db0*/  LEA.HI R213, R26, R213, RZ, 0x3 ;  /* 0x000000d51ad57211 */ /* 0x000fe200078f18ff */
[C---:B-1----:R-:W-:Y:S01]  /*0dc0*/  IMAD.WIDE R24, R0.reuse, 0x4, R24 ;  /* 0x0000000400187825 */ /* 0x042fe200078e0218 */
[----:B0-----:R-:W-:Y:S01]  /*0dd0*/  LOP3.LUT R26, R235, 0xff, RZ, 0xc0, !PT ;  /* 0x000000ffeb1a7812 */ /* 0x001fe200078ec0ff */
[----:B------:R-:W2:Y:S03]  /*0de0*/  LDL.LU R225, [R1+0x14] ;  /* 0x0000140001e17983 */ /* 0x000ea60000300800 */
[----:B------:R-:W-:Y:S01]  /*0df0*/  LEA.HI.SX32 R213, R213, R26, 0x1d ;  /* 0x0000001ad5d57211 */ /* 0x000fe200078feaff */
[----:B------:R0:W2:Y:S01]  /*0e00*/  LDG.E R223, desc[UR4][R24.64] ;  /* 0x0000000418df7981 */ /* 0x0000a2000c1e1900 */
[----:B------:R-:W1:Y:S03]  /*0e10*/  @P0 LDC.64 R100, c[0x0][0x2c8] ;  /* 0x0000b200ff640b82 */ /* 0x000e660000000a00 */
[C---:B---3--:R-:W-:Y:S01]  /*0e20*/  IMAD.WIDE.U32 R32, R213.reuse, 0x20, R170 ;  /* 0x00000020d5207825 */ /* 0x048fe200078e00aa */
[----:B------:R-:W3:Y:S03]  /*0e30*/  LDL.LU R224, [R1+0x4] ;  /* 0x0000040001e07983 */ /* 0x000ee60000300800 */
[----:B----4-:R-:W-:Y:S01]  /*0e40*/  IMAD.WIDE R30, R0, 0x4, R30 ;  /* 0x00000004001e7825 */ /* 0x010fe200078e021e */
[----:B------:R-:W4:Y:S01]  /*0e50*/  LDG.E.128 R188, desc[UR4][R32.64] ;  /* 0x0000000420bc7981 */ /* 0x000f22000c1e1d00 */
[----:B------:R-:W3:Y:S02]  /*0e60*/  @P0 LDC.64 R166, c[0x0][0x2c8] ;  /* 0x0000b200ffa60b82 */ /* 0x000ee40000000a00 */
[C---:B0-----:R-:W-:Y:S01]  /*0e70*/  IMAD.WIDE.U32 R24, R213.reuse, 0x10, R172 ;  /* 0x00000010d5187825 */ /* 0x041fe200078e00ac */
[----:B------:R-:W3:Y:S03]  /*0e80*/  LDG.E R214, desc[UR4][R30.64] ;  /* 0x000000041ed67981 */ /* 0x000ee6000c1e1900 */
[C---:B------:R-:W-:Y:S01]  /*0e90*/  IMAD.WIDE.U32 R28, R213.reuse, 0x10, R174 ;  /* 0x00000010d51c7825 */ /* 0x040fe200078e00ae */
[----:B------:R-:W-:Y:S01]  /*0ea0*/  ISETP.NE.AND P2, PT, RZ, UR11, PT ;  /* 0x0000000bff007c0c */ /* 0x000fe2000bf45270 */
[----:B------:R-:W3:Y:S01]  /*0eb0*/  LDG.E.128 R24, desc[UR4][R24.64] ;  /* 0x0000000418187981 */ /* 0x000ee2000c1e1d00 */
[----:B------:R-:W0:Y:S03]  /*0ec0*/  @P0 LDC.64 R102, c[0x0][0x2c8] ;  /* 0x0000b200ff660b82 */ /* 0x000e260000000a00 */
[----:B------:R-:W3:Y:S04]  /*0ed0*/  LDG.E.128 R32, desc[UR4][R32.64+0x10] ;  /* 0x0000100420207981 */ /* 0x000ee8000c1e1d00 */
[----:B------:R-:W3:Y:S01]  /*0ee0*/  LDG.E.128 R28, desc[UR4][R28.64] ;  /* 0x000000041c1c7981 */ /* 0x000ee2000c1e1d00 */
[C---:B-1----:R-:W-:Y:S01]  /*0ef0*/  @P0 IMAD.WIDE.U32 R100, R213.reuse, 0x20, R100 ;  /* 0x00000020d5640825 */ /* 0x042fe200078e0064 */
[----:B------:R-:W-:-:S02]  /*0f00*/  IADD3 R201, R213, 0x300, RZ ;  /* 0x00000300d5c97810 */ /* 0x000fc40007ffe0ff */
[----:B------:R-:W-:Y:S04]  /*0f10*/  STL [R1+0x104], R178 ;  /* 0x000104b201007387 */ /* 0x000fe80000100800 */
[----:B-----5:R-:W5:Y:S04]  /*0f20*/  @P0 LDG.E.128 R120, desc[UR4][R100.64] ;  /* 0x0000000464780981 */ /* 0x020f68000c1e1d00 */
[----:B------:R1:W5:Y:S01]  /*0f30*/  @P0 LDG.E.128 R124, desc[UR4][R100.64+0x10] ;  /* 0x00001004647c0981 */ /* 0x000362000c1e1d00 */
[----:B------:R-:W-:-:S03]  /*0f40*/  IADD3 R208, R213, 0x100, RZ ;  /* 0x00000100d5d07810 */ /* 0x000fc60007ffe0ff */
[----:B------:R-:W-:Y:S04]  /*0f50*/  STL [R1+0x100], R177 ;  /* 0x000100b101007387 */ /* 0x000fe80000100800 */
[----:B------:R-:W-:Y:S01]  /*0f60*/  STL [R1+0xfc], R176 ;  /* 0x0000fcb001007387 */ /* 0x000fe20000100800 */
[----:B-1----:R-:W1:Y:S02]  /*0f70*/  @P0 LDC.64 R100, c[0x0][0x2c8] ;  /* 0x0000b200ff640b82 */ /* 0x002e640000000a00 */
[----:B-1----:R-:W-:-:S05]  /*0f80*/  @P0 IMAD.WIDE.U32 R100, R201, 0x20, R100 ;  /* 0x00000020c9640825 */ /* 0x002fca00078e0064 */
[----:B------:R-:W5:Y:S04]  /*0f90*/  @P0 LDG.E.128 R144, desc[UR4][R100.64] ;  /* 0x0000000464900981 */ /* 0x000f68000c1e1d00 */
[----:B------:R1:W5:Y:S01]  /*0fa0*/  @P0 LDG.E.128 R148, desc[UR4][R100.64+0x10] ;  /* 0x0000100464940981 */ /* 0x000362000c1e1d00 */
[----:B------:R-:W-:-:S06]  /*0fb0*/  IMAD.WIDE.U32 R152, R208, 0x10, R172 ;  /* 0x00000010d0987825 */ /* 0x000fcc00078e00ac */
[----:B------:R-:W3:Y:S01]  /*0fc0*/  LDG.E.128 R152, desc[UR4][R152.64] ;  /* 0x0000000498987981 */ /* 0x000ee2000c1e1d00 */
[----:B--2---:R-:W-:-:S05]  /*0fd0*/  FSEL R223, R223, RZ, !P2 ;  /* 0x000000ffdfdf7208 */ /* 0x004fca0005000000 */
[--C-:B----4-:R-:W-:Y:S01]  /*0fe0*/  FADD.FTZ R188, R188, -R223.reuse ;  /* 0x800000dfbcbc7221 */ /* 0x110fe20000010000 */
[----:B------:R-:W-:-:S03]  /*0ff0*/  FADD.FTZ R189, R189, -R223 ;  /* 0x800000dfbdbd7221 */ /* 0x000fc60000010000 */
[C---:B---3--:R-:W-:Y:S01]  /*1000*/  FMUL.FTZ R216, R214.reuse, R188 ;  /* 0x000000bcd6d87220 */ /* 0x048fe20000410000 */
[--C-:B-1----:R-:W-:Y:S02]  /*1010*/  HADD2.F32 R100, -RZ, R24.reuse.H0_H0 ;  /* 0x20000018ff647230 */ /* 0x102fe40000004100 */
[----:B------:R-:W-:Y:S01]  /*1020*/  FMUL.FTZ R218, R214, R189 ;  /* 0x000000bdd6da7220 */ /* 0x000fe20000410000 */
[----:B------:R-:W-:Y:S02]  /*1030*/  HADD2.F32 R24, -RZ, R24.H1_H1 ;  /* 0x30000018ff187230 */ /* 0x000fe40000004100 */
[----:B------:R-:W-:Y:S01]  /*1040*/  FADD.FTZ R247, R100, R247 ;  /* 0x000000f764f77221 */ /* 0x000fe20000010000 */
[-C--:B------:R-:W-:Y:S01]  /*1050*/  FFMA.FTZ R243, R216, R100.reuse, R243 ;  /* 0x00000064d8f37223 */ /* 0x080fe200000100f3 */
[----:B------:R-:W-:Y:S02]  /*1060*/  HADD2.F32 R217, -RZ, R28.H0_H0 ;  /* 0x2000001cffd97230 */ /* 0x000fe40000004100 */
[----:B------:R-:W-:Y:S01]  /*1070*/  FMUL.FTZ R100, R68, R100 ;  /* 0x0000006444647220 */ /* 0x000fe20000410000 */
[----:B------:R-:W-:Y:S01]  /*1080*/  FADD.FTZ R190, R190, -R223 ;  /* 0x800000dfbebe7221 */ /* 0x000fe20000010000 */
[----:B------:R-:W-:Y:S01]  /*1090*/  FADD.FTZ R246, R24, R246 ;  /* 0x000000f618f67221 */ /* 0x000fe20000010000 */
[----:B------:R-:W-:Y:S01]  /*10a0*/  FADD.FTZ R238, R217, R238 ;  /* 0x000000eed9ee7221 */ /* 0x000fe20000010000 */
[-C--:B------:R-:W-:Y:S01]  /*10b0*/  FFMA.FTZ R205, R216, R217.reuse, R205 ;  /* 0x000000d9d8cd7223 */ /* 0x080fe200000100cd */
[----:B------:R-:W-:Y:S01]  /*10c0*/  FFMA.FTZ R217, R36, R217, R100 ;  /* 0x000000d924d97223 */ /* 0x000fe20000010064 */
[-C--:B------:R-:W-:Y:S01]  /*10d0*/  FMUL.FTZ R100, R69, R24.reuse ;  /* 0x0000001845647220 */ /* 0x080fe20000410000 */
[----:B------:R-:W-:Y:S01]  /*10e0*/  FFMA.FTZ R242, R218, R24, R242 ;  /* 0x00000018daf27223 */ /* 0x000fe200000100f2 */
[----:B------:R-:W-:-:S02]  /*10f0*/  HADD2.F32 R24, -RZ, R25.H0_H0 ;  /* 0x20000019ff187230 */ /* 0x000fc40000004100 */
[----:B------:R-:W-:Y:S01]  /*1100*/  FMUL.FTZ R219, R214, R190 ;  /* 0x000000bed6db7220 */ /* 0x000fe20000410000 */
[----:B------:R-:W-:Y:S02]  /*1110*/  HADD2.F32 R220, -RZ, R29.H0_H0 ;  /* 0x2000001dffdc7230 */ /* 0x000fe40000004100 */
[----:B------:R-:W-:Y:S01]  /*1120*/  FADD.FTZ R191, R191, -R223 ;  /* 0x800000dfbfbf7221 */ /* 0x000fe20000010000 */
[----:B------:R-:W-:Y:S02]  /*1130*/  HADD2.F32 R25, -RZ, R25.H1_H1 ;  /* 0x30000019ff197230 */ /* 0x000fe40000004100 */
[----:B------:R-:W-:Y:S01]  /*1140*/  FADD.FTZ R249, R24, R249 ;  /* 0x000000f918f97221 */ /* 0x000fe20000010000 */
[CC--:B------:R-:W-:Y:S01]  /*1150*/  FFMA.FTZ R245, R219.reuse, R24.reuse, R245 ;  /* 0x00000018dbf57223 */ /* 0x0c0fe200000100f5 */
[----:B------:R-:W-:Y:S01]  /*1160*/  FMUL.FTZ R24, R70, R24 ;  /* 0x0000001846187220 */ /* 0x000fe20000410000 */
[----:B------:R-:W-:Y:S01]  /*1170*/  FADD.FTZ R241, R220, R241 ;  /* 0x000000f1dcf17221 */ /* 0x000fe20000010000 */
[----:B------:R-:W-:Y:S01]  /*1180*/  FFMA.FTZ R207, R219, R220, R207 ;  /* 0x000000dcdbcf7223 */ /* 0x000fe200000100cf */
[----:B------:R-:W-:-:S02]  /*1190*/  HADD2.F32 R29, -RZ, R29.H1_H1 ;  /* 0x3000001dff1d7230 */ /* 0x000fc40000004100 */
[----:B------:R-:W-:Y:S01]  /*11a0*/  FFMA.FTZ R220, R38, R220, R24 ;  /* 0x000000dc26dc7223 */ /* 0x000fe20000010018 */
[C---:B------:R-:W-:Y:S01]  /*11b0*/  FMUL.FTZ R221, R214.reuse, R191 ;  /* 0x000000bfd6dd7220 */ /* 0x040fe20000410000 */
[----:B------:R-:W-:Y:S01]  /*11c0*/  FMUL.FTZ R24, R71, R25 ;  /* 0x0000001947187220 */ /* 0x000fe20000410000 */
[----:B------:R-:W-:Y:S01]  /*11d0*/  FADD.FTZ R32, -R223, R32 ;  /* 0x00000020df207221 */ /* 0x000fe20000010100 */
[----:B------:R-:W-:Y:S01]  /*11e0*/  FADD.FTZ R239, R29, R239 ;  /* 0x000000ef1def7221 */ /* 0x000fe20000010000 */
[-C--:B------:R-:W-:Y:S01]  /*11f0*/  FFMA.FTZ R206, R221, R29.reuse, R206 ;  /* 0x0000001dddce7223 */ /* 0x080fe200000100ce */
[----:B------:R-:W-:Y:S01]  /*1200*/  FFMA.FTZ R29, R39, R29, R24 ;  /* 0x0000001d271d7223 */ /* 0x000fe20000010018 */
[--C-:B------:R-:W-:Y:S02]  /*1210*/  HADD2.F32 R24, -RZ, R26.reuse.H0_H0 ;  /* 0x2000001aff187230 */ /* 0x100fe40000004100 */
[----:B------:R-:W-:Y:S01]  /*1220*/  FMUL.FTZ R32, R214, R32 ;  /* 0x00000020d6207220 */ /* 0x000fe20000410000 */
[----:B------:R-:W-:-:S03]  /*1230*/  HADD2.F32 R26, -RZ, R26.H1_H1 ;  /* 0x3000001aff1a7230 */ /* 0x000fc60000004100 */
[----:B------:R-:W-:Y:S01]  /*1240*/  FFMA.FTZ R236, R32, R24, R236 ;  /* 0x0000001820ec7223 */ /* 0x000fe200000100ec */
[----:B------:R-:W-:Y:S01]  /*1250*/  FADD.FTZ R240, R24, R240 ;  /* 0x000000f018f07221 */ /* 0x000fe20000010000 */
[----:B------:R-:W-:Y:S01]  /*1260*/  FADD.FTZ R225, R26, R225 ;  /* 0x000000e11ae17221 */ /* 0x000fe20000010000 */
[----:B------:R-:W-:Y:S02]  /*1270*/  FADD.FTZ R33, -R223, R33 ;  /* 0x00000021df217221 */ /* 0x000fe40000010100 */
[----:B------:R1:W-:Y:S02]  /*1280*/  STL [R1+0x8], R236 ;  /* 0x000008ec01007387 */ /* 0x0003e40000100800 */
[----:B------:R-:W-:Y:S02]  /*1290*/  FMUL.FTZ R33, R214, R33 ;  /* 0x00000021d6217220 */ /* 0x000fe40000410000 */
[----:B-1----:R-:W2:Y:S04]  /*12a0*/  LDL.LU R236, [R1] ;  /* 0x0000000001ec7983 */ /* 0x002ea80000300800 */
[----:B------:R-:W-:Y:S04]  /*12b0*/  STL [R1+0x18], R240 ;  /* 0x000018f001007387 */ /* 0x000fe80000100800 */
[----:B------:R-:W3:Y:S04]  /*12c0*/  LDL.LU R176, [R1+0x20] ;  /* 0x0000200001b07983 */ /* 0x000ee80000300800 */
[----:B------:R1:W-:Y:S01]  /*12d0*/  STL [R1+0x14], R225 ;  /* 0x000014e101007387 */ /* 0x0003e20000100800 */
[----:B------:R-:W-:Y:S01]  /*12e0*/  FFMA.FTZ R224, R33, R26, R224 ;  /* 0x0000001a21e07223 */ /* 0x000fe200000100e0 */
[----:B------:R-:W-:-:S02]  /*12f0*/  FADD.FTZ R248, R25, R248 ;  /* 0x000000f819f87221 */ /* 0x000fc40000010000 */
[----:B-1----:R-:W4:Y:S01]  /*1300*/  LDL.LU R225, [R1+0x10] ;  /* 0x0000100001e17983 */ /* 0x002f220000300800 */
[----:B------:R-:W-:Y:S01]  /*1310*/  FFMA.FTZ R244, R221, R25, R244 ;  /* 0x00000019ddf47223 */ /* 0x000fe200000100f4 */
[----:B------:R-:W-:Y:S02]  /*1320*/  FMUL.FTZ R25, R72, R24 ;  /* 0x0000001848197220 */ /* 0x000fe40000410000 */
[----:B------:R-:W4:Y:S01]  /*1330*/  LDL.LU R178, [R1+0x1c] ;  /* 0x00001c0001b27983 */ /* 0x000f220000300800 */
[----:B------:R-:W-:-:S03]  /*1340*/  FMUL.FTZ R24, R73, R26 ;  /* 0x0000001a49187220 */ /* 0x000fc60000410000 */
[----:B------:R-:W4:Y:S04]  /*1350*/  LDL.LU R177, [R1+0xc] ;  /* 0x00000c0001b17983 */ /* 0x000f280000300800 */
[----:B------:R1:W-:Y:S04]  /*1360*/  STL [R1+0x4], R224 ;  /* 0x000004e001007387 */ /* 0x0003e80000100800 */
[----:B------:R-:W4:Y:S01]  /*1370*/  LDL.LU R26, [R1+0x48] ;  /* 0x00004800011a7983 */ /* 0x000f220000300800 */
[--C-:B------:R-:W-:Y:S02]  /*1380*/  HADD2.F32 R222, -RZ, R30.reuse.H0_H0 ;  /* 0x2000001effde7230 */ /* 0x100fe40000004100 */
[----:B------:R-:W-:-:S02]  /*1390*/  HADD2.F32 R30, -RZ, R30.H1_H1 ;  /* 0x3000001eff1e7230 */ /* 0x000fc40000004100 */
[----:B------:R-:W-:Y:S01]  /*13a0*/  FADD.FTZ R34, -R223, R34 ;  /* 0x00000022df227221 */ /* 0x000fe20000010100 */
[----:B------:R-:W-:-:S04]  /*13b0*/  IMAD.WIDE.U32 R156, R208, 0x20, R170 ;  /* 0x00000020d09c7825 */ /* 0x000fc800078e00aa */
[----:B------:R-:W-:Y:S01]  /*13c0*/  FADD.FTZ R251, R222, R251 ;  /* 0x000000fbdefb7221 */ /* 0x000fe20000010000 */
[----:B------:R-:W-:Y:S01]  /*13d0*/  FFMA.FTZ R210, R32, R222, R210 ;  /* 0x000000de20d27223 */ /* 0x000fe200000100d2 */
[----:B------:R-:W-:Y:S01]  /*13e0*/  FADD.FTZ R250, R30, R250 ;  /* 0x000000fa1efa7221 */ /* 0x000fe20000010000 */
[-C--:B------:R-:W-:Y:S01]  /*13f0*/  FFMA.FTZ R209, R33, R30.reuse, R209 ;  /* 0x0000001e21d17223 */ /* 0x080fe200000100d1 */
[----:B------:R-:W-:Y:S01]  /*1400*/  FFMA.FTZ R30, R41, R30, R24 ;  /* 0x0000001e291e7223 */ /* 0x000fe20000010018 */
[----:B------:R-:W-:Y:S01]  /*1410*/  FFMA.FTZ R222, R40, R222, R25 ;  /* 0x000000de28de7223 */ /* 0x000fe20000010019 */
[----:B------:R-:W-:Y:S02]  /*1420*/  HADD2.F32 R24, -RZ, R27.H0_H0 ;  /* 0x2000001bff187230 */ /* 0x000fe40000004100 */
[----:B-1----:R-:W-:Y:S01]  /*1430*/  FMUL.FTZ R224, R214, R34 ;  /* 0x00000022d6e07220 */ /* 0x002fe20000410000 */
[----:B------:R-:W-:Y:S02]  /*1440*/  HADD2.F32 R25, -RZ, R31.H0_H0 ;  /* 0x2000001fff197230 */ /* 0x000fe40000004100 */
[----:B------:R-:W-:Y:S01]  /*1450*/  FADD.FTZ R35, -R223, R35 ;  /* 0x00000023df237221 */ /* 0x000fe20000010100 */
[----:B------:R-:W-:Y:S01]  /*1460*/  HADD2.F32 R27, -RZ, R27.H1_H1 ;  /* 0x3000001bff1b7230 */ /* 0x000fe20000004100 */
[----:B------:R-:W4:Y:S01]  /*1470*/  LDG.E.128 R116, desc[UR4][R156.64] ;  /* 0x000000049c747981 */ /* 0x000f22000c1e1d00 */
[----:B------:R-:W-:-:S04]  /*1480*/  IMAD.WIDE.U32 R112, R208, 0x10, R174 ;  /* 0x00000010d0707825 */ /* 0x000fc800078e00ae */
[----:B------:R-:W-:Y:S01]  /*1490*/  FMUL.FTZ R34, R74, R24 ;  /* 0x000000184a227220 */ /* 0x000fe20000410000 */
[----:B------:R-:W-:Y:S01]  /*14a0*/  FMUL.FTZ R35, R214, R35 ;  /* 0x00000023d6237220 */ /* 0x000fe20000410000 */
[----:B------:R-:W-:Y:S01]  /*14b0*/  HADD2.F32 R31, -RZ, R31.H1_H1 ;  /* 0x3000001fff1f7230 */ /* 0x000fe20000004100 */
[----:B------:R-:W4:Y:S04]  /*14c0*/  LDG.E.128 R112, desc[UR4][R112.64] ;  /* 0x0000000470707981 */ /* 0x000f28000c1e1d00 */
[----:B------:R-:W-:Y:S01]  /*14d0*/  FADD.FTZ R252, R31, R252 ;  /* 0x000000fc1ffc7221 */ /* 0x000fe20000010000 */
[----:B------:R-:W-:Y:S01]  /*14e0*/  FFMA.FTZ R211, R35, R31, R211 ;  /* 0x0000001f23d37223 */ /* 0x000fe200000100d3 */
[-C--:B------:R-:W-:Y:S01]  /*14f0*/  FFMA.FTZ R212, R224, R25.reuse, R212 ;  /* 0x00000019e0d47223 */ /* 0x080fe200000100d4 */
[----:B------:R-:W-:Y:S01]  /*1500*/  FFMA.FTZ R34, R42, R25, R34 ;  /* 0x000000192a227223 */ /* 0x000fe20000010022 */
[----:B------:R-:W4:Y:S01]  /*1510*/  LDG.E.128 R156, desc[UR4][R156.64+0x10] ;  /* 0x000010049c9c7981 */ /* 0x000f22000c1e1d00 */
[----:B--2---:R-:W-:Y:S01]  /*1520*/  FADD.FTZ R236, R25, R236 ;  /* 0x000000ec19ec7221 */ /* 0x004fe20000010000 */
[----:B---3--:R-:W-:-:S04]  /*1530*/  FADD.FTZ R176, R24, R176 ;  /* 0x000000b018b07221 */ /* 0x008fc80000010000 */
[----:B------:R-:W-:Y:S04]  /*1540*/  STL [R1], R236 ;  /* 0x000000ec01007387 */ /* 0x000fe80000100800 */
[----:B------:R1:W-:Y:S01]  /*1550*/  STL [R1+0x20], R176 ;  /* 0x000020b001007387 */ /* 0x0003e20000100800 */
[----:B----4-:R-:W-:Y:S01]  /*1560*/  FFMA.FTZ R225, R224, R24, R225 ;  /* 0x00000018e0e17223 */ /* 0x010fe200000100e1 */
[----:B------:R-:W-:Y:S02]  /*1570*/  FMUL.FTZ R24, R75, R27 ;  /* 0x0000001b4b187220 */ /* 0x000fe40000410000 */
[----:B-1----:R-:W2:Y:S02]  /*1580*/  LDL.LU R176, [R1+0x38] ;  /* 0x0000380001b07983 */ /* 0x002ea40000300800 */
[----:B------:R-:W-:Y:S01]  /*1590*/  FFMA.FTZ R31, R43, R31, R24 ;  /* 0x0000001f2b1f7223 */ /* 0x000fe20000010018 */
[----:B------:R-:W-:-:S02]  /*15a0*/  HADD2.F32 R24, -RZ, R152.H0_H0 ;  /* 0x20000098ff187230 */ /* 0x000fc40000004100 */
[----:B------:R-:W-:Y:S01]  /*15b0*/  FADD.FTZ R178, R27, R178 ;  /* 0x000000b21bb27221 */ /* 0x000fe20000010000 */
[----:B------:R-:W3:Y:S01]  /*15c0*/  LDL.LU R25, [R1+0x28] ;  /* 0x0000280001197983 */ /* 0x000ee20000300800 */
[----:B------:R-:W-:-:S03]  /*15d0*/  FFMA.FTZ R177, R35, R27, R177 ;  /* 0x0000001b23b17223 */ /* 0x000fc600000100b1 */
[----:B------:R-:W-:Y:S01]  /*15e0*/  STL [R1+0x10], R225 ;  /* 0x000010e101007387 */ /* 0x000fe20000100800 */
[----:B------:R-:W-:-:S03]  /*15f0*/  FADD.FTZ R26, R24, R26 ;  /* 0x0000001a181a7221 */ /* 0x000fc60000010000 */
[----:B------:R-:W-:Y:S04]  /*1600*/  STL [R1+0x1c], R178 ;  /* 0x00001cb201007387 */ /* 0x000fe80000100800 */
[----:B------:R-:W-:Y:S04]  /*1610*/  STL [R1+0xc], R177 ;  /* 0x00000cb101007387 */ /* 0x000fe80000100800 */
[----:B------:R-:W4:Y:S04]  /*1620*/  LDL.LU R27, [R1+0x24] ;  /* 0x00002400011b7983 */ /* 0x000f280000300800 */
[----:B------:R1:W-:Y:S04]  /*1630*/  STL [R1+0x48], R26 ;  /* 0x0000481a01007387 */ /* 0x0003e80000100800 */
[----:B-1----:R-:W4:Y:S01]  /*1640*/  LDL.LU R26, [R1+0x44] ;  /* 0x00004400011a7983 */ /* 0x002f220000300800 */
[----:B------:R-:W-:Y:S01]  /*1650*/  FADD.FTZ R116, -R223, R116 ;  /* 0x00000074df747221 */ /* 0x000fe20000010100 */
[----:B------:R-:W-:-:S02]  /*1660*/  HADD2.F32 R152, -RZ, R152.H1_H1 ;  /* 0x30000098ff987230 */ /* 0x000fc40000004100 */
[----:B------:R-:W4:Y:S01]  /*1670*/  LDL.LU R178, [R1+0x34] ;  /* 0x0000340001b27983 */ /* 0x000f220000300800 */
[----:B------:R-:W-:Y:S01]  /*1680*/  FMUL.FTZ R225, R214, R116 ;  /* 0x00000074d6e17220 */ /* 0x000fe20000410000 */
[--C-:B------:R-:W-:Y:S02]  /*1690*/  HADD2.F32 R116, -RZ, R112.reuse.H0_H0 ;  /* 0x20000070ff747230 */ /* 0x100fe40000004100 */
[----:B------:R-:W-:Y:S02]  /*16a0*/  HADD2.F32 R112, -RZ, R112.H1_H1 ;  /* 0x30000070ff707230 */ /* 0x000fe40000004100 */
[----:B--2---:R-:W-:Y:S01]  /*16b0*/  FFMA.FTZ R176, R225, R24, R176 ;  /* 0x00000018e1b07223 */ /* 0x004fe200000100b0 */
[----:B---3--:R-:W-:-:S04]  /*16c0*/  FADD.FTZ R25, R116, R25 ;  /* 0x0000001974197221 */ /* 0x008fc80000010000 */
[----:B------:R-:W-:Y:S04]  /*16d0*/  STL [R1+0x38], R176 ;  /* 0x000038b001007387 */ /* 0x000fe80000100800 */
[----:B------:R1:W-:Y:S04]  /*16e0*/  STL [R1+0x28], R25 ;  /* 0x0000281901007387 */ /* 0x0003e80000100800 */
[----:B-1----:R-:W2:Y:S01]  /*16f0*/  LDL.LU R25, [R1+0x50] ;  /* 0x0000500001197983 */ /* 0x002ea20000300800 */
[----:B----4-:R-:W-:-:S03]  /*1700*/  FADD.FTZ R27, R112, R27 ;  /* 0x0000001b701b7221 */ /* 0x010fc60000010000 */
[----:B------:R-:W3:Y:S04]  /*1710*/  LDL.LU R177, [R1+0x40] ;  /* 0x0000400001b17983 */ /* 0x000ee80000300800 */
[----:B------:R-:W4:Y:S04]  /*1720*/  LDL.LU R176, [R1+0x30] ;  /* 0x0000300001b07983 */ /* 0x000f280000300800 */
[----:B------:R1:W-:Y:S01]  /*1730*/  STL [R1+0x24], R27 ;  /* 0x0000241b01007387 */ /* 0x0003e20000100800 */
[----:B------:R-:W-:-:S03]  /*1740*/  FADD.FTZ R26, R152, R26 ;  /* 0x0000001a981a7221 */ /* 0x000fc60000010000 */
[----:B-1----:R-:W4:Y:S04]  /*1750*/  LDL.LU R27, [R1+0x4c] ;  /* 0x00004c00011b7983 */ /* 0x002f280000300800 */
[----:B------:R1:W-:Y:S04]  /*1760*/  STL [R1+0x44], R26 ;  /* 0x0000441a01007387 */ /* 0x0003e80000100800 */
[----:B-1----:R-:W4:Y:S01]  /*1770*/  LDL.LU R26, [R1+0x3c] ;  /* 0x00003c00011a7983 */ /* 0x002f220000300800 */
[----:B------:R-:W-:Y:S01]  /*1780*/  FMUL.FTZ R24, R76, R24 ;  /* 0x000000184c187220 */ /* 0x000fe20000410000 */
[----:B------:R-:W-:Y:S01]  /*1790*/  FADD.FTZ R117, -R223, R117 ;  /* 0x00000075df757221 */ /* 0x000fe20000010100 */
[----:B------:R-:W-:-:S02]  /*17a0*/  FFMA.FTZ R226, R225, R116, R226 ;  /* 0x00000074e1e27223 */ /* 0x000fc400000100e2 */
[----:B------:R-:W-:Y:S01]  /*17b0*/  FFMA.FTZ R116, R44, R116, R24 ;  /* 0x000000742c747223 */ /* 0x000fe20000010018 */
[----:B------:R-:W-:Y:S01]  /*17c0*/  FMUL.FTZ R117, R214, R117 ;  /* 0x00000075d6757220 */ /* 0x000fe20000410000 */
[----:B------:R-:W-:-:S03]  /*17d0*/  FMUL.FTZ R24, R77, R152 ;  /* 0x000000984d187220 */ /* 0x000fc60000410000 */
[-C--:B------:R-:W-:Y:S01]  /*17e0*/  FFMA.FTZ R215, R117, R112.reuse, R215 ;  /* 0x0000007075d77223 */ /* 0x080fe200000100d7 */
[----:B------:R-:W-:Y:S01]  /*17f0*/  FFMA.FTZ R112, R45, R112, R24 ;  /* 0x000000702d707223 */ /* 0x000fe20000010018 */
[----:B------:R-:W-:Y:S02]  /*1800*/  HADD2.F32 R24, -RZ, R153.H0_H0 ;  /* 0x20000099ff187230 */ /* 0x000fe40000004100 */
[----:B------:R-:W-:Y:S01]  /*1810*/  FADD.FTZ R118, -R223, R118 ;  /* 0x00000076df767221 */ /* 0x000fe20000010100 */
[----:B------:R-:W-:Y:S01]  /*1820*/  FFMA.FTZ R178, R117, R152, R178 ;  /* 0x0000009875b27223 */ /* 0x000fe200000100b2 */
[----:B------:R-:W-:Y:S02]  /*1830*/  FADD.FTZ R119, -R223, R119 ;  /* 0x00000077df777221 */ /* 0x000fe40000010100 */
[----:B------:R-:W-:Y:S01]  /*1840*/  FMUL.FTZ R152, R214, R118 ;  /* 0x00000076d6987220 */ /* 0x000fe20000410000 */
[----:B------:R-:W-:Y:S01]  /*1850*/  HADD2.F32 R118, -RZ, R113.H0_H0 ;  /* 0x20000071ff767230 */ /* 0x000fe20000004100 */
[----:B------:R-:W-:Y:S01]  /*1860*/  STL [R1+0x34], R178 ;  /* 0x000034b201007387 */ /* 0x000fe20000100800 */
[----:B------:R-:W-:-:S02]  /*1870*/  HADD2.F32 R153, -RZ, R153.H1_H1 ;  /* 0x30000099ff997230 */ /* 0x000fc40000004100 */
[----:B------:R-:W-:Y:S01]  /*1880*/  FMUL.FTZ R119, R214, R119 ;  /* 0x00000077d6777220 */ /* 0x000fe20000410000 */
[----:B--2---:R-:W-:Y:S01]  /*1890*/  FADD.FTZ R25, R24, R25 ;  /* 0x0000001918197221 */ /* 0x004fe20000010000 */
[----:B---3--:R-:W-:-:S04]  /*18a0*/  FFMA.FTZ R177, R152, R24, R177 ;  /* 0x0000001898b17223 */ /* 0x008fc800000100b1 */
[----:B------:R1:W-:Y:S01]  /*18b0*/  STL [R1+0x50], R25 ;  /* 0x0000501901007387 */ /* 0x0003e20000100800 */
[----:B----4-:R-:W-:-:S03]  /*18c0*/  FADD.FTZ R176, R118, R176 ;  /* 0x000000b076b07221 */ /* 0x010fc60000010000 */
[----:B-1----:R-:W2:Y:S04]  /*18d0*/  LDL.LU R25, [R1+0x2c] ;  /* 0x00002c0001197983 */ /* 0x002ea80000300800 */
[----:B------:R1:W-:Y:S01]  /*18e0*/  STL [R1+0x40], R177 ;  /* 0x000040b101007387 */ /* 0x0003e20000100800 */
[----:B------:R-:W-:-:S03]  /*18f0*/  FADD.FTZ R27, R153, R27 ;  /* 0x0000001b991b7221 */ /* 0x000fc60000010000 */
[----:B-1----:R-:W3:Y:S04]  /*1900*/  LDL.LU R177, [R1+0x58] ;  /* 0x0000580001b17983 */ /* 0x002ee80000300800 */
[----:B------:R1:W-:Y:S01]  /*1910*/  STL [R1+0x30], R176 ;  /* 0x000030b001007387 */ /* 0x0003e20000100800 */
[----:B------:R-:W-:-:S03]  /*1920*/  FFMA.FTZ R26, R119, R153, R26 ;  /* 0x00000099771a7223 */ /* 0x000fc6000001001a */
[----:B-1----:R-:W4:Y:S04]  /*1930*/  LDL.LU R176, [R1+0x78] ;  /* 0x0000780001b07983 */ /* 0x002f280000300800 */
[----:B------:R1:W-:Y:S04]  /*1940*/  STL [R1+0x3c], R26 ;  /* 0x00003c1a01007387 */ /* 0x0003e80000100800 */
[----:B------:R0:W-:Y:S04]  /*1950*/  STL [R1+0x4c], R27 ;  /* 0x00004c1b01007387 */ /* 0x0001e80000100800 */
[----:B-1----:R-:W4:Y:S01]  /*1960*/  LDL.LU R26, [R1+0x68] ;  /* 0x00006800011a7983 */ /* 0x002f220000300800 */
[----:B------:R-:W-:-:S02]  /*1970*/  HADD2.F32 R113, -RZ, R113.H1_H1 ;  /* 0x30000071ff717230 */ /* 0x000fc40000004100 */
[----:B------:R-:W-:Y:S01]  /*1980*/  FMUL.FTZ R153, R79, R153 ;  /* 0x000000994f997220 */ /* 0x000fe20000410000 */
[----:B------:R-:W-:Y:S01]  /*1990*/  FMUL.FTZ R24, R78, R24 ;  /* 0x000000184e187220 */ /* 0x000fe20000410000 */
[----:B------:R-:W-:Y:S01]  /*19a0*/  FADD.FTZ R156, -R223, R156 ;  /* 0x0000009cdf9c7221 */ /* 0x000fe20000010100 */
[-C--:B------:R-:W-:Y:S01]  /*19b0*/  FFMA.FTZ R228, R152, R118.reuse, R228 ;  /* 0x0000007698e47223 */ /* 0x080fe200000100e4 */
[-C--:B------:R-:W-:Y:S01]  /*19c0*/  FFMA.FTZ R227, R119, R113.reuse, R227 ;  /* 0x0000007177e37223 */ /* 0x080fe200000100e3 */
[----:B------:R-:W-:Y:S01]  /*19d0*/  FFMA.FTZ R118, R46, R118, R24 ;  /* 0x000000762e767223 */ /* 0x000fe20000010018 */
[----:B------:R-:W-:Y:S01]  /*19e0*/  HADD2.F32 R24, -RZ, R154.H0_H0 ;  /* 0x2000009aff187230 */ /* 0x000fe20000004100 */
[----:B0-----:R-:W4:Y:S01]  /*19f0*/  LDL.LU R27, [R1+0x54] ;  /* 0x00005400011b7983 */ /* 0x001f220000300800 */
[----:B------:R-:W-:Y:S01]  /*1a00*/  FMUL.FTZ R156, R214, R156 ;  /* 0x0000009cd69c7220 */ /* 0x000fe20000410000 */
[----:B--2---:R-:W-:Y:S01]  /*1a10*/  FADD.FTZ R25, R113, R25 ;  /* 0x0000001971197221 */ /* 0x004fe20000010000 */
[----:B------:R-:W-:Y:S01]  /*1a20*/  FFMA.FTZ R113, R47, R113, R153 ;  /* 0x000000712f717223 */ /* 0x000fe20000010099 */
[----:B------:R-:W-:-:S03]  /*1a30*/  HADD2.F32 R153, -RZ, R114.H0_H0 ;  /* 0x20000072ff997230 */ /* 0x000fc60000004100 */
[----:B------:R-:W-:Y:S04]  /*1a40*/  STL [R1+0x2c], R25 ;  /* 0x00002c1901007387 */ /* 0x000fe80000100800 */
[----:B------:R-:W2:Y:S01]  /*1a50*/  LDL.LU R178, [R1+0x74] ;  /* 0x0000740001b27983 */ /* 0x000ea20000300800 */
[----:B---3--:R-:W-:-:S05]  /*1a60*/  FADD.FTZ R177, R153, R177 ;  /* 0x000000b199b17221 */ /* 0x008fca0000010000 */
[----:B------:R0:W-:Y:S04]  /*1a70*/  STL [R1+0x58], R177 ;  /* 0x000058b101007387 */ /* 0x0001e80000100800 */
[----:B0-----:R-:W3:Y:S01]  /*1a80*/  LDL.LU R177, [R1+0x64] ;  /* 0x0000640001b17983 */ /* 0x001ee20000300800 */
[----:B----4-:R-:W-:-:S05]  /*1a90*/  FFMA.FTZ R26, R156, R24, R26 ;  /* 0x000000189c1a7223 */ /* 0x010fca000001001a */
[----:B------:R0:W-:Y:S04]  /*1aa0*/  STL [R1+0x68], R26 ;  /* 0x0000681a01007387 */ /* 0x0001e80000100800 */
[----:B0-----:R-:W4:Y:S01]  /*1ab0*/  LDL.LU R26, [R1+0x60] ;  /* 0x00006000011a7983 */ /* 0x001f220000300800 */
[----:B------:R-:W-:Y:S02]  /*1ac0*/  HADD2.F32 R114, -RZ, R114.H1_H1 ;  /* 0x30000072ff727230 */ /* 0x000fe40000004100 */
[----:B------:R-:W-:Y:S01]  /*1ad0*/  FMUL.FTZ R25, R80, R24 ;  /* 0x0000001850197220 */ /* 0x000fe20000410000 */
[----:B------:R-:W-:Y:S01]  /*1ae0*/  FADD.FTZ R176, R24, R176 ;  /* 0x000000b018b07221 */ /* 0x000fe20000010000 */
[----:B------:R-:W-:Y:S02]  /*1af0*/  HADD2.F32 R24, -RZ, R154.H1_H1 ;  /* 0x3000009aff187230 */ /* 0x000fe40000004100 */
[----:B------:R-:W-:Y:S01]  /*1b00*/  FADD.FTZ R154, -R223, R157 ;  /* 0x0000009ddf9a7221 */ /* 0x000fe20000010100 */
[----:B------:R-:W-:Y:S01]  /*1b10*/  FADD.FTZ R27, R114, R27 ;  /* 0x0000001b721b7221 */ /* 0x000fe20000010000 */
[----:B------:R0:W-:Y:S02]  /*1b20*/  STL [R1+0x78], R176 ;  /* 0x000078b001007387 */ /* 0x0001e40000100800 */
[----:B------:R-:W-:Y:S01]  /*1b30*/  FMUL.FTZ R154, R214, R154 ;  /* 0x0000009ad69a7220 */ /* 0x000fe20000410000 */
[----:B------:R-:W-:Y:S01]  /*1b40*/  HADD2.F32 R157, -RZ, R115.H0_H0 ;  /* 0x20000073ff9d7230 */ /* 0x000fe20000004100 */
[----:B------:R-:W-:Y:S01]  /*1b50*/  IADD3 R202, R213, 0x200, RZ ;  /* 0x00000200d5ca7810 */ /* 0x000fe20007ffe0ff */
[----:B0-----:R-:W4:Y:S04]  /*1b60*/  LDL.LU R176, [R1+0x80] ;  /* 0x0000800001b07983 */ /* 0x001f280000300800 */
[----:B------:R0:W-:Y:S01]  /*1b70*/  STL [R1+0x54], R27 ;  /* 0x0000541b01007387 */ /* 0x0001e20000100800 */
[----:B------:R-:W-:-:S06]  /*1b80*/  IMAD.WIDE.U32 R160, R202, 0x10, R172 ;  /* 0x00000010caa07825 */ /* 0x000fcc00078e00ac */
[----:B------:R-:W4:Y:S04]  /*1b90*/  LDG.E.128 R160, desc[UR4][R160.64] ;  /* 0x00000004a0a07981 */ /* 0x000f28000c1e1d00 */
[----:B0-----:R-:W4:Y:S04]  /*1ba0*/  LDL.LU R27, [R1+0x70] ;  /* 0x00007000011b7983 */ /* 0x001f280000300800 */
[----:B------:R-:W4:Y:S01]  /*1bb0*/  LDL.LU R236, [R1+0x5c] ;  /* 0x00005c0001ec7983 */ /* 0x000f220000300800 */
[----:B--2---:R-:W-:-:S05]  /*1bc0*/  FADD.FTZ R178, R24, R178 ;  /* 0x000000b218b27221 */ /* 0x004fca0000010000 */
[----:B------:R0:W-:Y:S01]  /*1bd0*/  STL [R1+0x74], R178 ;  /* 0x000074b201007387 */ /* 0x0001e20000100800 */
[----:B---3--:R-:W-:-:S05]  /*1be0*/  FFMA.FTZ R177, R154, R24, R177 ;  /* 0x000000189ab17223 */ /* 0x008fca00000100b1 */
[----:B------:R-:W-:Y:S04]  /*1bf0*/  STL [R1+0x64], R177 ;  /* 0x000064b101007387 */ /* 0x000fe80000100800 */
[----:B0-----:R-:W2:Y:S01]  /*1c00*/  LDL.LU R178, [R1+0x7c] ;  /* 0x00007c0001b27983 */ /* 0x001ea20000300800 */
[----:B----4-:R-:W-:-:S05]  /*1c10*/  FADD.FTZ R26, R157, R26 ;  /* 0x0000001a9d1a7221 */ /* 0x010fca0000010000 */
[----:B------:R0:W-:Y:S04]  /*1c20*/  STL [R1+0x60], R26 ;  /* 0x0000601a01007387 */ /* 0x0001e80000100800 */
[----:B0-----:R-:W3:Y:S04]  /*1c30*/  LDL.LU R26, [R1+0x6c] ;  /* 0x00006c00011a7983 */ /* 0x001ee80000300800 */
[----:B------:R-:W4:Y:S01]  /*1c40*/  LDL.LU R177, [R1+0xac] ;  /* 0x0000ac0001b17983 */ /* 0x000f220000300800 */
[----:B------:R-:W-:Y:S01]  /*1c50*/  FFMA.FTZ R230, R156, R153, R230 ;  /* 0x000000999ce67223 */ /* 0x000fe200000100e6 */
[----:B------:R-:W-:-:S04]  /*1c60*/  IMAD.WIDE.U32 R164, R202, 0x20, R170 ;  /* 0x00000020caa47825 */ /* 0x000fc800078e00aa */
[----:B------:R-:W-:Y:S01]  /*1c70*/  FFMA.FTZ R153, R48, R153, R25 ;  /* 0x0000009930997223 */ /* 0x000fe20000010019 */
[----:B------:R-:W-:Y:S01]  /*1c80*/  FADD.FTZ R158, -R223, R158 ;  /* 0x0000009edf9e7221 */ /* 0x000fe20000010100 */
[----:B------:R-:W-:Y:S01]  /*1c90*/  FMUL.FTZ R25, R81, R24 ;  /* 0x0000001851197220 */ /* 0x000fe20000410000 */
[----:B------:R-:W-:Y:S01]  /*1ca0*/  HADD2.F32 R24, -RZ, R155.H0_H0 ;  /* 0x2000009bff187230 */ /* 0x000fe20000004100 */
[----:B------:R-:W4:Y:S01]  /*1cb0*/  LDG.E.128 R108, desc[UR4][R164.64] ;  /* 0x00000004a46c7981 */ /* 0x000f22000c1e1d00 */
[----:B------:R-:W-:Y:S01]  /*1cc0*/  FMUL.FTZ R158, R214, R158 ;  /* 0x0000009ed69e7220 */ /* 0x000fe20000410000 */
[----:B------:R-:W-:-:S04]  /*1cd0*/  IMAD.WIDE.U32 R104, R202, 0x10, R174 ;  /* 0x00000010ca687825 */ /* 0x000fc800078e00ae */
[-C--:B------:R-:W-:Y:S01]  /*1ce0*/  FFMA.FTZ R229, R154, R114.reuse, R229 ;  /* 0x000000729ae57223 */ /* 0x080fe200000100e5 */
[----:B------:R-:W-:Y:S01]  /*1cf0*/  FFMA.FTZ R114, R49, R114, R25 ;  /* 0x0000007231727223 */ /* 0x000fe20000010019 */
[----:B------:R-:W-:Y:S01]  /*1d00*/  FADD.FTZ R176, R24, R176 ;  /* 0x000000b018b07221 */ /* 0x000fe20000010000 */
[-C--:B------:R-:W-:Y:S01]  /*1d10*/  FMUL.FTZ R25, R82, R24.reuse ;  /* 0x0000001852197220 */ /* 0x080fe20000410000 */
[----:B------:R-:W-:Y:S01]  /*1d20*/  FFMA.FTZ R27, R158, R24, R27 ;  /* 0x000000189e1b7223 */ /* 0x000fe2000001001b */
[----:B------:R-:W-:Y:S02]  /*1d30*/  HADD2.F32 R24, -RZ, R155.H1_H1 ;  /* 0x3000009bff187230 */ /* 0x000fe40000004100 */
[----:B------:R-:W-:Y:S01]  /*1d40*/  FADD.FTZ R155, -R223, R159 ;  /* 0x0000009fdf9b7221 */ /* 0x000fe20000010100 */
[----:B------:R-:W4:Y:S01]  /*1d50*/  LDG.E.128 R104, desc[UR4][R104.64] ;  /* 0x0000000468687981 */ /* 0x000f22000c1e1d00 */
[----:B------:R-:W-:-:S03]  /*1d60*/  HADD2.F32 R115, -RZ, R115.H1_H1 ;  /* 0x30000073ff737230 */ /* 0x000fc60000004100 */
[----:B------:R0:W-:Y:S01]  /*1d70*/  STL [R1+0x80], R176 ;  /* 0x000080b001007387 */ /* 0x0001e20000100800 */
[----:B------:R-:W-:Y:S01]  /*1d80*/  FMUL.FTZ R155, R214, R155 ;  /* 0x0000009bd69b7220 */ /* 0x000fe20000410000 */
[-C--:B------:R-:W-:Y:S01]  /*1d90*/  FFMA.FTZ R232, R158, R157.reuse, R232 ;  /* 0x0000009d9ee87223 */ /* 0x080fe200000100e8 */
[----:B------:R-:W-:Y:S01]  /*1da0*/  FFMA.FTZ R157, R50, R157, R25 ;  /* 0x0000009d329d7223 */ /* 0x000fe20000010019 */
[-C--:B------:R-:W-:Y:S01]  /*1db0*/  FMUL.FTZ R25, R83, R24.reuse ;  /* 0x0000001853197220 */ /* 0x080fe20000410000 */
[----:B------:R-:W-:Y:S01]  /*1dc0*/  FADD.FTZ R236, R115, R236 ;  /* 0x000000ec73ec7221 */ /* 0x000fe20000010000 */
[----:B0-----:R-:W4:Y:S04]  /*1dd0*/  LDL.LU R176, [R1+0xa0] ;  /* 0x0000a00001b07983 */ /* 0x001f280000300800 */
[----:B------:R0:W-:Y:S04]  /*1de0*/  STL [R1+0x70], R27 ;  /* 0x0000701b01007387 */ /* 0x0001e80000100800 */
[----:B0-----:R-:W4:Y:S04]  /*1df0*/  LDL.LU R27, [R1+0x90] ;  /* 0x00009000011b7983 */ /* 0x001f280000300800 */
[----:B------:R-:W-:Y:S01]  /*1e00*/  STL [R1+0x5c], R236 ;  /* 0x00005cec01007387 */ /* 0x000fe20000100800 */
[----:B--2---:R-:W-:Y:S01]  /*1e10*/  FADD.FTZ R178, R24, R178 ;  /* 0x000000b218b27221 */ /* 0x004fe20000010000 */
[----:B---3--:R-:W-:Y:S01]  /*1e20*/  FFMA.FTZ R26, R155, R24, R26 ;  /* 0x000000189b1a7223 */ /* 0x008fe2000001001a */
[----:B------:R-:W-:-:S04]  /*1e30*/  HADD2.F32 R24, -RZ, R160.H0_H0 ;  /* 0x200000a0ff187230 */ /* 0x000fc80000004100 */
[----:B------:R0:W-:Y:S01]  /*1e40*/  STL [R1+0x6c], R26 ;  /* 0x00006c1a01007387 */ /* 0x0001e20000100800 */
[----:B----4-:R-:W-:-:S03]  /*1e50*/  FADD.FTZ R177, R24, R177 ;  /* 0x000000b118b17221 */ /* 0x010fc60000010000 */
[----:B0-----:R-:W2:Y:S04]  /*1e60*/  LDL.LU R26, [R1+0x8c] ;  /* 0x00008c00011a7983 */ /* 0x001ea80000300800 */
[----:B------:R-:W-:Y:S04]  /*1e70*/  STL [R1+0x7c], R178 ;  /* 0x00007cb201007387 */ /* 0x000fe80000100800 */
[----:B------:R0:W-:Y:S04]  /*1e80*/  STL [R1+0xac], R177 ;  /* 0x0000acb101007387 */ /* 0x0001e80000100800 */
[----:B0-----:R-:W3:Y:S01]  /*1e90*/  LDL.LU R177, [R1+0xa8] ;  /* 0x0000a80001b17983 */ /* 0x001ee20000300800 */
[----:B------:R-:W-:-:S04]  /*1ea0*/  FADD.FTZ R108, -R223, R108 ;  /* 0x0000006cdf6c7221 */ /* 0x000fc80000010100 */
[----:B------:R-:W-:Y:S01]  /*1eb0*/  FMUL.FTZ R159, R214, R108 ;  /* 0x0000006cd69f7220 */ /* 0x000fe20000410000 */
[----:B------:R-:W-:-:S03]  /*1ec0*/  HADD2.F32 R108, -RZ, R104.H0_H0 ;  /* 0x20000068ff6c7230 */ /* 0x000fc60000004100 */
[----:B------:R-:W-:Y:S01]  /*1ed0*/  FFMA.FTZ R176, R159, R24, R176 ;  /* 0x000000189fb07223 */ /* 0x000fe200000100b0 */
[----:B------:R-:W-:-:S04]  /*1ee0*/  HADD2.F32 R104, -RZ, R104.H1_H1 ;  /* 0x30000068ff687230 */ /* 0x000fc80000004100 */
[----:B------:R0:W-:Y:S01]  /*1ef0*/  STL [R1+0xa0], R176 ;  /* 0x0000a0b001007387 */ /* 0x0001e20000100800 */
[----:B------:R-:W-:Y:S01]  /*1f00*/  FADD.FTZ R27, R108, R27 ;  /* 0x0000001b6c1b7221 */ /* 0x000fe20000010000 */
[-C--:B------:R-:W-:Y:S01]  /*1f10*/  FFMA.FTZ R231, R155, R115.reuse, R231 ;  /* 0x000000739be77223 */ /* 0x080fe200000100e7 */
[----:B------:R-:W-:Y:S01]  /*1f20*/  FFMA.FTZ R115, R51, R115, R25 ;  /* 0x0000007333737223 */ /* 0x000fe20000010019 */
[----:B0-----:R-:W4:Y:S04]  /*1f30*/  LDL.LU R176, [R1+0x9c] ;  /* 0x00009c0001b07983 */ /* 0x001f280000300800 */
[----:B------:R0:W-:Y:S01]  /*1f40*/  STL [R1+0x90], R27 ;  /* 0x0000901b01007387 */ /* 0x0001e20000100800 */
[----:B------:R-:W-:-:S03]  /*1f50*/  HADD2.F32 R160, -RZ, R160.H1_H1 ;  /* 0x300000a0ffa07230 */ /* 0x000fc60000004100 */
[----:B0-----:R-:W4:Y:S04]  /*1f60*/  LDL.LU R27, [R1+0xb0] ;  /* 0x0000b000011b7983 */ /* 0x001f280000300800 */
[----:B------:R-:W4:Y:S04]  /*1f70*/  LDL.LU R25, [R1+0xa4] ;  /* 0x0000a40001197983 */ /* 0x000f280000300800 */
[----:B------:R-:W4:Y:S01]  /*1f80*/  LDL.LU R178, [R1+0x98] ;  /* 0x0000980001b27983 */ /* 0x000f220000300800 */
[----:B--2---:R-:W-:-:S05]  /*1f90*/  FADD.FTZ R26, R104, R26 ;  /* 0x0000001a681a7221 */ /* 0x004fca0000010000 */
[----:B------:R0:W-:Y:S04]  /*1fa0*/  STL [R1+0x8c], R26 ;  /* 0x00008c1a01007387 */ /* 0x0001e80000100800 */
[----:B0-----:R-:W2:Y:S01]  /*1fb0*/  LDL.LU R26, [R1+0x88] ;  /* 0x00008800011a7983 */ /* 0x001ea20000300800 */
[----:B---3--:R-:W-:-:S05]  /*1fc0*/  FADD.FTZ R177, R160, R177 ;  /* 0x000000b1a0b17221 */ /* 0x008fca0000010000 */
[----:B------:R0:W-:Y:S04]  /*1fd0*/  STL [R1+0xa8], R177 ;  /* 0x0000a8b101007387 */ /* 0x0001e80000100800 */
[----:B0-----:R-:W3:Y:S01]  /*1fe0*/  LDL.LU R177, [R1+0xb8] ;  /* 0x0000b80001b17983 */ /* 0x001ee20000300800 */
[----:B------:R-:W-:Y:S01]  /*1ff0*/  FMUL.FTZ R24, R84, R24 ;  /* 0x0000001854187220 */ /* 0x000fe20000410000 */
[----:B------:R-:W-:Y:S01]  /*2000*/  FADD.FTZ R109, -R223, R109 ;  /* 0x0000006ddf6d7221 */ /* 0x000fe20000010100 */
[-C--:B------:R-:W-:Y:S02]  /*2010*/  FFMA.FTZ R234, R159, R108.reuse, R234 ;  /* 0x0000006c9fea7223 */ /* 0x080fe400000100ea */
[----:B------:R-:W-:Y:S01]  /*2020*/  FFMA.FTZ R108, R52, R108, R24 ;  /* 0x0000006c346c7223 */ /* 0x000fe20000010018 */
[----:B------:R-:W-:Y:S01]  /*2030*/  FMUL.FTZ R109, R214, R109 ;  /* 0x0000006dd66d7220 */ /* 0x000fe20000410000 */
[----:B------:R-:W-:Y:S01]  /*2040*/  FMUL.FTZ R24, R85, R160 ;  /* 0x000000a055187220 */ /* 0x000fe20000410000 */
[----:B------:R-:W-:-:S02]  /*2050*/  FADD.FTZ R110, -R223, R110 ;  /* 0x0000006edf6e7221 */ /* 0x000fc40000010100 */
[-C--:B------:R-:W-:Y:S01]  /*2060*/  FFMA.FTZ R233, R109, R104.reuse, R233 ;  /* 0x000000686de97223 */ /* 0x080fe200000100e9 */
[----:B------:R-:W-:Y:S01]  /*2070*/  FFMA.FTZ R104, R53, R104, R24 ;  /* 0x0000006835687223 */ /* 0x000fe20000010018 */
[----:B------:R-:W-:Y:S02]  /*2080*/  HADD2.F32 R24, -RZ, R161.H0_H0 ;  /* 0x200000a1ff187230 */ /* 0x000fe40000004100 */
[----:B----4-:R-:W-:Y:S01]  /*2090*/  FFMA.FTZ R176, R109, R160, R176 ;  /* 0x000000a06db07223 */ /* 0x010fe200000100b0 */
[----:B------:R-:W-:Y:S01]  /*20a0*/  FMUL.FTZ R160, R214, R110 ;  /* 0x0000006ed6a07220 */ /* 0x000fe20000410000 */
[----:B------:R-:W-:-:S03]  /*20b0*/  @P0 IMAD.WIDE.U32 R166, R202, 0x20, R166 ;  /* 0x00000020caa60825 */ /* 0x000fc600078e00a6 */
[----:B------:R0:W-:Y:S01]  /*20c0*/  STL [R1+0x9c], R176 ;  /* 0x00009cb001007387 */ /* 0x0001e20000100800 */
[----:B------:R-:W-:Y:S02]  /*20d0*/  HADD2.F32 R110, -RZ, R105.H0_H0 ;  /* 0x20000069ff6e7230 */ /* 0x000fe40000004100 */
[----:B------:R-:W-:Y:S01]  /*20e0*/  HADD2.F32 R161, -RZ, R161.H1_H1 ;  /* 0x300000a1ffa17230 */ /* 0x000fe20000004100 */
[----:B------:R-:W5:Y:S01]  /*20f0*/  @P0 LDG.E.128 R136, desc[UR4][R166.64] ;  /* 0x00000004a6880981 */ /* 0x000f62000c1e1d00 */
[----:B------:R-:W-:-:S03]  /*2100*/  FADD.FTZ R27, R24, R27 ;  /* 0x0000001b181b7221 */ /* 0x000fc60000010000 */
[----:B------:R1:W5:Y:S01]  /*2110*/  @P0 LDG.E.128 R140, desc[UR4][R166.64+0x10] ;  /* 0x00001004a68c0981 */ /* 0x000362000c1e1d00 */
[----:B------:R-:W-:-:S03]  /*2120*/  FFMA.FTZ R25, R160, R24, R25 ;  /* 0x00000018a0197223 */ /* 0x000fc60000010019 */
[----:B0-----:R-:W4:Y:S04]  /*2130*/  LDL.LU R176, [R1+0xb4] ;  /* 0x0000b40001b07983 */ /* 0x001f280000300800 */
[----:B------:R0:W-:Y:S01]  /*2140*/  STL [R1+0xb0], R27 ;  /* 0x0000b01b01007387 */ /* 0x0001e20000100800 */
[----:B------:R-:W-:-:S03]  /*2150*/  FADD.FTZ R178, R110, R178 ;  /* 0x000000b26eb27221 */ /* 0x000fc60000010000 */
[----:B------:R-:W4:Y:S04]  /*2160*/  LDG.E.128 R164, desc[UR4][R164.64+0x10] ;  /* 0x00001004a4a47981 */ /* 0x000f28000c1e1d00 */
[----:B0-----:R-:W4:Y:S04]  /*2170*/  LDL.LU R27, [R1+0x94] ;  /* 0x00009400011b7983 */ /* 0x001f280000300800 */
[----:B------:R0:W-:Y:S04]  /*2180*/  STL [R1+0xa4], R25 ;  /* 0x0000a41901007387 */ /* 0x0001e80000100800 */
[----:B0-----:R-:W4:Y:S01]  /*2190*/  LDL.LU R25, [R1+0x84] ;  /* 0x0000840001197983 */ /* 0x001f220000300800 */
[----:B--2---:R-:W-:-:S05]  /*21a0*/  FFMA.FTZ R26, R160, R110, R26 ;  /* 0x0000006ea01a7223 */ /* 0x004fca000001001a */
[----:B------:R0:W-:Y:S04]  /*21b0*/  STL [R1+0x88], R26 ;  /* 0x0000881a01007387 */ /* 0x0001e80000100800 */
[----:B0-----:R-:W2:Y:S01]  /*21c0*/  LDL.LU R26, [R1+0xcc] ;  /* 0x0000cc00011a7983 */ /* 0x001ea20000300800 */
[----:B---3--:R-:W-:-:S03]  /*21d0*/  FADD.FTZ R177, R161, R177 ;  /* 0x000000b1a1b17221 */ /* 0x008fc60000010000 */
[----:B------:R0:W-:Y:S04]  /*21e0*/  STL [R1+0x98], R178 ;  /* 0x000098b201007387 */ /* 0x0001e80000100800 */
[----:B------:R-:W3:Y:S04]  /*21f0*/  LDL.LU R240, [R1+0xc0] ;  /* 0x0000c00001f07983 */ /* 0x000ee80000300800 */
[----:B0-----:R-:W3:Y:S04]  /*2200*/  LDL.LU R178, [R1+0xe0] ;  /* 0x0000e00001b27983 */ /* 0x001ee80000300800 */
[----:B------:R0:W-:Y:S04]  /*2210*/  STL [R1+0xb8], R177 ;  /* 0x0000b8b101007387 */ /* 0x0001e80000100800 */
[----:B0-----:R-:W3:Y:S01]  /*2220*/  LDL.LU R177, [R1+0xd8] ;  /* 0x0000d80001b17983 */ /* 0x001ee20000300800 */
[----:B------:R-:W-:Y:S01]  /*2230*/  FADD.FTZ R111, -R223, R111 ;  /* 0x0000006fdf6f7221 */ /* 0x000fe20000010100 */
[----:B------:R-:W-:-:S03]  /*2240*/  HADD2.F32 R105, -RZ, R105.H1_H1 ;  /* 0x30000069ff697230 */ /* 0x000fc60000004100 */
[----:B------:R-:W-:-:S04]  /*2250*/  FMUL.FTZ R111, R214, R111 ;  /* 0x0000006fd66f7220 */ /* 0x000fc80000410000 */
[-C--:B----4-:R-:W-:Y:S01]  /*2260*/  FFMA.FTZ R176, R111, R161.reuse, R176 ;  /* 0x000000a16fb07223 */ /* 0x090fe200000100b0 */
[----:B------:R-:W-:Y:S01]  /*2270*/  FMUL.FTZ R161, R87, R161 ;  /* 0x000000a157a17220 */ /* 0x000fe20000410000 */
[----:B------:R-:W-:Y:S01]  /*2280*/  FMUL.FTZ R24, R86, R24 ;  /* 0x0000001856187220 */ /* 0x000fe20000410000 */
[----:B------:R-:W-:Y:S02]  /*2290*/  FADD.FTZ R164, -R223, R164 ;  /* 0x000000a4dfa47221 */ /* 0x000fe40000010100 */
[----:B------:R0:W-:Y:S01]  /*22a0*/  STL [R1+0xb4], R176 ;  /* 0x0000b4b001007387 */ /* 0x0001e20000100800 */
[----:B------:R-:W-:Y:S01]  /*22b0*/  FFMA.FTZ R110, R54, R110, R24 ;  /* 0x0000006e366e7223 */ /* 0x000fe20000010018 */
[----:B------:R-:W-:Y:S01]  /*22c0*/  FADD.FTZ R27, R105, R27 ;  /* 0x0000001b691b7221 */ /* 0x000fe20000010000 */
[----:B------:R-:W-:Y:S02]  /*22d0*/  HADD2.F32 R24, -RZ, R162.H0_H0 ;  /* 0x200000a2ff187230 */ /* 0x000fe40000004100 */
[----:B------:R-:W-:Y:S01]  /*22e0*/  FMUL.FTZ R164, R214, R164 ;  /* 0x000000a4d6a47220 */ /* 0x000fe20000410000 */
[----:B------:R-:W4:Y:S04]  /*22f0*/  LDL.LU R236, [R1+0xc8] ;  /* 0x0000c80001ec7983 */ /* 0x000f280000300800 */
[----:B0-----:R-:W4:Y:S01]  /*2300*/  LDL.LU R176, [R1+0xbc] ;  /* 0x0000bc0001b07983 */ /* 0x001f220000300800 */
[-C--:B------:R-:W-:Y:S01]  /*2310*/  FFMA.FTZ R25, R111, R105.reuse, R25 ;  /* 0x000000696f197223 */ /* 0x080fe20000010019 */
[----:B------:R-:W-:Y:S01]  /*2320*/  FFMA.FTZ R105, R55, R105, R161 ;  /* 0x0000006937697223 */ /* 0x000fe200000100a1 */
[----:B------:R-:W-:Y:S01]  /*2330*/  HADD2.F32 R161, -RZ, R106.H0_H0 ;  /* 0x2000006affa17230 */ /* 0x000fe20000004100 */
[----:B------:R0:W-:Y:S04]  /*2340*/  STL [R1+0x94], R27 ;  /* 0x0000941b01007387 */ /* 0x0001e80000100800 */
[----:B------:R-:W-:Y:S04]  /*2350*/  STL [R1+0x84], R25 ;  /* 0x0000841901007387 */ /* 0x000fe80000100800 */
[----:B0-----:R-:W4:Y:S01]  /*2360*/  LDL.LU R27, [R1+0xdc] ;  /* 0x0000dc00011b7983 */ /* 0x001f220000300800 */
[----:B--2---:R-:W-:-:S05]  /*2370*/  FADD.FTZ R26, R161, R26 ;  /* 0x0000001aa11a7221 */ /* 0x004fca0000010000 */
[----:B------:R0:W-:Y:S01]  /*2380*/  STL [R1+0xcc], R26 ;  /* 0x0000cc1a01007387 */ /* 0x0001e20000100800 */
[----:B---3--:R-:W-:Y:S01]  /*2390*/  FFMA.FTZ R240, R164, R161, R240 ;  /* 0x000000a1a4f07223 */ /* 0x008fe200000100f0 */
[----:B------:R-:W-:Y:S02]  /*23a0*/  FADD.FTZ R178, R24, R178 ;  /* 0x000000b218b27221 */ /* 0x000fe40000010000 */
[----:B0-----:R-:W2:Y:S04]  /*23b0*/  LDL.LU R26, [R1+0xd4] ;  /* 0x0000d400011a7983 */ /* 0x001ea80000300800 */
[----:B------:R-:W-:Y:S04]  /*23c0*/  STL [R1+0xc0], R240 ;  /* 0x0000c0f001007387 */ /* 0x000fe80000100800 */
[----:B------:R0:W-:Y:S01]  /*23d0*/  STL [R1+0xe0], R178 ;  /* 0x0000e0b201007387 */ /* 0x0001e20000100800 */
[----:B------:R-:W-:-:S03]  /*23e0*/  FFMA.FTZ R177, R164, R24, R177 ;  /* 0x00000018a4b17223 */ /* 0x000fc600000100b1 */
[----:B0-----:R-:W3:Y:S04]  /*23f0*/  LDL.LU R178, [R1+0xd0] ;  /* 0x0000d00001b27983 */ /* 0x001ee80000300800 */
[----:B------:R0:W-:Y:S04]  /*2400*/  STL [R1+0xd8], R177 ;  /* 0x0000d8b101007387 */ /* 0x0001e80000100800 */
[----:B0-----:R-:W3:Y:S01]  /*2410*/  LDL.LU R177, [R1+0xc4] ;  /* 0x0000c40001b17983 */ /* 0x001ee20000300800 */
[----:B------:R-:W-:Y:S01]  /*2420*/  FMUL.FTZ R25, R88, R24 ;  /* 0x0000001858197220 */ /* 0x000fe20000410000 */
[----:B------:R-:W-:-:S02]  /*2430*/  HADD2.F32 R24, -RZ, R162.H1_H1 ;  /* 0x300000a2ff187230 */ /* 0x000fc40000004100 */
[----:B------:R-:W-:Y:S01]  /*2440*/  FADD.FTZ R162, -R223, R165 ;  /* 0x000000a5dfa27221 */ /* 0x000fe20000010100 */
[----:B------:R-:W-:-:S03]  /*2450*/  HADD2.F32 R106, -RZ, R106.H1_H1 ;  /* 0x3000006aff6a7230 */ /* 0x000fc60000004100 */
[----:B------:R-:W-:Y:S01]  /*2460*/  FMUL.FTZ R162, R214, R162 ;  /* 0x000000a2d6a27220 */ /* 0x000fe20000410000 */
[----:B-1----:R-:W-:Y:S01]  /*2470*/  FADD.FTZ R166, -R223, R166 ;  /* 0x000000a6dfa67221 */ /* 0x002fe20000010100 */
[----:B----4-:R-:W-:Y:S02]  /*2480*/  FADD.FTZ R236, R106, R236 ;  /* 0x000000ec6aec7221 */ /* 0x010fe40000010000 */
[----:B------:R-:W-:Y:S01]  /*2490*/  FFMA.FTZ R176, R162, R106, R176 ;  /* 0x0000006aa2b07223 */ /* 0x000fe200000100b0 */
[----:B------:R-:W-:Y:S02]  /*24a0*/  HADD2.F32 R165, -RZ, R107.H0_H0 ;  /* 0x2000006bffa57230 */ /* 0x000fe40000004100 */
[----:B------:R-:W-:Y:S01]  /*24b0*/  FFMA.FTZ R161, R56, R161, R25 ;  /* 0x000000a138a17223 */ /* 0x000fe20000010019 */
[----:B------:R-:W-:Y:S01]  /*24c0*/  FMUL.FTZ R25, R89, R24 ;  /* 0x0000001859197220 */ /* 0x000fe20000410000 */
[----:B------:R0:W-:Y:S01]  /*24d0*/  STL [R1+0xbc], R176 ;  /* 0x0000bcb001007387 */ /* 0x0001e20000100800 */
[----:B------:R-:W-:-:S02]  /*24e0*/  FMUL.FTZ R166, R214, R166 ;  /* 0x000000a6d6a67220 */ /* 0x000fc40000410000 */
[----:B------:R-:W-:Y:S01]  /*24f0*/  FFMA.FTZ R106, R57, R106, R25 ;  /* 0x0000006a396a7223 */ /* 0x000fe20000010019 */
[----:B0-----:R-:W4:Y:S01]  /*2500*/  LDL.LU R176, [R1+0xe8] ;  /* 0x0000e80001b07983 */ /* 0x001f220000300800 */
[----:B------:R-:W-:-:S03]  /*2510*/  FADD.FTZ R27, R24, R27 ;  /* 0x0000001b181b7221 */ /* 0x000fc60000010000 */
[----:B------:R0:W-:Y:S04]  /*2520*/  STL [R1+0xc8], R236 ;  /* 0x0000c8ec01007387 */ /* 0x0001e80000100800 */
[----:B------:R-:W4:Y:S04]  /*2530*/  LDL.LU R240, [R1+0xf0] ;  /* 0x0000f00001f07983 */ /* 0x000f280000300800 */
[----:B0-----:R-:W4:Y:S04]  /*2540*/  LDL.LU R236, [R1+0xec] ;  /* 0x0000ec0001ec7983 */ /* 0x001f280000300800 */
[----:B------:R0:W-:Y:S01]  /*2550*/  STL [R1+0xdc], R27 ;  /* 0x0000dc1b01007387 */ /* 0x0001e20000100800 */
[----:B------:R-:W-:-:S03]  /*2560*/  HADD2.F32 R28, -RZ, R28.H1_H1 ;  /* 0x3000001cff1c7230 */ /* 0x000fc60000004100 */
[----:B0-----:R-:W4:Y:S01]  /*2570*/  LDL.LU R27, [R1+0xf8] ;  /* 0x0000f800011b7983 */ /* 0x001f220000300800 */
[----:B------:R-:W-:-:S04]  /*2580*/  @P0 IMAD.WIDE.U32 R102, R208, 0x20, R102 ;  /* 0x00000020d0660825 */ /* 0x000fc800078e0066 */
[----:B------:R-:W-:Y:S01]  /*2590*/  FADD.FTZ R237, R28, R237 ;  /* 0x000000ed1ced7221 */ /* 0x000fe20000010000 */
[----:B------:R-:W-:-:S04]  /*25a0*/  IMAD.WIDE.U32 R188, R201, 0x20, R170 ;  /* 0x00000020c9bc7825 */ /* 0x000fc800078e00aa */
[----:B------:R-:W-:Y:S01]  /*25b0*/  FFMA.FTZ R204, R218, R28, R204 ;  /* 0x0000001cdacc7223 */ /* 0x000fe200000100cc */
[----:B------:R-:W5:Y:S01]  /*25c0*/  @P0 LDG.E.128 R128, desc[UR4][R102.64] ;  /* 0x0000000466800981 */ /* 0x000f62000c1e1d00 */
[----:B------:R-:W-:-:S04]  /*25d0*/  IMAD.WIDE.U32 R172, R201, 0x10, R172 ;  /* 0x00000010c9ac7825 */ /* 0x000fc800078e00ac */
[----:B------:R-:W-:Y:S01]  /*25e0*/  FFMA.FTZ R28, R37, R28, R100 ;  /* 0x0000001c251c7223 */ /* 0x000fe20000010064 */
[----:B------:R0:W5:Y:S01]  /*25f0*/  @P0 LDG.E.128 R132, desc[UR4][R102.64+0x10] ;  /* 0x0000100466840981 */ /* 0x000162000c1e1d00 */
[----:B------:R-:W-:Y:S01]  /*2600*/  LOP3.LUT P6, RZ, R168, 0xff, RZ, 0xc0, !PT ;  /* 0x000000ffa8ff7812 */ /* 0x000fe200078cc0ff */
[----:B------:R-:W-:Y:S02]  /*2610*/  IMAD.WIDE.U32 R168, R201, 0x10, R174 ;  /* 0x00000010c9a87825 */ /* 0x000fe400078e00ae */
[----:B------:R-:W4:Y:S04]  /*2620*/  LDG.E.128 R172, desc[UR4][R172.64] ;  /* 0x00000004acac7981 */ /* 0x000f28000c1e1d00 */
[----:B------:R-:W4:Y:S04]  /*2630*/  LDG.E.128 R168, desc[UR4][R168.64] ;  /* 0x00000004a8a87981 */ /* 0x000f28000c1e1d00 */
[----:B------:R-:W4:Y:S04]  /*2640*/  LDG.E.128 R100, desc[UR4][R188.64] ;  /* 0x00000004bc647981 */ /* 0x000f28000c1e1d00 */
[----:B------:R-:W4:Y:S01]  /*2650*/  LDG.E.128 R188, desc[UR4][R188.64+0x10] ;  /* 0x00001004bcbc7981 */ /* 0x000f22000c1e1d00 */
[----:B--2---:R-:W-:Y:S01]  /*2660*/  FFMA.FTZ R26, R162, R24, R26 ;  /* 0x00000018a21a7223 */ /* 0x004fe2000001001a */
[----:B------:R-:W-:-:S04]  /*2670*/  HADD2.F32 R24, -RZ, R163.H0_H0 ;  /* 0x200000a3ff187230 */ /* 0x000fc80000004100 */
[----:B------:R1:W-:Y:S01]  /*2680*/  STL [R1+0xd4], R26 ;  /* 0x0000d41a01007387 */ /* 0x0003e20000100800 */
[----:B------:R-:W-:-:S03]  /*2690*/  FMUL.FTZ R25, R90, R24 ;  /* 0x000000185a197220 */ /* 0x000fc60000410000 */
[----:B-1----:R-:W2:Y:S01]  /*26a0*/  LDL.LU R26, [R1+0xf4] ;  /* 0x0000f400011a7983 */ /* 0x002ea20000300800 */
[----:B---3--:R-:W-:-:S05]  /*26b0*/  FADD.FTZ R178, R165, R178 ;  /* 0x000000b2a5b27221 */ /* 0x008fca0000010000 */
[----:B------:R1:W-:Y:S01]  /*26c0*/  STL [R1+0xd0], R178 ;  /* 0x0000d0b201007387 */ /* 0x0003e20000100800 */
[----:B------:R-:W-:-:S03]  /*26d0*/  FFMA.FTZ R177, R166, R165, R177 ;  /* 0x000000a5a6b17223 */ /* 0x000fc600000100b1 */
[----:B-1----:R1:W5:Y:S01]  /*26e0*/  LDL.LU R178, [R1+0x104] ;  /* 0x0001040001b27983 */ /* 0x0023620000300800 */
[----:B------:R-:W-:-:S03]  /*26f0*/  FFMA.FTZ R165, R58, R165, R25 ;  /* 0x000000a53aa57223 */ /* 0x000fc60000010019 */
[----:B------:R3:W-:Y:S04]  /*2700*/  STL [R1+0xc4], R177 ;  /* 0x0000c4b101007387 */ /* 0x0007e80000100800 */
[----:B---3--:R1:W5:Y:S04]  /*2710*/  LDL.LU R177, [R1+0x100] ;  /* 0x0001000001b17983 */ /* 0x0083680000300800 */
[----:B------:R-:W3:Y:S01]  /*2720*/  LDL.LU R25, [R1+0xe4] ;  /* 0x0000e40001197983 */ /* 0x000ee20000300800 */
[----:B----4-:R-:W-:-:S05]  /*2730*/  FADD.FTZ R176, R24, R176 ;  /* 0x000000b018b07221 */ /* 0x010fca0000010000 */
[----:B------:R4:W-:Y:S04]  /*2740*/  STL [R1+0xe8], R176 ;  /* 0x0000e8b001007387 */ /* 0x0009e80000100800 */
[----:B----4-:R1:W5:Y:S01]  /*2750*/  LDL.LU R176, [R1+0xfc] ;  /* 0x0000fc0001b07983 */ /* 0x0103620000300800 */
[----:B------:R-:W-:-:S05]  /*2760*/  HADD2.F32 R107, -RZ, R107.H1_H1 ;  /* 0x3000006bff6b7230 */ /* 0x000fca0000004100 */
[----:B------:R-:W-:Y:S01]  /*2770*/  FADD.FTZ R240, R107, R240 ;  /* 0x000000f06bf07221 */ /* 0x000fe20000010000 */
[C---:B------:R-:W-:Y:S01]  /*2780*/  FADD.FTZ R100, -R223.reuse, R100 ;  /* 0x00000064df647221 */ /* 0x040fe20000010100 */
[----:B------:R-:W-:-:S04]  /*2790*/  FADD.FTZ R101, -R223, R101 ;  /* 0x00000065df657221 */ /* 0x000fc80000010100 */
[----:B------:R-:W-:Y:S01]  /*27a0*/  FMUL.FTZ R101, R214, R101 ;  /* 0x00000065d6657220 */ /* 0x000fe20000410000 */
[----:B0-----:R-:W-:-:S04]  /*27b0*/  FADD.FTZ R103, -R223, R103 ;  /* 0x00000067df677221 */ /* 0x001fc80000010100 */
[----:B------:R-:W-:Y:S01]  /*27c0*/  FMUL.FTZ R103, R214, R103 ;  /* 0x00000067d6677220 */ /* 0x000fe20000410000 */
[----:B------:R-:W-:-:S04]  /*27d0*/  FADD.FTZ R102, -R223, R102 ;  /* 0x00000066df667221 */ /* 0x000fc80000010100 */
[----:B------:R-:W-:Y:S01]  /*27e0*/  FMUL.FTZ R102, R214, R102 ;  /* 0x00000066d6667220 */ /* 0x000fe20000410000 */
[----:B------:R-:W-:Y:S01]  /*27f0*/  FADD.FTZ R191, -R223, R191 ;  /* 0x000000bfdfbf7221 */ /* 0x000fe20000010100 */
[----:B------:R-:W-:Y:S01]  /*2800*/  UMOV UR6, 0xffffffff ;  /* 0xffffffff00067882 */ /* 0x000fe20000000000 */
[----:B------:R-:W-:Y:S02]  /*2810*/  IADD3 R0, R0, UR12, RZ ;  /* 0x0000000c00007c10 */ /* 0x000fe4000fffe0ff */
[----:B------:R-:W-:Y:S02]  /*2820*/  LOP3.LUT P1, RZ, R235, 0x1f, RZ, 0xc0, !PT ;  /* 0x0000001febff7812 */ /* 0x000fe4000782c0ff */
[----:B------:R-:W-:Y:S01]  /*2830*/  ISETP.GE.AND P5, PT, R0, UR13, PT ;  /* 0x0000000d00007c0c */ /* 0x000fe2000bfa6270 */
[----:B---3--:R-:W-:Y:S01]  /*2840*/  FFMA.FTZ R25, R166, R24, R25 ;  /* 0x00000018a6197223 */ /* 0x008fe20000010019 */
[----:B------:R-:W-:Y:S02]  /*2850*/  HADD2.F32 R24, -RZ, R163.H1_H1 ;  /* 0x300000a3ff187230 */ /* 0x000fe40000004100 */
[----:B------:R-:W-:-:S04]  /*2860*/  FADD.FTZ R163, -R223, R167 ;  /* 0x000000a7dfa37221 */ /* 0x000fc80000010100 */
[----:B------:R-:W-:Y:S01]  /*2870*/  FMUL.FTZ R163, R214, R163 ;  /* 0x000000a3d6a37220 */ /* 0x000fe20000410000 */
[----:B------:R0:W-:Y:S01]  /*2880*/  STL [R1+0xe4], R25 ;  /* 0x0000e41901007387 */ /* 0x0001e20000100800 */
[----:B------:R-:W-:Y:S02]  /*2890*/  FADD.FTZ R27, R24, R27 ;  /* 0x0000001b181b7221 */ /* 0x000fe40000010000 */
[----:B--2---:R-:W-:Y:S01]  /*28a0*/  FFMA.FTZ R26, R163, R24, R26 ;  /* 0x00000018a31a7223 */ /* 0x004fe2000001001a */
[----:B------:R-:W-:Y:S01]  /*28b0*/  FMUL.FTZ R167, R214, R100 ;  /* 0x00000064d6a77220 */ /* 0x000fe20000410000 */
[----:B------:R-:W-:Y:S02]  /*28c0*/  HADD2.F32 R100, -RZ, R168.H0_H0 ;  /* 0x200000a8ff647230 */ /* 0x000fe40000004100 */
[----:B0-----:R-:W-:Y:S01]  /*28d0*/  FMUL.FTZ R25, R91, R24 ;  /* 0x000000185b197220 */ /* 0x001fe20000410000 */
[--C-:B------:R-:W-:Y:S02]  /*28e0*/  HADD2.F32 R24, -RZ, R172.reuse.H0_H0 ;  /* 0x200000acff187230 */ /* 0x100fe40000004100 */
[----:B------:R-:W-:-:S03]  /*28f0*/  HADD2.F32 R172, -RZ, R172.H1_H1 ;  /* 0x300000acffac7230 */ /* 0x000fc60000004100 */
[----:B------:R-:W-:Y:S01]  /*2900*/  FADD.FTZ R7, R24, R7 ;  /* 0x0000000718077221 */ /* 0x000fe20000010000 */
[CC--:B------:R-:W-:Y:S01]  /*2910*/  FFMA.FTZ R15, R167.reuse, R24.reuse, R15 ;  /* 0x00000018a70f7223 */ /* 0x0c0fe2000001000f */
[----:B------:R-:W-:Y:S01]  /*2920*/  FMUL.FTZ R24, R92, R24 ;  /* 0x000000185c187220 */ /* 0x000fe20000410000 */
[----:B------:R-:W-:Y:S01]  /*2930*/  FADD.FTZ R23, R100, R23 ;  /* 0x0000001764177221 */ /* 0x000fe20000010000 */
[-C--:B------:R-:W-:Y:S01]  /*2940*/  FFMA.FTZ R199, R167, R100.reuse, R199 ;  /* 0x00000064a7c77223 */ /* 0x080fe200000100c7 */
[----:B------:R-:W-:Y:S02]  /*2950*/  HADD2.F32 R168, -RZ, R168.H1_H1 ;  /* 0x300000a8ffa87230 */ /* 0x000fe40000004100 */
[----:B------:R-:W-:Y:S01]  /*2960*/  FFMA.FTZ R100, R60, R100, R24 ;  /* 0x000000643c647223 */ /* 0x000fe20000010018 */
[----:B------:R-:W-:Y:S02]  /*2970*/  FMUL.FTZ R24, R93, R172 ;  /* 0x000000ac5d187220 */ /* 0x000fe40000410000 */
[----:B------:R-:W-:Y:S01]  /*2980*/  FADD.FTZ R192, R168, R192 ;  /* 0x000000c0a8c07221 */ /* 0x000fe20000010000 */
[-C--:B------:R-:W-:Y:S01]  /*2990*/  FFMA.FTZ R200, R101, R168.reuse, R200 ;  /* 0x000000a865c87223 */ /* 0x080fe200000100c8 */
[----:B------:R-:W-:Y:S01]  /*29a0*/  FFMA.FTZ R168, R61, R168, R24 ;  /* 0x000000a83da87223 */ /* 0x000fe20000010018 */
[----:B------:R-:W-:-:S02]  /*29b0*/  HADD2.F32 R24, -RZ, R173.H0_H0 ;  /* 0x200000adff187230 */ /* 0x000fc40000004100 */
[----:B------:R-:W-:Y:S02]  /*29c0*/  HADD2.F32 R173, -RZ, R173.H1_H1 ;  /* 0x300000adffad7230 */ /* 0x000fe40000004100 */
[----:B------:R-:W-:Y:S01]  /*29d0*/  FADD.FTZ R8, R172, R8 ;  /* 0x00000008ac087221 */ /* 0x000fe20000010000 */
[----:B------:R-:W-:Y:S01]  /*29e0*/  FFMA.FTZ R16, R101, R172, R16 ;  /* 0x000000ac65107223 */ /* 0x000fe20000010010 */
[--C-:B------:R-:W-:Y:S02]  /*29f0*/  HADD2.F32 R172, -RZ, R169.reuse.H0_H0 ;  /* 0x200000a9ffac7230 */ /* 0x100fe40000004100 */
[----:B------:R-:W-:Y:S02]  /*2a00*/  HADD2.F32 R169, -RZ, R169.H1_H1 ;  /* 0x300000a9ffa97230 */ /* 0x000fe40000004100 */
[----:B------:R-:W-:Y:S01]  /*2a10*/  FADD.FTZ R6, R173, R6 ;  /* 0x00000006ad067221 */ /* 0x000fe20000010000 */
[-C--:B------:R-:W-:Y:S01]  /*2a20*/  FFMA.FTZ R14, R103, R173.reuse, R14 ;  /* 0x000000ad670e7223 */ /* 0x080fe2000001000e */
[----:B------:R-:W-:Y:S01]  /*2a30*/  FMUL.FTZ R173, R95, R173 ;  /* 0x000000ad5fad7220 */ /* 0x000fe20000410000 */
[----:B------:R-:W-:Y:S01]  /*2a40*/  FADD.FTZ R22, R169, R22 ;  /* 0x00000016a9167221 */ /* 0x000fe20000010000 */
[----:B------:R-:W-:-:S02]  /*2a50*/  FFMA.FTZ R198, R103, R169, R198 ;  /* 0x000000a967c67223 */ /* 0x000fc400000100c6 */
[----:B------:R-:W-:Y:S01]  /*2a60*/  FFMA.FTZ R169, R63, R169, R173 ;  /* 0x000000a93fa97223 */ /* 0x000fe200000100ad */
[-C--:B------:R-:W-:Y:S01]  /*2a70*/  FFMA.FTZ R236, R163, R107.reuse, R236 ;  /* 0x0000006ba3ec7223 */ /* 0x080fe200000100ec */
[----:B------:R-:W-:Y:S01]  /*2a80*/  FADD.FTZ R173, -R223, R188 ;  /* 0x000000bcdfad7221 */ /* 0x000fe20000010100 */
[----:B------:R-:W-:Y:S01]  /*2a90*/  FFMA.FTZ R107, R59, R107, R25 ;  /* 0x0000006b3b6b7223 */ /* 0x000fe20000010019 */
[----:B------:R-:W-:Y:S01]  /*2aa0*/  FADD.FTZ R5, R24, R5 ;  /* 0x0000000518057221 */ /* 0x000fe20000010000 */
[-C--:B------:R-:W-:Y:S01]  /*2ab0*/  FFMA.FTZ R13, R102, R24.reuse, R13 ;  /* 0x00000018660d7223 */ /* 0x080fe2000001000d */
[----:B------:R-:W-:Y:S01]  /*2ac0*/  HADD2.F32 R25, -RZ, R174.H0_H0 ;  /* 0x200000aeff197230 */ /* 0x000fe20000004100 */
[----:B------:R-:W-:Y:S01]  /*2ad0*/  STL [R1+0xf0], R240 ;  /* 0x0000f0f001007387 */ /* 0x000fe20000100800 */
[----:B------:R-:W-:Y:S01]  /*2ae0*/  FMUL.FTZ R24, R94, R24 ;  /* 0x000000185e187220 */ /* 0x000fe20000410000 */
[----:B------:R-:W-:Y:S02]  /*2af0*/  FMUL.FTZ R173, R214, R173 ;  /* 0x000000add6ad7220 */ /* 0x000fe40000410000 */
[----:B------:R-:W-:Y:S01]  /*2b00*/  STL [R1+0xec], R236 ;  /* 0x0000ecec01007387 */ /* 0x000fe20000100800 */
[----:B------:R-:W-:Y:S01]  /*2b10*/  FADD.FTZ R21, R172, R21 ;  /* 0x00000015ac157221 */ /* 0x000fe20000010000 */
[----:B------:R-:W-:-:S02]  /*2b20*/  FFMA.FTZ R197, R102, R172, R197 ;  /* 0x000000ac66c57223 */ /* 0x000fc400000100c5 */
[----:B------:R-:W-:Y:S01]  /*2b30*/  STL [R1+0xf8], R27 ;  /* 0x0000f81b01007387 */ /* 0x000fe20000100800 */
[----:B------:R-:W-:Y:S01]  /*2b40*/  FFMA.FTZ R172, R62, R172, R24 ;  /* 0x000000ac3eac7223 */ /* 0x000fe20000010018 */
[----:B------:R-:W-:Y:S01]  /*2b50*/  FADD.FTZ R3, R25, R3 ;  /* 0x0000000319037221 */ /* 0x000fe20000010000 */
[-C--:B------:R-:W-:Y:S01]  /*2b60*/  FFMA.FTZ R11, R173, R25.reuse, R11 ;  /* 0x00000019ad0b7223 */ /* 0x080fe2000001000b */
[----:B------:R0:W-:Y:S01]  /*2b70*/  STL [R1+0xf4], R26 ;  /* 0x0000f41a01007387 */ /* 0x0001e20000100800 */
[----:B------:R-:W-:Y:S01]  /*2b80*/  FADD.FTZ R24, -R223, R189 ;  /* 0x000000bddf187221 */ /* 0x000fe20000010100 */
[----:B------:R-:W-:Y:S02]  /*2b90*/  HADD2.F32 R188, -RZ, R170.H0_H0 ;  /* 0x200000aaffbc7230 */ /* 0x000fe40000004100 */
[----:B0-----:R-:W-:Y:S01]  /*2ba0*/  FMUL.FTZ R26, R96, R25 ;  /* 0x00000019601a7220 */ /* 0x001fe20000410000 */
[----:B------:R-:W-:Y:S02]  /*2bb0*/  HADD2.F32 R25, -RZ, R174.H1_H1 ;  /* 0x300000aeff197230 */ /* 0x000fe40000004100 */
[----:B------:R-:W-:-:S02]  /*2bc0*/  HADD2.F32 R174, -RZ, R170.H1_H1 ;  /* 0x300000aaffae7230 */ /* 0x000fc40000004100 */
[----:B------:R-:W-:Y:S01]  /*2bd0*/  FMUL.FTZ R170, R214, R24 ;  /* 0x00000018d6aa7220 */ /* 0x000fe20000410000 */
[----:B------:R-:W-:Y:S01]  /*2be0*/  FMUL.FTZ R24, R97, R25 ;  /* 0x0000001961187220 */ /* 0x000fe20000410000 */
[----:B------:R-:W-:Y:S01]  /*2bf0*/  FADD.FTZ R189, -R223, R190 ;  /* 0x000000bedfbd7221 */ /* 0x000fe20000010100 */
        /* <DEDUP_REMOVED lines=13> */
[-C--:B------:R-:W-:Y:S01]  /*2cd0*/  FFMA.FTZ R193, R189, R190.reuse, R193 ;  /* 0x000000bebdc17223 */ /* 0x080fe200000100c1 */
[----:B------:R-:W-:Y:S02]  /*2ce0*/  HADD2.F32 R175, -RZ, R171.H1_H1 ;  /* 0x300000abffaf7230 */ /* 0x000fe40000004100 */
[----:B------:R-:W-:Y:S01]  /*2cf0*/  FFMA.FTZ R190, R66, R190, R25 ;  /* 0x000000be42be7223 */ /* 0x000fe20000010019 */
[----:B------:R-:W-:Y:S01]  /*2d00*/  FMUL.FTZ R171, R214, R191 ;  /* 0x000000bfd6ab7220 */ /* 0x000fe20000410000 */
[----:B------:R-:W-:Y:S01]  /*2d10*/  FMUL.FTZ R25, R99, R24 ;  /* 0x0000001863197220 */ /* 0x000fe20000410000 */
[----:B------:R-:W-:Y:S01]  /*2d20*/  FADD.FTZ R19, R188, R19 ;  /* 0x00000013bc137221 */ /* 0x000fe20000010000 */
[-C--:B------:R-:W-:Y:S01]  /*2d30*/  FFMA.FTZ R195, R173, R188.reuse, R195 ;  /* 0x000000bcadc37223 */ /* 0x080fe200000100c3 */
[----:B------:R-:W-:Y:S01]  /*2d40*/  FADD.FTZ R18, R175, R18 ;  /* 0x00000012af127221 */ /* 0x000fe20000010000 */
[-C--:B------:R-:W-:Y:S01]  /*2d50*/  FFMA.FTZ R194, R171, R175.reuse, R194 ;  /* 0x000000afabc27223 */ /* 0x080fe200000100c2 */
        /* <DEDUP_REMOVED lines=64> */
[----:B------:R-:W-:Y:S02]  /*3160*/  FFMA.FTZ R25, R170, R174, R25 ;  /* 0x000000aeaa197223 */ /* 0x000fe40000010019 */
[----:B------:R-:W-:Y:S01]  /*3170*/  FADD.FTZ R26, R26, R190 ;  /* 0x000000be1a1a7221 */ /* 0x000fe20000010000 */
[----:B------:R-:W-:Y:S01]  /*3180*/  LOP3.LUT R24, R24, 0x7fffff8, RZ, 0xc0, !PT ;  /* 0x07fffff818187812 */ /* 0x000fe200078ec0ff */
[----:B------:R-:W-:-:S02]  /*3190*/  FFMA.FTZ R25, R189, R190, R25 ;  /* 0x000000bebd197223 */ /* 0x000fc40000010019 */
[----:B------:R-:W-:Y:S01]  /*31a0*/  FADD.FTZ R26, R26, R175 ;  /* 0x000000af1a1a7221 */ /* 0x000fe20000010000 */
[----:B------:R-:W-:Y:S01]  /*31b0*/  @!P6 IADD3 R24, R24, 0x8, RZ ;  /* 0x000000081818e810 */ /* 0x000fe20007ffe0ff */
[----:B------:R-:W-:Y:S01]  /*31c0*/  FFMA.FTZ R25, R171, R175, R25 ;  /* 0x000000afab197223 */ /* 0x000fe20000010019 */
[----:B-1----:R-:W-:Y:S06]  /*31d0*/  BRA.DIV UR6, `(.L_x_2359) ;  /* 0x0000001e06f87947 */ /* 0x002fec000b800000 */
        /* <DEDUP_REMOVED lines=18> */
.L_x_2371:
        /* <DEDUP_REMOVED lines=50> */
[-C--:B------:R-:W-:Y:S01]  /*3620*/  FFMA.FTZ R33, R33, R25.reuse, R24 ;  /* 0x0000001921217223 */ /* 0x080fe20000010018 */
[----:B------:R-:W-:Y:S01]  /*3630*/  FADD.FTZ R219, R220, -R219 ;  /* 0x800000dbdcdb7221 */ /* 0x000fe20000010000 */
[----:B------:R-:W-:Y:S01]  /*3640*/  FADD.FTZ R32, R222, -R32 ;  /* 0x80000020de207221 */ /* 0x000fe20000010000 */
[-C--:B------:R-:W-:Y:S01]  /*3650*/  FFMA.FTZ R152, R152, R25.reuse, R24 ;  /* 0x0000001998987223 */ /* 0x080fe20000010018 */
[----:B------:R-:W-:Y:S01]  /*3660*/  FADD.FTZ R224, R34, -R224 ;  /* 0x800000e022e07221 */ /* 0x000fe20000010000 */
[----:B------:R-:W-:Y:S01]  /*3670*/  FADD.FTZ R31, R31, -R35 ;  /* 0x800000231f1f7221 */ /* 0x000fe20000010000 */
[-CC-:B------:R-:W-:Y:S01]  /*3680*/  FFMA.FTZ R155, R155, R25.reuse, R24.reuse ;  /* 0x000000199b9b7223 */ /* 0x180fe20000010018 */
[----:B------:R-:W-:Y:S01]  /*3690*/  FADD.FTZ R221, R29, -R221 ;  /* 0x800000dd1ddd7221 */ /* 0x000fe20000010000 */
[----:B------:R-:W-:Y:S01]  /*36a0*/  FADD.FTZ R33, R30, -R33 ;  /* 0x800000211e217221 */ /* 0x000fe20000010000 */
[----:B------:R-:W0:Y:S01]  /*36b0*/  @P1 LDC.64 R34, c[0x0][0x308] ;  /* 0x0000c200ff221b82 */ /* 0x000e220000000a00 */
[--C-:B------:R-:W-:Y:S01]  /*36c0*/  FFMA.FTZ R160, R160, R25, R24.reuse ;  /* 0x00000019a0a07223 */ /* 0x100fe20000010018 */
[C---:B------:R-:W-:Y:S01]  /*36d0*/  FMUL.FTZ R30, R214.reuse, R219 ;  /* 0x000000dbd61e7220 */ /* 0x040fe20000410000 */
[----:B------:R-:W-:Y:S01]  /*36e0*/  FMUL.FTZ R27, R214, R32 ;  /* 0x00000020d61b7220 */ /* 0x000fe20000410000 */
        /* <DEDUP_REMOVED lines=39> */
[----:B------:R-:W-:Y:S01]  /*3960*/  FMUL.FTZ R115, R214, R160 ;  /* 0x000000a0d6737220 */ /* 0x000fe20000410000 */
[----:B------:R-:W-:Y:S01]  /*3970*/  FADD.FTZ R216, R217, -R216 ;  /* 0x800000d8d9d87221 */ /* 0x000fe20000010000 */
[----:B------:R-:W-:Y:S01]  /*3980*/  FADD.FTZ R119, R113, -R119 ;  /* 0x8000007771777221 */ /* 0x000fe20000010000 */
[----:B------:R-:W-:Y:S01]  /*3990*/  @P3 F2FP.F16.F32.PACK_AB R160, RZ, R27 ;  /* 0x0000001bffa0323e */ /* 0x000fe200000000ff */
[----:B------:R-:W-:Y:S01]  /*39a0*/  FADD.FTZ R162, R106, -R162 ;  /* 0x800000a26aa27221 */ /* 0x000fe20000010000 */
[----:B------:R-:W-:Y:S01]  /*39b0*/  @P3 F2FP.F16.F32.PACK_AB R161, RZ, R30 ;  /* 0x0000001effa1323e */ /* 0x000fe200000000ff */
[----:B------:R-:W-:Y:S01]  /*39c0*/  FADD.FTZ R166, R165, -R166 ;  /* 0x800000a6a5a67221 */ /* 0x000fe20000010000 */
[C---:B------:R-:W-:Y:S01]  /*39d0*/  FMUL.FTZ R118, R214.reuse, R109 ;  /* 0x0000006dd6767220 */ /* 0x040fe20000410000 */
[C---:B------:R-:W-:Y:S01]  /*39e0*/  FMUL.FTZ R113, R214.reuse, R164 ;  /* 0x000000a4d6717220 */ /* 0x040fe20000410000 */
[----:B------:R-:W-:Y:S01]  /*39f0*/  FADD.FTZ R175, R175, -R24 ;  /* 0x80000018afaf7221 */ /* 0x000fe20000010000 */
[C---:B------:R-:W-:Y:S01]  /*3a00*/  FMUL.FTZ R109, R214.reuse, R102 ;  /* 0x00000066d66d7220 */ /* 0x040fe20000410000 */
[C---:B------:R-:W-:Y:S01]  /*3a10*/  FMUL.FTZ R106, R214.reuse, R103 ;  /* 0x00000067d66a7220 */ /* 0x040fe20000410000 */
[----:B------:R-:W1:Y:S01]  /*3a20*/  LDC.64 R164, c[0x0][0x2f8] ;  /* 0x0000be00ffa47b82 */ /* 0x000e620000000a00 */
[C---:B------:R-:W-:Y:S01]  /*3a30*/  FMUL.FTZ R24, R214.reuse, R218 ;  /* 0x000000dad6187220 */ /* 0x040fe20000410000 */
[----:B------:R-:W-:Y:S01]  /*3a40*/  @P3 F2FP.F16.F32.PACK_AB R102, RZ, R26 ;  /* 0x0000001aff66323e */ /* 0x000fe200000000ff */
[----:B------:R-:W-:Y:S01]  /*3a50*/  FMUL.FTZ R28, R214, R216 ;  /* 0x000000d8d61c7220 */ /* 0x000fe20000410000 */
[----:B------:R-:W-:Y:S01]  /*3a60*/  @P3 F2FP.F16.F32.PACK_AB R103, RZ, R25 ;  /* 0x00000019ff67323e */ /* 0x000fe200000000ff */
[----:B------:R-:W-:Y:S01]  /*3a70*/  FADD.FTZ R158, R157, -R158 ;  /* 0x8000009e9d9e7221 */ /* 0x000fe20000010000 */
[----:B------:R-:W-:Y:S01]  /*3a80*/  @P3 PRMT R178, R160, 0x7610, R178 ;  /* 0x00007610a0b23816 */ /* 0x000fe200000000b2 */
[----:B------:R-:W-:Y:S01]  /*3a90*/  @P2 FADD.FTZ R24, R121, R24 ;  /* 0x0000001879182221 */ /* 0x000fe20000010000 */
[----:B------:R-:W2:Y:S01]  /*3aa0*/  @P3 LDC.64 R32, c[0x0][0x300] ;  /* 0x0000c000ff203b82 */ /* 0x000ea20000000a00 */
[----:B------:R-:W-:Y:S01]  /*3ab0*/  @P3 PRMT R177, R161, 0x7610, R177 ;  /* 0x00007610a1b13816 */ /* 0x000fe200000000b1 */
[----:B------:R-:W-:Y:S01]  /*3ac0*/  @P2 FADD.FTZ R28, R120, R28 ;  /* 0x0000001c781c2221 */ /* 0x000fe20000010000 */
[----:B------:R-:W-:Y:S01]  /*3ad0*/  @P3 PRMT R178, R178, 0x5410, R102 ;  /* 0x00005410b2b23816 */ /* 0x000fe20000000066 */
[----:B------:R-:W-:Y:S01]  /*3ae0*/  FADD.FTZ R153, R153, -R156 ;  /* 0x8000009c99997221 */ /* 0x000fe20000010000 */
[----:B------:R-:W-:Y:S01]  /*3af0*/  @P3 PRMT R177, R177, 0x5410, R103 ;  /* 0x00005410b1b13816 */ /* 0x000fe20000000067 */
[----:B------:R-:W-:Y:S01]  /*3b00*/  FADD.FTZ R167, R100, -R167 ;  /* 0x800000a764a77221 */ /* 0x000fe20000010000 */
[C---:B------:R-:W-:Y:S01]  /*3b10*/  FMUL.FTZ R224, R214.reuse, R224 ;  /* 0x000000e0d6e07220 */ /* 0x040fe20000410000 */
[----:B------:R-:W3:Y:S01]  /*3b20*/  @P1 LDC.64 R102, c[0x0][0x308] ;  /* 0x0000c200ff661b82 */ /* 0x000ee20000000a00 */
[----:B------:R-:W-:Y:S01]  /*3b30*/  FMUL.FTZ R156, R214, R119 ;  /* 0x00000077d69c7220 */ /* 0x000fe20000410000 */
[----:B------:R-:W-:Y:S01]  /*3b40*/  FADD.FTZ R154, R114, -R154 ;  /* 0x8000009a729a7221 */ /* 0x000fe20000010000 */
[C---:B------:R-:W-:Y:S01]  /*3b50*/  FMUL.FTZ R100, R214.reuse, R31 ;  /* 0x0000001fd6647220 */ /* 0x040fe20000410000 */
[C---:B------:R-:W-:Y:S01]  /*3b60*/  FMUL.FTZ R119, R214.reuse, R158 ;  /* 0x0000009ed6777220 */ /* 0x040fe20000410000 */
[----:B------:R-:W-:Y:S01]  /*3b70*/  FMUL.FTZ R114, R214, R162 ;  /* 0x000000a2d6727220 */ /* 0x000fe20000410000 */
[----:B------:R-:W-:Y:S01]  /*3b80*/  @P3 F2FP.F16.F32.PACK_AB R158, RZ, R24 ;  /* 0x00000018ff9e323e */ /* 0x000fe200000000ff */
[----:B------:R-:W-:Y:S01]  /*3b90*/  FADD.FTZ R117, R112, -R117 ;  /* 0x8000007570757221 */ /* 0x000fe20000010000 */
[----:B------:R-:W-:Y:S01]  /*3ba0*/  SEL R29, R24, R185, P4 ;  /* 0x000000b9181d7207 */ /* 0x000fe20002000000 */
[----:B------:R-:W-:Y:S01]  /*3bb0*/  FADD.FTZ R159, R108, -R159 ;  /* 0x8000009f6c9f7221 */ /* 0x000fe20000010000 */
[----:B------:R-:W-:Y:S01]  /*3bc0*/  SEL R31, R25, R187, P4 ;  /* 0x000000bb191f7207 */ /* 0x000fe20002000000 */
[----:B------:R-:W-:Y:S01]  /*3bd0*/  @P2 FADD.FTZ R224, R126, R224 ;  /* 0x000000e07ee02221 */ /* 0x000fe20000010000 */
[-C--:B------:R-:W-:Y:S01]  /*3be0*/  @P3 F2FP.F16.F32.PACK_AB R162, RZ, R28.reuse ;  /* 0x0000001cffa2323e */ /* 0x080fe200000000ff */
[----:B0-----:R-:W-:Y:S01]  /*3bf0*/  @P1 IMAD.WIDE.U32 R34, R213, 0x20, R34 ;  /* 0x00000020d5221825 */ /* 0x001fe200078e0022 */
[----:B------:R-:W-:-:S03]  /*3c00*/  F2FP.F16.F32.PACK_AB R24, R24, R28 ;  /* 0x0000001c1818723e */ /* 0x000fc600000000ff */
[----:B------:R-:W-:Y:S01]  /*3c10*/  @P2 FADD.FTZ R100, R127, R100 ;  /* 0x000000647f642221 */ /* 0x000fe20000010000 */
[----:B------:R-:W-:Y:S01]  /*3c20*/  F2FP.F16.F32.PACK_AB R25, R25, R30 ;  /* 0x0000001e1919723e */ /* 0x000fe200000000ff */
[----:B------:R-:W-:Y:S01]  /*3c30*/  FMUL.FTZ R157, R214, R117 ;  /* 0x00000075d69d7220 */ /* 0x000fe20000410000 */
[----:B------:R-:W-:Y:S01]  /*3c40*/  SEL R28, R28, R184, P4 ;  /* 0x000000b81c1c7207 */ /* 0x000fe20002000000 */
[----:B------:R-:W-:Y:S01]  /*3c50*/  FADD.FTZ R101, R168, -R101 ;  /* 0x80000065a8657221 */ /* 0x000fe20000010000 */
[----:B------:R-:W-:Y:S01]  /*3c60*/  SEL R30, R30, R186, P4 ;  /* 0x000000ba1e1e7207 */ /* 0x000fe20002000000 */
[C---:B------:R-:W-:Y:S01]  /*3c70*/  FMUL.FTZ R117, R214.reuse, R159 ;  /* 0x0000009fd6757220 */ /* 0x040fe20000410000 */
[----:B------:R-:W-:Y:S01]  /*3c80*/  @P3 F2FP.F16.F32.PACK_AB R159, RZ, R224 ;  /* 0x000000e0ff9f323e */ /* 0x000fe200000000ff */
[C---:B------:R-:W-:Y:S01]  /*3c90*/  FMUL.FTZ R108, R214.reuse, R101 ;  /* 0x00000065d66c7220 */ /* 0x040fe20000410000 */
[----:B------:R-:W-:Y:S01]  /*3ca0*/  @P3 F2FP.F16.F32.PACK_AB R101, RZ, R100 ;  /* 0x00000064ff65323e */ /* 0x000fe200000000ff */
[----:B------:R0:W-:Y:S01]  /*3cb0*/  @P1 STG.E.128 desc[UR4][R34.64], R28 ;  /* 0x0000001c22001986 */ /* 0x0001e2000c101d04 */
[----:B------:R-:W-:Y:S01]  /*3cc0*/  @P3 PRMT R179, R159, 0x7610, R179 ;  /* 0x000076109fb33816 */ /* 0x000fe200000000b3 */
[----:B------:R-:W-:Y:S01]  /*3cd0*/  FMUL.FTZ R153, R214, R153 ;  /* 0x00000099d6997220 */ /* 0x000fe20000410000 */
[----:B------:R-:W-:Y:S01]  /*3ce0*/  @P3 PRMT R176, R162, 0x7610, R176 ;  /* 0x00007610a2b03816 */ /* 0x000fe200000000b0 */
[----:B------:R-:W-:Y:S01]  /*3cf0*/  FMUL.FTZ R154, R214, R154 ;  /* 0x0000009ad69a7220 */ /* 0x000fe20000410000 */
[----:B------:R-:W-:Y:S01]  /*3d00*/  @P3 PRMT R179, R179, 0x5410, R101 ;  /* 0x00005410b3b33816 */ /* 0x000fe20000000065 */
[----:B--2---:R-:W-:Y:S01]  /*3d10*/  @P3 IMAD.WIDE.U32 R32, R213, 0x10, R32 ;  /* 0x00000010d5203825 */ /* 0x004fe200078e0020 */
[----:B------:R-:W-:-:S03]  /*3d20*/  @P3 PRMT R176, R176, 0x5410, R158 ;  /* 0x00005410b0b03816 */ /* 0x000fc6000000009e */
[----:B------:R-:W-:Y:S01]  /*3d30*/  @P2 FADD.FTZ R119, R134, R119 ;  /* 0x0000007786772221 */ /* 0x000fe20000010000 */
[----:B------:R-:W-:Y:S01]  /*3d40*/  @P2 FADD.FTZ R152, R135, R152 ;  /* 0x0000009887982221 */ /* 0x000fe20000010000 */
[----:B------:R-:W-:Y:S01]  /*3d50*/  @P2 FADD.FTZ R153, R132, R153 ;  /* 0x0000009984992221 */ /* 0x000fe20000010000 */
[----:B------:R-:W-:Y:S01]  /*3d60*/  @P2 FADD.FTZ R154, R133, R154 ;  /* 0x0000009a859a2221 */ /* 0x000fe20000010000 */
[----:B------:R-:W-:Y:S01]  /*3d70*/  FADD.FTZ R225, R116, -R225 ;  /* 0x800000e174e17221 */ /* 0x000fe20000010000 */
[----:B---3--:R-:W-:-:S04]  /*3d80*/  @P1 IMAD.WIDE.U32 R102, R208, 0x20, R102 ;  /* 0x00000020d0661825 */ /* 0x008fc800078e0066 */
[----:B------:R-:W-:Y:S01]  /*3d90*/  @P2 FADD.FTZ R155, R130, R155 ;  /* 0x0000009b829b2221 */ /* 0x000fe20000010000 */
[----:B------:R-:W-:Y:S01]  /*3da0*/  @P2 FADD.FTZ R156, R131, R156 ;  /* 0x0000009c839c2221 */ /* 0x000fe20000010000 */
[----:B------:R-:W-:Y:S01]  /*3db0*/  FMUL.FTZ R225, R214, R225 ;  /* 0x000000e1d6e17220 */ /* 0x000fe20000410000 */
[----:B------:R-:W-:Y:S01]  /*3dc0*/  @P2 FADD.FTZ R157, R129, R157 ;  /* 0x0000009d819d2221 */ /* 0x000fe20000010000 */
[----:B0-----:R-:W-:Y:S01]  /*3dd0*/  SEL R29, R26, R181, P4 ;  /* 0x000000b51a1d7207 */ /* 0x001fe20002000000 */
[----:B------:R-:W-:Y:S01]  /*3de0*/  FADD.FTZ R111, R105, -R111 ;  /* 0x8000006f696f7221 */ /* 0x000fe20000010000 */
[----:B------:R-:W-:Y:S01]  /*3df0*/  SEL R28, R27, R180, P4 ;  /* 0x000000b41b1c7207 */ /* 0x000fe20002000000 */
[----:B------:R-:W-:Y:S01]  /*3e00*/  @P2 FADD.FTZ R225, R128, R225 ;  /* 0x000000e180e12221 */ /* 0x000fe20000010000 */
[----:B------:R-:W-:Y:S01]  /*3e10*/  SEL R31, R100, R183, P4 ;  /* 0x000000b7641f7207 */ /* 0x000fe20002000000 */
[----:B------:R-:W-:Y:S01]  /*3e20*/  @P2 FADD.FTZ R115, R138, R115 ;  /* 0x000000738a732221 */ /* 0x000fe20000010000 */
[----:B------:R-:W-:Y:S01]  /*3e30*/  SEL R30, R224, R182, P4 ;  /* 0x000000b6e01e7207 */ /* 0x000fe20002000000 */
[----:B------:R-:W-:Y:S01]  /*3e40*/  @P2 FADD.FTZ R117, R136, R117 ;  /* 0x0000007588752221 */ /* 0x000fe20000010000 */
[----:B------:R-:W-:Y:S01]  /*3e50*/  F2FP.F16.F32.PACK_AB R26, R26, R27 ;  /* 0x0000001b1a1a723e */ /* 0x000fe200000000ff */
[----:B------:R-:W-:Y:S01]  /*3e60*/  FMUL.FTZ R116, R214, R111 ;  /* 0x0000006fd6747220 */ /* 0x000fe20000410000 */
[----:B------:R-:W-:Y:S01]  /*3e70*/  F2FP.F16.F32.PACK_AB R27, R100, R224 ;  /* 0x000000e0641b723e */ /* 0x000fe200000000ff */
[----:B------:R1:W-:Y:S01]  /*3e80*/  @P1 STG.E.128 desc[UR4][R34.64+0x10], R28 ;  /* 0x0000101c22001986 */ /* 0x0003e2000c101d04 */
[----:B------:R-:W0:Y:S01]  /*3e90*/  @P3 LDC.64 R100, c[0x0][0x300] ;  /* 0x0000c000ff643b82 */ /* 0x000e220000000a00 */
[----:B------:R-:W-:Y:S01]  /*3ea0*/  @P3 F2FP.F16.F32.PACK_AB R158, RZ, R154 ;  /* 0x0000009aff9e323e */ /* 0x000fe200000000ff */
[----:B------:R-:W-:Y:S01]  /*3eb0*/  FADD.FTZ R163, R107, -R163 ;  /* 0x800000a36ba37221 */ /* 0x000fe20000010000 */
[----:B------:R-:W-:Y:S01]  /*3ec0*/  @P3 F2FP.F16.F32.PACK_AB R159, RZ, R156 ;  /* 0x0000009cff9f323e */ /* 0x000fe200000000ff */
[----:B------:R-:W-:Y:S01]  /*3ed0*/  @P2 FADD.FTZ R116, R139, R116 ;  /* 0x000000748b742221 */ /* 0x000fe20000010000 */
[----:B------:R-:W-:Y:S01]  /*3ee0*/  @P3 F2FP.F16.F32.PACK_AB R160, RZ, R157 ;  /* 0x0000009dffa0323e */ /* 0x000fe200000000ff */
[----:B------:R-:W-:Y:S01]  /*3ef0*/  @P2 FADD.FTZ R118, R137, R118 ;  /* 0x0000007689762221 */ /* 0x000fe20000010000 */
[C---:B------:R-:W-:Y:S01]  /*3f00*/  FMUL.FTZ R111, R214.reuse, R166 ;  /* 0x000000a6d66f7220 */ /* 0x040fe20000410000 */
[----:B------:R-:W-:Y:S01]  /*3f10*/  FMUL.FTZ R112, R214, R163 ;  /* 0x000000a3d6707220 */ /* 0x000fe20000410000 */
[----:B------:R-:W-:Y:S01]  /*3f20*/  @P2 FADD.FTZ R113, R140, R113 ;  /* 0x000000718c712221 */ /* 0x000fe20000010000 */
[----:B------:R-:W-:Y:S01]  /*3f30*/  @P2 FADD.FTZ R114, R141, R114 ;  /* 0x000000728d722221 */ /* 0x000fe20000010000 */
[----:B------:R-:W-:Y:S01]  /*3f40*/  @P2 FADD.FTZ R111, R142, R111 ;  /* 0x0000006f8e6f2221 */ /* 0x000fe20000010000 */
[----:B------:R-:W-:Y:S01]  /*3f50*/  @P2 FADD.FTZ R112, R143, R112 ;  /* 0x000000708f702221 */ /* 0x000fe20000010000 */
[----:B------:R-:W-:Y:S01]  /*3f60*/  FADD.FTZ R173, R188, -R173 ;  /* 0x800000adbcad7221 */ /* 0x000fe20000010000 */
[----:B------:R-:W-:Y:S01]  /*3f70*/  FADD.FTZ R189, R190, -R189 ;  /* 0x800000bdbebd7221 */ /* 0x000fe20000010000 */
[----:B------:R-:W-:Y:S01]  /*3f80*/  FADD.FTZ R170, R174, -R170 ;  /* 0x800000aaaeaa7221 */ /* 0x000fe20000010000 */
[----:B------:R-:W-:Y:S01]  /*3f90*/  FMUL.FTZ R110, R214, R167 ;  /* 0x000000a7d66e7220 */ /* 0x000fe20000410000 */
[----:B-1----:R-:W-:Y:S01]  /*3fa0*/  IMAD.WIDE.U32 R28, R213, 0x10, R164 ;  /* 0x00000010d51c7825 */ /* 0x002fe200078e00a4 */
[----:B------:R-:W-:-:S03]  /*3fb0*/  SEL R35, R152, R183, P4 ;  /* 0x000000b798237207 */ /* 0x000fc60002000000 */
[C---:B------:R-:W-:Y:S01]  /*3fc0*/  FMUL.FTZ R107, R214.reuse, R173 ;  /* 0x000000add66b7220 */ /* 0x040fe20000410000 */
[----:B------:R-:W-:Y:S01]  /*3fd0*/  SEL R34, R119, R182, P4 ;  /* 0x000000b677227207 */ /* 0x000fe20002000000 */
[----:B------:R-:W-:Y:S01]  /*3fe0*/  FMUL.FTZ R105, R214, R189 ;  /* 0x000000bdd6697220 */ /* 0x000fe20000410000 */
[----:B------:R1:W-:Y:S01]  /*3ff0*/  STG.E.128 desc[UR4][R28.64], R24 ;  /* 0x000000181c007986 */ /* 0x0003e2000c101d04 */
[----:B------:R-:W-:Y:S01]  /*4000*/  F2FP.F16.F32.PACK_AB R30, R154, R153 ;  /* 0x000000999a1e723e */ /* 0x000fe200000000ff */
[----:B0-----:R-:W-:Y:S01]  /*4010*/  @P3 IMAD.WIDE.U32 R100, R208, 0x10, R100 ;  /* 0x00000010d0643825 */ /* 0x001fe200078e0064 */
[----:B------:R-:W-:Y:S01]  /*4020*/  F2FP.F16.F32.PACK_AB R31, R152, R119 ;  /* 0x00000077981f723e */ /* 0x000fe200000000ff */
[----:B------:R0:W-:Y:S02]  /*4030*/  @P3 STG.E.128 desc[UR4][R32.64], R176 ;  /* 0x000000b020003986 */ /* 0x0001e4000c101d04 */
        /* <DEDUP_REMOVED lines=10> */
[----:B------:R-:W-:-:S02]  /*40e0*/  SEL R168, RZ, 0x1, P6 ;  /* 0x00000001ffa87807 */ /* 0x000fc40003000000 */
[----:B-1----:R-:W-:Y:S02]  /*40f0*/  @P3 F2FP.F16.F32.PACK_AB R24, RZ, R119 ;  /* 0x00000077ff18323e */ /* 0x002fe400000000ff */
[----:B------:R-:W-:Y:S02]  /*4100*/  @P3 F2FP.F16.F32.PACK_AB R25, RZ, R152 ;  /* 0x00000098ff19323e */ /* 0x000fe400000000ff */
[----:B0-----:R-:W-:Y:S02]  /*4110*/  SEL R33, R154, R181, P4 ;  /* 0x000000b59a217207 */ /* 0x001fe40002000000 */
[----:B------:R-:W-:Y:S02]  /*4120*/  SEL R32, R153, R180, P4 ;  /* 0x000000b499207207 */ /* 0x000fe40002000000 */
[----:B------:R-:W-:Y:S02]  /*4130*/  @P3 F2FP.F16.F32.PACK_AB R26, RZ, R153 ;  /* 0x00000099ff1a323e */ /* 0x000fe400000000ff */
[----:B------:R-:W-:Y:S01]  /*4140*/  @P3 F2FP.F16.F32.PACK_AB R27, RZ, R155 ;  /* 0x0000009bff1b323e */ /* 0x000fe200000000ff */
[----:B------:R0:W-:Y:S01]  /*4150*/  @P1 STG.E.128 desc[UR4][R102.64+0x10], R32 ;  /* 0x0000102066001986 */ /* 0x0001e2000c101d04 */
[----:B------:R-:W-:-:S02]  /*4160*/  @P3 PRMT R179, R24, 0x7610, R179 ;  /* 0x0000761018b33816 */ /* 0x000fc400000000b3 */
[----:B------:R-:W-:Y:S02]  /*4170*/  @P3 PRMT R178, R26, 0x7610, R178 ;  /* 0x000076101ab23816 */ /* 0x000fe400000000b2 */
[----:B------:R-:W-:Y:S02]  /*4180*/  @P3 PRMT R177, R27, 0x7610, R177 ;  /* 0x000076101bb13816 */ /* 0x000fe400000000b1 */
[----:B------:R-:W-:Y:S02]  /*4190*/  @P3 PRMT R179, R179, 0x5410, R25 ;  /* 0x00005410b3b33816 */ /* 0x000fe40000000019 */
[----:B------:R-:W-:Y:S02]  /*41a0*/  SEL R25, R157, R185, P4 ;  /* 0x000000b99d197207 */ /* 0x000fe40002000000 */
[----:B------:R-:W-:Y:S02]  /*41b0*/  SEL R24, R225, R184, P4 ;  /* 0x000000b8e1187207 */ /* 0x000fe40002000000 */
[----:B------:R-:W-:-:S02]  /*41c0*/  SEL R27, R156, R187, P4 ;  /* 0x000000bb9c1b7207 */ /* 0x000fc40002000000 */
[----:B------:R-:W-:Y:S02]  /*41d0*/  SEL R26, R155, R186, P4 ;  /* 0x000000ba9b1a7207 */ /* 0x000fe40002000000 */
[----:B------:R-:W-:Y:S01]  /*41e0*/  @P3 F2FP.F16.F32.PACK_AB R28, RZ, R225 ;  /* 0x000000e1ff1c323e */ /* 0x000fe200000000ff */
[----:B0-----:R-:W0:Y:S01]  /*41f0*/  @P1 LDC.64 R32, c[0x0][0x308] ;  /* 0x0000c200ff201b82 */ /* 0x001e220000000a00 */
[----:B------:R-:W-:Y:S01]  /*4200*/  F2FP.F16.F32.PACK_AB R29, R156, R155 ;  /* 0x0000009b9c1d723e */ /* 0x000fe200000000ff */
[----:B------:R1:W-:Y:S01]  /*4210*/  @P1 STG.E.128 desc[UR4][R102.64], R24 ;  /* 0x0000001866001986 */ /* 0x0003e2000c101d04 */
[----:B------:R-:W-:Y:S02]  /*4220*/  @P3 PRMT R176, R28, 0x7610, R176 ;  /* 0x000076101cb03816 */ /* 0x000fe400000000b0 */
[----:B------:R-:W-:Y:S02]  /*4230*/  F2FP.F16.F32.PACK_AB R28, R157, R225 ;  /* 0x000000e19d1c723e */ /* 0x000fe400000000ff */
[----:B------:R-:W-:Y:S01]  /*4240*/  @P3 PRMT R178, R178, 0x5410, R158 ;  /* 0x00005410b2b23816 */ /* 0x000fe2000000009e */
[----:B------:R-:W2:Y:S01]  /*4250*/  @P3 LDC.64 R34, c[0x0][0x300] ;  /* 0x0000c000ff223b82 */ /* 0x000ea20000000a00 */
[----:B------:R-:W-:-:S02]  /*4260*/  @P3 PRMT R177, R177, 0x5410, R159 ;  /* 0x00005410b1b13816 */ /* 0x000fc4000000009f */
[----:B------:R-:W-:Y:S01]  /*4270*/  @P3 PRMT R176, R176, 0x5410, R160 ;  /* 0x00005410b0b03816 */ /* 0x000fe200000000a0 */
[----:B-1----:R-:W-:Y:S01]  /*4280*/  IMAD.WIDE.U32 R24, R208, 0x10, R164 ;  /* 0x00000010d0187825 */ /* 0x002fe200078e00a4 */
[----:B------:R-:W-:Y:S02]  /*4290*/  @P3 F2FP.F16.F32.PACK_AB R26, RZ, R112 ;  /* 0x00000070ff1a323e */ /* 0x000fe400000000ff */
[----:B------:R-:W-:Y:S01]  /*42a0*/  @P3 F2FP.F16.F32.PACK_AB R27, RZ, R114 ;  /* 0x00000072ff1b323e */ /* 0x000fe200000000ff */
[C---:B0-----:R-:W-:Y:S01]  /*42b0*/  @P1 IMAD.WIDE.U32 R32, R202.reuse, 0x20, R32 ;  /* 0x00000020ca201825 */ /* 0x041fe200078e0020 */
[----:B------:R0:W-:Y:S01]  /*42c0*/  STG.E.128 desc[UR4][R24.64], R28 ;  /* 0x0000001c18007986 */ /* 0x0001e2000c101d04 */
[----:B------:R-:W-:Y:S02]  /*42d0*/  @P3 F2FP.F16.F32.PACK_AB R102, RZ, R109 ;  /* 0x0000006dff66323e */ /* 0x000fe400000000ff */
[----:B------:R-:W-:Y:S01]  /*42e0*/  @P3 F2FP.F16.F32.PACK_AB R103, RZ, R110 ;  /* 0x0000006eff67323e */ /* 0x000fe200000000ff */
[----:B------:R1:W-:Y:S01]  /*42f0*/  @P3 STG.E.128 desc[UR4][R100.64], R176 ;  /* 0x000000b064003986 */ /* 0x0003e2000c101d04 */
[----:B--2---:R-:W-:Y:S01]  /*4300*/  @P3 IMAD.WIDE.U32 R34, R202, 0x10, R34 ;  /* 0x00000010ca223825 */ /* 0x004fe200078e0022 */
[----:B0-----:R-:W-:-:S02]  /*4310*/  @P3 F2FP.F16.F32.PACK_AB R28, RZ, R115 ;  /* 0x00000073ff1c323e */ /* 0x001fc400000000ff */
[----:B------:R-:W-:Y:S02]  /*4320*/  @P3 F2FP.F16.F32.PACK_AB R29, RZ, R117 ;  /* 0x00000075ff1d323e */ /* 0x000fe400000000ff */
[----:B-1----:R-:W-:Y:S02]  /*4330*/  @P3 PRMT R177, R28, 0x7610, R177 ;  /* 0x000076101cb13816 */ /* 0x002fe400000000b1 */
[----:B------:R-:W-:Y:S02]  /*4340*/  @P3 PRMT R176, R29, 0x7610, R176 ;  /* 0x000076101db03816 */ /* 0x000fe400000000b0 */
[----:B------:R-:W-:Y:S02]  /*4350*/  SEL R29, R118, R185, P4 ;  /* 0x000000b9761d7207 */ /* 0x000fe40002000000 */
[----:B------:R-:W-:Y:S02]  /*4360*/  SEL R28, R117, R184, P4 ;  /* 0x000000b8751c7207 */ /* 0x000fe40002000000 */
[----:B------:R-:W-:-:S02]  /*4370*/  SEL R31, R116, R187, P4 ;  /* 0x000000bb741f7207 */ /* 0x000fc40002000000 */
[----:B------:R-:W-:Y:S02]  /*4380*/  SEL R30, R115, R186, P4 ;  /* 0x000000ba731e7207 */ /* 0x000fe40002000000 */
[----:B------:R-:W-:Y:S02]  /*4390*/  @P3 F2FP.F16.F32.PACK_AB R24, RZ, R111 ;  /* 0x0000006fff18323e */ /* 0x000fe400000000ff */
[----:B------:R-:W-:Y:S01]  /*43a0*/  @P3 F2FP.F16.F32.PACK_AB R25, RZ, R113 ;  /* 0x00000071ff19323e */ /* 0x000fe200000000ff */
[----:B------:R0:W-:Y:S01]  /*43b0*/  @P1 STG.E.128 desc[UR4][R32.64], R28 ;  /* 0x0000001c20001986 */ /* 0x0001e2000c101d04 */
[----:B------:R-:W-:Y:S02]  /*43c0*/  @P3 F2FP.F16.F32.PACK_AB R100, RZ, R116 ;  /* 0x00000074ff64323e */ /* 0x000fe400000000ff */
[----:B------:R-:W-:Y:S02]  /*43d0*/  @P3 F2FP.F16.F32.PACK_AB R101, RZ, R118 ;  /* 0x00000076ff65323e */ /* 0x000fe400000000ff */
[----:B------:R-:W-:-:S02]  /*43e0*/  @P3 PRMT R179, R24, 0x7610, R179 ;  /* 0x0000761018b33816 */ /* 0x000fc400000000b3 */
[----:B------:R-:W-:Y:S02]  /*43f0*/  @P3 PRMT R178, R25, 0x7610, R178 ;  /* 0x0000761019b23816 */ /* 0x000fe400000000b2 */
[----:B------:R-:W-:Y:S02]  /*4400*/  @P3 PRMT R179, R179, 0x5410, R26 ;  /* 0x00005410b3b33816 */ /* 0x000fe4000000001a */
[----:B------:R-:W-:Y:S02]  /*4410*/  @P3 PRMT R178, R178, 0x5410, R27 ;  /* 0x00005410b2b23816 */ /* 0x000fe4000000001b */
[----:B------:R-:W-:Y:S02]  /*4420*/  @P3 PRMT R177, R177, 0x5410, R100 ;  /* 0x00005410b1b13816 */ /* 0x000fe40000000064 */
[----:B------:R-:W-:Y:S01]  /*4430*/  @P3 PRMT R176, R176, 0x5410, R101 ;  /* 0x00005410b0b03816 */ /* 0x000fe20000000065 */
[----:B------:R-:W-:Y:S01]  /*4440*/  IMAD.WIDE.U32 R100, R202, 0x10, R164 ;  /* 0x00000010ca647825 */ /* 0x000fe200078e00a4 */
[----:B------:R-:W-:-:S02]  /*4450*/  F2FP.F16.F32.PACK_AB R24, R118, R117 ;  /* 0x000000757618723e */ /* 0x000fc400000000ff */
[----:B0-----:R-:W-:Y:S02]  /*4460*/  SEL R29, R114, R181, P4 ;  /* 0x000000b5721d7207 */ /* 0x001fe40002000000 */
        /* <DEDUP_REMOVED lines=33> */
[C---:B------:R-:W-:Y:S01]  /*4680*/  IMAD.WIDE.U32 R32, R201.reuse, 0x10, R164 ;  /* 0x00000010c9207825 */ /* 0x040fe200078e00a4 */
        /* <DEDUP_REMOVED lines=16> */
[----:B0-----:R-:W-:Y:S01]  /*4790*/  MOV R24, R205 ;  /* 0x000000cd00187202 */ /* 0x001fe20000000f00 */
        /* <DEDUP_REMOVED lines=43> */
[----:B------:R-:W-:-:S03]  /*4a50*/  MOV R226, R228 ;  /* 0x000000e400e27202 */ /* 0x000fc60000000f00 */
[----:B------:R1:W5:Y:S01]  /*4a60*/  LDL.LU R71, [R1+0x7c] ;  /* 0x00007c0001477983 */ /* 0x0003620000300800 */
[----:B------:R-:W-:-:S03]  /*4a70*/  MOV R228, R230 ;  /* 0x000000e600e47202 */ /* 0x000fc60000000f00 */
[----:B------:R1:W5:Y:S01]  /*4a80*/  LDL.LU R72, [R1+0x90] ;  /* 0x0000900001487983 */ /* 0x0003620000300800 */
[----:B------:R-:W-:-:S03]  /*4a90*/  MOV R230, R232 ;  /* 0x000000e800e67202 */ /* 0x000fc60000000f00 */
        /* <DEDUP_REMOVED lines=66> */
.L_x_2358:
        /* <DEDUP_REMOVED lines=48> */
.L_x_2359:
[----:B------:R-:W-:Y:S01]  /*51c0*/  HFMA2.MMA R223, -RZ, RZ, 0, 9.5367431640625e-07 ;  /* 0x00000010ffdf7435 */ /* 0x000fe200000001ff */
[----:B------:R-:W-:Y:S02]  /*51d0*/  MOV R191, R26 ;  /* 0x0000001a00bf7202 */ /* 0x000fe40000000f00 */
[----:B------:R-:W-:Y:S02]  /*51e0*/  MOV R235, 0x1f ;  /* 0x0000001f00eb7802 */ /* 0x000fe40000000f00 */
[----:B------:R-:W-:-:S07]  /*51f0*/  MOV R236, 0xffffffff ;  /* 0xffffffff00ec7802 */ /* 0x000fce0000000f00 */
[----:B-----5:R-:W-:Y:S05]  /*5200*/  WARPSYNC.COLLECTIVE R236, `(.L_x_2361) ;  /* 0x00000000ec087348 */ /* 0x020fea0003c00000 */
[----:B------:R0:W1:Y:S02]  /*5210*/  SHFL.DOWN P3, R240, R191, R223, R235 ;  /* 0x080000dfbff07389 */ /* 0x00006400000600eb */
[----:B01---5:R-:W-:Y:S01]  /*5220*/  ENDCOLLECTIVE ;  /* 0x000000000000791b */ /* 0x023fe20003800000 */
.L_x_2361:
[----:B------:R-:W-:Y:S01]  /*5230*/  MOV R191, R25 ;  /* 0x0000001900bf7202 */ /* 0x000fe20000000f00 */
[----:B------:R-:W-:-:S07]  /*5240*/  FADD.FTZ R26, R26, R240 ;  /* 0x000000f01a1a7221 */ /* 0x000fce0000010000 */
[----:B------:R-:W-:Y:S05]  /*5250*/  WARPSYNC.COLLECTIVE R236, `(.L_x_2362) ;  /* 0x00000000ec087348 */ /* 0x000fea0003c00000 */
[----:B------:R0:W1:Y:S02]  /*5260*/  SHFL.DOWN P3, R240, R191, R223, R235 ;  /* 0x080000dfbff07389 */ /* 0x00006400000600eb */
[----:B01----:R-:W-:Y:S01]  /*5270*/  ENDCOLLECTIVE ;  /* 0x000000000000791b */ /* 0x003fe20003800000 */
.L_x_2362:
[----:B------:R-:W-:Y:S01]  /*5280*/  HFMA2.MMA R223, -RZ, RZ, 0, 4.76837158203125e-07 ;  /* 0x00000008ffdf7435 */ /* 0x000fe200000001ff */
[----:B------:R-:W-:Y:S01]  /*5290*/  MOV R191, R26 ;  /* 0x0000001a00bf7202 */ /* 0x000fe20000000f00 */
[----:B------:R-:W-:-:S09]  /*52a0*/  FADD.FTZ R25, R25, R240 ;  /* 0x000000f019197221 */ /* 0x000fd20000010000 */
[----:B------:R-:W-:Y:S05]  /*52b0*/  WARPSYNC.COLLECTIVE R236, `(.L_x_2363) ;  /* 0x00000000ec087348 */ /* 0x000fea0003c00000 */
[----:B------:R0:W1:Y:S02]  /*52c0*/  SHFL.DOWN P3, R240, R191, R223, R235 ;  /* 0x080000dfbff07389 */ /* 0x00006400000600eb */
[----:B01----:R-:W-:Y:S01]  /*52d0*/  ENDCOLLECTIVE ;  /* 0x000000000000791b */ /* 0x003fe20003800000 */
.L_x_2363:
[----:B------:R-:W-:Y:S01]  /*52e0*/  MOV R191, R25 ;  /* 0x0000001900bf7202 */ /* 0x000fe20000000f00 */
[----:B------:R-:W-:-:S07]  /*52f0*/  FADD.FTZ R26, R26, R240 ;  /* 0x000000f01a1a7221 */ /* 0x000fce0000010000 */
[----:B------:R-:W-:Y:S05]  /*5300*/  WARPSYNC.COLLECTIVE R236, `(.L_x_2364) ;  /* 0x00000000ec087348 */ /* 0x000fea0003c00000 */
[----:B------:R0:W1:Y:S02]  /*5310*/  SHFL.DOWN P3, R240, R191, R223, R235 ;  /* 0x080000dfbff07389 */ /* 0x00006400000600eb */
[----:B01----:R-:W-:Y:S01]  /*5320*/  ENDCOLLECTIVE ;  /* 0x000000000000791b */ /* 0x003fe20003800000 */
.L_x_2364:
[----:B------:R-:W-:Y:S01]  /*5330*/  HFMA2.MMA R223, -RZ, RZ, 0, 2.384185791015625e-07 ;  /* 0x00000004ffdf7435 */ /* 0x000fe200000001ff */
[----:B------:R-:W-:Y:S01]  /*5340*/  MOV R191, R26 ;  /* 0x0000001a00bf7202 */ /* 0x000fe20000000f00 */
[----:B------:R-:W-:-:S09]  /*5350*/  FADD.FTZ R25, R25, R240 ;  /* 0x000000f019197221 */ /* 0x000fd20000010000 */
[----:B------:R-:W-:Y:S05]  /*5360*/  WARPSYNC.COLLECTIVE R236, `(.L_x_2365) ;  /* 0x00000000ec087348 */ /* 0x000fea0003c00000 */
[----:B------:R0:W1:Y:S02]  /*5370*/  SHFL.DOWN P3, R240, R191, R223, R235 ;  /* 0x080000dfbff07389 */ /* 0x00006400000600eb */
[----:B01----:R-:W-:Y:S01]  /*5380*/  ENDCOLLECTIVE ;  /* 0x000000000000791b */ /* 0x003fe20003800000 */
.L_x_2365:
[----:B------:R-:W-:Y:S01]  /*5390*/  MOV R191, R25 ;  /* 0x0000001900bf7202 */ /* 0x000fe20000000f00 */
[----:B------:R-:W-:-:S07]  /*53a0*/  FADD.FTZ R26, R26, R240 ;  /* 0x000000f01a1a7221 */ /* 0x000fce0000010000 */
[----:B------:R-:W-:Y:S05]  /*53b0*/  WARPSYNC.COLLECTIVE R236, `(.L_x_2366) ;  /* 0x00000000ec087348 */ /* 0x000fea0003c00000 */
[----:B------:R0:W1:Y:S02]  /*53c0*/  SHFL.DOWN P3, R240, R191, R223, R235 ;  /* 0x080000dfbff07389 */ /* 0x00006400000600eb */
[----:B01----:R-:W-:Y:S01]  /*53d0*/  ENDCOLLECTIVE ;  /* 0x000000000000791b */ /* 0x003fe20003800000 */
.L_x_2366:
[----:B------:R-:W-:Y:S01]  /*53e0*/  HFMA2.MMA R223, -RZ, RZ, 0, 1.1920928955078125e-07 ;  /* 0x00000002ffdf7435 */ /* 0x000fe200000001ff */
[----:B------:R-:W-:Y:S01]  /*53f0*/  MOV R191, R26 ;  /* 0x0000001a00bf7202 */ /* 0x000fe20000000f00 */
[----:B------:R-:W-:-:S09]  /*5400*/  FADD.FTZ R25, R25, R240 ;  /* 0x000000f019197221 */ /* 0x000fd20000010000 */
[----:B------:R-:W-:Y:S05]  /*5410*/  WARPSYNC.COLLECTIVE R236, `(.L_x_2367) ;  /* 0x00000000ec087348 */ /* 0x000fea0003c00000 */
[----:B------:R0:W1:Y:S02]  /*5420*/  SHFL.DOWN P3, R240, R191, R223, R235 ;  /* 0x080000dfbff07389 */ /* 0x00006400000600eb */
[----:B01----:R-:W-:Y:S01]  /*5430*/  ENDCOLLECTIVE ;  /* 0x000000000000791b */ /* 0x003fe20003800000 */
.L_x_2367:
[----:B------:R-:W-:Y:S01]  /*5440*/  MOV R191, R25 ;  /* 0x0000001900bf7202 */ /* 0x000fe20000000f00 */
[----:B------:R-:W-:-:S07]  /*5450*/  FADD.FTZ R26, R26, R240 ;  /* 0x000000f01a1a7221 */ /* 0x000fce0000010000 */
[----:B------:R-:W-:Y:S05]  /*5460*/  WARPSYNC.COLLECTIVE R236, `(.L_x_2368) ;  /* 0x00000000ec087348 */ /* 0x000fea0003c00000 */
[----:B------:R0:W1:Y:S02]  /*5470*/  SHFL.DOWN P3, R240, R191, R223, R235 ;  /* 0x080000dfbff07389 */ /* 0x00006400000600eb */
[----:B01----:R-:W-:Y:S01]  /*5480*/  ENDCOLLECTIVE ;  /* 0x000000000000791b */ /* 0x003fe20003800000 */
.L_x_2368:
[----:B------:R-:W-:Y:S01]  /*5490*/  HFMA2.MMA R223, -RZ, RZ, 0, 5.9604644775390625e-08 ;  /* 0x00000001ffdf7435 */ /* 0x000fe200000001ff */
[----:B------:R-:W-:Y:S01]  /*54a0*/  MOV R191, R26 ;  /* 0x0000001a00bf7202 */ /* 0x000fe20000000f00 */
[----:B------:R-:W-:-:S09]  /*54b0*/  FADD.FTZ R25, R25, R240 ;  /* 0x000000f019197221 */ /* 0x000fd20000010000 */
[----:B------:R-:W-:Y:S05]  /*54c0*/  WARPSYNC.COLLECTIVE R236, `(.L_x_2369) ;  /* 0x00000000ec087348 */ /* 0x000fea0003c00000 */
[----:B------:R0:W1:Y:S02]  /*54d0*/  SHFL.DOWN P3, R240, R191, R223, R235 ;  /* 0x080000dfbff07389 */ /* 0x00006400000600eb */
[----:B01----:R-:W-:Y:S01]  /*54e0*/  ENDCOLLECTIVE ;  /* 0x000000000000791b */ /* 0x003fe20003800000 */
.L_x_2369:
[----:B------:R-:W-:Y:S02]  /*54f0*/  MOV R191, R25 ;  /* 0x0000001900bf7202 */ /* 0x000fe40000000f00 */
[----:B------:R-:W-:-:S07]  /*5500*/  MOV R27, R240 ;  /* 0x000000f0001b7202 */ /* 0x000fce0000000f00 */
[----:B------:R-:W-:Y:S05]  /*5510*/  WARPSYNC.COLLECTIVE R236, `(.L_x_2370) ;  /* 0x00000000ec087348 */ /* 0x000fea0003c00000 */
[----:B------:R0:W1:Y:S02]  /*5520*/  SHFL.DOWN P3, R240, R191, R223, R235 ;  /* 0x080000dfbff07389 */ /* 0x00006400000600eb */
[----:B01----:R-:W-:Y:S01]  /*5530*/  ENDCOLLECTIVE ;  /* 0x000000000000791b */ /* 0x003fe20003800000 */
.L_x_2370:
[----:B------:R-:W-:Y:S01]  /*5540*/  MOV R191, R240 ;  /* 0x000000f000bf7202 */ /* 0x000fe20000000f00 */
[----:B------:R-:W-:Y:S06]  /*5550*/  BRA `(.L_x_2371) ;  /* 0xffffffdc00687947 */ /* 0x000fec000383ffff */
.L_x_2372:
        /* <DEDUP_REMOVED lines=10> */
.L_x_3591:


//--------------------- .text._ZN10layer_norm31ln_parallel_residual_bwd_kernelINS_13Kernel_traitsIf6__halffS2_fjLj8192ELj1ELj1ELj8ELj16ENS_18Kernel_traits_baseILj8192EfS2_fS2_fjLj256EEEEELb0ELb1ELb0EEEvNS_9BwdParamsE --------------------------
	.section	.text._ZN10layer_norm31ln_parallel_residual_bwd_kernelINS_13Kernel_traitsIf6__halffS2_fjLj8192ELj1ELj1ELj8ELj16ENS_18Kernel_traits_baseILj8192EfS2_fS2_fjLj256EEEEELb0ELb1ELb0EEEvNS_9BwdParamsE,"ax",@progbits
	.align	128
        .global         _ZN10layer_norm31ln_parallel_residual_bwd_kernelINS_13Kernel_traitsIf6__halffS2_fjLj8192ELj1ELj1ELj8ELj16ENS_18Kernel_traits_baseILj8192EfS2_fS2_fjLj256EEEEELb0ELb1ELb0EEEvNS_9BwdParamsE
        .type           _ZN10layer_norm31ln_parallel_residual_bwd_kernelINS_13Kernel_traitsIf6__halffS2_fjLj8192ELj1ELj1ELj8ELj16ENS_18Kernel_traits_baseILj8192EfS2_fS2_fjLj256EEEEELb0ELb1ELb0EEEvNS_9BwdParamsE,@function
        .size           _ZN10layer_norm31ln_parallel_residual_bwd_kernelINS_13Kernel_traitsIf6__halffS2_fjLj8192ELj1ELj1ELj8ELj16ENS_18Kernel_traits_baseILj8192EfS2_fS2_fjLj256EEEEELb0ELb1ELb0EEEvNS_9BwdParamsE,(.L_x_3592 - _ZN10layer_norm31ln_parallel_residual_bwd_kernelINS_13Kernel_traitsIf6__halffS2_fjLj8192ELj1ELj1ELj8ELj16ENS_18Kernel_traits_baseILj8192EfS2_fS2_fjLj256EEEEELb0ELb1ELb0EEEvNS_9BwdParamsE)
        .other          _ZN10layer_norm31ln_parallel_residual_bwd_kernelINS_13Kernel_traitsIf6__halffS2_fjLj8192ELj1ELj1ELj8ELj16ENS_18Kernel_traits_baseILj8192EfS2_fS2_fjLj256EEEEELb0ELb1ELb0EEEvNS_9BwdParamsE,@"STO_CUDA_ENTRY STV_DEFAULT"
_ZN10layer_norm31ln_parallel_residual_bwd_kernelINS_13Kernel_traitsIf6__halffS2_fjLj8192ELj1ELj1ELj8ELj16ENS_18Kernel_traits_baseILj8192EfS2_fS2_fjLj256EEEEELb0ELb1ELb0EEEvNS_9BwdParamsE:
.text._ZN10layer_norm31ln_parallel_residual_bwd_kernelINS_13Kernel_traitsIf6__halffS2_fjLj8192ELj1ELj1ELj8ELj16ENS_18Kernel_traits_baseILj8192EfS2_fS2_fjLj256EEEEELb0ELb1ELb0EEEvNS_9BwdParamsE:
        /* <DEDUP_REMOVED lines=85> */
.L_x_2391:
        /* <DEDUP_REMOVED lines=33> */
[----:B------:R-:W-:-:S03]  /*0760*/  FADD.FTZ R170, -R176, R170 ;  /* 0x000000aab0aa7221 */ /* 0x000fc60000010100 */
[C---:B-----5:R-:W-:Y:S01]  /*0770*/  FMUL.FTZ R3, R7.reuse, R168 ;  /* 0x000000a807037220 */ /* 0x060fe20000410000 */
[C---:B------:R-:W-:Y:S01]  /*0780*/  FADD.FTZ R224, -R176.reuse, R171 ;  /* 0x000000abb0e07221 */ /* 0x040fe20000010100 */
[C---:B---3--:R-:W-:Y:S01]  /*0790*/  FADD.FTZ R164, -R176.reuse, R164 ;  /* 0x000000a4b0a47221 */ /* 0x048fe20000010100 */
[C---:B------:R-:W-:Y:S01]  /*07a0*/  FADD.FTZ R220, -R176.reuse, R165 ;  /* 0x000000a5b0dc7221 */ /* 0x040fe20000010100 */
[----:B------:R-:W-:Y:S01]  /*07b0*/  FADD.FTZ R218, -R176, R167 ;  /* 0x000000a7b0da7221 */ /* 0x000fe20000010100 */
[C---:B------:R-:W-:Y:S01]  /*07c0*/  FMUL.FTZ R227, R7.reuse, R170 ;  /* 0x000000aa07e37220 */ /* 0x040fe20000410000 */
[----:B------:R-:W-:Y:S01]  /*07d0*/  FMUL.FTZ R228, R7, R228 ;  /* 0x000000e407e47220 */ /* 0x000fe20000410000 */
[--C-:B----4-:R-:W-:Y:S02]  /*07e0*/  HADD2.F32 R169, -RZ, R172.reuse.H0_H0 ;  /* 0x200000acffa97230 */ /* 0x110fe40000004100 */
[----:B------:R-:W-:-:S03]  /*07f0*/  HADD2.F32 R172, -RZ, R172.H1_H1 ;  /* 0x300000acffac7230 */ /* 0x000fc60000004100 */
[----:B------:R-:W-:Y:S01]  /*0800*/  FMUL.FTZ R230, R140, R169 ;  /* 0x000000a98ce67220 */ /* 0x000fe20000410000 */
[--C-:B------:R-:W-:Y:S02]  /*0810*/  HADD2.F32 R225, -RZ, R173.reuse.H0_H0 ;  /* 0x200000adffe17230 */ /* 0x100fe40000004100 */
[----:B------:R-:W-:Y:S01]  /*0820*/  FMUL.FTZ R226, R141, R172 ;  /* 0x000000ac8de27220 */ /* 0x000fe20000410000 */
[----:B------:R-:W-:Y:S01]  /*0830*/  FADD.FTZ R165, RZ, R230 ;  /* 0x000000e6ffa57221 */ /* 0x000fe20000010000 */
[----:B------:R-:W-:Y:S01]  /*0840*/  FFMA.FTZ R167, R3, R230, RZ ;  /* 0x000000e603a77223 */ /* 0x000fe200000100ff */
[----:B------:R-:W-:Y:S02]  /*0850*/  HADD2.F32 R222, -RZ, R173.H1_H1 ;  /* 0x300000adffde7230 */ /* 0x000fe40000004100 */
[----:B0-----:R-:W-:Y:S01]  /*0860*/  FADD.FTZ R178, -R176, R166 ;  /* 0x000000a6b0b27221 */ /* 0x001fe20000010100 */
        /* <DEDUP_REMOVED lines=46> */
.L_x_2375:
[----:B------:R-:W-:Y:S05]  /*0b50*/  BSYNC B0 ;  /* 0x0000000000007941 */ /* 0x000fea0003800000 */
.L_x_2374:
[----:B------:R-:W-:Y:S04]  /*0b60*/  BSSY B0, `(.L_x_2376) ;  /* 0x0000050000007945 */ /* 0x000fe80003800000 */
[----:B------:R-:W-:Y:S05]  /*0b70*/  @!P1 BRA `(.L_x_2377) ;  /* 0x0000000400389947 */ /* 0x000fea0003800000 */
        /* <DEDUP_REMOVED lines=24> */
[--C-:B-1----:R-:W-:Y:S02]  /*0d00*/  HADD2.F32 R207, -RZ, R169.reuse.H0_H0 ;  /* 0x200000a9ffcf7230 */ /* 0x102fe40000004100 */
        /* <DEDUP_REMOVED lines=16> */
[----:B0-----:R-:W-:Y:S01]  /*0e10*/  FMUL.FTZ R205, R7, R172 ;  /* 0x000000ac07cd7220 */ /* 0x001fe20000410000 */
        /* <DEDUP_REMOVED lines=36> */
.L_x_2377:
[----:B------:R-:W-:Y:S05]  /*1060*/  BSYNC B0 ;  /* 0x0000000000007941 */ /* 0x000fea0003800000 */
.L_x_2376:
        /* <DEDUP_REMOVED lines=20> */
[----:B---3--:R-:W-:Y:S01]  /*11b0*/  FADD.FTZ R170, -R176, R13 ;  /* 0x0000000db0aa7221 */ /* 0x008fe20000010100 */
[----:B-----5:R-:W-:-:S02]  /*11c0*/  FMUL.FTZ R13, R7, R18 ;  /* 0x00000012070d7220 */ /* 0x020fc40000410000 */
[C---:B0-----:R-:W-:Y:S01]  /*11d0*/  FMUL.FTZ R11, R7.reuse, R16 ;  /* 0x00000010070b7220 */ /* 0x041fe20000410000 */
[C---:B------:R-:W-:Y:S01]  /*11e0*/  FADD.FTZ R182, -R176.reuse, R15 ;  /* 0x0000000fb0b67221 */ /* 0x040fe20000010100 */
[----:B------:R-:W-:Y:S01]  /*11f0*/  FMUL.FTZ R10, R7, R166 ;  /* 0x000000a6070a7220 */ /* 0x000fe20000410000 */
[----:B----4-:R-:W-:Y:S02]  /*1200*/  HADD2.F32 R17, -RZ, R20.H0_H0 ;  /* 0x20000014ff117230 */ /* 0x010fe40000004100 */
[----:B------:R-:W-:Y:S02]  /*1210*/  HADD2.F32 R19, -RZ, R21.H0_H0 ;  /* 0x20000015ff137230 */ /* 0x000fe40000004100 */
[--C-:B------:R-:W-:Y:S02]  /*1220*/  HADD2.F32 R165, -RZ, R22.reuse.H0_H0 ;  /* 0x20000016ffa57230 */ /* 0x100fe40000004100 */
[----:B------:R-:W-:Y:S02]  /*1230*/  HADD2.F32 R172, -RZ, R22.H1_H1 ;  /* 0x30000016ffac7230 */ /* 0x000fe40000004100 */
[----:B------:R-:W-:Y:S01]  /*1240*/  FADD.FTZ R22, -R176, R12 ;  /* 0x0000000cb0167221 */ /* 0x000fe20000010100 */
[----:B------:R-:W-:-:S02]  /*1250*/  HADD2.F32 R20, -RZ, R20.H1_H1 ;  /* 0x30000014ff147230 */ /* 0x000fc40000004100 */
[----:B------:R-:W-:Y:S01]  /*1260*/  FMUL.FTZ R12, R124, R17 ;  /* 0x000000117c0c7220 */ /* 0x000fe20000410000 */
[----:B------:R-:W-:Y:S01]  /*1270*/  FADD.FTZ R62, R62, R19 ;  /* 0x000000133e3e7221 */ /* 0x000fe20000010000 */
[-C--:B------:R-:W-:Y:S01]  /*1280*/  FFMA.FTZ R94, R13, R19.reuse, R94 ;  /* 0x000000130d5e7223 */ /* 0x080fe2000001005e */
[----:B------:R-:W-:Y:S01]  /*1290*/  FMUL.FTZ R16, R126, R19 ;  /* 0x000000137e107220 */ /* 0x000fe20000410000 */
[----:B------:R-:W-:Y:S01]  /*12a0*/  FMUL.FTZ R19, R7, R22 ;  /* 0x0000001607137220 */ /* 0x000fe20000410000 */
[----:B------:R-:W-:Y:S02]  /*12b0*/  HADD2.F32 R164, -RZ, R21.H1_H1 ;  /* 0x30000015ffa47230 */ /* 0x000fe40000004100 */
[----:B------:R-:W-:Y:S01]  /*12c0*/  FMUL.FTZ R15, R125, R20 ;  /* 0x000000147d0f7220 */ /* 0x000fe20000410000 */
[----:B------:R-:W-:Y:S01]  /*12d0*/  FADD.FTZ R22, R179, R12 ;  /* 0x0000000cb3167221 */ /* 0x000fe20000010000 */
[----:B------:R-:W-:Y:S01]  /*12e0*/  FFMA.FTZ R21, R11, R12, R178 ;  /* 0x0000000c0b157223 */ /* 0x000fe200000100b2 */
[----:B------:R-:W-:Y:S01]  /*12f0*/  FADD.FTZ R174, -R176, R14 ;  /* 0x0000000eb0ae7221 */ /* 0x000fe20000010100 */
[----:B------:R-:W-:-:S02]  /*1300*/  HADD2.F32 R169, -RZ, R23.H0_H0 ;  /* 0x20000017ffa97230 */ /* 0x000fc40000004100 */
[----:B------:R-:W-:Y:S01]  /*1310*/  FMUL.FTZ R14, R7, R168 ;  /* 0x000000a8070e7220 */ /* 0x000fe20000410000 */
[----:B------:R-:W-:Y:S02]  /*1320*/  HADD2.F32 R232, -RZ, R23.H1_H1 ;  /* 0x30000017ffe87230 */ /* 0x000fe40000004100 */
        /* <DEDUP_REMOVED lines=23> */
[C---:B------:R-:W-:Y:S01]  /*14a0*/  FFMA.FTZ R164, R20.reuse, R21, R165 ;  /* 0x0000001514a47223 */ /* 0x040fe200000100a5 */
        /* <DEDUP_REMOVED lines=12> */
.L_x_2379:
[----:B------:R-:W-:Y:S05]  /*1570*/  BSYNC B0 ;  /* 0x0000000000007941 */ /* 0x000fea0003800000 */
.L_x_2378:
        /* <DEDUP_REMOVED lines=18> */
[----:B---3--:R-:W-:-:S03]  /*16a0*/  FADD.FTZ R164, -R176, R164 ;  /* 0x000000a4b0a47221 */ /* 0x008fc60000010100 */
[C---:B-----5:R-:W-:Y:S01]  /*16b0*/  FMUL.FTZ R9, R7.reuse, R168 ;  /* 0x000000a807097220 */ /* 0x060fe20000410000 */
[C---:B------:R-:W-:Y:S01]  /*16c0*/  FADD.FTZ R194, -R176.reuse, R171 ;  /* 0x000000abb0c27221 */ /* 0x040fe20000010100 */
[C---:B------:R-:W-:Y:S01]  /*16d0*/  FADD.FTZ R198, -R176.reuse, R165 ;  /* 0x000000a5b0c67221 */ /* 0x040fe20000010100 */
[C---:B------:R-:W-:Y:S01]  /*16e0*/  FMUL.FTZ R191, R7.reuse, R164 ;  /* 0x000000a407bf7220 */ /* 0x040fe20000410000 */
[----:B------:R-:W-:Y:S01]  /*16f0*/  FADD.FTZ R170, -R176, R170 ;  /* 0x000000aab0aa7221 */ /* 0x000fe20000010100 */
[----:B0-----:R-:W-:Y:S01]  /*1700*/  FMUL.FTZ R188, R7, R192 ;  /* 0x000000c007bc7220 */ /* 0x001fe20000410000 */
[--C-:B----4-:R-:W-:Y:S02]  /*1710*/  HADD2.F32 R169, -RZ, R172.reuse.H0_H0 ;  /* 0x200000acffa97230 */ /* 0x110fe40000004100 */
[----:B------:R-:W-:-:S03]  /*1720*/  HADD2.F32 R172, -RZ, R172.H1_H1 ;  /* 0x300000acffac7230 */ /* 0x000fc60000004100 */
[----:B------:R-:W-:Y:S01]  /*1730*/  FMUL.FTZ R190, R116, R169 ;  /* 0x000000a974be7220 */ /* 0x000fe20000410000 */
[--C-:B------:R-:W-:Y:S02]  /*1740*/  HADD2.F32 R171, -RZ, R173.reuse.H0_H0 ;  /* 0x200000adffab7230 */ /* 0x100fe40000004100 */
[----:B------:R-:W-:Y:S01]  /*1750*/  FMUL.FTZ R187, R117, R172 ;  /* 0x000000ac75bb7220 */ /* 0x000fe20000410000 */
[----:B------:R-:W-:Y:S01]  /*1760*/  FADD.FTZ R164, R179, R190 ;  /* 0x000000beb3a47221 */ /* 0x000fe20000010000 */
[----:B------:R-:W-:Y:S01]  /*1770*/  FFMA.FTZ R165, R9, R190, R178 ;  /* 0x000000be09a57223 */ /* 0x000fe200000100b2 */
[----:B------:R-:W-:Y:S01]  /*1780*/  FADD.FTZ R202, -R176, R167 ;  /* 0x000000a7b0ca7221 */ /* 0x000fe20000010100 */
[----:B------:R-:W-:Y:S02]  /*1790*/  HADD2.F32 R196, -RZ, R173.H1_H1 ;  /* 0x300000adffc47230 */ /* 0x000fe40000004100 */
[C---:B------:R-:W-:Y:S01]  /*17a0*/  FMUL.FTZ R192, R7.reuse, R194 ;  /* 0x000000c207c07220 */ /* 0x040fe20000410000 */
[----:B------:R-:W-:Y:S01]  /*17b0*/  FADD.FTZ R167, R164, R187 ;  /* 0x000000bba4a77221 */ /* 0x000fe20000010000 */
[----:B------:R-:W-:Y:S01]  /*17c0*/  FMUL.FTZ R185, R7, R170 ;  /* 0x000000aa07b97220 */ /* 0x000fe20000410000 */
[----:B------:R-:W-:Y:S01]  /*17d0*/  FMUL.FTZ R194, R118, R171 ;  /* 0x000000ab76c27220 */ /* 0x000fe20000410000 */
[----:B------:R-:W-:Y:S01]  /*17e0*/  FFMA.FTZ R164, R188, R187, R165 ;  /* 0x000000bbbca47223 */ /* 0x000fe200000100a5 */
[----:B------:R-:W-:-:S02]  /*17f0*/  HADD2.F32 R173, -RZ, R174.H0_H0 ;  /* 0x200000aeffad7230 */ /* 0x000fc40000004100 */
        /* <DEDUP_REMOVED lines=10> */
[----:B------:R-:W-:-:S02]  /*18a0*/  HADD2.F32 R197, -RZ, R175.H0_H0 ;  /* 0x200000afffc57230 */ /* 0x000fc40000004100 */
[----:B------:R-:W-:Y:S01]  /*18b0*/  FMUL.FTZ R198, R7, R198 ;  /* 0x000000c607c67220 */ /* 0x000fe20000410000 */
        /* <DEDUP_REMOVED lines=28> */
.L_x_2381:
[----:B------:R-:W-:Y:S05]  /*1a80*/  BSYNC B0 ;  /* 0x0000000000007941 */ /* 0x000fea0003800000 */
.L_x_2380:
        /* <DEDUP_REMOVED lines=23> */
.L_x_2408:
        /* <DEDUP_REMOVED lines=116> */
.L_x_2384:
[----:B------:R-:W-:Y:S05]  /*2340*/  BSYNC B0 ;  /* 0x0000000000007941 */ /* 0x000fea0003800000 */
.L_x_2383:
        /* <DEDUP_REMOVED lines=79> */
.L_x_2386:
[----:B------:R-:W-:Y:S05]  /*2840*/  BSYNC B0 ;  /* 0x0000000000007941 */ /* 0x000fea0003800000 */
.L_x_2385:
        /* <DEDUP_REMOVED lines=79> */
.L_x_2388:
[----:B------:R-:W-:Y:S05]  /*2d40*/  BSYNC B0 ;  /* 0x0000000000007941 */ /* 0x000fea0003800000 */
.L_x_2387:
        /* <DEDUP_REMOVED lines=65> */
[----:B------:R-:W-:Y:S01]  /*3160*/  F2FP.F16.F32.PACK_AB R166, R166, R177 ;  /* 0x000000b1a6a6723e */ /* 0x000fe200000000ff */
[----:B0-----:R-:W-:Y:S01]  /*3170*/  @P6 IMAD.WIDE.U32 R164, R8, 0x20, R164 ;  /* 0x0000002008a46825 */ /* 0x001fe200078e00a4 */
[----:B------:R-:W-:-:S02]  /*3180*/  @P5 F2FP.F16.F32.PACK_AB R8, RZ, R172 ;  /* 0x000000acff08523e */ /* 0x000fc400000000ff */
[----:B------:R-:W-:Y:S02]  /*3190*/  @P5 PRMT R162, R162, 0x5410, R179 ;  /* 0x00005410a2a25816 */ /* 0x000fe400000000b3 */
[----:B------:R-:W-:Y:S01]  /*31a0*/  @P6 STG.E.128 desc[UR4][R164.64], R152 ;  /* 0x00000098a4006986 */ /* 0x000fe2000c101d04 */
[----:B------:R-:W-:Y:S02]  /*31b0*/  @P5 PRMT R161, R161, 0x5410, R175 ;  /* 0x00005410a1a15816 */ /* 0x000fe400000000af */
[----:B------:R-:W-:Y:S01]  /*31c0*/  @P5 PRMT R160, R160, 0x5410, R8 ;  /* 0x00005410a0a05816 */ /* 0x000fe20000000008 */
[----:B------:R0:W-:Y:S01]  /*31d0*/  @P6 STG.E.128 desc[UR4][R164.64+0x10], R156 ;  /* 0x0000109ca4006986 */ /* 0x0001e2000c101d04 */
[----:B------:R-:W-:Y:S02]  /*31e0*/  @P5 PRMT R163, R163, 0x5410, R229 ;  /* 0x00005410a3a35816 */ /* 0x000fe400000000e5 */
[----:B0-----:R-:W-:Y:S02]  /*31f0*/  F2FP.F16.F32.PACK_AB R164, R172, R167 ;  /* 0x000000a7aca4723e */ /* 0x001fe400000000ff */
[----:B------:R-:W-:-:S02]  /*3200*/  F2FP.F16.F32.PACK_AB R165, R176, R173 ;  /* 0x000000adb0a5723e */ /* 0x000fc400000000ff */
[----:B------:R-:W-:-:S05]  /*3210*/  F2FP.F16.F32.PACK_AB R167, R232, R213 ;  /* 0x000000d5e8a7723e */ /* 0x000fca00000000ff */
[----:B------:R3:W-:Y:S04]  /*3220*/  STG.E.128 desc[UR4][R170.64], R164 ;  /* 0x000000a4aa007986 */ /* 0x0007e8000c101d04 */
[----:B------:R3:W-:Y:S02]  /*3230*/  @P5 STG.E.128 desc[UR4][R168.64], R160 ;  /* 0x000000a0a8005986 */ /* 0x0007e4000c101d04 */
.L_x_2390:
[----:B------:R-:W-:Y:S05]  /*3240*/  BSYNC B0 ;  /* 0x0000000000007941 */ /* 0x000fea0003800000 */
.L_x_2389:
[----:B------:R-:W-:Y:S02]  /*3250*/  IADD3 R5, R5, UR18, RZ ;  /* 0x0000001205057c10 */ /* 0x000fe4000fffe0ff */
[----:B------:R-:W-:Y:S02]  /*3260*/  SEL R8, RZ, 0x1, P4 ;  /* 0x00000001ff087807 */ /* 0x000fe40002000000 */
[----:B------:R-:W-:-:S13]  /*3270*/  ISETP.GE.AND P5, PT, R5, UR19, PT ;  /* 0x0000001305007c0c */ /* 0x000fda000bfa6270 */
[----:B------:R-:W-:Y:S05]  /*3280*/  @!P5 BRA `(.L_x_2391) ;  /* 0xffffffd000b0d947 */ /* 0x000fea000383ffff */
.L_x_2373:
        /* <DEDUP_REMOVED lines=17> */
.L_x_2393:
[----:B------:R-:W-:Y:S05]  /*33a0*/  BSYNC B0 ;  /* 0x0000000000007941 */ /* 0x000fea0003800000 */
.L_x_2392:
        /* <DEDUP_REMOVED lines=11> */
.L_x_2395:
[----:B------:R-:W-:Y:S05]  /*3460*/  BSYNC B0 ;  /* 0x0000000000007941 */ /* 0x000fea0003800000 */
.L_x_2394:
        /* <DEDUP_REMOVED lines=11> */
.L_x_2397:
[----:B------:R-:W-:Y:S05]  /*3520*/  BSYNC B0 ;  /* 0x0000000000007941 */ /* 0x000fea0003800000 */
.L_x_2396:
        /* <DEDUP_REMOVED lines=11> */
.L_x_2382:
[----:B------:R-:W-:Y:S01]  /*35e0*/  HFMA2.MMA R175, -RZ, RZ, 0, 9.5367431640625e-07 ;  /* 0x00000010ffaf7435 */ /* 0x000fe200000001ff */
[----:B------:R-:W-:Y:S02]  /*35f0*/  MOV R174, R179 ;  /* 0x000000b300ae7202 */ /* 0x000fe40000000f00 */
[----:B------:R-:W-:Y:S02]  /*3600*/  MOV R176, 0x1f ;  /* 0x0000001f00b07802 */ /* 0x000fe40000000f00 */
[----:B------:R-:W-:-:S07]  /*3610*/  MOV R173, 0xffffffff ;  /* 0xffffffff00ad7802 */ /* 0x000fce0000000f00 */
[----:B-----5:R-:W-:Y:S05]  /*3620*/  WARPSYNC.COLLECTIVE R173, `(.L_x_2398) ;  /* 0x00000000ad087348 */ /* 0x020fea0003c00000 */
[----:B------:R0:W1:Y:S02]  /*3630*/  SHFL.DOWN P3, R213, R174, R175, R176 ;  /* 0x080000afaed57389 */ /* 0x00006400000600b0 */
[----:B01---5:R-:W-:Y:S01]  /*3640*/  ENDCOLLECTIVE ;  /* 0x000000000000791b */ /* 0x023fe20003800000 */
.L_x_2398:
[----:B------:R-:W-:Y:S02]  /*3650*/  MOV R174, R178 ;  /* 0x000000b200ae7202 */ /* 0x000fe40000000f00 */
[----:B------:R-:W-:-:S07]  /*3660*/  MOV R166, R213 ;  /* 0x000000d500a67202 */ /* 0x000fce0000000f00 */
[----:B------:R-:W-:Y:S05]  /*3670*/  WARPSYNC.COLLECTIVE R173, `(.L_x_2399) ;  /* 0x00000000ad087348 */ /* 0x000fea0003c00000 */
[----:B------:R0:W1:Y:S02]  /*3680*/  SHFL.DOWN P3, R213, R174, R175, R176 ;  /* 0x080000afaed57389 */ /* 0x00006400000600b0 */
[----:B01----:R-:W-:Y:S01]  /*3690*/  ENDCOLLECTIVE ;  /* 0x000000000000791b */ /* 0x003fe20003800000 */
.L_x_2399:
[----:B------:R-:W-:Y:S01]  /*36a0*/  FADD.FTZ R166, R166, R179 ;  /* 0x000000b3a6a67221 */ /* 0x000fe20000010000 */
[----:B------:R-:W-:-:S04]  /*36b0*/  HFMA2.MMA R175, -RZ, RZ, 0, 4.76837158203125e-07 ;  /* 0x00000008ffaf7435 */ /* 0x000fc800000001ff */
[----:B------:R-:W-:Y:S02]  /*36c0*/  MOV R174, R166 ;  /* 0x000000a600ae7202 */ /* 0x000fe40000000f00 */
[----:B------:R-:W-:-:S07]  /*36d0*/  MOV R165, R213 ;  /* 0x000000d500a57202 */ /* 0x000fce0000000f00 */
[----:B------:R-:W-:Y:S05]  /*36e0*/  WARPSYNC.COLLECTIVE R173, `(.L_x_2400) ;  /* 0x00000000ad087348 */ /* 0x000fea0003c00000 */
[----:B------:R0:W1:Y:S02]  /*36f0*/  SHFL.DOWN P3, R213, R174, R175, R176 ;  /* 0x080000afaed57389 */ /* 0x00006400000600b0 */
[----:B01----:R-:W-:Y:S01]  /*3700*/  ENDCOLLECTIVE ;  /* 0x000000000000791b */ /* 0x003fe20003800000 */
.L_x_2400:
[----:B------:R-:W-:-:S05]  /*3710*/  FADD.FTZ R165, R165, R178 ;  /* 0x000000b2a5a57221 */ /* 0x000fca0000010000 */
[----:B------:R-:W-:Y:S02]  /*3720*/  MOV R174, R165 ;  /* 0x000000a500ae7202 */ /* 0x000fe40000000f00 */
[----:B------:R-:W-:-:S07]  /*3730*/  MOV R167, R213 ;  /* 0x000000d500a77202 */ /* 0x000fce0000000f00 */
[----:B------:R-:W-:Y:S05]  /*3740*/  WARPSYNC.COLLECTIVE R173, `(.L_x_2401) ;  /* 0x00000000ad087348 */ /* 0x000fea0003c00000 */
[----:B------:R0:W1:Y:S02]  /*3750*/  SHFL.DOWN P3, R213, R174, R175, R176 ;  /* 0x080000afaed57389 */ /* 0x00006400000600b0 */
[----:B01----:R-:W-:Y:S01]  /*3760*/  ENDCOLLECTIVE ;  /* 0x000000000000791b */ /* 0x003fe20003800000 */
.L_x_2401:
[----:B------:R-:W-:Y:S01]  /*3770*/  FADD.FTZ R167, R166, R167 ;  /* 0x000000a7a6a77221 */ /* 0x000fe20000010000 */
[----:B------:R-:W-:-:S04]  /*3780*/  HFMA2.MMA R175, -RZ, RZ, 0, 2.384185791015625e-07 ;  /* 0x00000004ffaf7435 */ /* 0x000fc800000001ff */
[----:B------:R-:W-:Y:S02]  /*3790*/  MOV R174, R167 ;  /* 0x000000a700ae7202 */ /* 0x000fe40000000f00 */
[----:B------:R-:W-:-:S07]  /*37a0*/  MOV R168, R213 ;  /* 0x000000d500a87202 */ /* 0x000fce0000000f00 */
[----:B------:R-:W-:Y:S05]  /*37b0*/  WARPSYNC.COLLECTIVE R173, `(.L_x_2402) ;  /* 0x00000000ad087348 */ /* 0x000fea0003c00000 */
[----:B------:R0:W1:Y:S02]  /*37c0*/  SHFL.DOWN P3, R213, R174, R175, R176 ;  /* 0x080000afaed57389 */ /* 0x00006400000600b0 */
[----:B01----:R-:W-:Y:S01]  /*37d0*/  ENDCOLLECTIVE ;  /* 0x000000000000791b */ /* 0x003fe20003800000 */
.L_x_2402:
[----:B------:R-:W-:-:S05]  /*37e0*/  FADD.FTZ R168, R165, R168 ;  /* 0x000000a8a5a87221 */ /* 0x000fca0000010000 */
[----:B------:R-:W-:Y:S02]  /*37f0*/  MOV R174, R168 ;  /* 0x000000a800ae7202 */ /* 0x000fe40000000f00 */
[----:B------:R-:W-:-:S07]  /*3800*/  MOV R170, R213 ;  /* 0x000000d500aa7202 */ /* 0x000fce0000000f00 */
[----:B------:R-:W-:Y:S05]  /*3810*/  WARPSYNC.COLLECTIVE R173, `(.L_x_2403) ;  /* 0x00000000ad087348 */ /* 0x000fea0003c00000 */
[----:B------:R0:W1:Y:S02]  /*3820*/  SHFL.DOWN P3, R213, R174, R175, R176 ;  /* 0x080000afaed57389 */ /* 0x00006400000600b0 */
[----:B01----:R-:W-:Y:S01]  /*3830*/  ENDCOLLECTIVE ;  /* 0x000000000000791b */ /* 0x003fe20003800000 */
.L_x_2403:
[----:B------:R-:W-:Y:S01]  /*3840*/  FADD.FTZ R170, R167, R170 ;  /* 0x000000aaa7aa7221 */ /* 0x000fe20000010000 */
[----:B------:R-:W-:-:S04]  /*3850*/  HFMA2.MMA R175, -RZ, RZ, 0, 1.1920928955078125e-07 ;  /* 0x00000002ffaf7435 */ /* 0x000fc800000001ff */
[----:B------:R-:W-:Y:S02]  /*3860*/  MOV R174, R170 ;  /* 0x000000aa00ae7202 */ /* 0x000fe40000000f00 */
[----:B------:R-:W-:-:S07]  /*3870*/  MOV R169, R213 ;  /* 0x000000d500a97202 */ /* 0x000fce0000000f00 */
[----:B------:R-:W-:Y:S05]  /*3880*/  WARPSYNC.COLLECTIVE R173, `(.L_x_2404) ;  /* 0x00000000ad087348 */ /* 0x000fea0003c00000 */
[----:B------:R0:W1:Y:S02]  /*3890*/  SHFL.DOWN P3, R213, R174, R175, R176 ;  /* 0x080000afaed57389 */ /* 0x00006400000600b0 */
[----:B01----:R-:W-:Y:S01]  /*38a0*/  ENDCOLLECTIVE ;  /* 0x000000000000791b */ /* 0x003fe20003800000 */
.L_x_2404:
[----:B------:R-:W-:-:S05]  /*38b0*/  FADD.FTZ R169, R168, R169 ;  /* 0x000000a9a8a97221 */ /* 0x000fca0000010000 */
[----:B------:R-:W-:Y:S02]  /*38c0*/  MOV R174, R169 ;  /* 0x000000a900ae7202 */ /* 0x000fe40000000f00 */
[----:B------:R-:W-:-:S07]  /*38d0*/  MOV R171, R213 ;  /* 0x000000d500ab7202 */ /* 0x000fce0000000f00 */
[----:B------:R-:W-:Y:S05]  /*38e0*/  WARPSYNC.COLLECTIVE R173, `(.L_x_2405) ;  /* 0x00000000ad087348 */ /* 0x000fea0003c00000 */
[----:B------:R0:W1:Y:S02]  /*38f0*/  SHFL.DOWN P3, R213, R174, R175, R176 ;  /* 0x080000afaed57389 */ /* 0x00006400000600b0 */
[----:B01----:R-:W-:Y:S01]  /*3900*/  ENDCOLLECTIVE ;  /* 0x000000000000791b */ /* 0x003fe20003800000 */
.L_x_2405:
[----:B------:R-:W-:Y:S01]  /*3910*/  FADD.FTZ R171, R170, R171 ;  /* 0x000000abaaab7221 */ /* 0x000fe20000010000 */
[----:B------:R-:W-:-:S04]  /*3920*/  HFMA2.MMA R175, -RZ, RZ, 0, 5.9604644775390625e-08 ;  /* 0x00000001ffaf7435 */ /* 0x000fc800000001ff */
[----:B------:R-:W-:Y:S02]  /*3930*/  MOV R174, R171 ;  /* 0x000000ab00ae7202 */ /* 0x000fe40000000f00 */
[----:B------:R-:W-:-:S07]  /*3940*/  MOV R172, R213 ;  /* 0x000000d500ac7202 */ /* 0x000fce0000000f00 */
[----:B------:R-:W-:Y:S05]  /*3950*/  WARPSYNC.COLLECTIVE R173, `(.L_x_2406) ;  /* 0x00000000ad087348 */ /* 0x000fea0003c00000 */
[----:B------:R0:W1:Y:S02]  /*3960*/  SHFL.DOWN P3, R213, R174, R175, R176 ;  /* 0x080000afaed57389 */ /* 0x00006400000600b0 */
[----:B01----:R-:W-:Y:S01]  /*3970*/  ENDCOLLECTIVE ;  /* 0x000000000000791b */ /* 0x003fe20003800000 */
.L_x_2406:
[----:B------:R-:W-:-:S05]  /*3980*/  FADD.FTZ R172, R169, R172 ;  /* 0x000000aca9ac7221 */ /* 0x000fca0000010000 */
[----:B------:R-:W-:Y:S02]  /*3990*/  MOV R174, R172 ;  /* 0x000000ac00ae7202 */ /* 0x000fe40000000f00 */
[----:B------:R-:W-:-:S07]  /*39a0*/  MOV R212, R213 ;  /* 0x000000d500d47202 */ /* 0x000fce0000000f00 */
[----:B------:R-:W-:Y:S05]  /*39b0*/  WARPSYNC.COLLECTIVE R173, `(.L_x_2407) ;  /* 0x00000000ad087348 */ /* 0x000fea0003c00000 */
[----:B------:R0:W1:Y:S02]  /*39c0*/  SHFL.DOWN P3, R213, R174, R175, R176 ;  /* 0x080000afaed57389 */ /* 0x00006400000600b0 */
[----:B01----:R-:W-:Y:S01]  /*39d0*/  ENDCOLLECTIVE ;  /* 0x000000000000791b */ /* 0x003fe20003800000 */
.L_x_2407:
[----:B------:R-:W-:Y:S05]  /*39e0*/  BRA `(.L_x_2408) ;  /* 0xffffffe000847947 */ /* 0x000fea000383ffff */
.L_x_2409:
        /* <DEDUP_REMOVED lines=9> */
.L_x_3592:


//--------------------- .text._ZN10layer_norm31ln_parallel_residual_bwd_kernelINS_13Kernel_traitsIf6__halffS2_fjLj8192ELj1ELj1ELj8ELj16ENS_18Kernel_traits_baseILj8192EfS2_fS2_fjLj256EEEEELb0ELb1ELb1EEEvNS_9BwdParamsE --------------------------
	.section	.text._ZN10layer_norm31ln_parallel_residual_bwd_kernelINS_13Kernel_traitsIf6__halffS2_fjLj8192ELj1ELj1ELj8ELj16ENS_18Kernel_traits_baseILj8192EfS2_fS2_fjLj256EEEEELb0ELb1ELb1EEEvNS_9BwdParamsE,"ax",@progbits
	.align	128
        .global         _ZN10layer_norm31ln_parallel_residual_bwd_kernelINS_13Kernel_traitsIf6__halffS2_fjLj8192ELj1ELj1ELj8ELj16ENS_18Kernel_traits_baseILj8192EfS2_fS2_fjLj256EEEEELb0ELb1ELb1EEEvNS_9BwdParamsE
        .type           _ZN10layer_norm31ln_parallel_residual_bwd_kernelINS_13Kernel_traitsIf6__halffS2_fjLj8192ELj1ELj1ELj8ELj16ENS_18Kernel_traits_baseILj8192EfS2_fS2_fjLj256EEEEELb0ELb1ELb1EEEvNS_9BwdParamsE,@function
        .size           _ZN10layer_norm31ln_parallel_residual_bwd_kernelINS_13Kernel_traitsIf6__halffS2_fjLj8192ELj1ELj1ELj8ELj16ENS_18Kernel_traits_baseILj8192EfS2_fS2_fjLj256EEEEELb0ELb1ELb1EEEvNS_9BwdParamsE,(.L_x_3593 - _ZN10layer_norm31ln_parallel_residual_bwd_kernelINS_13Kernel_traitsIf6__halffS2_fjLj8192ELj1ELj1ELj8ELj16ENS_18Kernel_traits_baseILj8192EfS2_fS2_fjLj256EEEEELb0ELb1ELb1EEEvNS_9BwdParamsE)
        .other          _ZN10layer_norm31ln_parallel_residual_bwd_kernelINS_13Kernel_traitsIf6__halffS2_fjLj8192ELj1ELj1ELj8ELj16ENS_18Kernel_traits_baseILj8192EfS2_fS2_fjLj256EEEEELb0ELb1ELb1EEEvNS_9BwdParamsE,@"STO_CUDA_ENTRY STV_DEFAULT"
_ZN10layer_norm31ln_parallel_residual_bwd_kernelINS_13Kernel_traitsIf6__halffS2_fjLj8192ELj1ELj1ELj8ELj16ENS_18Kernel_traits_baseILj8192EfS2_fS2_fjLj256EEEEELb0ELb1ELb1EEEvNS_9BwdParamsE:
.text._ZN10layer_norm31ln_parallel_residual_bwd_kernelINS_13Kernel_traitsIf6__halffS2_fjLj8192ELj1ELj1ELj8ELj16ENS_18Kernel_traits_baseILj8192EfS2_fS2_fjLj256EEEEELb0ELb1ELb1EEEvNS_9BwdParamsE:
        /* <DEDUP_REMOVED lines=47> */
.L_x_2410:
        /* <DEDUP_REMOVED lines=48> */
.L_x_2413:
        /* <DEDUP_REMOVED lines=19> */
[----:B------:R-:W-:Y:S01]  /*0720*/  IMAD.WIDE.U32 R124, R205, 0x10, R148 ;  /* 0x00000010cd7c7825 */ /* 0x000fe200078e0094 */
[----:B------:R-:W2:Y:S03]  /*0730*/  LDG.E.128 R120, desc[UR4][R152.64] ;  /* 0x0000000498787981 */ /* 0x000ea6000c1e1d00 */
[----:B---3--:R-:W-:Y:S01]  /*0740*/  IMAD.WIDE R206, R194, 0x4, R180 ;  /* 0x00000004c2ce7825 */ /* 0x008fe200078e02b4 */
[----:B------:R-:W3:Y:S01]  /*0750*/  LDG.E.128 R112, desc[UR4][R112.64] ;  /* 0x0000000470707981 */ /* 0x000ee2000c1e1d00 */
[----:B------:R-:W0:Y:S02]  /*0760*/  LDC.64 R180, c[0x0][0x2c8] ;  /* 0x0000b200ffb47b82 */ /* 0x000e240000000a00 */
[--C-:B------:R-:W-:Y:S01]  /*0770*/  IMAD.WIDE.U32 R188, R201, 0x20, R208.reuse ;  /* 0x00000020c9bc7825 */ /* 0x100fe200078e00d0 */
[----:B------:R-:W3:Y:S03]  /*0780*/  LDG.E.128 R124, desc[UR4][R124.64] ;  /* 0x000000047c7c7981 */ /* 0x000ee6000c1e1d00 */
[----:B------:R-:W-:Y:S01]  /*0790*/  IMAD.WIDE.U32 R208, R195, 0x20, R208 ;  /* 0x00000020c3d07825 */ /* 0x000fe200078e00d0 */
[----:B------:R-:W3:Y:S03]  /*07a0*/  LDG.E R206, desc[UR4][R206.64] ;  /* 0x00000004cece7981 */ /* 0x000ee6000c1e1900 */
[--C-:B------:R-:W-:Y:S01]  /*07b0*/  IMAD.WIDE.U32 R136, R201, 0x10, R148.reuse ;  /* 0x00000010c9887825 */ /* 0x100fe200078e0094 */
[----:B------:R-:W3:Y:S03]  /*07c0*/  LDG.E.128 R132, desc[UR4][R188.64] ;  /* 0x00000004bc847981 */ /* 0x000ee6000c1e1d00 */
[----:B------:R-:W-:Y:S01]  /*07d0*/  IMAD.WIDE.U32 R148, R195, 0x10, R148 ;  /* 0x00000010c3947825 */ /* 0x000fe200078e0094 */
[----:B------:R-:W3:Y:S04]  /*07e0*/  LDG.E.128 R144, desc[UR4][R208.64] ;  /* 0x00000004d0907981 */ /* 0x000ee8000c1e1d00 */
[----:B------:R-:W3:Y:S04]  /*07f0*/  LDG.E.128 R128, desc[UR4][R152.64+0x10] ;  /* 0x0000100498807981 */ /* 0x000ee8000c1e1d00 */
[----:B------:R-:W3:Y:S04]  /*0800*/  LDG.E.128 R136, desc[UR4][R136.64] ;  /* 0x0000000488887981 */ /* 0x000ee8000c1e1d00 */
[----:B------:R-:W3:Y:S04]  /*0810*/  LDG.E.128 R148, desc[UR4][R148.64] ;  /* 0x0000000494947981 */ /* 0x000ee8000c1e1d00 */
[----:B------:R1:W3:Y:S04]  /*0820*/  LDG.E.128 R140, desc[UR4][R188.64+0x10] ;  /* 0x00001004bc8c7981 */ /* 0x0002e8000c1e1d00 */
        /* <DEDUP_REMOVED lines=9> */
[----:B-----5:R-:W5:Y:S01]  /*08c0*/  @P0 LDG.E.128 R64, desc[UR4][R202.64] ;  /* 0x00000004ca400981 */ /* 0x020f62000c1e1d00 */
        /* <DEDUP_REMOVED lines=17> */
[C---:B------:R-:W-:Y:S01]  /*09e0*/  FADD.FTZ R209, -R200.reuse, R110 ;  /* 0x0000006ec8d17221 */ /* 0x040fe20000010100 */
[C---:B------:R-:W-:Y:S01]  /*09f0*/  FADD.FTZ R213, -R200.reuse, R111 ;  /* 0x0000006fc8d57221 */ /* 0x040fe20000010100 */
[C---:B------:R-:W-:Y:S01]  /*0a00*/  FADD.FTZ R207, -R200.reuse, R109 ;  /* 0x0000006dc8cf7221 */ /* 0x040fe20000010100 */
[C---:B--2---:R-:W-:Y:S01]  /*0a10*/  FADD.FTZ R217, -R200.reuse, R123 ;  /* 0x0000007bc8d97221 */ /* 0x044fe20000010100 */
[--C-:B---3--:R-:W-:Y:S02]  /*0a20*/  HADD2.F32 R111, -RZ, R115.reuse.H0_H0 ;  /* 0x20000073ff6f7230 */ /* 0x108fe40000004100 */
[----:B------:R-:W-:Y:S02]  /*0a30*/  HADD2.F32 R110, -RZ, R115.H1_H1 ;  /* 0x30000073ff6e7230 */ /* 0x000fe40000004100 */
[----:B------:R-:W-:Y:S01]  /*0a40*/  FADD.FTZ R115, -R200, R116 ;  /* 0x00000074c8737221 */ /* 0x000fe20000010100 */
[----:B-1----:R-:W-:-:S02]  /*0a50*/  HADD2.F32 R199, -RZ, R112.H0_H0 ;  /* 0x20000070ffc77230 */ /* 0x002fc40000004100 */
[--C-:B------:R-:W-:Y:S02]  /*0a60*/  HADD2.F32 R123, -RZ, R124.reuse.H0_H0 ;  /* 0x2000007cff7b7230 */ /* 0x100fe40000004100 */
[----:B------:R-:W-:Y:S02]  /*0a70*/  HADD2.F32 R116, -RZ, R124.H1_H1 ;  /* 0x3000007cff747230 */ /* 0x000fe40000004100 */
[----:B------:R-:W-:Y:S01]  /*0a80*/  FMUL.FTZ R124, R206, R203 ;  /* 0x000000cbce7c7220 */ /* 0x000fe20000410000 */
[----:B------:R-:W-:Y:S02]  /*0a90*/  HADD2.F32 R108, -RZ, R113.H1_H1 ;  /* 0x30000071ff6c7230 */ /* 0x000fe40000004100 */
[C---:B------:R-:W-:Y:S01]  /*0aa0*/  FADD.FTZ R189, -R200.reuse, R120 ;  /* 0x00000078c8bd7221 */ /* 0x040fe20000010100 */
[----:B------:R-:W-:Y:S01]  /*0ab0*/  FADD.FTZ R227, -R200, R134 ;  /* 0x00000086c8e37221 */ /* 0x000fe20000010100 */
[----:B------:R-:W-:Y:S02]  /*0ac0*/  HADD2.F32 R112, -RZ, R112.H1_H1 ;  /* 0x30000070ff707230 */ /* 0x000fe40000004100 */
[----:B------:R-:W-:Y:S01]  /*0ad0*/  FMUL.FTZ R134, R206, R213 ;  /* 0x000000d5ce867220 */ /* 0x000fe20000410000 */
[----:B------:R-:W-:-:S02]  /*0ae0*/  HADD2.F32 R109, -RZ, R114.H0_H0 ;  /* 0x20000072ff6d7230 */ /* 0x000fc40000004100 */
[----:B------:R-:W-:Y:S01]  /*0af0*/  FADD.FTZ R245, -R200, R147 ;  /* 0x00000093c8f57221 */ /* 0x000fe20000010100 */
[----:B------:R-:W-:Y:S01]  /*0b00*/  FADD.FTZ R192, R199, R192 ;  /* 0x000000c0c7c07221 */ /* 0x000fe20000010000 */
[-C--:B------:R-:W-:Y:S01]  /*0b10*/  FFMA.FTZ R193, R124, R199.reuse, R193 ;  /* 0x000000c77cc17223 */ /* 0x080fe200000100c1 */
[--C-:B------:R-:W-:Y:S02]  /*0b20*/  HADD2.F32 R221, -RZ, R127.reuse.H0_H0 ;  /* 0x2000007fffdd7230 */ /* 0x100fe40000004100 */
[----:B------:R-:W-:Y:S01]  /*0b30*/  FMUL.FTZ R199, R60, R199 ;  /* 0x000000c73cc77220 */ /* 0x000fe20000410000 */
[----:B------:R-:W-:Y:S02]  /*0b40*/  HADD2.F32 R120, -RZ, R127.H1_H1 ;  /* 0x3000007fff787230 */ /* 0x000fe40000004100 */
[----:B------:R-:W-:Y:S01]  /*0b50*/  FMUL.FTZ R147, R206, R115 ;  /* 0x00000073ce937220 */ /* 0x000fe20000410000 */
[----:B------:R-:W-:Y:S01]  /*0b60*/  FADD.FTZ R127, -R200, R128 ;  /* 0x00000080c87f7221 */ /* 0x000fe20000010100 */
[----:B------:R-:W-:-:S02]  /*0b70*/  HADD2.F32 R197, -RZ, R113.H0_H0 ;  /* 0x20000071ffc57230 */ /* 0x000fc40000004100 */
[C---:B------:R-:W-:Y:S01]  /*0b80*/  FADD.FTZ R225, -R200.reuse, R132 ;  /* 0x00000084c8e17221 */ /* 0x040fe20000010100 */
[--C-:B------:R-:W-:Y:S02]  /*0b90*/  HADD2.F32 R235, -RZ, R139.reuse.H0_H0 ;  /* 0x2000008bffeb7230 */ /* 0x100fe40000004100 */
[----:B------:R-:W-:Y:S01]  /*0ba0*/  FADD.FTZ R241, -R200, R145 ;  /* 0x00000091c8f17221 */ /* 0x000fe20000010100 */
[----:B------:R-:W-:Y:S02]  /*0bb0*/  HADD2.F32 R128, -RZ, R139.H1_H1 ;  /* 0x3000008bff807230 */ /* 0x000fe40000004100 */
[----:B------:R-:W-:Y:S01]  /*0bc0*/  FMUL.FTZ R132, R206, R209 ;  /* 0x000000d1ce847220 */ /* 0x000fe20000410000 */
[--C-:B------:R-:W-:Y:S02]  /*0bd0*/  HADD2.F32 R247, -RZ, R149.reuse.H0_H0 ;  /* 0x20000095fff77230 */ /* 0x100fe40000004100 */
[----:B------:R-:W-:Y:S01]  /*0be0*/  FADD.FTZ R184, R108, R184 ;  /* 0x000000b86cb87221 */ /* 0x000fe20000010000 */
[----:B------:R-:W-:-:S02]  /*0bf0*/  HADD2.F32 R249, -RZ, R149.H1_H1 ;  /* 0x30000095fff97230 */ /* 0x000fc40000004100 */
[----:B------:R-:W-:Y:S01]  /*0c00*/  FADD.FTZ R139, -R200, R140 ;  /* 0x0000008cc88b7221 */ /* 0x000fe20000010100 */
[-C--:B------:R-:W-:Y:S01]  /*0c10*/  FFMA.FTZ R185, R134, R108.reuse, R185 ;  /* 0x0000006c86b97223 */ /* 0x080fe200000100b9 */
[----:B------:R-:W-:Y:S01]  /*0c20*/  FMUL.FTZ R149, R63, R108 ;  /* 0x0000006c3f957220 */ /* 0x000fe20000410000 */
[----:B------:R-:W-:Y:S01]  /*0c30*/  FADD.FTZ R223, -R200, R130 ;  /* 0x00000082c8df7221 */ /* 0x000fe20000010100 */
[----:B------:R-:W-:Y:S01]  /*0c40*/  FMUL.FTZ R145, R61, R112 ;  /* 0x000000703d917220 */ /* 0x000fe20000410000 */
[----:B------:R-:W-:Y:S01]  /*0c50*/  FADD.FTZ R19, R109, R19 ;  /* 0x000000136d137221 */ /* 0x000fe20000010000 */
[-C--:B------:R-:W-:Y:S01]  /*0c60*/  FFMA.FTZ R20, R147, R109.reuse, R20 ;  /* 0x0000006d93147223 */ /* 0x080fe20000010014 */
[----:B------:R-:W-:Y:S01]  /*0c70*/  FMUL.FTZ R140, R56, R109 ;  /* 0x0000006d388c7220 */ /* 0x000fe20000410000 */
[----:B------:R-:W-:Y:S01]  /*0c80*/  FADD.FTZ R108, RZ, R199 ;  /* 0x000000c7ff6c7221 */ /* 0x000fe20000010000 */
[----:B------:R-:W-:Y:S01]  /*0c90*/  FMUL.FTZ R130, R206, R207 ;  /* 0x000000cfce827220 */ /* 0x000fe20000410000 */
[----:B------:R-:W-:Y:S01]  /*0ca0*/  FFMA.FTZ R109, R124, R199, RZ ;  /* 0x000000c77c6d7223 */ /* 0x000fe200000100ff */
[----:B------:R-:W-:Y:S01]  /*0cb0*/  FADD.FTZ R113, -R200, R118 ;  /* 0x00000076c8717221 */ /* 0x000fe20000010100 */
        /* <DEDUP_REMOVED lines=8> */
[----:B------:R-:W-:Y:S01]  /*0d40*/  FFMA.FTZ R109, R132, R197, R109 ;  /* 0x000000c5846d7223 */ /* 0x000fe2000001006d */
[----:B------:R-:W-:Y:S01]  /*0d50*/  FADD.FTZ R202, -R200, R154 ;  /* 0x0000009ac8ca7221 */ /* 0x000fe20000010100 */
[----:B------:R-:W-:-:S02]  /*0d60*/  HADD2.F32 R114, -RZ, R114.H1_H1 ;  /* 0x30000072ff727230 */ /* 0x000fc40000004100 */
[----:B------:R-:W-:Y:S01]  /*0d70*/  FADD.FTZ R23, R111, R23 ;  /* 0x000000176f177221 */ /* 0x000fe20000010000 */
[-C--:B------:R-:W-:Y:S01]  /*0d80*/  FFMA.FTZ R24, R153, R111.reuse, R24 ;  /* 0x0000006f99187223 */ /* 0x080fe20000010018 */
[----:B------:R-:W-:Y:S01]  /*0d90*/  FMUL.FTZ R154, R58, R111 ;  /* 0x0000006f3a9a7220 */ /* 0x000fe20000410000 */
[----:B------:R-:W-:Y:S01]  /*0da0*/  FADD.FTZ R111, R108, R149 ;  /* 0x000000956c6f7221 */ /* 0x000fe20000010000 */
[----:B------:R-:W-:Y:S01]  /*0db0*/  FADD.FTZ R117, -R200, R117 ;  /* 0x00000075c8757221 */ /* 0x000fe20000010100 */
[----:B------:R-:W-:Y:S01]  /*0dc0*/  FFMA.FTZ R108, R134, R149, R109 ;  /* 0x00000095866c7223 */ /* 0x000fe2000001006d */
[C---:B------:R-:W-:Y:S01]  /*0dd0*/  FADD.FTZ R119, -R200.reuse, R119 ;  /* 0x00000077c8777221 */ /* 0x040fe20000010100 */
[C---:B------:R-:W-:Y:S01]  /*0de0*/  FADD.FTZ R237, -R200.reuse, R142 ;  /* 0x0000008ec8ed7221 */ /* 0x040fe20000010100 */
[----:B------:R-:W-:Y:S01]  /*0df0*/  FADD.FTZ R239, -R200, R144 ;  /* 0x00000090c8ef7221 */ /* 0x000fe20000010100 */
[--C-:B------:R-:W-:Y:S02]  /*0e00*/  HADD2.F32 R142, -RZ, R151.reuse.H0_H0 ;  /* 0x20000097ff8e7230 */ /* 0x100fe40000004100 */
[----:B------:R-:W-:Y:S01]  /*0e10*/  FMUL.FTZ R144, R57, R114 ;  /* 0x0000007239907220 */ /* 0x000fe20000410000 */
[----:B------:R-:W-:-:S02]  /*0e20*/  HADD2.F32 R188, -RZ, R151.H1_H1 ;  /* 0x30000097ffbc7230 */ /* 0x000fc40000004100 */
[----:B------:R-:W-:Y:S01]  /*0e30*/  FADD.FTZ R111, R111, R140 ;  /* 0x0000008c6f6f7221 */ /* 0x000fe20000010000 */
[----:B------:R-:W-:Y:S01]  /*0e40*/  FMUL.FTZ R151, R206, R117 ;  /* 0x00000075ce977220 */ /* 0x000fe20000410000 */
[----:B------:R-:W-:Y:S01]  /*0e50*/  FFMA.FTZ R108, R147, R140, R108 ;  /* 0x0000008c936c7223 */ /* 0x000fe2000001006c */
[----:B------:R-:W-:Y:S01]  /*0e60*/  FADD.FTZ R196, -R200, R152 ;  /* 0x00000098c8c47221 */ /* 0x000fe20000010100 */
[----:B------:R-:W-:Y:S01]  /*0e70*/  FMUL.FTZ R152, R206, R119 ;  /* 0x00000077ce987220 */ /* 0x000fe20000410000 */
[----:B------:R-:W-:Y:S01]  /*0e80*/  FADD.FTZ R111, R111, R144 ;  /* 0x000000906f6f7221 */ /* 0x000fe20000010000 */
[----:B------:R-:W-:Y:S01]  /*0e90*/  FFMA.FTZ R108, R151, R144, R108 ;  /* 0x00000090976c7223 */ /* 0x000fe2000001006c */
[----:B------:R-:W-:Y:S01]  /*0ea0*/  FADD.FTZ R208, -R200, R155 ;  /* 0x0000009bc8d07221 */ /* 0x000fe20000010100 */
[----:B------:R-:W-:Y:S01]  /*0eb0*/  FADD.FTZ R25, R110, R25 ;  /* 0x000000196e197221 */ /* 0x000fe20000010000 */
[-C--:B------:R-:W-:Y:S01]  /*0ec0*/  FFMA.FTZ R13, R152, R110.reuse, R13 ;  /* 0x0000006e980d7223 */ /* 0x080fe2000001000d */
        /* <DEDUP_REMOVED lines=13> */
[----:B------:R-:W-:Y:S01]  /*0fa0*/  FADD.FTZ R110, R110, R155 ;  /* 0x0000009b6e6e7221 */ /* 0x000fe20000010000 */
[----:B------:R-:W-:Y:S01]  /*0fb0*/  FMUL.FTZ R200, R206, R189 ;  /* 0x000000bdcec87220 */ /* 0x000fe20000410000 */
[----:B------:R-:W-:Y:S01]  /*0fc0*/  FFMA.FTZ R111, R152, R155, R109 ;  /* 0x0000009b986f7223 */ /* 0x000fe2000001006d */
[----:B------:R-:W-:-:S02]  /*0fd0*/  HADD2.F32 R219, -RZ, R125.H0_H0 ;  /* 0x2000007dffdb7230 */ /* 0x000fc40000004100 */
[----:B------:R-:W-:Y:S01]  /*0fe0*/  FMUL.FTZ R210, R53, R116 ;  /* 0x0000007435d27220 */ /* 0x000fe20000410000 */
[----:B------:R-:W-:Y:S01]  /*0ff0*/  FADD.FTZ R109, R110, R203 ;  /* 0x000000cb6e6d7221 */ /* 0x000fe20000010000 */
        /* <DEDUP_REMOVED lines=15> */
[C---:B------:R-:W-:Y:S01]  /*10f0*/  FMUL.FTZ R207, R206.reuse, R127 ;  /* 0x0000007fcecf7220 */ /* 0x040fe20000410000 */
        /* <DEDUP_REMOVED lines=9> */
[----:B------:R-:W-:-:S02]  /*1190*/  HADD2.F32 R229, -RZ, R136.H0_H0 ;  /* 0x20000088ffe57230 */ /* 0x000fc40000004100 */
[----:B------:R-:W-:Y:S01]  /*11a0*/  FADD.FTZ R31, R125, R31 ;  /* 0x0000001f7d1f7221 */ /* 0x000fe20000010000 */
[----:B------:R-:W-:Y:S01]  /*11b0*/  FFMA.FTZ R156, R207, R125, R156 ;  /* 0x0000007dcf9c7223 */ /* 0x000fe2000001009c */
[C---:B------:R-:W-:Y:S01]  /*11c0*/  FMUL.FTZ R224, R206.reuse, R225 ;  /* 0x000000e1cee07220 */ /* 0x040fe20000410000 */
[----:B------:R-:W-:Y:S01]  /*11d0*/  FMUL.FTZ R125, R51, R120 ;  /* 0x00000078337d7220 */ /* 0x000fe20000410000 */
[----:B------:R-:W-:Y:S01]  /*11e0*/  FADD.FTZ R110, R109, R222 ;  /* 0x000000de6d6e7221 */ /* 0x000fe20000010000 */
[----:B------:R-:W-:Y:S01]  /*11f0*/  FMUL.FTZ R220, R206, R131 ;  /* 0x00000083cedc7220 */ /* 0x000fe20000410000 */
        /* <DEDUP_REMOVED lines=147> */
.L_x_2424:
        /* <DEDUP_REMOVED lines=22> */
[----:B---3--:R-:W-:Y:S01]  /*1c90*/  SEL R204, RZ, 0x1, P5 ;  /* 0x00000001ffcc7807 */ /* 0x008fe20002800000 */
        /* <DEDUP_REMOVED lines=20> */
[----:B------:R-:W-:Y:S01]  /*1de0*/  ISETP.NE.U32.AND P1, PT, RZ, UR14, PT ;  /* 0x0000000eff007c0c */ /* 0x000fe2000bf25070 */
[----:B------:R-:W1:Y:S02]  /*1df0*/  @P2 LDC.64 R122, c[0x0][0x300] ;  /* 0x0000c000ff7a2b82 */ /* 0x000e640000000a00 */
        /* <DEDUP_REMOVED lines=42> */
[----:B------:R-:W-:Y:S01]  /*20a0*/  FADD.FTZ R149, R149, -R134 ;  /* 0x8000008695957221 */ /* 0x000fe20000010000 */
[C---:B------:R-:W-:Y:S01]  /*20b0*/  FMUL.FTZ R199, R206.reuse, R199 ;  /* 0x000000c7cec77220 */ /* 0x040fe20000410000 */
[----:B------:R-:W-:Y:S01]  /*20c0*/  FMUL.FTZ R197, R206, R197 ;  /* 0x000000c5cec57220 */ /* 0x000fe20000410000 */
[----:B------:R-:W-:Y:S01]  /*20d0*/  FADD.FTZ R151, R144, -R151 ;  /* 0x8000009790977221 */ /* 0x000fe20000010000 */
[C---:B------:R-:W-:Y:S01]  /*20e0*/  FMUL.FTZ R115, R206.reuse, R147 ;  /* 0x00000093ce737220 */ /* 0x040fe20000410000 */
[----:B------:R-:W-:Y:S01]  /*20f0*/  FADD.FTZ R113, R143, -R198 ;  /* 0x800000c68f717221 */ /* 0x000fe20000010000 */
[----:B------:R-:W-:Y:S01]  /*2100*/  FMUL.FTZ R118, R206, R155 ;  /* 0x0000009bce767220 */ /* 0x000fe20000410000 */
[----:B-----5:R-:W-:Y:S01]  /*2110*/  @P0 FADD.FTZ R153, R70, R153 ;  /* 0x0000009946990221 */ /* 0x020fe20000010000 */
[C---:B------:R-:W-:Y:S01]  /*2120*/  FMUL.FTZ R112, R206.reuse, R145 ;  /* 0x00000091ce707220 */ /* 0x040fe20000410000 */
[----:B------:R-:W-:Y:S01]  /*2130*/  FMUL.FTZ R110, R206, R149 ;  /* 0x00000095ce6e7220 */ /* 0x000fe20000410000 */
[----:B------:R-:W-:Y:S01]  /*2140*/  FADD.FTZ R137, R137, -R236 ;  /* 0x800000ec89897221 */ /* 0x000fe20000010000 */
[----:B------:R-:W-:Y:S01]  /*2150*/  @P0 FADD.FTZ R197, R66, R197 ;  /* 0x000000c542c50221 */ /* 0x000fe20000010000 */
[----:B------:R-:W-:Y:S01]  /*2160*/  @P0 FADD.FTZ R199, R64, R199 ;  /* 0x000000c740c70221 */ /* 0x000fe20000010000 */
[----:B------:R-:W-:Y:S01]  /*2170*/  FADD.FTZ R111, R141, -R128 ;  /* 0x800000808d6f7221 */ /* 0x000fe20000010000 */
[----:B------:R-:W-:Y:S01]  /*2180*/  FMUL.FTZ R114, R206, R151 ;  /* 0x00000097ce727220 */ /* 0x000fe20000410000 */
[----:B------:R-:W-:Y:S01]  /*2190*/  @P0 FADD.FTZ R115, R68, R115 ;  /* 0x0000007344730221 */ /* 0x000fe20000010000 */
[----:B------:R-:W-:Y:S01]  /*21a0*/  FMUL.FTZ R130, R206, R113 ;  /* 0x00000071ce827220 */ /* 0x000fe20000410000 */
[----:B------:R-:W-:Y:S01]  /*21b0*/  @P0 FADD.FTZ R118, R71, R118 ;  /* 0x0000007647760221 */ /* 0x000fe20000010000 */
[----:B------:R-:W-:Y:S01]  /*21c0*/  FADD.FTZ R245, R136, -R245 ;  /* 0x800000f588f57221 */ /* 0x000fe20000010000 */
[----:B------:R-:W-:Y:S01]  /*21d0*/  @P2 F2FP.F16.F32.PACK_AB R113, RZ, R153 ;  /* 0x00000099ff71223e */ /* 0x000fe200000000ff */
[----:B------:R-:W-:Y:S01]  /*21e0*/  @P0 FADD.FTZ R110, R67, R110 ;  /* 0x0000006e436e0221 */ /* 0x000fe20000010000 */
[----:B------:R-:W-:Y:S01]  /*21f0*/  @P0 FADD.FTZ R112, R65, R112 ;  /* 0x0000007041700221 */ /* 0x000fe20000010000 */
[C---:B------:R-:W-:Y:S01]  /*2200*/  FMUL.FTZ R150, R206.reuse, R109 ;  /* 0x0000006dce967220 */ /* 0x040fe20000410000 */
[C---:B------:R-:W-:Y:S01]  /*2210*/  FMUL.FTZ R136, R206.reuse, R137 ;  /* 0x00000089ce887220 */ /* 0x040fe20000410000 */
[----:B------:R-:W-:Y:S01]  /*2220*/  FMUL.FTZ R137, R206, R111 ;  /* 0x0000006fce897220 */ /* 0x000fe20000410000 */
[----:B------:R-:W-:Y:S01]  /*2230*/  @P0 FADD.FTZ R114, R69, R114 ;  /* 0x0000007245720221 */ /* 0x000fe20000010000 */
[----:B------:R-:W-:Y:S01]  /*2240*/  @P2 F2FP.F16.F32.PACK_AB R109, RZ, R197 ;  /* 0x000000c5ff6d223e */ /* 0x000fe200000000ff */
[----:B------:R-:W-:Y:S01]  /*2250*/  FADD.FTZ R129, R218, -R129 ;  /* 0x80000081da817221 */ /* 0x000fe20000010000 */
[----:B------:R-:W-:Y:S01]  /*2260*/  @P2 F2FP.F16.F32.PACK_AB R108, RZ, R199 ;  /* 0x000000c7ff6c223e */ /* 0x000fe200000000ff */
[----:B------:R-:W-:Y:S01]  /*2270*/  FADD.FTZ R241, R148, -R241 ;  /* 0x800000f194f17221 */ /* 0x000fe20000010000 */
[----:B------:R-:W-:Y:S01]  /*2280*/  @P2 F2FP.F16.F32.PACK_AB R111, RZ, R115 ;  /* 0x00000073ff6f223e */ /* 0x000fe200000000ff */
[----:B------:R-:W-:Y:S01]  /*2290*/  FMUL.FTZ R148, R206, R129 ;  /* 0x00000081ce947220 */ /* 0x000fe20000410000 */
[----:B------:R-:W-:Y:S01]  /*22a0*/  @P2 F2FP.F16.F32.PACK_AB R116, RZ, R118 ;  /* 0x00000076ff74223e */ /* 0x000fe200000000ff */
[----:B--2---:R-:W-:Y:S01]  /*22b0*/  @P1 IMAD.WIDE.U32 R124, R211, 0x20, R124 ;  /* 0x00000020d37c1825 */ /* 0x004fe200078e007c */
[----:B------:R-:W-:-:S03]  /*22c0*/  @P2 PRMT R99, R113, 0x7610, R99 ;  /* 0x0000761071632816 */ /* 0x000fc60000000063 */
[----:B------:R-:W-:Y:S01]  /*22d0*/  FADD.FTZ R223, R222, -R223 ;  /* 0x800000dfdedf7221 */ /* 0x000fe20000010000 */
[----:B------:R-:W-:Y:S01]  /*22e0*/  @P2 F2FP.F16.F32.PACK_AB R127, RZ, R110 ;  /* 0x0000006eff7f223e */ /* 0x000fe200000000ff */
[----:B-1----:R-:W-:Y:S01]  /*22f0*/  @P2 IMAD.WIDE.U32 R122, R211, 0x10, R122 ;  /* 0x00000010d37a2825 */ /* 0x002fe200078e007a */
[----:B------:R-:W-:-:S03]  /*2300*/  @P2 F2FP.F16.F32.PACK_AB R126, RZ, R112 ;  /* 0x00000070ff7e223e */ /* 0x000fc600000000ff */
[----:B------:R-:W-:Y:S01]  /*2310*/  FADD.FTZ R203, R203, -R200 ;  /* 0x800000c8cbcb7221 */ /* 0x000fe20000010000 */
[----:B------:R-:W-:Y:S01]  /*2320*/  @P2 PRMT R97, R109, 0x7610, R97 ;  /* 0x000076106d612816 */ /* 0x000fe20000000061 */
[----:B------:R-:W-:Y:S01]  /*2330*/  FADD.FTZ R215, R212, -R215 ;  /* 0x800000d7d4d77221 */ /* 0x000fe20000010000 */
[----:B------:R-:W-:Y:S01]  /*2340*/  @P2 PRMT R96, R108, 0x7610, R96 ;  /* 0x000076106c602816 */ /* 0x000fe20000000060 */
[----:B------:R-:W-:Y:S01]  /*2350*/  FMUL.FTZ R147, R206, R223 ;  /* 0x000000dfce937220 */ /* 0x000fe20000410000 */
[----:B------:R-:W-:Y:S01]  /*2360*/  @P2 F2FP.F16.F32.PACK_AB R128, RZ, R114 ;  /* 0x00000072ff80223e */ /* 0x000fe200000000ff */
[----:B------:R-:W-:Y:S01]  /*2370*/  FADD.FTZ R207, R216, -R207 ;  /* 0x800000cfd8cf7221 */ /* 0x000fe20000010000 */
[----:B------:R-:W-:Y:S01]  /*2380*/  @P2 PRMT R98, R111, 0x7610, R98 ;  /* 0x000076106f622816 */ /* 0x000fe20000000062 */
[----:B------:R-:W-:Y:S01]  /*2390*/  FADD.FTZ R189, R210, -R189 ;  /* 0x800000bdd2bd7221 */ /* 0x000fe20000010000 */
[----:B------:R-:W-:Y:S01]  /*23a0*/  @P2 PRMT R99, R99, 0x5410, R116 ;  /* 0x0000541063632816 */ /* 0x000fe20000000074 */
[----:B------:R-:W-:Y:S01]  /*23b0*/  FADD.FTZ R217, R214, -R217 ;  /* 0x800000d9d6d97221 */ /* 0x000fe20000010000 */
[----:B------:R-:W-:Y:S01]  /*23c0*/  SEL R117, R114, R105, P3 ;  /* 0x0000006972757207 */ /* 0x000fe20001800000 */
[----:B------:R-:W-:Y:S01]  /*23d0*/  FMUL.FTZ R203, R206, R203 ;  /* 0x000000cbcecb7220 */ /* 0x000fe20000410000 */
[----:B------:R-:W-:Y:S01]  /*23e0*/  F2FP.F16.F32.PACK_AB R114, R114, R115 ;  /* 0x000000737272723e */ /* 0x000fe200000000ff */
[----:B------:R-:W-:Y:S01]  /*23f0*/  FMUL.FTZ R215, R206, R215 ;  /* 0x000000d7ced77220 */ /* 0x000fe20000410000 */
[----:B------:R-:W-:Y:S01]  /*2400*/  SEL R116, R115, R104, P3 ;  /* 0x0000006873747207 */ /* 0x000fe20001800000 */
[----:B------:R-:W-:Y:S01]  /*2410*/  @P0 FADD.FTZ R147, R78, R147 ;  /* 0x000000934e930221 */ /* 0x000fe20000010000 */
[----:B------:R-:W-:Y:S01]  /*2420*/  SEL R111, R110, R103, P3 ;  /* 0x000000676e6f7207 */ /* 0x000fe20001800000 */
[----:B------:R-:W-:Y:S01]  /*2430*/  FMUL.FTZ R207, R206, R207 ;  /* 0x000000cfcecf7220 */ /* 0x000fe20000410000 */
[----:B------:R-:W-:Y:S01]  /*2440*/  F2FP.F16.F32.PACK_AB R113, R110, R197 ;  /* 0x000000c56e71723e */ /* 0x000fe200000000ff */
[----:B------:R-:W-:Y:S01]  /*2450*/  FMUL.FTZ R144, R206, R189 ;  /* 0x000000bdce907220 */ /* 0x000fe20000410000 */
[----:B------:R-:W-:Y:S01]  /*2460*/  SEL R119, R118, R107, P3 ;  /* 0x0000006b76777207 */ /* 0x000fe20001800000 */
[----:B------:R-:W-:Y:S01]  /*2470*/  FMUL.FTZ R146, R206, R217 ;  /* 0x000000d9ce927220 */ /* 0x000fe20000410000 */
[----:B------:R-:W-:Y:S01]  /*2480*/  F2FP.F16.F32.PACK_AB R115, R118, R153 ;  /* 0x000000997673723e */ /* 0x000fe200000000ff */
[----:B------:R-:W-:Y:S01]  /*2490*/  @P0 FADD.FTZ R215, R74, R215 ;  /* 0x000000d74ad70221 */ /* 0x000fe20000010000 */
[----:B------:R-:W-:Y:S01]  /*24a0*/  @P2 PRMT R97, R97, 0x5410, R127 ;  /* 0x0000541061612816 */ /* 0x000fe2000000007f */
[----:B------:R-:W-:Y:S01]  /*24b0*/  @P0 FADD.FTZ R203, R72, R203 ;  /* 0x000000cb48cb0221 */ /* 0x000fe20000010000 */
[----:B------:R-:W-:Y:S01]  /*24c0*/  @P2 PRMT R96, R96, 0x5410, R126 ;  /* 0x0000541060602816 */ /* 0x000fe2000000007e */
[----:B------:R-:W-:Y:S01]  /*24d0*/  @P0 FADD.FTZ R207, R76, R207 ;  /* 0x000000cf4ccf0221 */ /* 0x000fe20000010000 */
[----:B------:R-:W-:Y:S01]  /*24e0*/  SEL R109, R112, R101, P3 ;  /* 0x00000065706d7207 */ /* 0x000fe20001800000 */
[----:B------:R-:W1:Y:S01]  /*24f0*/  @P1 LDC.64 R126, c[0x0][0x308] ;  /* 0x0000c200ff7e1b82 */ /* 0x000e620000000a00 */
[----:B------:R-:W-:Y:S01]  /*2500*/  SEL R108, R199, R100, P3 ;  /* 0x00000064c76c7207 */ /* 0x000fe20001800000 */
[----:B------:R-:W-:Y:S01]  /*2510*/  @P0 FADD.FTZ R150, R79, R150 ;  /* 0x000000964f960221 */ /* 0x000fe20000010000 */
        /* <DEDUP_REMOVED lines=9> */
[----:B------:R-:W-:Y:S01]  /*25b0*/  FADD.FTZ R139, R232, -R139 ;  /* 0x8000008be88b7221 */ /* 0x000fe20000010000 */
[----:B------:R-:W-:Y:S01]  /*25c0*/  FADD.FTZ R237, R138, -R237 ;  /* 0x800000ed8aed7221 */ /* 0x000fe20000010000 */
[----:B------:R2:W-:Y:S01]  /*25d0*/  @P1 STG.E.128 desc[UR4][R124.64+0x10], R116 ;  /* 0x000010747c001986 */ /* 0x0005e2000c101d04 */
[----:B------:R-:W-:Y:S01]  /*25e0*/  FADD.FTZ R229, R229, -R224 ;  /* 0x800000e0e5e57221 */ /* 0x000fe20000010000 */
[C---:B------:R-:W-:Y:S01]  /*25f0*/  FMUL.FTZ R141, R206.reuse, R139 ;  /* 0x0000008bce8d7220 */ /* 0x040fe20000410000 */
[----:B------:R-:W-:Y:S01]  /*2600*/  @P2 F2FP.F16.F32.PACK_AB R149, RZ, R148 ;  /* 0x00000094ff95223e */ /* 0x000fe200000000ff */
[----:B------:R3:W-:Y:S01]  /*2610*/  STG.E.128 desc[UR4][R128.64], R112 ;  /* 0x0000007080007986 */ /* 0x0007e2000c101d04 */
[----:B------:R-:W-:Y:S01]  /*2620*/  FMUL.FTZ R139, R206, R237 ;  /* 0x000000edce8b7220 */ /* 0x000fe20000410000 */
[----:B------:R-:W-:Y:S01]  /*2630*/  FADD.FTZ R227, R230, -R227 ;  /* 0x800000e3e6e37221 */ /* 0x000fe20000010000 */
[----:B------:R-:W-:Y:S01]  /*2640*/  FADD.FTZ R135, R135, -R234 ;  /* 0x800000ea87877221 */ /* 0x000fe20000010000 */
[----:B------:R4:W-:Y:S01]  /*2650*/  @P2 STG.E.128 desc[UR4][R122.64], R96 ;  /* 0x000000607a002986 */ /* 0x0009e2000c101d04 */
[----:B------:R-:W-:Y:S01]  /*2660*/  @P0 FADD.FTZ R139, R86, R139 ;  /* 0x0000008b568b0221 */ /* 0x000fe20000010000 */
[C---:B------:R-:W-:Y:S01]  /*2670*/  FMUL.FTZ R145, R206.reuse, R229 ;  /* 0x000000e5ce917220 */ /* 0x040fe20000410000 */
[C---:B------:R-:W-:Y:S01]  /*2680*/  FMUL.FTZ R143, R206.reuse, R227 ;  /* 0x000000e3ce8f7220 */ /* 0x040fe20000410000 */
[----:B------:R-:W-:Y:S01]  /*2690*/  FMUL.FTZ R138, R206, R135 ;  /* 0x00000087ce8a7220 */ /* 0x000fe20000410000 */
[----:B------:R-:W-:Y:S01]  /*26a0*/  @P0 FADD.FTZ R141, R84, R141 ;  /* 0x0000008d548d0221 */ /* 0x000fe20000010000 */
[----:B0-----:R-:W-:Y:S01]  /*26b0*/  @P2 F2FP.F16.F32.PACK_AB R109, RZ, R215 ;  /* 0x000000d7ff6d223e */ /* 0x001fe200000000ff */
[----:B------:R-:W-:Y:S01]  /*26c0*/  FADD.FTZ R133, R228, -R133 ;  /* 0x80000085e4857221 */ /* 0x000fe20000010000 */
[----:B------:R-:W-:Y:S01]  /*26d0*/  @P2 F2FP.F16.F32.PACK_AB R108, RZ, R203 ;  /* 0x000000cbff6c223e */ /* 0x000fe200000000ff */
[----:B------:R-:W-:Y:S01]  /*26e0*/  FADD.FTZ R131, R131, -R226 ;  /* 0x800000e283837221 */ /* 0x000fe20000010000 */
[----:B--2---:R-:W-:Y:S01]  /*26f0*/  @P2 F2FP.F16.F32.PACK_AB R125, RZ, R147 ;  /* 0x00000093ff7d223e */ /* 0x004fe200000000ff */
[----:B------:R-:W-:Y:S01]  /*2700*/  FADD.FTZ R213, R142, -R213 ;  /* 0x800000d58ed57221 */ /* 0x000fe20000010000 */
[----:B------:R-:W-:Y:S01]  /*2710*/  @P2 F2FP.F16.F32.PACK_AB R110, RZ, R207 ;  /* 0x000000cfff6e223e */ /* 0x000fe200000000ff */
[----:B------:R-:W-:Y:S01]  /*2720*/  @P0 FADD.FTZ R136, R87, R136 ;  /* 0x0000008857880221 */ /* 0x000fe20000010000 */
[----:B------:R-:W-:Y:S01]  /*2730*/  @P2 F2FP.F16.F32.PACK_AB R111, RZ, R150 ;  /* 0x00000096ff6f223e */ /* 0x000fe200000000ff */
[----:B------:R-:W-:Y:S01]  /*2740*/  @P0 FADD.FTZ R138, R85, R138 ;  /* 0x0000008a558a0221 */ /* 0x000fe20000010000 */
[----:B---3--:R-:W-:Y:S01]  /*2750*/  @P2 F2FP.F16.F32.PACK_AB R129, RZ, R146 ;  /* 0x00000092ff81223e */ /* 0x008fe200000000ff */
[----:B------:R-:W-:Y:S01]  /*2760*/  @P0 FADD.FTZ R143, R82, R143 ;  /* 0x0000008f528f0221 */ /* 0x000fe20000010000 */
[----:B----4-:R-:W0:Y:S01]  /*2770*/  @P2 LDC.64 R122, c[0x0][0x300] ;  /* 0x0000c000ff7a2b82 */ /* 0x010e220000000a00 */
[----:B------:R-:W-:Y:S01]  /*2780*/  @P2 PRMT R99, R125, 0x7610, R99 ;  /* 0x000076107d632816 */ /* 0x000fe20000000063 */
[----:B-1----:R-:W-:Y:S01]  /*2790*/  @P1 IMAD.WIDE.U32 R124, R205, 0x20, R126 ;  /* 0x00000020cd7c1825 */ /* 0x002fe200078e007e */
[----:B------:R-:W-:-:S03]  /*27a0*/  @P2 F2FP.F16.F32.PACK_AB R128, RZ, R144 ;  /* 0x00000090ff80223e */ /* 0x000fc600000000ff */
[----:B------:R-:W-:Y:S01]  /*27b0*/  @P0 FADD.FTZ R145, R80, R145 ;  /* 0x0000009150910221 */ /* 0x000fe20000010000 */
[----:B------:R-:W-:Y:S01]  /*27c0*/  @P2 PRMT R97, R109, 0x7610, R97 ;  /* 0x000076106d612816 */ /* 0x000fe20000000061 */
[----:B------:R-:W-:Y:S01]  /*27d0*/  FMUL.FTZ R142, R206, R133 ;  /* 0x00000085ce8e7220 */ /* 0x000fe20000410000 */
[----:B------:R-:W-:Y:S01]  /*27e0*/  @P2 PRMT R96, R108, 0x7610, R96 ;  /* 0x000076106c602816 */ /* 0x000fe20000000060 */
[----:B------:R-:W1:Y:S01]  /*27f0*/  @P1 LDC.64 R126, c[0x0][0x308] ;  /* 0x0000c200ff7e1b82 */ /* 0x000e620000000a00 */
[----:B------:R-:W-:Y:S01]  /*2800*/  @P2 PRMT R98, R110, 0x7610, R98 ;  /* 0x000076106e622816 */ /* 0x000fe20000000062 */
[----:B------:R-:W-:Y:S01]  /*2810*/  FMUL.FTZ R140, R206, R131 ;  /* 0x00000083ce8c7220 */ /* 0x000fe20000410000 */
[----:B------:R-:W-:Y:S01]  /*2820*/  @P2 PRMT R99, R99, 0x5410, R111 ;  /* 0x0000541063632816 */ /* 0x000fe2000000006f */
[----:B------:R-:W-:Y:S01]  /*2830*/  @P0 FADD.FTZ R142, R81, R142 ;  /* 0x0000008e518e0221 */ /* 0x000fe20000010000 */
        /* <DEDUP_REMOVED lines=9> */
[----:B------:R-:W-:Y:S01]  /*28d0*/  FMUL.FTZ R135, R206, R247 ;  /* 0x000000f7ce877220 */ /* 0x000fe20000410000 */
[----:B------:R-:W-:Y:S01]  /*28e0*/  SEL R116, R207, R104, P3 ;  /* 0x00000068cf747207 */ /* 0x000fe20001800000 */
[----:B0-----:R-:W-:Y:S01]  /*28f0*/  @P2 IMAD.WIDE.U32 R122, R205, 0x10, R122 ;  /* 0x00000010cd7a2825 */ /* 0x001fe200078e007a */
[----:B------:R-:W-:Y:S01]  /*2900*/  SEL R119, R150, R107, P3 ;  /* 0x0000006b96777207 */ /* 0x000fe20001800000 */
[----:B------:R0:W-:Y:S01]  /*2910*/  @P1 STG.E.128 desc[UR4][R124.64], R108 ;  /* 0x0000006c7c001986 */ /* 0x0001e2000c101d04 */
[----:B------:R-:W-:Y:S01]  /*2920*/  SEL R118, R147, R106, P3 ;  /* 0x0000006a93767207 */ /* 0x000fe20001800000 */
[C---:B------:R-:W-:Y:S01]  /*2930*/  FMUL.FTZ R133, R206.reuse, R251 ;  /* 0x000000fbce857220 */ /* 0x040fe20000410000 */
[----:B------:R-:W-:Y:S01]  /*2940*/  @P2 PRMT R97, R97, 0x5410, R129 ;  /* 0x0000541061612816 */ /* 0x000fe20000000081 */
        /* <DEDUP_REMOVED lines=8> */
[----:B------:R-:W-:Y:S01]  /*29d0*/  FMUL.FTZ R132, R206, R245 ;  /* 0x000000f5ce847220 */ /* 0x000fe20000410000 */
[----:B------:R-:W-:Y:S01]  /*29e0*/  F2FP.F16.F32.PACK_AB R115, R150, R147 ;  /* 0x000000939673723e */ /* 0x000fe200000000ff */
[----:B------:R-:W-:Y:S01]  /*29f0*/  FMUL.FTZ R206, R206, R213 ;  /* 0x000000d5cece7220 */ /* 0x000fe20000410000 */
[----:B------:R-:W-:Y:S01]  /*2a00*/  @P2 PRMT R98, R98, 0x5410, R149 ;  /* 0x0000541062622816 */ /* 0x000fe20000000095 */
[----:B------:R-:W-:Y:S01]  /*2a10*/  @P0 FADD.FTZ R131, R94, R131 ;  /* 0x000000835e830221 */ /* 0x000fe20000010000 */
[----:B------:R-:W-:Y:S01]  /*2a20*/  @P0 FADD.FTZ R133, R92, R133 ;  /* 0x000000855c850221 */ /* 0x000fe20000010000 */
[----:B------:R3:W-:Y:S01]  /*2a30*/  STG.E.128 desc[UR4][R128.64], R112 ;  /* 0x0000007080007986 */ /* 0x0007e2000c101d04 */
[----:B0-----:R-:W-:Y:S01]  /*2a40*/  @P2 F2FP.F16.F32.PACK_AB R110, RZ, R141 ;  /* 0x0000008dff6e223e */ /* 0x001fe200000000ff */
[----:B------:R-:W-:Y:S01]  /*2a50*/  @P0 FADD.FTZ R135, R90, R135 ;  /* 0x000000875a870221 */ /* 0x000fe20000010000 */
[----:B------:R-:W-:Y:S01]  /*2a60*/  @P2 F2FP.F16.F32.PACK_AB R111, RZ, R138 ;  /* 0x0000008aff6f223e */ /* 0x000fe200000000ff */
[----:B------:R0:W-:Y:S01]  /*2a70*/  @P2 STG.E.128 desc[UR4][R122.64], R96 ;  /* 0x000000607a002986 */ /* 0x0001e2000c101d04 */
[----:B------:R-:W-:Y:S01]  /*2a80*/  @P2 F2FP.F16.F32.PACK_AB R109, RZ, R143 ;  /* 0x0000008fff6d223e */ /* 0x000fe200000000ff */
[----:B------:R-:W-:Y:S01]  /*2a90*/  @P0 FADD.FTZ R137, R88, R137 ;  /* 0x0000008958890221 */ /* 0x000fe20000010000 */
[----:B------:R-:W-:Y:S01]  /*2aa0*/  @P2 F2FP.F16.F32.PACK_AB R108, RZ, R145 ;  /* 0x00000091ff6c223e */ /* 0x000fe200000000ff */
[----:B------:R-:W-:Y:S01]  /*2ab0*/  @P0 FADD.FTZ R206, R95, R206 ;  /* 0x000000ce5fce0221 */ /* 0x000fe20000010000 */
[----:B--2---:R-:W-:Y:S01]  /*2ac0*/  @P2 F2FP.F16.F32.PACK_AB R125, RZ, R136 ;  /* 0x00000088ff7d223e */ /* 0x004fe200000000ff */
[----:B------:R-:W-:Y:S01]  /*2ad0*/  @P0 FADD.FTZ R130, R93, R130 ;  /* 0x000000825d820221 */ /* 0x000fe20000010000 */
[----:B------:R-:W-:Y:S01]  /*2ae0*/  SEL R117, R138, R105, P3 ;  /* 0x000000698a757207 */ /* 0x000fe20001800000 */
[----:B------:R-:W-:Y:S01]  /*2af0*/  @P0 FADD.FTZ R132, R91, R132 ;  /* 0x000000845b840221 */ /* 0x000fe20000010000 */
[----:B------:R-:W-:Y:S01]  /*2b00*/  SEL R116, R141, R104, P3 ;  /* 0x000000688d747207 */ /* 0x000fe20001800000 */
[----:B------:R-:W-:Y:S01]  /*2b10*/  @P0 FADD.FTZ R134, R89, R134 ;  /* 0x0000008659860221 */ /* 0x000fe20000010000 */
[----:B------:R-:W-:-:S02]  /*2b20*/  SEL R119, R136, R107, P3 ;  /* 0x0000006b88777207 */ /* 0x000fc40001800000 */
[----:B------:R-:W-:Y:S02]  /*2b30*/  SEL R118, R139, R106, P3 ;  /* 0x0000006a8b767207 */ /* 0x000fe40001800000 */
[----:B---3--:R-:W-:Y:S02]  /*2b40*/  F2FP.F16.F32.PACK_AB R112, R142, R145 ;  /* 0x000000918e70723e */ /* 0x008fe400000000ff */
[----:B------:R-:W-:Y:S02]  /*2b50*/  F2FP.F16.F32.PACK_AB R113, R140, R143 ;  /* 0x0000008f8c71723e */ /* 0x000fe400000000ff */
[----:B0-----:R-:W-:Y:S02]  /*2b60*/  @P2 F2FP.F16.F32.PACK_AB R123, RZ, R139 ;  /* 0x0000008bff7b223e */ /* 0x001fe400000000ff */
[----:B------:R-:W-:Y:S02]  /*2b70*/  @P2 PRMT R98, R110, 0x7610, R98 ;  /* 0x000076106e622816 */ /* 0x000fe40000000062 */
[----:B------:R-:W-:-:S02]  /*2b80*/  @P2 PRMT R99, R123, 0x7610, R99 ;  /* 0x000076107b632816 */ /* 0x000fc40000000063 */
[----:B------:R-:W0:Y:S01]  /*2b90*/  @P2 LDC.64 R122, c[0x0][0x300] ;  /* 0x0000c000ff7a2b82 */ /* 0x000e220000000a00 */
[----:B------:R-:W-:Y:S02]  /*2ba0*/  @P2 PRMT R97, R109, 0x7610, R97 ;  /* 0x000076106d612816 */ /* 0x000fe40000000061 */
[----:B------:R-:W-:Y:S02]  /*2bb0*/  @P2 PRMT R96, R108, 0x7610, R96 ;  /* 0x000076106c602816 */ /* 0x000fe40000000060 */
[----:B------:R-:W-:Y:S01]  /*2bc0*/  @P2 PRMT R99, R99, 0x5410, R125 ;  /* 0x0000541063632816 */ /* 0x000fe2000000007d */
[C---:B-1----:R-:W-:Y:S01]  /*2bd0*/  @P1 IMAD.WIDE.U32 R124, R201.reuse, 0x20, R126 ;  /* 0x00000020c97c1825 */ /* 0x042fe200078e007e */
[----:B------:R-:W-:Y:S02]  /*2be0*/  @P2 PRMT R98, R98, 0x5410, R111 ;  /* 0x0000541062622816 */ /* 0x000fe4000000006f */
[----:B------:R-:W-:Y:S01]  /*2bf0*/  SEL R109, R142, R101, P3 ;  /* 0x000000658e6d7207 */ /* 0x000fe20001800000 */
[--C-:B------:R-:W-:Y:S01]  /*2c00*/  IMAD.WIDE.U32 R126, R201, 0x10, R120.reuse ;  /* 0x00000010c97e7825 */ /* 0x100fe200078e0078 */
[----:B------:R-:W-:Y:S01]  /*2c10*/  SEL R108, R145, R100, P3 ;  /* 0x00000064916c7207 */ /* 0x000fe20001800000 */
[----:B------:R1:W-:Y:S01]  /*2c20*/  @P1 STG.E.128 desc[UR4][R124.64+0x10], R116 ;  /* 0x000010747c001986 */ /* 0x0003e2000c101d04 */
[----:B------:R-:W-:Y:S01]  /*2c30*/  SEL R111, R140, R103, P3 ;  /* 0x000000678c6f7207 */ /* 0x000fe20001800000 */
[----:B------:R-:W-:Y:S01]  /*2c40*/  IMAD.WIDE.U32 R120, R195, 0x10, R120 ;  /* 0x00000010c3787825 */ /* 0x000fe200078e0078 */
[----:B------:R-:W-:-:S02]  /*2c50*/  SEL R110, R143, R102, P3 ;  /* 0x000000668f6e7207 */ /* 0x000fc40001800000 */
[----:B------:R-:W-:Y:S02]  /*2c60*/  F2FP.F16.F32.PACK_AB R114, R138, R141 ;  /* 0x0000008d8a72723e */ /* 0x000fe400000000ff */
[----:B------:R-:W-:Y:S01]  /*2c70*/  F2FP.F16.F32.PACK_AB R115, R136, R139 ;  /* 0x0000008b8873723e */ /* 0x000fe200000000ff */
[----:B------:R2:W-:Y:S01]  /*2c80*/  @P1 STG.E.128 desc[UR4][R124.64], R108 ;  /* 0x0000006c7c001986 */ /* 0x0005e2000c101d04 */
[----:B------:R-:W-:Y:S02]  /*2c90*/  @P2 F2FP.F16.F32.PACK_AB R129, RZ, R140 ;  /* 0x0000008cff81223e */ /* 0x000fe400000000ff */
[----:B------:R-:W-:Y:S01]  /*2ca0*/  @P2 F2FP.F16.F32.PACK_AB R128, RZ, R142 ;  /* 0x0000008eff80223e */ /* 0x000fe200000000ff */
[----:B------:R3:W-:Y:S01]  /*2cb0*/  STG.E.128 desc[UR4][R126.64], R112 ;  /* 0x000000707e007986 */ /* 0x0007e2000c101d04 */
[----:B------:R-:W-:Y:S01]  /*2cc0*/  @P2 PRMT R97, R97, 0x5410, R129 ;  /* 0x0000541061612816 */ /* 0x000fe20000000081 */
[----:B0-----:R-:W-:Y:S01]  /*2cd0*/  @P2 IMAD.WIDE.U32 R122, R201, 0x10, R122 ;  /* 0x00000010c97a2825 */ /* 0x001fe200078e007a */
[----:B------:R-:W-:-:S02]  /*2ce0*/  @P2 PRMT R96, R96, 0x5410, R128 ;  /* 0x0000541060602816 */ /* 0x000fc40000000080 */
[----:B------:R-:W-:Y:S02]  /*2cf0*/  SEL R100, R137, R100, P3 ;  /* 0x0000006489647207 */ /* 0x000fe40001800000 */
[----:B-1----:R-:W-:Y:S01]  /*2d00*/  @P2 F2FP.F16.F32.PACK_AB R118, RZ, R135 ;  /* 0x00000087ff76223e */ /* 0x002fe200000000ff */
[----:B------:R0:W-:Y:S01]  /*2d10*/  @P2 STG.E.128 desc[UR4][R122.64], R96 ;  /* 0x000000607a002986 */ /* 0x0001e2000c101d04 */
[----:B------:R-:W-:Y:S02]  /*2d20*/  @P2 F2FP.F16.F32.PACK_AB R116, RZ, R137 ;  /* 0x00000089ff74223e */ /* 0x000fe400000000ff */
[----:B------:R-:W-:Y:S02]  /*2d30*/  @P2 F2FP.F16.F32.PACK_AB R119, RZ, R132 ;  /* 0x00000084ff77223e */ /* 0x000fe400000000ff */
[----:B------:R-:W-:Y:S02]  /*2d40*/  @P2 F2FP.F16.F32.PACK_AB R117, RZ, R134 ;  /* 0x00000086ff75223e */ /* 0x000fe400000000ff */
[----:B--2---:R-:W-:-:S02]  /*2d50*/  @P2 F2FP.F16.F32.PACK_AB R125, RZ, R131 ;  /* 0x00000083ff7d223e */ /* 0x004fc400000000ff */
[----:B------:R-:W-:Y:S01]  /*2d60*/  @P2 F2FP.F16.F32.PACK_AB R124, RZ, R130 ;  /* 0x00000082ff7c223e */ /* 0x000fe200000000ff */
[----:B---3--:R-:W1:Y:S01]  /*2d70*/  @P1 LDC.64 R114, c[0x0][0x308] ;  /* 0x0000c200ff721b82 */ /* 0x008e620000000a00 */
[----:B------:R-:W-:Y:S02]  /*2d80*/  @P2 F2FP.F16.F32.PACK_AB R127, RZ, R206 ;  /* 0x000000ceff7f223e */ /* 0x000fe400000000ff */
[----:B------:R-:W-:Y:S02]  /*2d90*/  SEL R101, R134, R101, P3 ;  /* 0x0000006586657207 */ /* 0x000fe40001800000 */
[----:B------:R-:W-:Y:S02]  /*2da0*/  SEL R102, R135, R102, P3 ;  /* 0x0000006687667207 */ /* 0x000fe40001800000 */
[----:B------:R-:W-:Y:S01]  /*2db0*/  SEL R103, R132, R103, P3 ;  /* 0x0000006784677207 */ /* 0x000fe20001800000 */
[----:B------:R-:W2:Y:S01]  /*2dc0*/  @P2 LDC.64 R112, c[0x0][0x300] ;  /* 0x0000c000ff702b82 */ /* 0x000ea20000000a00 */
[----:B0-----:R-:W-:-:S02]  /*2dd0*/  @P2 F2FP.F16.F32.PACK_AB R123, RZ, R133 ;  /* 0x00000085ff7b223e */ /* 0x001fc400000000ff */
[----:B------:R-:W-:Y:S02]  /*2de0*/  @P2 PRMT R99, R125, 0x7610, R99 ;  /* 0x000076107d632816 */ /* 0x000fe40000000063 */
[----:B------:R-:W-:Y:S02]  /*2df0*/  @P2 PRMT R98, R123, 0x7610, R98 ;  /* 0x000076107b622816 */ /* 0x000fe40000000062 */
[----:B------:R-:W-:Y:S02]  /*2e00*/  @P2 PRMT R97, R118, 0x7610, R97 ;  /* 0x0000761076612816 */ /* 0x000fe40000000061 */
[----:B------:R-:W-:Y:S02]  /*2e10*/  @P2 PRMT R96, R116, 0x7610, R96 ;  /* 0x0000761074602816 */ /* 0x000fe40000000060 */
[----:B------:R-:W-:Y:S02]  /*2e20*/  SEL R104, R133, R104, P3 ;  /* 0x0000006885687207 */ /* 0x000fe40001800000 */
[----:B------:R-:W-:-:S02]  /*2e30*/  SEL R105, R130, R105, P3 ;  /* 0x0000006982697207 */ /* 0x000fc40001800000 */
[----:B------:R-:W-:Y:S01]  /*2e40*/  SEL R106, R131, R106, P3 ;  /* 0x0000006a836a7207 */ /* 0x000fe20001800000 */
[C---:B-1----:R-:W-:Y:S01]  /*2e50*/  @P1 IMAD.WIDE.U32 R114, R195.reuse, 0x20, R114 ;  /* 0x00000020c3721825 */ /* 0x042fe200078e0072 */
[----:B------:R-:W-:Y:S02]  /*2e60*/  SEL R107, R206, R107, P3 ;  /* 0x0000006bce6b7207 */ /* 0x000fe40001800000 */
[----:B------:R-:W-:Y:S02]  /*2e70*/  F2FP.F16.F32.PACK_AB R108, R134, R137 ;  /* 0x00000089866c723e */ /* 0x000fe400000000ff */
[----:B------:R-:W-:Y:S01]  /*2e80*/  F2FP.F16.F32.PACK_AB R109, R132, R135 ;  /* 0x00000087846d723e */ /* 0x000fe200000000ff */
[----:B------:R0:W-:Y:S01]  /*2e90*/  @P1 STG.E.128 desc[UR4][R114.64], R100 ;  /* 0x0000006472001986 */ /* 0x0001e2000c101d04 */
[----:B------:R-:W-:Y:S01]  /*2ea0*/  F2FP.F16.F32.PACK_AB R110, R130, R133 ;  /* 0x00000085826e723e */ /* 0x000fe200000000ff */
[----:B--2---:R-:W-:Y:S01]  /*2eb0*/  @P2 IMAD.WIDE.U32 R112, R195, 0x10, R112 ;  /* 0x00000010c3702825 */ /* 0x004fe200078e0070 */
[----:B------:R-:W-:Y:S01]  /*2ec0*/  F2FP.F16.F32.PACK_AB R111, R206, R131 ;  /* 0x00000083ce6f723e */ /* 0x000fe200000000ff */
[----:B------:R0:W-:Y:S01]  /*2ed0*/  @P1 STG.E.128 desc[UR4][R114.64+0x10], R104 ;  /* 0x0000106872001986 */ /* 0x0001e2000c101d04 */
[----:B------:R-:W-:-:S02]  /*2ee0*/  @P2 PRMT R99, R99, 0x5410, R127 ;  /* 0x0000541063632816 */ /* 0x000fc4000000007f */
[----:B------:R-:W-:Y:S01]  /*2ef0*/  @P2 PRMT R98, R98, 0x5410, R124 ;  /* 0x0000541062622816 */ /* 0x000fe2000000007c */
[----:B------:R0:W-:Y:S01]  /*2f00*/  STG.E.128 desc[UR4][R120.64], R108 ;  /* 0x0000006c78007986 */ /* 0x0001e2000c101d04 */
        /* <DEDUP_REMOVED lines=66> */
.L_x_2411:
        /* <DEDUP_REMOVED lines=27> */
.L_x_2412:
[----:B------:R-:W-:Y:S01]  /*34e0*/  HFMA2.MMA R118, -RZ, RZ, 0, 9.5367431640625e-07 ;  /* 0x00000010ff767435 */ /* 0x000fe200000001ff */
[----:B------:R-:W-:Y:S02]  /*34f0*/  MOV R119, R111 ;  /* 0x0000006f00777202 */ /* 0x000fe40000000f00 */
[----:B------:R-:W-:Y:S02]  /*3500*/  MOV R121, 0x1f ;  /* 0x0000001f00797802 */ /* 0x000fe40000000f00 */
[----:B------:R-:W-:-:S07]  /*3510*/  MOV R116, 0xffffffff ;  /* 0xffffffff00747802 */ /* 0x000fce0000000f00 */
[----:B-----5:R-:W-:Y:S05]  /*3520*/  WARPSYNC.COLLECTIVE R116, `(.L_x_2414) ;  /* 0x0000000074087348 */ /* 0x020fea0003c00000 */
[----:B------:R0:W1:Y:S02]  /*3530*/  SHFL.DOWN P2, R117, R119, R118, R121 ;  /* 0x0800007677757389 */ /* 0x0000640000040079 */
[----:B01---5:R-:W-:Y:S01]  /*3540*/  ENDCOLLECTIVE ;  /* 0x000000000000791b */ /* 0x023fe20003800000 */
.L_x_2414:
[----:B------:R-:W-:Y:S02]  /*3550*/  MOV R119, R109 ;  /* 0x0000006d00777202 */ /* 0x000fe40000000f00 */
[----:B------:R-:W-:-:S07]  /*3560*/  MOV R108, R117 ;  /* 0x00000075006c7202 */ /* 0x000fce0000000f00 */
[----:B------:R-:W-:Y:S05]  /*3570*/  WARPSYNC.COLLECTIVE R116, `(.L_x_2415) ;  /* 0x0000000074087348 */ /* 0x000fea0003c00000 */
[----:B------:R0:W1:Y:S02]  /*3580*/  SHFL.DOWN P2, R117, R119, R118, R121 ;  /* 0x0800007677757389 */ /* 0x0000640000040079 */
[----:B01----:R-:W-:Y:S01]  /*3590*/  ENDCOLLECTIVE ;  /* 0x000000000000791b */ /* 0x003fe20003800000 */
.L_x_2415:
[----:B------:R-:W-:Y:S01]  /*35a0*/  FADD.FTZ R108, R111, R108 ;  /* 0x0000006c6f6c7221 */ /* 0x000fe20000010000 */
[----:B------:R-:W-:-:S04]  /*35b0*/  HFMA2.MMA R118, -RZ, RZ, 0, 4.76837158203125e-07 ;  /* 0x00000008ff767435 */ /* 0x000fc800000001ff */
[----:B------:R-:W-:Y:S02]  /*35c0*/  MOV R119, R108 ;  /* 0x0000006c00777202 */ /* 0x000fe40000000f00 */
[----:B------:R-:W-:-:S07]  /*35d0*/  MOV R110, R117 ;  /* 0x00000075006e7202 */ /* 0x000fce0000000f00 */
[----:B------:R-:W-:Y:S05]  /*35e0*/  WARPSYNC.COLLECTIVE R116, `(.L_x_2416) ;  /* 0x0000000074087348 */ /* 0x000fea0003c00000 */
[----:B------:R0:W1:Y:S02]  /*35f0*/  SHFL.DOWN P2, R117, R119, R118, R121 ;  /* 0x0800007677757389 */ /* 0x0000640000040079 */
[----:B01----:R-:W-:Y:S01]  /*3600*/  ENDCOLLECTIVE ;  /* 0x000000000000791b */ /* 0x003fe20003800000 */
.L_x_2416:
[----:B------:R-:W-:-:S05]  /*3610*/  FADD.FTZ R110, R109, R110 ;  /* 0x0000006e6d6e7221 */ /* 0x000fca0000010000 */
[----:B------:R-:W-:Y:S02]  /*3620*/  MOV R119, R110 ;  /* 0x0000006e00777202 */ /* 0x000fe40000000f00 */
[----:B------:R-:W-:-:S07]  /*3630*/  MOV R113, R117 ;  /* 0x0000007500717202 */ /* 0x000fce0000000f00 */
[----:B------:R-:W-:Y:S05]  /*3640*/  WARPSYNC.COLLECTIVE R116, `(.L_x_2417) ;  /* 0x0000000074087348 */ /* 0x000fea0003c00000 */
[----:B------:R0:W1:Y:S02]  /*3650*/  SHFL.DOWN P2, R117, R119, R118, R121 ;  /* 0x0800007677757389 */ /* 0x0000640000040079 */
[----:B01----:R-:W-:Y:S01]  /*3660*/  ENDCOLLECTIVE ;  /* 0x000000000000791b */ /* 0x003fe20003800000 */
.L_x_2417:
[----:B------:R-:W-:Y:S01]  /*3670*/  FADD.FTZ R113, R108, R113 ;  /* 0x000000716c717221 */ /* 0x000fe20000010000 */
[----:B------:R-:W-:-:S04]  /*3680*/  HFMA2.MMA R118, -RZ, RZ, 0, 2.384185791015625e-07 ;  /* 0x00000004ff767435 */ /* 0x000fc800000001ff */
[----:B------:R-:W-:Y:S02]  /*3690*/  MOV R119, R113 ;  /* 0x0000007100777202 */ /* 0x000fe40000000f00 */
[----:B------:R-:W-:-:S07]  /*36a0*/  MOV R115, R117 ;  /* 0x0000007500737202 */ /* 0x000fce0000000f00 */
[----:B------:R-:W-:Y:S05]  /*36b0*/  WARPSYNC.COLLECTIVE R116, `(.L_x_2418) ;  /* 0x0000000074087348 */ /* 0x000fea0003c00000 */
[----:B------:R0:W1:Y:S02]  /*36c0*/  SHFL.DOWN P2, R117, R119, R118, R121 ;  /* 0x0800007677757389 */ /* 0x0000640000040079 */
[----:B01----:R-:W-:Y:S01]  /*36d0*/  ENDCOLLECTIVE ;  /* 0x000000000000791b */ /* 0x003fe20003800000 */
.L_x_2418:
[----:B------:R-:W-:-:S05]  /*36e0*/  FADD.FTZ R115, R110, R115 ;  /* 0x000000736e737221 */ /* 0x000fca0000010000 */
[----:B------:R-:W-:Y:S02]  /*36f0*/  MOV R119, R115 ;  /* 0x0000007300777202 */ /* 0x000fe40000000f00 */
[----:B------:R-:W-:-:S07]  /*3700*/  MOV R112, R117 ;  /* 0x0000007500707202 */ /* 0x000fce0000000f00 */
[----:B------:R-:W-:Y:S05]  /*3710*/  WARPSYNC.COLLECTIVE R116, `(.L_x_2419) ;  /* 0x0000000074087348 */ /* 0x000fea0003c00000 */
[----:B------:R0:W1:Y:S02]  /*3720*/  SHFL.DOWN P2, R117, R119, R118, R121 ;  /* 0x0800007677757389 */ /* 0x0000640000040079 */
[----:B01----:R-:W-:Y:S01]  /*3730*/  ENDCOLLECTIVE ;  /* 0x000000000000791b */ /* 0x003fe20003800000 */
.L_x_2419:
[----:B------:R-:W-:Y:S01]  /*3740*/  FADD.FTZ R112, R113, R112 ;  /* 0x0000007071707221 */ /* 0x000fe20000010000 */
[----:B------:R-:W-:-:S04]  /*3750*/  HFMA2.MMA R118, -RZ, RZ, 0, 1.1920928955078125e-07 ;  /* 0x00000002ff767435 */ /* 0x000fc800000001ff */
[----:B------:R-:W-:Y:S02]  /*3760*/  MOV R119, R112 ;  /* 0x0000007000777202 */ /* 0x000fe40000000f00 */
[----:B------:R-:W-:-:S07]  /*3770*/  MOV R114, R117 ;  /* 0x0000007500727202 */ /* 0x000fce0000000f00 */
[----:B------:R-:W-:Y:S05]  /*3780*/  WARPSYNC.COLLECTIVE R116, `(.L_x_2420) ;  /* 0x0000000074087348 */ /* 0x000fea0003c00000 */
[----:B------:R0:W1:Y:S02]  /*3790*/  SHFL.DOWN P2, R117, R119, R118, R121 ;  /* 0x0800007677757389 */ /* 0x0000640000040079 */
[----:B01----:R-:W-:Y:S01]  /*37a0*/  ENDCOLLECTIVE ;  /* 0x000000000000791b */ /* 0x003fe20003800000 */
.L_x_2420:
[----:B------:R-:W-:-:S05]  /*37b0*/  FADD.FTZ R114, R115, R114 ;  /* 0x0000007273727221 */ /* 0x000fca0000010000 */
[----:B------:R-:W-:Y:S02]  /*37c0*/  MOV R119, R114 ;  /* 0x0000007200777202 */ /* 0x000fe40000000f00 */
[----:B------:R-:W-:-:S07]  /*37d0*/  MOV R109, R117 ;  /* 0x00000075006d7202 */ /* 0x000fce0000000f00 */
[----:B------:R-:W-:Y:S05]  /*37e0*/  WARPSYNC.COLLECTIVE R116, `(.L_x_2421) ;  /* 0x0000000074087348 */ /* 0x000fea0003c00000 */
[----:B------:R0:W1:Y:S02]  /*37f0*/  SHFL.DOWN P2, R117, R119, R118, R121 ;  /* 0x0800007677757389 */ /* 0x0000640000040079 */
[----:B01----:R-:W-:Y:S01]  /*3800*/  ENDCOLLECTIVE ;  /* 0x000000000000791b */ /* 0x003fe20003800000 */
.L_x_2421:
[----:B------:R-:W-:Y:S01]  /*3810*/  FADD.FTZ R109, R112, R109 ;  /* 0x0000006d706d7221 */ /* 0x000fe20000010000 */
[----:B------:R-:W-:-:S04]  /*3820*/  HFMA2.MMA R118, -RZ, RZ, 0, 5.9604644775390625e-08 ;  /* 0x00000001ff767435 */ /* 0x000fc800000001ff */
[----:B------:R-:W-:Y:S02]  /*3830*/  MOV R119, R109 ;  /* 0x0000006d00777202 */ /* 0x000fe40000000f00 */
[----:B------:R-:W-:-:S07]  /*3840*/  MOV R111, R117 ;  /* 0x00000075006f7202 */ /* 0x000fce0000000f00 */
[----:B------:R-:W-:Y:S05]  /*3850*/  WARPSYNC.COLLECTIVE R116, `(.L_x_2422) ;  /* 0x0000000074087348 */ /* 0x000fea0003c00000 */
[----:B------:R0:W1:Y:S02]  /*3860*/  SHFL.DOWN P2, R117, R119, R118, R121 ;  /* 0x0800007677757389 */ /* 0x0000640000040079 */
[----:B01----:R-:W-:Y:S01]  /*3870*/  ENDCOLLECTIVE ;  /* 0x000000000000791b */ /* 0x003fe20003800000 */
.L_x_2422:
[----:B------:R-:W-:-:S05]  /*3880*/  FADD.FTZ R111, R114, R111 ;  /* 0x0000006f726f7221 */ /* 0x000fca0000010000 */
[----:B------:R-:W-:Y:S02]  /*3890*/  MOV R119, R111 ;  /* 0x0000006f00777202 */ /* 0x000fe40000000f00 */
[----:B------:R-:W-:-:S07]  /*38a0*/  MOV R126, R117 ;  /* 0x00000075007e7202 */ /* 0x000fce0000000f00 */
[----:B------:R-:W-:Y:S05]  /*38b0*/  WARPSYNC.COLLECTIVE R116, `(.L_x_2423) ;  /* 0x0000000074087348 */ /* 0x000fea0003c00000 */
[----:B------:R0:W1:Y:S02]  /*38c0*/  SHFL.DOWN P2, R117, R119, R118, R121 ;  /* 0x0800007677757389 */ /* 0x0000640000040079 */
[----:B01----:R-:W-:Y:S01]  /*38d0*/  ENDCOLLECTIVE ;  /* 0x000000000000791b */ /* 0x003fe20003800000 */
.L_x_2423:
[----:B------:R-:W-:Y:S01]  /*38e0*/  MOV R108, R117 ;  /* 0x00000075006c7202 */ /* 0x000fe20000000f00 */
[----:B------:R-:W-:Y:S06]  /*38f0*/  BRA `(.L_x_2424) ;  /* 0xffffffe0008c7947 */ /* 0x000fec000383ffff */
.L_x_2425:
        /* <DEDUP_REMOVED lines=16> */
.L_x_3593:


//--------------------- .text._ZN10layer_norm31ln_parallel_residual_bwd_kernelINS_13Kernel_traitsIf6__halffS2_fjLj8192ELj1ELj1ELj8ELj16ENS_18Kernel_traits_baseILj8192EfS2_fS2_fjLj256EEEEELb1ELb0ELb0EEEvNS_9BwdParamsE --------------------------
	.section	.text._ZN10layer_norm31ln_parallel_residual_bwd_kernelINS_13Kernel_traitsIf6__halffS2_fjLj8192ELj1ELj1ELj8ELj16ENS_18Kernel_traits_baseILj8192EfS2_fS2_fjLj256EEEEELb1ELb0ELb0EEEvNS_9BwdParamsE,"ax",@progbits
	.align	128
        .global         _ZN10layer_norm31ln_parallel_residual_bwd_kernelINS_13Kernel_traitsIf6__halffS2_fjLj8192ELj1ELj1ELj8ELj16ENS_18Kernel_traits_baseILj8192EfS2_fS2_fjLj256EEEEELb1ELb0ELb0EEEvNS_9BwdParamsE
        .type           _ZN10layer_norm31ln_parallel_residual_bwd_kernelINS_13Kernel_traitsIf6__halffS2_fjLj8192ELj1ELj1ELj8ELj16ENS_18Kernel_traits_baseILj8192EfS2_fS2_fjLj256EEEEELb1ELb0ELb0EEEvNS_9BwdParamsE,@function
        .size           _ZN10layer_norm31ln_parallel_residual_bwd_kernelINS_13Kernel_traitsIf6__halffS2_fjLj8192ELj1ELj1ELj8ELj16ENS_18Kernel_traits_baseILj8192EfS2_fS2_fjLj256EEEEELb1ELb0ELb0EEEvNS_9BwdParamsE,(.L_x_3594 - _ZN10layer_norm31ln_parallel_residual_bwd_kernelINS_13Kernel_traitsIf6__halffS2_fjLj8192ELj1ELj1ELj8ELj16ENS_18Kernel_traits_baseILj8192EfS2_fS2_fjLj256EEEEELb1ELb0ELb0EEEvNS_9BwdParamsE)
        .other          _ZN10layer_norm31ln_parallel_residual_bwd_kernelINS_13Kernel_traitsIf6__halffS2_fjLj8192ELj1ELj1ELj8ELj16ENS_18Kernel_traits_baseILj8192EfS2_fS2_fjLj256EEEEELb1ELb0ELb0EEEvNS_9BwdParamsE,@"STO_CUDA_ENTRY STV_DEFAULT"
_ZN10layer_norm31ln_parallel_residual_bwd_kernelINS_13Kernel_traitsIf6__halffS2_fjLj8192ELj1ELj1ELj8ELj16ENS_18Kernel_traits_baseILj8192EfS2_fS2_fjLj256EEEEELb1ELb0ELb0EEEvNS_9BwdParamsE:
.text._ZN10layer_norm31ln_parallel_residual_bwd_kernelINS_13Kernel_traitsIf6__halffS2_fjLj8192ELj1ELj1ELj8ELj16ENS_18Kernel_traits_baseILj8192EfS2_fS2_fjLj256EEEEELb1ELb0ELb0EEEvNS_9BwdParamsE:
        /* <DEDUP_REMOVED lines=202> */
.L_x_2444:
        /* <DEDUP_REMOVED lines=30> */
[C---:B------:R-:W-:Y:S01]  /*0e80*/  SHF.L.U32 R6, R4.reuse, 0x3, RZ ;  /* 0x0000000304067819 */ /* 0x040fe200000006ff */
[----:B------:R-:W1:Y:S02]  /*0e90*/  LDC.U8 R224, c[0x0][0x2a0] ;  /* 0x0000a800ffe07b82 */ /* 0x000e640000000000 */
[----:B------:R-:W2:Y:S04]  /*0ea0*/  LDG.E.128 R204, desc[UR4][R198.64] ;  /* 0x00000004c6cc7981 */ /* 0x000ea8000c1e1d00 */
[----:B------:R-:W3:Y:S01]  /*0eb0*/  LDG.E.128 R208, desc[UR4][R198.64+0x10] ;  /* 0x00001004c6d07981 */ /* 0x000ee2000c1e1d00 */
[----:B0-----:R-:W-:-:S03]  /*0ec0*/  IMAD.WIDE.U32 R196, R4, 0x10, R196 ;  /* 0x0000001004c47825 */ /* 0x001fc600078e00c4 */
[----:B------:R-:W4:Y:S04]  /*0ed0*/  LDL R235, [R1+0x148] ;  /* 0x0001480001eb7983 */ /* 0x000f280000100800 */
[----:B------:R-:W4:Y:S01]  /*0ee0*/  LDL R219, [R1+0x158] ;  /* 0x0001580001db7983 */ /* 0x000f220000100800 */
[----:B-1----:R-:W-:-:S03]  /*0ef0*/  IMAD.WIDE.U32 R16, R4, 0x10, R16 ;  /* 0x0000001004107825 */ /* 0x002fc600078e0010 */
[----:B------:R-:W4:Y:S04]  /*0f00*/  LDG.E.128 R196, desc[UR4][R196.64] ;  /* 0x00000004c4c47981 */ /* 0x000f28000c1e1d00 */
[----:B------:R0:W4:Y:S04]  /*0f10*/  LDG.E.128 R200, desc[UR4][R16.64] ;  /* 0x0000000410c87981 */ /* 0x000128000c1e1d00 */
[----:B------:R-:W4:Y:S01]  /*0f20*/  LDL R232, [R1+0x14c] ;  /* 0x00014c0001e87983 */ /* 0x000f220000100800 */
[----:B------:R-:W-:-:S04]  /*0f30*/  ISETP.NE.U32.AND P2, PT, RZ, UR14, PT ;  /* 0x0000000eff007c0c */ /* 0x000fc8000bf45070 */
[----:B------:R-:W-:-:S13]  /*0f40*/  ISETP.NE.AND.EX P2, PT, RZ, UR15, PT, P2 ;  /* 0x0000000fff007c0c */ /* 0x000fda000bf45320 */
[----:B0-----:R-:W0:Y:S01]  /*0f50*/  @P2 LDC.64 R16, c[0x0][0x248] ;  /* 0x00009200ff102b82 */ /* 0x001e220000000a00 */
[----:B------:R-:W-:Y:S02]  /*0f60*/  SHF.L.U64.HI R5, R4, 0x3, RZ ;  /* 0x0000000304057819 */ /* 0x000fe400000102ff */
        /* <DEDUP_REMOVED lines=12> */
[----:B------:R-:W4:Y:S02]  /*1030*/  LDL R224, [R1+0x15c] ;  /* 0x00015c0001e07983 */ /* 0x000f240000100800 */
[----:B-----5:R-:W-:Y:S02]  /*1040*/  FSEL R5, R2, RZ, !P2 ;  /* 0x000000ff02057208 */ /* 0x020fe40005000000 */
[----:B------:R-:W5:Y:S03]  /*1050*/  LDG.E.64 R16, desc[UR4][R16.64] ;  /* 0x0000000410107981 */ /* 0x000f66000c1e1b00 */
[--C-:B--2---:R-:W-:Y:S01]  /*1060*/  FADD.FTZ R6, R207, -R5.reuse ;  /* 0x80000005cf067221 */ /* 0x104fe20000010000 */
[--C-:B------:R-:W-:Y:S01]  /*1070*/  FADD.FTZ R204, R204, -R5.reuse ;  /* 0x80000005cccc7221 */ /* 0x100fe20000010000 */
[--C-:B---3--:R-:W-:Y:S01]  /*1080*/  FADD.FTZ R207, R208, -R5.reuse ;  /* 0x80000005d0cf7221 */ /* 0x108fe20000010000 */
[--C-:B------:R-:W-:Y:S01]  /*1090*/  FADD.FTZ R205, R205, -R5.reuse ;  /* 0x80000005cdcd7221 */ /* 0x100fe20000010000 */
[--C-:B------:R-:W-:Y:S01]  /*10a0*/  FADD.FTZ R206, R206, -R5.reuse ;  /* 0x80000005cece7221 */ /* 0x100fe20000010000 */
[--C-:B------:R-:W-:Y:S01]  /*10b0*/  FADD.FTZ R209, R209, -R5.reuse ;  /* 0x80000005d1d17221 */ /* 0x100fe20000010000 */
[--C-:B------:R-:W-:Y:S01]  /*10c0*/  FADD.FTZ R210, R210, -R5.reuse ;  /* 0x80000005d2d27221 */ /* 0x100fe20000010000 */
[----:B------:R-:W-:Y:S01]  /*10d0*/  FADD.FTZ R211, R211, -R5 ;  /* 0x80000005d3d37221 */ /* 0x000fe20000010000 */
[----:B------:R-:W-:Y:S01]  /*10e0*/  FMUL.FTZ R225, R3, R204 ;  /* 0x000000cc03e17220 */ /* 0x000fe20000410000 */
[----:B----4-:R-:W-:-:S02]  /*10f0*/  HADD2.F32 R208, -RZ, R196.H0_H0 ;  /* 0x200000c4ffd07230 */ /* 0x010fc40000004100 */
[----:B------:R-:W-:-:S03]  /*1100*/  HADD2.F32 R5, -RZ, R200.H0_H0 ;  /* 0x200000c8ff057230 */ /* 0x000fc60000004100 */
[----:B------:R-:W-:Y:S01]  /*1110*/  FMUL.FTZ R204, R240, R208 ;  /* 0x000000d0f0cc7220 */ /* 0x000fe20000410000 */
[----:B------:R-:W-:Y:S01]  /*1120*/  FMUL.FTZ R241, R3, R205 ;  /* 0x000000cd03f17220 */ /* 0x000fe20000410000 */
[----:B------:R-:W-:Y:S01]  /*1130*/  FADD.FTZ R140, R140, R5 ;  /* 0x000000058c8c7221 */ /* 0x000fe20000010000 */
[-C--:B------:R-:W-:Y:S01]  /*1140*/  FFMA.FTZ R172, R225, R5.reuse, R172 ;  /* 0x00000005e1ac7223 */ /* 0x080fe200000100ac */
[----:B------:R-:W-:Y:S01]  /*1150*/  FFMA.FTZ R244, R236, R5, R204 ;  /* 0x00000005ecf47223 */ /* 0x000fe200000100cc */
[----:B------:R-:W-:Y:S02]  /*1160*/  HADD2.F32 R5, -RZ, R196.H1_H1 ;  /* 0x300000c4ff057230 */ /* 0x000fe40000004100 */
[----:B------:R-:W-:-:S03]  /*1170*/  HADD2.F32 R196, -RZ, R200.H1_H1 ;  /* 0x300000c8ffc47230 */ /* 0x000fc60000004100 */
[-C--:B------:R-:W-:Y:S01]  /*1180*/  FMUL.FTZ R200, R220, R5.reuse ;  /* 0x00000005dcc87220 */ /* 0x080fe20000410000 */
[----:B------:R-:W-:Y:S01]  /*1190*/  FADD.FTZ R77, R77, R5 ;  /* 0x000000054d4d7221 */ /* 0x000fe20000010000 */
[----:B------:R-:W-:Y:S01]  /*11a0*/  FFMA.FTZ R109, R241, R5, R109 ;  /* 0x00000005f16d7223 */ /* 0x000fe2000001006d */
[----:B------:R-:W-:Y:S02]  /*11b0*/  HADD2.F32 R5, -RZ, R197.H0_H0 ;  /* 0x200000c5ff057230 */ /* 0x000fe40000004100 */
[----:B------:R-:W-:Y:S01]  /*11c0*/  FADD.FTZ R141, R141, R196 ;  /* 0x000000c48d8d7221 */ /* 0x000fe20000010000 */
[-C--:B------:R-:W-:Y:S01]  /*11d0*/  FFMA.FTZ R173, R241, R196.reuse, R173 ;  /* 0x000000c4f1ad7223 */ /* 0x080fe200000100ad */
[----:B------:R-:W-:Y:S01]  /*11e0*/  FFMA.FTZ R220, R248, R196, R200 ;  /* 0x000000c4f8dc7223 */ /* 0x000fe200000100c8 */
[----:B------:R-:W-:Y:S02]  /*11f0*/  HADD2.F32 R196, -RZ, R201.H0_H0 ;  /* 0x200000c9ffc47230 */ /* 0x000fe40000004100 */
[----:B------:R-:W-:-:S04]  /*1200*/  FMUL.FTZ R200, R235, R5 ;  /* 0x00000005ebc87220 */ /* 0x000fc80000410000 */
[----:B------:R-:W-:Y:S01]  /*1210*/  FFMA.FTZ R219, R219, R196, R200 ;  /* 0x000000c4dbdb7223 */ /* 0x000fe200000100c8 */
[----:B------:R0:W-:Y:S04]  /*1220*/  STL [R1+0x4c], R220 ;  /* 0x00004cdc01007387 */ /* 0x0001e80000100800 */
[----:B------:R1:W-:Y:S04]  /*1230*/  STL [R1+0x3c], R219 ;  /* 0x00003cdb01007387 */ /* 0x0003e80000100800 */
[----:B------:R-:W2:Y:S01]  /*1240*/  LDL R236, [R1+0x120] ;  /* 0x0001200001ec7983 */ /* 0x000ea20000100800 */
[----:B------:R-:W-:-:S03]  /*1250*/  FMUL.FTZ R240, R3, R206 ;  /* 0x000000ce03f07220 */ /* 0x000fc60000410000 */
[----:B------:R-:W3:Y:S01]  /*1260*/  LDL R204, [R1+0x130] ;  /* 0x0001300001cc7983 */ /* 0x000ee20000100800 */
[----:B------:R-:W-:Y:S01]  /*1270*/  FADD.FTZ R78, R78, R5 ;  /* 0x000000054e4e7221 */ /* 0x000fe20000010000 */
[----:B------:R-:W-:Y:S01]  /*1280*/  FFMA.FTZ R110, R240, R5, R110 ;  /* 0x00000005f06e7223 */ /* 0x000fe2000001006e */
[----:B------:R-:W-:Y:S02]  /*1290*/  HADD2.F32 R5, -RZ, R197.H1_H1 ;  /* 0x300000c5ff057230 */ /* 0x000fe40000004100 */
[----:B------:R-:W-:Y:S01]  /*12a0*/  FADD.FTZ R142, R142, R196 ;  /* 0x000000c48e8e7221 */ /* 0x000fe20000010000 */
[----:B------:R-:W4:Y:S01]  /*12b0*/  LDL R197, [R1+0x124] ;  /* 0x0001240001c57983 */ /* 0x000f220000100800 */
[----:B------:R-:W-:Y:S01]  /*12c0*/  FFMA.FTZ R174, R240, R196, R174 ;  /* 0x000000c4f0ae7223 */ /* 0x000fe200000100ae */
[----:B------:R-:W-:Y:S02]  /*12d0*/  HADD2.F32 R196, -RZ, R201.H1_H1 ;  /* 0x300000c9ffc47230 */ /* 0x000fe40000004100 */
[----:B------:R-:W4:Y:S01]  /*12e0*/  LDL R201, [R1+0x134] ;  /* 0x0001340001c97983 */ /* 0x000f220000100800 */
[----:B------:R-:W-:Y:S01]  /*12f0*/  FMUL.FTZ R235, R3, R6 ;  /* 0x0000000603eb7220 */ /* 0x000fe20000410000 */
[----:B------:R-:W-:-:S02]  /*1300*/  FMUL.FTZ R6, R232, R5 ;  /* 0x00000005e8067220 */ /* 0x000fc40000410000 */
[----:B------:R-:W4:Y:S01]  /*1310*/  LDL R232, [R1+0x128] ;  /* 0x0001280001e87983 */ /* 0x000f220000100800 */
[----:B------:R-:W-:Y:S01]  /*1320*/  FADD.FTZ R76, R76, R208 ;  /* 0x000000d04c4c7221 */ /* 0x000fe20000010000 */
[----:B------:R-:W-:Y:S02]  /*1330*/  FFMA.FTZ R108, R225, R208, R108 ;  /* 0x000000d0e16c7223 */ /* 0x000fe4000001006c */
[----:B------:R-:W4:Y:S04]  /*1340*/  LDL R200, [R1+0x138] ;  /* 0x0001380001c87983 */ /* 0x000f280000100800 */
[----:B------:R-:W4:Y:S04]  /*1350*/  LDL R208, [R1+0x12c] ;  /* 0x00012c0001d07983 */ /* 0x000f280000100800 */
[----:B------:R-:W4:Y:S01]  /*1360*/  LDL R206, [R1+0x13c] ;  /* 0x00013c0001ce7983 */ /* 0x000f220000100800 */
[----:B------:R-:W-:Y:S01]  /*1370*/  FADD.FTZ R79, R79, R5 ;  /* 0x000000054f4f7221 */ /* 0x000fe20000010000 */
[----:B------:R-:W-:Y:S01]  /*1380*/  FFMA.FTZ R111, R235, R5, R111 ;  /* 0x00000005eb6f7223 */ /* 0x000fe2000001006f */
[----:B------:R-:W-:-:S02]  /*1390*/  HADD2.F32 R5, -RZ, R198.H0_H0 ;  /* 0x200000c6ff057230 */ /* 0x000fc40000004100 */
[----:B------:R-:W-:Y:S01]  /*13a0*/  FADD.FTZ R143, R143, R196 ;  /* 0x000000c48f8f7221 */ /* 0x000fe20000010000 */
[-C--:B------:R-:W-:Y:S02]  /*13b0*/  FFMA.FTZ R175, R235, R196.reuse, R175 ;  /* 0x000000c4ebaf7223 */ /* 0x080fe400000100af */
[----:B------:R-:W-:Y:S01]  /*13c0*/  FADD.FTZ R72, R72, R5 ;  /* 0x0000000548487221 */ /* 0x000fe20000010000 */
[----:B------:R-:W-:Y:S01]  /*13d0*/  FFMA.FTZ R205, R224, R196, R6 ;  /* 0x000000c4e0cd7223 */ /* 0x000fe20000010006 */
[----:B------:R-:W-:Y:S02]  /*13e0*/  HADD2.F32 R6, -RZ, R202.H0_H0 ;  /* 0x200000caff067230 */ /* 0x000fe40000004100 */
[----:B------:R-:W-:-:S03]  /*13f0*/  FMUL.FTZ R224, R3, R207 ;  /* 0x000000cf03e07220 */ /* 0x000fc60000410000 */
[----:B------:R-:W-:Y:S01]  /*1400*/  FADD.FTZ R136, R136, R6 ;  /* 0x0000000688887221 */ /* 0x000fe20000010000 */
[C---:B------:R-:W-:Y:S01]  /*1410*/  FFMA.FTZ R168, R224.reuse, R6, R168 ;  /* 0x00000006e0a87223 */ /* 0x040fe200000100a8 */
[-C--:B------:R-:W-:Y:S01]  /*1420*/  FFMA.FTZ R104, R224, R5.reuse, R104 ;  /* 0x00000005e0687223 */ /* 0x080fe20000010068 */
[----:B------:R0:W-:Y:S01]  /*1430*/  STL [R1+0x2c], R205 ;  /* 0x00002ccd01007387 */ /* 0x0001e20000100800 */
[----:B--2---:R-:W-:-:S04]  /*1440*/  FMUL.FTZ R196, R236, R5 ;  /* 0x00000005ecc47220 */ /* 0x004fc80000410000 */
[----:B---3--:R-:W-:Y:S01]  /*1450*/  FFMA.FTZ R204, R204, R6, R196 ;  /* 0x00000006cccc7223 */ /* 0x008fe200000100c4 */
[----:B------:R-:W-:Y:S02]  /*1460*/  HADD2.F32 R6, -RZ, R198.H1_H1 ;  /* 0x300000c6ff067230 */ /* 0x000fe40000004100 */
[----:B------:R-:W-:Y:S01]  /*1470*/  FMUL.FTZ R5, R3, R209 ;  /* 0x000000d103057220 */ /* 0x000fe20000410000 */
[----:B------:R-:W-:Y:S02]  /*1480*/  HADD2.F32 R196, -RZ, R202.H1_H1 ;  /* 0x300000caffc47230 */ /* 0x000fe40000004100 */
[----:B----4-:R-:W-:-:S03]  /*1490*/  FMUL.FTZ R197, R197, R6 ;  /* 0x00000006c5c57220 */ /* 0x010fc60000410000 */
        /* <DEDUP_REMOVED lines=40> */
[----:B0-----:R-:W-:Y:S01]  /*1720*/  FADD.FTZ R220, R197, R248 ;  /* 0x000000f8c5dc7221 */ /* 0x001fe20000010000 */
[----:B-1----:R-:W-:Y:S01]  /*1730*/  FFMA.FTZ R219, R236, R248, R196 ;  /* 0x000000f8ecdb7223 */ /* 0x002fe200000100c4 */
[----:B--2---:R-:W-:-:S07]  /*1740*/  IADD3 R232, R4, 0x100, RZ ;  /* 0x0000010004e87810 */ /* 0x004fce0007ffe0ff */
.L_x_2428:
[----:B------:R-:W-:Y:S05]  /*1750*/  BSYNC B0 ;  /* 0x0000000000007941 */ /* 0x000fea0003800000 */
.L_x_2427:
        /* <DEDUP_REMOVED lines=51> */
[----:B------:R-:W-:-:S05]  /*1a90*/  HADD2.F32 R208, -RZ, R196.H0_H0 ;  /* 0x200000c4ffd07230 */ /* 0x000fca0000004100 */
[----:B------:R-:W-:Y:S01]  /*1aa0*/  FMUL.FTZ R7, R233, R208 ;  /* 0x000000d0e9077220 */ /* 0x000fe20000410000 */
[----:B---3--:R-:W-:-:S05]  /*1ab0*/  HADD2.F32 R210, -RZ, R200.H0_H0 ;  /* 0x200000c8ffd27230 */ /* 0x008fca0000004100 */
[----:B------:R-:W-:Y:S01]  /*1ac0*/  FADD.FTZ R132, R132, R210 ;  /* 0x000000d284847221 */ /* 0x000fe20000010000 */
[-C--:B------:R-:W-:Y:S01]  /*1ad0*/  FFMA.FTZ R164, R238, R210.reuse, R164 ;  /* 0x000000d2eea47223 */ /* 0x080fe200000100a4 */
[----:B------:R-:W-:Y:S02]  /*1ae0*/  FFMA.FTZ R0, R0, R210, R7 ;  /* 0x000000d200007223 */ /* 0x000fe40000010007 */
[----:B------:R-:W3:Y:S01]  /*1af0*/  LDL R210, [R1+0x104] ;  /* 0x0001040001d27983 */ /* 0x000ee20000100800 */
[----:B------:R-:W-:Y:S02]  /*1b00*/  HADD2.F32 R7, -RZ, R196.H1_H1 ;  /* 0x300000c4ff077230 */ /* 0x000fe40000004100 */
[----:B------:R-:W-:Y:S01]  /*1b10*/  FMUL.FTZ R233, R3, R205 ;  /* 0x000000cd03e97220 */ /* 0x000fe20000410000 */
[----:B------:R-:W-:Y:S02]  /*1b20*/  HADD2.F32 R196, -RZ, R200.H1_H1 ;  /* 0x300000c8ffc47230 */ /* 0x000fe40000004100 */
        /* <DEDUP_REMOVED lines=8> */
[----:B------:R-:W-:-:S03]  /*1bb0*/  HADD2.F32 R7, -RZ, R197.H0_H0 ;  /* 0x200000c5ff077230 */ /* 0x000fc60000004100 */
[----:B------:R-:W-:Y:S01]  /*1bc0*/  FFMA.FTZ R208, R231, R196, R200 ;  /* 0x000000c4e7d07223 */ /* 0x000fe200000100c8 */
[----:B------:R-:W-:Y:S01]  /*1bd0*/  FMUL.FTZ R231, R3, R8 ;  /* 0x0000000803e77220 */ /* 0x000fe20000410000 */
[----:B------:R-:W-:Y:S02]  /*1be0*/  HADD2.F32 R196, -RZ, R201.H0_H0 ;  /* 0x200000c9ffc47230 */ /* 0x000fe40000004100 */
[-C--:B--2---:R-:W-:Y:S01]  /*1bf0*/  FMUL.FTZ R8, R204, R7.reuse ;  /* 0x00000007cc087220 */ /* 0x084fe20000410000 */
[----:B------:R-:W-:Y:S01]  /*1c00*/  FADD.FTZ R70, R70, R7 ;  /* 0x0000000746467221 */ /* 0x000fe20000010000 */
[C---:B------:R-:W-:Y:S01]  /*1c10*/  FFMA.FTZ R102, R231.reuse, R7, R102 ;  /* 0x00000007e7667223 */ /* 0x040fe20000010066 */
[----:B------:R-:W-:Y:S02]  /*1c20*/  HADD2.F32 R7, -RZ, R197.H1_H1 ;  /* 0x300000c5ff077230 */ /* 0x000fe40000004100 */
        /* <DEDUP_REMOVED lines=21> */
[----:B------:R-:W-:-:S02]  /*1d80*/  HADD2.F32 R7, -RZ, R198.H0_H0 ;  /* 0x200000c6ff077230 */ /* 0x000fc40000004100 */
[----:B------:R-:W-:Y:S01]  /*1d90*/  FADD.FTZ R135, R135, R8 ;  /* 0x0000000887877221 */ /* 0x000fe20000010000 */
[----:B------:R-:W-:Y:S01]  /*1da0*/  FFMA.FTZ R167, R223, R8, R167 ;  /* 0x00000008dfa77223 */ /* 0x000fe200000100a7 */
[----:B------:R-:W-:-:S05]  /*1db0*/  HADD2.F32 R8, -RZ, R202.H0_H0 ;  /* 0x200000caff087230 */ /* 0x000fca0000004100 */
[----:B------:R-:W-:Y:S01]  /*1dc0*/  FADD.FTZ R128, R128, R8 ;  /* 0x0000000880807221 */ /* 0x000fe20000010000 */
[----:B------:R-:W-:Y:S01]  /*1dd0*/  FFMA.FTZ R160, R222, R8, R160 ;  /* 0x00000008dea07223 */ /* 0x000fe200000100a0 */
[----:B------:R-:W-:Y:S01]  /*1de0*/  FADD.FTZ R64, R64, R7 ;  /* 0x0000000740407221 */ /* 0x000fe20000010000 */
[-C--:B------:R-:W-:Y:S01]  /*1df0*/  FFMA.FTZ R96, R222, R7.reuse, R96 ;  /* 0x00000007de607223 */ /* 0x080fe20000010060 */
[----:B--2---:R-:W-:-:S04]  /*1e00*/  FMUL.FTZ R196, R196, R7 ;  /* 0x00000007c4c47220 */ /* 0x004fc80000410000 */
[----:B---3--:R-:W-:Y:S01]  /*1e10*/  FFMA.FTZ R204, R204, R8, R196 ;  /* 0x00000008cccc7223 */ /* 0x008fe200000100c4 */
[----:B------:R-:W-:Y:S02]  /*1e20*/  HADD2.F32 R8, -RZ, R198.H1_H1 ;  /* 0x300000c6ff087230 */ /* 0x000fe40000004100 */
[----:B------:R-:W-:Y:S01]  /*1e30*/  FMUL.FTZ R7, R3, R209 ;  /* 0x000000d103077220 */ /* 0x000fe20000410000 */
[----:B------:R-:W-:Y:S02]  /*1e40*/  HADD2.F32 R196, -RZ, R202.H1_H1 ;  /* 0x300000caffc47230 */ /* 0x000fe40000004100 */
[----:B------:R-:W-:Y:S02]  /*1e50*/  HADD2.F32 R198, -RZ, R199.H0_H0 ;  /* 0x200000c7ffc67230 */ /* 0x000fe40000004100 */
[----:B----4-:R-:W-:Y:S01]  /*1e60*/  FMUL.FTZ R197, R197, R8 ;  /* 0x00000008c5c57220 */ /* 0x010fe20000410000 */
[----:B------:R-:W-:Y:S01]  /*1e70*/  FADD.FTZ R65, R65, R8 ;  /* 0x0000000841417221 */ /* 0x000fe20000010000 */
[----:B------:R-:W-:Y:S01]  /*1e80*/  FADD.FTZ R129, R129, R196 ;  /* 0x000000c481817221 */ /* 0x000fe20000010000 */
[-C--:B------:R-:W-:Y:S01]  /*1e90*/  FFMA.FTZ R161, R7, R196.reuse, R161 ;  /* 0x000000c407a17223 */ /* 0x080fe200000100a1 */
[----:B------:R-:W-:Y:S01]  /*1ea0*/  FFMA.FTZ R201, R201, R196, R197 ;  /* 0x000000c4c9c97223 */ /* 0x000fe200000100c5 */
[----:B------:R-:W-:Y:S01]  /*1eb0*/  FFMA.FTZ R97, R7, R8, R97 ;  /* 0x0000000807617223 */ /* 0x000fe20000010061 */
[----:B------:R-:W-:-:S02]  /*1ec0*/  HADD2.F32 R196, -RZ, R203.H0_H0 ;  /* 0x200000cbffc47230 */ /* 0x000fc40000004100 */
[C---:B------:R-:W-:Y:S01]  /*1ed0*/  FMUL.FTZ R8, R3.reuse, R217 ;  /* 0x000000d903087220 */ /* 0x040fe20000410000 */
[----:B------:R-:W-:Y:S02]  /*1ee0*/  HADD2.F32 R199, -RZ, R199.H1_H1 ;  /* 0x300000c7ffc77230 */ /* 0x000fe40000004100 */
[----:B------:R-:W-:Y:S01]  /*1ef0*/  FMUL.FTZ R217, R3, R211 ;  /* 0x000000d303d97220 */ /* 0x000fe20000410000 */
[----:B------:R-:W-:Y:S01]  /*1f00*/  FADD.FTZ R130, R130, R196 ;  /* 0x000000c482827221 */ /* 0x000fe20000010000 */
[----:B------:R-:W-:Y:S01]  /*1f10*/  FFMA.FTZ R162, R8, R196, R162 ;  /* 0x000000c408a27223 */ /* 0x000fe200000100a2 */
[----:B------:R1:W-:Y:S01]  /*1f20*/  STL [R1+0x14], R204 ;  /* 0x000014cc01007387 */ /* 0x0003e20000100800 */
[----:B------:R-:W-:-:S04]  /*1f30*/  FMUL.FTZ R197, R206, R198 ;  /* 0x000000c6cec57220 */ /* 0x000fc80000410000 */
[----:B------:R-:W-:Y:S01]  /*1f40*/  FFMA.FTZ R200, R200, R196, R197 ;  /* 0x000000c4c8c87223 */ /* 0x000fe200000100c5 */
[----:B------:R-:W-:Y:S02]  /*1f50*/  HADD2.F32 R196, -RZ, R203.H1_H1 ;  /* 0x300000cbffc47230 */ /* 0x000fe40000004100 */
[----:B------:R-:W-:Y:S01]  /*1f60*/  FMUL.FTZ R197, R247, R199 ;  /* 0x000000c7f7c57220 */ /* 0x000fe20000410000 */
[----:B------:R1:W-:Y:S02]  /*1f70*/  STL [R1+0xc], R201 ;  /* 0x00000cc901007387 */ /* 0x0003e40000100800 */
[----:B------:R-:W-:Y:S01]  /*1f80*/  FADD.FTZ R131, R131, R196 ;  /* 0x000000c483837221 */ /* 0x000fe20000010000 */
[-C--:B------:R-:W-:Y:S01]  /*1f90*/  FFMA.FTZ R163, R217, R196.reuse, R163 ;  /* 0x000000c4d9a37223 */ /* 0x080fe200000100a3 */
        /* <DEDUP_REMOVED lines=24> */
.L_x_2430:
[----:B------:R-:W-:Y:S05]  /*2120*/  BSYNC B0 ;  /* 0x0000000000007941 */ /* 0x000fea0003800000 */
.L_x_2429:
[----:B------:R-:W-:Y:S04]  /*2130*/  BSSY B0, `(.L_x_2431) ;  /* 0x0000099000007945 */ /* 0x000fe80003800000 */
[----:B------:R-:W-:Y:S05]  /*2140*/  @!P0 BRA `(.L_x_2432) ;  /* 0x00000008005c8947 */ /* 0x000fea0003800000 */
[C---:B------:R-:W-:Y:S01]  /*2150*/  LEA R198, P2, R232.reuse, UR10, 0x5 ;  /* 0x0000000ae8c67c11 */ /* 0x040fe2000f8428ff */
[----:B------:R-:W0:Y:S01]  /*2160*/  LDC.64 R20, c[0x0][0x2b8] ;  /* 0x0000ae00ff147b82 */ /* 0x000e220000000a00 */
[----:B-----5:R1:W-:Y:S02]  /*2170*/  STL [R1+0x16c], R0 ;  /* 0x00016c0001007387 */ /* 0x0203e40000100800 */
[C---:B------:R-:W-:Y:S02]  /*2180*/  LEA.HI.X R199, R232.reuse, UR11, RZ, 0x5, P2 ;  /* 0x0000000be8c77c11 */ /* 0x040fe400090f2cff */
[C---:B------:R-:W-:Y:S01]  /*2190*/  SHF.L.U32 R214, R232.reuse, 0x3, RZ ;  /* 0x00000003e8d67819 */ /* 0x040fe200000006ff */
[----:B------:R-:W2:Y:S01]  /*21a0*/  LDL R229, [R1+0xc0] ;  /* 0x0000c00001e57983 */ /* 0x000ea20000100800 */
[----:B------:R-:W-:Y:S01]  /*21b0*/  SHF.L.U64.HI R9, R232, 0x3, RZ ;  /* 0x00000003e8097819 */ /* 0x000fe200000102ff */
        /* <DEDUP_REMOVED lines=41> */
[----:B------:R-:W-:-:S02]  /*2450*/  HADD2.F32 R211, -RZ, R200.H0_H0 ;  /* 0x200000c8ffd37230 */ /* 0x000fc40000004100 */
[----:B---3--:R-:W-:-:S05]  /*2460*/  HADD2.F32 R210, -RZ, R196.H0_H0 ;  /* 0x200000c4ffd27230 */ /* 0x008fca0000004100 */
[----:B------:R-:W-:-:S04]  /*2470*/  FMUL.FTZ R9, R229, R210 ;  /* 0x000000d2e5097220 */ /* 0x000fc80000410000 */
[----:B------:R-:W-:Y:S01]  /*2480*/  FFMA.FTZ R0, R0, R211, R9 ;  /* 0x000000d300007223 */ /* 0x000fe20000010009 */
        /* <DEDUP_REMOVED lines=13> */
[----:B------:R-:W-:-:S03]  /*2560*/  HADD2.F32 R9, -RZ, R197.H0_H0 ;  /* 0x200000c5ff097230 */ /* 0x000fc60000004100 */
        /* <DEDUP_REMOVED lines=27> */
[----:B------:R-:W-:Y:S01]  /*2720*/  FMUL.FTZ R218, R3, R208 ;  /* 0x000000d003da7220 */ /* 0x000fe20000410000 */
[----:B------:R-:W-:Y:S01]  /*2730*/  FADD.FTZ R127, R127, R196 ;  /* 0x000000c47f7f7221 */ /* 0x000fe20000010000 */
[----:B------:R-:W-:Y:S01]  /*2740*/  FFMA.FTZ R159, R221, R196, R159 ;  /* 0x000000c4dd9f7223 */ /* 0x000fe2000001009f */
[----:B------:R-:W-:Y:S02]  /*2750*/  HADD2.F32 R196, -RZ, R202.H0_H0 ;  /* 0x200000caffc47230 */ /* 0x000fe40000004100 */
[----:B------:R-:W-:Y:S01]  /*2760*/  FADD.FTZ R56, R56, R9 ;  /* 0x0000000938387221 */ /* 0x000fe20000010000 */
[----:B------:R-:W-:Y:S01]  /*2770*/  FFMA.FTZ R88, R218, R9, R88 ;  /* 0x00000009da587223 */ /* 0x000fe20000010058 */
[----:B------:R-:W-:Y:S02]  /*2780*/  HADD2.F32 R198, -RZ, R198.H1_H1 ;  /* 0x300000c6ffc67230 */ /* 0x000fe40000004100 */
[----:B------:R-:W-:Y:S01]  /*2790*/  FADD.FTZ R120, R120, R196 ;  /* 0x000000c478787221 */ /* 0x000fe20000010000 */
[----:B------:R-:W-:-:S02]  /*27a0*/  FFMA.FTZ R152, R218, R196, R152 ;  /* 0x000000c4da987223 */ /* 0x000fc40000010098 */
[----:B------:R-:W-:Y:S01]  /*27b0*/  FADD.FTZ R57, R57, R198 ;  /* 0x000000c639397221 */ /* 0x000fe20000010000 */
[C---:B------:R-:W-:Y:S01]  /*27c0*/  FMUL.FTZ R214, R3.reuse, R214 ;  /* 0x000000d603d67220 */ /* 0x040fe20000410000 */
[----:B------:R-:W-:Y:S01]  /*27d0*/  FMUL.FTZ R216, R3, R216 ;  /* 0x000000d803d87220 */ /* 0x000fe20000410000 */
[----:B------:R1:W-:Y:S01]  /*27e0*/  STL [R1+0x18], R204 ;  /* 0x000018cc01007387 */ /* 0x0003e20000100800 */
[----:B--2---:R-:W-:Y:S01]  /*27f0*/  FMUL.FTZ R197, R197, R9 ;  /* 0x00000009c5c57220 */ /* 0x004fe20000410000 */
[----:B------:R-:W-:-:S03]  /*2800*/  FMUL.FTZ R9, R3, R209 ;  /* 0x000000d103097220 */ /* 0x000fc60000410000 */
[----:B---3--:R-:W-:Y:S01]  /*2810*/  FFMA.FTZ R201, R201, R196, R197 ;  /* 0x000000c4c9c97223 */ /* 0x008fe200000100c5 */
[----:B------:R-:W-:Y:S02]  /*2820*/  HADD2.F32 R196, -RZ, R202.H1_H1 ;  /* 0x300000caffc47230 */ /* 0x000fe40000004100 */
[-C--:B------:R-:W-:Y:S01]  /*2830*/  FFMA.FTZ R89, R9, R198.reuse, R89 ;  /* 0x000000c609597223 */ /* 0x080fe20000010059 */
[----:B----4-:R-:W-:Y:S01]  /*2840*/  FMUL.FTZ R197, R251, R198 ;  /* 0x000000c6fbc57220 */ /* 0x010fe20000410000 */
[----:B------:R-:W-:Y:S02]  /*2850*/  HADD2.F32 R198, -RZ, R199.H0_H0 ;  /* 0x200000c7ffc67230 */ /* 0x000fe40000004100 */
[----:B------:R-:W-:Y:S01]  /*2860*/  FADD.FTZ R121, R121, R196 ;  /* 0x000000c479797221 */ /* 0x000fe20000010000 */
[-C--:B------:R-:W-:Y:S01]  /*2870*/  FFMA.FTZ R153, R9, R196.reuse, R153 ;  /* 0x000000c409997223 */ /* 0x080fe20000010099 */
[----:B------:R-:W-:Y:S01]  /*2880*/  FFMA.FTZ R200, R200, R196, R197 ;  /* 0x000000c4c8c87223 */ /* 0x000fe200000100c5 */
[----:B------:R-:W-:-:S02]  /*2890*/  HADD2.F32 R196, -RZ, R203.H0_H0 ;  /* 0x200000cbffc47230 */ /* 0x000fc40000004100 */
[----:B------:R-:W-:Y:S02]  /*28a0*/  HADD2.F32 R199, -RZ, R199.H1_H1 ;  /* 0x300000c7ffc77230 */ /* 0x000fe40000004100 */
[----:B------:R-:W-:Y:S01]  /*28b0*/  FMUL.FTZ R197, R246, R198 ;  /* 0x000000c6f6c57220 */ /* 0x000fe20000410000 */
[----:B------:R-:W-:Y:S01]  /*28c0*/  FADD.FTZ R122, R122, R196 ;  /* 0x000000c47a7a7221 */ /* 0x000fe20000010000 */
[-C--:B------:R-:W-:Y:S02]  /*28d0*/  FFMA.FTZ R154, R214, R196.reuse, R154 ;  /* 0x000000c4d69a7223 */ /* 0x080fe4000001009a */
        /* <DEDUP_REMOVED lines=30> */
.L_x_2432:
[----:B------:R-:W-:Y:S05]  /*2ac0*/  BSYNC B0 ;  /* 0x0000000000007941 */ /* 0x000fea0003800000 */
.L_x_2431:
        /* <DEDUP_REMOVED lines=46> */
[----:B---3--:R-:W-:-:S02]  /*2db0*/  HADD2.F32 R215, -RZ, R208.H0_H0 ;  /* 0x200000d0ffd77230 */ /* 0x008fc40000004100 */
        /* <DEDUP_REMOVED lines=9> */
[----:B------:R-:W-:-:S05]  /*2e50*/  HADD2.F32 R203, -RZ, R204.H0_H0 ;  /* 0x200000ccffcb7230 */ /* 0x000fca0000004100 */
[----:B------:R-:W-:Y:S01]  /*2e60*/  FMUL.FTZ R196, R243, R203 ;  /* 0x000000cbf3c47220 */ /* 0x000fe20000410000 */
[----:B------:R-:W-:-:S03]  /*2e70*/  FMUL.FTZ R243, R3, R197 ;  /* 0x000000c503f37220 */ /* 0x000fc60000410000 */
        /* <DEDUP_REMOVED lines=9> */
[----:B------:R-:W-:Y:S01]  /*2f10*/  FFMA.FTZ R204, R242, R203, R197 ;  /* 0x000000cbf2cc7223 */ /* 0x000fe200000100c5 */
[----:B------:R-:W-:Y:S02]  /*2f20*/  HADD2.F32 R197, -RZ, R209.H0_H0 ;  /* 0x200000d1ffc57230 */ /* 0x000fe40000004100 */
[----:B------:R-:W-:Y:S01]  /*2f30*/  FMUL.FTZ R242, R3, R198 ;  /* 0x000000c603f27220 */ /* 0x000fe20000410000 */
        /* <DEDUP_REMOVED lines=8> */
[----:B------:R-:W-:Y:S01]  /*2fc0*/  FADD.FTZ R118, R118, R197 ;  /* 0x000000c576767221 */ /* 0x000fe20000010000 */
[----:B------:R-:W-:Y:S01]  /*2fd0*/  FFMA.FTZ R150, R242, R197, R150 ;  /* 0x000000c5f2967223 */ /* 0x000fe20000010096 */
[----:B------:R-:W-:Y:S02]  /*2fe0*/  HADD2.F32 R197, -RZ, R209.H1_H1 ;  /* 0x300000d1ffc57230 */ /* 0x000fe40000004100 */
[----:B------:R-:W-:Y:S01]  /*2ff0*/  FADD.FTZ R54, R54, R196 ;  /* 0x000000c436367221 */ /* 0x000fe20000010000 */
[----:B------:R-:W4:Y:S01]  /*3000*/  LDL R209, [R1+0x68] ;  /* 0x0000680001d17983 */ /* 0x000f220000100800 */
[----:B------:R-:W-:Y:S01]  /*3010*/  FFMA.FTZ R86, R242, R196, R86 ;  /* 0x000000c4f2567223 */ /* 0x000fe20000010056 */
[----:B------:R-:W-:-:S02]  /*3020*/  HADD2.F32 R196, -RZ, R205.H1_H1 ;  /* 0x300000cdffc47230 */ /* 0x000fc40000004100 */
[----:B------:R-:W2:Y:S01]  /*3030*/  LDL R208, [R1+0x78] ;  /* 0x0000780001d07983 */ /* 0x000ea20000100800 */
[----:B------:R-:W-:-:S03]  /*3040*/  FADD.FTZ R117, R117, R203 ;  /* 0x000000cb75757221 */ /* 0x000fc60000010000 */
[----:B------:R-:W2:Y:S01]  /*3050*/  LDL R205, [R1+0x6c] ;  /* 0x00006c0001cd7983 */ /* 0x000ea20000100800 */
[----:B------:R-:W-:-:S03]  /*3060*/  FFMA.FTZ R149, R243, R203, R149 ;  /* 0x000000cbf3957223 */ /* 0x000fc60000010095 */
[----:B------:R-:W2:Y:S01]  /*3070*/  LDL R203, [R1+0x7c] ;  /* 0x00007c0001cb7983 */ /* 0x000ea20000100800 */
[----:B------:R-:W-:Y:S01]  /*3080*/  FMUL.FTZ R239, R3, R199 ;  /* 0x000000c703ef7220 */ /* 0x000fe20000410000 */
[-C--:B------:R-:W-:Y:S01]  /*3090*/  FMUL.FTZ R198, R249, R196.reuse ;  /* 0x000000c4f9c67220 */ /* 0x080fe20000410000 */
[----:B------:R-:W-:Y:S02]  /*30a0*/  FADD.FTZ R55, R55, R196 ;  /* 0x000000c437377221 */ /* 0x000fe40000010000 */
[----:B------:R-:W-:Y:S01]  /*30b0*/  FFMA.FTZ R87, R239, R196, R87 ;  /* 0x000000c4ef577223 */ /* 0x000fe20000010057 */
[-C--:B------:R-:W-:Y:S01]  /*30c0*/  FFMA.FTZ R199, R234, R197.reuse, R198 ;  /* 0x000000c5eac77223 */ /* 0x080fe200000100c6 */
[----:B------:R-:W-:Y:S02]  /*30d0*/  HADD2.F32 R196, -RZ, R206.H0_H0 ;  /* 0x200000ceffc47230 */ /* 0x000fe40000004100 */
[----:B------:R-:W-:Y:S01]  /*30e0*/  FMUL.FTZ R234, R3, R200 ;  /* 0x000000c803ea7220 */ /* 0x000fe20000410000 */
[----:B------:R-:W-:Y:S01]  /*30f0*/  FADD.FTZ R119, R119, R197 ;  /* 0x000000c577777221 */ /* 0x000fe20000010000 */
[----:B------:R-:W-:Y:S01]  /*3100*/  FFMA.FTZ R151, R239, R197, R151 ;  /* 0x000000c5ef977223 */ /* 0x000fe20000010097 */
[----:B------:R-:W-:-:S02]  /*3110*/  HADD2.F32 R197, -RZ, R210.H0_H0 ;  /* 0x200000d2ffc57230 */ /* 0x000fc40000004100 */
[-C--:B------:R-:W-:Y:S01]  /*3120*/  FMUL.FTZ R198, R245, R196.reuse ;  /* 0x000000c4f5c67220 */ /* 0x080fe20000410000 */
[----:B------:R-:W-:Y:S01]  /*3130*/  FADD.FTZ R48, R48, R196 ;  /* 0x000000c430307221 */ /* 0x000fe20000010000 */
[----:B------:R-:W-:Y:S01]  /*3140*/  FFMA.FTZ R80, R234, R196, R80 ;  /* 0x000000c4ea507223 */ /* 0x000fe20000010050 */
[----:B------:R-:W-:Y:S02]  /*3150*/  HADD2.F32 R196, -RZ, R206.H1_H1 ;  /* 0x300000ceffc47230 */ /* 0x000fe40000004100 */
[----:B------:R-:W-:Y:S01]  /*3160*/  FADD.FTZ R112, R112, R197 ;  /* 0x000000c570707221 */ /* 0x000fe20000010000 */
[-C--:B------:R-:W-:Y:S01]  /*3170*/  FFMA.FTZ R144, R234, R197.reuse, R144 ;  /* 0x000000c5ea907223 */ /* 0x080fe20000010090 */
[----:B------:R-:W-:Y:S01]  /*3180*/  FFMA.FTZ R252, R227, R197, R198 ;  /* 0x000000c5e3fc7223 */ /* 0x000fe200000100c6 */
[----:B------:R-:W-:Y:S02]  /*3190*/  HADD2.F32 R197, -RZ, R210.H1_H1 ;  /* 0x300000d2ffc57230 */ /* 0x000fe40000004100 */
[----:B0-----:R-:W-:Y:S01]  /*31a0*/  FMUL.FTZ R227, R3, R201 ;  /* 0x000000c903e37220 */ /* 0x001fe20000410000 */
[----:B------:R-:W-:-:S03]  /*31b0*/  FADD.FTZ R49, R49, R196 ;  /* 0x000000c431317221 */ /* 0x000fc60000010000 */
[-C--:B------:R-:W-:Y:S01]  /*31c0*/  FFMA.FTZ R81, R227, R196.reuse, R81 ;  /* 0x000000c4e3517223 */ /* 0x080fe20000010051 */
[----:B------:R-:W-:Y:S01]  /*31d0*/  FADD.FTZ R113, R113, R197 ;  /* 0x000000c571717221 */ /* 0x000fe20000010000 */
[----:B------:R-:W-:Y:S01]  /*31e0*/  FFMA.FTZ R145, R227, R197, R145 ;  /* 0x000000c5e3917223 */ /* 0x000fe20000010091 */
[----:B------:R0:W-:Y:S01]  /*31f0*/  STL [R1], R199 ;  /* 0x000000c701007387 */ /* 0x0001e20000100800 */
[----:B---3--:R-:W-:Y:S01]  /*3200*/  FMUL.FTZ R198, R215, R196 ;  /* 0x000000c4d7c67220 */ /* 0x008fe20000410000 */
[----:B------:R-:W-:-:S03]  /*3210*/  HADD2.F32 R196, -RZ, R207.H0_H0 ;  /* 0x200000cfffc47230 */ /* 0x000fc60000004100 */
[----:B------:R-:W-:Y:S01]  /*3220*/  FFMA.FTZ R250, R226, R197, R198 ;  /* 0x000000c5e2fa7223 */ /* 0x000fe200000100c6 */
[----:B------:R-:W-:Y:S01]  /*3230*/  FMUL.FTZ R226, R3, R202 ;  /* 0x000000ca03e27220 */ /* 0x000fe20000410000 */
[----:B------:R-:W-:Y:S02]  /*3240*/  HADD2.F32 R197, -RZ, R211.H0_H0 ;  /* 0x200000d3ffc57230 */ /* 0x000fe40000004100 */
[-C--:B----4-:R-:W-:Y:S01]  /*3250*/  FMUL.FTZ R198, R209, R196.reuse ;  /* 0x000000c4d1c67220 */ /* 0x090fe20000410000 */
[----:B------:R-:W-:Y:S01]  /*3260*/  FADD.FTZ R50, R50, R196 ;  /* 0x000000c432327221 */ /* 0x000fe20000010000 */
[----:B------:R-:W-:Y:S01]  /*3270*/  FFMA.FTZ R82, R226, R196, R82 ;  /* 0x000000c4e2527223 */ /* 0x000fe20000010052 */
[----:B------:R-:W-:Y:S02]  /*3280*/  HADD2.F32 R196, -RZ, R207.H1_H1 ;  /* 0x300000cfffc47230 */ /* 0x000fe40000004100 */
[----:B------:R-:W-:Y:S01]  /*3290*/  FADD.FTZ R114, R114, R197 ;  /* 0x000000c572727221 */ /* 0x000fe20000010000 */
[-C--:B------:R-:W-:Y:S01]  /*32a0*/  FFMA.FTZ R146, R226, R197.reuse, R146 ;  /* 0x000000c5e2927223 */ /* 0x080fe20000010092 */
[----:B--2---:R-:W-:Y:S01]  /*32b0*/  FFMA.FTZ R249, R208, R197, R198 ;  /* 0x000000c5d0f97223 */ /* 0x004fe200000100c6 */
[----:B------:R-:W-:-:S02]  /*32c0*/  HADD2.F32 R197, -RZ, R211.H1_H1 ;  /* 0x300000d3ffc57230 */ /* 0x000fc40000004100 */
[----:B------:R-:W-:Y:S01]  /*32d0*/  FMUL.FTZ R215, R3, R2 ;  /* 0x0000000203d77220 */ /* 0x000fe20000410000 */
[-C--:B------:R-:W-:Y:S01]  /*32e0*/  FMUL.FTZ R2, R205, R196.reuse ;  /* 0x000000c4cd027220 */ /* 0x080fe20000410000 */
[----:B------:R-:W-:Y:S02]  /*32f0*/  FADD.FTZ R51, R51, R196 ;  /* 0x000000c433337221 */ /* 0x000fe40000010000 */
[----:B------:R-:W-:Y:S01]  /*3300*/  FFMA.FTZ R83, R215, R196, R83 ;  /* 0x000000c4d7537223 */ /* 0x000fe20000010053 */
[----:B------:R-:W-:Y:S01]  /*3310*/  FFMA.FTZ R245, R203, R197, R2 ;  /* 0x000000c5cbf57223 */ /* 0x000fe20000010002 */
        /* <DEDUP_REMOVED lines=18> */
[----:B0-----:R-:W-:-:S07]  /*3440*/  FFMA.FTZ R219, R215, R245, R196 ;  /* 0x000000f5d7db7223 */ /* 0x001fce00000100c4 */
.L_x_2434:
[----:B------:R-:W-:Y:S05]  /*3450*/  BSYNC B0 ;  /* 0x0000000000007941 */ /* 0x000fea0003800000 */
.L_x_2433:
        /* <DEDUP_REMOVED lines=25> */
.L_x_2461:
        /* <DEDUP_REMOVED lines=10> */
[-C--:B------:R-:W-:Y:S02]  /*3690*/  @!P2 LEA R198, R198, R199.reuse, 0x3 ;  /* 0x000000c7c6c6a211 */ /* 0x080fe400078e18ff */
[----:B------:R-:W-:Y:S02]  /*36a0*/  LEA R2, R2, R199, 0x3 ;  /* 0x000000c702027211 */ /* 0x000fe400078e18ff */
        /* <DEDUP_REMOVED lines=113> */
[----:B------:R-:W-:-:S04]  /*3dc0*/  @P3 F2FP.F16.F32.PACK_AB R196, RZ, R196 ;  /* 0x000000c4ffc4323e */ /* 0x000fc800000000ff */
        /* <DEDUP_REMOVED lines=40> */
.L_x_2437:
[----:B------:R-:W-:Y:S05]  /*4050*/  BSYNC B0 ;  /* 0x0000000000007941 */ /* 0x000fea0003800000 */
.L_x_2436:
        /* <DEDUP_REMOVED lines=132> */
.L_x_2439:
[----:B------:R-:W-:Y:S05]  /*48a0*/  BSYNC B0 ;  /* 0x0000000000007941 */ /* 0x000fea0003800000 */
.L_x_2438:
        /* <DEDUP_REMOVED lines=129> */
.L_x_2441:
[----:B------:R-:W-:Y:S05]  /*50c0*/  BSYNC B0 ;  /* 0x0000000000007941 */ /* 0x000fea0003800000 */
.L_x_2440:
        /* <DEDUP_REMOVED lines=128> */
.L_x_2443:
[----:B------:R-:W-:Y:S05]  /*58d0*/  BSYNC B0 ;  /* 0x0000000000007941 */ /* 0x000fea0003800000 */
.L_x_2442:
[----:B------:R-:W-:Y:S02]  /*58e0*/  IADD3 R0, R0, UR18, RZ ;  /* 0x0000001200007c10 */ /* 0x000fe4000fffe0ff */
[----:B0-----:R-:W-:Y:S02]  /*58f0*/  SEL R2, RZ, 0x1, P1 ;  /* 0x00000001ff027807 */ /* 0x001fe40000800000 */
[----:B------:R-:W-:Y:S02]  /*5900*/  ISETP.GE.AND P2, PT, R0, UR19, PT ;  /* 0x0000001300007c0c */ /* 0x000fe4000bf46270 */
[----:B------:R-:W-:-:S11]  /*5910*/  PRMT R4, R2, 0x7610, R4 ;  /* 0x0000761002047816 */ /* 0x000fd60000000004 */
[----:B------:R-:W-:Y:S05]  /*5920*/  @!P2 BRA `(.L_x_2444) ;  /* 0xffffffb000dca947 */ /* 0x000fea000383ffff */
.L_x_2426:
        /* <DEDUP_REMOVED lines=28> */
.L_x_2446:
[----:B------:R-:W-:Y:S05]  /*5af0*/  BSYNC B0 ;  /* 0x0000000000007941 */ /* 0x000fea0003800000 */
.L_x_2445:
        /* <DEDUP_REMOVED lines=21> */
.L_x_2448:
[----:B------:R-:W-:Y:S05]  /*5c50*/  BSYNC B0 ;  /* 0x0000000000007941 */ /* 0x000fea0003800000 */
.L_x_2447:
        /* <DEDUP_REMOVED lines=19> */
.L_x_2450:
[----:B------:R-:W-:Y:S05]  /*5d90*/  BSYNC B0 ;  /* 0x0000000000007941 */ /* 0x000fea0003800000 */
.L_x_2449:
        /* <DEDUP_REMOVED lines=20> */
.L_x_2435:
[----:B------:R-:W-:Y:S01]  /*5ee0*/  HFMA2.MMA R196, -RZ, RZ, 0, 9.5367431640625e-07 ;  /* 0x00000010ffc47435 */ /* 0x000fe200000001ff */
[----:B------:R-:W-:Y:S02]  /*5ef0*/  MOV R199, R220 ;  /* 0x000000dc00c77202 */ /* 0x000fe40000000f00 */
[----:B------:R-:W-:Y:S02]  /*5f00*/  MOV R197, 0x1f ;  /* 0x0000001f00c57802 */ /* 0x000fe40000000f00 */
[----:B------:R-:W-:-:S07]  /*5f10*/  MOV R198, 0xffffffff ;  /* 0xffffffff00c67802 */ /* 0x000fce0000000f00 */
[----:B------:R-:W-:Y:S05]  /*5f20*/  WARPSYNC.COLLECTIVE R198, `(.L_x_2451) ;  /* 0x00000000c6087348 */ /* 0x000fea0003c00000 */
[----:B------:R0:W1:Y:S02]  /*5f30*/  SHFL.DOWN P3, R202, R199, R196, R197 ;  /* 0x080000c4c7ca7389 */ /* 0x00006400000600c5 */
[----:B01----:R-:W-:Y:S01]  /*5f40*/  ENDCOLLECTIVE ;  /* 0x000000000000791b */ /* 0x003fe20003800000 */
.L_x_2451:
[----:B------:R-:W-:Y:S02]  /*5f50*/  MOV R199, R219 ;  /* 0x000000db00c77202 */ /* 0x000fe40000000f00 */
[----:B------:R-:W-:-:S05]  /*5f60*/  MOV R196, R202 ;  /* 0x000000ca00c47202 */ /* 0x000fca0000000f00 */
[----:B------:R-:W-:Y:S01]  /*5f70*/  FADD.FTZ R200, R196, R220 ;  /* 0x000000dcc4c87221 */ /* 0x000fe20000010000 */
[----:B------:R-:W-:-:S11]  /*5f80*/  HFMA2.MMA R196, -RZ, RZ, 0, 9.5367431640625e-07 ;  /* 0x00000010ffc47435 */ /* 0x000fd600000001ff */
[----:B------:R-:W-:Y:S05]  /*5f90*/  WARPSYNC.COLLECTIVE R198, `(.L_x_2452) ;  /* 0x00000000c6087348 */ /* 0x000fea0003c00000 */
[----:B------:R0:W1:Y:S02]  /*5fa0*/  SHFL.DOWN P3, R202, R199, R196, R197 ;  /* 0x080000c4c7ca7389 */ /* 0x00006400000600c5 */
[----:B01----:R-:W-:Y:S01]  /*5fb0*/  ENDCOLLECTIVE ;  /* 0x000000000000791b */ /* 0x003fe20003800000 */
.L_x_2452:
[----:B------:R-:W-:Y:S02]  /*5fc0*/  MOV R199, R200 ;  /* 0x000000c800c77202 */ /* 0x000fe40000000f00 */
[----:B------:R-:W-:-:S05]  /*5fd0*/  MOV R196, R202 ;  /* 0x000000ca00c47202 */ /* 0x000fca0000000f00 */
[----:B------:R-:W-:Y:S01]  /*5fe0*/  FADD.FTZ R201, R196, R219 ;  /* 0x000000dbc4c97221 */ /* 0x000fe20000010000 */
[----:B------:R-:W-:-:S11]  /*5ff0*/  HFMA2.MMA R196, -RZ, RZ, 0, 4.76837158203125e-07 ;  /* 0x00000008ffc47435 */ /* 0x000fd600000001ff */
[----:B------:R-:W-:Y:S05]  /*6000*/  WARPSYNC.COLLECTIVE R198, `(.L_x_2453) ;  /* 0x00000000c6087348 */ /* 0x000fea0003c00000 */
[----:B------:R0:W1:Y:S02]  /*6010*/  SHFL.DOWN P3, R202, R199, R196, R197 ;  /* 0x080000c4c7ca7389 */ /* 0x00006400000600c5 */
[----:B01----:R-:W-:Y:S01]  /*6020*/  ENDCOLLECTIVE ;  /* 0x000000000000791b */ /* 0x003fe20003800000 */
.L_x_2453:
[----:B------:R-:W-:Y:S02]  /*6030*/  MOV R199, R201 ;  /* 0x000000c900c77202 */ /* 0x000fe40000000f00 */
[----:B------:R-:W-:-:S05]  /*6040*/  MOV R196, R202 ;  /* 0x000000ca00c47202 */ /* 0x000fca0000000f00 */
[----:B------:R-:W-:Y:S01]  /*6050*/  FADD.FTZ R200, R200, R196 ;  /* 0x000000c4c8c87221 */ /* 0x000fe20000010000 */
[----:B------:R-:W-:-:S11]  /*6060*/  HFMA2.MMA R196, -RZ, RZ, 0, 4.76837158203125e-07 ;  /* 0x00000008ffc47435 */ /* 0x000fd600000001ff */
[----:B------:R-:W-:Y:S05]  /*6070*/  WARPSYNC.COLLECTIVE R198, `(.L_x_2454) ;  /* 0x00000000c6087348 */ /* 0x000fea0003c00000 */
[----:B------:R0:W1:Y:S02]  /*6080*/  SHFL.DOWN P3, R202, R199, R196, R197 ;  /* 0x080000c4c7ca7389 */ /* 0x00006400000600c5 */
[----:B01----:R-:W-:Y:S01]  /*6090*/  ENDCOLLECTIVE ;  /* 0x000000000000791b */ /* 0x003fe20003800000 */
.L_x_2454:
[----:B------:R-:W-:Y:S02]  /*60a0*/  MOV R199, R200 ;  /* 0x000000c800c77202 */ /* 0x000fe40000000f00 */
[----:B------:R-:W-:-:S05]  /*60b0*/  MOV R196, R202 ;  /* 0x000000ca00c47202 */ /* 0x000fca0000000f00 */
[----:B------:R-:W-:Y:S01]  /*60c0*/  FADD.FTZ R201, R201, R196 ;  /* 0x000000c4c9c97221 */ /* 0x000fe20000010000 */
[----:B------:R-:W-:-:S11]  /*60d0*/  HFMA2.MMA R196, -RZ, RZ, 0, 2.384185791015625e-07 ;  /* 0x00000004ffc47435 */ /* 0x000fd600000001ff */
[----:B------:R-:W-:Y:S05]  /*60e0*/  WARPSYNC.COLLECTIVE R198, `(.L_x_2455) ;  /* 0x00000000c6087348 */ /* 0x000fea0003c00000 */
[----:B------:R0:W1:Y:S02]  /*60f0*/  SHFL.DOWN P3, R202, R199, R196, R197 ;  /* 0x080000c4c7ca7389 */ /* 0x00006400000600c5 */
[----:B01----:R-:W-:Y:S01]  /*6100*/  ENDCOLLECTIVE ;  /* 0x000000000000791b */ /* 0x003fe20003800000 */
.L_x_2455:
[----:B------:R-:W-:Y:S02]  /*6110*/  MOV R199, R201 ;  /* 0x000000c900c77202 */ /* 0x000fe40000000f00 */
[----:B------:R-:W-:-:S05]  /*6120*/  MOV R196, R202 ;  /* 0x000000ca00c47202 */ /* 0x000fca0000000f00 */
[----:B------:R-:W-:Y:S01]  /*6130*/  FADD.FTZ R200, R200, R196 ;  /* 0x000000c4c8c87221 */ /* 0x000fe20000010000 */
[----:B------:R-:W-:-:S11]  /*6140*/  HFMA2.MMA R196, -RZ, RZ, 0, 2.384185791015625e-07 ;  /* 0x00000004ffc47435 */ /* 0x000fd600000001ff */
[----:B------:R-:W-:Y:S05]  /*6150*/  WARPSYNC.COLLECTIVE R198, `(.L_x_2456) ;  /* 0x00000000c6087348 */ /* 0x000fea0003c00000 */
[----:B------:R0:W1:Y:S02]  /*6160*/  SHFL.DOWN P3, R202, R199, R196, R197 ;  /* 0x080000c4c7ca7389 */ /* 0x00006400000600c5 */
[----:B01----:R-:W-:Y:S01]  /*6170*/  ENDCOLLECTIVE ;  /* 0x000000000000791b */ /* 0x003fe20003800000 */
.L_x_2456:
[----:B------:R-:W-:Y:S02]  /*6180*/  MOV R199, R200 ;  /* 0x000000c800c77202 */ /* 0x000fe40000000f00 */
[----:B------:R-:W-:-:S05]  /*6190*/  MOV R196, R202 ;  /* 0x000000ca00c47202 */ /* 0x000fca0000000f00 */
[----:B------:R-:W-:Y:S01]  /*61a0*/  FADD.FTZ R203, R201, R196 ;  /* 0x000000c4c9cb7221 */ /* 0x000fe20000010000 */
[----:B------:R-:W-:-:S11]  /*61b0*/  HFMA2.MMA R196, -RZ, RZ, 0, 1.1920928955078125e-07 ;  /* 0x00000002ffc47435 */ /* 0x000fd600000001ff */
[----:B------:R-:W-:Y:S05]  /*61c0*/  WARPSYNC.COLLECTIVE R198, `(.L_x_2457) ;  /* 0x00000000c6087348 */ /* 0x000fea0003c00000 */
[----:B------:R0:W1:Y:S02]  /*61d0*/  SHFL.DOWN P3, R202, R199, R196, R197 ;  /* 0x080000c4c7ca7389 */ /* 0x00006400000600c5 */
[----:B01----:R-:W-:Y:S01]  /*61e0*/  ENDCOLLECTIVE ;  /* 0x000000000000791b */ /* 0x003fe20003800000 */
.L_x_2457:
[----:B------:R-:W-:Y:S02]  /*61f0*/  MOV R199, R203 ;  /* 0x000000cb00c77202 */ /* 0x000fe40000000f00 */
[----:B------:R-:W-:-:S05]  /*6200*/  MOV R196, R202 ;  /* 0x000000ca00c47202 */ /* 0x000fca0000000f00 */
[----:B------:R-:W-:Y:S01]  /*6210*/  FADD.FTZ R201, R200, R196 ;  /* 0x000000c4c8c97221 */ /* 0x000fe20000010000 */
[----:B------:R-:W-:-:S11]  /*6220*/  HFMA2.MMA R196, -RZ, RZ, 0, 1.1920928955078125e-07 ;  /* 0x00000002ffc47435 */ /* 0x000fd600000001ff */
[----:B------:R-:W-:Y:S05]  /*6230*/  WARPSYNC.COLLECTIVE R198, `(.L_x_2458) ;  /* 0x00000000c6087348 */ /* 0x000fea0003c00000 */
[----:B------:R0:W1:Y:S02]  /*6240*/  SHFL.DOWN P3, R202, R199, R196, R197 ;  /* 0x080000c4c7ca7389 */ /* 0x00006400000600c5 */
[----:B01----:R-:W-:Y:S01]  /*6250*/  ENDCOLLECTIVE ;  /* 0x000000000000791b */ /* 0x003fe20003800000 */
.L_x_2458:
[----:B------:R-:W-:Y:S02]  /*6260*/  MOV R199, R201 ;  /* 0x000000c900c77202 */ /* 0x000fe40000000f00 */
[----:B------:R-:W-:-:S05]  /*6270*/  MOV R196, R202 ;  /* 0x000000ca00c47202 */ /* 0x000fca0000000f00 */
[----:B------:R-:W-:Y:S01]  /*6280*/  FADD.FTZ R200, R203, R196 ;  /* 0x000000c4cbc87221 */ /* 0x000fe20000010000 */
[----:B------:R-:W-:-:S11]  /*6290*/  HFMA2.MMA R196, -RZ, RZ, 0, 5.9604644775390625e-08 ;  /* 0x00000001ffc47435 */ /* 0x000fd600000001ff */
[----:B------:R-:W-:Y:S05]  /*62a0*/  WARPSYNC.COLLECTIVE R198, `(.L_x_2459) ;  /* 0x00000000c6087348 */ /* 0x000fea0003c00000 */
[----:B------:R0:W1:Y:S02]  /*62b0*/  SHFL.DOWN P3, R202, R199, R196, R197 ;  /* 0x080000c4c7ca7389 */ /* 0x00006400000600c5 */
[----:B01----:R-:W-:Y:S01]  /*62c0*/  ENDCOLLECTIVE ;  /* 0x000000000000791b */ /* 0x003fe20003800000 */
.L_x_2459:
[----:B------:R-:W-:Y:S02]  /*62d0*/  MOV R199, R200 ;  /* 0x000000c800c77202 */ /* 0x000fe40000000f00 */
[----:B------:R-:W-:-:S07]  /*62e0*/  MOV R203, R202 ;  /* 0x000000ca00cb7202 */ /* 0x000fce0000000f00 */
[----:B------:R-:W-:Y:S05]  /*62f0*/  WARPSYNC.COLLECTIVE R198, `(.L_x_2460) ;  /* 0x00000000c6087348 */ /* 0x000fea0003c00000 */
[----:B------:R0:W1:Y:S02]  /*6300*/  SHFL.DOWN P3, R202, R199, R196, R197 ;  /* 0x080000c4c7ca7389 */ /* 0x00006400000600c5 */
[----:B01----:R-:W-:Y:S01]  /*6310*/  ENDCOLLECTIVE ;  /* 0x000000000000791b */ /* 0x003fe20003800000 */
.L_x_2460:
[----:B------:R-:W-:Y:S01]  /*6320*/  MOV R197, R202 ;  /* 0x000000ca00c57202 */ /* 0x000fe20000000f00 */
[----:B------:R-:W-:Y:S06]  /*6330*/  BRA `(.L_x_2461) ;  /* 0xffffffd000ac7947 */ /* 0x000fec000383ffff */
.L_x_2462:
        /* <DEDUP_REMOVED lines=12> */
.L_x_3594:


//--------------------- .text._ZN10layer_norm31ln_parallel_residual_bwd_kernelINS_13Kernel_traitsIf6__halffS2_fjLj8192ELj1ELj1ELj8ELj16ENS_18Kernel_traits_baseILj8192EfS2_fS2_fjLj256EEEEELb1ELb0ELb1EEEvNS_9BwdParamsE --------------------------
	.section	.text._ZN10layer_norm31ln_parallel_residual_bwd_kernelINS_13Kernel_traitsIf6__halffS2_fjLj8192ELj1ELj1ELj8ELj16ENS_18Kernel_traits_baseILj8192EfS2_fS2_fjLj256EEEEELb1ELb0ELb1EEEvNS_9BwdParamsE,"ax",@progbits
	.align	128
        .global         _ZN10layer_norm31ln_parallel_residual_bwd_kernelINS_13Kernel_traitsIf6__halffS2_fjLj8192ELj1ELj1ELj8ELj16ENS_18Kernel_traits_baseILj8192EfS2_fS2_fjLj256EEEEELb1ELb0ELb1EEEvNS_9BwdParamsE
        .type           _ZN10layer_norm31ln_parallel_residual_bwd_kernelINS_13Kernel_traitsIf6__halffS2_fjLj8192ELj1ELj1ELj8ELj16ENS_18Kernel_traits_baseILj8192EfS2_fS2_fjLj256EEEEELb1ELb0ELb1EEEvNS_9BwdParamsE,@function
        .size           _ZN10layer_norm31ln_parallel_residual_bwd_kernelINS_13Kernel_traitsIf6__halffS2_fjLj8192ELj1ELj1ELj8ELj16ENS_18Kernel_traits_baseILj8192EfS2_fS2_fjLj256EEEEELb1ELb0ELb1EEEvNS_9BwdParamsE,(.L_x_3595 - _ZN10layer_norm31ln_parallel_residual_bwd_kernelINS_13Kernel_traitsIf6__halffS2_fjLj8192ELj1ELj1ELj8ELj16ENS_18Kernel_traits_baseILj8192EfS2_fS2_fjLj256EEEEELb1ELb0ELb1EEEvNS_9BwdParamsE)
        .other          _ZN10layer_norm31ln_parallel_residual_bwd_kernelINS_13Kernel_traitsIf6__halffS2_fjLj8192ELj1ELj1ELj8ELj16ENS_18Kernel_traits_baseILj8192EfS2_fS2_fjLj256EEEEELb1ELb0ELb1EEEvNS_9BwdParamsE,@"STO_CUDA_ENTRY STV_DEFAULT"
_ZN10layer_norm31ln_parallel_residual_bwd_kernelINS_13Kernel_traitsIf6__halffS2_fjLj8192ELj1ELj1ELj8ELj16ENS_18Kernel_traits_baseILj8192EfS2_fS2_fjLj256EEEEELb1ELb0ELb1EEEvNS_9BwdParamsE:
.text._ZN10layer_norm31ln_parallel_residual_bwd_kernelINS_13Kernel_traitsIf6__halffS2_fjLj8192ELj1ELj1ELj8ELj16ENS_18Kernel_traits_baseILj8192EfS2_fS2_fjLj256EEEEELb1ELb0ELb1EEEvNS_9BwdParamsE:
        /* <DEDUP_REMOVED lines=82> */
.L_x_2463:
        /* <DEDUP_REMOVED lines=28> */
[----:B------:R-:W-:Y:S01]  /*06e0*/  MOV R231, RZ ;  /* 0x000000ff00e77202 */ /* 0x000fe20000000f00 */
[----:B------:R0:W-:Y:S01]  /*06f0*/  STL [R1+0x150], RZ ;  /* 0x000150ff01007387 */ /* 0x0001e20000100800 */
[----:B------:R-:W-:Y:S01]  /*0700*/  HFMA2.MMA R218, -RZ, RZ, 0, 0 ;  /* 0x00000000ffda7435 */ /* 0x000fe200000001ff */
[----:B------:R-:W-:Y:S01]  /*0710*/  ISETP.NE.AND.EX P0, PT, RZ, UR7, PT, P0 ;  /* 0x00000007ff007c0c */ /* 0x000fe2000bf05300 */
[----:B------:R-:W-:Y:S01]  /*0720*/  HFMA2.MMA R252, -RZ, RZ, 0, 0 ;  /* 0x00000000fffc7435 */ /* 0x000fe200000001ff */
        /* <DEDUP_REMOVED lines=21> */
[----:B------:R-:W-:Y:S02]  /*0880*/  MOV R7, RZ ;  /* 0x000000ff00077202 */ /* 0x000fe40000000f00 */
[----:B------:R-:W-:Y:S02]  /*0890*/  CS2R R250, SRZ ;  /* 0x0000000000fa7805 */ /* 0x000fe4000001ff00 */
[----:B------:R-:W-:Y:S01]  /*08a0*/  CS2R R248, SRZ ;  /* 0x0000000000f87805 */ /* 0x000fe2000001ff00 */
[----:B------:R0:W-:Y:S01]  /*08b0*/  STL [R1+0xd8], RZ ;  /* 0x0000d8ff01007387 */ /* 0x0001e20000100800 */
[----:B------:R-:W-:-:S02]  /*08c0*/  CS2R R246, SRZ ;  /* 0x0000000000f67805 */ /* 0x000fc4000001ff00 */
[----:B------:R-:W-:Y:S02]  /*08d0*/  MOV R244, RZ ;  /* 0x000000ff00f47202 */ /* 0x000fe40000000f00 */
[----:B------:R-:W-:Y:S01]  /*08e0*/  CS2R R242, SRZ ;  /* 0x0000000000f27805 */ /* 0x000fe2000001ff00 */
        /* <DEDUP_REMOVED lines=76> */
.L_x_2466:
[----:B-1----:R-:W1:Y:S01]  /*0db0*/  S2R R230, SR_TID.X ;  /* 0x0000000000e67919 */ /* 0x002e620000002100 */
[----:B------:R-:W2:Y:S01]  /*0dc0*/  LDC.64 R208, c[0x0][0x250] ;  /* 0x00009400ffd07b82 */ /* 0x000ea20000000a00 */
[----:B------:R-:W-:Y:S01]  /*0dd0*/  IMAD R6, R190, UR10, RZ ;  /* 0x0000000abe067c24 */ /* 0x000fe2000f8e02ff */
[----:B------:R-:W3:Y:S06]  /*0de0*/  LDL.LU R221, [R1+0x40] ;  /* 0x0000400001dd7983 */ /* 0x000eec0000300800 */
[----:B------:R-:W4:Y:S08]  /*0df0*/  LDC.64 R206, c[0x0][0x238] ;  /* 0x00008e00ffce7b82 */ /* 0x000f300000000a00 */
[----:B------:R-:W4:Y:S01]  /*0e00*/  LDC.64 R210, c[0x0][0x2c0] ;  /* 0x0000b000ffd27b82 */ /* 0x000f220000000a00 */
[----:B0-----:R-:W-:Y:S01]  /*0e10*/  SHF.R.S32.HI R2, RZ, 0x1f, R6 ;  /* 0x0000001fff027819 */ /* 0x001fe20000011406 */
[----:B------:R-:W3:Y:S06]  /*0e20*/  LDL.LU R220, [R1+0x30] ;  /* 0x0000300001dc7983 */ /* 0x000eec0000300800 */
[----:B------:R-:W0:Y:S08]  /*0e30*/  LDC.64 R204, c[0x0][0x2b8] ;  /* 0x0000ae00ffcc7b82 */ /* 0x000e300000000a00 */
[----:B------:R-:W0:Y:S01]  /*0e40*/  LDC.64 R4, c[0x0][0x258] ;  /* 0x00009600ff047b82 */ /* 0x000e220000000a00 */
[----:B------:R-:W-:Y:S01]  /*0e50*/  LEA.HI R6, R2, R6, RZ, 0x3 ;  /* 0x0000000602067211 */ /* 0x000fe200078f18ff */
[----:B--2---:R-:W-:Y:S01]  /*0e60*/  IMAD.WIDE R208, R190, 0x4, R208 ;  /* 0x00000004bed07825 */ /* 0x004fe200078e02d0 */
[----:B-1----:R-:W-:Y:S01]  /*0e70*/  LOP3.LUT R2, R230, 0xff, RZ, 0xc0, !PT ;  /* 0x000000ffe6027812 */ /* 0x002fe200078ec0ff */
[----:B------:R-:W2:Y:S03]  /*0e80*/  LDL.LU R219, [R1+0x20] ;  /* 0x0000200001db7983 */ /* 0x000ea60000300800 */
[----:B------:R-:W-:Y:S01]  /*0e90*/  LEA.HI.SX32 R6, R6, R2, 0x1d ;  /* 0x0000000206067211 */ /* 0x000fe200078feaff */
[----:B------:R-:W3:Y:S01]  /*0ea0*/  LDG.E R208, desc[UR4][R208.64] ;  /* 0x00000004d0d07981 */ /* 0x000ee2000c1e1900 */
[----:B------:R-:W-:Y:S01]  /*0eb0*/  ISETP.NE.U32.AND P2, PT, RZ, UR14, PT ;  /* 0x0000000eff007c0c */ /* 0x000fe2000bf45070 */
[----:B------:R-:W1:Y:S02]  /*0ec0*/  @P0 LDC.64 R180, c[0x0][0x2c8] ;  /* 0x0000b200ffb40b82 */ /* 0x000e640000000a00 */
[C---:B----4-:R-:W-:Y:S01]  /*0ed0*/  IMAD.WIDE.U32 R140, R6.reuse, 0x20, R206 ;  /* 0x00000020068c7825 */ /* 0x050fe200078e00ce */
[----:B------:R-:W4:Y:S03]  /*0ee0*/  LDL.LU R215, [R1+0x1c] ;  /* 0x00001c0001d77983 */ /* 0x000f260000300800 */
[C---:B------:R-:W-:Y:S01]  /*0ef0*/  IMAD.WIDE.U32 R132, R6.reuse, 0x10, R210 ;  /* 0x0000001006847825 */ /* 0x040fe200078e00d2 */
[----:B------:R-:W2:Y:S01]  /*0f00*/  LDG.E.128 R176, desc[UR4][R140.64] ;  /* 0x000000048cb07981 */ /* 0x000ea2000c1e1d00 */
[----:B------:R-:W1:Y:S02]  /*0f10*/  @P0 LDC.64 R182, c[0x0][0x2c8] ;  /* 0x0000b200ffb60b82 */ /* 0x000e640000000a00 */
[----:B0-----:R-:W-:Y:S01]  /*0f20*/  IMAD.WIDE.U32 R136, R6, 0x10, R204 ;  /* 0x0000001006887825 */ /* 0x001fe200078e00cc */
[----:B------:R-:W4:Y:S03]  /*0f30*/  LDL.LU R214, [R1+0x3c] ;  /* 0x00003c0001d67983 */ /* 0x000f260000300800 */
[----:B------:R-:W-:Y:S01]  /*0f40*/  IMAD.WIDE R2, R190, 0x4, R4 ;  /* 0x00000004be027825 */ /* 0x000fe200078e0204 */
[----:B------:R-:W4:Y:S04]  /*0f50*/  LDG.E.128 R132, desc[UR4][R132.64] ;  /* 0x0000000484847981 */ /* 0x000f28000c1e1d00 */
[----:B------:R-:W4:Y:S04]  /*0f60*/  LDG.E.128 R136, desc[UR4][R136.64] ;  /* 0x0000000488887981 */ /* 0x000f28000c1e1d00 */
[----:B------:R0:W4:Y:S04]  /*0f70*/  LDG.E R5, desc[UR4][R2.64] ;  /* 0x0000000402057981 */ /* 0x000128000c1e1900 */
[----:B------:R-:W4:Y:S04]  /*0f80*/  LDL.LU R202, [R1+0x2c] ;  /* 0x00002c0001ca7983 */ /* 0x000f280000300800 */
[----:B------:R-:W4:Y:S04]  /*0f90*/  LDL.LU R212, [R1+0x48] ;  /* 0x0000480001d47983 */ /* 0x000f280000300800 */
[----:B------:R-:W4:Y:S04]  /*0fa0*/  LDL.LU R213, [R1+0x38] ;  /* 0x0000380001d57983 */ /* 0x000f280000300800 */
[----:B------:R-:W4:Y:S01]  /*0fb0*/  LDL.LU R203, [R1+0x28] ;  /* 0x0000280001cb7983 */ /* 0x000f220000300800 */
[----:B------:R-:W-:-:S02]  /*0fc0*/  ISETP.NE.AND.EX P2, PT, RZ, UR15, PT, P2 ;  /* 0x0000000fff007c0c */ /* 0x000fc4000bf45320 */
[----:B------:R-:W-:Y:S01]  /*0fd0*/  ISETP.NE.AND P4, PT, RZ, UR11, PT ;  /* 0x0000000bff007c0c */ /* 0x000fe2000bf85270 */
[----:B------:R-:W4:Y:S10]  /*0fe0*/  LDG.E.128 R140, desc[UR4][R140.64+0x10] ;  /* 0x000010048c8c7981 */ /* 0x000f34000c1e1d00 */
[----:B------:R-:W1:Y:S08]  /*0ff0*/  @P2 LDC.64 R192, c[0x0][0x248] ;  /* 0x00009200ffc02b82 */ /* 0x000e700000000a00 */
[----:B------:R-:W1:Y:S01]  /*1000*/  @P2 LDC.64 R184, c[0x0][0x248] ;  /* 0x00009200ffb82b82 */ /* 0x000e620000000a00 */
[----:B0-----:R-:W-:-:S07]  /*1010*/  IADD3 R2, R6, 0x300, RZ ;  /* 0x0000030006027810 */ /* 0x001fce0007ffe0ff */
[----:B------:R-:W0:Y:S01]  /*1020*/  @P2 LDC.64 R186, c[0x0][0x248] ;  /* 0x00009200ffba2b82 */ /* 0x000e220000000a00 */
[----:B------:R-:W-:Y:S01]  /*1030*/  LOP3.LUT P1, RZ, R0, 0xff, RZ, 0xc0, !PT ;  /* 0x000000ff00ff7812 */ /* 0x000fe2000782c0ff */
[C---:B-1----:R-:W-:Y:S01]  /*1040*/  @P2 IMAD.WIDE.U32 R192, R6.reuse, 0x8, R192 ;  /* 0x0000000806c02825 */ /* 0x042fe200078e00c0 */
[----:B------:R-:W-:-:S05]  /*1050*/  IADD3 R3, R6, 0x200, RZ ;  /* 0x0000020006037810 */ /* 0x000fca0007ffe0ff */
[----:B------:R-:W1:Y:S01]  /*1060*/  @P2 LDC.64 R174, c[0x0][0x248] ;  /* 0x00009200ffae2b82 */ /* 0x000e620000000a00 */
[----:B-----5:R-:W5:Y:S01]  /*1070*/  @P2 LDG.E.64 R194, desc[UR4][R192.64] ;  /* 0x00000004c0c22981 */ /* 0x020f62000c1e1b00 */
[----:B------:R-:W-:-:S05]  /*1080*/  @P2 IMAD.WIDE.U32 R184, R2, 0x8, R184 ;  /* 0x0000000802b82825 */ /* 0x000fca00078e00b8 */
[----:B------:R4:W5:Y:S01]  /*1090*/  @P2 LDG.E.64 R200, desc[UR4][R184.64] ;  /* 0x00000004b8c82981 */ /* 0x000962000c1e1b00 */
[----:B0-----:R-:W-:-:S05]  /*10a0*/  @P2 IMAD.WIDE.U32 R186, R3, 0x8, R186 ;  /* 0x0000000803ba2825 */ /* 0x001fca00078e00ba */
[----:B------:R-:W5:Y:S01]  /*10b0*/  @P2 LDG.E.64 R198, desc[UR4][R186.64] ;  /* 0x00000004bac62981 */ /* 0x000f62000c1e1b00 */
[----:B---3--:R-:W-:-:S05]  /*10c0*/  FSEL R208, R208, RZ, !P4 ;  /* 0x000000ffd0d07208 */ /* 0x008fca0006000000 */
[--C-:B--2---:R-:W-:Y:S01]  /*10d0*/  FADD.FTZ R0, R176, -R208.reuse ;  /* 0x800000d0b0007221 */ /* 0x104fe20000010000 */
[----:B------:R-:W-:Y:S01]  /*10e0*/  FADD.FTZ R176, R177, -R208 ;  /* 0x800000d0b1b07221 */ /* 0x000fe20000010000 */
[--C-:B----4-:R-:W-:Y:S02]  /*10f0*/  HADD2.F32 R177, -RZ, R132.reuse.H1_H1 ;  /* 0x30000084ffb17230 */ /* 0x110fe40000004100 */
[----:B------:R-:W-:Y:S02]  /*1100*/  HADD2.F32 R184, -RZ, R132.H0_H0 ;  /* 0x20000084ffb87230 */ /* 0x000fe40000004100 */
[--C-:B------:R-:W-:Y:S02]  /*1110*/  HADD2.F32 R191, -RZ, R136.reuse.H0_H0 ;  /* 0x20000088ffbf7230 */ /* 0x100fe40000004100 */
[----:B------:R-:W-:Y:S02]  /*1120*/  HADD2.F32 R192, -RZ, R136.H1_H1 ;  /* 0x30000088ffc07230 */ /* 0x000fe40000004100 */
[C---:B------:R-:W-:Y:S01]  /*1130*/  FMUL.FTZ R136, R5.reuse, R176 ;  /* 0x000000b005887220 */ /* 0x040fe20000410000 */
[----:B------:R-:W-:Y:S01]  /*1140*/  FMUL.FTZ R0, R5, R0 ;  /* 0x0000000005007220 */ /* 0x000fe20000410000 */
[-C--:B------:R-:W-:Y:S01]  /*1150*/  FMUL.FTZ R176, R53, R177.reuse ;  /* 0x000000b135b07220 */ /* 0x080fe20000410000 */
[----:B------:R-:W-:Y:S01]  /*1160*/  FADD.FTZ R221, R184, R221 ;  /* 0x000000ddb8dd7221 */ /* 0x000fe20000010000 */
[----:B------:R-:W-:Y:S01]  /*1170*/  FADD.FTZ R215, R192, R215 ;  /* 0x000000d7c0d77221 */ /* 0x000fe20000010000 */
[----:B------:R-:W-:Y:S01]  /*1180*/  FFMA.FTZ R241, R136, R192, R241 ;  /* 0x000000c088f17223 */ /* 0x000fe200000100f1 */
[----:B------:R-:W-:Y:S01]  /*1190*/  FFMA.FTZ R220, R0, R184, R220 ;  /* 0x000000b800dc7223 */ /* 0x000fe200000100dc */
[----:B------:R-:W-:Y:S01]  /*11a0*/  FFMA.FTZ R192, R85, R192, R176 ;  /* 0x000000c055c07223 */ /* 0x000fe200000100b0 */
[----:B------:R-:W-:Y:S01]  /*11b0*/  FADD.FTZ R219, R191, R219 ;  /* 0x000000dbbfdb7221 */ /* 0x000fe20000010000 */
[----:B------:R-:W-:Y:S01]  /*11c0*/  HADD2.F32 R176, -RZ, R133.H0_H0 ;  /* 0x20000085ffb07230 */ /* 0x000fe20000004100 */
[----:B------:R-:W-:Y:S01]  /*11d0*/  STL [R1+0x40], R221 ;  /* 0x000040dd01007387 */ /* 0x000fe20000100800 */
[----:B------:R-:W-:Y:S01]  /*11e0*/  FADD.FTZ R214, R177, R214 ;  /* 0x000000d6b1d67221 */ /* 0x000fe20000010000 */
[----:B------:R-:W-:-:S02]  /*11f0*/  FFMA.FTZ R202, R136, R177, R202 ;  /* 0x000000b188ca7223 */ /* 0x000fc400000100ca */
[----:B------:R-:W-:Y:S01]  /*1200*/  STL [R1+0x30], R220 ;  /* 0x000030dc01007387 */ /* 0x000fe20000100800 */
[----:B------:R-:W-:-:S03]  /*1210*/  FADD.FTZ R212, R176, R212 ;  /* 0x000000d4b0d47221 */ /* 0x000fc60000010000 */
[----:B------:R-:W-:Y:S01]  /*1220*/  STL [R1+0x20], R219 ;  /* 0x000020db01007387 */ /* 0x000fe20000100800 */
[----:B------:R-:W-:-:S03]  /*1230*/  FADD.FTZ R178, R178, -R208 ;  /* 0x800000d0b2b27221 */ /* 0x000fc60000010000 */
[----:B------:R-:W-:Y:S04]  /*1240*/  STL [R1+0x1c], R215 ;  /* 0x00001cd701007387 */ /* 0x000fe80000100800 */
[----:B------:R-:W2:Y:S04]  /*1250*/  LDL.LU R186, [R1+0x24] ;  /* 0x0000240001ba7983 */ /* 0x000ea80000300800 */
[----:B------:R-:W-:Y:S01]  /*1260*/  STL [R1+0x3c], R214 ;  /* 0x00003cd601007387 */ /* 0x000fe20000100800 */
[----:B------:R-:W-:-:S03]  /*1270*/  FMUL.FTZ R193, R5, R178 ;  /* 0x000000b205c17220 */ /* 0x000fc60000410000 */
[----:B------:R-:W-:Y:S04]  /*1280*/  STL [R1+0x2c], R202 ;  /* 0x00002cca01007387 */ /* 0x000fe80000100800 */
[----:B------:R0:W-:Y:S01]  /*1290*/  STL [R1+0x48], R212 ;  /* 0x000048d401007387 */ /* 0x0001e20000100800 */
[----:B------:R-:W-:-:S03]  /*12a0*/  FFMA.FTZ R213, R193, R176, R213 ;  /* 0x000000b0c1d57223 */ /* 0x000fc600000100d5 */
[----:B0-----:R-:W3:Y:S04]  /*12b0*/  LDL.LU R212, [R1+0x44] ;  /* 0x0000440001d47983 */ /* 0x001ee80000300800 */
[----:B------:R-:W4:Y:S04]  /*12c0*/  LDL.LU R209, [R1+0x34] ;  /* 0x0000340001d17983 */ /* 0x000f280000300800 */
[----:B------:R0:W-:Y:S04]  /*12d0*/  STL [R1+0x38], R213 ;  /* 0x000038d501007387 */ /* 0x0001e80000100800 */
[----:B------:R-:W4:Y:S04]  /*12e0*/  LDL.LU R219, [R1+0x50] ;  /* 0x0000500001db7983 */ /* 0x000f280000300800 */
[----:B------:R-:W4:Y:S04]  /*12f0*/  LDL.LU R215, [R1+0x70] ;  /* 0x0000700001d77983 */ /* 0x000f280000300800 */
[----:B------:R-:W4:Y:S01]  /*1300*/  LDL.LU R214, [R1+0x60] ;  /* 0x0000600001d67983 */ /* 0x000f220000300800 */
[----:B------:R-:W-:-:S05]  /*1310*/  HADD2.F32 R202, -RZ, R137.H0_H0 ;  /* 0x20000089ffca7230 */ /* 0x000fca0000004100 */
[----:B------:R-:W-:-:S05]  /*1320*/  FADD.FTZ R203, R202, R203 ;  /* 0x000000cbcacb7221 */ /* 0x000fca0000010000 */
[----:B------:R1:W-:Y:S04]  /*1330*/  STL [R1+0x28], R203 ;  /* 0x000028cb01007387 */ /* 0x0003e80000100800 */
[----:B0-----:R-:W4:Y:S01]  /*1340*/  LDL.LU R213, [R1+0x4c] ;  /* 0x00004c0001d57983 */ /* 0x001f220000300800 */
[----:B------:R-:W-:-:S05]  /*1350*/  @P0 IMAD.WIDE.U32 R180, R6, 0x20, R180 ;  /* 0x0000002006b40825 */ /* 0x000fca00078e00b4 */
[----:B------:R-:W5:Y:S04]  /*1360*/  @P0 LDG.E.128 R88, desc[UR4][R180.64] ;  /* 0x00000004b4580981 */ /* 0x000f68000c1e1d00 */
[----:B------:R0:W5:Y:S02]  /*1370*/  @P0 LDG.E.128 R92, desc[UR4][R180.64+0x10] ;  /* 0x00001004b45c0981 */ /* 0x000164000c1e1d00 */
[----:B0-----:R-:W0:Y:S01]  /*1380*/  @P0 LDC.64 R180, c[0x0][0x2c8] ;  /* 0x0000b200ffb40b82 */ /* 0x001e220000000a00 */
[----:B------:R-:W-:Y:S01]  /*1390*/  IADD3 R4, R6, 0x100, RZ ;  /* 0x0000010006047810 */ /* 0x000fe20007ffe0ff */
[----:B------:R-:W-:Y:S01]  /*13a0*/  FMUL.FTZ R184, R52, R184 ;  /* 0x000000b834b87220 */ /* 0x000fe20000410000 */
[----:B------:R-:W-:-:S04]  /*13b0*/  IMAD.WIDE.U32 R164, R3, 0x10, R210 ;  /* 0x0000001003a47825 */ /* 0x000fc800078e00d2 */
[-C--:B------:R-:W-:Y:S01]  /*13c0*/  FFMA.FTZ R242, R0, R191.reuse, R242 ;  /* 0x000000bf00f27223 */ /* 0x080fe200000100f2 */
[----:B------:R-:W-:Y:S01]  /*13d0*/  FFMA.FTZ R191, R84, R191, R184 ;  /* 0x000000bf54bf7223 */ /* 0x000fe200000100b8 */
[----:B------:R-:W-:-:S04]  /*13e0*/  IMAD.WIDE.U32 R148, R4, 0x10, R210 ;  /* 0x0000001004947825 */ /* 0x000fc800078e00d2 */
[----:B------:R-:W-:Y:S01]  /*13f0*/  FADD.FTZ R132, R179, -R208 ;  /* 0x800000d0b3847221 */ /* 0x000fe20000010000 */
[----:B------:R-:W-:-:S04]  /*1400*/  IMAD.WIDE.U32 R168, R3, 0x10, R204 ;  /* 0x0000001003a87825 */ /* 0x000fc800078e00cc */
[----:B------:R-:W-:Y:S02]  /*1410*/  HADD2.F32 R133, -RZ, R133.H1_H1 ;  /* 0x30000085ff857230 */ /* 0x000fe40000004100 */
[----:B------:R-:W-:Y:S01]  /*1420*/  FADD.FTZ R140, R140, -R208 ;  /* 0x800000d08c8c7221 */ /* 0x000fe20000010000 */
[----:B0-----:R-:W-:Y:S01]  /*1430*/  @P0 IMAD.WIDE.U32 R180, R3, 0x20, R180 ;  /* 0x0000002003b40825 */ /* 0x001fe200078e00b4 */
[----:B------:R-:W4:Y:S04]  /*1440*/  LDG.E.128 R148, desc[UR4][R148.64] ;  /* 0x0000000494947981 */ /* 0x000f28000c1e1d00 */
[----:B------:R-:W5:Y:S01]  /*1450*/  @P0 LDG.E.128 R104, desc[UR4][R180.64] ;  /* 0x00000004b4680981 */ /* 0x000f62000c1e1d00 */
[----:B------:R-:W-:-:S03]  /*1460*/  IMAD.WIDE.U32 R152, R4, 0x10, R204 ;  /* 0x0000001004987825 */ /* 0x000fc600078e00cc */
[----:B------:R0:W5:Y:S01]  /*1470*/  @P0 LDG.E.128 R108, desc[UR4][R180.64+0x10] ;  /* 0x00001004b46c0981 */ /* 0x000162000c1e1d00 */
[----:B------:R-:W-:-:S04]  /*1480*/  IMAD.WIDE.U32 R184, R2, 0x10, R204 ;  /* 0x0000001002b87825 */ /* 0x000fc800078e00cc */
[----:B-1----:R-:W-:Y:S02]  /*1490*/  HADD2.F32 R203, -RZ, R137.H1_H1 ;  /* 0x30000089ffcb7230 */ /* 0x002fe40000004100 */
[----:B------:R-:W-:Y:S01]  /*14a0*/  FMUL.FTZ R140, R5, R140 ;  /* 0x0000008c058c7220 */ /* 0x000fe20000410000 */
[----:B------:R-:W-:Y:S01]  /*14b0*/  IMAD.WIDE.U32 R156, R4, 0x20, R206 ;  /* 0x00000020049c7825 */ /* 0x000fe200078e00ce */
[----:B------:R-:W4:Y:S03]  /*14c0*/  LDG.E.128 R152, desc[UR4][R152.64] ;  /* 0x0000000498987981 */ /* 0x000f26000c1e1d00 */
[----:B0-----:R-:W-:-:S04]  /*14d0*/  IMAD.WIDE.U32 R180, R2, 0x10, R210 ;  /* 0x0000001002b47825 */ /* 0x001fc800078e00d2 */
[----:B------:R-:W-:Y:S01]  /*14e0*/  FMUL.FTZ R137, R5, R132 ;  /* 0x0000008405897220 */ /* 0x000fe20000410000 */
[----:B------:R-:W4:Y:S04]  /*14f0*/  LDL.LU R210, [R1+0x6c] ;  /* 0x00006c0001d27983 */ /* 0x000f280000300800 */
[----:B------:R-:W4:Y:S01]  /*1500*/  LDL.LU R205, [R1+0x5c] ;  /* 0x00005c0001cd7983 */ /* 0x000f220000300800 */
[----:B------:R-:W-:Y:S01]  /*1510*/  FMUL.FTZ R132, R55, R133 ;  /* 0x0000008537847220 */ /* 0x000fe20000410000 */
[----:B------:R-:W-:Y:S01]  /*1520*/  FFMA.FTZ R243, R137, R203, R243 ;  /* 0x000000cb89f37223 */ /* 0x000fe200000100f3 */
[----:B------:R-:W-:Y:S01]  /*1530*/  HADD2.F32 R204, -RZ, R138.H0_H0 ;  /* 0x2000008affcc7230 */ /* 0x000fe20000004100 */
[----:B------:R-:W4:Y:S01]  /*1540*/  LDG.E.128 R144, desc[UR4][R156.64] ;  /* 0x000000049c907981 */ /* 0x000f22000c1e1d00 */
[----:B------:R-:W-:-:S04]  /*1550*/  IMAD.WIDE.U32 R172, R3, 0x20, R206 ;  /* 0x0000002003ac7825 */ /* 0x000fc800078e00ce */
[----:B------:R-:W-:Y:S01]  /*1560*/  FMUL.FTZ R176, R54, R176 ;  /* 0x000000b036b07220 */ /* 0x000fe20000410000 */
[----:B------:R-:W-:Y:S01]  /*1570*/  FFMA.FTZ R244, R193, R202, R244 ;  /* 0x000000cac1f47223 */ /* 0x000fe200000100f4 */
[----:B------:R-:W-:Y:S01]  /*1580*/  FADD.FTZ R143, R143, -R208 ;  /* 0x800000d08f8f7221 */ /* 0x000fe20000010000 */
[----:B------:R-:W4:Y:S04]  /*1590*/  LDG.E.128 R164, desc[UR4][R164.64] ;  /* 0x00000004a4a47981 */ /* 0x000f28000c1e1d00 */
[----:B------:R-:W4:Y:S01]  /*15a0*/  LDG.E.128 R168, desc[UR4][R168.64] ;  /* 0x00000004a8a87981 */ /* 0x000f22000c1e1d00 */
[----:B--2---:R-:W-:Y:S01]  /*15b0*/  FADD.FTZ R186, R203, R186 ;  /* 0x000000bacbba7221 */ /* 0x004fe20000010000 */
[----:B------:R-:W-:Y:S01]  /*15c0*/  FFMA.FTZ R203, R87, R203, R132 ;  /* 0x000000cb57cb7223 */ /* 0x000fe20000010084 */
[----:B---3--:R-:W-:-:S03]  /*15d0*/  FADD.FTZ R212, R133, R212 ;  /* 0x000000d485d47221 */ /* 0x008fc60000010000 */
[----:B------:R-:W-:Y:S01]  /*15e0*/  STL [R1+0x24], R186 ;  /* 0x000024ba01007387 */ /* 0x000fe20000100800 */
[----:B----4-:R-:W-:-:S03]  /*15f0*/  FFMA.FTZ R209, R137, R133, R209 ;  /* 0x0000008589d17223 */ /* 0x010fc600000100d1 */
[----:B------:R0:W-:Y:S01]  /*1600*/  STL [R1+0x44], R212 ;  /* 0x000044d401007387 */ /* 0x0001e20000100800 */
[----:B------:R-:W-:Y:S02]  /*1610*/  HADD2.F32 R132, -RZ, R134.H0_H0 ;  /* 0x20000086ff847230 */ /* 0x000fe40000004100 */
[----:B------:R-:W-:Y:S01]  /*1620*/  FADD.FTZ R219, R204, R219 ;  /* 0x000000dbccdb7221 */ /* 0x000fe20000010000 */
[----:B------:R-:W-:Y:S01]  /*1630*/  FFMA.FTZ R247, R140, R204, R247 ;  /* 0x000000cc8cf77223 */ /* 0x000fe200000100f7 */
[----:B------:R-:W-:Y:S01]  /*1640*/  IMAD.WIDE.U32 R206, R2, 0x20, R206 ;  /* 0x0000002002ce7825 */ /* 0x000fe200078e00ce */
[----:B0-----:R-:W2:Y:S04]  /*1650*/  LDL.LU R212, [R1+0x58] ;  /* 0x0000580001d47983 */ /* 0x001ea80000300800 */
[----:B------:R-:W3:Y:S04]  /*1660*/  LDL.LU R211, [R1+0x78] ;  /* 0x0000780001d37983 */ /* 0x000ee80000300800 */
[----:B------:R0:W-:Y:S01]  /*1670*/  STL [R1+0x34], R209 ;  /* 0x000034d101007387 */ /* 0x0001e20000100800 */
[----:B------:R-:W-:Y:S01]  /*1680*/  FADD.FTZ R215, R132, R215 ;  /* 0x000000d784d77221 */ /* 0x000fe20000010000 */
[----:B------:R-:W-:Y:S01]  /*1690*/  FFMA.FTZ R214, R140, R132, R214 ;  /* 0x000000848cd67223 */ /* 0x000fe200000100d6 */
[----:B------:R-:W-:Y:S01]  /*16a0*/  FFMA.FTZ R202, R86, R202, R176 ;  /* 0x000000ca56ca7223 */ /* 0x000fe200000100b0 */
[----:B------:R-:W-:Y:S01]  /*16b0*/  FMUL.FTZ R133, R48, R132 ;  /* 0x0000008430857220 */ /* 0x000fe20000410000 */
[----:B------:R-:W4:Y:S04]  /*16c0*/  LDG.E.128 R156, desc[UR4][R156.64+0x10] ;  /* 0x000010049c9c7981 */ /* 0x000f28000c1e1d00 */
[----:B------:R-:W4:Y:S04]  /*16d0*/  LDG.E.128 R160, desc[UR4][R172.64] ;  /* 0x00000004aca07981 */ /* 0x000f28000c1e1d00 */
[----:B0-----:R-:W4:Y:S04]  /*16e0*/  LDL.LU R209, [R1+0x68] ;  /* 0x0000680001d17983 */ /* 0x001f280000300800 */
[----:B------:R0:W-:Y:S04]  /*16f0*/  STL [R1+0x50], R219 ;  /* 0x000050db01007387 */ /* 0x0001e80000100800 */
[----:B------:R-:W4:Y:S04]  /*1700*/  LDL.LU R220, [R1+0x54] ;  /* 0x0000540001dc7983 */ /* 0x000f280000300800 */
[----:B------:R1:W-:Y:S04]  /*1710*/  STL [R1+0x70], R215 ;  /* 0x000070d701007387 */ /* 0x0003e80000100800 */
[----:B------:R1:W-:Y:S04]  /*1720*/  STL [R1+0x60], R214 ;  /* 0x000060d601007387 */ /* 0x0003e80000100800 */
[----:B0-----:R-:W4:Y:S04]  /*1730*/  LDL.LU R219, [R1+0x74] ;  /* 0x0000740001db7983 */ /* 0x001f280000300800 */
[----:B-1----:R-:W4:Y:S01]  /*1740*/  LDL.LU R215, [R1+0x64] ;  /* 0x0000640001d77983 */ /* 0x002f220000300800 */
[----:B------:R-:W-:Y:S01]  /*1750*/  FADD.FTZ R132, R141, -R208 ;  /* 0x800000d08d847221 */ /* 0x000fe20000010000 */
[----:B------:R-:W-:-:S02]  /*1760*/  HADD2.F32 R141, -RZ, R138.H1_H1 ;  /* 0x3000008aff8d7230 */ /* 0x000fc40000004100 */
[----:B------:R-:W-:Y:S01]  /*1770*/  HADD2.F32 R134, -RZ, R134.H1_H1 ;  /* 0x30000086ff867230 */ /* 0x000fe20000004100 */
[----:B------:R-:W4:Y:S02]  /*1780*/  LDG.E.128 R176, desc[UR4][R206.64] ;  /* 0x00000004ceb07981 */ /* 0x000f24000c1e1d00 */
[----:B------:R-:W-:Y:S01]  /*1790*/  FADD.FTZ R213, R141, R213 ;  /* 0x000000d58dd57221 */ /* 0x000fe20000010000 */
[----:B------:R-:W-:Y:S01]  /*17a0*/  @P2 IMAD.WIDE.U32 R174, R4, 0x8, R174 ;  /* 0x0000000804ae2825 */ /* 0x000fe200078e00ae */
[----:B------:R-:W4:Y:S04]  /*17b0*/  LDG.E.128 R184, desc[UR4][R184.64] ;  /* 0x00000004b8b87981 */ /* 0x000f28000c1e1d00 */
[----:B------:R0:W-:Y:S04]  /*17c0*/  STL [R1+0x4c], R213 ;  /* 0x00004cd501007387 */ /* 0x0001e80000100800 */
[----:B------:R-:W4:Y:S01]  /*17d0*/  LDL.LU R214, [R1+0xa0] ;  /* 0x0000a00001d67983 */ /* 0x000f220000300800 */
[----:B------:R-:W-:Y:S01]  /*17e0*/  FMUL.FTZ R138, R5, R132 ;  /* 0x00000084058a7220 */ /* 0x000fe20000410000 */
[----:B------:R-:W-:-:S02]  /*17f0*/  FFMA.FTZ R204, R80, R204, R133 ;  /* 0x000000cc50cc7223 */ /* 0x000fc40000010085 */
[----:B------:R-:W5:Y:S04]  /*1800*/  @P2 LDG.E.64 R196, desc[UR4][R174.64] ;  /* 0x00000004aec42981 */ /* 0x000f68000c1e1b00 */
[----:B0-----:R-:W4:Y:S01]  /*1810*/  LDL.LU R213, [R1+0x90] ;  /* 0x0000900001d57983 */ /* 0x001f220000300800 */
[----:B------:R-:W-:Y:S01]  /*1820*/  FMUL.FTZ R132, R49, R134 ;  /* 0x0000008631847220 */ /* 0x000fe20000410000 */
[----:B------:R-:W-:-:S03]  /*1830*/  FFMA.FTZ R246, R138, R141, R246 ;  /* 0x0000008d8af67223 */ /* 0x000fc600000100f6 */
[----:B------:R-:W-:Y:S01]  /*1840*/  FFMA.FTZ R141, R81, R141, R132 ;  /* 0x0000008d518d7223 */ /* 0x000fe20000010084 */
[----:B------:R-:W-:Y:S01]  /*1850*/  FADD.FTZ R210, R134, R210 ;  /* 0x000000d286d27221 */ /* 0x000fe20000010000 */
[----:B------:R-:W4:Y:S01]  /*1860*/  LDG.E.128 R172, desc[UR4][R172.64+0x10] ;  /* 0x00001004acac7981 */ /* 0x000f22000c1e1d00 */
[----:B------:R-:W-:-:S03]  /*1870*/  FFMA.FTZ R205, R138, R134, R205 ;  /* 0x000000868acd7223 */ /* 0x000fc600000100cd */
[----:B------:R0:W-:Y:S01]  /*1880*/  STL [R1+0x6c], R210 ;  /* 0x00006cd201007387 */ /* 0x0001e20000100800 */
[----:B------:R-:W-:-:S03]  /*1890*/  HADD2.F32 R132, -RZ, R135.H0_H0 ;  /* 0x20000087ff847230 */ /* 0x000fc60000004100 */
[----:B0-----:R-:W4:Y:S04]  /*18a0*/  LDL.LU R210, [R1+0x80] ;  /* 0x0000800001d27983 */ /* 0x001f280000300800 */
[----:B------:R0:W-:Y:S02]  /*18b0*/  STL [R1+0x5c], R205 ;  /* 0x00005ccd01007387 */ /* 0x0001e40000100800 */
[----:B0-----:R-:W-:Y:S01]  /*18c0*/  FADD.FTZ R205, R142, -R208 ;  /* 0x800000d08ecd7221 */ /* 0x001fe20000010000 */
[----:B------:R-:W-:-:S03]  /*18d0*/  HADD2.F32 R142, -RZ, R139.H0_H0 ;  /* 0x2000008bff8e7230 */ /* 0x000fc60000004100 */
[----:B------:R-:W-:Y:S01]  /*18e0*/  FMUL.FTZ R205, R5, R205 ;  /* 0x000000cd05cd7220 */ /* 0x000fe20000410000 */
[----:B------:R-:W-:Y:S02]  /*18f0*/  HADD2.F32 R139, -RZ, R139.H1_H1 ;  /* 0x3000008bff8b7230 */ /* 0x000fe40000004100 */
[----:B------:R-:W-:Y:S01]  /*1900*/  FMUL.FTZ R133, R50, R132 ;  /* 0x0000008432857220 */ /* 0x000fe20000410000 */
[----:B------:R-:W-:Y:S01]  /*1910*/  FFMA.FTZ R249, R205, R142, R249 ;  /* 0x0000008ecdf97223 */ /* 0x000fe200000100f9 */
[----:B--2---:R-:W-:Y:S01]  /*1920*/  FADD.FTZ R212, R142, R212 ;  /* 0x000000d48ed47221 */ /* 0x004fe20000010000 */
[----:B---3--:R-:W-:-:S04]  /*1930*/  FADD.FTZ R211, R132, R211 ;  /* 0x000000d384d37221 */ /* 0x008fc80000010000 */
[----:B------:R-:W-:Y:S04]  /*1940*/  STL [R1+0x58], R212 ;  /* 0x000058d401007387 */ /* 0x000fe80000100800 */
[----:B------:R-:W2:Y:S04]  /*1950*/  LDL.LU R223, [R1+0x7c] ;  /* 0x00007c0001df7983 */ /* 0x000ea80000300800 */
[----:B------:R-:W-:Y:S01]  /*1960*/  STL [R1+0x78], R211 ;  /* 0x000078d301007387 */ /* 0x000fe20000100800 */
[----:B----4-:R-:W-:-:S05]  /*1970*/  FFMA.FTZ R209, R205, R132, R209 ;  /* 0x00000084cdd17223 */ /* 0x010fca00000100d1 */
[----:B------:R0:W-:Y:S01]  /*1980*/  STL [R1+0x68], R209 ;  /* 0x000068d101007387 */ /* 0x0001e20000100800 */
[----:B------:R-:W-:Y:S01]  /*1990*/  FFMA.FTZ R142, R82, R142, R133 ;  /* 0x0000008e528e7223 */ /* 0x000fe20000010085 */
[----:B------:R-:W-:Y:S02]  /*19a0*/  FADD.FTZ R220, R139, R220 ;  /* 0x000000dc8bdc7221 */ /* 0x000fe40000010000 */
[----:B------:R-:W3:Y:S01]  /*19b0*/  LDL.LU R222, [R1+0x9c] ;  /* 0x00009c0001de7983 */ /* 0x000ee20000300800 */
[----:B0-----:R-:W-:-:S03]  /*19c0*/  HADD2.F32 R209, -RZ, R135.H1_H1 ;  /* 0x30000087ffd17230 */ /* 0x001fc60000004100 */
[----:B------:R0:W4:Y:S02]  /*19d0*/  LDG.E.128 R132, desc[UR4][R206.64+0x10] ;  /* 0x00001004ce847981 */ /* 0x000124000c1e1d00 */
[----:B------:R-:W-:Y:S02]  /*19e0*/  FADD.FTZ R219, R209, R219 ;  /* 0x000000dbd1db7221 */ /* 0x000fe40000010000 */
[----:B------:R-:W0:Y:S04]  /*19f0*/  LDL.LU R206, [R1+0x8c] ;  /* 0x00008c0001ce7983 */ /* 0x000e280000300800 */
[----:B------:R-:W-:Y:S04]  /*1a00*/  STL [R1+0x54], R220 ;  /* 0x000054dc01007387 */ /* 0x000fe80000100800 */
[----:B------:R1:W-:Y:S01]  /*1a10*/  STL [R1+0x74], R219 ;  /* 0x000074db01007387 */ /* 0x0003e20000100800 */
[----:B------:R-:W-:-:S03]  /*1a20*/  FMUL.FTZ R212, R5, R143 ;  /* 0x0000008f05d47220 */ /* 0x000fc60000410000 */
[----:B-1----:R-:W4:Y:S01]  /*1a30*/  LDL.LU R219, [R1+0xa8] ;  /* 0x0000a80001db7983 */ /* 0x002f220000300800 */
[----:B------:R-:W-:-:S03]  /*1a40*/  FFMA.FTZ R215, R212, R209, R215 ;  /* 0x000000d1d4d77223 */ /* 0x000fc600000100d7 */
[----:B------:R-:W4:Y:S04]  /*1a50*/  LDL.LU R221, [R1+0x98] ;  /* 0x0000980001dd7983 */ /* 0x000f280000300800 */
[----:B------:R1:W-:Y:S04]  /*1a60*/  STL [R1+0x64], R215 ;  /* 0x000064d701007387 */ /* 0x0003e80000100800 */
[----:B-1----:R-:W4:Y:S01]  /*1a70*/  LDL.LU R215, [R1+0x88] ;  /* 0x0000880001d77983 */ /* 0x002f220000300800 */
[----:B------:R-:W-:Y:S01]  /*1a80*/  FADD.FTZ R143, -R208, R144 ;  /* 0x00000090d08f7221 */ /* 0x000fe20000010100 */
[----:B------:R-:W-:-:S02]  /*1a90*/  HADD2.F32 R144, -RZ, R148.H0_H0 ;  /* 0x20000094ff907230 */ /* 0x000fc40000004100 */
[----:B------:R-:W4:Y:S01]  /*1aa0*/  LDL.LU R207, [R1] ;  /* 0x0000000001cf7983 */ /* 0x000f220000300800 */
[----:B------:R-:W-:Y:S02]  /*1ab0*/  FMUL.FTZ R143, R5, R143 ;  /* 0x0000008f058f7220 */ /* 0x000fe40000410000 */
[----:B------:R-:W-:Y:S02]  /*1ac0*/  FADD.FTZ R214, R144, R214 ;  /* 0x000000d690d67221 */ /* 0x000fe40000010000 */
[----:B------:R-:W-:-:S03]  /*1ad0*/  FFMA.FTZ R213, R143, R144, R213 ;  /* 0x000000908fd57223 */ /* 0x000fc600000100d5 */
[----:B------:R1:W-:Y:S04]  /*1ae0*/  STL [R1+0xa0], R214 ;  /* 0x0000a0d601007387 */ /* 0x0003e80000100800 */
[----:B------:R-:W4:Y:S04]  /*1af0*/  LDL.LU R220, [R1+0xa4] ;  /* 0x0000a40001dc7983 */ /* 0x000f280000300800 */
[----:B------:R1:W-:Y:S04]  /*1b00*/  STL [R1+0x90], R213 ;  /* 0x000090d501007387 */ /* 0x0003e80000100800 */
[----:B-1----:R-:W4:Y:S01]  /*1b10*/  LDL.LU R214, [R1+0x94] ;  /* 0x0000940001d67983 */ /* 0x002f220000300800 */
[----:B------:R-:W-:Y:S01]  /*1b20*/  FMUL.FTZ R211, R51, R209 ;  /* 0x000000d133d37220 */ /* 0x000fe20000410000 */
[----:B------:R-:W-:-:S03]  /*1b30*/  FFMA.FTZ R248, R212, R139, R248 ;  /* 0x0000008bd4f87223 */ /* 0x000fc600000100f8 */
[----:B------:R-:W-:Y:S01]  /*1b40*/  FFMA.FTZ R211, R83, R139, R211 ;  /* 0x0000008b53d37223 */ /* 0x000fe200000100d3 */
[--C-:B------:R-:W-:Y:S02]  /*1b50*/  HADD2.F32 R139, -RZ, R152.reuse.H0_H0 ;  /* 0x20000098ff8b7230 */ /* 0x100fe40000004100 */
[----:B------:R-:W-:Y:S01]  /*1b60*/  FMUL.FTZ R144, R44, R144 ;  /* 0x000000902c907220 */ /* 0x000fe20000410000 */
[----:B------:R-:W-:Y:S01]  /*1b70*/  FADD.FTZ R145, -R208, R145 ;  /* 0x00000091d0917221 */ /* 0x000fe20000010100 */
[----:B------:R-:W4:Y:S01]  /*1b80*/  LDL.LU R213, [R1+0x84] ;  /* 0x0000840001d57983 */ /* 0x000f220000300800 */
[----:B------:R-:W-:Y:S01]  /*1b90*/  FADD.FTZ R210, R139, R210 ;  /* 0x000000d28bd27221 */ /* 0x000fe20000010000 */
[----:B------:R-:W-:Y:S02]  /*1ba0*/  HADD2.F32 R152, -RZ, R152.H1_H1 ;  /* 0x30000098ff987230 */ /* 0x000fe40000004100 */
[----:B------:R-:W-:Y:S01]  /*1bb0*/  FFMA.FTZ R251, R143, R139, R251 ;  /* 0x0000008b8ffb7223 */ /* 0x000fe200000100fb */
[----:B------:R-:W-:-:S02]  /*1bc0*/  HADD2.F32 R148, -RZ, R148.H1_H1 ;  /* 0x30000094ff947230 */ /* 0x000fc40000004100 */
[----:B------:R-:W-:Y:S01]  /*1bd0*/  FFMA.FTZ R139, R76, R139, R144 ;  /* 0x0000008b4c8b7223 */ /* 0x000fe20000010090 */
[----:B------:R1:W-:Y:S01]  /*1be0*/  STL [R1+0x80], R210 ;  /* 0x000080d201007387 */ /* 0x0003e20000100800 */
[--C-:B------:R-:W-:Y:S02]  /*1bf0*/  HADD2.F32 R144, -RZ, R149.reuse.H0_H0 ;  /* 0x20000095ff907230 */ /* 0x100fe40000004100 */
[----:B-1----:R-:W-:Y:S01]  /*1c00*/  FMUL.FTZ R210, R5, R145 ;  /* 0x0000009105d27220 */ /* 0x002fe20000410000 */
[----:B------:R-:W-:Y:S01]  /*1c10*/  FMUL.FTZ R209, R45, R148 ;  /* 0x000000942dd17220 */ /* 0x000fe20000410000 */
[----:B------:R-:W-:Y:S02]  /*1c20*/  FADD.FTZ R146, -R208, R146 ;  /* 0x00000092d0927221 */ /* 0x000fe40000010100 */
[-C--:B------:R-:W-:Y:S01]  /*1c30*/  FFMA.FTZ R250, R210, R152.reuse, R250 ;  /* 0x00000098d2fa7223 */ /* 0x080fe200000100fa */
[----:B------:R-:W-:Y:S01]  /*1c40*/  FFMA.FTZ R209, R77, R152, R209 ;  /* 0x000000984dd17223 */ /* 0x000fe200000100d1 */
[----:B------:R-:W-:Y:S01]  /*1c50*/  FADD.FTZ R147, -R208, R147 ;  /* 0x00000093d0937221 */ /* 0x000fe20000010100 */
[----:B------:R-:W-:-:S02]  /*1c60*/  HADD2.F32 R149, -RZ, R149.H1_H1 ;  /* 0x30000095ff957230 */ /* 0x000fc40000004100 */
[----:B--2---:R-:W-:-:S05]  /*1c70*/  FADD.FTZ R223, R152, R223 ;  /* 0x000000df98df7221 */ /* 0x004fca0000010000 */
[----:B------:R-:W-:Y:S01]  /*1c80*/  STL [R1+0x7c], R223 ;  /* 0x00007cdf01007387 */ /* 0x000fe20000100800 */
[----:B------:R-:W-:Y:S02]  /*1c90*/  HADD2.F32 R152, -RZ, R153.H0_H0 ;  /* 0x20000099ff987230 */ /* 0x000fe40000004100 */
[----:B---3--:R-:W-:-:S05]  /*1ca0*/  FADD.FTZ R222, R148, R222 ;  /* 0x000000de94de7221 */ /* 0x008fca0000010000 */
[----:B------:R-:W-:Y:S01]  /*1cb0*/  STL [R1+0x9c], R222 ;  /* 0x00009cde01007387 */ /* 0x000fe20000100800 */
[----:B0-----:R-:W-:-:S05]  /*1cc0*/  FFMA.FTZ R206, R210, R148, R206 ;  /* 0x00000094d2ce7223 */ /* 0x001fca00000100ce */
[----:B------:R0:W-:Y:S04]  /*1cd0*/  STL [R1+0x8c], R206 ;  /* 0x00008cce01007387 */ /* 0x0001e80000100800 */
[----:B------:R-:W2:Y:S01]  /*1ce0*/  LDL.LU R224, [R1+0xb0] ;  /* 0x0000b00001e07983 */ /* 0x000ea20000300800 */
[----:B----4-:R-:W-:-:S05]  /*1cf0*/  FADD.FTZ R219, R144, R219 ;  /* 0x000000db90db7221 */ /* 0x010fca0000010000 */
[----:B------:R1:W-:Y:S01]  /*1d00*/  STL [R1+0xa8], R219 ;  /* 0x0000a8db01007387 */ /* 0x0003e20000100800 */
[----:B0-----:R-:W-:-:S03]  /*1d10*/  FMUL.FTZ R206, R5, R146 ;  /* 0x0000009205ce7220 */ /* 0x001fc60000410000 */
[----:B-1----:R-:W3:Y:S01]  /*1d20*/  LDL.LU R219, [R1+0x8] ;  /* 0x0000080001db7983 */ /* 0x002ee20000300800 */
[----:B------:R-:W-:Y:S01]  /*1d30*/  FFMA.FTZ R221, R206, R144, R221 ;  /* 0x00000090cedd7223 */ /* 0x000fe200000100dd */
[----:B------:R-:W-:Y:S02]  /*1d40*/  FADD.FTZ R215, R152, R215 ;  /* 0x000000d798d77221 */ /* 0x000fe40000010000 */
[----:B------:R-:W4:Y:S04]  /*1d50*/  LDL.LU R223, [R1+0xd0] ;  /* 0x0000d00001df7983 */ /* 0x000f280000300800 */
[----:B------:R-:W4:Y:S04]  /*1d60*/  LDL.LU R146, [R1+0xc0] ;  /* 0x0000c00001927983 */ /* 0x000f280000300800 */
[----:B------:R-:W-:Y:S04]  /*1d70*/  STL [R1+0x98], R221 ;  /* 0x000098dd01007387 */ /* 0x000fe80000100800 */
[----:B------:R0:W-:Y:S04]  /*1d80*/  STL [R1+0x88], R215 ;  /* 0x000088d701007387 */ /* 0x0001e80000100800 */
[----:B0-----:R-:W4:Y:S04]  /*1d90*/  LDL.LU R215, [R1+0xac] ;  /* 0x0000ac0001d77983 */ /* 0x001f280000300800 */
[----:B------:R-:W4:Y:S01]  /*1da0*/  LDL.LU R148, [R1+0x4] ;  /* 0x0000040001947983 */ /* 0x000f220000300800 */
[----:B------:R-:W-:-:S05]  /*1db0*/  FFMA.FTZ R207, R206, R152, R207 ;  /* 0x00000098cecf7223 */ /* 0x000fca00000100cf */
[----:B------:R0:W-:Y:S01]  /*1dc0*/  STL [R1], R207 ;  /* 0x000000cf01007387 */ /* 0x0001e20000100800 */
[----:B------:R-:W-:-:S03]  /*1dd0*/  FADD.FTZ R220, R149, R220 ;  /* 0x000000dc95dc7221 */ /* 0x000fc60000010000 */
[----:B------:R-:W4:Y:S01]  /*1de0*/  LDL.LU R222, [R1+0xcc] ;  /* 0x0000cc0001de7983 */ /* 0x000f220000300800 */
[----:B0-----:R-:W-:-:S04]  /*1df0*/  FMUL.FTZ R207, R5, R147 ;  /* 0x0000009305cf7220 */ /* 0x001fc80000410000 */
[----:B------:R-:W-:-:S05]  /*1e00*/  FFMA.FTZ R214, R207, R149, R214 ;  /* 0x00000095cfd67223 */ /* 0x000fca00000100d6 */
[----:B------:R0:W-:Y:S04]  /*1e10*/  STL [R1+0x94], R214 ;  /* 0x000094d601007387 */ /* 0x0001e80000100800 */
[----:B------:R1:W-:Y:S04]  /*1e20*/  STL [R1+0xa4], R220 ;  /* 0x0000a4dc01007387 */ /* 0x0003e80000100800 */
[----:B0-----:R-:W4:Y:S04]  /*1e30*/  LDL.LU R214, [R1+0xbc] ;  /* 0x0000bc0001d67983 */ /* 0x001f280000300800 */
[----:B------:R-:W4:Y:S04]  /*1e40*/  LDL.LU R221, [R1+0xb8] ;  /* 0x0000b80001dd7983 */ /* 0x000f280000300800 */
[----:B-1----:R-:W4:Y:S01]  /*1e50*/  LDL.LU R220, [R1+0x10] ;  /* 0x0000100001dc7983 */ /* 0x002f220000300800 */
[----:B------:R-:W-:-:S05]  /*1e60*/  HADD2.F32 R153, -RZ, R153.H1_H1 ;  /* 0x30000099ff997230 */ /* 0x000fca0000004100 */
[----:B------:R-:W-:-:S05]  /*1e70*/  FADD.FTZ R213, R153, R213 ;  /* 0x000000d599d57221 */ /* 0x000fca0000010000 */
[----:B------:R0:W-:Y:S01]  /*1e80*/  STL [R1+0x84], R213 ;  /* 0x000084d501007387 */ /* 0x0001e20000100800 */
[----:B------:R-:W-:Y:S01]  /*1e90*/  FMUL.FTZ R144, R46, R144 ;  /* 0x000000902e907220 */ /* 0x000fe20000410000 */
[----:B0-----:R-:W-:Y:S01]  /*1ea0*/  FADD.FTZ R213, -R208, R156 ;  /* 0x0000009cd0d57221 */ /* 0x001fe20000010100 */
[----:B------:R-:W-:-:S03]  /*1eb0*/  HADD2.F32 R156, -RZ, R154.H0_H0 ;  /* 0x2000009aff9c7230 */ /* 0x000fc60000004100 */
[----:B------:R-:W-:Y:S01]  /*1ec0*/  FMUL.FTZ R213, R5, R213 ;  /* 0x000000d505d57220 */ /* 0x000fe20000410000 */
[----:B------:R-:W-:Y:S01]  /*1ed0*/  FFMA.FTZ R152, R78, R152, R144 ;  /* 0x000000984e987223 */ /* 0x000fe20000010090 */
[----:B------:R-:W-:Y:S02]  /*1ee0*/  HADD2.F32 R144, -RZ, R150.H0_H0 ;  /* 0x20000096ff907230 */ /* 0x000fe40000004100 */
[----:B------:R-:W-:Y:S01]  /*1ef0*/  FADD.FTZ R157, -R208, R157 ;  /* 0x0000009dd09d7221 */ /* 0x000fe20000010100 */
[----:B------:R-:W-:Y:S02]  /*1f00*/  HADD2.F32 R154, -RZ, R154.H1_H1 ;  /* 0x3000009aff9a7230 */ /* 0x000fe40000004100 */
[----:B------:R-:W-:Y:S01]  /*1f10*/  FMUL.FTZ R149, R47, R149 ;  /* 0x000000952f957220 */ /* 0x000fe20000410000 */
[----:B------:R-:W-:Y:S01]  /*1f20*/  FMUL.FTZ R157, R5, R157 ;  /* 0x0000009d059d7220 */ /* 0x000fe20000410000 */
[-C--:B------:R-:W-:Y:S02]  /*1f30*/  FFMA.FTZ R252, R207, R153.reuse, R252 ;  /* 0x00000099cffc7223 */ /* 0x080fe400000100fc */
[----:B------:R-:W-:Y:S01]  /*1f40*/  FFMA.FTZ R153, R79, R153, R149 ;  /* 0x000000994f997223 */ /* 0x000fe20000010095 */
[----:B------:R-:W-:-:S02]  /*1f50*/  HADD2.F32 R150, -RZ, R150.H1_H1 ;  /* 0x30000096ff967230 */ /* 0x000fc40000004100 */
[----:B------:R-:W-:Y:S01]  /*1f60*/  FMUL.FTZ R145, R40, R144 ;  /* 0x0000009028917220 */ /* 0x000fe20000410000 */
[----:B--2---:R-:W-:Y:S01]  /*1f70*/  FADD.FTZ R224, R156, R224 ;  /* 0x000000e09ce07221 */ /* 0x004fe20000010000 */
[----:B---3--:R-:W-:-:S05]  /*1f80*/  FFMA.FTZ R219, R213, R156, R219 ;  /* 0x0000009cd5db7223 */ /* 0x008fca00000100db */
[----:B------:R0:W-:Y:S01]  /*1f90*/  STL [R1+0x8], R219 ;  /* 0x000008db01007387 */ /* 0x0001e20000100800 */
[----:B----4-:R-:W-:Y:S01]  /*1fa0*/  FFMA.FTZ R146, R213, R144, R146 ;  /* 0x00000090d5927223 */ /* 0x010fe20000010092 */
[----:B------:R-:W-:Y:S02]  /*1fb0*/  FADD.FTZ R223, R144, R223 ;  /* 0x000000df90df7221 */ /* 0x000fe40000010000 */
[----:B0-----:R-:W2:Y:S04]  /*1fc0*/  LDL.LU R219, [R1+0xd8] ;  /* 0x0000d80001db7983 */ /* 0x001ea80000300800 */
[----:B------:R-:W-:Y:S04]  /*1fd0*/  STL [R1+0xb0], R224 ;  /* 0x0000b0e001007387 */ /* 0x000fe80000100800 */
[----:B------:R-:W3:Y:S01]  /*1fe0*/  LDL.LU R147, [R1+0xc8] ;  /* 0x0000c80001937983 */ /* 0x000ee20000300800 */
[----:B------:R-:W-:-:S03]  /*1ff0*/  FADD.FTZ R215, R154, R215 ;  /* 0x000000d79ad77221 */ /* 0x000fc60000010000 */
[----:B------:R0:W-:Y:S01]  /*2000*/  STL [R1+0xc0], R146 ;  /* 0x0000c09201007387 */ /* 0x0001e20000100800 */
[----:B------:R-:W-:-:S03]  /*2010*/  FFMA.FTZ R148, R157, R154, R148 ;  /* 0x0000009a9d947223 */ /* 0x000fc60000010094 */
[----:B0-----:R-:W4:Y:S04]  /*2020*/  LDL.LU R146, [R1+0xb4] ;  /* 0x0000b40001927983 */ /* 0x001f280000300800 */
[----:B------:R-:W-:Y:S04]  /*2030*/  STL [R1+0xd0], R223 ;  /* 0x0000d0df01007387 */ /* 0x000fe80000100800 */
[----:B------:R-:W4:Y:S04]  /*2040*/  LDL.LU R149, [R1+0xc] ;  /* 0x00000c0001957983 */ /* 0x000f280000300800 */
[----:B------:R0:W-:Y:S04]  /*2050*/  STL [R1+0xac], R215 ;  /* 0x0000acd701007387 */ /* 0x0001e80000100800 */
[----:B0-----:R-:W4:Y:S04]  /*2060*/  LDL.LU R215, [R1+0xd4] ;  /* 0x0000d40001d77983 */ /* 0x001f280000300800 */
[----:B------:R0:W-:Y:S04]  /*2070*/  STL [R1+0x4], R148 ;  /* 0x0000049401007387 */ /* 0x0001e80000100800 */
[----:B0-----:R-:W4:Y:S01]  /*2080*/  LDL.LU R148, [R1+0xc4] ;  /* 0x0000c40001947983 */ /* 0x001f220000300800 */
[----:B------:R-:W-:Y:S01]  /*2090*/  FFMA.FTZ R214, R157, R150, R214 ;  /* 0x000000969dd67223 */ /* 0x000fe200000100d6 */
[----:B------:R-:W-:-:S04]  /*20a0*/  FADD.FTZ R222, R150, R222 ;  /* 0x000000de96de7221 */ /* 0x000fc80000010000 */
[----:B------:R0:W-:Y:S02]  /*20b0*/  STL [R1+0xbc], R214 ;  /* 0x0000bcd601007387 */ /* 0x0001e40000100800 */
[----:B0-----:R-:W-:Y:S01]  /*20c0*/  FADD.FTZ R214, -R208, R158 ;  /* 0x0000009ed0d67221 */ /* 0x001fe20000010100 */
[----:B------:R-:W-:-:S03]  /*20d0*/  HADD2.F32 R158, -RZ, R155.H0_H0 ;  /* 0x2000009bff9e7230 */ /* 0x000fc60000004100 */
[----:B------:R-:W-:Y:S02]  /*20e0*/  FMUL.FTZ R214, R5, R214 ;  /* 0x000000d605d67220 */ /* 0x000fe40000410000 */
[----:B------:R-:W-:Y:S01]  /*20f0*/  FADD.FTZ R221, R158, R221 ;  /* 0x000000dd9edd7221 */ /* 0x000fe20000010000 */
[----:B------:R-:W-:Y:S01]  /*2100*/  STL [R1+0xcc], R222 ;  /* 0x0000ccde01007387 */ /* 0x000fe20000100800 */
[----:B------:R-:W-:-:S03]  /*2110*/  FFMA.FTZ R220, R214, R158, R220 ;  /* 0x0000009ed6dc7223 */ /* 0x000fc600000100dc */
[----:B------:R-:W4:Y:S01]  /*2120*/  LDL.LU R225, [R1+0x104] ;  /* 0x0001040001e17983 */ /* 0x000f220000300800 */
[----:B------:R-:W-:-:S03]  /*2130*/  FMUL.FTZ R144, R41, R150 ;  /* 0x0000009629907220 */ /* 0x000fc60000410000 */
[----:B------:R-:W4:Y:S04]  /*2140*/  LDL.LU R224, [R1+0xf8] ;  /* 0x0000f80001e07983 */ /* 0x000f280000300800 */
[----:B------:R-:W-:Y:S04]  /*2150*/  STL [R1+0xb8], R221 ;  /* 0x0000b8dd01007387 */ /* 0x000fe80000100800 */
[----:B------:R-:W4:Y:S04]  /*2160*/  LDL.LU R223, [R1+0xe8] ;  /* 0x0000e80001df7983 */ /* 0x000f280000300800 */
[----:B------:R-:W-:Y:S04]  /*2170*/  STL [R1+0x10], R220 ;  /* 0x000010dc01007387 */ /* 0x000fe80000100800 */
[----:B------:R-:W4:Y:S01]  /*2180*/  LDL.LU R150, [R1+0x18] ;  /* 0x0000180001967983 */ /* 0x000f220000300800 */
[----:B------:R-:W-:Y:S01]  /*2190*/  FFMA.FTZ R154, R73, R154, R144 ;  /* 0x0000009a499a7223 */ /* 0x000fe20000010090 */
[----:B------:R-:W-:-:S02]  /*21a0*/  HADD2.F32 R144, -RZ, R151.H0_H0 ;  /* 0x20000097ff907230 */ /* 0x000fc40000004100 */
[----:B------:R-:W-:-:S03]  /*21b0*/  FFMA.FTZ R156, R72, R156, R145 ;  /* 0x0000009c489c7223 */ /* 0x000fc60000010091 */
[-C--:B------:R-:W-:Y:S01]  /*21c0*/  FMUL.FTZ R145, R42, R144.reuse ;  /* 0x000000902a917220 */ /* 0x080fe20000410000 */
[----:B------:R-:W-:Y:S02]  /*21d0*/  HADD2.F32 R151, -RZ, R151.H1_H1 ;  /* 0x30000097ff977230 */ /* 0x000fe40000004100 */
[----:B------:R-:W-:Y:S01]  /*21e0*/  FADD.FTZ R160, -R208, R160 ;  /* 0x000000a0d0a07221 */ /* 0x000fe20000010100 */
[----:B--2---:R-:W-:Y:S01]  /*21f0*/  FADD.FTZ R219, R144, R219 ;  /* 0x000000db90db7221 */ /* 0x004fe20000010000 */
[----:B---3--:R-:W-:Y:S01]  /*2200*/  FFMA.FTZ R147, R214, R144, R147 ;  /* 0x00000090d6937223 */ /* 0x008fe20000010093 */
[----:B------:R-:W-:Y:S01]  /*2210*/  FADD.FTZ R144, -R208, R159 ;  /* 0x0000009fd0907221 */ /* 0x000fe20000010100 */
[----:B------:R-:W-:-:S03]  /*2220*/  HADD2.F32 R159, -RZ, R155.H1_H1 ;  /* 0x3000009bff9f7230 */ /* 0x000fc60000004100 */
[----:B------:R-:W-:Y:S01]  /*2230*/  FMUL.FTZ R155, R5, R144 ;  /* 0x00000090059b7220 */ /* 0x000fe20000410000 */
[----:B------:R0:W-:Y:S01]  /*2240*/  STL [R1+0xc8], R147 ;  /* 0x0000c89301007387 */ /* 0x0001e20000100800 */
[----:B----4-:R-:W-:-:S03]  /*2250*/  FADD.FTZ R146, R159, R146 ;  /* 0x000000929f927221 */ /* 0x010fc60000010000 */
[----:B0-----:R-:W2:Y:S04]  /*2260*/  LDL.LU R147, [R1+0xe4] ;  /* 0x0000e40001937983 */ /* 0x001ea80000300800 */
[----:B------:R-:W-:Y:S01]  /*2270*/  STL [R1+0xd8], R219 ;  /* 0x0000d8db01007387 */ /* 0x000fe20000100800 */
[----:B------:R-:W-:-:S03]  /*2280*/  FFMA.FTZ R149, R155, R159, R149 ;  /* 0x0000009f9b957223 */ /* 0x000fc60000010095 */
[----:B------:R0:W-:Y:S04]  /*2290*/  STL [R1+0xb4], R146 ;  /* 0x0000b49201007387 */ /* 0x0001e80000100800 */
[----:B0-----:R-:W3:Y:S04]  /*22a0*/  LDL.LU R146, [R1+0x14] ;  /* 0x0000140001927983 */ /* 0x001ee80000300800 */
[----:B------:R-:W4:Y:S01]  /*22b0*/  LDL.LU R222, [R1+0x100] ;  /* 0x0001000001de7983 */ /* 0x000f220000300800 */
[----:B------:R-:W-:-:S03]  /*22c0*/  FADD.FTZ R215, R151, R215 ;  /* 0x000000d797d77221 */ /* 0x000fc60000010000 */
[----:B------:R0:W-:Y:S01]  /*22d0*/  STL [R1+0xc], R149 ;  /* 0x00000c9501007387 */ /* 0x0001e20000100800 */
[----:B------:R-:W-:-:S03]  /*22e0*/  FFMA.FTZ R148, R155, R151, R148 ;  /* 0x000000979b947223 */ /* 0x000fc60000010094 */
[----:B0-----:R-:W4:Y:S04]  /*22f0*/  LDL.LU R149, [R1+0xf4] ;  /* 0x0000f40001957983 */ /* 0x001f280000300800 */
[----:B------:R0:W-:Y:S04]  /*2300*/  STL [R1+0xc4], R148 ;  /* 0x0000c49401007387 */ /* 0x0001e80000100800 */
[----:B0-----:R-:W4:Y:S04]  /*2310*/  LDL.LU R148, [R1+0x108] ;  /* 0x0001080001947983 */ /* 0x001f280000300800 */
[----:B------:R0:W-:Y:S04]  /*2320*/  STL [R1+0xd4], R215 ;  /* 0x0000d4d701007387 */ /* 0x0001e80000100800 */
[----:B------:R-:W4:Y:S04]  /*2330*/  LDL.LU R221, [R1+0xfc] ;  /* 0x0000fc0001dd7983 */ /* 0x000f280000300800 */
[----:B------:R-:W4:Y:S04]  /*2340*/  LDL.LU R220, [R1+0xf0] ;  /* 0x0000f00001dc7983 */ /* 0x000f280000300800 */
[----:B------:R-:W4:Y:S01]  /*2350*/  LDL.LU R219, [R1+0xe0] ;  /* 0x0000e00001db7983 */ /* 0x000f220000300800 */
[----:B------:R-:W-:Y:S01]  /*2360*/  FMUL.FTZ R144, R43, R151 ;  /* 0x000000972b907220 */ /* 0x000fe20000410000 */
[----:B0-----:R-:W-:-:S03]  /*2370*/  FMUL.FTZ R215, R5, R160 ;  /* 0x000000a005d77220 */ /* 0x001fc60000410000 */
[----:B------:R-:W-:Y:S01]  /*2380*/  FFMA.FTZ R159, R75, R159, R144 ;  /* 0x0000009f4b9f7223 */ /* 0x000fe20000010090 */
[----:B------:R-:W-:Y:S02]  /*2390*/  HADD2.F32 R144, -RZ, R164.H0_H0 ;  /* 0x200000a4ff907230 */ /* 0x000fe40000004100 */
[----:B------:R-:W-:-:S03]  /*23a0*/  HADD2.F32 R160, -RZ, R168.H0_H0 ;  /* 0x200000a8ffa07230 */ /* 0x000fc60000004100 */
[----:B------:R-:W-:Y:S01]  /*23b0*/  FADD.FTZ R225, R144, R225 ;  /* 0x000000e190e17221 */ /* 0x000fe20000010000 */
[C---:B------:R-:W-:Y:S01]  /*23c0*/  FFMA.FTZ R224, R215.reuse, R144, R224 ;  /* 0x00000090d7e07223 */ /* 0x040fe200000100e0 */
[----:B------:R-:W-:Y:S01]  /*23d0*/  FADD.FTZ R223, R160, R223 ;  /* 0x000000dfa0df7221 */ /* 0x000fe20000010000 */
[----:B------:R-:W-:Y:S02]  /*23e0*/  FFMA.FTZ R150, R215, R160, R150 ;  /* 0x000000a0d7967223 */ /* 0x000fe40000010096 */
[----:B------:R-:W-:Y:S04]  /*23f0*/  STL [R1+0x104], R225 ;  /* 0x000104e101007387 */ /* 0x000fe80000100800 */
[----:B------:R-:W-:Y:S04]  /*2400*/  STL [R1+0xf8], R224 ;  /* 0x0000f8e001007387 */ /* 0x000fe80000100800 */
[----:B------:R-:W4:Y:S04]  /*2410*/  LDL.LU R151, [R1+0x110] ;  /* 0x0001100001977983 */ /* 0x000f280000300800 */
[----:B------:R0:W-:Y:S04]  /*2420*/  STL [R1+0x18], R150 ;  /* 0x0000189601007387 */ /* 0x0001e80000100800 */
[----:B------:R-:W-:Y:S04]  /*2430*/  STL [R1+0xe8], R223 ;  /* 0x0000e8df01007387 */ /* 0x000fe80000100800 */
[----:B0-----:R-:W4:Y:S01]  /*2440*/  LDL.LU R150, [R1+0x10c] ;  /* 0x00010c0001967983 */ /* 0x001f220000300800 */
[----:B------:R-:W-:Y:S01]  /*2450*/  FMUL.FTZ R144, R36, R144 ;  /* 0x0000009024907220 */ /* 0x000fe20000410000 */
[----:B------:R-:W-:-:S03]  /*2460*/  FADD.FTZ R161, -R208, R161 ;  /* 0x000000a1d0a17221 */ /* 0x000fc60000010100 */
[----:B------:R-:W-:Y:S01]  /*2470*/  FFMA.FTZ R160, R68, R160, R144 ;  /* 0x000000a044a07223 */ /* 0x000fe20000010090 */
[----:B------:R-:W-:Y:S02]  /*2480*/  HADD2.F32 R144, -RZ, R164.H1_H1 ;  /* 0x300000a4ff907230 */ /* 0x000fe40000004100 */
[----:B------:R-:W-:Y:S02]  /*2490*/  HADD2.F32 R164, -RZ, R168.H1_H1 ;  /* 0x300000a8ffa47230 */ /* 0x000fe40000004100 */
[----:B------:R-:W-:Y:S01]  /*24a0*/  FMUL.FTZ R168, R5, R161 ;  /* 0x000000a105a87220 */ /* 0x000fe20000410000 */
[----:B------:R-:W-:Y:S01]  /*24b0*/  FFMA.FTZ R158, R74, R158, R145 ;  /* 0x0000009e4a9e7223 */ /* 0x000fe20000010091 */
[C---:B------:R-:W-:Y:S01]  /*24c0*/  FADD.FTZ R161, -R208.reuse, R162 ;  /* 0x000000a2d0a17221 */ /* 0x040fe20000010100 */
[----:B------:R-:W-:Y:S01]  /*24d0*/  FMUL.FTZ R145, R37, R144 ;  /* 0x0000009025917220 */ /* 0x000fe20000410000 */
[----:B------:R-:W-:Y:S02]  /*24e0*/  HADD2.F32 R162, -RZ, R169.H0_H0 ;  /* 0x200000a9ffa27230 */ /* 0x000fe40000004100 */
[----:B------:R-:W-:Y:S01]  /*24f0*/  FMUL.FTZ R161, R5, R161 ;  /* 0x000000a105a17220 */ /* 0x000fe20000410000 */
[----:B------:R-:W-:-:S04]  /*2500*/  FADD.FTZ R163, -R208, R163 ;  /* 0x000000a3d0a37221 */ /* 0x000fc80000010100 */
[----:B------:R-:W-:Y:S01]  /*2510*/  FMUL.FTZ R163, R5, R163 ;  /* 0x000000a305a37220 */ /* 0x000fe20000410000 */
[----:B--2---:R-:W-:-:S05]  /*2520*/  FADD.FTZ R147, R164, R147 ;  /* 0x00000093a4937221 */ /* 0x004fca0000010000 */
[----:B------:R0:W-:Y:S04]  /*2530*/  STL [R1+0xe4], R147 ;  /* 0x0000e49301007387 */ /* 0x0001e80000100800 */
[----:B0-----:R-:W2:Y:S01]  /*2540*/  LDL.LU R147, [R1+0xec] ;  /* 0x0000ec0001937983 */ /* 0x001ea20000300800 */
[----:B---3--:R-:W-:Y:S01]  /*2550*/  FFMA.FTZ R146, R168, R164, R146 ;  /* 0x000000a4a8927223 */ /* 0x008fe20000010092 */
[----:B----4-:R-:W-:-:S04]  /*2560*/  FADD.FTZ R222, R144, R222 ;  /* 0x000000de90de7221 */ /* 0x010fc80000010000 */
[----:B------:R0:W-:Y:S04]  /*2570*/  STL [R1+0x14], R146 ;  /* 0x0000149201007387 */ /* 0x0001e80000100800 */
[----:B0-----:R-:W3:Y:S01]  /*2580*/  LDL.LU R146, [R1+0xdc] ;  /* 0x0000dc0001927983 */ /* 0x001ee20000300800 */
[----:B------:R-:W-:Y:S01]  /*2590*/  FFMA.FTZ R149, R168, R144, R149 ;  /* 0x00000090a8957223 */ /* 0x000fe20000010095 */
[----:B------:R-:W-:Y:S02]  /*25a0*/  HADD2.F32 R144, -RZ, R165.H0_H0 ;  /* 0x200000a5ff907230 */ /* 0x000fe40000004100 */
[----:B------:R-:W-:Y:S04]  /*25b0*/  STL [R1+0x100], R222 ;  /* 0x000100de01007387 */ /* 0x000fe80000100800 */
[----:B------:R-:W-:Y:S01]  /*25c0*/  STL [R1+0xf4], R149 ;  /* 0x0000f49501007387 */ /* 0x000fe20000100800 */
[----:B------:R-:W-:Y:S01]  /*25d0*/  FADD.FTZ R148, R144, R148 ;  /* 0x0000009490947221 */ /* 0x000fe20000010000 */
[----:B------:R-:W-:-:S04]  /*25e0*/  FFMA.FTZ R221, R161, R144, R221 ;  /* 0x00000090a1dd7223 */ /* 0x000fc800000100dd */
[----:B------:R0:W-:Y:S01]  /*25f0*/  STL [R1+0x108], R148 ;  /* 0x0001089401007387 */ /* 0x0001e20000100800 */
[----:B------:R-:W-:-:S03]  /*2600*/  FADD.FTZ R220, R162, R220 ;  /* 0x000000dca2dc7221 */ /* 0x000fc60000010000 */
[----:B------:R1:W-:Y:S01]  /*2610*/  STL [R1+0xfc], R221 ;  /* 0x0000fcdd01007387 */ /* 0x0003e20000100800 */
[----:B------:R-:W-:-:S03]  /*2620*/  FFMA.FTZ R219, R161, R162, R219 ;  /* 0x000000a2a1db7223 */ /* 0x000fc600000100db */
[----:B------:R-:W4:Y:S01]  /*2630*/  LDL.LU R226, [R1+0x124] ;  /* 0x0001240001e27983 */ /* 0x000f220000300800 */
[----:B------:R-:W-:Y:S02]  /*2640*/  HADD2.F32 R165, -RZ, R165.H1_H1 ;  /* 0x300000a5ffa57230 */ /* 0x000fe40000004100 */
[----:B------:R-:W-:Y:S01]  /*2650*/  FADD.FTZ R172, -R208, R172 ;  /* 0x000000acd0ac7221 */ /* 0x000fe20000010100 */
[----:B------:R-:W-:Y:S01]  /*2660*/  HADD2.F32 R169, -RZ, R169.H1_H1 ;  /* 0x300000a9ffa97230 */ /* 0x000fe20000004100 */
[----:B------:R-:W4:Y:S01]  /*2670*/  LDL.LU R225, [R1+0x118] ;  /* 0x0001180001e17983 */ /* 0x000f220000300800 */
[----:B------:R-:W-:-:S04]  /*2680*/  @P0 IMAD.WIDE.U32 R182, R4, 0x20, R182 ;  /* 0x0000002004b60825 */ /* 0x000fc800078e00b6 */
[----:B------:R-:W-:Y:S01]  /*2690*/  FADD.FTZ R173, -R208, R173 ;  /* 0x000000add0ad7221 */ /* 0x000fe20000010100 */
[----:B0-----:R-:W0:Y:S01]  /*26a0*/  LDC.64 R148, c[0x0][0x240] ;  /* 0x00009000ff947b82 */ /* 0x001e220000000a00 */
[----:B------:R-:W-:Y:S04]  /*26b0*/  STL [R1+0xf0], R220 ;  /* 0x0000f0dc01007387 */ /* 0x000fe80000100800 */
[----:B------:R-:W4:Y:S04]  /*26c0*/  LDL.LU R224, [R1+0x138] ;  /* 0x0001380001e07983 */ /* 0x000f280000300800 */
[----:B------:R1:W-:Y:S04]  /*26d0*/  STL [R1+0xe0], R219 ;  /* 0x0000e0db01007387 */ /* 0x0003e80000100800 */
[----:B------:R-:W4:Y:S04]  /*26e0*/  LDL.LU R223, [R1+0x130] ;  /* 0x0001300001df7983 */ /* 0x000f280000300800 */
[----:B------:R-:W4:Y:S01]  /*26f0*/  LDL.LU R222, [R1+0x120] ;  /* 0x0001200001de7983 */ /* 0x000f220000300800 */
[----:B------:R-:W-:Y:S01]  /*2700*/  FADD.FTZ R151, R165, R151 ;  /* 0x00000097a5977221 */ /* 0x000fe20000010000 */
[----:B------:R-:W-:-:S04]  /*2710*/  FFMA.FTZ R150, R163, R165, R150 ;  /* 0x000000a5a3967223 */ /* 0x000fc80000010096 */
[----:B------:R-:W-:Y:S04]  /*2720*/  STL [R1+0x110], R151 ;  /* 0x0001109701007387 */ /* 0x000fe80000100800 */
[----:B------:R-:W-:Y:S04]  /*2730*/  STL [R1+0x10c], R150 ;  /* 0x00010c9601007387 */ /* 0x000fe80000100800 */
[----:B-1----:R-:W4:Y:S01]  /*2740*/  LDL.LU R221, [R1+0x114] ;  /* 0x0001140001dd7983 */ /* 0x002f220000300800 */
[----:B------:R-:W-:Y:S01]  /*2750*/  FMUL.FTZ R165, R39, R165 ;  /* 0x000000a527a57220 */ /* 0x000fe20000410000 */
[----:B------:R-:W-:-:S02]  /*2760*/  HADD2.F32 R219, -RZ, R166.H0_H0 ;  /* 0x200000a6ffdb7230 */ /* 0x000fc40000004100 */
[----:B------:R-:W-:Y:S01]  /*2770*/  FMUL.FTZ R172, R5, R172 ;  /* 0x000000ac05ac7220 */ /* 0x000fe20000410000 */
[----:B------:R-:W5:Y:S01]  /*2780*/  @P0 LDG.E.128 R96, desc[UR4][R182.64] ;  /* 0x00000004b6600981 */ /* 0x000f62000c1e1d00 */
[----:B------:R-:W-:Y:S01]  /*2790*/  FFMA.FTZ R165, R71, R169, R165 ;  /* 0x000000a947a57223 */ /* 0x000fe200000100a5 */
[----:B------:R-:W-:Y:S02]  /*27a0*/  FMUL.FTZ R220, R32, R219 ;  /* 0x000000db20dc7220 */ /* 0x000fe40000410000 */
[----:B------:R1:W5:Y:S02]  /*27b0*/  @P0 LDG.E.128 R100, desc[UR4][R182.64+0x10] ;  /* 0x00001004b6640981 */ /* 0x000364000c1e1d00 */
[----:B-1----:R-:W1:Y:S02]  /*27c0*/  @P0 LDC.64 R182, c[0x0][0x2c8] ;  /* 0x0000b200ffb60b82 */ /* 0x002e640000000a00 */
[----:B-1----:R-:W-:-:S05]  /*27d0*/  @P0 IMAD.WIDE.U32 R182, R2, 0x20, R182 ;  /* 0x0000002002b60825 */ /* 0x002fca00078e00b6 */
[----:B------:R-:W5:Y:S04]  /*27e0*/  @P0 LDG.E.128 R112, desc[UR4][R182.64] ;  /* 0x00000004b6700981 */ /* 0x000f68000c1e1d00 */
[----:B------:R1:W5:Y:S04]  /*27f0*/  @P0 LDG.E.128 R116, desc[UR4][R182.64+0x10] ;  /* 0x00001004b6740981 */ /* 0x000368000c1e1d00 */
[----:B------:R-:W4:Y:S01]  /*2800*/  LDG.E.128 R180, desc[UR4][R180.64] ;  /* 0x00000004b4b47981 */ /* 0x000f22000c1e1d00 */
[----:B--2---:R-:W-:-:S05]  /*2810*/  FADD.FTZ R147, R169, R147 ;  /* 0x00000093a9937221 */ /* 0x004fca0000010000 */
[----:B------:R-:W-:Y:S01]  /*2820*/  STL [R1+0xec], R147 ;  /* 0x0000ec9301007387 */ /* 0x000fe20000100800 */
[----:B---3--:R-:W-:Y:S01]  /*2830*/  FFMA.FTZ R146, R163, R169, R146 ;  /* 0x000000a9a3927223 */ /* 0x008fe20000010092 */
[----:B------:R-:W-:-:S04]  /*2840*/  HADD2.F32 R169, -RZ, R170.H0_H0 ;  /* 0x200000aaffa97230 */ /* 0x000fc80000004100 */
[----:B------:R-:W-:Y:S01]  /*2850*/  STL [R1+0xdc], R146 ;  /* 0x0000dc9201007387 */ /* 0x000fe20000100800 */
[----:B----4-:R-:W-:Y:S01]  /*2860*/  FADD.FTZ R226, R169, R226 ;  /* 0x000000e2a9e27221 */ /* 0x010fe20000010000 */
[----:B------:R-:W-:-:S04]  /*2870*/  FFMA.FTZ R225, R172, R169, R225 ;  /* 0x000000a9ace17223 */ /* 0x000fc800000100e1 */
[----:B------:R2:W-:Y:S01]  /*2880*/  STL [R1+0x124], R226 ;  /* 0x000124e201007387 */ /* 0x0005e20000100800 */
[----:B------:R-:W-:Y:S01]  /*2890*/  FFMA.FTZ R169, R64, R169, R220 ;  /* 0x000000a940a97223 */ /* 0x000fe200000100dc */
[----:B------:R-:W-:Y:S02]  /*28a0*/  FADD.FTZ R224, R219, R224 ;  /* 0x000000e0dbe07221 */ /* 0x000fe40000010000 */
[----:B------:R3:W-:Y:S04]  /*28b0*/  STL [R1+0x118], R225 ;  /* 0x000118e101007387 */ /* 0x0007e80000100800 */
[----:B------:R-:W4:Y:S01]  /*28c0*/  LDL.LU R229, [R1+0x134] ;  /* 0x0001340001e57983 */ /* 0x000f220000300800 */
[----:B------:R-:W-:Y:S01]  /*28d0*/  FFMA.FTZ R223, R172, R219, R223 ;  /* 0x000000dbacdf7223 */ /* 0x000fe200000100df */
[----:B------:R-:W-:-:S02]  /*28e0*/  HADD2.F32 R219, -RZ, R166.H1_H1 ;  /* 0x300000a6ffdb7230 */ /* 0x000fc40000004100 */
[----:B------:R-:W4:Y:S01]  /*28f0*/  LDL.LU R220, [R1+0x12c] ;  /* 0x00012c0001dc7983 */ /* 0x000f220000300800 */
[----:B------:R-:W-:-:S03]  /*2900*/  HADD2.F32 R166, -RZ, R170.H1_H1 ;  /* 0x300000aaffa67230 */ /* 0x000fc60000004100 */
[----:B------:R0:W-:Y:S02]  /*2910*/  STL [R1+0x138], R224 ;  /* 0x000138e001007387 */ /* 0x0001e40000100800 */
[----:B------:R-:W-:Y:S02]  /*2920*/  FADD.FTZ R222, R166, R222 ;  /* 0x000000dea6de7221 */ /* 0x000fe40000010000 */
[----:B------:R1:W-:Y:S04]  /*2930*/  STL [R1+0x130], R223 ;  /* 0x000130df01007387 */ /* 0x0003e80000100800 */
[----:B------:R-:W4:Y:S04]  /*2940*/  LDL.LU R228, [R1+0x128] ;  /* 0x0001280001e47983 */ /* 0x000f280000300800 */
[----:B------:R-:W4:Y:S04]  /*2950*/  LDL.LU R227, [R1+0x11c] ;  /* 0x00011c0001e37983 */ /* 0x000f280000300800 */
[----:B------:R1:W-:Y:S04]  /*2960*/  STL [R1+0x120], R222 ;  /* 0x000120de01007387 */ /* 0x0003e80000100800 */
[----:B--2---:R-:W2:Y:S01]  /*2970*/  LDL.LU R226, [R1+0x140] ;  /* 0x0001400001e27983 */ /* 0x004ea20000300800 */
[----:B------:R-:W-:-:S03]  /*2980*/  FMUL.FTZ R170, R5, R173 ;  /* 0x000000ad05aa7220 */ /* 0x000fc60000410000 */
[----:B---3--:R-:W3:Y:S01]  /*2990*/  LDL.LU R225, [R1+0x13c] ;  /* 0x00013c0001e17983 */ /* 0x008ee20000300800 */
[----:B------:R-:W-:-:S03]  /*29a0*/  FFMA.FTZ R221, R170, R166, R221 ;  /* 0x000000a6aadd7223 */ /* 0x000fc600000100dd */
[----:B0-----:R-:W3:Y:S04]  /*29b0*/  LDL.LU R224, [R1+0x148] ;  /* 0x0001480001e07983 */ /* 0x001ee80000300800 */
[----:B------:R0:W-:Y:S04]  /*29c0*/  STL [R1+0x114], R221 ;  /* 0x000114dd01007387 */ /* 0x0001e80000100800 */
[----:B-1----:R-:W3:Y:S04]  /*29d0*/  LDL.LU R223, [R1+0x144] ;  /* 0x0001440001df7983 */ /* 0x002ee80000300800 */
[----:B------:R-:W3:Y:S04]  /*29e0*/  LDL.LU R222, [R1+0x150] ;  /* 0x0001500001de7983 */ /* 0x000ee80000300800 */
[----:B0-----:R-:W3:Y:S01]  /*29f0*/  LDL.LU R221, [R1+0x14c] ;  /* 0x00014c0001dd7983 */ /* 0x001ee20000300800 */
        /* <DEDUP_REMOVED lines=11> */
[----:B------:R-:W-:Y:S01]  /*2ab0*/  FMUL.FTZ R173, R33, R219 ;  /* 0x000000db21ad7220 */ /* 0x000fe20000410000 */
[----:B------:R-:W-:-:S03]  /*2ac0*/  FADD.FTZ R174, -R208, R174 ;  /* 0x000000aed0ae7221 */ /* 0x000fc60000010100 */
[----:B------:R-:W-:Y:S01]  /*2ad0*/  FFMA.FTZ R166, R65, R166, R173 ;  /* 0x000000a641a67223 */ /* 0x000fe200000100ad */
[----:B------:R-:W-:Y:S02]  /*2ae0*/  HADD2.F32 R173, -RZ, R171.H0_H0 ;  /* 0x200000abffad7230 */ /* 0x000fe40000004100 */
[----:B------:R-:W-:Y:S01]  /*2af0*/  FMUL.FTZ R174, R5, R174 ;  /* 0x000000ae05ae7220 */ /* 0x000fe20000410000 */
[C---:B------:R-:W-:Y:S01]  /*2b00*/  FADD.FTZ R175, -R208.reuse, R175 ;  /* 0x000000afd0af7221 */ /* 0x040fe20000010100 */
[----:B------:R-:W-:-:S04]  /*2b10*/  FADD.FTZ R176, -R208, R176 ;  /* 0x000000b0d0b07221 */ /* 0x000fc80000010100 */
[----:B------:R-:W-:Y:S01]  /*2b20*/  FMUL.FTZ R176, R5, R176 ;  /* 0x000000b005b07220 */ /* 0x000fe20000410000 */
[C---:B------:R-:W-:Y:S01]  /*2b30*/  FADD.FTZ R178, -R208.reuse, R178 ;  /* 0x000000b2d0b27221 */ /* 0x040fe20000010100 */
[----:B------:R-:W-:-:S04]  /*2b40*/  FADD.FTZ R179, -R208, R179 ;  /* 0x000000b3d0b37221 */ /* 0x000fc80000010100 */
[----:B------:R-:W-:Y:S01]  /*2b50*/  FMUL.FTZ R179, R5, R179 ;  /* 0x000000b305b37220 */ /* 0x000fe20000410000 */
[----:B------:R-:W-:Y:S02]  /*2b60*/  IADD3 R190, R190, UR12, RZ ;  /* 0x0000000cbebe7c10 */ /* 0x000fe4000fffe0ff */
[----:B------:R-:W-:Y:S01]  /*2b70*/  SHF.R.U32.HI R245, RZ, 0x5, R230 ;  /* 0x00000005fff57819 */ /* 0x000fe200000116e6 */
[----:B------:R-:W-:Y:S01]  /*2b80*/  UMOV UR6, 0xffffffff ;  /* 0xffffffff00067882 */ /* 0x000fe20000000000 */
[----:B------:R-:W-:Y:S02]  /*2b90*/  ISETP.GE.AND P5, PT, R190, UR13, PT ;  /* 0x0000000dbe007c0c */ /* 0x000fe4000bfa6270 */
[----:B------:R-:W-:Y:S01]  /*2ba0*/  LOP3.LUT P3, RZ, R230, 0x1f, RZ, 0xc0, !PT ;  /* 0x0000001fe6ff7812 */ /* 0x000fe2000786c0ff */
[----:B----4-:R-:W-:Y:S01]  /*2bb0*/  FADD.FTZ R229, R219, R229 ;  /* 0x000000e5dbe57221 */ /* 0x010fe20000010000 */
[----:B------:R-:W-:Y:S01]  /*2bc0*/  FFMA.FTZ R220, R170, R219, R220 ;  /* 0x000000dbaadc7223 */ /* 0x000fe200000100dc */
[----:B------:R-:W-:-:S03]  /*2bd0*/  HADD2.F32 R219, -RZ, R167.H0_H0 ;  /* 0x200000a7ffdb7230 */ /* 0x000fc60000004100 */
[----:B------:R-:W-:Y:S04]  /*2be0*/  STL [R1+0x134], R229 ;  /* 0x000134e501007387 */ /* 0x000fe80000100800 */
[----:B------:R-:W-:Y:S01]  /*2bf0*/  STL [R1+0x12c], R220 ;  /* 0x00012cdc01007387 */ /* 0x000fe20000100800 */
[----:B------:R-:W-:Y:S01]  /*2c00*/  FADD.FTZ R228, R173, R228 ;  /* 0x000000e4ade47221 */ /* 0x000fe20000010000 */
[----:B------:R-:W-:-:S04]  /*2c10*/  FFMA.FTZ R227, R174, R173, R227 ;  /* 0x000000adaee37223 */ /* 0x000fc800000100e3 */
[----:B------:R-:W-:Y:S01]  /*2c20*/  STL [R1+0x128], R228 ;  /* 0x000128e401007387 */ /* 0x000fe20000100800 */
[----:B--2---:R-:W-:-:S03]  /*2c30*/  FADD.FTZ R226, R219, R226 ;  /* 0x000000e2dbe27221 */ /* 0x004fc60000010000 */
[----:B------:R0:W-:Y:S04]  /*2c40*/  STL [R1+0x11c], R227 ;  /* 0x00011ce301007387 */ /* 0x0001e80000100800 */
[----:B------:R1:W-:Y:S01]  /*2c50*/  STL [R1+0x140], R226 ;  /* 0x000140e201007387 */ /* 0x0003e20000100800 */
[----:B0-----:R-:W-:Y:S01]  /*2c60*/  FFMA.FTZ R227, R0, R191, RZ ;  /* 0x000000bf00e37223 */ /* 0x001fe200000100ff */
[----:B-1----:R-:W-:-:S03]  /*2c70*/  FADD.FTZ R226, RZ, R191 ;  /* 0x000000bfffe27221 */ /* 0x002fc60000010000 */
        /* <DEDUP_REMOVED lines=26> */
[-C--:B------:R-:W-:Y:S01]  /*2e20*/  FMUL.FTZ R220, R34, R219.reuse ;  /* 0x000000db22dc7220 */ /* 0x080fe20000410000 */
[----:B---3--:R-:W-:Y:S01]  /*2e30*/  FFMA.FTZ R225, R174, R219, R225 ;  /* 0x000000dbaee17223 */ /* 0x008fe200000100e1 */
[----:B------:R-:W-:Y:S02]  /*2e40*/  HADD2.F32 R219, -RZ, R167.H1_H1 ;  /* 0x300000a7ffdb7230 */ /* 0x000fe40000004100 */
[----:B------:R-:W-:Y:S01]  /*2e50*/  FADD.FTZ R226, R158, R226 ;  /* 0x000000e29ee27221 */ /* 0x000fe20000010000 */
[----:B------:R-:W-:Y:S01]  /*2e60*/  FFMA.FTZ R227, R214, R158, R227 ;  /* 0x0000009ed6e37223 */ /* 0x000fe200000100e3 */
[----:B------:R-:W-:Y:S02]  /*2e70*/  HADD2.F32 R167, -RZ, R171.H1_H1 ;  /* 0x300000abffa77230 */ /* 0x000fe40000004100 */
[----:B------:R-:W-:Y:S01]  /*2e80*/  FMUL.FTZ R171, R5, R175 ;  /* 0x000000af05ab7220 */ /* 0x000fe20000410000 */
[----:B------:R-:W-:Y:S01]  /*2e90*/  FADD.FTZ R226, R159, R226 ;  /* 0x000000e29fe27221 */ /* 0x000fe20000010000 */
[----:B------:R-:W-:Y:S01]  /*2ea0*/  FFMA.FTZ R227, R155, R159, R227 ;  /* 0x0000009f9be37223 */ /* 0x000fe200000100e3 */
[-C--:B------:R-:W-:Y:S01]  /*2eb0*/  FMUL.FTZ R175, R35, R219.reuse ;  /* 0x000000db23af7220 */ /* 0x080fe20000410000 */
[----:B------:R-:W-:Y:S01]  /*2ec0*/  FADD.FTZ R222, R219, R222 ;  /* 0x000000dedbde7221 */ /* 0x000fe20000010000 */
[----:B------:R-:W-:Y:S01]  /*2ed0*/  FFMA.FTZ R221, R171, R219, R221 ;  /* 0x000000dbabdd7223 */ /* 0x000fe200000100dd */
[----:B------:R-:W-:-:S02]  /*2ee0*/  HADD2.F32 R219, -RZ, R180.H0_H0 ;  /* 0x200000b4ffdb7230 */ /* 0x000fc40000004100 */
[----:B------:R-:W-:Y:S01]  /*2ef0*/  FADD.FTZ R226, R160, R226 ;  /* 0x000000e2a0e27221 */ /* 0x000fe20000010000 */
[----:B------:R-:W-:Y:S01]  /*2f00*/  FFMA.FTZ R227, R215, R160, R227 ;  /* 0x000000a0d7e37223 */ /* 0x000fe200000100e3 */
[----:B------:R-:W-:Y:S01]  /*2f10*/  FADD.FTZ R224, R167, R224 ;  /* 0x000000e0a7e07221 */ /* 0x000fe20000010000 */
[-C--:B------:R-:W-:Y:S01]  /*2f20*/  FFMA.FTZ R223, R171, R167.reuse, R223 ;  /* 0x000000a7abdf7223 */ /* 0x080fe200000100df */
[----:B------:R-:W-:Y:S01]  /*2f30*/  FFMA.FTZ R167, R67, R167, R175 ;  /* 0x000000a743a77223 */ /* 0x000fe200000100af */
[----:B------:R-:W-:Y:S02]  /*2f40*/  HADD2.F32 R175, -RZ, R184.H0_H0 ;  /* 0x200000b8ffaf7230 */ /* 0x000fe40000004100 */
[----:B------:R-:W-:Y:S01]  /*2f50*/  FADD.FTZ R23, R219, R23 ;  /* 0x00000017db177221 */ /* 0x000fe20000010000 */
[-C--:B------:R-:W-:Y:S01]  /*2f60*/  FFMA.FTZ R19, R176, R219.reuse, R19 ;  /* 0x000000dbb0137223 */ /* 0x080fe20000010013 */
[----:B------:R-:W-:Y:S01]  /*2f70*/  FADD.FTZ R226, R164, R226 ;  /* 0x000000e2a4e27221 */ /* 0x000fe20000010000 */
[----:B------:R-:W-:Y:S01]  /*2f80*/  FFMA.FTZ R227, R168, R164, R227 ;  /* 0x000000a4a8e37223 */ /* 0x000fe200000100e3 */
[----:B------:R-:W-:Y:S01]  /*2f90*/  FMUL.FTZ R219, R28, R219 ;  /* 0x000000db1cdb7220 */ /* 0x000fe20000410000 */
[----:B------:R-:W-:Y:S01]  /*2fa0*/  FADD.FTZ R12, R175, R12 ;  /* 0x0000000caf0c7221 */ /* 0x000fe20000010000 */
[----:B------:R-:W-:Y:S01]  /*2fb0*/  FFMA.FTZ R8, R176, R175, R8 ;  /* 0x000000afb0087223 */ /* 0x000fe20000010008 */
[----:B------:R-:W-:Y:S01]  /*2fc0*/  FADD.FTZ R226, R162, R226 ;  /* 0x000000e2a2e27221 */ /* 0x000fe20000010000 */
[----:B------:R-:W-:Y:S01]  /*2fd0*/  FFMA.FTZ R227, R161, R162, R227 ;  /* 0x000000a2a1e37223 */ /* 0x000fe200000100e3 */
[----:B------:R-:W-:Y:S01]  /*2fe0*/  FFMA.FTZ R173, R66, R173, R220 ;  /* 0x000000ad42ad7223 */ /* 0x000fe200000100dc */
[----:B------:R-:W-:Y:S01]  /*2ff0*/  FFMA.FTZ R175, R60, R175, R219 ;  /* 0x000000af3caf7223 */ /* 0x000fe200000100db */
[----:B------:R-:W-:Y:S01]  /*3000*/  FADD.FTZ R220, -R208, R177 ;  /* 0x000000b1d0dc7221 */ /* 0x000fe20000010100 */
[----:B------:R-:W-:-:S02]  /*3010*/  HADD2.F32 R219, -RZ, R180.H1_H1 ;  /* 0x300000b4ffdb7230 */ /* 0x000fc40000004100 */
[----:B------:R-:W-:Y:S01]  /*3020*/  FADD.FTZ R226, R165, R226 ;  /* 0x000000e2a5e27221 */ /* 0x000fe20000010000 */
[----:B------:R-:W-:Y:S01]  /*3030*/  FFMA.FTZ R227, R163, R165, R227 ;  /* 0x000000a5a3e37223 */ /* 0x000fe200000100e3 */
[----:B------:R-:W-:Y:S01]  /*3040*/  STL [R1+0x13c], R225 ;  /* 0x00013ce101007387 */ /* 0x000fe20000100800 */
[----:B------:R-:W-:Y:S02]  /*3050*/  HADD2.F32 R177, -RZ, R184.H1_H1 ;  /* 0x300000b8ffb17230 */ /* 0x000fe40000004100 */
[----:B------:R-:W-:Y:S01]  /*3060*/  FMUL.FTZ R180, R5, R220 ;  /* 0x000000dc05b47220 */ /* 0x000fe20000410000 */
[----:B------:R-:W-:Y:S01]  /*3070*/  FMUL.FTZ R184, R29, R219 ;  /* 0x000000db1db87220 */ /* 0x000fe20000410000 */
[----:B------:R-:W-:Y:S01]  /*3080*/  STL [R1+0x148], R224 ;  /* 0x000148e001007387 */ /* 0x000fe20000100800 */
[----:B------:R-:W-:Y:S01]  /*3090*/  FADD.FTZ R226, R169, R226 ;  /* 0x000000e2a9e27221 */ /* 0x000fe20000010000 */
[----:B------:R-:W-:Y:S02]  /*30a0*/  FFMA.FTZ R227, R172, R169, R227 ;  /* 0x000000a9ace37223 */ /* 0x000fe400000100e3 */
[----:B------:R-:W-:Y:S01]  /*30b0*/  STL [R1+0x144], R223 ;  /* 0x000144df01007387 */ /* 0x000fe20000100800 */
[----:B------:R-:W-:Y:S01]  /*30c0*/  FADD.FTZ R11, R177, R11 ;  /* 0x0000000bb10b7221 */ /* 0x000fe20000010000 */
[----:B------:R-:W-:-:S02]  /*30d0*/  FFMA.FTZ R7, R180, R177, R7 ;  /* 0x000000b1b4077223 */ /* 0x000fc40000010007 */
[----:B------:R0:W-:Y:S01]  /*30e0*/  STL [R1+0x150], R222 ;  /* 0x000150de01007387 */ /* 0x0001e20000100800 */
[----:B------:R-:W-:Y:S01]  /*30f0*/  FFMA.FTZ R177, R61, R177, R184 ;  /* 0x000000b13db17223 */ /* 0x000fe200000100b8 */
[----:B------:R-:W-:Y:S01]  /*3100*/  FMUL.FTZ R184, R5, R178 ;  /* 0x000000b205b87220 */ /* 0x000fe20000410000 */
[----:B------:R-:W-:Y:S01]  /*3110*/  FADD.FTZ R226, R166, R226 ;  /* 0x000000e2a6e27221 */ /* 0x000fe20000010000 */
[----:B------:R-:W-:Y:S01]  /*3120*/  FFMA.FTZ R227, R170, R166, R227 ;  /* 0x000000a6aae37223 */ /* 0x000fe200000100e3 */
[----:B0-----:R-:W-:Y:S01]  /*3130*/  FADD.FTZ R222, R219, R22 ;  /* 0x00000016dbde7221 */ /* 0x001fe20000010000 */
[----:B------:R-:W-:Y:S01]  /*3140*/  FFMA.FTZ R22, R180, R219, R236 ;  /* 0x000000dbb4167223 */ /* 0x000fe200000100ec */
[----:B------:R-:W-:Y:S02]  /*3150*/  HADD2.F32 R219, -RZ, R181.H0_H0 ;  /* 0x200000b5ffdb7230 */ /* 0x000fe40000004100 */
[----:B------:R-:W-:Y:S01]  /*3160*/  FADD.FTZ R226, R173, R226 ;  /* 0x000000e2ade27221 */ /* 0x000fe20000010000 */
[----:B------:R-:W-:-:S02]  /*3170*/  HADD2.F32 R178, -RZ, R185.H0_H0 ;  /* 0x200000b9ffb27230 */ /* 0x000fc40000004100 */
[----:B------:R-:W-:Y:S01]  /*3180*/  FFMA.FTZ R227, R174, R173, R227 ;  /* 0x000000adaee37223 */ /* 0x000fe200000100e3 */
[----:B------:R-:W-:Y:S01]  /*3190*/  FADD.FTZ R189, R219, R189 ;  /* 0x000000bddbbd7221 */ /* 0x000fe20000010000 */
[-C--:B------:R-:W-:Y:S01]  /*31a0*/  FFMA.FTZ R21, R184, R219.reuse, R21 ;  /* 0x000000dbb8157223 */ /* 0x080fe20000010015 */
[----:B------:R-:W-:Y:S01]  /*31b0*/  FMUL.FTZ R219, R30, R219 ;  /* 0x000000db1edb7220 */ /* 0x000fe20000410000 */
[----:B------:R-:W-:Y:S01]  /*31c0*/  FADD.FTZ R14, R178, R14 ;  /* 0x0000000eb20e7221 */ /* 0x000fe20000010000 */
[-C--:B------:R-:W-:Y:S01]  /*31d0*/  FFMA.FTZ R10, R184, R178.reuse, R10 ;  /* 0x000000b2b80a7223 */ /* 0x080fe2000001000a */
[----:B------:R-:W-:Y:S01]  /*31e0*/  FADD.FTZ R226, R167, R226 ;  /* 0x000000e2a7e27221 */ /* 0x000fe20000010000 */
[----:B------:R-:W-:Y:S01]  /*31f0*/  FFMA.FTZ R227, R171, R167, R227 ;  /* 0x000000a7abe37223 */ /* 0x000fe200000100e3 */
[----:B------:R-:W-:Y:S01]  /*3200*/  FFMA.FTZ R178, R62, R178, R219 ;  /* 0x000000b23eb27223 */ /* 0x000fe200000100db */
[----:B------:R-:W-:Y:S02]  /*3210*/  HADD2.F32 R219, -RZ, R181.H1_H1 ;  /* 0x300000b5ffdb7230 */ /* 0x000fe40000004100 */
[----:B------:R-:W-:Y:S01]  /*3220*/  FADD.FTZ R226, R175, R226 ;  /* 0x000000e2afe27221 */ /* 0x000fe20000010000 */
[----:B------:R-:W-:-:S02]  /*3230*/  HADD2.F32 R181, -RZ, R185.H1_H1 ;  /* 0x300000b9ffb57230 */ /* 0x000fc40000004100 */
[----:B------:R-:W-:Y:S01]  /*3240*/  FADD.FTZ R185, -R208, R132 ;  /* 0x00000084d0b97221 */ /* 0x000fe20000010100 */
[----:B------:R-:W-:Y:S01]  /*3250*/  FFMA.FTZ R227, R176, R175, R227 ;  /* 0x000000afb0e37223 */ /* 0x000fe200000100e3 */
[----:B------:R0:W-:Y:S01]  /*3260*/  STL [R1+0x14c], R221 ;  /* 0x00014cdd01007387 */ /* 0x0001e20000100800 */
[----:B------:R-:W-:Y:S02]  /*3270*/  HADD2.F32 R132, -RZ, R182.H0_H0 ;  /* 0x200000b6ff847230 */ /* 0x000fe40000004100 */
[----:B------:R-:W-:Y:S01]  /*3280*/  FADD.FTZ R188, R219, R188 ;  /* 0x000000bcdbbc7221 */ /* 0x000fe20000010000 */
[-C--:B------:R-:W-:Y:S01]  /*3290*/  FFMA.FTZ R20, R179, R219.reuse, R20 ;  /* 0x000000dbb3147223 */ /* 0x080fe20000010014 */
[----:B------:R-:W-:Y:S01]  /*32a0*/  FMUL.FTZ R219, R31, R219 ;  /* 0x000000db1fdb7220 */ /* 0x000fe20000410000 */
[----:B------:R-:W-:Y:S01]  /*32b0*/  FADD.FTZ R220, -R208, R133 ;  /* 0x00000085d0dc7221 */ /* 0x000fe20000010100 */
[----:B------:R-:W-:Y:S01]  /*32c0*/  FADD.FTZ R226, R226, R177 ;  /* 0x000000b1e2e27221 */ /* 0x000fe20000010000 */
[----:B------:R-:W-:Y:S01]  /*32d0*/  FFMA.FTZ R227, R180, R177, R227 ;  /* 0x000000b1b4e37223 */ /* 0x000fe200000100e3 */
[C---:B0-----:R-:W-:Y:S01]  /*32e0*/  FADD.FTZ R221, -R208.reuse, R134 ;  /* 0x00000086d0dd7221 */ /* 0x041fe20000010100 */
[----:B------:R-:W-:Y:S01]  /*32f0*/  FADD.FTZ R134, -R208, R135 ;  /* 0x00000087d0867221 */ /* 0x000fe20000010100 */
[----:B------:R-:W-:-:S02]  /*3300*/  HADD2.F32 R135, -RZ, R186.H0_H0 ;  /* 0x200000baff877230 */ /* 0x000fc40000004100 */
[----:B------:R-:W-:Y:S01]  /*3310*/  FMUL.FTZ R208, R5, R185 ;  /* 0x000000b905d07220 */ /* 0x000fe20000410000 */
[----:B------:R-:W-:Y:S02]  /*3320*/  HADD2.F32 R182, -RZ, R182.H1_H1 ;  /* 0x300000b6ffb67230 */ /* 0x000fe40000004100 */
[----:B------:R-:W-:Y:S01]  /*3330*/  FMUL.FTZ R185, R24, R132 ;  /* 0x0000008418b97220 */ /* 0x000fe20000410000 */
[----:B------:R-:W-:Y:S01]  /*3340*/  FADD.FTZ R13, R181, R13 ;  /* 0x0000000db50d7221 */ /* 0x000fe20000010000 */
[-C--:B------:R-:W-:Y:S01]  /*3350*/  FFMA.FTZ R9, R179, R181.reuse, R9 ;  /* 0x000000b5b3097223 */ /* 0x080fe20000010009 */
[----:B------:R-:W-:Y:S01]  /*3360*/  FFMA.FTZ R181, R63, R181, R219 ;  /* 0x000000b53fb57223 */ /* 0x000fe200000100db */
[----:B------:R-:W-:Y:S02]  /*3370*/  HADD2.F32 R186, -RZ, R186.H1_H1 ;  /* 0x300000baffba7230 */ /* 0x000fe40000004100 */
[----:B------:R-:W-:Y:S01]  /*3380*/  FMUL.FTZ R220, R5, R220 ;  /* 0x000000dc05dc7220 */ /* 0x000fe20000410000 */
[----:B------:R-:W-:Y:S01]  /*3390*/  FADD.FTZ R226, R226, R178 ;  /* 0x000000b2e2e27221 */ /* 0x000fe20000010000 */
[----:B------:R-:W-:Y:S01]  /*33a0*/  FFMA.FTZ R227, R184, R178, R227 ;  /* 0x000000b2b8e37223 */ /* 0x000fe200000100e3 */
[----:B------:R-:W-:Y:S01]  /*33b0*/  FADD.FTZ R133, R135, R16 ;  /* 0x0000001087857221 */ /* 0x000fe20000010000 */
[-C--:B------:R-:W-:Y:S01]  /*33c0*/  FFMA.FTZ R16, R208, R135.reuse, R233 ;  /* 0x00000087d0107223 */ /* 0x080fe200000100e9 */
[----:B------:R-:W-:Y:S01]  /*33d0*/  FFMA.FTZ R185, R56, R135, R185 ;  /* 0x0000008738b97223 */ /* 0x000fe200000100b9 */
[----:B------:R-:W-:Y:S01]  /*33e0*/  FMUL.FTZ R219, R25, R182 ;  /* 0x000000b619db7220 */ /* 0x000fe20000410000 */
[----:B------:R-:W-:Y:S01]  /*33f0*/  FADD.FTZ R224, R182, R216 ;  /* 0x000000d8b6e07221 */ /* 0x000fe20000010000 */
[----:B------:R-:W-:-:S02]  /*3400*/  HADD2.F32 R135, -RZ, R183.H0_H0 ;  /* 0x200000b7ff877230 */ /* 0x000fc40000004100 */
[----:B------:R-:W-:Y:S01]  /*3410*/  FFMA.FTZ R216, R220, R182, R237 ;  /* 0x000000b6dcd87223 */ /* 0x000fe200000100ed */
[----:B------:R-:W-:Y:S01]  /*3420*/  FADD.FTZ R226, R226, R181 ;  /* 0x000000b5e2e27221 */ /* 0x000fe20000010000 */
[----:B------:R-:W-:Y:S01]  /*3430*/  FFMA.FTZ R227, R179, R181, R227 ;  /* 0x000000b5b3e37223 */ /* 0x000fe200000100e3 */
[----:B------:R-:W-:Y:S01]  /*3440*/  FADD.FTZ R225, R186, R15 ;  /* 0x0000000fbae17221 */ /* 0x000fe20000010000 */
[----:B------:R-:W-:Y:S02]  /*3450*/  HADD2.F32 R182, -RZ, R187.H0_H0 ;  /* 0x200000bbffb67230 */ /* 0x000fe40000004100 */
[-C--:B------:R-:W-:Y:S01]  /*3460*/  FFMA.FTZ R15, R220, R186.reuse, R232 ;  /* 0x000000badc0f7223 */ /* 0x080fe200000100e8 */
[----:B------:R-:W-:Y:S01]  /*3470*/  FFMA.FTZ R219, R57, R186, R219 ;  /* 0x000000ba39db7223 */ /* 0x000fe200000100db */
[----:B------:R-:W-:Y:S02]  /*3480*/  HADD2.F32 R229, -RZ, R183.H1_H1 ;  /* 0x300000b7ffe57230 */ /* 0x000fe40000004100 */
[----:B------:R-:W-:Y:S01]  /*3490*/  FMUL.FTZ R186, R5, R221 ;  /* 0x000000dd05ba7220 */ /* 0x000fe20000410000 */
[----:B------:R-:W-:Y:S01]  /*34a0*/  FMUL.FTZ R221, R26, R135 ;  /* 0x000000871add7220 */ /* 0x000fe20000410000 */
[----:B------:R-:W-:Y:S01]  /*34b0*/  FADD.FTZ R226, R226, R185 ;  /* 0x000000b9e2e27221 */ /* 0x000fe20000010000 */
[----:B------:R-:W-:Y:S01]  /*34c0*/  FFMA.FTZ R227, R208, R185, R227 ;  /* 0x000000b9d0e37223 */ /* 0x000fe200000100e3 */
[----:B------:R-:W-:-:S02]  /*34d0*/  HADD2.F32 R183, -RZ, R187.H1_H1 ;  /* 0x300000bbffb77230 */ /* 0x000fc40000004100 */
[----:B------:R-:W-:Y:S01]  /*34e0*/  FADD.FTZ R223, R182, R18 ;  /* 0x00000012b6df7221 */ /* 0x000fe20000010000 */
[----:B------:R-:W-:Y:S01]  /*34f0*/  FMUL.FTZ R187, R5, R134 ;  /* 0x0000008605bb7220 */ /* 0x000fe20000410000 */
[-C--:B------:R-:W-:Y:S01]  /*3500*/  FFMA.FTZ R18, R186, R182.reuse, R235 ;  /* 0x000000b6ba127223 */ /* 0x080fe200000100eb */
[----:B------:R-:W-:Y:S01]  /*3510*/  FMUL.FTZ R134, R27, R229 ;  /* 0x000000e51b867220 */ /* 0x000fe20000410000 */
[----:B------:R-:W-:Y:S01]  /*3520*/  FFMA.FTZ R182, R58, R182, R221 ;  /* 0x000000b63ab67223 */ /* 0x000fe200000100dd */
[----:B------:R-:W-:Y:S01]  /*3530*/  FADD.FTZ R226, R226, R219 ;  /* 0x000000dbe2e27221 */ /* 0x000fe20000010000 */
[----:B------:R-:W-:Y:S01]  /*3540*/  FFMA.FTZ R227, R220, R219, R227 ;  /* 0x000000dbdce37223 */ /* 0x000fe200000100e3 */
[----:B------:R-:W-:Y:S01]  /*3550*/  FADD.FTZ R17, R183, R17 ;  /* 0x00000011b7117221 */ /* 0x000fe20000010000 */
[-C--:B------:R-:W-:Y:S01]  /*3560*/  FFMA.FTZ R228, R187, R183.reuse, R234 ;  /* 0x000000b7bbe47223 */ /* 0x080fe200000100ea */
[----:B------:R-:W-:Y:S01]  /*3570*/  FFMA.FTZ R183, R59, R183, R134 ;  /* 0x000000b73bb77223 */ /* 0x000fe20000010086 */
        /* <DEDUP_REMOVED lines=26> */
[----:B------:R-:W-:Y:S01]  /*3720*/  MOV R239, R229 ;  /* 0x000000e500ef7202 */ /* 0x000fe20000000f00 */
        /* <DEDUP_REMOVED lines=13> */
[----:B------:R-:W0:Y:S04]  /*3800*/  SHFL.DOWN PT, R235, R227, 0x2, 0x1f ;  /* 0x08401f00e3eb7f89 */ /* 0x000e2800000e0000 */
[----:B------:R1:W2:Y:S01]  /*3810*/  SHFL.DOWN PT, R222, R226, 0x1, 0x1f ;  /* 0x08201f00e2de7f89 */ /* 0x0002a200000e0000 */
[----:B0-----:R-:W-:Y:S01]  /*3820*/  FADD.FTZ R227, R227, R235 ;  /* 0x000000ebe3e37221 */ /* 0x001fe20000010000 */
[----:B------:R-:W-:Y:S02]  /*3830*/  MOV R235, R18 ;  /* 0x0000001200eb7202 */ /* 0x000fe40000000f00 */
[----:B------:R-:W-:Y:S02]  /*3840*/  MOV R18, R223 ;  /* 0x000000df00127202 */ /* 0x000fe40000000f00 */
[----:B--2---:R1:W0:Y:S05]  /*3850*/  SHFL.DOWN PT, R230, R227, 0x1, 0x1f ;  /* 0x08201f00e3e67f89 */ /* 0x00422a00000e0000 */
.L_x_2477:
[----:B------:R-:W2:Y:S01]  /*3860*/  S2R R132, SR_CgaCtaId ;  /* 0x0000000000847919 */ /* 0x000ea20000008800 */
[----:B------:R-:W-:Y:S01]  /*3870*/  @!P3 LOP3.LUT R223, R245, 0x7, RZ, 0xc0, !PT ;  /* 0x00000007f5dfb812 */ /* 0x000fe200078ec0ff */
[----:B0-----:R-:W-:Y:S01]  /*3880*/  FADD.FTZ R133, R227, R230 ;  /* 0x000000e6e3857221 */ /* 0x001fe20000010000 */
[----:B------:R-:W-:Y:S01]  /*3890*/  MOV R135, 0x400 ;  /* 0x0000040000877802 */ /* 0x000fe20000000f00 */
[----:B------:R-:W-:Y:S05]  /*38a0*/  WARPSYNC.ALL ;  /* 0x0000000000007948 */ /* 0x000fea0003800000 */
[----:B------:R-:W-:Y:S02]  /*38b0*/  @!P3 IADD3 R223, R134, R223, RZ ;  /* 0x000000df86dfb210 */ /* 0x000fe40007ffe0ff */
        /* <DEDUP_REMOVED lines=41> */
[----:B------:R-:W-:Y:S01]  /*3b50*/  FFMA.FTZ R135, R137, R222, R223 ;  /* 0x000000de89877223 */ /* 0x000fe200000100df */
[----:B------:R-:W-:Y:S01]  /*3b60*/  FADD.FTZ R230, R142, -R230 ;  /* 0x800000e68ee67221 */ /* 0x000fe20000010000 */
[----:B------:R-:W-:Y:S01]  /*3b70*/  @P5 FADD.FTZ R132, R88, R132 ;  /* 0x0000008458845221 */ /* 0x000fe20000010000 */
[----:B------:R-:W-:Y:S01]  /*3b80*/  LOP3.LUT P3, RZ, R0, 0xff, RZ, 0xc0, !PT ;  /* 0x000000ff00ff7812 */ /* 0x000fe2000786c0ff */
[----:B------:R-:W-:Y:S01]  /*3b90*/  @P5 FADD.FTZ R133, R89, R133 ;  /* 0x0000008559855221 */ /* 0x000fe20000010000 */
[----:B------:R-:W-:Y:S01]  /*3ba0*/  FMUL.FTZ R134, R5, R134 ;  /* 0x0000008605867220 */ /* 0x000fe20000410000 */
[----:B------:R-:W-:Y:S01]  /*3bb0*/  FMUL.FTZ R142, R132, UR17 ;  /* 0x00000011848e7c20 */ /* 0x000fe20008410000 */
[----:B------:R-:W-:Y:S01]  /*3bc0*/  FADD.FTZ R135, R203, -R135 ;  /* 0x80000087cb877221 */ /* 0x000fe20000010000 */
[-CC-:B------:R-:W-:Y:S01]  /*3bd0*/  FFMA.FTZ R140, R140, R222.reuse, R223.reuse ;  /* 0x000000de8c8c7223 */ /* 0x180fe200000100df */
[----:B------:R-:W-:Y:S01]  /*3be0*/  FMUL.FTZ R192, R133, UR17 ;  /* 0x0000001185c07c20 */ /* 0x000fe20008410000 */
[----:B------:R-:W-:Y:S01]  /*3bf0*/  @P5 FADD.FTZ R134, R90, R134 ;  /* 0x000000865a865221 */ /* 0x000fe20000010000 */
[----:B------:R-:W-:Y:S01]  /*3c00*/  FSEL R203, R142, RZ, P3 ;  /* 0x000000ff8ecb7208 */ /* 0x000fe20001800000 */
[----:B------:R-:W-:Y:S01]  /*3c10*/  FMUL.FTZ R135, R5, R135 ;  /* 0x0000008705877220 */ /* 0x000fe20000410000 */
[----:B------:R-:W-:Y:S01]  /*3c20*/  LOP3.LUT P3, RZ, R150, 0xff00, RZ, 0xc0, !PT ;  /* 0x0000ff0096ff7812 */ /* 0x000fe2000786c0ff */
[----:B------:R-:W-:Y:S01]  /*3c30*/  FADD.FTZ R204, R204, -R140 ;  /* 0x8000008ccccc7221 */ /* 0x000fe20000010000 */
        /* <DEDUP_REMOVED lines=63> */
[-C--:B------:R-:W-:Y:S01]  /*4030*/  FFMA.FTZ R157, R157, R222.reuse, R223 ;  /* 0x000000de9d9d7223 */ /* 0x080fe200000100df */
        /* <DEDUP_REMOVED lines=9> */
[----:B------:R-:W-:Y:S01]  /*40d0*/  FFMA.FTZ R214, R214, R222, R223 ;  /* 0x000000ded6d67223 */ /* 0x000fe200000100df */
[----:B------:R-:W-:Y:S01]  /*40e0*/  @P2 LOP3.LUT P4, RZ, R195, 0xff000000, RZ, 0xc0, !PT ;  /* 0xff000000c3ff2812 */ /* 0x000fe2000788c0ff */
[----:B------:R-:W-:Y:S01]  /*40f0*/  @P5 FADD.FTZ R213, R101, R213 ;  /* 0x000000d565d55221 */ /* 0x000fe20000010000 */
[----:B------:R-:W-:Y:S01]  /*4100*/  FSEL R0, R151, RZ, P6 ;  /* 0x000000ff97007208 */ /* 0x000fe20003000000 */
[----:B------:R-:W-:Y:S01]  /*4110*/  FADD.FTZ R214, R158, -R214 ;  /* 0x800000d69ed67221 */ /* 0x000fe20000010000 */
[----:B------:R-:W-:Y:S01]  /*4120*/  @P2 FSEL R205, R205, RZ, P4 ;  /* 0x000000ffcdcd2208 */ /* 0x000fe20002000000 */
[----:B------:R-:W-:Y:S01]  /*4130*/  FMUL.FTZ R157, R213, UR17 ;  /* 0x00000011d59d7c20 */ /* 0x000fe20008410000 */
[----:B------:R-:W-:Y:S01]  /*4140*/  ISETP.NE.U32.AND P4, PT, RZ, UR18, PT ;  /* 0x00000012ff007c0c */ /* 0x000fe2000bf85070 */
[----:B------:R-:W-:Y:S01]  /*4150*/  FMUL.FTZ R214, R5, R214 ;  /* 0x000000d605d67220 */ /* 0x000fe20000410000 */
[----:B------:R-:W-:Y:S01]  /*4160*/  FFMA.FTZ R155, R155, R222, R223 ;  /* 0x000000de9b9b7223 */ /* 0x000fe200000100df */
[----:B0-----:R-:W-:Y:S01]  /*4170*/  @P3 IMAD.WIDE.U32 R136, R6, 0x20, R136 ;  /* 0x0000002006883825 */ /* 0x001fe200078e0088 */
[----:B------:R-:W-:-:S03]  /*4180*/  ISETP.NE.AND.EX P4, PT, RZ, UR19, PT, P4 ;  /* 0x00000013ff007c0c */ /* 0x000fc6000bf85340 */
[----:B------:R-:W-:Y:S01]  /*4190*/  @P5 FADD.FTZ R214, R102, R214 ;  /* 0x000000d666d65221 */ /* 0x000fe20000010000 */
[----:B------:R-:W-:Y:S01]  /*41a0*/  FADD.FTZ R155, R159, -R155 ;  /* 0x8000009b9f9b7221 */ /* 0x000fe20000010000 */
[----:B------:R-:W-:Y:S01]  /*41b0*/  FFMA.FTZ R215, R215, R222, R223 ;  /* 0x000000ded7d77223 */ /* 0x000fe200000100df */
[----:B------:R-:W-:Y:S01]  /*41c0*/  SEL R132, R132, R120, P4 ;  /* 0x0000007884847207 */ /* 0x000fe20002000000 */
[----:B------:R-:W-:Y:S01]  /*41d0*/  FMUL.FTZ R209, R214, UR17 ;  /* 0x00000011d6d17c20 */ /* 0x000fe20008410000 */
[----:B------:R-:W-:Y:S01]  /*41e0*/  SEL R133, R133, R121, P4 ;  /* 0x0000007985857207 */ /* 0x000fe20002000000 */
[----:B------:R-:W-:Y:S01]  /*41f0*/  FMUL.FTZ R155, R5, R155 ;  /* 0x0000009b059b7220 */ /* 0x000fe20000410000 */
[----:B------:R-:W-:Y:S01]  /*4200*/  SEL R134, R134, R122, P4 ;  /* 0x0000007a86867207 */ /* 0x000fe20002000000 */
[----:B------:R-:W-:Y:S01]  /*4210*/  FADD.FTZ R215, R160, -R215 ;  /* 0x800000d7a0d77221 */ /* 0x000fe20000010000 */
[----:B------:R-:W-:Y:S01]  /*4220*/  SEL R135, R135, R123, P4 ;  /* 0x0000007b87877207 */ /* 0x000fe20002000000 */
[----:B------:R-:W-:Y:S01]  /*4230*/  @P5 FADD.FTZ R155, R103, R155 ;  /* 0x0000009b679b5221 */ /* 0x000fe20000010000 */
[-CC-:B------:R-:W-:Y:S01]  /*4240*/  FFMA.FTZ R168, R168, R222.reuse, R223.reuse ;  /* 0x000000dea8a87223 */ /* 0x180fe200000100df */
[----:B------:R-:W-:Y:S01]  /*4250*/  FMUL.FTZ R215, R5, R215 ;  /* 0x000000d705d77220 */ /* 0x000fe20000410000 */
[-C--:B------:R-:W-:Y:S01]  /*4260*/  FFMA.FTZ R161, R161, R222.reuse, R223 ;  /* 0x000000dea1a17223 */ /* 0x080fe200000100df */
[----:B------:R0:W-:Y:S01]  /*4270*/  @P3 STG.E.128 desc[UR4][R136.64], R132 ;  /* 0x0000008488003986 */ /* 0x0001e2000c101d04 */
[----:B------:R-:W-:Y:S01]  /*4280*/  FADD.FTZ R168, R164, -R168 ;  /* 0x800000a8a4a87221 */ /* 0x000fe20000010000 */
[----:B------:R-:W-:Y:S01]  /*4290*/  @P5 FADD.FTZ R215, R104, R215 ;  /* 0x000000d768d75221 */ /* 0x000fe20000010000 */
[----:B------:R-:W-:Y:S01]  /*42a0*/  FADD.FTZ R161, R162, -R161 ;  /* 0x800000a1a2a17221 */ /* 0x000fe20000010000 */
[-CC-:B------:R-:W-:Y:S01]  /*42b0*/  FFMA.FTZ R163, R163, R222.reuse, R223.reuse ;  /* 0x000000dea3a37223 */ /* 0x180fe200000100df */
[-CC-:B------:R-:W-:Y:S01]  /*42c0*/  FFMA.FTZ R172, R172, R222.reuse, R223.reuse ;  /* 0x000000deacac7223 */ /* 0x180fe200000100df */
[----:B------:R-:W-:Y:S01]  /*42d0*/  FMUL.FTZ R160, R215, UR17 ;  /* 0x00000011d7a07c20 */ /* 0x000fe20008410000 */
[----:B------:R-:W-:Y:S01]  /*42e0*/  FFMA.FTZ R170, R170, R222, R223 ;  /* 0x000000deaaaa7223 */ /* 0x000fe200000100df */
[----:B------:R-:W-:Y:S01]  /*42f0*/  FADD.FTZ R163, R165, -R163 ;  /* 0x800000a3a5a37221 */ /* 0x000fe20000010000 */
[----:B------:R-:W-:Y:S01]  /*4300*/  FADD.FTZ R172, R169, -R172 ;  /* 0x800000aca9ac7221 */ /* 0x000fe20000010000 */
[----:B------:R-:W-:Y:S01]  /*4310*/  @P2 F2FP.F16.F32.PACK_AB R142, RZ, R142 ;  /* 0x0000008eff8e223e */ /* 0x000fe200000000ff */
[----:B------:R-:W-:Y:S01]  /*4320*/  FADD.FTZ R170, R166, -R170 ;  /* 0x800000aaa6aa7221 */ /* 0x000fe20000010000 */
[-CC-:B------:R-:W-:Y:S01]  /*4330*/  FFMA.FTZ R174, R174, R222.reuse, R223.reuse ;  /* 0x000000deaeae7223 */ /* 0x180fe200000100df */
[----:B------:R-:W-:Y:S01]  /*4340*/  FFMA.FTZ R171, R171, R222, R223 ;  /* 0x000000deabab7223 */ /* 0x000fe200000100df */
[----:B------:R-:W-:Y:S01]  /*4350*/  @P2 PRMT R128, R142, 0x7610, R128 ;  /* 0x000076108e802816 */ /* 0x000fe20000000080 */
[----:B------:R-:W-:Y:S01]  /*4360*/  FMUL.FTZ R142, R5, R170 ;  /* 0x000000aa058e7220 */ /* 0x000fe20000410000 */
[----:B------:R-:W-:Y:S01]  /*4370*/  FADD.FTZ R174, R173, -R174 ;  /* 0x800000aeadae7221 */ /* 0x000fe20000010000 */
[----:B------:R-:W-:Y:S01]  /*4380*/  FADD.FTZ R171, R167, -R171 ;  /* 0x800000aba7ab7221 */ /* 0x000fe20000010000 */
[----:B0-----:R-:W-:Y:S01]  /*4390*/  @P2 MOV R132, R196 ;  /* 0x000000c400842202 */ /* 0x001fe20000000f00 */
[----:B------:R-:W-:Y:S01]  /*43a0*/  @P5 FADD.FTZ R142, R109, R142 ;  /* 0x0000008e6d8e5221 */ /* 0x000fe20000010000 */
[----:B------:R-:W-:Y:S01]  /*43b0*/  SEL R134, R230, R126, P4 ;  /* 0x0000007ee6867207 */ /* 0x000fe20002000000 */
[----:B------:R-:W-:Y:S01]  /*43c0*/  FMUL.FTZ R230, R5, R207 ;  /* 0x000000cf05e67220 */ /* 0x000fe20000410000 */
[----:B------:R-:W-:Y:S01]  /*43d0*/  @P2 LOP3.LUT P6, RZ, R132, 0xff, RZ, 0xc0, !PT ;  /* 0x000000ff84ff2812 */ /* 0x000fe200078cc0ff */
[----:B------:R-:W-:Y:S01]  /*43e0*/  FMUL.FTZ R207, R210, UR17 ;  /* 0x00000011d2cf7c20 */ /* 0x000fe20008410000 */
        /* <DEDUP_REMOVED lines=11> */
[----:B------:R-:W-:Y:S01]  /*44a0*/  FMUL.FTZ R228, R155, UR17 ;  /* 0x000000119be47c20 */ /* 0x000fe20008410000 */
[----:B------:R-:W-:Y:S01]  /*44b0*/  SEL R135, R245, R127, P4 ;  /* 0x0000007ff5877207 */ /* 0x000fe20002000000 */
[----:B------:R-:W-:Y:S01]  /*44c0*/  FMUL.FTZ R170, R142, UR17 ;  /* 0x000000118eaa7c20 */ /* 0x000fe20008410000 */
[----:B------:R-:W-:Y:S01]  /*44d0*/  @P2 FSEL R191, R191, RZ, P6 ;  /* 0x000000ffbfbf2208 */ /* 0x000fe20003000000 */
[-CC-:B------:R-:W-:Y:S01]  /*44e0*/  FFMA.FTZ R176, R176, R222.reuse, R223.reuse ;  /* 0x000000deb0b07223 */ /* 0x180fe200000100df */
[----:B------:R-:W-:Y:S01]  /*44f0*/  LOP3.LUT P6, RZ, R144, 0xff0000, RZ, 0xc0, !PT ;  /* 0x00ff000090ff7812 */ /* 0x000fe200078cc0ff */
[----:B------:R0:W-:Y:S01]  /*4500*/  @P3 STG.E.128 desc[UR4][R136.64+0x10], R132 ;  /* 0x0000108488003986 */ /* 0x0001e2000c101d04 */
[-CC-:B------:R-:W-:Y:S01]  /*4510*/  FFMA.FTZ R184, R184, R222.reuse, R223.reuse ;  /* 0x000000deb8b87223 */ /* 0x180fe200000100df */
[----:B------:R-:W-:Y:S01]  /*4520*/  FADD.FTZ R176, R175, -R176 ;  /* 0x800000b0afb07221 */ /* 0x000fe20000010000 */
[----:B------:R-:W-:Y:S01]  /*4530*/  FSEL R152, R206, RZ, P6 ;  /* 0x000000ffce987208 */ /* 0x000fe20003000000 */
[-CC-:B------:R-:W-:Y:S01]  /*4540*/  FFMA.FTZ R179, R179, R222.reuse, R223.reuse ;  /* 0x000000deb3b37223 */ /* 0x180fe200000100df */
[----:B------:R-:W-:Y:S01]  /*4550*/  @P2 LOP3.LUT P6, RZ, R196, 0xff0000, RZ, 0xc0, !PT ;  /* 0x00ff0000c4ff2812 */ /* 0x000fe200078cc0ff */
[----:B------:R-:W-:Y:S01]  /*4560*/  FADD.FTZ R184, R178, -R184 ;  /* 0x800000b8b2b87221 */ /* 0x000fe20000010000 */
[-C--:B------:R-:W-:Y:S01]  /*4570*/  FFMA.FTZ R208, R208, R222.reuse, R223 ;  /* 0x000000ded0d07223 */ /* 0x080fe200000100df */
[----:B------:R-:W-:Y:S01]  /*4580*/  FADD.FTZ R179, R181, -R179 ;  /* 0x800000b3b5b37221 */ /* 0x000fe20000010000 */
[----:B------:R-:W-:Y:S01]  /*4590*/  @P2 FSEL R206, R206, RZ, P6 ;  /* 0x000000ffcece2208 */ /* 0x000fe20003000000 */
[-CC-:B------:R-:W-:Y:S01]  /*45a0*/  FFMA.FTZ R220, R220, R222.reuse, R223.reuse ;  /* 0x000000dedcdc7223 */ /* 0x180fe200000100df */
[----:B------:R-:W-:Y:S01]  /*45b0*/  LOP3.LUT P6, RZ, R144, 0xff000000, RZ, 0xc0, !PT ;  /* 0xff00000090ff7812 */ /* 0x000fe200078cc0ff */
[----:B------:R-:W-:Y:S01]  /*45c0*/  FADD.FTZ R208, R185, -R208 ;  /* 0x800000d0b9d07221 */ /* 0x000fe20000010000 */
[----:B------:R-:W-:Y:S01]  /*45d0*/  @P2 F2FP.F16.F32.PACK_AB R193, RZ, R193 ;  /* 0x000000c1ffc1223e */ /* 0x000fe200000000ff */
[----:B------:R-:W-:Y:S01]  /*45e0*/  FADD.FTZ R220, R219, -R220 ;  /* 0x800000dcdbdc7221 */ /* 0x000fe20000010000 */
[C---:B------:R-:W-:Y:S01]  /*45f0*/  FSEL R144, R153.reuse, RZ, P6 ;  /* 0x000000ff99907208 */ /* 0x040fe20003000000 */
[--C-:B------:R-:W-:Y:S01]  /*4600*/  FFMA.FTZ R186, R186, R222, R223.reuse ;  /* 0x000000debaba7223 */ /* 0x100fe200000100df */
[----:B------:R-:W-:Y:S01]  /*4610*/  @P2 LOP3.LUT P6, RZ, R196, 0xff000000, RZ, 0xc0, !PT ;  /* 0xff000000c4ff2812 */ /* 0x000fe200078cc0ff */
[----:B0-----:R-:W0:Y:S01]  /*4620*/  LDC.64 R136, c[0x0][0x2f8] ;  /* 0x0000be00ff887b82 */ /* 0x001e220000000a00 */
[----:B------:R-:W-:Y:S01]  /*4630*/  MOV R132, R146 ;  /* 0x0000009200847202 */ /* 0x000fe20000000f00 */
[----:B------:R-:W-:Y:S01]  /*4640*/  FADD.FTZ R186, R182, -R186 ;  /* 0x800000bab6ba7221 */ /* 0x000fe20000010000 */
[----:B------:R-:W-:Y:S01]  /*4650*/  @P2 FSEL R153, R153, RZ, P6 ;  /* 0x000000ff99992208 */ /* 0x000fe20003000000 */
[-CC-:B------:R-:W-:Y:S01]  /*4660*/  FFMA.FTZ R180, R180, R222.reuse, R223.reuse ;  /* 0x000000deb4b47223 */ /* 0x180fe200000100df */
[----:B------:R-:W-:Y:S01]  /*4670*/  LOP3.LUT P6, RZ, R145, 0xff, RZ, 0xc0, !PT ;  /* 0x000000ff91ff7812 */ /* 0x000fe200078cc0ff */
[----:B------:R-:W-:Y:S01]  /*4680*/  FFMA.FTZ R187, R187, R222, R223 ;  /* 0x000000debbbb7223 */ /* 0x000fe200000100df */
[----:B------:R-:W-:Y:S01]  /*4690*/  F2FP.F16.F32.PACK_AB R135, R212, R211 ;  /* 0x000000d3d487723e */ /* 0x000fe200000000ff */
[----:B------:R-:W-:Y:S01]  /*46a0*/  FMUL.FTZ R211, R5, R168 ;  /* 0x000000a805d37220 */ /* 0x000fe20000410000 */
[----:B------:R-:W-:Y:S01]  /*46b0*/  FSEL R156, R207, RZ, P6 ;  /* 0x000000ffcf9c7208 */ /* 0x000fe20003000000 */
[----:B------:R-:W-:Y:S01]  /*46c0*/  FMUL.FTZ R212, R5, R161 ;  /* 0x000000a105d47220 */ /* 0x000fe20000410000 */
[----:B------:R-:W-:Y:S01]  /*46d0*/  @P2 LOP3.LUT P6, RZ, R197, 0xff, RZ, 0xc0, !PT ;  /* 0x000000ffc5ff2812 */ /* 0x000fe200078cc0ff */
[----:B------:R-:W-:Y:S01]  /*46e0*/  @P5 FADD.FTZ R211, R105, R211 ;  /* 0x000000d369d35221 */ /* 0x000fe20000010000 */
[----:B------:R-:W-:Y:S01]  /*46f0*/  F2FP.F16.F32.PACK_AB R133, R224, R225 ;  /* 0x000000e1e085723e */ /* 0x000fe200000000ff */
[----:B------:R-:W-:Y:S01]  /*4700*/  @P5 FADD.FTZ R212, R106, R212 ;  /* 0x000000d46ad45221 */ /* 0x000fe20000010000 */
[----:B------:R-:W-:Y:S01]  /*4710*/  @P2 FSEL R207, R207, RZ, P6 ;  /* 0x000000ffcfcf2208 */ /* 0x000fe20003000000 */
[----:B------:R-:W-:Y:S01]  /*4720*/  FMUL.FTZ R168, R211, UR17 ;  /* 0x00000011d3a87c20 */ /* 0x000fe20008410000 */
[----:B------:R-:W-:Y:S01]  /*4730*/  LOP3.LUT P6, RZ, R145, 0xff00, RZ, 0xc0, !PT ;  /* 0x0000ff0091ff7812 */ /* 0x000fe200078cc0ff */
[C---:B------:R-:W-:Y:S01]  /*4740*/  FMUL.FTZ R224, R5.reuse, R163 ;  /* 0x000000a305e07220 */ /* 0x040fe20000410000 */
[C---:B------:R-:W-:Y:S01]  /*4750*/  FMUL.FTZ R225, R5.reuse, R174 ;  /* 0x000000ae05e17220 */ /* 0x040fe20000410000 */
[----:B------:R-:W-:Y:S01]  /*4760*/  F2FP.F16.F32.PACK_AB R134, R226, R227 ;  /* 0x000000e3e286723e */ /* 0x000fe200000000ff */
[----:B------:R-:W-:Y:S01]  /*4770*/  FMUL.FTZ R226, R5, R171 ;  /* 0x000000ab05e27220 */ /* 0x000fe20000410000 */
[----:B------:R-:W-:Y:S01]  /*4780*/  FSEL R154, R157, RZ, P6 ;  /* 0x000000ff9d9a7208 */ /* 0x000fe20003000000 */
[----:B------:R-:W-:Y:S01]  /*4790*/  @P5 FADD.FTZ R224, R107, R224 ;  /* 0x000000e06be05221 */ /* 0x000fe20000010000 */
[----:B------:R-:W-:Y:S01]  /*47a0*/  @P2 LOP3.LUT P6, RZ, R197, 0xff00, RZ, 0xc0, !PT ;  /* 0x0000ff00c5ff2812 */ /* 0x000fe200078cc0ff */
[----:B------:R-:W-:Y:S01]  /*47b0*/  @P5 FADD.FTZ R225, R110, R225 ;  /* 0x000000e16ee15221 */ /* 0x000fe20000010000 */
[----:B0-----:R-:W-:-:S04]  /*47c0*/  IMAD.WIDE.U32 R136, R6, 0x10, R136 ;  /* 0x0000001006887825 */ /* 0x001fc800078e0088 */
[----:B------:R-:W-:Y:S01]  /*47d0*/  @P5 FADD.FTZ R226, R111, R226 ;  /* 0x000000e26fe25221 */ /* 0x000fe20000010000 */
[----:B------:R-:W-:Y:S01]  /*47e0*/  @P2 FSEL R157, R157, RZ, P6 ;  /* 0x000000ff9d9d2208 */ /* 0x000fe20003000000 */
[----:B------:R-:W-:Y:S01]  /*47f0*/  FMUL.FTZ R173, R225, UR17 ;  /* 0x00000011e1ad7c20 */ /* 0x000fe20008410000 */
[----:B------:R-:W-:Y:S01]  /*4800*/  LOP3.LUT P6, RZ, R145, 0xff0000, RZ, 0xc0, !PT ;  /* 0x00ff000091ff7812 */ /* 0x000fe200078cc0ff */
[----:B------:R-:W-:Y:S01]  /*4810*/  FMUL.FTZ R171, R226, UR17 ;  /* 0x00000011e2ab7c20 */ /* 0x000fe20008410000 */
[----:B------:R-:W-:Y:S01]  /*4820*/  @P2 PRMT R129, R193, 0x7610, R129 ;  /* 0x00007610c1812816 */ /* 0x000fe20000000081 */
[----:B------:R-:W0:Y:S01]  /*4830*/  @P3 LDC.64 R162, c[0x0][0x308] ;  /* 0x0000c200ffa23b82 */ /* 0x000e220000000a00 */
[----:B------:R-:W-:Y:S01]  /*4840*/  FSEL R158, R209, RZ, P6 ;  /* 0x000000ffd19e7208 */ /* 0x000fe20003000000 */
[----:B------:R-:W-:Y:S01]  /*4850*/  FADD.FTZ R180, R177, -R180 ;  /* 0x800000b4b1b47221 */ /* 0x000fe20000010000 */
[----:B------:R-:W-:Y:S01]  /*4860*/  @P2 LOP3.LUT P6, RZ, R197, 0xff0000, RZ, 0xc0, !PT ;  /* 0x00ff0000c5ff2812 */ /* 0x000fe200078cc0ff */
[----:B------:R-:W-:Y:S01]  /*4870*/  FADD.FTZ R187, R183, -R187 ;  /* 0x800000bbb7bb7221 */ /* 0x000fe20000010000 */
        /* <DEDUP_REMOVED lines=9> */
[----:B------:R-:W-:Y:S01]  /*4910*/  @P2 MOV R132, R198 ;  /* 0x000000c600842202 */ /* 0x000fe20000000f00 */
[----:B0-----:R-:W-:Y:S01]  /*4920*/  @P3 IMAD.WIDE.U32 R162, R4, 0x20, R162 ;  /* 0x0000002004a23825 */ /* 0x001fe200078e00a2 */
[----:B------:R-:W-:Y:S02]  /*4930*/  FSEL R159, R160, RZ, P6 ;  /* 0x000000ffa09f7208 */ /* 0x000fe40003000000 */
[----:B------:R-:W-:Y:S02]  /*4940*/  @P2 LOP3.LUT P6, RZ, R132, 0xff, RZ, 0xc0, !PT ;  /* 0x000000ff84ff2812 */ /* 0x000fe400078cc0ff */
[----:B------:R-:W-:Y:S01]  /*4950*/  F2FP.F16.F32.PACK_AB R132, R202, R203 ;  /* 0x000000cbca84723e */ /* 0x000fe200000000ff */
[----:B------:R-:W-:Y:S01]  /*4960*/  FMUL.FTZ R202, R212, UR17 ;  /* 0x00000011d4ca7c20 */ /* 0x000fe20008410000 */
[----:B------:R-:W-:Y:S01]  /*4970*/  @P2 FSEL R160, R160, RZ, P6 ;  /* 0x000000ffa0a02208 */ /* 0x000fe20003000000 */
[----:B------:R-:W-:Y:S01]  /*4980*/  FMUL.FTZ R203, R224, UR17 ;  /* 0x00000011e0cb7c20 */ /* 0x000fe20008410000 */
[----:B------:R-:W-:Y:S01]  /*4990*/  LOP3.LUT P6, RZ, R146, 0xff00, RZ, 0xc0, !PT ;  /* 0x0000ff0092ff7812 */ /* 0x000fe200078cc0ff */
[----:B------:R0:W-:Y:S01]  /*49a0*/  STG.E.128 desc[UR4][R136.64], R132 ;  /* 0x0000008488007986 */ /* 0x0001e2000c101d04 */
[----:B------:R-:W-:-:S02]  /*49b0*/  @P2 F2FP.F16.F32.PACK_AB R209, RZ, R209 ;  /* 0x000000d1ffd1223e */ /* 0x000fc400000000ff */
[----:B------:R-:W-:Y:S02]  /*49c0*/  FSEL R164, R168, RZ, P6 ;  /* 0x000000ffa8a47208 */ /* 0x000fe40003000000 */
[----:B------:R-:W-:Y:S02]  /*49d0*/  @P2 LOP3.LUT P6, RZ, R198, 0xff00, RZ, 0xc0, !PT ;  /* 0x0000ff00c6ff2812 */ /* 0x000fe400078cc0ff */
[----:B------:R-:W-:Y:S02]  /*49e0*/  @P2 F2FP.F16.F32.PACK_AB R191, RZ, R191 ;  /* 0x000000bfffbf223e */ /* 0x000fe400000000ff */
[----:B------:R-:W-:Y:S02]  /*49f0*/  @P2 FSEL R168, R168, RZ, P6 ;  /* 0x000000ffa8a82208 */ /* 0x000fe40003000000 */
[----:B------:R-:W-:Y:S02]  /*4a00*/  LOP3.LUT P6, RZ, R146, 0xff0000, RZ, 0xc0, !PT ;  /* 0x00ff000092ff7812 */ /* 0x000fe400078cc0ff */
[----:B------:R-:W-:-:S02]  /*4a10*/  @P2 F2FP.F16.F32.PACK_AB R153, RZ, R153 ;  /* 0x00000099ff99223e */ /* 0x000fc400000000ff */
[----:B------:R-:W-:Y:S02]  /*4a20*/  FSEL R161, R202, RZ, P6 ;  /* 0x000000ffcaa17208 */ /* 0x000fe40003000000 */
[----:B------:R-:W-:Y:S01]  /*4a30*/  @P2 LOP3.LUT P6, RZ, R198, 0xff0000, RZ, 0xc0, !PT ;  /* 0x00ff0000c6ff2812 */ /* 0x000fe200078cc0ff */
[C---:B0-----:R-:W-:Y:S01]  /*4a40*/  FMUL.FTZ R137, R5.reuse, R176 ;  /* 0x000000b005897220 */ /* 0x041fe20000410000 */
[----:B------:R-:W-:Y:S02]  /*4a50*/  MOV R133, R148 ;  /* 0x0000009400857202 */ /* 0x000fe40000000f00 */
[----:B------:R-:W-:Y:S01]  /*4a60*/  @P2 FSEL R202, R202, RZ, P6 ;  /* 0x000000ffcaca2208 */ /* 0x000fe20003000000 */
[----:B------:R-:W-:Y:S01]  /*4a70*/  @P5 FADD.FTZ R137, R112, R137 ;  /* 0x0000008970895221 */ /* 0x000fe20000010000 */
[----:B------:R-:W-:Y:S01]  /*4a80*/  LOP3.LUT P6, RZ, R146, 0xff000000, RZ, 0xc0, !PT ;  /* 0xff00000092ff7812 */ /* 0x000fe200078cc0ff */
[----:B------:R-:W-:Y:S01]  /*4a90*/  FMUL.FTZ R146, R5, R172 ;  /* 0x000000ac05927220 */ /* 0x000fe20000410000 */
[----:B------:R-:W-:Y:S01]  /*4aa0*/  @P2 F2FP.F16.F32.PACK_AB R135, RZ, R140 ;  /* 0x0000008cff87223e */ /* 0x000fe200000000ff */
[----:B------:R-:W-:Y:S01]  /*4ab0*/  FMUL.FTZ R176, R137, UR17 ;  /* 0x0000001189b07c20 */ /* 0x000fe20008410000 */
[----:B------:R-:W-:Y:S01]  /*4ac0*/  FSEL R165, R203, RZ, P6 ;  /* 0x000000ffcba57208 */ /* 0x000fe20003000000 */
[----:B------:R-:W-:Y:S01]  /*4ad0*/  @P5 FADD.FTZ R146, R108, R146 ;  /* 0x000000926c925221 */ /* 0x000fe20000010000 */
[----:B------:R-:W-:Y:S01]  /*4ae0*/  @P2 LOP3.LUT P6, RZ, R198, 0xff000000, RZ, 0xc0, !PT ;  /* 0xff000000c6ff2812 */ /* 0x000fe200078cc0ff */
[----:B------:R-:W-:Y:S01]  /*4af0*/  FMUL.FTZ R140, R5, R179 ;  /* 0x000000b3058c7220 */ /* 0x000fe20000410000 */
[----:B------:R-:W-:Y:S01]  /*4b00*/  @P2 F2FP.F16.F32.PACK_AB R132, RZ, R192 ;  /* 0x000000c0ff84223e */ /* 0x000fe200000000ff */
[----:B------:R-:W-:Y:S01]  /*4b10*/  FMUL.FTZ R172, R146, UR17 ;  /* 0x0000001192ac7c20 */ /* 0x000fe20008410000 */
[----:B------:R-:W-:Y:S01]  /*4b20*/  @P2 FSEL R203, R203, RZ, P6 ;  /* 0x000000ffcbcb2208 */ /* 0x000fe20003000000 */
[----:B------:R-:W-:Y:S01]  /*4b30*/  @P5 FADD.FTZ R140, R115, R140 ;  /* 0x0000008c738c5221 */ /* 0x000fe20000010000 */
[----:B------:R-:W-:-:S02]  /*4b40*/  LOP3.LUT P6, RZ, R147, 0xff, RZ, 0xc0, !PT ;  /* 0x000000ff93ff7812 */ /* 0x000fc400078cc0ff */
[----:B------:R-:W-:Y:S01]  /*4b50*/  @P2 F2FP.F16.F32.PACK_AB R136, RZ, R205 ;  /* 0x000000cdff88223e */ /* 0x000fe200000000ff */
[----:B------:R-:W-:Y:S01]  /*4b60*/  FMUL.FTZ R181, R140, UR17 ;  /* 0x000000118cb57c20 */ /* 0x000fe20008410000 */
[----:B------:R-:W-:Y:S01]  /*4b70*/  FSEL R169, R172, RZ, P6 ;  /* 0x000000ffaca97208 */ /* 0x000fe20003000000 */
[----:B------:R-:W-:Y:S01]  /*4b80*/  FMUL.FTZ R205, R5, R208 ;  /* 0x000000d005cd7220 */ /* 0x000fe20000410000 */
[----:B------:R-:W-:Y:S01]  /*4b90*/  @P2 LOP3.LUT P6, RZ, R199, 0xff, RZ, 0xc0, !PT ;  /* 0x000000ffc7ff2812 */ /* 0x000fe200078cc0ff */
[----:B------:R-:W-:Y:S01]  /*4ba0*/  FMUL.FTZ R208, R5, R186 ;  /* 0x000000ba05d07220 */ /* 0x000fe20000410000 */
[----:B------:R-:W-:Y:S01]  /*4bb0*/  @P2 PRMT R128, R128, 0x5410, R132 ;  /* 0x0000541080802816 */ /* 0x000fe20000000084 */
[----:B------:R-:W-:Y:S01]  /*4bc0*/  @P5 FADD.FTZ R205, R116, R205 ;  /* 0x000000cd74cd5221 */ /* 0x000fe20000010000 */
[----:B------:R-:W-:Y:S01]  /*4bd0*/  @P2 FSEL R172, R172, RZ, P6 ;  /* 0x000000ffacac2208 */ /* 0x000fe20003000000 */
[----:B------:R-:W-:Y:S01]  /*4be0*/  @P5 FADD.FTZ R208, R118, R208 ;  /* 0x000000d076d05221 */ /* 0x000fe20000010000 */
[----:B------:R-:W-:Y:S01]  /*4bf0*/  LOP3.LUT P6, RZ, R147, 0xff00, RZ, 0xc0, !PT ;  /* 0x0000ff0093ff7812 */ /* 0x000fe200078cc0ff */
[----:B------:R-:W-:Y:S01]  /*4c00*/  FMUL.FTZ R192, R205, UR17 ;  /* 0x00000011cdc07c20 */ /* 0x000fe20008410000 */
[----:B------:R-:W-:Y:S01]  /*4c10*/  @P2 F2FP.F16.F32.PACK_AB R134, RZ, R138 ;  /* 0x0000008aff86223e */ /* 0x000fe200000000ff */
[----:B------:R-:W-:Y:S01]  /*4c20*/  FMUL.FTZ R186, R208, UR17 ;  /* 0x00000011d0ba7c20 */ /* 0x000fe20008410000 */
[----:B------:R-:W-:-:S02]  /*4c30*/  FSEL R166, R170, RZ, P6 ;  /* 0x000000ffaaa67208 */ /* 0x000fc40003000000 */
[----:B------:R-:W-:Y:S02]  /*4c40*/  @P2 LOP3.LUT P6, RZ, R199, 0xff00, RZ, 0xc0, !PT ;  /* 0x0000ff00c7ff2812 */ /* 0x000fe400078cc0ff */
[----:B------:R-:W-:Y:S02]  /*4c50*/  @P2 F2FP.F16.F32.PACK_AB R138, RZ, R204 ;  /* 0x000000ccff8a223e */ /* 0x000fe400000000ff */
[----:B------:R-:W-:Y:S02]  /*4c60*/  @P2 FSEL R170, R170, RZ, P6 ;  /* 0x000000ffaaaa2208 */ /* 0x000fe40003000000 */
[----:B------:R-:W-:Y:S02]  /*4c70*/  LOP3.LUT P6, RZ, R147, 0xff0000, RZ, 0xc0, !PT ;  /* 0x00ff000093ff7812 */ /* 0x000fe400078cc0ff */
[----:B------:R-:W-:Y:S02]  /*4c80*/  @P2 PRMT R130, R135, 0x7610, R130 ;  /* 0x0000761087822816 */ /* 0x000fe40000000082 */
[----:B------:R-:W-:-:S02]  /*4c90*/  FSEL R174, R173, RZ, P6 ;  /* 0x000000ffadae7208 */ /* 0x000fc40003000000 */
[----:B------:R-:W-:Y:S02]  /*4ca0*/  @P2 LOP3.LUT P6, RZ, R199, 0xff0000, RZ, 0xc0, !PT ;  /* 0x00ff0000c7ff2812 */ /* 0x000fe400078cc0ff */
[----:B------:R-:W-:Y:S01]  /*4cb0*/  @P2 PRMT R131, R138, 0x7610, R131 ;  /* 0x000076108a832816 */ /* 0x000fe20000000083 */
[----:B------:R-:W-:Y:S01]  /*4cc0*/  FMUL.FTZ R138, R5, R180 ;  /* 0x000000b4058a7220 */ /* 0x000fe20000410000 */
[----:B------:R-:W-:Y:S02]  /*4cd0*/  @P2 FSEL R173, R173, RZ, P6 ;  /* 0x000000ffadad2208 */ /* 0x000fe40003000000 */
[----:B------:R-:W-:Y:S01]  /*4ce0*/  LOP3.LUT P6, RZ, R147, 0xff000000, RZ, 0xc0, !PT ;  /* 0xff00000093ff7812 */ /* 0x000fe200078cc0ff */
[----:B------:R-:W-:Y:S01]  /*4cf0*/  FMUL.FTZ R147, R5, R220 ;  /* 0x000000dc05937220 */ /* 0x000fe20000410000 */
[----:B------:R-:W-:Y:S01]  /*4d00*/  @P2 PRMT R130, R130, 0x5410, R134 ;  /* 0x0000541082822816 */ /* 0x000fe20000000086 */
[----:B------:R-:W-:Y:S01]  /*4d10*/  @P5 FADD.FTZ R138, R113, R138 ;  /* 0x0000008a718a5221 */ /* 0x000fe20000010000 */
[----:B------:R-:W-:Y:S01]  /*4d20*/  FSEL R167, R171, RZ, P6 ;  /* 0x000000ffaba77208 */ /* 0x000fe20003000000 */
[----:B------:R-:W-:Y:S01]  /*4d30*/  @P5 FADD.FTZ R147, R117, R147 ;  /* 0x0000009375935221 */ /* 0x000fe20000010000 */
[----:B------:R-:W-:Y:S01]  /*4d40*/  @P2 LOP3.LUT P6, RZ, R199, 0xff000000, RZ, 0xc0, !PT ;  /* 0xff000000c7ff2812 */ /* 0x000fe200078cc0ff */
[----:B------:R-:W-:Y:S01]  /*4d50*/  FMUL.FTZ R177, R138, UR17 ;  /* 0x000000118ab17c20 */ /* 0x000fe20008410000 */
[----:B------:R-:W-:Y:S01]  /*4d60*/  @P2 PRMT R131, R131, 0x5410, R136 ;  /* 0x0000541083832816 */ /* 0x000fe20000000088 */
[----:B------:R-:W-:Y:S01]  /*4d70*/  FMUL.FTZ R204, R147, UR17 ;  /* 0x0000001193cc7c20 */ /* 0x000fe20008410000 */
[----:B------:R-:W-:-:S02]  /*4d80*/  @P2 FSEL R171, R171, RZ, P6 ;  /* 0x000000ffabab2208 */ /* 0x000fc40003000000 */
[----:B------:R-:W-:Y:S02]  /*4d90*/  LOP3.LUT P6, RZ, R133, 0xff, RZ, 0xc0, !PT ;  /* 0x000000ff85ff7812 */ /* 0x000fe400078cc0ff */
[----:B------:R-:W-:Y:S02]  /*4da0*/  @P2 MOV R133, R200 ;  /* 0x000000c800852202 */ /* 0x000fe40000000f00 */
[C---:B------:R-:W-:Y:S02]  /*4db0*/  FSEL R175, R176.reuse, RZ, P6 ;  /* 0x000000ffb0af7208 */ /* 0x040fe40003000000 */
[----:B------:R-:W-:Y:S02]  /*4dc0*/  @P2 LOP3.LUT P6, RZ, R133, 0xff, RZ, 0xc0, !PT ;  /* 0x000000ff85ff2812 */ /* 0x000fe400078cc0ff */
[----:B------:R-:W-:Y:S01]  /*4dd0*/  @P2 F2FP.F16.F32.PACK_AB R133, RZ, R141 ;  /* 0x0000008dff85223e */ /* 0x000fe200000000ff */
[----:B------:R-:W-:Y:S01]  /*4de0*/  FMUL.FTZ R141, R5, R184 ;  /* 0x000000b8058d7220 */ /* 0x000fe20000410000 */
[----:B------:R-:W-:-:S02]  /*4df0*/  @P2 FSEL R176, R176, RZ, P6 ;  /* 0x000000ffb0b02208 */ /* 0x000fc40003000000 */
[----:B------:R-:W-:Y:S01]  /*4e00*/  LOP3.LUT P6, RZ, R148, 0xff0000, RZ, 0xc0, !PT ;  /* 0x00ff000094ff7812 */ /* 0x000fe200078cc0ff */
[----:B------:R-:W-:Y:S01]  /*4e10*/  @P5 FADD.FTZ R141, R114, R141 ;  /* 0x0000008d728d5221 */ /* 0x000fe20000010000 */
[----:B------:R-:W-:Y:S02]  /*4e20*/  @P2 PRMT R129, R129, 0x5410, R133 ;  /* 0x0000541081812816 */ /* 0x000fe40000000085 */
[----:B------:R-:W0:Y:S01]  /*4e30*/  @P2 LDC.64 R132, c[0x0][0x300] ;  /* 0x0000c000ff842b82 */ /* 0x000e220000000a00 */
[----:B------:R-:W-:Y:S01]  /*4e40*/  FMUL.FTZ R178, R141, UR17 ;  /* 0x000000118db27c20 */ /* 0x000fe20008410000 */
[----:B------:R-:W-:Y:S02]  /*4e50*/  SEL R134, R229, R122, P4 ;  /* 0x0000007ae5867207 */ /* 0x000fe40002000000 */
[----:B------:R-:W-:Y:S02]  /*4e60*/  SEL R135, R230, R123, P4 ;  /* 0x0000007be6877207 */ /* 0x000fe40002000000 */
[----:B------:R-:W-:-:S02]  /*4e70*/  FSEL R184, R178, RZ, P6 ;  /* 0x000000ffb2b87208 */ /* 0x000fc40003000000 */
[----:B------:R-:W-:Y:S02]  /*4e80*/  @P2 LOP3.LUT P6, RZ, R200, 0xff0000, RZ, 0xc0, !PT ;  /* 0x00ff0000c8ff2812 */ /* 0x000fe400078cc0ff */
[----:B------:R-:W-:Y:S02]  /*4e90*/  SEL R136, R215, R120, P4 ;  /* 0x00000078d7887207 */ /* 0x000fe40002000000 */
[----:B------:R-:W-:Y:S02]  /*4ea0*/  @P2 FSEL R178, R178, RZ, P6 ;  /* 0x000000ffb2b22208 */ /* 0x000fe40003000000 */
[----:B------:R-:W-:Y:S02]  /*4eb0*/  LOP3.LUT P6, RZ, R148, 0xff000000, RZ, 0xc0, !PT ;  /* 0xff00000094ff7812 */ /* 0x000fe400078cc0ff */
[----:B------:R-:W-:Y:S02]  /*4ec0*/  @P2 F2FP.F16.F32.PACK_AB R157, RZ, R157 ;  /* 0x0000009dff9d223e */ /* 0x000fe400000000ff */
[----:B------:R-:W-:-:S02]  /*4ed0*/  FSEL R179, R181, RZ, P6 ;  /* 0x000000ffb5b37208 */ /* 0x000fc40003000000 */
[----:B------:R-:W-:Y:S02]  /*4ee0*/  @P2 LOP3.LUT P6, RZ, R200, 0xff000000, RZ, 0xc0, !PT ;  /* 0xff000000c8ff2812 */ /* 0x000fe400078cc0ff */
[----:B------:R-:W-:Y:S02]  /*4ef0*/  @P2 F2FP.F16.F32.PACK_AB R228, RZ, R228 ;  /* 0x000000e4ffe4223e */ /* 0x000fe400000000ff */
[----:B------:R-:W-:Y:S01]  /*4f00*/  @P2 FSEL R181, R181, RZ, P6 ;  /* 0x000000ffb5b52208 */ /* 0x000fe20003000000 */
[----:B0-----:R-:W-:Y:S01]  /*4f10*/  @P2 IMAD.WIDE.U32 R132, R6, 0x10, R132 ;  /* 0x0000001006842825 */ /* 0x001fe200078e0084 */
[----:B------:R-:W-:-:S03]  /*4f20*/  LOP3.LUT P6, RZ, R149, 0xff, RZ, 0xc0, !PT ;  /* 0x000000ff95ff7812 */ /* 0x000fc600078cc0ff */
[----:B------:R-:W-:Y:S01]  /*4f30*/  FMUL.FTZ R6, R5, R187 ;  /* 0x000000bb05067220 */ /* 0x000fe20000410000 */
[----:B------:R-:W-:Y:S02]  /*4f40*/  @P2 F2FP.F16.F32.PACK_AB R202, RZ, R202 ;  /* 0x000000caffca223e */ /* 0x000fe400000000ff */
[----:B------:R-:W-:Y:S01]  /*4f50*/  FSEL R185, R192, RZ, P6 ;  /* 0x000000ffc0b97208 */ /* 0x000fe20003000000 */
[----:B------:R0:W-:Y:S01]  /*4f60*/  @P2 STG.E.128 desc[UR4][R132.64], R128 ;  /* 0x0000008084002986 */ /* 0x0001e2000c101d04 */
[----:B------:R-:W-:Y:S01]  /*4f70*/  @P2 LOP3.LUT P6, RZ, R201, 0xff, RZ, 0xc0, !PT ;  /* 0x000000ffc9ff2812 */ /* 0x000fe200078cc0ff */
[----:B------:R-:W-:Y:S01]  /*4f80*/  @P5 FADD.FTZ R6, R119, R6 ;  /* 0x0000000677065221 */ /* 0x000fe20000010000 */
[----:B------:R-:W-:Y:S02]  /*4f90*/  LOP3.LUT P5, RZ, R148, 0xff00, RZ, 0xc0, !PT ;  /* 0x0000ff0094ff7812 */ /* 0x000fe400078ac0ff */
[----:B------:R-:W-:Y:S02]  /*4fa0*/  @P2 FSEL R192, R192, RZ, P6 ;  /* 0x000000ffc0c02208 */ /* 0x000fe40003000000 */
[----:B------:R-:W-:-:S02]  /*4fb0*/  LOP3.LUT P6, RZ, R149, 0xff00, RZ, 0xc0, !PT ;  /* 0x0000ff0095ff7812 */ /* 0x000fc400078cc0ff */
[----:B------:R-:W-:Y:S02]  /*4fc0*/  @P2 F2FP.F16.F32.PACK_AB R172, RZ, R172 ;  /* 0x000000acffac223e */ /* 0x000fe400000000ff */
[C---:B------:R-:W-:Y:S02]  /*4fd0*/  FSEL R193, R204.reuse, RZ, P6 ;  /* 0x000000ffccc17208 */ /* 0x040fe40003000000 */
[----:B------:R-:W-:Y:S02]  /*4fe0*/  @P2 LOP3.LUT P6, RZ, R201, 0xff00, RZ, 0xc0, !PT ;  /* 0x0000ff00c9ff2812 */ /* 0x000fe400078cc0ff */
[----:B------:R-:W-:Y:S02]  /*4ff0*/  @P2 F2FP.F16.F32.PACK_AB R173, RZ, R173 ;  /* 0x000000adffad223e */ /* 0x000fe400000000ff */
[----:B------:R-:W-:Y:S02]  /*5000*/  @P2 FSEL R204, R204, RZ, P6 ;  /* 0x000000ffcccc2208 */ /* 0x000fe40003000000 */
[----:B------:R-:W-:-:S02]  /*5010*/  LOP3.LUT P6, RZ, R149, 0xff0000, RZ, 0xc0, !PT ;  /* 0x00ff000095ff7812 */ /* 0x000fc400078cc0ff */
[-C--:B0-----:R-:W-:Y:S02]  /*5020*/  SEL R132, R139, R120.reuse, P4 ;  /* 0x000000788b847207 */ /* 0x081fe40002000000 */
[C---:B------:R-:W-:Y:S02]  /*5030*/  FSEL R182, R186.reuse, RZ, P6 ;  /* 0x000000ffbab67208 */ /* 0x040fe40003000000 */
[----:B------:R-:W-:Y:S02]  /*5040*/  @P2 LOP3.LUT P6, RZ, R201, 0xff0000, RZ, 0xc0, !PT ;  /* 0x00ff0000c9ff2812 */ /* 0x000fe400078cc0ff */
[-C--:B------:R-:W-:Y:S02]  /*5050*/  SEL R133, R143, R121.reuse, P4 ;  /* 0x000000798f857207 */ /* 0x080fe40002000000 */
[----:B------:R-:W-:Y:S02]  /*5060*/  SEL R120, R137, R120, P4 ;  /* 0x0000007889787207 */ /* 0x000fe40002000000 */
[----:B------:R-:W-:Y:S01]  /*5070*/  @P2 FSEL R186, R186, RZ, P6 ;  /* 0x000000ffbaba2208 */ /* 0x000fe20003000000 */
[----:B------:R0:W-:Y:S01]  /*5080*/  @P3 STG.E.128 desc[UR4][R162.64], R132 ;  /* 0x00000084a2003986 */ /* 0x0001e2000c101d04 */
[----:B------:R-:W-:-:S02]  /*5090*/  SEL R137, R211, R121, P4 ;  /* 0x00000079d3897207 */ /* 0x000fc40002000000 */
[----:B------:R-:W-:Y:S02]  /*50a0*/  @P2 LOP3.LUT P6, RZ, R200, 0xff00, RZ, 0xc0, !PT ;  /* 0x0000ff00c8ff2812 */ /* 0x000fe400078cc0ff */
[----:B------:R-:W-:Y:S02]  /*50b0*/  SEL R121, R138, R121, P4 ;  /* 0x000000798a797207 */ /* 0x000fe40002000000 */
[-C--:B------:R-:W-:Y:S02]  /*50c0*/  SEL R138, R212, R122.reuse, P4 ;  /* 0x0000007ad48a7207 */ /* 0x080fe40002000000 */
[-C--:B------:R-:W-:Y:S02]  /*50d0*/  SEL R139, R224, R123.reuse, P4 ;  /* 0x0000007be08b7207 */ /* 0x080fe40002000000 */
[----:B------:R-:W-:Y:S02]  /*50e0*/  SEL R122, R141, R122, P4 ;  /* 0x0000007a8d7a7207 */ /* 0x000fe40002000000 */
[----:B------:R-:W-:-:S02]  /*50f0*/  SEL R123, R140, R123, P4 ;  /* 0x0000007b8c7b7207 */ /* 0x000fc40002000000 */
[-C--:B------:R-:W-:Y:S02]  /*5100*/  SEL R140, R210, R124.reuse, P4 ;  /* 0x0000007cd28c7207 */ /* 0x080fe40002000000 */
[-C--:B------:R-:W-:Y:S02]  /*5110*/  SEL R141, R213, R125.reuse, P4 ;  /* 0x0000007dd58d7207 */ /* 0x080fe40002000000 */
[----:B0-----:R-:W-:Y:S02]  /*5120*/  SEL R133, R142, R125, P4 ;  /* 0x0000007d8e857207 */ /* 0x001fe40002000000 */
[----:B------:R-:W-:Y:S02]  /*5130*/  SEL R132, R146, R124, P4 ;  /* 0x0000007c92847207 */ /* 0x000fe40002000000 */
[-C--:B------:R-:W-:Y:S02]  /*5140*/  SEL R142, R214, R126.reuse, P4 ;  /* 0x0000007ed68e7207 */ /* 0x080fe40002000000 */
[----:B------:R-:W-:-:S02]  /*5150*/  SEL R134, R225, R126, P4 ;  /* 0x0000007ee1867207 */ /* 0x000fc40002000000 */
[-C--:B------:R-:W-:Y:S02]  /*5160*/  SEL R143, R155, R127.reuse, P4 ;  /* 0x0000007f9b8f7207 */ /* 0x080fe40002000000 */
[----:B------:R-:W-:Y:S02]  /*5170*/  SEL R135, R226, R127, P4 ;  /* 0x0000007fe2877207 */ /* 0x000fe40002000000 */
[----:B------:R-:W-:Y:S01]  /*5180*/  @P2 FSEL R180, R177, RZ, P6 ;  /* 0x000000ffb1b42208 */ /* 0x000fe20003000000 */
[----:B------:R0:W-:Y:S01]  /*5190*/  @P3 STG.E.128 desc[UR4][R162.64+0x10], R140 ;  /* 0x0000108ca2003986 */ /* 0x0001e2000c101d04 */
[----:B------:R-:W-:Y:S02]  /*51a0*/  SEL R124, R205, R124, P4 ;  /* 0x0000007ccd7c7207 */ /* 0x000fe40002000000 */
[----:B------:R-:W-:Y:S02]  /*51b0*/  SEL R125, R147, R125, P4 ;  /* 0x0000007d937d7207 */ /* 0x000fe40002000000 */
[----:B------:R-:W-:-:S02]  /*51c0*/  SEL R126, R208, R126, P4 ;  /* 0x0000007ed07e7207 */ /* 0x000fc40002000000 */
[C---:B------:R-:W-:Y:S01]  /*51d0*/  SEL R127, R6.reuse, R127, P4 ;  /* 0x0000007f067f7207 */ /* 0x040fe20002000000 */
[----:B------:R-:W-:Y:S01]  /*51e0*/  FMUL.FTZ R6, R6, UR17 ;  /* 0x0000001106067c20 */ /* 0x000fe20008410000 */
[----:B------:R-:W-:Y:S02]  /*51f0*/  ISETP.NE.AND P6, PT, R221, RZ, PT ;  /* 0x000000ffdd00720c */ /* 0x000fe40003fc5270 */
[----:B------:R-:W-:Y:S01]  /*5200*/  LOP3.LUT P4, RZ, R149, 0xff000000, RZ, 0xc0, !PT ;  /* 0xff00000095ff7812 */ /* 0x000fe2000788c0ff */
[----:B------:R-:W1:Y:S01]  /*5210*/  LDC.64 R220, c[0x0][0x2f8] ;  /* 0x0000be00ffdc7b82 */ /* 0x000e620000000a00 */
[----:B------:R-:W-:Y:S02]  /*5220*/  F2FP.F16.F32.PACK_AB R147, R145, R158 ;  /* 0x0000009e9193723e */ /* 0x000fe400000000ff */
[----:B------:R-:W-:Y:S02]  /*5230*/  F2FP.F16.F32.PACK_AB R145, R144, R152 ;  /* 0x000000989091723e */ /* 0x000fe400000000ff */
[----:B------:R-:W-:-:S02]  /*5240*/  F2FP.F16.F32.PACK_AB R144, R150, R0 ;  /* 0x000000009690723e */ /* 0x000fc400000000ff */
[----:B------:R-:W-:Y:S01]  /*5250*/  @P2 PRMT R128, R151, 0x7610, R128 ;  /* 0x0000761097802816 */ /* 0x000fe20000000080 */
[----:B------:R-:W2:Y:S01]  /*5260*/  @P2 LDC.64 R148, c[0x0][0x300] ;  /* 0x0000c000ff942b82 */ /* 0x000ea20000000a00 */
[----:B------:R-:W-:Y:S02]  /*5270*/  @P2 PRMT R129, R206, 0x7610, R129 ;  /* 0x00007610ce812816 */ /* 0x000fe40000000081 */
[----:B------:R-:W-:Y:S02]  /*5280*/  @P2 PRMT R130, R207, 0x7610, R130 ;  /* 0x00007610cf822816 */ /* 0x000fe40000000082 */
[----:B------:R-:W-:Y:S02]  /*5290*/  @P2 PRMT R131, R209, 0x7610, R131 ;  /* 0x00007610d1832816 */ /* 0x000fe40000000083 */
[----:B------:R-:W-:Y:S01]  /*52a0*/  F2FP.F16.F32.PACK_AB R146, R154, R156 ;  /* 0x0000009c9a92723e */ /* 0x000fe200000000ff */
[----:B0-----:R-:W0:Y:S01]  /*52b0*/  @P2 LDC.64 R140, c[0x0][0x300] ;  /* 0x0000c000ff8c2b82 */ /* 0x001e220000000a00 */
[----:B------:R-:W-:-:S02]  /*52c0*/  @P2 PRMT R128, R128, 0x5410, R191 ;  /* 0x0000541080802816 */ /* 0x000fc400000000bf */
[----:B------:R-:W-:Y:S02]  /*52d0*/  @P2 PRMT R129, R129, 0x5410, R153 ;  /* 0x0000541081812816 */ /* 0x000fe40000000099 */
[----:B------:R-:W-:Y:S02]  /*52e0*/  @P2 PRMT R130, R130, 0x5410, R157 ;  /* 0x0000541082822816 */ /* 0x000fe4000000009d */
[----:B------:R-:W-:Y:S01]  /*52f0*/  @P2 PRMT R131, R131, 0x5410, R228 ;  /* 0x0000541083832816 */ /* 0x000fe200000000e4 */
[--C-:B-1----:R-:W-:Y:S01]  /*5300*/  IMAD.WIDE.U32 R150, R4, 0x10, R220.reuse ;  /* 0x0000001004967825 */ /* 0x102fe200078e00dc */
[----:B------:R-:W-:Y:S02]  /*5310*/  @P2 F2FP.F16.F32.PACK_AB R0, RZ, R160 ;  /* 0x000000a0ff00223e */ /* 0x000fe400000000ff */
[----:B------:R-:W-:Y:S01]  /*5320*/  @P2 F2FP.F16.F32.PACK_AB R168, RZ, R168 ;  /* 0x000000a8ffa8223e */ /* 0x000fe200000000ff */
[----:B------:R-:W-:Y:S01]  /*5330*/  IMAD.WIDE.U32 R142, R3, 0x10, R220 ;  /* 0x00000010038e7825 */ /* 0x000fe200078e00dc */
[----:B------:R-:W-:Y:S01]  /*5340*/  STG.E.128 desc[UR4][R150.64], R144 ;  /* 0x0000009096007986 */ /* 0x000fe2000c101d04 */
[----:B------:R-:W-:-:S02]  /*5350*/  @P2 F2FP.F16.F32.PACK_AB R203, RZ, R203 ;  /* 0x000000cbffcb223e */ /* 0x000fc400000000ff */
[----:B--2---:R-:W-:Y:S01]  /*5360*/  @P2 IMAD.WIDE.U32 R148, R4, 0x10, R148 ;  /* 0x0000001004942825 */ /* 0x004fe200078e0094 */
[----:B------:R-:W-:Y:S01]  /*5370*/  @P2 F2FP.F16.F32.PACK_AB R170, RZ, R170 ;  /* 0x000000aaffaa223e */ /* 0x000fe200000000ff */
[----:B------:R-:W1:Y:S01]  /*5380*/  @P3 LDC.64 R4, c[0x0][0x308] ;  /* 0x0000c200ff043b82 */ /* 0x000e620000000a00 */
[----:B------:R-:W-:Y:S02]  /*5390*/  @P2 F2FP.F16.F32.PACK_AB R171, RZ, R171 ;  /* 0x000000abffab223e */ /* 0x000fe400000000ff */
[----:B------:R2:W-:Y:S01]  /*53a0*/  @P2 STG.E.128 desc[UR4][R148.64], R128 ;  /* 0x0000008094002986 */ /* 0x0005e2000c101d04 */
[----:B------:R-:W-:Y:S02]  /*53b0*/  F2FP.F16.F32.PACK_AB R163, R167, R174 ;  /* 0x000000aea7a3723e */ /* 0x000fe400000000ff */
[----:B------:R-:W-:Y:S01]  /*53c0*/  F2FP.F16.F32.PACK_AB R162, R166, R169 ;  /* 0x000000a9a6a2723e */ /* 0x000fe200000000ff */
[----:B0-----:R-:W-:Y:S01]  /*53d0*/  @P2 IMAD.WIDE.U32 R140, R3, 0x10, R140 ;  /* 0x00000010038c2825 */ /* 0x001fe200078e008c */
[----:B------:R-:W-:-:S02]  /*53e0*/  F2FP.F16.F32.PACK_AB R161, R165, R161 ;  /* 0x000000a1a5a1723e */ /* 0x000fc400000000ff */
[----:B------:R-:W-:Y:S02]  /*53f0*/  F2FP.F16.F32.PACK_AB R160, R164, R159 ;  /* 0x0000009fa4a0723e */ /* 0x000fe400000000ff */
[----:B------:R-:W-:Y:S02]  /*5400*/  @P2 F2FP.F16.F32.PACK_AB R176, RZ, R176 ;  /* 0x000000b0ffb0223e */ /* 0x000fe400000000ff */
[----:B------:R-:W-:Y:S02]  /*5410*/  @P2 F2FP.F16.F32.PACK_AB R178, RZ, R178 ;  /* 0x000000b2ffb2223e */ /* 0x000fe400000000ff */
[----:B------:R-:W-:Y:S02]  /*5420*/  @P2 F2FP.F16.F32.PACK_AB R192, RZ, R192 ;  /* 0x000000c0ffc0223e */ /* 0x000fe400000000ff */
[----:B------:R-:W-:Y:S02]  /*5430*/  @P2 F2FP.F16.F32.PACK_AB R186, RZ, R186 ;  /* 0x000000baffba223e */ /* 0x000fe400000000ff */
[----:B------:R-:W-:-:S02]  /*5440*/  @P2 F2FP.F16.F32.PACK_AB R180, RZ, R180 ;  /* 0x000000b4ffb4223e */ /* 0x000fc400000000ff */
[----:B--2---:R-:W-:Y:S01]  /*5450*/  @P2 PRMT R128, R0, 0x7610, R128 ;  /* 0x0000761000802816 */ /* 0x004fe20000000080 */
[----:B-1----:R-:W-:Y:S01]  /*5460*/  @P3 IMAD.WIDE.U32 R4, R3, 0x20, R4 ;  /* 0x0000002003043825 */ /* 0x002fe200078e0004 */
[----:B------:R-:W-:Y:S02]  /*5470*/  @P2 PRMT R129, R202, 0x7610, R129 ;  /* 0x00007610ca812816 */ /* 0x000fe40000000081 */
[----:B------:R-:W-:Y:S02]  /*5480*/  @P2 PRMT R130, R172, 0x7610, R130 ;  /* 0x00007610ac822816 */ /* 0x000fe40000000082 */
[----:B------:R0:W-:Y:S01]  /*5490*/  @P3 STG.E.128 desc[UR4][R4.64], R136 ;  /* 0x0000008804003986 */ /* 0x0001e2000c101d04 */
[----:B------:R-:W-:Y:S02]  /*54a0*/  @P2 PRMT R131, R173, 0x7610, R131 ;  /* 0x00007610ad832816 */ /* 0x000fe40000000083 */
[----:B------:R-:W-:Y:S01]  /*54b0*/  @P2 PRMT R128, R128, 0x5410, R168 ;  /* 0x0000541080802816 */ /* 0x000fe200000000a8 */
[----:B------:R1:W-:Y:S01]  /*54c0*/  @P3 STG.E.128 desc[UR4][R4.64+0x10], R132 ;  /* 0x0000108404003986 */ /* 0x0003e2000c101d04 */
[----:B------:R-:W-:-:S02]  /*54d0*/  @P2 PRMT R129, R129, 0x5410, R203 ;  /* 0x0000541081812816 */ /* 0x000fc400000000cb */
[----:B------:R-:W-:Y:S01]  /*54e0*/  @P2 PRMT R130, R130, 0x5410, R170 ;  /* 0x0000541082822816 */ /* 0x000fe200000000aa */
[----:B------:R-:W-:Y:S01]  /*54f0*/  STG.E.128 desc[UR4][R142.64], R160 ;  /* 0x000000a08e007986 */ /* 0x000fe2000c101d04 */
[----:B------:R-:W-:Y:S02]  /*5500*/  @P2 PRMT R131, R131, 0x5410, R171 ;  /* 0x0000541083832816 */ /* 0x000fe400000000ab */
[----:B------:R-:W-:Y:S02]  /*5510*/  @P2 F2FP.F16.F32.PACK_AB R181, RZ, R181 ;  /* 0x000000b5ffb5223e */ /* 0x000fe400000000ff */
[----:B------:R-:W-:Y:S01]  /*5520*/  @P2 F2FP.F16.F32.PACK_AB R204, RZ, R204 ;  /* 0x000000ccffcc223e */ /* 0x000fe200000000ff */
[----:B------:R2:W-:Y:S01]  /*5530*/  @P2 STG.E.128 desc[UR4][R140.64], R128 ;  /* 0x000000808c002986 */ /* 0x0005e2000c101d04 */
[----:B0-----:R-:W0:Y:S01]  /*5540*/  @P2 LDC.64 R136, c[0x0][0x300] ;  /* 0x0000c000ff882b82 */ /* 0x001e220000000a00 */
[----:B------:R-:W-:Y:S01]  /*5550*/  IMAD.WIDE.U32 R138, R2, 0x10, R220 ;  /* 0x00000010028a7825 */ /* 0x000fe200078e00dc */
[----:B-1----:R-:W-:-:S02]  /*5560*/  FSEL R135, R6, RZ, P4 ;  /* 0x000000ff06877208 */ /* 0x002fc40002000000 */
[----:B------:R-:W-:-:S04]  /*5570*/  @P2 LOP3.LUT P4, RZ, R201, 0xff000000, RZ, 0xc0, !PT ;  /* 0xff000000c9ff2812 */ /* 0x000fc8000788c0ff */
[----:B------:R-:W1:Y:S01]  /*5580*/  @P3 LDC.64 R4, c[0x0][0x308] ;  /* 0x0000c200ff043b82 */ /* 0x000e620000000a00 */
[----:B------:R-:W-:Y:S02]  /*5590*/  FSEL R132, R177, RZ, P5 ;  /* 0x000000ffb1847208 */ /* 0x000fe40002800000 */
[----:B------:R-:W-:Y:S02]  /*55a0*/  @P2 FSEL R0, R6, RZ, P4 ;  /* 0x000000ff06002208 */ /* 0x000fe40002000000 */
[----:B------:R-:W-:Y:S02]  /*55b0*/  F2FP.F16.F32.PACK_AB R135, R135, R182 ;  /* 0x000000b68787723e */ /* 0x000fe400000000ff */
[----:B------:R-:W-:Y:S02]  /*55c0*/  @P2 F2FP.F16.F32.PACK_AB R0, RZ, R0 ;  /* 0x00000000ff00223e */ /* 0x000fe400000000ff */
[----:B--2---:R-:W-:Y:S02]  /*55d0*/  @P2 PRMT R128, R176, 0x7610, R128 ;  /* 0x00007610b0802816 */ /* 0x004fe40000000080 */
[----:B------:R-:W-:-:S02]  /*55e0*/  @P2 PRMT R129, R178, 0x7610, R129 ;  /* 0x00007610b2812816 */ /* 0x000fc40000000081 */
[----:B------:R-:W-:Y:S02]  /*55f0*/  @P2 PRMT R130, R192, 0x7610, R130 ;  /* 0x00007610c0822816 */ /* 0x000fe40000000082 */
[----:B------:R-:W-:Y:S01]  /*5600*/  @P2 PRMT R131, R186, 0x7610, R131 ;  /* 0x00007610ba832816 */ /* 0x000fe20000000083 */
[----:B0-----:R-:W-:Y:S01]  /*5610*/  @P2 IMAD.WIDE.U32 R136, R2, 0x10, R136 ;  /* 0x0000001002882825 */ /* 0x001fe200078e0088 */
[----:B------:R-:W-:Y:S02]  /*5620*/  F2FP.F16.F32.PACK_AB R134, R193, R185 ;  /* 0x000000b9c186723e */ /* 0x000fe400000000ff */
[----:B------:R-:W-:Y:S02]  /*5630*/  F2FP.F16.F32.PACK_AB R133, R179, R184 ;  /* 0x000000b8b385723e */ /* 0x000fe400000000ff */
[----:B------:R-:W-:Y:S02]  /*5640*/  F2FP.F16.F32.PACK_AB R132, R132, R175 ;  /* 0x000000af8484723e */ /* 0x000fe400000000ff */
[----:B------:R-:W-:Y:S01]  /*5650*/  @P2 PRMT R128, R128, 0x5410, R180 ;  /* 0x0000541080802816 */ /* 0x000fe200000000b4 */
[----:B-1----:R-:W-:Y:S01]  /*5660*/  @P3 IMAD.WIDE.U32 R4, R2, 0x20, R4 ;  /* 0x0000002002043825 */ /* 0x002fe200078e0004 */
[----:B------:R-:W-:-:S02]  /*5670*/  @P2 PRMT R129, R129, 0x5410, R181 ;  /* 0x0000541081812816 */ /* 0x000fc400000000b5 */
[----:B------:R-:W-:Y:S02]  /*5680*/  @P2 PRMT R130, R130, 0x5410, R204 ;  /* 0x0000541082822816 */ /* 0x000fe400000000cc */
[----:B------:R-:W-:Y:S01]  /*5690*/  @P2 PRMT R131, R131, 0x5410, R0 ;  /* 0x0000541083832816 */ /* 0x000fe20000000000 */
[----:B------:R1:W-:Y:S01]  /*56a0*/  @P3 STG.E.128 desc[UR4][R4.64], R120 ;  /* 0x0000007804003986 */ /* 0x0003e2000c101d04 */
[----:B------:R-:W-:-:S03]  /*56b0*/  SEL R0, RZ, 0x1, P1 ;  /* 0x00000001ff007807 */ /* 0x000fc60000800000 */
[----:B------:R1:W-:Y:S04]  /*56c0*/  @P3 STG.E.128 desc[UR4][R4.64+0x10], R124 ;  /* 0x0000107c04003986 */ /* 0x0003e8000c101d04 */
[----:B------:R1:W-:Y:S04]  /*56d0*/  STG.E.128 desc[UR4][R138.64], R132 ;  /* 0x000000848a007986 */ /* 0x0003e8000c101d04 */
[----:B------:R1:W-:Y:S01]  /*56e0*/  @P2 STG.E.128 desc[UR4][R136.64], R128 ;  /* 0x0000008088002986 */ /* 0x0003e2000c101d04 */
        /* <DEDUP_REMOVED lines=87> */
[----:B-1----:R-:W-:-:S02]  /*5c60*/  MOV R125, R236 ;  /* 0x000000ec007d7202 */ /* 0x002fc40000000f00 */
        /* <DEDUP_REMOVED lines=39> */
.L_x_2464:
        /* <DEDUP_REMOVED lines=48> */
.L_x_2465:
        /* <DEDUP_REMOVED lines=9> */
.L_x_2467:
[----:B------:R-:W-:Y:S02]  /*6270*/  MOV R237, R216 ;  /* 0x000000d800ed7202 */ /* 0x000fe40000000f00 */
[----:B------:R-:W-:Y:S02]  /*6280*/  MOV R238, R132 ;  /* 0x0000008400ee7202 */ /* 0x000fe40000000f00 */
[----:B------:R-:W-:Y:S02]  /*6290*/  MOV R216, R224 ;  /* 0x000000e000d87202 */ /* 0x000fe40000000f00 */
[----:B------:R-:W-:Y:S02]  /*62a0*/  MOV R240, R135 ;  /* 0x0000008700f07202 */ /* 0x000fe40000000f00 */
[----:B------:R-:W-:Y:S02]  /*62b0*/  MOV R239, R229 ;  /* 0x000000e500ef7202 */ /* 0x000fe40000000f00 */
[----:B------:R-:W-:Y:S01]  /*62c0*/  MOV R230, R227 ;  /* 0x000000e300e67202 */ /* 0x000fe20000000f00 */
[----:B------:R-:W-:-:S07]  /*62d0*/  FADD.FTZ R226, R226, R235 ;  /* 0x000000ebe2e27221 */ /* 0x000fce0000010000 */
[----:B------:R-:W-:Y:S05]  /*62e0*/  WARPSYNC.COLLECTIVE R234, `(.L_x_2468) ;  /* 0x00000000ea087348 */ /* 0x000fea0003c00000 */
[----:B------:R0:W1:Y:S02]  /*62f0*/  SHFL.DOWN P5, R235, R230, R232, R233 ;  /* 0x080000e8e6eb7389 */ /* 0x00006400000a00e9 */
[----:B01----:R-:W-:Y:S01]  /*6300*/  ENDCOLLECTIVE ;  /* 0x000000000000791b */ /* 0x003fe20003800000 */
.L_x_2468:
[----:B------:R-:W-:Y:S01]  /*6310*/  HFMA2.MMA R232, -RZ, RZ, 0, 4.76837158203125e-07 ;  /* 0x00000008ffe87435 */ /* 0x000fe200000001ff */
[----:B------:R-:W-:Y:S01]  /*6320*/  MOV R230, R226 ;  /* 0x000000e200e67202 */ /* 0x000fe20000000f00 */
[----:B------:R-:W-:-:S09]  /*6330*/  FADD.FTZ R227, R227, R235 ;  /* 0x000000ebe3e37221 */ /* 0x000fd20000010000 */
[----:B------:R-:W-:Y:S05]  /*6340*/  WARPSYNC.COLLECTIVE R234, `(.L_x_2469) ;  /* 0x00000000ea087348 */ /* 0x000fea0003c00000 */
[----:B------:R0:W1:Y:S02]  /*6350*/  SHFL.DOWN P5, R235, R230, R232, R233 ;  /* 0x080000e8e6eb7389 */ /* 0x00006400000a00e9 */
[----:B01----:R-:W-:Y:S01]  /*6360*/  ENDCOLLECTIVE ;  /* 0x000000000000791b */ /* 0x003fe20003800000 */
.L_x_2469:
[----:B------:R-:W-:Y:S01]  /*6370*/  MOV R230, R227 ;  /* 0x000000e300e67202 */ /* 0x000fe20000000f00 */
[----:B------:R-:W-:-:S07]  /*6380*/  FADD.FTZ R226, R226, R235 ;  /* 0x000000ebe2e27221 */ /* 0x000fce0000010000 */
[----:B------:R-:W-:Y:S05]  /*6390*/  WARPSYNC.COLLECTIVE R234, `(.L_x_2470) ;  /* 0x00000000ea087348 */ /* 0x000fea0003c00000 */
[----:B------:R0:W1:Y:S02]  /*63a0*/  SHFL.DOWN P5, R235, R230, R232, R233 ;  /* 0x080000e8e6eb7389 */ /* 0x00006400000a00e9 */
[----:B01----:R-:W-:Y:S01]  /*63b0*/  ENDCOLLECTIVE ;  /* 0x000000000000791b */ /* 0x003fe20003800000 */
.L_x_2470:
[----:B------:R-:W-:Y:S01]  /*63c0*/  HFMA2.MMA R232, -RZ, RZ, 0, 2.384185791015625e-07 ;  /* 0x00000004ffe87435 */ /* 0x000fe200000001ff */
[----:B------:R-:W-:Y:S01]  /*63d0*/  MOV R230, R226 ;  /* 0x000000e200e67202 */ /* 0x000fe20000000f00 */
[----:B------:R-:W-:-:S09]  /*63e0*/  FADD.FTZ R227, R227, R235 ;  /* 0x000000ebe3e37221 */ /* 0x000fd20000010000 */
[----:B------:R-:W-:Y:S05]  /*63f0*/  WARPSYNC.COLLECTIVE R234, `(.L_x_2471) ;  /* 0x00000000ea087348 */ /* 0x000fea0003c00000 */
[----:B------:R0:W1:Y:S02]  /*6400*/  SHFL.DOWN P5, R235, R230, R232, R233 ;  /* 0x080000e8e6eb7389 */ /* 0x00006400000a00e9 */
[----:B01----:R-:W-:Y:S01]  /*6410*/  ENDCOLLECTIVE ;  /* 0x000000000000791b */ /* 0x003fe20003800000 */
.L_x_2471:
[----:B------:R-:W-:Y:S01]  /*6420*/  MOV R230, R227 ;  /* 0x000000e300e67202 */ /* 0x000fe20000000f00 */
[----:B------:R-:W-:-:S07]  /*6430*/  FADD.FTZ R226, R226, R235 ;  /* 0x000000ebe2e27221 */ /* 0x000fce0000010000 */
[----:B------:R-:W-:Y:S05]  /*6440*/  WARPSYNC.COLLECTIVE R234, `(.L_x_2472) ;  /* 0x00000000ea087348 */ /* 0x000fea0003c00000 */
[----:B------:R0:W1:Y:S02]  /*6450*/  SHFL.DOWN P5, R235, R230, R232, R233 ;  /* 0x080000e8e6eb7389 */ /* 0x00006400000a00e9 */
[----:B01----:R-:W-:Y:S01]  /*6460*/  ENDCOLLECTIVE ;  /* 0x000000000000791b */ /* 0x003fe20003800000 */
.L_x_2472:
[----:B------:R-:W-:Y:S01]  /*6470*/  HFMA2.MMA R232, -RZ, RZ, 0, 1.1920928955078125e-07 ;  /* 0x00000002ffe87435 */ /* 0x000fe200000001ff */
[----:B------:R-:W-:Y:S01]  /*6480*/  MOV R230, R226 ;  /* 0x000000e200e67202 */ /* 0x000fe20000000f00 */
[----:B------:R-:W-:-:S09]  /*6490*/  FADD.FTZ R227, R227, R235 ;  /* 0x000000ebe3e37221 */ /* 0x000fd20000010000 */
[----:B------:R-:W-:Y:S05]  /*64a0*/  WARPSYNC.COLLECTIVE R234, `(.L_x_2473) ;  /* 0x00000000ea087348 */ /* 0x000fea0003c00000 */
[----:B------:R0:W1:Y:S02]  /*64b0*/  SHFL.DOWN P5, R235, R230, R232, R233 ;  /* 0x080000e8e6eb7389 */ /* 0x00006400000a00e9 */
[----:B01----:R-:W-:Y:S01]  /*64c0*/  ENDCOLLECTIVE ;  /* 0x000000000000791b */ /* 0x003fe20003800000 */
.L_x_2473:
[----:B------:R-:W-:Y:S01]  /*64d0*/  MOV R230, R227 ;  /* 0x000000e300e67202 */ /* 0x000fe20000000f00 */
[----:B------:R-:W-:-:S07]  /*64e0*/  FADD.FTZ R226, R226, R235 ;  /* 0x000000ebe2e27221 */ /* 0x000fce0000010000 */
[----:B------:R-:W-:Y:S05]  /*64f0*/  WARPSYNC.COLLECTIVE R234, `(.L_x_2474) ;  /* 0x00000000ea087348 */ /* 0x000fea0003c00000 */
[----:B------:R0:W1:Y:S02]  /*6500*/  SHFL.DOWN P5, R235, R230, R232, R233 ;  /* 0x080000e8e6eb7389 */ /* 0x00006400000a00e9 */
[----:B01----:R-:W-:Y:S01]  /*6510*/  ENDCOLLECTIVE ;  /* 0x000000000000791b */ /* 0x003fe20003800000 */
.L_x_2474:
[----:B------:R-:W-:Y:S01]  /*6520*/  HFMA2.MMA R232, -RZ, RZ, 0, 5.9604644775390625e-08 ;  /* 0x00000001ffe87435 */ /* 0x000fe200000001ff */
[----:B------:R-:W-:Y:S01]  /*6530*/  MOV R230, R226 ;  /* 0x000000e200e67202 */ /* 0x000fe20000000f00 */
[----:B------:R-:W-:-:S09]  /*6540*/  FADD.FTZ R227, R227, R235 ;  /* 0x000000ebe3e37221 */ /* 0x000fd20000010000 */
[----:B------:R-:W-:Y:S05]  /*6550*/  WARPSYNC.COLLECTIVE R234, `(.L_x_2475) ;  /* 0x00000000ea087348 */ /* 0x000fea0003c00000 */
[----:B------:R0:W1:Y:S02]  /*6560*/  SHFL.DOWN P5, R235, R230, R232, R233 ;  /* 0x080000e8e6eb7389 */ /* 0x00006400000a00e9 */
[----:B01----:R-:W-:Y:S01]  /*6570*/  ENDCOLLECTIVE ;  /* 0x000000000000791b */ /* 0x003fe20003800000 */
.L_x_2475:
[----:B------:R-:W-:Y:S02]  /*6580*/  MOV R230, R227 ;  /* 0x000000e300e67202 */ /* 0x000fe40000000f00 */
[----:B------:R-:W-:-:S07]  /*6590*/  MOV R222, R235 ;  /* 0x000000eb00de7202 */ /* 0x000fce0000000f00 */
[----:B------:R-:W-:Y:S05]  /*65a0*/  WARPSYNC.COLLECTIVE R234, `(.L_x_2476) ;  /* 0x00000000ea087348 */ /* 0x000fea0003c00000 */
[----:B------:R0:W1:Y:S02]  /*65b0*/  SHFL.DOWN P5, R235, R230, R232, R233 ;  /* 0x080000e8e6eb7389 */ /* 0x00006400000a00e9 */
[----:B01----:R-:W-:Y:S01]  /*65c0*/  ENDCOLLECTIVE ;  /* 0x000000000000791b */ /* 0x003fe20003800000 */
.L_x_2476:
[----:B------:R-:W-:Y:S02]  /*65d0*/  MOV R233, R16 ;  /* 0x0000001000e97202 */ /* 0x000fe40000000f00 */
[----:B------:R-:W-:Y:S02]  /*65e0*/  MOV R232, R15 ;  /* 0x0000000f00e87202 */ /* 0x000fe40000000f00 */
[----:B------:R-:W-:Y:S02]  /*65f0*/  MOV R16, R133 ;  /* 0x0000008500107202 */ /* 0x000fe40000000f00 */
[----:B------:R-:W-:Y:S02]  /*6600*/  MOV R15, R225 ;  /* 0x000000e1000f7202 */ /* 0x000fe40000000f00 */
[----:B------:R-:W-:Y:S02]  /*6610*/  MOV R234, R228 ;  /* 0x000000e400ea7202 */ /* 0x000fe40000000f00 */
[----:B------:R-:W-:-:S02]  /*6620*/  MOV R230, R235 ;  /* 0x000000eb00e67202 */ /* 0x000fc40000000f00 */
[----:B------:R-:W-:Y:S02]  /*6630*/  MOV R235, R18 ;  /* 0x0000001200eb7202 */ /* 0x000fe40000000f00 */
[----:B------:R-:W-:Y:S01]  /*6640*/  MOV R18, R223 ;  /* 0x000000df00127202 */ /* 0x000fe20000000f00 */
[----:B------:R-:W-:Y:S06]  /*6650*/  BRA `(.L_x_2477) ;  /* 0xffffffd000807947 */ /* 0x000fec000383ffff */
.L_x_2478:
        /* <DEDUP_REMOVED lines=10> */
.L_x_3595:


//--------------------- .text._ZN10layer_norm22ln_bwd_finalize_kernelINS_22Kernel_traits_finalizeILj8192Ef6__halffS2_fjLb0ELj1024ELj4ENS_18Kernel_traits_baseILj8192EfS2_fS2_fjLj1024EEEEELb0ELb0EEEvNS_9BwdParamsE --------------------------
	.section	.text._ZN10layer_norm22ln_bwd_finalize_kernelINS_22Kernel_traits_finalizeILj8192Ef6__halffS2_fjLb0ELj1024ELj4ENS_18Kernel_traits_baseILj8192EfS2_fS2_fjLj1024EEEEELb0ELb0EEEvNS_9BwdParamsE,"ax",@progbits
	.align	128
        .global         _ZN10layer_norm22ln_bwd_finalize_kernelINS_22Kernel_traits_finalizeILj8192Ef6__halffS2_fjLb0ELj1024ELj4ENS_18Kernel_traits_baseILj8192EfS2_fS2_fjLj1024EEEEELb0ELb0EEEvNS_9BwdParamsE
        .type           _ZN10layer_norm22ln_bwd_finalize_kernelINS_22Kernel_traits_finalizeILj8192Ef6__halffS2_fjLb0ELj1024ELj4ENS_18Kernel_traits_baseILj8192EfS2_fS2_fjLj1024EEEEELb0ELb0EEEvNS_9BwdParamsE,@function
        .size           _ZN10layer_norm22ln_bwd_finalize_kernelINS_22Kernel_traits_finalizeILj8192Ef6__halffS2_fjLb0ELj1024ELj4ENS_18Kernel_traits_baseILj8192EfS2_fS2_fjLj1024EEEEELb0ELb0EEEvNS_9BwdParamsE,(.L_x_3596 - _ZN10layer_norm22ln_bwd_finalize_kernelINS_22Kernel_traits_finalizeILj8192Ef6__halffS2_fjLb0ELj1024ELj4ENS_18Kernel_traits_baseILj8192EfS2_fS2_fjLj1024EEEEELb0ELb0EEEvNS_9BwdParamsE)
        .other          _ZN10layer_norm22ln_bwd_finalize_kernelINS_22Kernel_traits_finalizeILj8192Ef6__halffS2_fjLb0ELj1024ELj4ENS_18Kernel_traits_baseILj8192EfS2_fS2_fjLj1024EEEEELb0ELb0EEEvNS_9BwdParamsE,@"STO_CUDA_ENTRY STV_DEFAULT"
_ZN10layer_norm22ln_bwd_finalize_kernelINS_22Kernel_traits_finalizeILj8192Ef6__halffS2_fjLb0ELj1024ELj4ENS_18Kernel_traits_baseILj8192EfS2_fS2_fjLj1024EEEEELb0ELb0EEEvNS_9BwdParamsE:
.text._ZN10layer_norm22ln_bwd_finalize_kernelINS_22Kernel_traits_finalizeILj8192Ef6__halffS2_fjLb0ELj1024ELj4ENS_18Kernel_traits_baseILj8192EfS2_fS2_fjLj1024EEEEELb0ELb0EEEvNS_9BwdParamsE:
        /* <DEDUP_REMOVED lines=25> */
.L_x_2491:
        /* <DEDUP_REMOVED lines=30> */
.L_x_2483:
        /* <DEDUP_REMOVED lines=36> */
.L_x_2482:
[----:B------:R-:W-:Y:S05]  /*05b0*/  BSYNC B1 ;  /* 0x0000000000017941 */ /* 0x000fea0003800000 */
.L_x_2481:
        /* <DEDUP_REMOVED lines=24> */
.L_x_2485:
[----:B------:R-:W-:Y:S05]  /*0740*/  BSYNC B1 ;  /* 0x0000000000017941 */ /* 0x000fea0003800000 */
.L_x_2484:
        /* <DEDUP_REMOVED lines=12> */
.L_x_2486:
[----:B------:R-:W-:Y:S05]  /*0810*/  BSYNC B1 ;  /* 0x0000000000017941 */ /* 0x000fea0003800000 */
.L_x_2480:
[----:B------:R-:W-:Y:S05]  /*0820*/  BSYNC B0 ;  /* 0x0000000000007941 */ /* 0x000fea0003800000 */
.L_x_2479:
        /* <DEDUP_REMOVED lines=29> */
.L_x_2502:
[----:B---3--:R-:W-:Y:S01]  /*0a00*/  FADD.FTZ R9, R18, R9 ;  /* 0x0000000912097221 */ /* 0x008fe20000010000 */
[----:B--2---:R-:W-:-:S04]  /*0a10*/  FADD.FTZ R11, R10, R11 ;  /* 0x0000000b0a0b7221 */ /* 0x004fc80000010000 */
[----:B------:R2:W-:Y:S04]  /*0a20*/  @!P1 STS [R6+0x2000], R9 ;  /* 0x0020000906009388 */ /* 0x0005e80000000800 */
[----:B------:R2:W-:Y:S02]  /*0a30*/  @!P1 STS [R6+0x2080], R11 ;  /* 0x0020800b06009388 */ /* 0x0005e40000000800 */
.L_x_2487:
        /* <DEDUP_REMOVED lines=16> */
.L_x_2490:
[----:B------:R-:W-:Y:S05]  /*0b40*/  BSYNC B0 ;  /* 0x0000000000007941 */ /* 0x000fea0003800000 */
.L_x_2489:
[C---:B------:R-:W-:Y:S01]  /*0b50*/  ISETP.GT.U32.AND P1, PT, R3.reuse, -0x2001, PT ;  /* 0xffffdfff0300780c */ /* 0x040fe20003f24070 */
[----:B------:R-:W-:Y:S01]  /*0b60*/  VIADD R4, R4, 0x1000 ;  /* 0x0000100004047836 */ /* 0x000fe20000000000 */
[----:B------:R-:W-:-:S11]  /*0b70*/  IADD3 R3, R3, 0x2000, RZ ;  /* 0x0000200003037810 */ /* 0x000fd60007ffe0ff */
[----:B------:R-:W-:Y:S05]  /*0b80*/  @P1 BRA `(.L_x_2491) ;  /* 0xfffffff400801947 */ /* 0x000fea000383ffff */
[----:B------:R-:W-:Y:S05]  /*0b90*/  EXIT ;  /* 0x000000000000794d */ /* 0x000fea0003800000 */
.L_x_2488:
[----:B------:R-:W-:Y:S01]  /*0ba0*/  HFMA2.MMA R21, -RZ, RZ, 0, 5.9604644775390625e-08 ;  /* 0x00000001ff157435 */ /* 0x000fe200000001ff */
[----:B0--3--:R-:W-:Y:S01]  /*0bb0*/  MOV R22, R10 ;  /* 0x0000000a00167202 */ /* 0x009fe20000000f00 */
[----:B------:R-:W-:Y:S01]  /*0bc0*/  IMAD.MOV.U32 R19, RZ, RZ, -0x1 ;  /* 0xffffffffff137424 */ /* 0x000fe200078e00ff */
[----:B------:R-:W-:-:S08]  /*0bd0*/  MOV R24, 0x1f ;  /* 0x0000001f00187802 */ /* 0x000fd00000000f00 */
[----:B-12---:R-:W-:Y:S05]  /*0be0*/  WARPSYNC.COLLECTIVE R19, `(.L_x_2492) ;  /* 0x0000000013087348 */ /* 0x006fea0003c00000 */
[----:B------:R0:W3:Y:S02]  /*0bf0*/  SHFL.BFLY P2, R20, R22, R21, R24 ;  /* 0x0c00001516147389 */ /* 0x0000e40000040018 */
[----:B0123--:R-:W-:Y:S01]  /*0c00*/  ENDCOLLECTIVE ;  /* 0x000000000000791b */ /* 0x00ffe20003800000 */
.L_x_2492:
[----:B------:R-:W-:Y:S01]  /*0c10*/  HFMA2.MMA R21, -RZ, RZ, 0, 1.1920928955078125e-07 ;  /* 0x00000002ff157435 */ /* 0x000fe200000001ff */
[----:B------:R-:W-:-:S05]  /*0c20*/  MOV R11, R20 ;  /* 0x00000014000b7202 */ /* 0x000fca0000000f00 */
[----:B------:R-:W-:-:S05]  /*0c30*/  FADD.FTZ R11, R10, R11 ;  /* 0x0000000b0a0b7221 */ /* 0x000fca0000010000 */
[----:B------:R-:W-:-:S07]  /*0c40*/  MOV R22, R11 ;  /* 0x0000000b00167202 */ /* 0x000fce0000000f00 */
[----:B------:R-:W-:Y:S05]  /*0c50*/  WARPSYNC.COLLECTIVE R19, `(.L_x_2493) ;  /* 0x0000000013087348 */ /* 0x000fea0003c00000 */
[----:B------:R0:W1:Y:S02]  /*0c60*/  SHFL.BFLY P2, R20, R22, R21, R24 ;  /* 0x0c00001516147389 */ /* 0x0000640000040018 */
[----:B01----:R-:W-:Y:S01]  /*0c70*/  ENDCOLLECTIVE ;  /* 0x000000000000791b */ /* 0x003fe20003800000 */
.L_x_2493:
[----:B------:R-:W-:Y:S01]  /*0c80*/  HFMA2.MMA R21, -RZ, RZ, 0, 2.384185791015625e-07 ;  /* 0x00000004ff157435 */ /* 0x000fe200000001ff */
[----:B------:R-:W-:-:S04]  /*0c90*/  IMAD.MOV.U32 R14, RZ, RZ, R20 ;  /* 0x000000ffff0e7224 */ /* 0x000fc800078e0014 */
[----:B------:R-:W-:-:S05]  /*0ca0*/  FADD.FTZ R14, R11, R14 ;  /* 0x0000000e0b0e7221 */ /* 0x000fca0000010000 */
[----:B------:R-:W-:-:S07]  /*0cb0*/  MOV R22, R14 ;  /* 0x0000000e00167202 */ /* 0x000fce0000000f00 */
[----:B------:R-:W-:Y:S05]  /*0cc0*/  WARPSYNC.COLLECTIVE R19, `(.L_x_2494) ;  /* 0x0000000013087348 */ /* 0x000fea0003c00000 */
[----:B------:R0:W1:Y:S02]  /*0cd0*/  SHFL.BFLY P2, R20, R22, R21, R24 ;  /* 0x0c00001516147389 */ /* 0x0000640000040018 */
[----:B01----:R-:W-:Y:S01]  /*0ce0*/  ENDCOLLECTIVE ;  /* 0x000000000000791b */ /* 0x003fe20003800000 */
.L_x_2494:
[----:B------:R-:W-:Y:S01]  /*0cf0*/  IMAD.MOV.U32 R21, RZ, RZ, 0x8 ;  /* 0x00000008ff157424 */ /* 0x000fe200078e00ff */
[----:B------:R-:W-:-:S05]  /*0d00*/  MOV R13, R20 ;  /* 0x00000014000d7202 */ /* 0x000fca0000000f00 */
[----:B------:R-:W-:-:S05]  /*0d10*/  FADD.FTZ R13, R14, R13 ;  /* 0x0000000d0e0d7221 */ /* 0x000fca0000010000 */
[----:B------:R-:W-:-:S07]  /*0d20*/  MOV R22, R13 ;  /* 0x0000000d00167202 */ /* 0x000fce0000000f00 */
[----:B------:R-:W-:Y:S05]  /*0d30*/  WARPSYNC.COLLECTIVE R19, `(.L_x_2495) ;  /* 0x0000000013087348 */ /* 0x000fea0003c00000 */
[----:B------:R0:W1:Y:S02]  /*0d40*/  SHFL.BFLY P2, R20, R22, R21, R24 ;  /* 0x0c00001516147389 */ /* 0x0000640000040018 */
[----:B01----:R-:W-:Y:S01]  /*0d50*/  ENDCOLLECTIVE ;  /* 0x000000000000791b */ /* 0x003fe20003800000 */
.L_x_2495:
[----:B------:R-:W-:Y:S01]  /*0d60*/  HFMA2.MMA R21, -RZ, RZ, 0, 9.5367431640625e-07 ;  /* 0x00000010ff157435 */ /* 0x000fe200000001ff */
[----:B------:R-:W-:-:S05]  /*0d70*/  MOV R10, R20 ;  /* 0x00000014000a7202 */ /* 0x000fca0000000f00 */
[----:B------:R-:W-:-:S05]  /*0d80*/  FADD.FTZ R10, R13, R10 ;  /* 0x0000000a0d0a7221 */ /* 0x000fca0000010000 */
[----:B------:R-:W-:-:S07]  /*0d90*/  MOV R22, R10 ;  /* 0x0000000a00167202 */ /* 0x000fce0000000f00 */
[----:B------:R-:W-:Y:S05]  /*0da0*/  WARPSYNC.COLLECTIVE R19, `(.L_x_2496) ;  /* 0x0000000013087348 */ /* 0x000fea0003c00000 */
[----:B------:R0:W1:Y:S02]  /*0db0*/  SHFL.BFLY P2, R20, R22, R21, R24 ;  /* 0x0c00001516147389 */ /* 0x0000640000040018 */
[----:B01----:R-:W-:Y:S01]  /*0dc0*/  ENDCOLLECTIVE ;  /* 0x000000000000791b */ /* 0x003fe20003800000 */
.L_x_2496:
[----:B------:R-:W-:Y:S01]  /*0dd0*/  HFMA2.MMA R21, -RZ, RZ, 0, 5.9604644775390625e-08 ;  /* 0x00000001ff157435 */ /* 0x000fe200000001ff */
[----:B------:R-:W-:Y:S01]  /*0de0*/  IMAD.MOV.U32 R22, RZ, RZ, R9 ;  /* 0x000000ffff167224 */ /* 0x000fe200078e0009 */
[----:B------:R-:W-:-:S09]  /*0df0*/  MOV R11, R20 ;  /* 0x00000014000b7202 */ /* 0x000fd20000000f00 */
[----:B------:R-:W-:Y:S05]  /*0e00*/  WARPSYNC.COLLECTIVE R19, `(.L_x_2497) ;  /* 0x0000000013087348 */ /* 0x000fea0003c00000 */
[----:B------:R0:W1:Y:S02]  /*0e10*/  SHFL.BFLY P2, R20, R22, R21, R24 ;  /* 0x0c00001516147389 */ /* 0x0000640000040018 */
[----:B01----:R-:W-:Y:S01]  /*0e20*/  ENDCOLLECTIVE ;  /* 0x000000000000791b */ /* 0x003fe20003800000 */
.L_x_2497:
[----:B------:R-:W-:Y:S01]  /*0e30*/  HFMA2.MMA R21, -RZ, RZ, 0, 1.1920928955078125e-07 ;  /* 0x00000002ff157435 */ /* 0x000fe200000001ff */
[----:B------:R-:W-:-:S05]  /*0e40*/  MOV R14, R20 ;  /* 0x00000014000e7202 */ /* 0x000fca0000000f00 */
[----:B------:R-:W-:-:S05]  /*0e50*/  FADD.FTZ R15, R9, R14 ;  /* 0x0000000e090f7221 */ /* 0x000fca0000010000 */
[----:B------:R-:W-:-:S07]  /*0e60*/  MOV R22, R15 ;  /* 0x0000000f00167202 */ /* 0x000fce0000000f00 */
[----:B------:R-:W-:Y:S05]  /*0e70*/  WARPSYNC.COLLECTIVE R19, `(.L_x_2498) ;  /* 0x0000000013087348 */ /* 0x000fea0003c00000 */
[----:B------:R0:W1:Y:S02]  /*0e80*/  SHFL.BFLY P2, R20, R22, R21, R24 ;  /* 0x0c00001516147389 */ /* 0x0000640000040018 */
[----:B01----:R-:W-:Y:S01]  /*0e90*/  ENDCOLLECTIVE ;  /* 0x000000000000791b */ /* 0x003fe20003800000 */
.L_x_2498:
[----:B------:R-:W-:Y:S01]  /*0ea0*/  HFMA2.MMA R21, -RZ, RZ, 0, 2.384185791015625e-07 ;  /* 0x00000004ff157435 */ /* 0x000fe200000001ff */
[----:B------:R-:W-:-:S04]  /*0eb0*/  IMAD.MOV.U32 R16, RZ, RZ, R20 ;  /* 0x000000ffff107224 */ /* 0x000fc800078e0014 */
[----:B------:R-:W-:-:S05]  /*0ec0*/  FADD.FTZ R16, R15, R16 ;  /* 0x000000100f107221 */ /* 0x000fca0000010000 */
[----:B------:R-:W-:-:S07]  /*0ed0*/  MOV R22, R16 ;  /* 0x0000001000167202 */ /* 0x000fce0000000f00 */
[----:B------:R-:W-:Y:S05]  /*0ee0*/  WARPSYNC.COLLECTIVE R19, `(.L_x_2499) ;  /* 0x0000000013087348 */ /* 0x000fea0003c00000 */
[----:B------:R0:W1:Y:S02]  /*0ef0*/  SHFL.BFLY P2, R20, R22, R21, R24 ;  /* 0x0c00001516147389 */ /* 0x0000640000040018 */
[----:B01----:R-:W-:Y:S01]  /*0f00*/  ENDCOLLECTIVE ;  /* 0x000000000000791b */ /* 0x003fe20003800000 */
.L_x_2499:
[----:B------:R-:W-:Y:S01]  /*0f10*/  IMAD.MOV.U32 R21, RZ, RZ, 0x8 ;  /* 0x00000008ff157424 */ /* 0x000fe200078e00ff */
[----:B------:R-:W-:-:S05]  /*0f20*/  MOV R17, R20 ;  /* 0x0000001400117202 */ /* 0x000fca0000000f00 */
[----:B------:R-:W-:-:S05]  /*0f30*/  FADD.FTZ R17, R16, R17 ;  /* 0x0000001110117221 */ /* 0x000fca0000010000 */
[----:B------:R-:W-:-:S07]  /*0f40*/  MOV R22, R17 ;  /* 0x0000001100167202 */ /* 0x000fce0000000f00 */
[----:B------:R-:W-:Y:S05]  /*0f50*/  WARPSYNC.COLLECTIVE R19, `(.L_x_2500) ;  /* 0x0000000013087348 */ /* 0x000fea0003c00000 */
[----:B------:R0:W1:Y:S02]  /*0f60*/  SHFL.BFLY P2, R20, R22, R21, R24 ;  /* 0x0c00001516147389 */ /* 0x0000640000040018 */
[----:B01----:R-:W-:Y:S01]  /*0f70*/  ENDCOLLECTIVE ;  /* 0x000000000000791b */ /* 0x003fe20003800000 */
.L_x_2500:
[----:B------:R-:W-:Y:S01]  /*0f80*/  HFMA2.MMA R21, -RZ, RZ, 0, 9.5367431640625e-07 ;  /* 0x00000010ff157435 */ /* 0x000fe200000001ff */
[----:B------:R-:W-:-:S05]  /*0f90*/  MOV R18, R20 ;  /* 0x0000001400127202 */ /* 0x000fca0000000f00 */
[----:B------:R-:W-:-:S05]  /*0fa0*/  FADD.FTZ R18, R17, R18 ;  /* 0x0000001211127221 */ /* 0x000fca0000010000 */
[----:B------:R-:W-:-:S07]  /*0fb0*/  MOV R22, R18 ;  /* 0x0000001200167202 */ /* 0x000fce0000000f00 */
[----:B------:R-:W-:Y:S05]  /*0fc0*/  WARPSYNC.COLLECTIVE R19, `(.L_x_2501) ;  /* 0x0000000013087348 */ /* 0x000fea0003c00000 */
[----:B------:R0:W1:Y:S02]  /*0fd0*/  SHFL.BFLY P2, R20, R22, R21, R24 ;  /* 0x0c00001516147389 */ /* 0x0000640000040018 */
[----:B01----:R-:W-:Y:S01]  /*0fe0*/  ENDCOLLECTIVE ;  /* 0x000000000000791b */ /* 0x003fe20003800000 */
.L_x_2501:
[----:B------:R-:W-:Y:S01]  /*0ff0*/  MOV R9, R20 ;  /* 0x0000001400097202 */ /* 0x000fe20000000f00 */
[----:B------:R-:W-:Y:S06]  /*1000*/  BRA `(.L_x_2502) ;  /* 0xfffffff8007c7947 */ /* 0x000fec000383ffff */
.L_x_2503:
        /* <DEDUP_REMOVED lines=15> */
.L_x_3596:


//--------------------- .text._ZN10layer_norm40ln_parallel_residual_bwd_finalize_kernelINS_22Kernel_traits_finalizeILj8192Ef6__halffS2_fjLb0ELj1024ELj4ENS_18Kernel_traits_baseILj8192EfS2_fS2_fjLj1024EEEEELb0EEEvNS_9BwdParamsE --------------------------
	.section	.text._ZN10layer_norm40ln_parallel_residual_bwd_finalize_kernelINS_22Kernel_traits_finalizeILj8192Ef6__halffS2_fjLb0ELj1024ELj4ENS_18Kernel_traits_baseILj8192EfS2_fS2_fjLj1024EEEEELb0EEEvNS_9BwdParamsE,"ax",@progbits
	.align	128
        .global         _ZN10layer_norm40ln_parallel_residual_bwd_finalize_kernelINS_22Kernel_traits_finalizeILj8192Ef6__halffS2_fjLb0ELj1024ELj4ENS_18Kernel_traits_baseILj8192EfS2_fS2_fjLj1024EEEEELb0EEEvNS_9BwdParamsE
        .type           _ZN10layer_norm40ln_parallel_residual_bwd_finalize_kernelINS_22Kernel_traits_finalizeILj8192Ef6__halffS2_fjLb0ELj1024ELj4ENS_18Kernel_traits_baseILj8192EfS2_fS2_fjLj1024EEEEELb0EEEvNS_9BwdParamsE,@function
        .size           _ZN10layer_norm40ln_parallel_residual_bwd_finalize_kernelINS_22Kernel_traits_finalizeILj8192Ef6__halffS2_fjLb0ELj1024ELj4ENS_18Kernel_traits_baseILj8192EfS2_fS2_fjLj1024EEEEELb0EEEvNS_9BwdParamsE,(.L_x_3597 - _ZN10layer_norm40ln_parallel_residual_bwd_finalize_kernelINS_22Kernel_traits_finalizeILj8192Ef6__halffS2_fjLb0ELj1024ELj4ENS_18Kernel_traits_baseILj8192EfS2_fS2_fjLj1024EEEEELb0EEEvNS_9BwdParamsE)
        .other          _ZN10layer_norm40ln_parallel_residual_bwd_finalize_kernelINS_22Kernel_traits_finalizeILj8192Ef6__halffS2_fjLb0ELj1024ELj4ENS_18Kernel_traits_baseILj8192EfS2_fS2_fjLj1024EEEEELb0EEEvNS_9BwdParamsE,@"STO_CUDA_ENTRY STV_DEFAULT"
_ZN10layer_norm40ln_parallel_residual_bwd_finalize_kernelINS_22Kernel_traits_finalizeILj8192Ef6__halffS2_fjLb0ELj1024ELj4ENS_18Kernel_traits_baseILj8192EfS2_fS2_fjLj1024EEEEELb0EEEvNS_9BwdParamsE:
.text._ZN10layer_norm40ln_parallel_residual_bwd_finalize_kernelINS_22Kernel_traits_finalizeILj8192Ef6__halffS2_fjLb0ELj1024ELj4ENS_18Kernel_traits_baseILj8192EfS2_fS2_fjLj1024EEEEELb0EEEvNS_9BwdParamsE:
        /* <DEDUP_REMOVED lines=22> */
.L_x_2516:
        /* <DEDUP_REMOVED lines=42> */
.L_x_2508:
        /* <DEDUP_REMOVED lines=62> */
.L_x_2507:
[----:B------:R-:W-:Y:S05]  /*07e0*/  BSYNC B1 ;  /* 0x0000000000017941 */ /* 0x000fea0003800000 */
.L_x_2506:
        /* <DEDUP_REMOVED lines=38> */
.L_x_2510:
[----:B------:R-:W-:Y:S05]  /*0a50*/  BSYNC B1 ;  /* 0x0000000000017941 */ /* 0x000fea0003800000 */
.L_x_2509:
        /* <DEDUP_REMOVED lines=20> */
.L_x_2511:
[----:B------:R-:W-:Y:S05]  /*0ba0*/  BSYNC B1 ;  /* 0x0000000000017941 */ /* 0x000fea0003800000 */
.L_x_2505:
[----:B------:R-:W-:Y:S05]  /*0bb0*/  BSYNC B0 ;  /* 0x0000000000007941 */ /* 0x000fea0003800000 */
.L_x_2504:
        /* <DEDUP_REMOVED lines=54> */
.L_x_2537:
        /* <DEDUP_REMOVED lines=10> */
.L_x_2512:
        /* <DEDUP_REMOVED lines=24> */
.L_x_2515:
[----:B------:R-:W-:Y:S05]  /*1140*/  BSYNC B0 ;  /* 0x0000000000007941 */ /* 0x000fea0003800000 */
.L_x_2514:
[C---:B------:R-:W-:Y:S02]  /*1150*/  ISETP.GT.U32.AND P1, PT, R4.reuse, -0x2001, PT ;  /* 0xffffdfff0400780c */ /* 0x040fe40003f24070 */
[----:B------:R-:W-:Y:S02]  /*1160*/  IADD3 R4, R4, 0x2000, RZ ;  /* 0x0000200004047810 */ /* 0x000fe40007ffe0ff */
[----:B------:R-:W-:-:S09]  /*1170*/  IADD3 R5, R5, 0x1000, RZ ;  /* 0x0000100005057810 */ /* 0x000fd20007ffe0ff */
[----:B------:R-:W-:Y:S05]  /*1180*/  @P1 BRA `(.L_x_2516) ;  /* 0xffffffec00f41947 */ /* 0x000fea000383ffff */
[----:B------:R-:W-:Y:S05]  /*1190*/  EXIT ;  /* 0x000000000000794d */ /* 0x000fea0003800000 */
.L_x_2513:
[----:B------:R-:W-:Y:S01]  /*11a0*/  HFMA2.MMA R14, -RZ, RZ, 0, 5.9604644775390625e-08 ;  /* 0x00000001ff0e7435 */ /* 0x000fe200000001ff */
[----:B----4-:R-:W-:Y:S02]  /*11b0*/  MOV R27, R10 ;  /* 0x0000000a001b7202 */ /* 0x010fe40000000f00 */
[----:B------:R-:W-:Y:S02]  /*11c0*/  MOV R13, 0x1f ;  /* 0x0000001f000d7802 */ /* 0x000fe40000000f00 */
[----:B------:R-:W-:-:S07]  /*11d0*/  MOV R12, 0xffffffff ;  /* 0xffffffff000c7802 */ /* 0x000fce0000000f00 */
[----:B0123--:R-:W-:Y:S05]  /*11e0*/  WARPSYNC.COLLECTIVE R12, `(.L_x_2517) ;  /* 0x000000000c087348 */ /* 0x00ffea0003c00000 */
[----:B------:R4:W0:Y:S02]  /*11f0*/  SHFL.BFLY P2, R17, R27, R14, R13 ;  /* 0x0c00000e1b117389 */ /* 0x000824000004000d */
[----:B01234-:R-:W-:Y:S01]  /*1200*/  ENDCOLLECTIVE ;  /* 0x000000000000791b */ /* 0x01ffe20003800000 */
.L_x_2517:
[----:B------:R-:W-:Y:S01]  /*1210*/  HFMA2.MMA R14, -RZ, RZ, 0, 1.1920928955078125e-07 ;  /* 0x00000002ff0e7435 */ /* 0x000fe200000001ff */
[----:B------:R-:W-:-:S05]  /*1220*/  FADD.FTZ R11, R10, R17 ;  /* 0x000000110a0b7221 */ /* 0x000fca0000010000 */
[----:B------:R-:W-:-:S07]  /*1230*/  MOV R27, R11 ;  /* 0x0000000b001b7202 */ /* 0x000fce0000000f00 */
[----:B------:R-:W-:Y:S05]  /*1240*/  WARPSYNC.COLLECTIVE R12, `(.L_x_2518) ;  /* 0x000000000c087348 */ /* 0x000fea0003c00000 */
[----:B------:R0:W1:Y:S02]  /*1250*/  SHFL.BFLY P2, R17, R27, R14, R13 ;  /* 0x0c00000e1b117389 */ /* 0x000064000004000d */
[----:B01----:R-:W-:Y:S01]  /*1260*/  ENDCOLLECTIVE ;  /* 0x000000000000791b */ /* 0x003fe20003800000 */
.L_x_2518:
[----:B------:R-:W-:Y:S01]  /*1270*/  HFMA2.MMA R14, -RZ, RZ, 0, 2.384185791015625e-07 ;  /* 0x00000004ff0e7435 */ /* 0x000fe200000001ff */
[----:B------:R-:W-:-:S05]  /*1280*/  FADD.FTZ R10, R11, R17 ;  /* 0x000000110b0a7221 */ /* 0x000fca0000010000 */
[----:B------:R-:W-:-:S07]  /*1290*/  MOV R27, R10 ;  /* 0x0000000a001b7202 */ /* 0x000fce0000000f00 */
[----:B------:R-:W-:Y:S05]  /*12a0*/  WARPSYNC.COLLECTIVE R12, `(.L_x_2519) ;  /* 0x000000000c087348 */ /* 0x000fea0003c00000 */
[----:B------:R0:W1:Y:S02]  /*12b0*/  SHFL.BFLY P2, R17, R27, R14, R13 ;  /* 0x0c00000e1b117389 */ /* 0x000064000004000d */
[----:B01----:R-:W-:Y:S01]  /*12c0*/  ENDCOLLECTIVE ;  /* 0x000000000000791b */ /* 0x003fe20003800000 */
.L_x_2519:
[----:B------:R-:W-:Y:S01]  /*12d0*/  HFMA2.MMA R14, -RZ, RZ, 0, 4.76837158203125e-07 ;  /* 0x00000008ff0e7435 */ /* 0x000fe200000001ff */
[----:B------:R-:W-:-:S05]  /*12e0*/  FADD.FTZ R19, R10, R17 ;  /* 0x000000110a137221 */ /* 0x000fca0000010000 */
[----:B------:R-:W-:-:S07]  /*12f0*/  MOV R27, R19 ;  /* 0x00000013001b7202 */ /* 0x000fce0000000f00 */
[----:B------:R-:W-:Y:S05]  /*1300*/  WARPSYNC.COLLECTIVE R12, `(.L_x_2520) ;  /* 0x000000000c087348 */ /* 0x000fea0003c00000 */
[----:B------:R0:W1:Y:S02]  /*1310*/  SHFL.BFLY P2, R17, R27, R14, R13 ;  /* 0x0c00000e1b117389 */ /* 0x000064000004000d */
[----:B01----:R-:W-:Y:S01]  /*1320*/  ENDCOLLECTIVE ;  /* 0x000000000000791b */ /* 0x003fe20003800000 */
.L_x_2520:
[----:B------:R-:W-:Y:S01]  /*1330*/  HFMA2.MMA R14, -RZ, RZ, 0, 9.5367431640625e-07 ;  /* 0x00000010ff0e7435 */ /* 0x000fe200000001ff */
[----:B------:R-:W-:-:S05]  /*1340*/  FADD.FTZ R11, R19, R17 ;  /* 0x00000011130b7221 */ /* 0x000fca0000010000 */
[----:B------:R-:W-:-:S07]  /*1350*/  MOV R27, R11 ;  /* 0x0000000b001b7202 */ /* 0x000fce0000000f00 */
[----:B------:R-:W-:Y:S05]  /*1360*/  WARPSYNC.COLLECTIVE R12, `(.L_x_2521) ;  /* 0x000000000c087348 */ /* 0x000fea0003c00000 */
[----:B------:R0:W1:Y:S02]  /*1370*/  SHFL.BFLY P2, R17, R27, R14, R13 ;  /* 0x0c00000e1b117389 */ /* 0x000064000004000d */
[----:B01----:R-:W-:Y:S01]  /*1380*/  ENDCOLLECTIVE ;  /* 0x000000000000791b */ /* 0x003fe20003800000 */
.L_x_2521:
[----:B------:R-:W-:Y:S01]  /*1390*/  HFMA2.MMA R14, -RZ, RZ, 0, 5.9604644775390625e-08 ;  /* 0x00000001ff0e7435 */ /* 0x000fe200000001ff */
[----:B------:R-:W-:Y:S01]  /*13a0*/  IMAD.MOV.U32 R27, RZ, RZ, R15 ;  /* 0x000000ffff1b7224 */ /* 0x000fe200078e000f */
[----:B------:R-:W-:-:S09]  /*13b0*/  MOV R10, R17 ;  /* 0x00000011000a7202 */ /* 0x000fd20000000f00 */
[----:B------:R-:W-:Y:S05]  /*13c0*/  WARPSYNC.COLLECTIVE R12, `(.L_x_2522) ;  /* 0x000000000c087348 */ /* 0x000fea0003c00000 */
[----:B------:R0:W1:Y:S02]  /*13d0*/  SHFL.BFLY P2, R17, R27, R14, R13 ;  /* 0x0c00000e1b117389 */ /* 0x000064000004000d */
[----:B01----:R-:W-:Y:S01]  /*13e0*/  ENDCOLLECTIVE ;  /* 0x000000000000791b */ /* 0x003fe20003800000 */
.L_x_2522:
[----:B------:R-:W-:Y:S01]  /*13f0*/  HFMA2.MMA R14, -RZ, RZ, 0, 1.1920928955078125e-07 ;  /* 0x00000002ff0e7435 */ /* 0x000fe200000001ff */
[----:B------:R-:W-:-:S05]  /*1400*/  MOV R16, R17 ;  /* 0x0000001100107202 */ /* 0x000fca0000000f00 */
[----:B------:R-:W-:-:S05]  /*1410*/  FADD.FTZ R16, R15, R16 ;  /* 0x000000100f107221 */ /* 0x000fca0000010000 */
[----:B------:R-:W-:-:S07]  /*1420*/  MOV R27, R16 ;  /* 0x00000010001b7202 */ /* 0x000fce0000000f00 */
[----:B------:R-:W-:Y:S05]  /*1430*/  WARPSYNC.COLLECTIVE R12, `(.L_x_2523) ;  /* 0x000000000c087348 */ /* 0x000fea0003c00000 */
[----:B------:R0:W1:Y:S02]  /*1440*/  SHFL.BFLY P2, R17, R27, R14, R13 ;  /* 0x0c00000e1b117389 */ /* 0x000064000004000d */
[----:B01----:R-:W-:Y:S01]  /*1450*/  ENDCOLLECTIVE ;  /* 0x000000000000791b */ /* 0x003fe20003800000 */
.L_x_2523:
[----:B------:R-:W-:Y:S01]  /*1460*/  HFMA2.MMA R14, -RZ, RZ, 0, 2.384185791015625e-07 ;  /* 0x00000004ff0e7435 */ /* 0x000fe200000001ff */
[----:B------:R-:W-:-:S05]  /*1470*/  MOV R19, R17 ;  /* 0x0000001100137202 */ /* 0x000fca0000000f00 */
[----:B------:R-:W-:-:S05]  /*1480*/  FADD.FTZ R15, R16, R19 ;  /* 0x00000013100f7221 */ /* 0x000fca0000010000 */
[----:B------:R-:W-:-:S07]  /*1490*/  MOV R27, R15 ;  /* 0x0000000f001b7202 */ /* 0x000fce0000000f00 */
[----:B------:R-:W-:Y:S05]  /*14a0*/  WARPSYNC.COLLECTIVE R12, `(.L_x_2524) ;  /* 0x000000000c087348 */ /* 0x000fea0003c00000 */
[----:B------:R0:W1:Y:S02]  /*14b0*/  SHFL.BFLY P2, R17, R27, R14, R13 ;  /* 0x0c00000e1b117389 */ /* 0x000064000004000d */
[----:B01----:R-:W-:Y:S01]  /*14c0*/  ENDCOLLECTIVE ;  /* 0x000000000000791b */ /* 0x003fe20003800000 */
.L_x_2524:
[----:B------:R-:W-:Y:S01]  /*14d0*/  HFMA2.MMA R14, -RZ, RZ, 0, 4.76837158203125e-07 ;  /* 0x00000008ff0e7435 */ /* 0x000fe200000001ff */
[----:B------:R-:W-:-:S05]  /*14e0*/  MOV R18, R17 ;  /* 0x0000001100127202 */ /* 0x000fca0000000f00 */
[----:B------:R-:W-:-:S05]  /*14f0*/  FADD.FTZ R20, R15, R18 ;  /* 0x000000120f147221 */ /* 0x000fca0000010000 */
[----:B------:R-:W-:-:S07]  /*1500*/  MOV R27, R20 ;  /* 0x00000014001b7202 */ /* 0x000fce0000000f00 */
[----:B------:R-:W-:Y:S05]  /*1510*/  WARPSYNC.COLLECTIVE R12, `(.L_x_2525) ;  /* 0x000000000c087348 */ /* 0x000fea0003c00000 */
[----:B------:R0:W1:Y:S02]  /*1520*/  SHFL.BFLY P2, R17, R27, R14, R13 ;  /* 0x0c00000e1b117389 */ /* 0x000064000004000d */
[----:B01----:R-:W-:Y:S01]  /*1530*/  ENDCOLLECTIVE ;  /* 0x000000000000791b */ /* 0x003fe20003800000 */
.L_x_2525:
[----:B------:R-:W-:Y:S01]  /*1540*/  HFMA2.MMA R14, -RZ, RZ, 0, 9.5367431640625e-07 ;  /* 0x00000010ff0e7435 */ /* 0x000fe200000001ff */
[----:B------:R-:W-:-:S05]  /*1550*/  MOV R21, R17 ;  /* 0x0000001100157202 */ /* 0x000fca0000000f00 */
[----:B------:R-:W-:-:S05]  /*1560*/  FADD.FTZ R16, R20, R21 ;  /* 0x0000001514107221 */ /* 0x000fca0000010000 */
[----:B------:R-:W-:-:S07]  /*1570*/  MOV R27, R16 ;  /* 0x00000010001b7202 */ /* 0x000fce0000000f00 */
[----:B------:R-:W-:Y:S05]  /*1580*/  WARPSYNC.COLLECTIVE R12, `(.L_x_2526) ;  /* 0x000000000c087348 */ /* 0x000fea0003c00000 */
[----:B------:R0:W1:Y:S02]  /*1590*/  SHFL.BFLY P2, R17, R27, R14, R13 ;  /* 0x0c00000e1b117389 */ /* 0x000064000004000d */
[----:B01----:R-:W-:Y:S01]  /*15a0*/  ENDCOLLECTIVE ;  /* 0x000000000000791b */ /* 0x003fe20003800000 */
.L_x_2526:
[----:B------:R-:W-:Y:S01]  /*15b0*/  HFMA2.MMA R14, -RZ, RZ, 0, 5.9604644775390625e-08 ;  /* 0x00000001ff0e7435 */ /* 0x000fe200000001ff */
[----:B------:R-:W-:Y:S02]  /*15c0*/  MOV R27, R9 ;  /* 0x00000009001b7202 */ /* 0x000fe40000000f00 */
[----:B------:R-:W-:-:S08]  /*15d0*/  MOV R15, R17 ;  /* 0x00000011000f7202 */ /* 0x000fd00000000f00 */
[----:B------:R-:W-:Y:S05]  /*15e0*/  WARPSYNC.COLLECTIVE R12, `(.L_x_2527) ;  /* 0x000000000c087348 */ /* 0x000fea0003c00000 */
[----:B------:R0:W1:Y:S02]  /*15f0*/  SHFL.BFLY P2, R17, R27, R14, R13 ;  /* 0x0c00000e1b117389 */ /* 0x000064000004000d */
[----:B01----:R-:W-:Y:S01]  /*1600*/  ENDCOLLECTIVE ;  /* 0x000000000000791b */ /* 0x003fe20003800000 */
.L_x_2527:
[----:B------:R-:W-:Y:S01]  /*1610*/  HFMA2.MMA R14, -RZ, RZ, 0, 1.1920928955078125e-07 ;  /* 0x00000002ff0e7435 */ /* 0x000fe200000001ff */
[----:B------:R-:W-:-:S05]  /*1620*/  MOV R18, R17 ;  /* 0x0000001100127202 */ /* 0x000fca0000000f00 */
[----:B------:R-:W-:-:S05]  /*1630*/  FADD.FTZ R20, R9, R18 ;  /* 0x0000001209147221 */ /* 0x000fca0000010000 */
[----:B------:R-:W-:-:S07]  /*1640*/  MOV R27, R20 ;  /* 0x00000014001b7202 */ /* 0x000fce0000000f00 */
[----:B------:R-:W-:Y:S05]  /*1650*/  WARPSYNC.COLLECTIVE R12, `(.L_x_2528) ;  /* 0x000000000c087348 */ /* 0x000fea0003c00000 */
[----:B------:R0:W1:Y:S02]  /*1660*/  SHFL.BFLY P2, R17, R27, R14, R13 ;  /* 0x0c00000e1b117389 */ /* 0x000064000004000d */
[----:B01----:R-:W-:Y:S01]  /*1670*/  ENDCOLLECTIVE ;  /* 0x000000000000791b */ /* 0x003fe20003800000 */
.L_x_2528:
[----:B------:R-:W-:Y:S01]  /*1680*/  IMAD.MOV.U32 R14, RZ, RZ, 0x4 ;  /* 0x00000004ff0e7424 */ /* 0x000fe200078e00ff */
[----:B------:R-:W-:-:S05]  /*1690*/  MOV R21, R17 ;  /* 0x0000001100157202 */ /* 0x000fca0000000f00 */
[----:B------:R-:W-:-:S05]  /*16a0*/  FADD.FTZ R9, R20, R21 ;  /* 0x0000001514097221 */ /* 0x000fca0000010000 */
[----:B------:R-:W-:-:S07]  /*16b0*/  MOV R27, R9 ;  /* 0x00000009001b7202 */ /* 0x000fce0000000f00 */
[----:B------:R-:W-:Y:S05]  /*16c0*/  WARPSYNC.COLLECTIVE R12, `(.L_x_2529) ;  /* 0x000000000c087348 */ /* 0x000fea0003c00000 */
[----:B------:R0:W1:Y:S02]  /*16d0*/  SHFL.BFLY P2, R17, R27, R14, R13 ;  /* 0x0c00000e1b117389 */ /* 0x000064000004000d */
[----:B01----:R-:W-:Y:S01]  /*16e0*/  ENDCOLLECTIVE ;  /* 0x000000000000791b */ /* 0x003fe20003800000 */
.L_x_2529:
[----:B------:R-:W-:Y:S01]  /*16f0*/  HFMA2.MMA R14, -RZ, RZ, 0, 4.76837158203125e-07 ;  /* 0x00000008ff0e7435 */ /* 0x000fe200000001ff */
[----:B------:R-:W-:-:S05]  /*1700*/  MOV R22, R17 ;  /* 0x0000001100167202 */ /* 0x000fca0000000f00 */
[----:B------:R-:W-:-:S05]  /*1710*/  FADD.FTZ R22, R9, R22 ;  /* 0x0000001609167221 */ /* 0x000fca0000010000 */
[----:B------:R-:W-:-:S07]  /*1720*/  MOV R27, R22 ;  /* 0x00000016001b7202 */ /* 0x000fce0000000f00 */
[----:B------:R-:W-:Y:S05]  /*1730*/  WARPSYNC.COLLECTIVE R12, `(.L_x_2530) ;  /* 0x000000000c087348 */ /* 0x000fea0003c00000 */
[----:B------:R0:W1:Y:S02]  /*1740*/  SHFL.BFLY P2, R17, R27, R14, R13 ;  /* 0x0c00000e1b117389 */ /* 0x000064000004000d */
[----:B01----:R-:W-:Y:S01]  /*1750*/  ENDCOLLECTIVE ;  /* 0x000000000000791b */ /* 0x003fe20003800000 */
.L_x_2530:
[----:B------:R-:W-:Y:S01]  /*1760*/  HFMA2.MMA R14, -RZ, RZ, 0, 9.5367431640625e-07 ;  /* 0x00000010ff0e7435 */ /* 0x000fe200000001ff */
[----:B------:R-:W-:-:S05]  /*1770*/  MOV R23, R17 ;  /* 0x0000001100177202 */ /* 0x000fca0000000f00 */
[----:B------:R-:W-:-:S05]  /*1780*/  FADD.FTZ R18, R22, R23 ;  /* 0x0000001716127221 */ /* 0x000fca0000010000 */
[----:B------:R-:W-:-:S07]  /*1790*/  MOV R27, R18 ;  /* 0x00000012001b7202 */ /* 0x000fce0000000f00 */
[----:B------:R-:W-:Y:S05]  /*17a0*/  WARPSYNC.COLLECTIVE R12, `(.L_x_2531) ;  /* 0x000000000c087348 */ /* 0x000fea0003c00000 */
[----:B------:R0:W1:Y:S02]  /*17b0*/  SHFL.BFLY P2, R17, R27, R14, R13 ;  /* 0x0c00000e1b117389 */ /* 0x000064000004000d */
[----:B01----:R-:W-:Y:S01]  /*17c0*/  ENDCOLLECTIVE ;  /* 0x000000000000791b */ /* 0x003fe20003800000 */
.L_x_2531:
[----:B------:R-:W-:Y:S01]  /*17d0*/  HFMA2.MMA R14, -RZ, RZ, 0, 5.9604644775390625e-08 ;  /* 0x00000001ff0e7435 */ /* 0x000fe200000001ff */
[----:B------:R-:W-:Y:S02]  /*17e0*/  MOV R27, R8 ;  /* 0x00000008001b7202 */ /* 0x000fe40000000f00 */
[----:B------:R-:W-:-:S08]  /*17f0*/  MOV R9, R17 ;  /* 0x0000001100097202 */ /* 0x000fd00000000f00 */
[----:B------:R-:W-:Y:S05]  /*1800*/  WARPSYNC.COLLECTIVE R12, `(.L_x_2532) ;  /* 0x000000000c087348 */ /* 0x000fea0003c00000 */
[----:B------:R0:W1:Y:S02]  /*1810*/  SHFL.BFLY P2, R17, R27, R14, R13 ;  /* 0x0c00000e1b117389 */ /* 0x000064000004000d */
[----:B01----:R-:W-:Y:S01]  /*1820*/  ENDCOLLECTIVE ;  /* 0x000000000000791b */ /* 0x003fe20003800000 */
.L_x_2532:
[----:B------:R-:W-:Y:S01]  /*1830*/  HFMA2.MMA R14, -RZ, RZ, 0, 1.1920928955078125e-07 ;  /* 0x00000002ff0e7435 */ /* 0x000fe200000001ff */
[----:B------:R-:W-:-:S05]  /*1840*/  MOV R19, R17 ;  /* 0x0000001100137202 */ /* 0x000fca0000000f00 */
[----:B------:R-:W-:-:S05]  /*1850*/  FADD.FTZ R23, R8, R19 ;  /* 0x0000001308177221 */ /* 0x000fca0000010000 */
[----:B------:R-:W-:-:S07]  /*1860*/  MOV R27, R23 ;  /* 0x00000017001b7202 */ /* 0x000fce0000000f00 */
[----:B------:R-:W-:Y:S05]  /*1870*/  WARPSYNC.COLLECTIVE R12, `(.L_x_2533) ;  /* 0x000000000c087348 */ /* 0x000fea0003c00000 */
[----:B------:R0:W1:Y:S02]  /*1880*/  SHFL.BFLY P2, R17, R27, R14, R13 ;  /* 0x0c00000e1b117389 */ /* 0x000064000004000d */
[----:B01----:R-:W-:Y:S01]  /*1890*/  ENDCOLLECTIVE ;  /* 0x000000000000791b */ /* 0x003fe20003800000 */
.L_x_2533:
[----:B------:R-:W-:Y:S01]  /*18a0*/  HFMA2.MMA R14, -RZ, RZ, 0, 2.384185791015625e-07 ;  /* 0x00000004ff0e7435 */ /* 0x000fe200000001ff */
[----:B------:R-:W-:-:S05]  /*18b0*/  MOV R22, R17 ;  /* 0x0000001100167202 */ /* 0x000fca0000000f00 */
[----:B------:R-:W-:-:S05]  /*18c0*/  FADD.FTZ R8, R23, R22 ;  /* 0x0000001617087221 */ /* 0x000fca0000010000 */
[----:B------:R-:W-:-:S07]  /*18d0*/  MOV R27, R8 ;  /* 0x00000008001b7202 */ /* 0x000fce0000000f00 */
[----:B------:R-:W-:Y:S05]  /*18e0*/  WARPSYNC.COLLECTIVE R12, `(.L_x_2534) ;  /* 0x000000000c087348 */ /* 0x000fea0003c00000 */
[----:B------:R0:W1:Y:S02]  /*18f0*/  SHFL.BFLY P2, R17, R27, R14, R13 ;  /* 0x0c00000e1b117389 */ /* 0x000064000004000d */
[----:B01----:R-:W-:Y:S01]  /*1900*/  ENDCOLLECTIVE ;  /* 0x000000000000791b */ /* 0x003fe20003800000 */
.L_x_2534:
[----:B------:R-:W-:Y:S01]  /*1910*/  HFMA2.MMA R14, -RZ, RZ, 0, 4.76837158203125e-07 ;  /* 0x00000008ff0e7435 */ /* 0x000fe200000001ff */
[----:B------:R-:W-:-:S05]  /*1920*/  MOV R21, R17 ;  /* 0x0000001100157202 */ /* 0x000fca0000000f00 */
[----:B------:R-:W-:-:S05]  /*1930*/  FADD.FTZ R24, R8, R21 ;  /* 0x0000001508187221 */ /* 0x000fca0000010000 */
[----:B------:R-:W-:-:S07]  /*1940*/  MOV R27, R24 ;  /* 0x00000018001b7202 */ /* 0x000fce0000000f00 */
[----:B------:R-:W-:Y:S05]  /*1950*/  WARPSYNC.COLLECTIVE R12, `(.L_x_2535) ;  /* 0x000000000c087348 */ /* 0x000fea0003c00000 */
[----:B------:R0:W1:Y:S02]  /*1960*/  SHFL.BFLY P2, R17, R27, R14, R13 ;  /* 0x0c00000e1b117389 */ /* 0x000064000004000d */
[----:B01----:R-:W-:Y:S01]  /*1970*/  ENDCOLLECTIVE ;  /* 0x000000000000791b */ /* 0x003fe20003800000 */
.L_x_2535:
[----:B------:R-:W-:Y:S01]  /*1980*/  HFMA2.MMA R14, -RZ, RZ, 0, 9.5367431640625e-07 ;  /* 0x00000010ff0e7435 */ /* 0x000fe200000001ff */
[----:B------:R-:W-:-:S05]  /*1990*/  MOV R25, R17 ;  /* 0x0000001100197202 */ /* 0x000fca0000000f00 */
[----:B------:R-:W-:-:S05]  /*19a0*/  FADD.FTZ R25, R24, R25 ;  /* 0x0000001918197221 */ /* 0x000fca0000010000 */
[----:B------:R-:W-:-:S07]  /*19b0*/  MOV R27, R25 ;  /* 0x00000019001b7202 */ /* 0x000fce0000000f00 */
[----:B------:R-:W-:Y:S05]  /*19c0*/  WARPSYNC.COLLECTIVE R12, `(.L_x_2536) ;  /* 0x000000000c087348 */ /* 0x000fea0003c00000 */
[----:B------:R0:W1:Y:S02]  /*19d0*/  SHFL.BFLY P2, R17, R27, R14, R13 ;  /* 0x0c00000e1b117389 */ /* 0x000064000004000d */
[----:B01----:R-:W-:Y:S01]  /*19e0*/  ENDCOLLECTIVE ;  /* 0x000000000000791b */ /* 0x003fe20003800000 */
.L_x_2536:
[----:B------:R-:W-:Y:S05]  /*19f0*/  BRA `(.L_x_2537) ;  /* 0xfffffff400487947 */ /* 0x000fea000383ffff */
.L_x_2538:
        /* <DEDUP_REMOVED lines=16> */
.L_x_3597:


//--------------------- .text._ZN10layer_norm31ln_parallel_residual_bwd_kernelINS_13Kernel_traitsIf6__halffS2_fjLj8192ELj1ELj1ELj8ELj16ENS_18Kernel_traits_baseILj8192EfS2_fS2_fjLj256EEEEELb1ELb1ELb0EEEvNS_9BwdParamsE --------------------------
	.section	.text._ZN10layer_norm31ln_parallel_residual_bwd_kernelINS_13Kernel_traitsIf6__halffS2_fjLj8192ELj1ELj1ELj8ELj16ENS_18Kernel_traits_baseILj8192EfS2_fS2_fjLj256EEEEELb1ELb1ELb0EEEvNS_9BwdParamsE,"ax",@progbits
	.align	128
        .global         _ZN10layer_norm31ln_parallel_residual_bwd_kernelINS_13Kernel_traitsIf6__halffS2_fjLj8192ELj1ELj1ELj8ELj16ENS_18Kernel_traits_baseILj8192EfS2_fS2_fjLj256EEEEELb1ELb1ELb0EEEvNS_9BwdParamsE
        .type           _ZN10layer_norm31ln_parallel_residual_bwd_kernelINS_13Kernel_traitsIf6__halffS2_fjLj8192ELj1ELj1ELj8ELj16ENS_18Kernel_traits_baseILj8192EfS2_fS2_fjLj256EEEEELb1ELb1ELb0EEEvNS_9BwdParamsE,@function
        .size           _ZN10layer_norm31ln_parallel_residual_bwd_kernelINS_13Kernel_traitsIf6__halffS2_fjLj8192ELj1ELj1ELj8ELj16ENS_18Kernel_traits_baseILj8192EfS2_fS2_fjLj256EEEEELb1ELb1ELb0EEEvNS_9BwdParamsE,(.L_x_3598 - _ZN10layer_norm31ln_parallel_residual_bwd_kernelINS_13Kernel_traitsIf6__halffS2_fjLj8192ELj1ELj1ELj8ELj16ENS_18Kernel_traits_baseILj8192EfS2_fS2_fjLj256EEEEELb1ELb1ELb0EEEvNS_9BwdParamsE)
        .other          _ZN10layer_norm31ln_parallel_residual_bwd_kernelINS_13Kernel_traitsIf6__halffS2_fjLj8192ELj1ELj1ELj8ELj16ENS_18Kernel_traits_baseILj8192EfS2_fS2_fjLj256EEEEELb1ELb1ELb0EEEvNS_9BwdParamsE,@"STO_CUDA_ENTRY STV_DEFAULT"
_ZN10layer_norm31ln_parallel_residual_bwd_kernelINS_13Kernel_traitsIf6__halffS2_fjLj8192ELj1ELj1ELj8ELj16ENS_18Kernel_traits_baseILj8192EfS2_fS2_fjLj256EEEEELb1ELb1ELb0EEEvNS_9BwdParamsE:
.text._ZN10layer_norm31ln_parallel_residual_bwd_kernelINS_13Kernel_traitsIf6__halffS2_fjLj8192ELj1ELj1ELj8ELj16ENS_18Kernel_traits_baseILj8192EfS2_fS2_fjLj256EEEEELb1ELb1ELb0EEEvNS_9BwdParamsE:
        /* <DEDUP_REMOVED lines=85> */
.L_x_2557:
        /* <DEDUP_REMOVED lines=17> */
[----:B------:R-:W-:Y:S01]  /*0660*/  ISETP.NE.U32.AND P0, PT, RZ, UR14, PT ;  /* 0x0000000eff007c0c */ /* 0x000fe2000bf05070 */
[----:B------:R-:W0:Y:S01]  /*0670*/  LDC.64 R172, c[0x0][0x2b8] ;  /* 0x0000ae00ffac7b82 */ /* 0x000e220000000a00 */
[C---:B------:R-:W-:Y:S02]  /*0680*/  LEA R216, P1, R6.reuse, UR10, 0x5 ;  /* 0x0000000a06d87c11 */ /* 0x040fe4000f8228ff */
[----:B------:R-:W-:Y:S02]  /*0690*/  ISETP.NE.AND.EX P0, PT, RZ, UR15, PT, P0 ;  /* 0x0000000fff007c0c */ /* 0x000fe4000bf05300 */
[C---:B------:R-:W-:Y:S02]  /*06a0*/  LEA.HI.X R217, R6.reuse, UR11, RZ, 0x5, P1 ;  /* 0x0000000b06d97c11 */ /* 0x040fe400088f2cff */
[----:B------:R-:W-:-:S03]  /*06b0*/  SHF.L.U32 R211, R6, 0x3, RZ ;  /* 0x0000000306d37819 */ /* 0x000fc600000006ff */
[----:B------:R-:W2:Y:S06]  /*06c0*/  LDG.E.128 R168, desc[UR4][R216.64] ;  /* 0x00000004d8a87981 */ /* 0x000eac000c1e1d00 */
[----:B------:R-:W1:Y:S01]  /*06d0*/  @P0 LDC.64 R180, c[0x0][0x248] ;  /* 0x00009200ffb40b82 */ /* 0x000e620000000a00 */
[C---:B0-----:R-:W-:Y:S01]  /*06e0*/  IMAD.WIDE.U32 R172, R6.reuse, 0x10, R172 ;  /* 0x0000001006ac7825 */ /* 0x041fe200078e00ac */
[----:B------:R-:W-:Y:S01]  /*06f0*/  SHF.L.U64.HI R212, R6, 0x3, RZ ;  /* 0x0000000306d47819 */ /* 0x000fe200000102ff */
[----:B------:R0:W3:Y:S04]  /*0700*/  LDG.E.128 R176, desc[UR4][R216.64+0x10] ;  /* 0x00001004d8b07981 */ /* 0x0000e8000c1e1d00 */
[----:B------:R-:W4:Y:S01]  /*0710*/  LDG.E.128 R172, desc[UR4][R172.64] ;  /* 0x00000004acac7981 */ /* 0x000f22000c1e1d00 */
[----:B------:R-:W-:-:S04]  /*0720*/  IADD3 R246, P1, R211, UR12, RZ ;  /* 0x0000000cd3f67c10 */ /* 0x000fc8000ff3e0ff */
[----:B------:R-:W-:Y:S02]  /*0730*/  IADD3.X R247, R212, UR13, RZ, P1, !PT ;  /* 0x0000000dd4f77c10 */ /* 0x000fe40008ffe4ff */
[----:B-1----:R-:W-:-:S04]  /*0740*/  @P0 IADD3 R180, P1, R211, R180, RZ ;  /* 0x000000b4d3b40210 */ /* 0x002fc80007f3e0ff */
[----:B------:R-:W5:Y:S01]  /*0750*/  LDG.E.64 R246, desc[UR4][R246.64] ;  /* 0x00000004f6f67981 */ /* 0x000f62000c1e1b00 */
[----:B------:R-:W-:Y:S02]  /*0760*/  @P0 IADD3.X R181, R212, R181, RZ, P1, !PT ;  /* 0x000000b5d4b50210 */ /* 0x000fe40000ffe4ff */
[----:B------:R-:W-:-:S03]  /*0770*/  ISETP.NE.U32.AND P1, PT, RZ, UR8, PT ;  /* 0x00000008ff007c0c */ /* 0x000fc6000bf25070 */
[----:B------:R1:W5:Y:S01]  /*0780*/  @P0 LDG.E.64 R238, desc[UR4][R180.64] ;  /* 0x00000004b4ee0981 */ /* 0x000362000c1e1b00 */
[----:B------:R-:W-:-:S13]  /*0790*/  ISETP.NE.AND.EX P1, PT, RZ, UR9, PT, P1 ;  /* 0x00000009ff007c0c */ /* 0x000fda000bf25310 */
[----:B------:R-:W-:-:S04]  /*07a0*/  @P1 LEA R212, P0, R6, UR8, 0x5 ;  /* 0x0000000806d41c11 */ /* 0x000fc8000f8028ff */
[----:B------:R-:W-:-:S05]  /*07b0*/  @P1 LEA.HI.X R213, R6, UR9, RZ, 0x5, P0 ;  /* 0x0000000906d51c11 */ /* 0x000fca00080f2cff */
[----:B------:R0:W5:Y:S04]  /*07c0*/  @P1 LDG.E.128 R48, desc[UR4][R212.64] ;  /* 0x00000004d4301981 */ /* 0x000168000c1e1d00 */
[----:B------:R0:W5:Y:S01]  /*07d0*/  @P1 LDG.E.128 R44, desc[UR4][R212.64+0x10] ;  /* 0x00001004d42c1981 */ /* 0x000162000c1e1d00 */
[C---:B--2---:R-:W-:Y:S01]  /*07e0*/  FADD.FTZ R228, -R182.reuse, R169 ;  /* 0x000000a9b6e47221 */ /* 0x044fe20000010100 */
[C---:B0-----:R-:W-:Y:S01]  /*07f0*/  FADD.FTZ R216, -R182.reuse, R168 ;  /* 0x000000a8b6d87221 */ /* 0x041fe20000010100 */
        /* <DEDUP_REMOVED lines=60> */
[----:B------:R-:W-:Y:S01]  /*0bc0*/  IADD3 R178, R6, 0x100, RZ ;  /* 0x0000010006b27810 */ /* 0x000fe20007ffe0ff */
[----:B-1----:R-:W-:Y:S01]  /*0bd0*/  FADD.FTZ R181, R170, R215 ;  /* 0x000000d7aab57221 */ /* 0x002fe20000010000 */
[----:B------:R-:W-:-:S07]  /*0be0*/  FFMA.FTZ R180, R216, R215, R172 ;  /* 0x000000d7d8b47223 */ /* 0x000fce00000100ac */
.L_x_2541:
[----:B------:R-:W-:Y:S05]  /*0bf0*/  BSYNC B0 ;  /* 0x0000000000007941 */ /* 0x000fea0003800000 */
.L_x_2540:
        /* <DEDUP_REMOVED lines=32> */
[C---:B-----5:R-:W-:Y:S01]  /*0e00*/  FMUL.FTZ R9, R27.reuse, R12 ;  /* 0x0000000c1b097220 */ /* 0x060fe20000410000 */
[C---:B------:R-:W-:Y:S01]  /*0e10*/  FADD.FTZ R8, -R182.reuse, R8 ;  /* 0x00000008b6087221 */ /* 0x040fe20000010100 */
[C---:B------:R-:W-:Y:S01]  /*0e20*/  FMUL.FTZ R209, R27.reuse, R170 ;  /* 0x000000aa1bd17220 */ /* 0x040fe20000410000 */
[----:B------:R-:W-:Y:S01]  /*0e30*/  FADD.FTZ R12, -R182, R11 ;  /* 0x0000000bb60c7221 */ /* 0x000fe20000010100 */
[----:B------:R-:W-:Y:S01]  /*0e40*/  FMUL.FTZ R210, R27, R210 ;  /* 0x000000d21bd27220 */ /* 0x000fe20000410000 */
[----:B----4-:R-:W-:-:S02]  /*0e50*/  HADD2.F32 R171, -RZ, R172.H0_H0 ;  /* 0x200000acffab7230 */ /* 0x010fc40000004100 */
[----:B------:R-:W-:-:S03]  /*0e60*/  HADD2.F32 R172, -RZ, R172.H1_H1 ;  /* 0x300000acffac7230 */ /* 0x000fc60000004100 */
[----:B------:R-:W-:Y:S01]  /*0e70*/  FMUL.FTZ R214, R136, R171 ;  /* 0x000000ab88d67220 */ /* 0x000fe20000410000 */
[--C-:B------:R-:W-:Y:S02]  /*0e80*/  HADD2.F32 R207, -RZ, R173.reuse.H0_H0 ;  /* 0x200000adffcf7230 */ /* 0x100fe40000004100 */
[----:B------:R-:W-:Y:S01]  /*0e90*/  FMUL.FTZ R208, R137, R172 ;  /* 0x000000ac89d07220 */ /* 0x000fe20000410000 */
[----:B------:R-:W-:Y:S01]  /*0ea0*/  FADD.FTZ R181, R181, R214 ;  /* 0x000000d6b5b57221 */ /* 0x000fe20000010000 */
[----:B------:R-:W-:Y:S01]  /*0eb0*/  FFMA.FTZ R11, R9, R214, R180 ;  /* 0x000000d6090b7223 */ /* 0x000fe200000100b4 */
[----:B------:R-:W-:Y:S02]  /*0ec0*/  HADD2.F32 R204, -RZ, R173.H1_H1 ;  /* 0x300000adffcc7230 */ /* 0x000fe40000004100 */
[----:B------:R-:W-:Y:S01]  /*0ed0*/  FADD.FTZ R74, R74, R207 ;  /* 0x000000cf4a4a7221 */ /* 0x000fe20000010000 */
[--C-:B------:R-:W-:Y:S02]  /*0ee0*/  HADD2.F32 R173, -RZ, R174.reuse.H0_H0 ;  /* 0x200000aeffad7230 */ /* 0x100fe40000004100 */
[----:B------:R-:W-:Y:S01]  /*0ef0*/  FMUL.FTZ R206, R27, R206 ;  /* 0x000000ce1bce7220 */ /* 0x000fe20000410000 */
        /* <DEDUP_REMOVED lines=16> */
[----:B------:R-:W-:-:S02]  /*1000*/  HADD2.F32 R174, -RZ, R174.H1_H1 ;  /* 0x300000aeffae7230 */ /* 0x000fc40000004100 */
[----:B------:R-:W-:Y:S01]  /*1010*/  FADD.FTZ R8, R171, R204 ;  /* 0x000000ccab087221 */ /* 0x000fe20000010000 */
[----:B------:R-:W-:Y:S01]  /*1020*/  FFMA.FTZ R10, R206, R204, R173 ;  /* 0x000000ccce0a7223 */ /* 0x000fe200000100ad */
[--C-:B------:R-:W-:Y:S02]  /*1030*/  HADD2.F32 R169, -RZ, R175.reuse.H0_H0 ;  /* 0x200000afffa97230 */ /* 0x100fe40000004100 */
        /* <DEDUP_REMOVED lines=8> */
[----:B------:R-:W-:-:S02]  /*10c0*/  HADD2.F32 R168, -RZ, R175.H1_H1 ;  /* 0x300000afffa87230 */ /* 0x000fc40000004100 */
        /* <DEDUP_REMOVED lines=14> */
.L_x_2543:
[----:B------:R-:W-:Y:S05]  /*11b0*/  BSYNC B0 ;  /* 0x0000000000007941 */ /* 0x000fea0003800000 */
.L_x_2542:
        /* <DEDUP_REMOVED lines=28> */
[----:B-1----:R-:W-:-:S03]  /*1380*/  FADD.FTZ R172, -R182, R22 ;  /* 0x00000016b6ac7221 */ /* 0x002fc60000010100 */
        /* <DEDUP_REMOVED lines=8> */
[----:B------:R-:W-:Y:S02]  /*1410*/  HADD2.F32 R22, -RZ, R168.H1_H1 ;  /* 0x300000a8ff167230 */ /* 0x000fe40000004100 */
[----:B------:R-:W-:-:S02]  /*1420*/  HADD2.F32 R21, -RZ, R169.H0_H0 ;  /* 0x200000a9ff157230 */ /* 0x000fc40000004100 */
[----:B------:R-:W-:Y:S01]  /*1430*/  FADD.FTZ R64, R64, R13 ;  /* 0x0000000d40407221 */ /* 0x000fe20000010000 */
[-C--:B------:R-:W-:Y:S01]  /*1440*/  FFMA.FTZ R96, R7, R13.reuse, R96 ;  /* 0x0000000d07607223 */ /* 0x080fe20000010060 */
[----:B------:R-:W-:Y:S01]  /*1450*/  FMUL.FTZ R16, R128, R13 ;  /* 0x0000000d80107220 */ /* 0x000fe20000410000 */
[----:B------:R-:W-:Y:S01]  /*1460*/  FMUL.FTZ R13, R27, R172 ;  /* 0x000000ac1b0d7220 */ /* 0x000fe20000410000 */
[----:B------:R-:W-:Y:S02]  /*1470*/  HADD2.F32 R23, -RZ, R170.H0_H0 ;  /* 0x200000aaff177230 */ /* 0x000fe40000004100 */
        /* <DEDUP_REMOVED lines=21> */
[----:B------:R-:W-:Y:S01]  /*15d0*/  FMUL.FTZ R24, R27, R212 ;  /* 0x000000d41b187220 */ /* 0x000fe20000410000 */
[--C-:B------:R-:W-:Y:S02]  /*15e0*/  HADD2.F32 R25, -RZ, R171.reuse.H0_H0 ;  /* 0x200000abff197230 */ /* 0x100fe40000004100 */
[----:B------:R-:W-:Y:S02]  /*15f0*/  HADD2.F32 R168, -RZ, R171.H1_H1 ;  /* 0x300000abffa87230 */ /* 0x000fe40000004100 */
        /* <DEDUP_REMOVED lines=23> */
.L_x_2545:
[----:B------:R-:W-:Y:S05]  /*1770*/  BSYNC B0 ;  /* 0x0000000000007941 */ /* 0x000fea0003800000 */
.L_x_2544:
        /* <DEDUP_REMOVED lines=9> */
[C---:B------:R-:W-:Y:S01]  /*1810*/  IADD3 R240, P1, R187.reuse, UR12, RZ ;  /* 0x0000000cbbf07c10 */ /* 0x040fe2000ff3e0ff */
[----:B------:R-:W2:Y:S03]  /*1820*/  LDG.E.128 R172, desc[UR4][R190.64+0x10] ;  /* 0x00001004beac7981 */ /* 0x000ea6000c1e1d00 */
[----:B------:R-:W-:Y:S01]  /*1830*/  IADD3.X R241, R170, UR13, RZ, P1, !PT ;  /* 0x0000000daaf17c10 */ /* 0x000fe20008ffe4ff */
[----:B------:R-:W1:Y:S05]  /*1840*/  @P0 LDC.64 R168, c[0x0][0x248] ;  /* 0x00009200ffa80b82 */ /* 0x000e6a0000000a00 */
[----:B------:R-:W5:Y:S01]  /*1850*/  LDG.E.64 R240, desc[UR4][R240.64] ;  /* 0x00000004f0f07981 */ /* 0x000f62000c1e1b00 */
[----:B-1----:R-:W-:-:S04]  /*1860*/  @P0 IADD3 R186, P1, R187, R168, RZ ;  /* 0x000000a8bbba0210 */ /* 0x002fc80007f3e0ff */
[----:B------:R-:W-:Y:S02]  /*1870*/  @P0 IADD3.X R187, R170, R169, RZ, P1, !PT ;  /* 0x000000a9aabb0210 */ /* 0x000fe40000ffe4ff */
[----:B------:R-:W-:Y:S01]  /*1880*/  ISETP.NE.U32.AND P1, PT, RZ, UR8, PT ;  /* 0x00000008ff007c0c */ /* 0x000fe2000bf25070 */
[C---:B0-----:R-:W-:Y:S01]  /*1890*/  IMAD.WIDE.U32 R176, R178.reuse, 0x10, R176 ;  /* 0x00000010b2b07825 */ /* 0x041fe200078e00b0 */
[----:B------:R-:W3:Y:S02]  /*18a0*/  LDG.E.128 R168, desc[UR4][R190.64] ;  /* 0x00000004bea87981 */ /* 0x000ee4000c1e1d00 */
[----:B------:R-:W-:Y:S02]  /*18b0*/  ISETP.NE.AND.EX P1, PT, RZ, UR9, PT, P1 ;  /* 0x00000009ff007c0c */ /* 0x000fe4000bf25310 */
[----:B------:R0:W5:Y:S11]  /*18c0*/  @P0 LDG.E.64 R232, desc[UR4][R186.64] ;  /* 0x00000004bae80981 */ /* 0x000176000c1e1b00 */
[----:B------:R-:W-:-:S04]  /*18d0*/  @P1 LEA R188, P6, R178, UR8, 0x5 ;  /* 0x00000008b2bc1c11 */ /* 0x000fc8000f8c28ff */
[----:B------:R-:W-:Y:S02]  /*18e0*/  @P1 LEA.HI.X R189, R178, UR9, RZ, 0x5, P6 ;  /* 0x00000009b2bd1c11 */ /* 0x000fe4000b0f2cff */
[----:B------:R-:W4:Y:S04]  /*18f0*/  LDG.E.128 R176, desc[UR4][R176.64] ;  /* 0x00000004b0b07981 */ /* 0x000f28000c1e1d00 */
[----:B------:R-:W5:Y:S04]  /*1900*/  @P1 LDG.E.128 R148, desc[UR4][R188.64] ;  /* 0x00000004bc941981 */ /* 0x000f68000c1e1d00 */
[----:B------:R1:W5:Y:S01]  /*1910*/  @P1 LDG.E.128 R152, desc[UR4][R188.64+0x10] ;  /* 0x00001004bc981981 */ /* 0x000362000c1e1d00 */
[C---:B--2---:R-:W-:Y:S01]  /*1920*/  FADD.FTZ R198, -R182.reuse, R173 ;  /* 0x000000adb6c67221 */ /* 0x044fe20000010100 */
[C---:B------:R-:W-:Y:S01]  /*1930*/  FADD.FTZ R196, -R182.reuse, R172 ;  /* 0x000000acb6c47221 */ /* 0x040fe20000010100 */
[C---:B------:R-:W-:Y:S01]  /*1940*/  FADD.FTZ R200, -R182.reuse, R175 ;  /* 0x000000afb6c87221 */ /* 0x040fe20000010100 */
[----:B------:R-:W-:-:S02]  /*1950*/  FADD.FTZ R174, -R182, R174 ;  /* 0x000000aeb6ae7221 */ /* 0x000fc40000010100 */
[C---:B-----5:R-:W-:Y:S01]  /*1960*/  FMUL.FTZ R193, R27.reuse, R196 ;  /* 0x000000c41bc17220 */ /* 0x060fe20000410000 */
[C---:B------:R-:W-:Y:S01]  /*1970*/  FMUL.FTZ R196, R27.reuse, R198 ;  /* 0x000000c61bc47220 */ /* 0x040fe20000410000 */
[C---:B------:R-:W-:Y:S01]  /*1980*/  FMUL.FTZ R197, R27.reuse, R174 ;  /* 0x000000ae1bc57220 */ /* 0x040fe20000410000 */
[C---:B---3--:R-:W-:Y:S01]  /*1990*/  FADD.FTZ R194, -R182.reuse, R171 ;  /* 0x000000abb6c27221 */ /* 0x048fe20000010100 */
[C---:B------:R-:W-:Y:S01]  /*19a0*/  FADD.FTZ R168, -R182.reuse, R168 ;  /* 0x000000a8b6a87221 */ /* 0x040fe20000010100 */
[C---:B------:R-:W-:Y:S01]  /*19b0*/  FADD.FTZ R170, -R182.reuse, R170 ;  /* 0x000000aab6aa7221 */ /* 0x040fe20000010100 */
[----:B------:R-:W-:Y:S02]  /*19c0*/  FADD.FTZ R192, -R182, R169 ;  /* 0x000000a9b6c07221 */ /* 0x000fe40000010100 */
[C---:B------:R-:W-:Y:S01]  /*19d0*/  FMUL.FTZ R185, R27.reuse, R168 ;  /* 0x000000a81bb97220 */ /* 0x040fe20000410000 */
[C---:B0-----:R-:W-:Y:S01]  /*19e0*/  FMUL.FTZ R187, R27.reuse, R170 ;  /* 0x000000aa1bbb7220 */ /* 0x041fe20000410000 */
[C---:B------:R-:W-:Y:S01]  /*19f0*/  FMUL.FTZ R186, R27.reuse, R192 ;  /* 0x000000c01bba7220 */ /* 0x040fe20000410000 */
[----:B------:R-:W-:Y:S01]  /*1a00*/  FMUL.FTZ R190, R27, R194 ;  /* 0x000000c21bbe7220 */ /* 0x000fe20000410000 */
[----:B----4-:R-:W-:-:S02]  /*1a10*/  HADD2.F32 R171, -RZ, R176.H0_H0 ;  /* 0x200000b0ffab7230 */ /* 0x010fc40000004100 */
[----:B------:R-:W-:-:S03]  /*1a20*/  HADD2.F32 R176, -RZ, R176.H1_H1 ;  /* 0x300000b0ffb07230 */ /* 0x000fc60000004100 */
[-C--:B-1----:R-:W-:Y:S01]  /*1a30*/  FMUL.FTZ R188, R120, R171.reuse ;  /* 0x000000ab78bc7220 */ /* 0x082fe20000410000 */
[--C-:B------:R-:W-:Y:S02]  /*1a40*/  HADD2.F32 R173, -RZ, R177.reuse.H0_H0 ;  /* 0x200000b1ffad7230 */ /* 0x100fe40000004100 */
[----:B------:R-:W-:Y:S01]  /*1a50*/  FADD.FTZ R56, R56, R171 ;  /* 0x000000ab38387221 */ /* 0x000fe20000010000 */
[----:B------:R-:W-:Y:S01]  /*1a60*/  FFMA.FTZ R88, R185, R171, R88 ;  /* 0x000000abb9587223 */ /* 0x000fe20000010058 */
        /* <DEDUP_REMOVED lines=43> */
.L_x_2547:
[----:B------:R-:W-:Y:S05]  /*1d20*/  BSYNC B0 ;  /* 0x0000000000007941 */ /* 0x000fea0003800000 */
.L_x_2546:
        /* <DEDUP_REMOVED lines=25> */
.L_x_2574:
        /* <DEDUP_REMOVED lines=157> */
.L_x_2550:
[----:B------:R-:W-:Y:S05]  /*2890*/  BSYNC B0 ;  /* 0x0000000000007941 */ /* 0x000fea0003800000 */
.L_x_2549:
        /* <DEDUP_REMOVED lines=123> */
.L_x_2552:
[----:B------:R-:W-:Y:S05]  /*3050*/  BSYNC B0 ;  /* 0x0000000000007941 */ /* 0x000fea0003800000 */
.L_x_2551:
        /* <DEDUP_REMOVED lines=123> */
.L_x_2554:
[----:B------:R-:W-:Y:S05]  /*3810*/  BSYNC B0 ;  /* 0x0000000000007941 */ /* 0x000fea0003800000 */
.L_x_2553:
        /* <DEDUP_REMOVED lines=69> */
[----:B------:R-:W-:Y:S02]  /*3c70*/  @P0 F2FP.F16.F32.PACK_AB R177, RZ, R177 ;  /* 0x000000b1ffb1023e */ /* 0x000fe400000000ff */
[----:B------:R-:W-:-:S02]  /*3c80*/  FSEL R180, R27, RZ, P6 ;  /* 0x000000ff1bb47208 */ /* 0x000fc40003000000 */
[----:B------:R-:W-:Y:S02]  /*3c90*/  @P0 LOP3.LUT P6, RZ, R232, 0xff00, RZ, 0xc0, !PT ;  /* 0x0000ff00e8ff0812 */ /* 0x000fe400078cc0ff */
[----:B------:R-:W-:Y:S02]  /*3ca0*/  @P0 PRMT R164, R177, 0x7610, R164 ;  /* 0x00007610b1a40816 */ /* 0x000fe400000000a4 */
[----:B------:R-:W-:Y:S02]  /*3cb0*/  @P0 FSEL R27, R27, RZ, P6 ;  /* 0x000000ff1b1b0208 */ /* 0x000fe40003000000 */
[----:B------:R-:W-:Y:S02]  /*3cc0*/  LOP3.LUT P6, RZ, R240, 0xff0000, RZ, 0xc0, !PT ;  /* 0x00ff0000f0ff7812 */ /* 0x000fe400078cc0ff */
[----:B------:R-:W-:Y:S02]  /*3cd0*/  @P0 F2FP.F16.F32.PACK_AB R27, RZ, R27 ;  /* 0x0000001bff1b023e */ /* 0x000fe400000000ff */
[----:B0-----:R-:W-:-:S02]  /*3ce0*/  FSEL R169, R178, RZ, P6 ;  /* 0x000000ffb2a97208 */ /* 0x001fc40003000000 */
[----:B------:R-:W-:Y:S02]  /*3cf0*/  @P0 LOP3.LUT P6, RZ, R232, 0xff0000, RZ, 0xc0, !PT ;  /* 0x00ff0000e8ff0812 */ /* 0x000fe400078cc0ff */
[----:B------:R-:W-:Y:S02]  /*3d00*/  @P0 PRMT R164, R164, 0x5410, R27 ;  /* 0x00005410a4a40816 */ /* 0x000fe4000000001b */
        /* <DEDUP_REMOVED lines=9> */
[----:B------:R-:W-:-:S02]  /*3da0*/  FSEL R170, R179, RZ, P6 ;  /* 0x000000ffb3aa7208 */ /* 0x000fc40003000000 */
[----:B------:R-:W-:Y:S02]  /*3db0*/  @P0 LOP3.LUT P6, RZ, R233, 0xff, RZ, 0xc0, !PT ;  /* 0x000000ffe9ff0812 */ /* 0x000fe400078cc0ff */
[----:B------:R-:W-:Y:S02]  /*3dc0*/  F2FP.F16.F32.PACK_AB R169, R168, R169 ;  /* 0x000000a9a8a9723e */ /* 0x000fe400000000ff */
        /* <DEDUP_REMOVED lines=19> */
[----:B------:R-:W0:Y:S01]  /*3f00*/  LDC.64 R172, c[0x0][0x2f8] ;  /* 0x0000be00ffac7b82 */ /* 0x000e220000000a00 */
[----:B------:R-:W-:Y:S02]  /*3f10*/  @P0 LEA R174, P6, R6, UR14, 0x4 ;  /* 0x0000000e06ae0c11 */ /* 0x000fe4000f8c20ff */
[----:B------:R-:W-:Y:S02]  /*3f20*/  @P0 F2FP.F16.F32.PACK_AB R229, RZ, R229 ;  /* 0x000000e5ffe5023e */ /* 0x000fe400000000ff */
[----:B------:R-:W-:-:S02]  /*3f30*/  F2FP.F16.F32.PACK_AB R170, R181, R170 ;  /* 0x000000aab5aa723e */ /* 0x000fc400000000ff */
[----:B------:R-:W-:Y:S02]  /*3f40*/  F2FP.F16.F32.PACK_AB R171, R182, R179 ;  /* 0x000000b3b6ab723e */ /* 0x000fe400000000ff */
[----:B------:R-:W-:Y:S02]  /*3f50*/  @P0 LEA.HI.X R175, R6, UR15, RZ, 0x4, P6 ;  /* 0x0000000f06af0c11 */ /* 0x000fe4000b0f24ff */
[----:B------:R-:W-:Y:S02]  /*3f60*/  @P0 PRMT R165, R165, 0x5410, R176 ;  /* 0x00005410a5a50816 */ /* 0x000fe400000000b0 */
[----:B------:R-:W-:Y:S02]  /*3f70*/  @P0 PRMT R166, R166, 0x5410, R212 ;  /* 0x00005410a6a60816 */ /* 0x000fe400000000d4 */
[----:B------:R-:W-:Y:S01]  /*3f80*/  @P0 PRMT R167, R167, 0x5410, R229 ;  /* 0x00005410a7a70816 */ /* 0x000fe200000000e5 */
[----:B0-----:R-:W-:-:S05]  /*3f90*/  IMAD.WIDE.U32 R172, R6, 0x10, R172 ;  /* 0x0000001006ac7825 */ /* 0x001fca00078e00ac */
[----:B------:R3:W-:Y:S04]  /*3fa0*/  STG.E.128 desc[UR4][R172.64], R168 ;  /* 0x000000a8ac007986 */ /* 0x0007e8000c101d04 */
[----:B------:R3:W-:Y:S02]  /*3fb0*/  @P0 STG.E.128 desc[UR4][R174.64], R164 ;  /* 0x000000a4ae000986 */ /* 0x0007e4000c101d04 */
.L_x_2556:
[----:B------:R-:W-:Y:S05]  /*3fc0*/  BSYNC B0 ;  /* 0x0000000000007941 */ /* 0x000fea0003800000 */
.L_x_2555:
[----:B------:R-:W-:Y:S02]  /*3fd0*/  IADD3 R5, R5, UR20, RZ ;  /* 0x0000001405057c10 */ /* 0x000fe4000fffe0ff */
[----:B------:R-:W-:Y:S02]  /*3fe0*/  SEL R183, RZ, 0x1, P1 ;  /* 0x00000001ffb77807 */ /* 0x000fe40000800000 */
[----:B------:R-:W-:-:S13]  /*3ff0*/  ISETP.GE.AND P0, PT, R5, UR21, PT ;  /* 0x0000001505007c0c */ /* 0x000fda000bf06270 */
[----:B------:R-:W-:Y:S05]  /*4000*/  @!P0 BRA `(.L_x_2557) ;  /* 0xffffffc400508947 */ /* 0x000fea000383ffff */
.L_x_2539:
        /* <DEDUP_REMOVED lines=17> */
.L_x_2559:
[----:B------:R-:W-:Y:S05]  /*4120*/  BSYNC B0 ;  /* 0x0000000000007941 */ /* 0x000fea0003800000 */
.L_x_2558:
        /* <DEDUP_REMOVED lines=11> */
.L_x_2561:
[----:B------:R-:W-:Y:S05]  /*41e0*/  BSYNC B0 ;  /* 0x0000000000007941 */ /* 0x000fea0003800000 */
.L_x_2560:
        /* <DEDUP_REMOVED lines=11> */
.L_x_2563:
[----:B------:R-:W-:Y:S05]  /*42a0*/  BSYNC B0 ;  /* 0x0000000000007941 */ /* 0x000fea0003800000 */
.L_x_2562:
        /* <DEDUP_REMOVED lines=10> */
.L_x_2548:
[----:B------:R-:W-:Y:S01]  /*4350*/  HFMA2.MMA R179, -RZ, RZ, 0, 9.5367431640625e-07 ;  /* 0x00000010ffb37435 */ /* 0x000fe200000001ff */
[----:B------:R-:W-:Y:S02]  /*4360*/  MOV R182, 0x1f ;  /* 0x0000001f00b67802 */ /* 0x000fe40000000f00 */
[----:B------:R-:W-:-:S08]  /*4370*/  MOV R178, 0xffffffff ;  /* 0xffffffff00b27802 */ /* 0x000fd00000000f00 */
[----:B-----5:R-:W-:Y:S05]  /*4380*/  WARPSYNC.COLLECTIVE R178, `(.L_x_2564) ;  /* 0x00000000b2087348 */ /* 0x020fea0003c00000 */
[----:B------:R0:W1:Y:S02]  /*4390*/  SHFL.DOWN P6, R213, R181, R179, R182 ;  /* 0x080000b3b5d57389 */ /* 0x00006400000c00b6 */
[----:B01---5:R-:W-:Y:S01]  /*43a0*/  ENDCOLLECTIVE ;  /* 0x000000000000791b */ /* 0x023fe20003800000 */
.L_x_2564:
[----:B------:R-:W-:-:S05]  /*43b0*/  MOV R170, R213 ;  /* 0x000000d500aa7202 */ /* 0x000fca0000000f00 */
[----:B------:R-:W-:Y:S01]  /*43c0*/  FADD.FTZ R170, R170, R181 ;  /* 0x000000b5aaaa7221 */ /* 0x000fe20000010000 */
[----:B------:R-:W-:-:S07]  /*43d0*/  MOV R181, R180 ;  /* 0x000000b400b57202 */ /* 0x000fce0000000f00 */
[----:B------:R-:W-:Y:S05]  /*43e0*/  WARPSYNC.COLLECTIVE R178, `(.L_x_2565) ;  /* 0x00000000b2087348 */ /* 0x000fea0003c00000 */
[----:B------:R0:W1:Y:S02]  /*43f0*/  SHFL.DOWN P6, R213, R181, R179, R182 ;  /* 0x080000b3b5d57389 */ /* 0x00006400000c00b6 */
[----:B01----:R-:W-:Y:S01]  /*4400*/  ENDCOLLECTIVE ;  /* 0x000000000000791b */ /* 0x003fe20003800000 */
.L_x_2565:
[----:B------:R-:W-:Y:S01]  /*4410*/  HFMA2.MMA R179, -RZ, RZ, 0, 4.76837158203125e-07 ;  /* 0x00000008ffb37435 */ /* 0x000fe200000001ff */
[----:B------:R-:W-:Y:S02]  /*4420*/  MOV R181, R170 ;  /* 0x000000aa00b57202 */ /* 0x000fe40000000f00 */
[----:B------:R-:W-:-:S08]  /*4430*/  MOV R171, R213 ;  /* 0x000000d500ab7202 */ /* 0x000fd00000000f00 */
[----:B------:R-:W-:Y:S05]  /*4440*/  WARPSYNC.COLLECTIVE R178, `(.L_x_2566) ;  /* 0x00000000b2087348 */ /* 0x000fea0003c00000 */
[----:B------:R0:W1:Y:S02]  /*4450*/  SHFL.DOWN P6, R213, R181, R179, R182 ;  /* 0x080000b3b5d57389 */ /* 0x00006400000c00b6 */
[----:B01----:R-:W-:Y:S01]  /*4460*/  ENDCOLLECTIVE ;  /* 0x000000000000791b */ /* 0x003fe20003800000 */
.L_x_2566:
[----:B------:R-:W-:-:S05]  /*4470*/  FADD.FTZ R171, R171, R180 ;  /* 0x000000b4abab7221 */ /* 0x000fca0000010000 */
[----:B------:R-:W-:Y:S02]  /*4480*/  MOV R181, R171 ;  /* 0x000000ab00b57202 */ /* 0x000fe40000000f00 */
[----:B------:R-:W-:-:S07]  /*4490*/  MOV R173, R213 ;  /* 0x000000d500ad7202 */ /* 0x000fce0000000f00 */
[----:B------:R-:W-:Y:S05]  /*44a0*/  WARPSYNC.COLLECTIVE R178, `(.L_x_2567) ;  /* 0x00000000b2087348 */ /* 0x000fea0003c00000 */
[----:B------:R0:W1:Y:S02]  /*44b0*/  SHFL.DOWN P6, R213, R181, R179, R182 ;  /* 0x080000b3b5d57389 */ /* 0x00006400000c00b6 */
[----:B01----:R-:W-:Y:S01]  /*44c0*/  ENDCOLLECTIVE ;  /* 0x000000000000791b */ /* 0x003fe20003800000 */
.L_x_2567:
[----:B------:R-:W-:Y:S01]  /*44d0*/  FADD.FTZ R173, R170, R173 ;  /* 0x000000adaaad7221 */ /* 0x000fe20000010000 */
[----:B------:R-:W-:-:S04]  /*44e0*/  HFMA2.MMA R179, -RZ, RZ, 0, 2.384185791015625e-07 ;  /* 0x00000004ffb37435 */ /* 0x000fc800000001ff */
[----:B------:R-:W-:Y:S02]  /*44f0*/  MOV R181, R173 ;  /* 0x000000ad00b57202 */ /* 0x000fe40000000f00 */
[----:B------:R-:W-:-:S07]  /*4500*/  MOV R172, R213 ;  /* 0x000000d500ac7202 */ /* 0x000fce0000000f00 */
[----:B------:R-:W-:Y:S05]  /*4510*/  WARPSYNC.COLLECTIVE R178, `(.L_x_2568) ;  /* 0x00000000b2087348 */ /* 0x000fea0003c00000 */
[----:B------:R0:W1:Y:S02]  /*4520*/  SHFL.DOWN P6, R213, R181, R179, R182 ;  /* 0x080000b3b5d57389 */ /* 0x00006400000c00b6 */
[----:B01----:R-:W-:Y:S01]  /*4530*/  ENDCOLLECTIVE ;  /* 0x000000000000791b */ /* 0x003fe20003800000 */
.L_x_2568:
[----:B------:R-:W-:-:S05]  /*4540*/  FADD.FTZ R172, R171, R172 ;  /* 0x000000acabac7221 */ /* 0x000fca0000010000 */
[----:B------:R-:W-:Y:S02]  /*4550*/  MOV R181, R172 ;  /* 0x000000ac00b57202 */ /* 0x000fe40000000f00 */
[----:B------:R-:W-:-:S07]  /*4560*/  MOV R174, R213 ;  /* 0x000000d500ae7202 */ /* 0x000fce0000000f00 */
[----:B------:R-:W-:Y:S05]  /*4570*/  WARPSYNC.COLLECTIVE R178, `(.L_x_2569) ;  /* 0x00000000b2087348 */ /* 0x000fea0003c00000 */
[----:B------:R0:W1:Y:S02]  /*4580*/  SHFL.DOWN P6, R213, R181, R179, R182 ;  /* 0x080000b3b5d57389 */ /* 0x00006400000c00b6 */
[----:B01----:R-:W-:Y:S01]  /*4590*/  ENDCOLLECTIVE ;  /* 0x000000000000791b */ /* 0x003fe20003800000 */
.L_x_2569:
[----:B------:R-:W-:Y:S01]  /*45a0*/  FADD.FTZ R174, R173, R174 ;  /* 0x000000aeadae7221 */ /* 0x000fe20000010000 */
[----:B------:R-:W-:-:S04]  /*45b0*/  HFMA2.MMA R179, -RZ, RZ, 0, 1.1920928955078125e-07 ;  /* 0x00000002ffb37435 */ /* 0x000fc800000001ff */
[----:B------:R-:W-:Y:S02]  /*45c0*/  MOV R181, R174 ;  /* 0x000000ae00b57202 */ /* 0x000fe40000000f00 */
[----:B------:R-:W-:-:S07]  /*45d0*/  MOV R175, R213 ;  /* 0x000000d500af7202 */ /* 0x000fce0000000f00 */
[----:B------:R-:W-:Y:S05]  /*45e0*/  WARPSYNC.COLLECTIVE R178, `(.L_x_2570) ;  /* 0x00000000b2087348 */ /* 0x000fea0003c00000 */
[----:B------:R0:W1:Y:S02]  /*45f0*/  SHFL.DOWN P6, R213, R181, R179, R182 ;  /* 0x080000b3b5d57389 */ /* 0x00006400000c00b6 */
[----:B01----:R-:W-:Y:S01]  /*4600*/  ENDCOLLECTIVE ;  /* 0x000000000000791b */ /* 0x003fe20003800000 */
.L_x_2570:
[----:B------:R-:W-:-:S05]  /*4610*/  FADD.FTZ R175, R172, R175 ;  /* 0x000000afacaf7221 */ /* 0x000fca0000010000 */
[----:B------:R-:W-:Y:S02]  /*4620*/  MOV R181, R175 ;  /* 0x000000af00b57202 */ /* 0x000fe40000000f00 */
[----:B------:R-:W-:-:S07]  /*4630*/  MOV R177, R213 ;  /* 0x000000d500b17202 */ /* 0x000fce0000000f00 */
[----:B------:R-:W-:Y:S05]  /*4640*/  WARPSYNC.COLLECTIVE R178, `(.L_x_2571) ;  /* 0x00000000b2087348 */ /* 0x000fea0003c00000 */
[----:B------:R0:W1:Y:S02]  /*4650*/  SHFL.DOWN P6, R213, R181, R179, R182 ;  /* 0x080000b3b5d57389 */ /* 0x00006400000c00b6 */
[----:B01----:R-:W-:Y:S01]  /*4660*/  ENDCOLLECTIVE ;  /* 0x000000000000791b */ /* 0x003fe20003800000 */
.L_x_2571:
[----:B------:R-:W-:Y:S01]  /*4670*/  FADD.FTZ R177, R174, R177 ;  /* 0x000000b1aeb17221 */ /* 0x000fe20000010000 */
[----:B------:R-:W-:-:S04]  /*4680*/  HFMA2.MMA R179, -RZ, RZ, 0, 5.9604644775390625e-08 ;  /* 0x00000001ffb37435 */ /* 0x000fc800000001ff */
[----:B------:R-:W-:Y:S02]  /*4690*/  MOV R181, R177 ;  /* 0x000000b100b57202 */ /* 0x000fe40000000f00 */
[----:B------:R-:W-:-:S07]  /*46a0*/  MOV R176, R213 ;  /* 0x000000d500b07202 */ /* 0x000fce0000000f00 */
[----:B------:R-:W-:Y:S05]  /*46b0*/  WARPSYNC.COLLECTIVE R178, `(.L_x_2572) ;  /* 0x00000000b2087348 */ /* 0x000fea0003c00000 */
[----:B------:R0:W1:Y:S02]  /*46c0*/  SHFL.DOWN P6, R213, R181, R179, R182 ;  /* 0x080000b3b5d57389 */ /* 0x00006400000c00b6 */
[----:B01----:R-:W-:Y:S01]  /*46d0*/  ENDCOLLECTIVE ;  /* 0x000000000000791b */ /* 0x003fe20003800000 */
.L_x_2572:
[----:B------:R-:W-:-:S05]  /*46e0*/  FADD.FTZ R176, R175, R176 ;  /* 0x000000b0afb07221 */ /* 0x000fca0000010000 */
[----:B------:R-:W-:Y:S02]  /*46f0*/  MOV R181, R176 ;  /* 0x000000b000b57202 */ /* 0x000fe40000000f00 */
[----:B------:R-:W-:-:S07]  /*4700*/  MOV R212, R213 ;  /* 0x000000d500d47202 */ /* 0x000fce0000000f00 */
[----:B------:R-:W-:Y:S05]  /*4710*/  WARPSYNC.COLLECTIVE R178, `(.L_x_2573) ;  /* 0x00000000b2087348 */ /* 0x000fea0003c00000 */
[----:B------:R0:W1:Y:S02]  /*4720*/  SHFL.DOWN P6, R213, R181, R179, R182 ;  /* 0x080000b3b5d57389 */ /* 0x00006400000c00b6 */
[----:B01----:R-:W-:Y:S01]  /*4730*/  ENDCOLLECTIVE ;  /* 0x000000000000791b */ /* 0x003fe20003800000 */
.L_x_2573:
[----:B------:R-:W-:Y:S05]  /*4740*/  BRA `(.L_x_2574) ;  /* 0xffffffd400dc7947 */ /* 0x000fea000383ffff */
.L_x_2575:
        /* <DEDUP_REMOVED lines=11> */
.L_x_3598:


//--------------------- .text._ZN10layer_norm22ln_bwd_finalize_kernelINS_22Kernel_traits_finalizeILj8192Ef6__halffS2_fjLb0ELj1024ELj4ENS_18Kernel_traits_baseILj8192EfS2_fS2_fjLj1024EEEEELb0ELb1EEEvNS_9BwdParamsE --------------------------
	.section	.text._ZN10layer_norm22ln_bwd_finalize_kernelINS_22Kernel_traits_finalizeILj8192Ef6__halffS2_fjLb0ELj1024ELj4ENS_18Kernel_traits_baseILj8192EfS2_fS2_fjLj1024EEEEELb0ELb1EEEvNS_9BwdParamsE,"ax",@progbits
	.align	128
        .global         _ZN10layer_norm22ln_bwd_finalize_kernelINS_22Kernel_traits_finalizeILj8192Ef6__halffS2_fjLb0ELj1024ELj4ENS_18Kernel_traits_baseILj8192EfS2_fS2_fjLj1024EEEEELb0ELb1EEEvNS_9BwdParamsE
        .type           _ZN10layer_norm22ln_bwd_finalize_kernelINS_22Kernel_traits_finalizeILj8192Ef6__halffS2_fjLb0ELj1024ELj4ENS_18Kernel_traits_baseILj8192EfS2_fS2_fjLj1024EEEEELb0ELb1EEEvNS_9BwdParamsE,@function
        .size           _ZN10layer_norm22ln_bwd_finalize_kernelINS_22Kernel_traits_finalizeILj8192Ef6__halffS2_fjLb0ELj1024ELj4ENS_18Kernel_traits_baseILj8192EfS2_fS2_fjLj1024EEEEELb0ELb1EEEvNS_9BwdParamsE,(.L_x_3599 - _ZN10layer_norm22ln_bwd_finalize_kernelINS_22Kernel_traits_finalizeILj8192Ef6__halffS2_fjLb0ELj1024ELj4ENS_18Kernel_traits_baseILj8192EfS2_fS2_fjLj1024EEEEELb0ELb1EEEvNS_9BwdParamsE)
        .other          _ZN10layer_norm22ln_bwd_finalize_kernelINS_22Kernel_traits_finalizeILj8192Ef6__halffS2_fjLb0ELj1024ELj4ENS_18Kernel_traits_baseILj8192EfS2_fS2_fjLj1024EEEEELb0ELb1EEEvNS_9BwdParamsE,@"STO_CUDA_ENTRY STV_DEFAULT"
_ZN10layer_norm22ln_bwd_finalize_kernelINS_22Kernel_traits_finalizeILj8192Ef6__halffS2_fjLb0ELj1024ELj4ENS_18Kernel_traits_baseILj8192EfS2_fS2_fjLj1024EEEEELb0ELb1EEEvNS_9BwdParamsE:
.text._ZN10layer_norm22ln_bwd_finalize_kernelINS_22Kernel_traits_finalizeILj8192Ef6__halffS2_fjLb0ELj1024ELj4ENS_18Kernel_traits_baseILj8192EfS2_fS2_fjLj1024EEEEELb0ELb1EEEvNS_9BwdParamsE:
        /* <DEDUP_REMOVED lines=26> */
.L_x_2585:
        /* <DEDUP_REMOVED lines=31> */
.L_x_2580:
        /* <DEDUP_REMOVED lines=34> */
.L_x_2579:
[----:B------:R-:W-:Y:S05]  /*05b0*/  BSYNC B1 ;  /* 0x0000000000017941 */ /* 0x000fea0003800000 */
.L_x_2578:
        /* <DEDUP_REMOVED lines=25> */
.L_x_2582:
[----:B------:R-:W-:Y:S05]  /*0750*/  BSYNC B1 ;  /* 0x0000000000017941 */ /* 0x000fea0003800000 */
.L_x_2581:
        /* <DEDUP_REMOVED lines=12> */
.L_x_2577:
[----:B------:R-:W-:Y:S05]  /*0820*/  BSYNC B0 ;  /* 0x0000000000007941 */ /* 0x000fea0003800000 */
.L_x_2576:
        /* <DEDUP_REMOVED lines=29> */
.L_x_2596:
[----:B------:R-:W-:Y:S01]  /*0a00*/  @!P1 SHF.R.U32.HI R12, RZ, 0x3, R0 ;  /* 0x00000003ff0c9819 */ /* 0x000fe20000011600 */
[----:B----4-:R-:W-:Y:S01]  /*0a10*/  FADD.FTZ R14, R9, R14 ;  /* 0x0000000e090e7221 */ /* 0x010fe20000010000 */
[----:B---3--:R-:W-:Y:S02]  /*0a20*/  FADD.FTZ R11, R10, R11 ;  /* 0x0000000b0a0b7221 */ /* 0x008fe40000010000 */
[----:B------:R-:W-:-:S05]  /*0a30*/  @!P1 LOP3.LUT R12, R12, 0x1ffffffc, RZ, 0xc0, !PT ;  /* 0x1ffffffc0c0c9812 */ /* 0x000fca00078ec0ff */
[----:B------:R3:W-:Y:S04]  /*0a40*/  @!P1 STS [R12+UR4+0x2000], R14 ;  /* 0x0020000e0c009988 */ /* 0x0007e80008000804 */
[----:B------:R3:W-:Y:S02]  /*0a50*/  @!P1 STS [R12+UR4+0x2080], R11 ;  /* 0x0020800b0c009988 */ /* 0x0007e40008000804 */
.L_x_2583:
        /* <DEDUP_REMOVED lines=15> */
.L_x_2584:
[----:B------:R-:W-:Y:S01]  /*0b50*/  HFMA2.MMA R19, -RZ, RZ, 0, 5.9604644775390625e-08 ;  /* 0x00000001ff137435 */ /* 0x000fe200000001ff */
[----:B0--3--:R-:W-:Y:S01]  /*0b60*/  MOV R20, R10 ;  /* 0x0000000a00147202 */ /* 0x009fe20000000f00 */
[----:B------:R-:W-:Y:S01]  /*0b70*/  IMAD.MOV.U32 R22, RZ, RZ, 0x1f ;  /* 0x0000001fff167424 */ /* 0x000fe200078e00ff */
[----:B------:R-:W-:-:S08]  /*0b80*/  MOV R17, 0xffffffff ;  /* 0xffffffff00117802 */ /* 0x000fd00000000f00 */
[----:B-12---:R-:W-:Y:S05]  /*0b90*/  WARPSYNC.COLLECTIVE R17, `(.L_x_2586) ;  /* 0x0000000011087348 */ /* 0x006fea0003c00000 */
[----:B------:R0:W3:Y:S02]  /*0ba0*/  SHFL.BFLY P2, R18, R20, R19, R22 ;  /* 0x0c00001314127389 */ /* 0x0000e40000040016 */
[----:B0123--:R-:W-:Y:S01]  /*0bb0*/  ENDCOLLECTIVE ;  /* 0x000000000000791b */ /* 0x00ffe20003800000 */
.L_x_2586:
[----:B------:R-:W-:Y:S01]  /*0bc0*/  HFMA2.MMA R19, -RZ, RZ, 0, 1.1920928955078125e-07 ;  /* 0x00000002ff137435 */ /* 0x000fe200000001ff */
[----:B------:R-:W-:-:S05]  /*0bd0*/  MOV R11, R18 ;  /* 0x00000012000b7202 */ /* 0x000fca0000000f00 */
[----:B------:R-:W-:-:S05]  /*0be0*/  FADD.FTZ R11, R10, R11 ;  /* 0x0000000b0a0b7221 */ /* 0x000fca0000010000 */
[----:B------:R-:W-:-:S07]  /*0bf0*/  MOV R20, R11 ;  /* 0x0000000b00147202 */ /* 0x000fce0000000f00 */
[----:B------:R-:W-:Y:S05]  /*0c00*/  WARPSYNC.COLLECTIVE R17, `(.L_x_2587) ;  /* 0x0000000011087348 */ /* 0x000fea0003c00000 */
[----:B------:R0:W1:Y:S02]  /*0c10*/  SHFL.BFLY P2, R18, R20, R19, R22 ;  /* 0x0c00001314127389 */ /* 0x0000640000040016 */
[----:B01----:R-:W-:Y:S01]  /*0c20*/  ENDCOLLECTIVE ;  /* 0x000000000000791b */ /* 0x003fe20003800000 */
.L_x_2587:
[----:B------:R-:W-:Y:S01]  /*0c30*/  HFMA2.MMA R19, -RZ, RZ, 0, 2.384185791015625e-07 ;  /* 0x00000004ff137435 */ /* 0x000fe200000001ff */
[----:B------:R-:W-:-:S04]  /*0c40*/  IMAD.MOV.U32 R12, RZ, RZ, R18 ;  /* 0x000000ffff0c7224 */ /* 0x000fc800078e0012 */
[----:B------:R-:W-:-:S05]  /*0c50*/  FADD.FTZ R12, R11, R12 ;  /* 0x0000000c0b0c7221 */ /* 0x000fca0000010000 */
[----:B------:R-:W-:-:S07]  /*0c60*/  MOV R20, R12 ;  /* 0x0000000c00147202 */ /* 0x000fce0000000f00 */
[----:B------:R-:W-:Y:S05]  /*0c70*/  WARPSYNC.COLLECTIVE R17, `(.L_x_2588) ;  /* 0x0000000011087348 */ /* 0x000fea0003c00000 */
[----:B------:R0:W1:Y:S02]  /*0c80*/  SHFL.BFLY P2, R18, R20, R19, R22 ;  /* 0x0c00001314127389 */ /* 0x0000640000040016 */
[----:B01----:R-:W-:Y:S01]  /*0c90*/  ENDCOLLECTIVE ;  /* 0x000000000000791b */ /* 0x003fe20003800000 */
.L_x_2588:
[----:B------:R-:W-:Y:S01]  /*0ca0*/  IMAD.MOV.U32 R19, RZ, RZ, 0x8 ;  /* 0x00000008ff137424 */ /* 0x000fe200078e00ff */
[----:B------:R-:W-:-:S05]  /*0cb0*/  MOV R13, R18 ;  /* 0x00000012000d7202 */ /* 0x000fca0000000f00 */
[----:B------:R-:W-:-:S05]  /*0cc0*/  FADD.FTZ R13, R12, R13 ;  /* 0x0000000d0c0d7221 */ /* 0x000fca0000010000 */
[----:B------:R-:W-:-:S07]  /*0cd0*/  MOV R20, R13 ;  /* 0x0000000d00147202 */ /* 0x000fce0000000f00 */
[----:B------:R-:W-:Y:S05]  /*0ce0*/  WARPSYNC.COLLECTIVE R17, `(.L_x_2589) ;  /* 0x0000000011087348 */ /* 0x000fea0003c00000 */
[----:B------:R0:W1:Y:S02]  /*0cf0*/  SHFL.BFLY P2, R18, R20, R19, R22 ;  /* 0x0c00001314127389 */ /* 0x0000640000040016 */
[----:B01----:R-:W-:Y:S01]  /*0d00*/  ENDCOLLECTIVE ;  /* 0x000000000000791b */ /* 0x003fe20003800000 */
.L_x_2589:
[----:B------:R-:W-:Y:S01]  /*0d10*/  HFMA2.MMA R19, -RZ, RZ, 0, 9.5367431640625e-07 ;  /* 0x00000010ff137435 */ /* 0x000fe200000001ff */
[----:B------:R-:W-:-:S05]  /*0d20*/  MOV R10, R18 ;  /* 0x00000012000a7202 */ /* 0x000fca0000000f00 */
[----:B------:R-:W-:-:S05]  /*0d30*/  FADD.FTZ R10, R13, R10 ;  /* 0x0000000a0d0a7221 */ /* 0x000fca0000010000 */
[----:B------:R-:W-:-:S07]  /*0d40*/  MOV R20, R10 ;  /* 0x0000000a00147202 */ /* 0x000fce0000000f00 */
[----:B------:R-:W-:Y:S05]  /*0d50*/  WARPSYNC.COLLECTIVE R17, `(.L_x_2590) ;  /* 0x0000000011087348 */ /* 0x000fea0003c00000 */
[----:B------:R0:W1:Y:S02]  /*0d60*/  SHFL.BFLY P2, R18, R20, R19, R22 ;  /* 0x0c00001314127389 */ /* 0x0000640000040016 */
[----:B01----:R-:W-:Y:S01]  /*0d70*/  ENDCOLLECTIVE ;  /* 0x000000000000791b */ /* 0x003fe20003800000 */
.L_x_2590:
[----:B------:R-:W-:Y:S01]  /*0d80*/  HFMA2.MMA R19, -RZ, RZ, 0, 5.9604644775390625e-08 ;  /* 0x00000001ff137435 */ /* 0x000fe200000001ff */
[----:B------:R-:W-:Y:S01]  /*0d90*/  IMAD.MOV.U32 R20, RZ, RZ, R9 ;  /* 0x000000ffff147224 */ /* 0x000fe200078e0009 */
[----:B------:R-:W-:-:S09]  /*0da0*/  MOV R11, R18 ;  /* 0x00000012000b7202 */ /* 0x000fd20000000f00 */
[----:B------:R-:W-:Y:S05]  /*0db0*/  WARPSYNC.COLLECTIVE R17, `(.L_x_2591) ;  /* 0x0000000011087348 */ /* 0x000fea0003c00000 */
[----:B------:R0:W1:Y:S02]  /*0dc0*/  SHFL.BFLY P2, R18, R20, R19, R22 ;  /* 0x0c00001314127389 */ /* 0x0000640000040016 */
[----:B01----:R-:W-:Y:S01]  /*0dd0*/  ENDCOLLECTIVE ;  /* 0x000000000000791b */ /* 0x003fe20003800000 */
.L_x_2591:
[----:B------:R-:W-:Y:S01]  /*0de0*/  HFMA2.MMA R19, -RZ, RZ, 0, 1.1920928955078125e-07 ;  /* 0x00000002ff137435 */ /* 0x000fe200000001ff */
[----:B------:R-:W-:-:S05]  /*0df0*/  MOV R12, R18 ;  /* 0x00000012000c7202 */ /* 0x000fca0000000f00 */
[----:B------:R-:W-:-:S05]  /*0e00*/  FADD.FTZ R14, R9, R12 ;  /* 0x0000000c090e7221 */ /* 0x000fca0000010000 */
[----:B------:R-:W-:-:S07]  /*0e10*/  MOV R20, R14 ;  /* 0x0000000e00147202 */ /* 0x000fce0000000f00 */
[----:B------:R-:W-:Y:S05]  /*0e20*/  WARPSYNC.COLLECTIVE R17, `(.L_x_2592) ;  /* 0x0000000011087348 */ /* 0x000fea0003c00000 */
[----:B------:R0:W1:Y:S02]  /*0e30*/  SHFL.BFLY P2, R18, R20, R19, R22 ;  /* 0x0c00001314127389 */ /* 0x0000640000040016 */
[----:B01----:R-:W-:Y:S01]  /*0e40*/  ENDCOLLECTIVE ;  /* 0x000000000000791b */ /* 0x003fe20003800000 */
.L_x_2592:
[----:B------:R-:W-:Y:S01]  /*0e50*/  HFMA2.MMA R19, -RZ, RZ, 0, 2.384185791015625e-07 ;  /* 0x00000004ff137435 */ /* 0x000fe200000001ff */
[----:B------:R-:W-:-:S04]  /*0e60*/  IMAD.MOV.U32 R13, RZ, RZ, R18 ;  /* 0x000000ffff0d7224 */ /* 0x000fc800078e0012 */
[----:B------:R-:W-:-:S05]  /*0e70*/  FADD.FTZ R15, R14, R13 ;  /* 0x0000000d0e0f7221 */ /* 0x000fca0000010000 */
[----:B------:R-:W-:-:S07]  /*0e80*/  MOV R20, R15 ;  /* 0x0000000f00147202 */ /* 0x000fce0000000f00 */
[----:B------:R-:W-:Y:S05]  /*0e90*/  WARPSYNC.COLLECTIVE R17, `(.L_x_2593) ;  /* 0x0000000011087348 */ /* 0x000fea0003c00000 */
[----:B------:R0:W1:Y:S02]  /*0ea0*/  SHFL.BFLY P2, R18, R20, R19, R22 ;  /* 0x0c00001314127389 */ /* 0x0000640000040016 */
[----:B01----:R-:W-:Y:S01]  /*0eb0*/  ENDCOLLECTIVE ;  /* 0x000000000000791b */ /* 0x003fe20003800000 */
.L_x_2593:
[----:B------:R-:W-:Y:S01]  /*0ec0*/  IMAD.MOV.U32 R19, RZ, RZ, 0x8 ;  /* 0x00000008ff137424 */ /* 0x000fe200078e00ff */
[----:B------:R-:W-:-:S05]  /*0ed0*/  MOV R16, R18 ;  /* 0x0000001200107202 */ /* 0x000fca0000000f00 */
[----:B------:R-:W-:-:S05]  /*0ee0*/  FADD.FTZ R16, R15, R16 ;  /* 0x000000100f107221 */ /* 0x000fca0000010000 */
[----:B------:R-:W-:-:S07]  /*0ef0*/  MOV R20, R16 ;  /* 0x0000001000147202 */ /* 0x000fce0000000f00 */
[----:B------:R-:W-:Y:S05]  /*0f00*/  WARPSYNC.COLLECTIVE R17, `(.L_x_2594) ;  /* 0x0000000011087348 */ /* 0x000fea0003c00000 */
[----:B------:R0:W1:Y:S02]  /*0f10*/  SHFL.BFLY P2, R18, R20, R19, R22 ;  /* 0x0c00001314127389 */ /* 0x0000640000040016 */
[----:B01----:R-:W-:Y:S01]  /*0f20*/  ENDCOLLECTIVE ;  /* 0x000000000000791b */ /* 0x003fe20003800000 */
.L_x_2594:
[----:B------:R-:W-:Y:S01]  /*0f30*/  HFMA2.MMA R19, -RZ, RZ, 0, 9.5367431640625e-07 ;  /* 0x00000010ff137435 */ /* 0x000fe200000001ff */
[----:B------:R-:W-:-:S05]  /*0f40*/  MOV R9, R18 ;  /* 0x0000001200097202 */ /* 0x000fca0000000f00 */
[----:B------:R-:W-:-:S05]  /*0f50*/  FADD.FTZ R9, R16, R9 ;  /* 0x0000000910097221 */ /* 0x000fca0000010000 */
[----:B------:R-:W-:-:S07]  /*0f60*/  MOV R20, R9 ;  /* 0x0000000900147202 */ /* 0x000fce0000000f00 */
[----:B------:R-:W-:Y:S05]  /*0f70*/  WARPSYNC.COLLECTIVE R17, `(.L_x_2595) ;  /* 0x0000000011087348 */ /* 0x000fea0003c00000 */
[----:B------:R0:W1:Y:S02]  /*0f80*/  SHFL.BFLY P2, R18, R20, R19, R22 ;  /* 0x0c00001314127389 */ /* 0x0000640000040016 */
[----:B01----:R-:W-:Y:S01]  /*0f90*/  ENDCOLLECTIVE ;  /* 0x000000000000791b */ /* 0x003fe20003800000 */
.L_x_2595:
[----:B------:R-:W-:Y:S01]  /*0fa0*/  MOV R14, R18 ;  /* 0x00000012000e7202 */ /* 0x000fe20000000f00 */
[----:B------:R-:W-:Y:S06]  /*0fb0*/  BRA `(.L_x_2596) ;  /* 0xfffffff800907947 */ /* 0x000fec000383ffff */
.L_x_2597:
        /* <DEDUP_REMOVED lines=12> */
.L_x_3599:


//--------------------- .text._ZN10layer_norm40ln_parallel_residual_bwd_finalize_kernelINS_22Kernel_traits_finalizeILj8192Ef6__halffS2_fjLb0ELj1024ELj4ENS_18Kernel_traits_baseILj8192EfS2_fS2_fjLj1024EEEEELb1EEEvNS_9BwdParamsE --------------------------
	.section	.text._ZN10layer_norm40ln_parallel_residual_bwd_finalize_kernelINS_22Kernel_traits_finalizeILj8192Ef6__halffS2_fjLb0ELj1024ELj4ENS_18Kernel_traits_baseILj8192EfS2_fS2_fjLj1024EEEEELb1EEEvNS_9BwdParamsE,"ax",@progbits
	.align	128
        .global         _ZN10layer_norm40ln_parallel_residual_bwd_finalize_kernelINS_22Kernel_traits_finalizeILj8192Ef6__halffS2_fjLb0ELj1024ELj4ENS_18Kernel_traits_baseILj8192EfS2_fS2_fjLj1024EEEEELb1EEEvNS_9BwdParamsE
        .type           _ZN10layer_norm40ln_parallel_residual_bwd_finalize_kernelINS_22Kernel_traits_finalizeILj8192Ef6__halffS2_fjLb0ELj1024ELj4ENS_18Kernel_traits_baseILj8192EfS2_fS2_fjLj1024EEEEELb1EEEvNS_9BwdParamsE,@function
        .size           _ZN10layer_norm40ln_parallel_residual_bwd_finalize_kernelINS_22Kernel_traits_finalizeILj8192Ef6__halffS2_fjLb0ELj1024ELj4ENS_18Kernel_traits_baseILj8192EfS2_fS2_fjLj1024EEEEELb1EEEvNS_9BwdParamsE,(.L_x_3600 - _ZN10layer_norm40ln_parallel_residual_bwd_finalize_kernelINS_22Kernel_traits_finalizeILj8192Ef6__halffS2_fjLb0ELj1024ELj4ENS_18Kernel_traits_baseILj8192EfS2_fS2_fjLj1024EEEEELb1EEEvNS_9BwdParamsE)
        .other          _ZN10layer_norm40ln_parallel_residual_bwd_finalize_kernelINS_22Kernel_traits_finalizeILj8192Ef6__halffS2_fjLb0ELj1024ELj4ENS_18Kernel_traits_baseILj8192EfS2_fS2_fjLj1024EEEEELb1EEEvNS_9BwdParamsE,@"STO_CUDA_ENTRY STV_DEFAULT"
_ZN10layer_norm40ln_parallel_residual_bwd_finalize_kernelINS_22Kernel_traits_finalizeILj8192Ef6__halffS2_fjLb0ELj1024ELj4ENS_18Kernel_traits_baseILj8192EfS2_fS2_fjLj1024EEEEELb1EEEvNS_9BwdParamsE:
.text._ZN10layer_norm40ln_parallel_residual_bwd_finalize_kernelINS_22Kernel_traits_finalizeILj8192Ef6__halffS2_fjLb0ELj1024ELj4ENS_18Kernel_traits_baseILj8192EfS2_fS2_fjLj1024EEEEELb1EEEvNS_9BwdParamsE:
        /* <DEDUP_REMOVED lines=23> */
.L_x_2609:
        /* <DEDUP_REMOVED lines=41> */
.L_x_2602:
        /* <DEDUP_REMOVED lines=62> */
.L_x_2601:
[----:B------:R-:W-:Y:S05]  /*07e0*/  BSYNC B1 ;  /* 0x0000000000017941 */ /* 0x000fea0003800000 */
.L_x_2600:
        /* <DEDUP_REMOVED lines=39> */
.L_x_2604:
[----:B------:R-:W-:Y:S05]  /*0a60*/  BSYNC B1 ;  /* 0x0000000000017941 */ /* 0x000fea0003800000 */
.L_x_2603:
        /* <DEDUP_REMOVED lines=20> */
.L_x_2599:
[----:B------:R-:W-:Y:S05]  /*0bb0*/  BSYNC B0 ;  /* 0x0000000000007941 */ /* 0x000fea0003800000 */
.L_x_2598:
        /* <DEDUP_REMOVED lines=54> */
.L_x_2630:
        /* <DEDUP_REMOVED lines=10> */
.L_x_2605:
        /* <DEDUP_REMOVED lines=22> */
.L_x_2608:
[----:B------:R-:W-:Y:S05]  /*1120*/  BSYNC B0 ;  /* 0x0000000000007941 */ /* 0x000fea0003800000 */
.L_x_2607:
[C---:B------:R-:W-:Y:S02]  /*1130*/  ISETP.GT.U32.AND P1, PT, R4.reuse, -0x2001, PT ;  /* 0xffffdfff0400780c */ /* 0x040fe40003f24070 */
[----:B------:R-:W-:Y:S02]  /*1140*/  IADD3 R4, R4, 0x2000, RZ ;  /* 0x0000200004047810 */ /* 0x000fe40007ffe0ff */
[----:B------:R-:W-:-:S09]  /*1150*/  IADD3 R5, R5, 0x1000, RZ ;  /* 0x0000100005057810 */ /* 0x000fd20007ffe0ff */
[----:B------:R-:W-:Y:S05]  /*1160*/  @P1 BRA `(.L_x_2609) ;  /* 0xfffffff000001947 */ /* 0x000fea000383ffff */
[----:B------:R-:W-:Y:S05]  /*1170*/  EXIT ;  /* 0x000000000000794d */ /* 0x000fea0003800000 */
.L_x_2606:
[----:B------:R-:W-:Y:S01]  /*1180*/  HFMA2.MMA R13, -RZ, RZ, 0, 5.9604644775390625e-08 ;  /* 0x00000001ff0d7435 */ /* 0x000fe200000001ff */
[----:B0-----:R-:W-:Y:S02]  /*1190*/  MOV R26, R9 ;  /* 0x00000009001a7202 */ /* 0x001fe40000000f00 */
[----:B------:R-:W-:Y:S02]  /*11a0*/  MOV R12, 0x1f ;  /* 0x0000001f000c7802 */ /* 0x000fe40000000f00 */
[----:B------:R-:W-:-:S07]  /*11b0*/  MOV R11, 0xffffffff ;  /* 0xffffffff000b7802 */ /* 0x000fce0000000f00 */
[----:B-1234-:R-:W-:Y:S05]  /*11c0*/  WARPSYNC.COLLECTIVE R11, `(.L_x_2610) ;  /* 0x000000000b087348 */ /* 0x01efea0003c00000 */
[----:B------:R0:W0:Y:S02]  /*11d0*/  SHFL.BFLY P2, R16, R26, R13, R12 ;  /* 0x0c00000d1a107389 */ /* 0x000024000004000c */
[----:B01234-:R-:W-:Y:S01]  /*11e0*/  ENDCOLLECTIVE ;  /* 0x000000000000791b */ /* 0x01ffe20003800000 */
.L_x_2610:
[----:B------:R-:W-:Y:S01]  /*11f0*/  HFMA2.MMA R13, -RZ, RZ, 0, 1.1920928955078125e-07 ;  /* 0x00000002ff0d7435 */ /* 0x000fe200000001ff */
[----:B------:R-:W-:-:S05]  /*1200*/  FADD.FTZ R10, R9, R16 ;  /* 0x00000010090a7221 */ /* 0x000fca0000010000 */
[----:B------:R-:W-:-:S07]  /*1210*/  MOV R26, R10 ;  /* 0x0000000a001a7202 */ /* 0x000fce0000000f00 */
[----:B------:R-:W-:Y:S05]  /*1220*/  WARPSYNC.COLLECTIVE R11, `(.L_x_2611) ;  /* 0x000000000b087348 */ /* 0x000fea0003c00000 */
[----:B------:R0:W1:Y:S02]  /*1230*/  SHFL.BFLY P2, R16, R26, R13, R12 ;  /* 0x0c00000d1a107389 */ /* 0x000064000004000c */
[----:B01----:R-:W-:Y:S01]  /*1240*/  ENDCOLLECTIVE ;  /* 0x000000000000791b */ /* 0x003fe20003800000 */
.L_x_2611:
[----:B------:R-:W-:Y:S01]  /*1250*/  HFMA2.MMA R13, -RZ, RZ, 0, 2.384185791015625e-07 ;  /* 0x00000004ff0d7435 */ /* 0x000fe200000001ff */
[----:B------:R-:W-:-:S05]  /*1260*/  FADD.FTZ R9, R10, R16 ;  /* 0x000000100a097221 */ /* 0x000fca0000010000 */
[----:B------:R-:W-:-:S07]  /*1270*/  MOV R26, R9 ;  /* 0x00000009001a7202 */ /* 0x000fce0000000f00 */
[----:B------:R-:W-:Y:S05]  /*1280*/  WARPSYNC.COLLECTIVE R11, `(.L_x_2612) ;  /* 0x000000000b087348 */ /* 0x000fea0003c00000 */
[----:B------:R0:W1:Y:S02]  /*1290*/  SHFL.BFLY P2, R16, R26, R13, R12 ;  /* 0x0c00000d1a107389 */ /* 0x000064000004000c */
[----:B01----:R-:W-:Y:S01]  /*12a0*/  ENDCOLLECTIVE ;  /* 0x000000000000791b */ /* 0x003fe20003800000 */
.L_x_2612:
[----:B------:R-:W-:Y:S01]  /*12b0*/  HFMA2.MMA R13, -RZ, RZ, 0, 4.76837158203125e-07 ;  /* 0x00000008ff0d7435 */ /* 0x000fe200000001ff */
[----:B------:R-:W-:-:S05]  /*12c0*/  FADD.FTZ R18, R9, R16 ;  /* 0x0000001009127221 */ /* 0x000fca0000010000 */
[----:B------:R-:W-:-:S07]  /*12d0*/  MOV R26, R18 ;  /* 0x00000012001a7202 */ /* 0x000fce0000000f00 */
[----:B------:R-:W-:Y:S05]  /*12e0*/  WARPSYNC.COLLECTIVE R11, `(.L_x_2613) ;  /* 0x000000000b087348 */ /* 0x000fea0003c00000 */
[----:B------:R0:W1:Y:S02]  /*12f0*/  SHFL.BFLY P2, R16, R26, R13, R12 ;  /* 0x0c00000d1a107389 */ /* 0x000064000004000c */
[----:B01----:R-:W-:Y:S01]  /*1300*/  ENDCOLLECTIVE ;  /* 0x000000000000791b */ /* 0x003fe20003800000 */
.L_x_2613:
[----:B------:R-:W-:Y:S01]  /*1310*/  HFMA2.MMA R13, -RZ, RZ, 0, 9.5367431640625e-07 ;  /* 0x00000010ff0d7435 */ /* 0x000fe200000001ff */
[----:B------:R-:W-:-:S05]  /*1320*/  FADD.FTZ R10, R18, R16 ;  /* 0x00000010120a7221 */ /* 0x000fca0000010000 */
[----:B------:R-:W-:-:S07]  /*1330*/  MOV R26, R10 ;  /* 0x0000000a001a7202 */ /* 0x000fce0000000f00 */
[----:B------:R-:W-:Y:S05]  /*1340*/  WARPSYNC.COLLECTIVE R11, `(.L_x_2614) ;  /* 0x000000000b087348 */ /* 0x000fea0003c00000 */
[----:B------:R0:W1:Y:S02]  /*1350*/  SHFL.BFLY P2, R16, R26, R13, R12 ;  /* 0x0c00000d1a107389 */ /* 0x000064000004000c */
[----:B01----:R-:W-:Y:S01]  /*1360*/  ENDCOLLECTIVE ;  /* 0x000000000000791b */ /* 0x003fe20003800000 */
.L_x_2614:
[----:B------:R-:W-:Y:S01]  /*1370*/  HFMA2.MMA R13, -RZ, RZ, 0, 5.9604644775390625e-08 ;  /* 0x00000001ff0d7435 */ /* 0x000fe200000001ff */
[----:B------:R-:W-:Y:S02]  /*1380*/  MOV R26, R14 ;  /* 0x0000000e001a7202 */ /* 0x000fe40000000f00 */
[----:B------:R-:W-:-:S08]  /*1390*/  MOV R9, R16 ;  /* 0x0000001000097202 */ /* 0x000fd00000000f00 */
[----:B------:R-:W-:Y:S05]  /*13a0*/  WARPSYNC.COLLECTIVE R11, `(.L_x_2615) ;  /* 0x000000000b087348 */ /* 0x000fea0003c00000 */
[----:B------:R0:W1:Y:S02]  /*13b0*/  SHFL.BFLY P2, R16, R26, R13, R12 ;  /* 0x0c00000d1a107389 */ /* 0x000064000004000c */
[----:B01----:R-:W-:Y:S01]  /*13c0*/  ENDCOLLECTIVE ;  /* 0x000000000000791b */ /* 0x003fe20003800000 */
.L_x_2615:
[----:B------:R-:W-:Y:S01]  /*13d0*/  HFMA2.MMA R13, -RZ, RZ, 0, 1.1920928955078125e-07 ;  /* 0x00000002ff0d7435 */ /* 0x000fe200000001ff */
[----:B------:R-:W-:-:S05]  /*13e0*/  MOV R15, R16 ;  /* 0x00000010000f7202 */ /* 0x000fca0000000f00 */
[----:B------:R-:W-:-:S05]  /*13f0*/  FADD.FTZ R15, R14, R15 ;  /* 0x0000000f0e0f7221 */ /* 0x000fca0000010000 */
[----:B------:R-:W-:-:S07]  /*1400*/  MOV R26, R15 ;  /* 0x0000000f001a7202 */ /* 0x000fce0000000f00 */
[----:B------:R-:W-:Y:S05]  /*1410*/  WARPSYNC.COLLECTIVE R11, `(.L_x_2616) ;  /* 0x000000000b087348 */ /* 0x000fea0003c00000 */
[----:B------:R0:W1:Y:S02]  /*1420*/  SHFL.BFLY P2, R16, R26, R13, R12 ;  /* 0x0c00000d1a107389 */ /* 0x000064000004000c */
[----:B01----:R-:W-:Y:S01]  /*1430*/  ENDCOLLECTIVE ;  /* 0x000000000000791b */ /* 0x003fe20003800000 */
.L_x_2616:
[----:B------:R-:W-:Y:S01]  /*1440*/  HFMA2.MMA R13, -RZ, RZ, 0, 2.384185791015625e-07 ;  /* 0x00000004ff0d7435 */ /* 0x000fe200000001ff */
[----:B------:R-:W-:-:S05]  /*1450*/  MOV R18, R16 ;  /* 0x0000001000127202 */ /* 0x000fca0000000f00 */
[----:B------:R-:W-:-:S05]  /*1460*/  FADD.FTZ R14, R15, R18 ;  /* 0x000000120f0e7221 */ /* 0x000fca0000010000 */
[----:B------:R-:W-:-:S07]  /*1470*/  MOV R26, R14 ;  /* 0x0000000e001a7202 */ /* 0x000fce0000000f00 */
[----:B------:R-:W-:Y:S05]  /*1480*/  WARPSYNC.COLLECTIVE R11, `(.L_x_2617) ;  /* 0x000000000b087348 */ /* 0x000fea0003c00000 */
[----:B------:R0:W1:Y:S02]  /*1490*/  SHFL.BFLY P2, R16, R26, R13, R12 ;  /* 0x0c00000d1a107389 */ /* 0x000064000004000c */
[----:B01----:R-:W-:Y:S01]  /*14a0*/  ENDCOLLECTIVE ;  /* 0x000000000000791b */ /* 0x003fe20003800000 */
.L_x_2617:
[----:B------:R-:W-:Y:S01]  /*14b0*/  HFMA2.MMA R13, -RZ, RZ, 0, 4.76837158203125e-07 ;  /* 0x00000008ff0d7435 */ /* 0x000fe200000001ff */
[----:B------:R-:W-:-:S05]  /*14c0*/  MOV R17, R16 ;  /* 0x0000001000117202 */ /* 0x000fca0000000f00 */
[----:B------:R-:W-:-:S05]  /*14d0*/  FADD.FTZ R19, R14, R17 ;  /* 0x000000110e137221 */ /* 0x000fca0000010000 */
[----:B------:R-:W-:-:S07]  /*14e0*/  MOV R26, R19 ;  /* 0x00000013001a7202 */ /* 0x000fce0000000f00 */
[----:B------:R-:W-:Y:S05]  /*14f0*/  WARPSYNC.COLLECTIVE R11, `(.L_x_2618) ;  /* 0x000000000b087348 */ /* 0x000fea0003c00000 */
[----:B------:R0:W1:Y:S02]  /*1500*/  SHFL.BFLY P2, R16, R26, R13, R12 ;  /* 0x0c00000d1a107389 */ /* 0x000064000004000c */
[----:B01----:R-:W-:Y:S01]  /*1510*/  ENDCOLLECTIVE ;  /* 0x000000000000791b */ /* 0x003fe20003800000 */
.L_x_2618:
[----:B------:R-:W-:Y:S01]  /*1520*/  HFMA2.MMA R13, -RZ, RZ, 0, 9.5367431640625e-07 ;  /* 0x00000010ff0d7435 */ /* 0x000fe200000001ff */
[----:B------:R-:W-:-:S05]  /*1530*/  MOV R20, R16 ;  /* 0x0000001000147202 */ /* 0x000fca0000000f00 */
[----:B------:R-:W-:-:S05]  /*1540*/  FADD.FTZ R15, R19, R20 ;  /* 0x00000014130f7221 */ /* 0x000fca0000010000 */
[----:B------:R-:W-:-:S07]  /*1550*/  MOV R26, R15 ;  /* 0x0000000f001a7202 */ /* 0x000fce0000000f00 */
[----:B------:R-:W-:Y:S05]  /*1560*/  WARPSYNC.COLLECTIVE R11, `(.L_x_2619) ;  /* 0x000000000b087348 */ /* 0x000fea0003c00000 */
[----:B------:R0:W1:Y:S02]  /*1570*/  SHFL.BFLY P2, R16, R26, R13, R12 ;  /* 0x0c00000d1a107389 */ /* 0x000064000004000c */
[----:B01----:R-:W-:Y:S01]  /*1580*/  ENDCOLLECTIVE ;  /* 0x000000000000791b */ /* 0x003fe20003800000 */
.L_x_2619:
[----:B------:R-:W-:Y:S01]  /*1590*/  HFMA2.MMA R13, -RZ, RZ, 0, 5.9604644775390625e-08 ;  /* 0x00000001ff0d7435 */ /* 0x000fe200000001ff */
[----:B------:R-:W-:Y:S02]  /*15a0*/  MOV R26, R8 ;  /* 0x00000008001a7202 */ /* 0x000fe40000000f00 */
[----:B------:R-:W-:-:S08]  /*15b0*/  MOV R14, R16 ;  /* 0x00000010000e7202 */ /* 0x000fd00000000f00 */
[----:B------:R-:W-:Y:S05]  /*15c0*/  WARPSYNC.COLLECTIVE R11, `(.L_x_2620) ;  /* 0x000000000b087348 */ /* 0x000fea0003c00000 */
[----:B------:R0:W1:Y:S02]  /*15d0*/  SHFL.BFLY P2, R16, R26, R13, R12 ;  /* 0x0c00000d1a107389 */ /* 0x000064000004000c */
[----:B01----:R-:W-:Y:S01]  /*15e0*/  ENDCOLLECTIVE ;  /* 0x000000000000791b */ /* 0x003fe20003800000 */
.L_x_2620:
[----:B------:R-:W-:Y:S01]  /*15f0*/  HFMA2.MMA R13, -RZ, RZ, 0, 1.1920928955078125e-07 ;  /* 0x00000002ff0d7435 */ /* 0x000fe200000001ff */
[----:B------:R-:W-:-:S05]  /*1600*/  MOV R17, R16 ;  /* 0x0000001000117202 */ /* 0x000fca0000000f00 */
[----:B------:R-:W-:-:S05]  /*1610*/  FADD.FTZ R19, R8, R17 ;  /* 0x0000001108137221 */ /* 0x000fca0000010000 */
[----:B------:R-:W-:-:S07]  /*1620*/  MOV R26, R19 ;  /* 0x00000013001a7202 */ /* 0x000fce0000000f00 */
[----:B------:R-:W-:Y:S05]  /*1630*/  WARPSYNC.COLLECTIVE R11, `(.L_x_2621) ;  /* 0x000000000b087348 */ /* 0x000fea0003c00000 */
[----:B------:R0:W1:Y:S02]  /*1640*/  SHFL.BFLY P2, R16, R26, R13, R12 ;  /* 0x0c00000d1a107389 */ /* 0x000064000004000c */
[----:B01----:R-:W-:Y:S01]  /*1650*/  ENDCOLLECTIVE ;  /* 0x000000000000791b */ /* 0x003fe20003800000 */
.L_x_2621:
[----:B------:R-:W-:Y:S01]  /*1660*/  HFMA2.MMA R13, -RZ, RZ, 0, 2.384185791015625e-07 ;  /* 0x00000004ff0d7435 */ /* 0x000fe200000001ff */
[----:B------:R-:W-:-:S05]  /*1670*/  MOV R20, R16 ;  /* 0x0000001000147202 */ /* 0x000fca0000000f00 */
[----:B------:R-:W-:-:S05]  /*1680*/  FADD.FTZ R8, R19, R20 ;  /* 0x0000001413087221 */ /* 0x000fca0000010000 */
[----:B------:R-:W-:-:S07]  /*1690*/  MOV R26, R8 ;  /* 0x00000008001a7202 */ /* 0x000fce0000000f00 */
[----:B------:R-:W-:Y:S05]  /*16a0*/  WARPSYNC.COLLECTIVE R11, `(.L_x_2622) ;  /* 0x000000000b087348 */ /* 0x000fea0003c00000 */
[----:B------:R0:W1:Y:S02]  /*16b0*/  SHFL.BFLY P2, R16, R26, R13, R12 ;  /* 0x0c00000d1a107389 */ /* 0x000064000004000c */
[----:B01----:R-:W-:Y:S01]  /*16c0*/  ENDCOLLECTIVE ;  /* 0x000000000000791b */ /* 0x003fe20003800000 */
.L_x_2622:
[----:B------:R-:W-:Y:S01]  /*16d0*/  HFMA2.MMA R13, -RZ, RZ, 0, 4.76837158203125e-07 ;  /* 0x00000008ff0d7435 */ /* 0x000fe200000001ff */
[----:B------:R-:W-:-:S05]  /*16e0*/  MOV R21, R16 ;  /* 0x0000001000157202 */ /* 0x000fca0000000f00 */
[----:B------:R-:W-:-:S05]  /*16f0*/  FADD.FTZ R21, R8, R21 ;  /* 0x0000001508157221 */ /* 0x000fca0000010000 */
[----:B------:R-:W-:-:S07]  /*1700*/  MOV R26, R21 ;  /* 0x00000015001a7202 */ /* 0x000fce0000000f00 */
[----:B------:R-:W-:Y:S05]  /*1710*/  WARPSYNC.COLLECTIVE R11, `(.L_x_2623) ;  /* 0x000000000b087348 */ /* 0x000fea0003c00000 */
[----:B------:R0:W1:Y:S02]  /*1720*/  SHFL.BFLY P2, R16, R26, R13, R12 ;  /* 0x0c00000d1a107389 */ /* 0x000064000004000c */
[----:B01----:R-:W-:Y:S01]  /*1730*/  ENDCOLLECTIVE ;  /* 0x000000000000791b */ /* 0x003fe20003800000 */
.L_x_2623:
[----:B------:R-:W-:Y:S01]  /*1740*/  HFMA2.MMA R13, -RZ, RZ, 0, 9.5367431640625e-07 ;  /* 0x00000010ff0d7435 */ /* 0x000fe200000001ff */
[----:B------:R-:W-:-:S05]  /*1750*/  MOV R22, R16 ;  /* 0x0000001000167202 */ /* 0x000fca0000000f00 */
[----:B------:R-:W-:-:S05]  /*1760*/  FADD.FTZ R17, R21, R22 ;  /* 0x0000001615117221 */ /* 0x000fca0000010000 */
[----:B------:R-:W-:-:S07]  /*1770*/  MOV R26, R17 ;  /* 0x00000011001a7202 */ /* 0x000fce0000000f00 */
[----:B------:R-:W-:Y:S05]  /*1780*/  WARPSYNC.COLLECTIVE R11, `(.L_x_2624) ;  /* 0x000000000b087348 */ /* 0x000fea0003c00000 */
[----:B------:R0:W1:Y:S02]  /*1790*/  SHFL.BFLY P2, R16, R26, R13, R12 ;  /* 0x0c00000d1a107389 */ /* 0x000064000004000c */
[----:B01----:R-:W-:Y:S01]  /*17a0*/  ENDCOLLECTIVE ;  /* 0x000000000000791b */ /* 0x003fe20003800000 */
.L_x_2624:
[----:B------:R-:W-:Y:S01]  /*17b0*/  HFMA2.MMA R13, -RZ, RZ, 0, 5.9604644775390625e-08 ;  /* 0x00000001ff0d7435 */ /* 0x000fe200000001ff */
[----:B------:R-:W-:Y:S02]  /*17c0*/  MOV R26, R7 ;  /* 0x00000007001a7202 */ /* 0x000fe40000000f00 */
[----:B------:R-:W-:-:S08]  /*17d0*/  MOV R8, R16 ;  /* 0x0000001000087202 */ /* 0x000fd00000000f00 */
[----:B------:R-:W-:Y:S05]  /*17e0*/  WARPSYNC.COLLECTIVE R11, `(.L_x_2625) ;  /* 0x000000000b087348 */ /* 0x000fea0003c00000 */
[----:B------:R0:W1:Y:S02]  /*17f0*/  SHFL.BFLY P2, R16, R26, R13, R12 ;  /* 0x0c00000d1a107389 */ /* 0x000064000004000c */
[----:B01----:R-:W-:Y:S01]  /*1800*/  ENDCOLLECTIVE ;  /* 0x000000000000791b */ /* 0x003fe20003800000 */
.L_x_2625:
[----:B------:R-:W-:Y:S01]  /*1810*/  HFMA2.MMA R13, -RZ, RZ, 0, 1.1920928955078125e-07 ;  /* 0x00000002ff0d7435 */ /* 0x000fe200000001ff */
[----:B------:R-:W-:-:S05]  /*1820*/  MOV R18, R16 ;  /* 0x0000001000127202 */ /* 0x000fca0000000f00 */
[----:B------:R-:W-:-:S05]  /*1830*/  FADD.FTZ R22, R7, R18 ;  /* 0x0000001207167221 */ /* 0x000fca0000010000 */
[----:B------:R-:W-:-:S07]  /*1840*/  MOV R26, R22 ;  /* 0x00000016001a7202 */ /* 0x000fce0000000f00 */
[----:B------:R-:W-:Y:S05]  /*1850*/  WARPSYNC.COLLECTIVE R11, `(.L_x_2626) ;  /* 0x000000000b087348 */ /* 0x000fea0003c00000 */
[----:B------:R0:W1:Y:S02]  /*1860*/  SHFL.BFLY P2, R16, R26, R13, R12 ;  /* 0x0c00000d1a107389 */ /* 0x000064000004000c */
[----:B01----:R-:W-:Y:S01]  /*1870*/  ENDCOLLECTIVE ;  /* 0x000000000000791b */ /* 0x003fe20003800000 */
.L_x_2626:
[----:B------:R-:W-:Y:S01]  /*1880*/  HFMA2.MMA R13, -RZ, RZ, 0, 2.384185791015625e-07 ;  /* 0x00000004ff0d7435 */ /* 0x000fe200000001ff */
[----:B------:R-:W-:-:S05]  /*1890*/  MOV R21, R16 ;  /* 0x0000001000157202 */ /* 0x000fca0000000f00 */
[----:B------:R-:W-:-:S05]  /*18a0*/  FADD.FTZ R7, R22, R21 ;  /* 0x0000001516077221 */ /* 0x000fca0000010000 */
[----:B------:R-:W-:-:S07]  /*18b0*/  MOV R26, R7 ;  /* 0x00000007001a7202 */ /* 0x000fce0000000f00 */
[----:B------:R-:W-:Y:S05]  /*18c0*/  WARPSYNC.COLLECTIVE R11, `(.L_x_2627) ;  /* 0x000000000b087348 */ /* 0x000fea0003c00000 */
[----:B------:R0:W1:Y:S02]  /*18d0*/  SHFL.BFLY P2, R16, R26, R13, R12 ;  /* 0x0c00000d1a107389 */ /* 0x000064000004000c */
[----:B01----:R-:W-:Y:S01]  /*18e0*/  ENDCOLLECTIVE ;  /* 0x000000000000791b */ /* 0x003fe20003800000 */
.L_x_2627:
[----:B------:R-:W-:Y:S01]  /*18f0*/  HFMA2.MMA R13, -RZ, RZ, 0, 4.76837158203125e-07 ;  /* 0x00000008ff0d7435 */ /* 0x000fe200000001ff */
[----:B------:R-:W-:-:S05]  /*1900*/  MOV R20, R16 ;  /* 0x0000001000147202 */ /* 0x000fca0000000f00 */
[----:B------:R-:W-:-:S05]  /*1910*/  FADD.FTZ R23, R7, R20 ;  /* 0x0000001407177221 */ /* 0x000fca0000010000 */
[----:B------:R-:W-:-:S07]  /*1920*/  MOV R26, R23 ;  /* 0x00000017001a7202 */ /* 0x000fce0000000f00 */
[----:B------:R-:W-:Y:S05]  /*1930*/  WARPSYNC.COLLECTIVE R11, `(.L_x_2628) ;  /* 0x000000000b087348 */ /* 0x000fea0003c00000 */
[----:B------:R0:W1:Y:S02]  /*1940*/  SHFL.BFLY P2, R16, R26, R13, R12 ;  /* 0x0c00000d1a107389 */ /* 0x000064000004000c */
[----:B01----:R-:W-:Y:S01]  /*1950*/  ENDCOLLECTIVE ;  /* 0x000000000000791b */ /* 0x003fe20003800000 */
.L_x_2628:
[----:B------:R-:W-:Y:S01]  /*1960*/  HFMA2.MMA R13, -RZ, RZ, 0, 9.5367431640625e-07 ;  /* 0x00000010ff0d7435 */ /* 0x000fe200000001ff */
[----:B------:R-:W-:-:S05]  /*1970*/  MOV R24, R16 ;  /* 0x0000001000187202 */ /* 0x000fca0000000f00 */
[----:B------:R-:W-:-:S05]  /*1980*/  FADD.FTZ R24, R23, R24 ;  /* 0x0000001817187221 */ /* 0x000fca0000010000 */
[----:B------:R-:W-:-:S07]  /*1990*/  MOV R26, R24 ;  /* 0x00000018001a7202 */ /* 0x000fce0000000f00 */
[----:B------:R-:W-:Y:S05]  /*19a0*/  WARPSYNC.COLLECTIVE R11, `(.L_x_2629) ;  /* 0x000000000b087348 */ /* 0x000fea0003c00000 */
[----:B------:R0:W1:Y:S02]  /*19b0*/  SHFL.BFLY P2, R16, R26, R13, R12 ;  /* 0x0c00000d1a107389 */ /* 0x000064000004000c */
[----:B01----:R-:W-:Y:S01]  /*19c0*/  ENDCOLLECTIVE ;  /* 0x000000000000791b */ /* 0x003fe20003800000 */
.L_x_2629:
[----:B------:R-:W-:Y:S05]  /*19d0*/  BRA `(.L_x_2630) ;  /* 0xfffffff400507947 */ /* 0x000fea000383ffff */
.L_x_2631:
        /* <DEDUP_REMOVED lines=10> */
.L_x_3600:


//--------------------- .text._ZN10layer_norm31ln_parallel_residual_bwd_kernelINS_13Kernel_traitsIf6__halffS2_fjLj8192ELj1ELj1ELj8ELj16ENS_18Kernel_traits_baseILj8192EfS2_fS2_fjLj256EEEEELb1ELb1ELb1EEEvNS_9BwdParamsE --------------------------
	.section	.text._ZN10layer_norm31ln_parallel_residual_bwd_kernelINS_13Kernel_traitsIf6__halffS2_fjLj8192ELj1ELj1ELj8ELj16ENS_18Kernel_traits_baseILj8192EfS2_fS2_fjLj256EEEEELb1ELb1ELb1EEEvNS_9BwdParamsE,"ax",@progbits
	.align	128
        .global         _ZN10layer_norm31ln_parallel_residual_bwd_kernelINS_13Kernel_traitsIf6__halffS2_fjLj8192ELj1ELj1ELj8ELj16ENS_18Kernel_traits_baseILj8192EfS2_fS2_fjLj256EEEEELb1ELb1ELb1EEEvNS_9BwdParamsE
        .type           _ZN10layer_norm31ln_parallel_residual_bwd_kernelINS_13Kernel_traitsIf6__halffS2_fjLj8192ELj1ELj1ELj8ELj16ENS_18Kernel_traits_baseILj8192EfS2_fS2_fjLj256EEEEELb1ELb1ELb1EEEvNS_9BwdParamsE,@function
        .size           _ZN10layer_norm31ln_parallel_residual_bwd_kernelINS_13Kernel_traitsIf6__halffS2_fjLj8192ELj1ELj1ELj8ELj16ENS_18Kernel_traits_baseILj8192EfS2_fS2_fjLj256EEEEELb1ELb1ELb1EEEvNS_9BwdParamsE,(.L_x_3601 - _ZN10layer_norm31ln_parallel_residual_bwd_kernelINS_13Kernel_traitsIf6__halffS2_fjLj8192ELj1ELj1ELj8ELj16ENS_18Kernel_traits_baseILj8192EfS2_fS2_fjLj256EEEEELb1ELb1ELb1EEEvNS_9BwdParamsE)
        .other          _ZN10layer_norm31ln_parallel_residual_bwd_kernelINS_13Kernel_traitsIf6__halffS2_fjLj8192ELj1ELj1ELj8ELj16ENS_18Kernel_traits_baseILj8192EfS2_fS2_fjLj256EEEEELb1ELb1ELb1EEEvNS_9BwdParamsE,@"STO_CUDA_ENTRY STV_DEFAULT"
_ZN10layer_norm31ln_parallel_residual_bwd_kernelINS_13Kernel_traitsIf6__halffS2_fjLj8192ELj1ELj1ELj8ELj16ENS_18Kernel_traits_baseILj8192EfS2_fS2_fjLj256EEEEELb1ELb1ELb1EEEvNS_9BwdParamsE:
.text._ZN10layer_norm31ln_parallel_residual_bwd_kernelINS_13Kernel_traitsIf6__halffS2_fjLj8192ELj1ELj1ELj8ELj16ENS_18Kernel_traits_baseILj8192EfS2_fS2_fjLj256EEEEELb1ELb1ELb1EEEvNS_9BwdParamsE:
        /* <DEDUP_REMOVED lines=48> */
.L_x_2632:
        /* <DEDUP_REMOVED lines=50> */
.L_x_2635:
        /* <DEDUP_REMOVED lines=28> */
[----:B------:R-:W3:Y:S04]  /*07e0*/  LDG.E.128 R144, desc[UR4][R148.64] ;  /* 0x0000000494907981 */ /* 0x000ee8000c1e1d00 */
[----:B------:R-:W3:Y:S04]  /*07f0*/  LDG.E.128 R124, desc[UR4][R124.64] ;  /* 0x000000047c7c7981 */ /* 0x000ee8000c1e1d00 */
[----:B------:R1:W3:Y:S04]  /*0800*/  LDG.E R207, desc[UR4][R180.64] ;  /* 0x00000004b4cf7981 */ /* 0x0002e8000c1e1900 */
[----:B------:R-:W3:Y:S01]  /*0810*/  LDG.E.128 R140, desc[UR4][R140.64+0x10] ;  /* 0x000010048c8c7981 */ /* 0x000ee2000c1e1d00 */
[----:B------:R-:W-:-:S03]  /*0820*/  IMAD.WIDE.U32 R136, R200, 0x10, R152 ;  /* 0x00000010c8887825 */ /* 0x000fc600078e0098 */
[----:B------:R-:W3:Y:S01]  /*0830*/  LDG.E.128 R148, desc[UR4][R148.64+0x10] ;  /* 0x0000100494947981 */ /* 0x000ee2000c1e1d00 */
[----:B------:R-:W-:Y:S01]  /*0840*/  IMAD.WIDE.U32 R152, R193, 0x10, R152 ;  /* 0x00000010c1987825 */ /* 0x000fe200078e0098 */
[----:B------:R-:W-:Y:S01]  /*0850*/  ISETP.NE.AND.EX P0, PT, RZ, UR13, PT, P0 ;  /* 0x0000000dff007c0c */ /* 0x000fe2000bf05300 */
[----:B-1----:R-:W1:Y:S01]  /*0860*/  LDC.64 R180, c[0x0][0x2c8] ;  /* 0x0000b200ffb47b82 */ /* 0x002e620000000a00 */
[----:B------:R-:W3:Y:S04]  /*0870*/  LDG.E.128 R128, desc[UR4][R128.64+0x10] ;  /* 0x0000100480807981 */ /* 0x000ee8000c1e1d00 */
[----:B------:R-:W3:Y:S04]  /*0880*/  LDG.E.128 R152, desc[UR4][R152.64] ;  /* 0x0000000498987981 */ /* 0x000ee8000c1e1d00 */
[----:B------:R-:W3:Y:S03]  /*0890*/  LDG.E.128 R136, desc[UR4][R136.64] ;  /* 0x0000000488887981 */ /* 0x000ee6000c1e1d00 */
[----:B------:R-:W1:Y:S01]  /*08a0*/  @P0 LDC.64 R204, c[0x0][0x248] ;  /* 0x00009200ffcc0b82 */ /* 0x000e620000000a00 */
[----:B0-----:R-:W-:-:S04]  /*08b0*/  IMAD.WIDE.U32 R246, R206, 0x8, R220 ;  /* 0x00000008cef67825 */ /* 0x001fc800078e00dc */
[--C-:B------:R-:W-:Y:S02]  /*08c0*/  IMAD.WIDE.U32 R244, R201, 0x8, R220.reuse ;  /* 0x00000008c9f47825 */ /* 0x100fe400078e00dc */
[----:B-----5:R-:W5:Y:S01]  /*08d0*/  LDG.E.64 R246, desc[UR4][R246.64] ;  /* 0x00000004f6f67981 */ /* 0x020f62000c1e1b00 */
[----:B------:R-:W0:Y:S01]  /*08e0*/  @P0 LDC.64 R214, c[0x0][0x248] ;  /* 0x00009200ffd60b82 */ /* 0x000e220000000a00 */
[----:B------:R-:W-:Y:S02]  /*08f0*/  IMAD.WIDE.U32 R242, R200, 0x8, R220 ;  /* 0x00000008c8f27825 */ /* 0x000fe400078e00dc */
[----:B------:R-:W5:Y:S04]  /*0900*/  LDG.E.64 R244, desc[UR4][R244.64] ;  /* 0x00000004f4f47981 */ /* 0x000f68000c1e1b00 */
[----:B------:R-:W5:Y:S01]  /*0910*/  LDG.E.64 R242, desc[UR4][R242.64] ;  /* 0x00000004f2f27981 */ /* 0x000f62000c1e1b00 */
[----:B------:R-:W0:Y:S01]  /*0920*/  @P0 LDC.64 R210, c[0x0][0x248] ;  /* 0x00009200ffd20b82 */ /* 0x000e220000000a00 */
[----:B-1----:R-:W-:Y:S01]  /*0930*/  @P0 IMAD.WIDE.U32 R204, R193, 0x8, R204 ;  /* 0x00000008c1cc0825 */ /* 0x002fe200078e00cc */
[----:B------:R-:W-:-:S06]  /*0940*/  ISETP.NE.AND P3, PT, R226, RZ, PT ;  /* 0x000000ffe200720c */ /* 0x000fcc0003f65270 */
[----:B------:R-:W1:Y:S01]  /*0950*/  @P0 LDC.64 R218, c[0x0][0x248] ;  /* 0x00009200ffda0b82 */ /* 0x000e620000000a00 */
[----:B------:R0:W5:Y:S02]  /*0960*/  @P0 LDG.E.64 R166, desc[UR4][R204.64] ;  /* 0x00000004cca60981 */ /* 0x000164000c1e1b00 */
[----:B0-----:R-:W-:-:S06]  /*0970*/  IMAD.WIDE.U32 R204, R193, 0x8, R220 ;  /* 0x00000008c1cc7825 */ /* 0x001fcc00078e00dc */
[----:B------:R-:W5:Y:S01]  /*0980*/  LDG.E.64 R204, desc[UR4][R204.64] ;  /* 0x00000004cccc7981 */ /* 0x000f62000c1e1b00 */
[----:B------:R-:W-:-:S04]  /*0990*/  ISETP.NE.U32.AND P1, PT, R180, RZ, PT ;  /* 0x000000ffb400720c */ /* 0x000fc80003f25070 */
[----:B------:R-:W-:-:S13]  /*09a0*/  ISETP.NE.AND.EX P1, PT, R181, RZ, PT, P1 ;  /* 0x000000ffb500720c */ /* 0x000fda0003f25310 */
[----:B------:R-:W0:Y:S08]  /*09b0*/  @P1 LDC.64 R208, c[0x0][0x2c8] ;  /* 0x0000b200ffd01b82 */ /* 0x000e300000000a00 */
[----:B------:R-:W1:Y:S08]  /*09c0*/  @P1 LDC.64 R212, c[0x0][0x2c8] ;  /* 0x0000b200ffd41b82 */ /* 0x000e700000000a00 */
[----:B------:R-:W1:Y:S01]  /*09d0*/  @P1 LDC.64 R222, c[0x0][0x2c8] ;  /* 0x0000b200ffde1b82 */ /* 0x000e620000000a00 */
[----:B0-----:R-:W-:Y:S01]  /*09e0*/  @P1 IMAD.WIDE.U32 R208, R193, 0x20, R208 ;  /* 0x00000020c1d01825 */ /* 0x001fe200078e00d0 */
[----:B------:R-:W-:-:S06]  /*09f0*/  LOP3.LUT P5, RZ, R224, 0xff, RZ, 0xc0, !PT ;  /* 0x000000ffe0ff7812 */ /* 0x000fcc00078ac0ff */
[----:B------:R-:W0:Y:S01]  /*0a00*/  @P1 LDC.64 R216, c[0x0][0x2c8] ;  /* 0x0000b200ffd81b82 */ /* 0x000e220000000a00 */
[----:B------:R-:W5:Y:S04]  /*0a10*/  @P1 LDG.E.128 R88, desc[UR4][R208.64] ;  /* 0x00000004d0581981 */ /* 0x000f68000c1e1d00 */
[----:B------:R4:W5:Y:S01]  /*0a20*/  @P1 LDG.E.128 R92, desc[UR4][R208.64+0x10] ;  /* 0x00001004d05c1981 */ /* 0x000962000c1e1d00 */
[----:B------:R-:W-:-:S04]  /*0a30*/  @P0 IMAD.WIDE.U32 R214, R201, 0x8, R214 ;  /* 0x00000008c9d60825 */ /* 0x000fc800078e00d6 */
[C---:B-1----:R-:W-:Y:S01]  /*0a40*/  @P1 IMAD.WIDE.U32 R212, R200.reuse, 0x20, R212 ;  /* 0x00000020c8d41825 */ /* 0x042fe200078e00d4 */
[----:B------:R-:W5:Y:S03]  /*0a50*/  @P0 LDG.E.64 R198, desc[UR4][R214.64] ;  /* 0x00000004d6c60981 */ /* 0x000f66000c1e1b00 */
[----:B------:R-:W-:Y:S01]  /*0a60*/  @P0 IMAD.WIDE.U32 R210, R200, 0x8, R210 ;  /* 0x00000008c8d20825 */ /* 0x000fe200078e00d2 */
[----:B------:R-:W5:Y:S03]  /*0a70*/  @P1 LDG.E.128 R80, desc[UR4][R212.64] ;  /* 0x00000004d4501981 */ /* 0x000f66000c1e1d00 */
[----:B------:R-:W-:Y:S01]  /*0a80*/  @P1 IMAD.WIDE.U32 R222, R206, 0x20, R222 ;  /* 0x00000020cede1825 */ /* 0x000fe200078e00de */
[----:B------:R-:W5:Y:S04]  /*0a90*/  @P1 LDG.E.128 R84, desc[UR4][R212.64+0x10] ;  /* 0x00001004d4541981 */ /* 0x000f68000c1e1d00 */
[----:B------:R1:W5:Y:S04]  /*0aa0*/  @P0 LDG.E.64 R196, desc[UR4][R210.64] ;  /* 0x00000004d2c40981 */ /* 0x000368000c1e1b00 */
[----:B------:R-:W5:Y:S04]  /*0ab0*/  @P1 LDG.E.128 R64, desc[UR4][R222.64] ;  /* 0x00000004de401981 */ /* 0x000f68000c1e1d00 */
[----:B------:R3:W5:Y:S01]  /*0ac0*/  @P1 LDG.E.128 R68, desc[UR4][R222.64+0x10] ;  /* 0x00001004de441981 */ /* 0x000762000c1e1d00 */
[----:B0-----:R-:W-:-:S05]  /*0ad0*/  @P1 IMAD.WIDE.U32 R216, R201, 0x20, R216 ;  /* 0x00000020c9d81825 */ /* 0x001fca00078e00d8 */
[----:B------:R-:W5:Y:S04]  /*0ae0*/  @P1 LDG.E.128 R72, desc[UR4][R216.64] ;  /* 0x00000004d8481981 */ /* 0x000f68000c1e1d00 */
[----:B------:R0:W5:Y:S01]  /*0af0*/  @P1 LDG.E.128 R76, desc[UR4][R216.64+0x10] ;  /* 0x00001004d84c1981 */ /* 0x000162000c1e1d00 */
[----:B------:R-:W-:-:S05]  /*0b00*/  @P0 IMAD.WIDE.U32 R218, R206, 0x8, R218 ;  /* 0x00000008ceda0825 */ /* 0x000fca00078e00da */
[----:B------:R0:W5:Y:S01]  /*0b10*/  @P0 LDG.E.64 R202, desc[UR4][R218.64] ;  /* 0x00000004daca0981 */ /* 0x000162000c1e1b00 */
[----:B----4-:R-:W-:-:S05]  /*0b20*/  FSEL R208, R225, RZ, !P3 ;  /* 0x000000ffe1d07208 */ /* 0x010fca0005800000 */
[C---:B------:R-:W-:Y:S01]  /*0b30*/  FADD.FTZ R209, -R208.reuse, R111 ;  /* 0x0000006fd0d17221 */ /* 0x040fe20000010100 */
[C---:B------:R-:W-:Y:S01]  /*0b40*/  FADD.FTZ R108, -R208.reuse, R108 ;  /* 0x0000006cd06c7221 */ /* 0x040fe20000010100 */
[C---:B------:R-:W-:Y:S01]  /*0b50*/  FADD.FTZ R109, -R208.reuse, R109 ;  /* 0x0000006dd06d7221 */ /* 0x040fe20000010100 */
[C---:B------:R-:W-:Y:S01]  /*0b60*/  FADD.FTZ R110, -R208.reuse, R110 ;  /* 0x0000006ed06e7221 */ /* 0x040fe20000010100 */
[--C-:B--2---:R-:W-:Y:S02]  /*0b70*/  HADD2.F32 R111, -RZ, R112.reuse.H0_H0 ;  /* 0x20000070ff6f7230 */ /* 0x104fe40000004100 */
[----:B------:R-:W-:Y:S02]  /*0b80*/  HADD2.F32 R112, -RZ, R112.H1_H1 ;  /* 0x30000070ff707230 */ /* 0x000fe40000004100 */
[----:B-1----:R-:W-:Y:S02]  /*0b90*/  HADD2.F32 R210, -RZ, R113.H0_H0 ;  /* 0x20000071ffd27230 */ /* 0x002fe40000004100 */
[----:B---3--:R-:W-:Y:S01]  /*0ba0*/  FADD.FTZ R224, -R208, R145 ;  /* 0x00000091d0e07221 */ /* 0x008fe20000010100 */
[----:B------:R-:W-:Y:S01]  /*0bb0*/  FMUL.FTZ R145, R60, R111 ;  /* 0x0000006f3c917220 */ /* 0x000fe20000410000 */
[----:B------:R-:W-:-:S02]  /*0bc0*/  HADD2.F32 R213, -RZ, R124.H0_H0 ;  /* 0x2000007cffd57230 */ /* 0x000fc40000004100 */
[----:B------:R-:W-:Y:S02]  /*0bd0*/  HADD2.F32 R214, -RZ, R124.H1_H1 ;  /* 0x3000007cffd67230 */ /* 0x000fe40000004100 */
[----:B------:R-:W-:Y:S01]  /*0be0*/  FMUL.FTZ R124, R207, R108 ;  /* 0x0000006ccf7c7220 */ /* 0x000fe20000410000 */
[C---:B------:R-:W-:Y:S01]  /*0bf0*/  FADD.FTZ R225, -R208.reuse, R146 ;  /* 0x00000092d0e17221 */ /* 0x040fe20000010100 */
[----:B------:R-:W-:Y:S01]  /*0c00*/  FMUL.FTZ R146, R61, R112 ;  /* 0x000000703d927220 */ /* 0x000fe20000410000 */
[C---:B------:R-:W-:Y:S01]  /*0c10*/  FADD.FTZ R222, -R208.reuse, R142 ;  /* 0x0000008ed0de7221 */ /* 0x040fe20000010100 */
[----:B------:R-:W-:Y:S01]  /*0c20*/  FADD.FTZ R223, -R208, R143 ;  /* 0x0000008fd0df7221 */ /* 0x000fe20000010100 */
[C---:B------:R-:W-:Y:S01]  /*0c30*/  FMUL.FTZ R142, R207.reuse, R109 ;  /* 0x0000006dcf8e7220 */ /* 0x040fe20000410000 */
[----:B------:R-:W-:Y:S01]  /*0c40*/  FMUL.FTZ R143, R207, R110 ;  /* 0x0000006ecf8f7220 */ /* 0x000fe20000410000 */
[----:B------:R-:W-:Y:S01]  /*0c50*/  FADD.FTZ R109, RZ, R145 ;  /* 0x00000091ff6d7221 */ /* 0x000fe20000010000 */
[----:B------:R-:W-:Y:S01]  /*0c60*/  FFMA.FTZ R108, R124, R145, RZ ;  /* 0x000000917c6c7223 */ /* 0x000fe200000100ff */
[----:B------:R-:W-:-:S02]  /*0c70*/  HADD2.F32 R211, -RZ, R113.H1_H1 ;  /* 0x30000071ffd37230 */ /* 0x000fc40000004100 */
[----:B------:R-:W-:Y:S01]  /*0c80*/  FMUL.FTZ R209, R207, R209 ;  /* 0x000000d1cfd17220 */ /* 0x000fe20000410000 */
        /* <DEDUP_REMOVED lines=10> */
[----:B------:R-:W-:Y:S01]  /*0d30*/  FADD.FTZ R116, -R208, R116 ;  /* 0x00000074d0747221 */ /* 0x000fe20000010100 */
[----:B------:R-:W-:Y:S01]  /*0d40*/  FFMA.FTZ R108, R143, R210, R108 ;  /* 0x000000d28f6c7223 */ /* 0x000fe2000001006c */
[----:B------:R-:W-:-:S02]  /*0d50*/  HADD2.F32 R114, -RZ, R114.H1_H1 ;  /* 0x30000072ff727230 */ /* 0x000fc40000004100 */
[C---:B------:R-:W-:Y:S01]  /*0d60*/  FADD.FTZ R230, -R208.reuse, R151 ;  /* 0x00000097d0e67221 */ /* 0x040fe20000010100 */
[----:B------:R-:W-:Y:S01]  /*0d70*/  FADD.FTZ R226, -R208, R148 ;  /* 0x00000094d0e27221 */ /* 0x000fe20000010100 */
[----:B------:R-:W-:Y:S01]  /*0d80*/  FMUL.FTZ R151, R56, R113 ;  /* 0x0000007138977220 */ /* 0x000fe20000410000 */
[----:B------:R-:W-:Y:S01]  /*0d90*/  FADD.FTZ R110, R110, R211 ;  /* 0x000000d36e6e7221 */ /* 0x000fe20000010000 */
[C---:B------:R-:W-:Y:S01]  /*0da0*/  FADD.FTZ R117, -R208.reuse, R117 ;  /* 0x00000075d0757221 */ /* 0x040fe20000010100 */
[----:B------:R-:W-:Y:S01]  /*0db0*/  FMUL.FTZ R148, R207, R116 ;  /* 0x00000074cf947220 */ /* 0x000fe20000410000 */
[----:B------:R-:W-:Y:S01]  /*0dc0*/  FFMA.FTZ R109, R209, R211, R108 ;  /* 0x000000d3d16d7223 */ /* 0x000fe2000001006c */
[----:B------:R-:W-:Y:S02]  /*0dd0*/  HADD2.F32 R212, -RZ, R115.H0_H0 ;  /* 0x20000073ffd47230 */ /* 0x000fe40000004100 */
[----:B------:R-:W-:Y:S01]  /*0de0*/  FADD.FTZ R228, -R208, R150 ;  /* 0x00000096d0e47221 */ /* 0x000fe20000010100 */
[----:B------:R-:W-:-:S02]  /*0df0*/  HADD2.F32 R240, -RZ, R155.H0_H0 ;  /* 0x2000009bfff07230 */ /* 0x000fc40000004100 */
[----:B------:R-:W-:Y:S01]  /*0e00*/  FADD.FTZ R110, R110, R151 ;  /* 0x000000976e6e7221 */ /* 0x000fe20000010000 */
[----:B------:R-:W-:Y:S02]  /*0e10*/  HADD2.F32 R241, -RZ, R155.H1_H1 ;  /* 0x3000009bfff17230 */ /* 0x000fe40000004100 */
[----:B------:R-:W-:Y:S01]  /*0e20*/  FMUL.FTZ R155, R57, R114 ;  /* 0x00000072399b7220 */ /* 0x000fe20000410000 */
[----:B------:R-:W-:Y:S01]  /*0e30*/  FADD.FTZ R118, -R208, R118 ;  /* 0x00000076d0767221 */ /* 0x000fe20000010100 */
[----:B------:R-:W-:Y:S01]  /*0e40*/  FMUL.FTZ R150, R207, R117 ;  /* 0x00000075cf967220 */ /* 0x000fe20000410000 */
[----:B------:R-:W-:Y:S01]  /*0e50*/  FFMA.FTZ R109, R148, R151, R109 ;  /* 0x00000097946d7223 */ /* 0x000fe2000001006d */
[----:B------:R-:W-:Y:S02]  /*0e60*/  HADD2.F32 R115, -RZ, R115.H1_H1 ;  /* 0x30000073ff737230 */ /* 0x000fe40000004100 */
[----:B------:R-:W-:Y:S01]  /*0e70*/  FADD.FTZ R120, -R208, R120 ;  /* 0x00000078d0787221 */ /* 0x000fe20000010100 */
[----:B------:R-:W-:Y:S01]  /*0e80*/  FADD.FTZ R192, R111, R192 ;  /* 0x000000c06fc07221 */ /* 0x000fe20000010000 */
[----:B------:R-:W-:Y:S01]  /*0e90*/  FFMA.FTZ R194, R124, R111, R194 ;  /* 0x0000006f7cc27223 */ /* 0x000fe200000100c2 */
[----:B------:R-:W-:-:S02]  /*0ea0*/  HADD2.F32 R234, -RZ, R153.H0_H0 ;  /* 0x20000099ffea7230 */ /* 0x000fc40000004100 */
[----:B------:R-:W-:Y:S01]  /*0eb0*/  FMUL.FTZ R232, R58, R212 ;  /* 0x000000d43ae87220 */ /* 0x000fe20000410000 */
[----:B------:R-:W-:Y:S02]  /*0ec0*/  HADD2.F32 R236, -RZ, R153.H1_H1 ;  /* 0x30000099ffec7230 */ /* 0x000fe40000004100 */
        /* <DEDUP_REMOVED lines=8> */
[--C-:B------:R-:W-:Y:S02]  /*0f50*/  HADD2.F32 R231, -RZ, R152.reuse.H0_H0 ;  /* 0x20000098ffe77230 */ /* 0x100fe40000004100 */
[C---:B------:R-:W-:Y:S01]  /*0f60*/  FADD.FTZ R227, -R208.reuse, R149 ;  /* 0x00000095d0e37221 */ /* 0x040fe20000010100 */
[----:B------:R-:W-:Y:S02]  /*0f70*/  HADD2.F32 R233, -RZ, R152.H1_H1 ;  /* 0x30000098ffe97230 */ /* 0x000fe40000004100 */
        /* <DEDUP_REMOVED lines=36> */
[-C--:B------:R-:W-:Y:S01]  /*11c0*/  FFMA.FTZ R8, R212, R215.reuse, R8 ;  /* 0x000000d7d4087223 */ /* 0x080fe20000010008 */
[----:B------:R-:W-:Y:S01]  /*11d0*/  FMUL.FTZ R215, R54, R215 ;  /* 0x000000d736d77220 */ /* 0x000fe20000410000 */
[----:B------:R-:W-:Y:S01]  /*11e0*/  FADD.FTZ R108, R109, R214 ;  /* 0x000000d66d6c7221 */ /* 0x000fe20000010000 */
[----:B------:R-:W-:Y:S01]  /*11f0*/  FFMA.FTZ R111, R208, R214, R111 ;  /* 0x000000d6d06f7223 */ /* 0x000fe2000001006f */
[----:B0-----:R-:W-:-:S02]  /*1200*/  HADD2.F32 R216, -RZ, R126.H0_H0 ;  /* 0x2000007effd87230 */ /* 0x001fc40000004100 */
        /* <DEDUP_REMOVED lines=101> */
[----:B------:R-:W-:Y:S01]  /*1860*/  FMUL.FTZ R147, R207, R147 ;  /* 0x00000093cf937220 */ /* 0x000fe20000410000 */
[----:B------:R-:W-:Y:S01]  /*1870*/  FADD.FTZ R178, R234, R178 ;  /* 0x000000b2eab27221 */ /* 0x000fe20000010000 */
[-C--:B------:R-:W-:Y:S01]  /*1880*/  FFMA.FTZ R24, R225, R234.reuse, R24 ;  /* 0x000000eae1187223 */ /* 0x080fe20000010018 */
        /* <DEDUP_REMOVED lines=68> */
.L_x_2646:
        /* <DEDUP_REMOVED lines=21> */
[----:B-----5:R-:W-:-:S03]  /*1e20*/  MOV R108, R246 ;  /* 0x000000f6006c7202 */ /* 0x020fc60000000f00 */
[----:B------:R-:W-:Y:S01]  /*1e30*/  FADD.FTZ R249, R110, R249 ;  /* 0x000000f96ef97221 */ /* 0x000fe20000010000 */
[----:B------:R-:W-:Y:S01]  /*1e40*/  FADD.FTZ R110, RZ, R109 ;  /* 0x0000006dff6e7221 */ /* 0x000fe20000010000 */
[----:B------:R-:W-:Y:S02]  /*1e50*/  @P0 MOV R109, R202 ;  /* 0x000000ca006d0202 */ /* 0x000fe40000000f00 */
[----:B-1----:R-:W-:Y:S01]  /*1e60*/  FADD.FTZ R249, R249, R112 ;  /* 0x00000070f9f97221 */ /* 0x002fe20000010000 */
[----:B------:R-:W-:Y:S01]  /*1e70*/  FADD.FTZ R110, R111, R110 ;  /* 0x0000006e6f6e7221 */ /* 0x000fe20000010000 */
[----:B------:R-:W-:Y:S02]  /*1e80*/  LOP3.LUT P6, RZ, R108, 0xff, RZ, 0xc0, !PT ;  /* 0x000000ff6cff7812 */ /* 0x000fe400078cc0ff */
[----:B------:R-:W-:Y:S01]  /*1e90*/  FADD.FTZ R249, R114, R249 ;  /* 0x000000f972f97221 */ /* 0x000fe20000010000 */
[----:B------:R-:W-:-:S03]  /*1ea0*/  FADD.FTZ R110, R110, R113 ;  /* 0x000000716e6e7221 */ /* 0x000fc60000010000 */
[----:B--2---:R-:W-:Y:S01]  /*1eb0*/  FADD.FTZ R249, R249, R116 ;  /* 0x00000074f9f97221 */ /* 0x004fe20000010000 */
[----:B------:R-:W-:Y:S02]  /*1ec0*/  FADD.FTZ R110, R115, R110 ;  /* 0x0000006e736e7221 */ /* 0x000fe40000010000 */
[----:B------:R-:W0:Y:S01]  /*1ed0*/  @P1 LDC.64 R114, c[0x0][0x308] ;  /* 0x0000c200ff721b82 */ /* 0x000e220000000a00 */
[----:B------:R-:W-:Y:S01]  /*1ee0*/  FADD.FTZ R249, R118, R249 ;  /* 0x000000f976f97221 */ /* 0x000fe20000010000 */
[----:B------:R-:W-:-:S03]  /*1ef0*/  FADD.FTZ R110, R110, R117 ;  /* 0x000000756e6e7221 */ /* 0x000fc60000010000 */
[----:B---3--:R-:W-:Y:S01]  /*1f00*/  FADD.FTZ R249, R249, R120 ;  /* 0x00000078f9f97221 */ /* 0x008fe20000010000 */
[----:B------:R-:W-:-:S03]  /*1f10*/  FADD.FTZ R110, R119, R110 ;  /* 0x0000006e776e7221 */ /* 0x000fc60000010000 */
[----:B------:R-:W-:Y:S01]  /*1f20*/  FADD.FTZ R122, R122, R249 ;  /* 0x000000f97a7a7221 */ /* 0x000fe20000010000 */
[----:B------:R-:W-:-:S03]  /*1f30*/  FADD.FTZ R110, R110, R121 ;  /* 0x000000796e6e7221 */ /* 0x000fc60000010000 */
[----:B------:R-:W-:Y:S01]  /*1f40*/  FMUL.FTZ R113, R122, UR9 ;  /* 0x000000097a717c20 */ /* 0x000fe20008410000 */
[----:B------:R-:W-:-:S04]  /*1f50*/  FADD.FTZ R110, R123, R110 ;  /* 0x0000006e7b6e7221 */ /* 0x000fc80000010000 */
[----:B------:R-:W-:Y:S01]  /*1f60*/  FSEL R113, R113, RZ, !P3 ;  /* 0x000000ff71717208 */ /* 0x000fe20005800000 */
[----:B------:R-:W-:Y:S01]  /*1f70*/  FMUL.FTZ R112, R110, UR9 ;  /* 0x000000096e707c20 */ /* 0x000fe20008410000 */
[----:B------:R-:W-:-:S03]  /*1f80*/  @P0 LOP3.LUT P3, RZ, R109, 0xff, RZ, 0xc0, !PT ;  /* 0x000000ff6dff0812 */ /* 0x000fc6000786c0ff */
[-CC-:B------:R-:W-:Y:S01]  /*1f90*/  FFMA.FTZ R124, R124, R112.reuse, R113.reuse ;  /* 0x000000707c7c7223 */ /* 0x180fe20000010071 */
[-CC-:B------:R-:W-:Y:S01]  /*1fa0*/  FFMA.FTZ R109, R142, R112.reuse, R113.reuse ;  /* 0x000000708e6d7223 */ /* 0x180fe20000010071 */
[-CC-:B------:R-:W-:Y:S01]  /*1fb0*/  FFMA.FTZ R143, R143, R112.reuse, R113.reuse ;  /* 0x000000708f8f7223 */ /* 0x180fe20000010071 */
[-C--:B------:R-:W-:Y:S01]  /*1fc0*/  FFMA.FTZ R108, R209, R112.reuse, R113 ;  /* 0x00000070d16c7223 */ /* 0x080fe20000010071 */
[----:B------:R-:W-:Y:S01]  /*1fd0*/  FADD.FTZ R124, R145, -R124 ;  /* 0x8000007c917c7221 */ /* 0x000fe20000010000 */
[----:B------:R-:W-:Y:S01]  /*1fe0*/  FADD.FTZ R146, R146, -R109 ;  /* 0x8000006d92927221 */ /* 0x000fe20000010000 */
[----:B------:R-:W-:Y:S01]  /*1ff0*/  FADD.FTZ R210, R210, -R143 ;  /* 0x8000008fd2d27221 */ /* 0x000fe20000010000 */
[----:B------:R-:W-:Y:S01]  /*2000*/  FFMA.FTZ R148, R148, R112, R113 ;  /* 0x0000007094947223 */ /* 0x000fe20000010071 */
[C---:B------:R-:W-:Y:S01]  /*2010*/  FMUL.FTZ R109, R207.reuse, R124 ;  /* 0x0000007ccf6d7220 */ /* 0x040fe20000410000 */
[C---:B------:R-:W-:Y:S01]  /*2020*/  FMUL.FTZ R110, R207.reuse, R146 ;  /* 0x00000092cf6e7220 */ /* 0x040fe20000410000 */
[----:B------:R-:W-:Y:S01]  /*2030*/  FMUL.FTZ R111, R207, R210 ;  /* 0x000000d2cf6f7220 */ /* 0x000fe20000410000 */
[----:B------:R-:W-:Y:S01]  /*2040*/  FADD.FTZ R108, R211, -R108 ;  /* 0x8000006cd36c7221 */ /* 0x000fe20000010000 */
[----:B------:R-:W-:Y:S01]  /*2050*/  @P2 FADD.FTZ R109, R64, R109 ;  /* 0x0000006d406d2221 */ /* 0x000fe20000010000 */
[----:B------:R-:W-:Y:S01]  /*2060*/  @P2 FADD.FTZ R110, R65, R110 ;  /* 0x0000006e416e2221 */ /* 0x000fe20000010000 */
[----:B------:R-:W-:Y:S01]  /*2070*/  @P2 FADD.FTZ R111, R66, R111 ;  /* 0x0000006f426f2221 */ /* 0x000fe20000010000 */
[----:B------:R-:W-:Y:S01]  /*2080*/  FADD.FTZ R116, R151, -R148 ;  /* 0x8000009497747221 */ /* 0x000fe20000010000 */
[----:B------:R-:W-:Y:S01]  /*2090*/  FMUL.FTZ R145, R109, UR16 ;  /* 0x000000106d917c20 */ /* 0x000fe20008410000 */
[----:B------:R-:W-:Y:S01]  /*20a0*/  FMUL.FTZ R146, R110, UR16 ;  /* 0x000000106e927c20 */ /* 0x000fe20008410000 */
[----:B------:R-:W-:Y:S01]  /*20b0*/  FMUL.FTZ R151, R111, UR16 ;  /* 0x000000106f977c20 */ /* 0x000fe20008410000 */
[----:B------:R-:W-:Y:S01]  /*20c0*/  FMUL.FTZ R118, R207, R108 ;  /* 0x0000006ccf767220 */ /* 0x000fe20000410000 */
[----:B------:R-:W-:Y:S01]  /*20d0*/  FFMA.FTZ R150, R150, R112, R113 ;  /* 0x0000007096967223 */ /* 0x000fe20000010071 */
[----:B------:R-:W-:Y:S01]  /*20e0*/  FSEL R124, R145, RZ, P6 ;  /* 0x000000ff917c7208 */ /* 0x000fe20003000000 */
[----:B------:R-:W-:Y:S01]  /*20f0*/  FMUL.FTZ R117, R207, R116 ;  /* 0x00000074cf757220 */ /* 0x000fe20000410000 */
[----:B------:R-:W-:Y:S01]  /*2100*/  LOP3.LUT P6, RZ, R246, 0xff00, RZ, 0xc0, !PT ;  /* 0x0000ff00f6ff7812 */ /* 0x000fe200078cc0ff */
[----:B------:R-:W-:Y:S01]  /*2110*/  @P2 FADD.FTZ R118, R67, R118 ;  /* 0x0000007643762221 */ /* 0x000fe20000010000 */
        /* <DEDUP_REMOVED lines=9> */
[-C--:B------:R-:W-:Y:S01]  /*21b0*/  FFMA.FTZ R153, R153, R112.reuse, R113 ;  /* 0x0000007099997223 */ /* 0x080fe20000010071 */
[----:B------:R-:W-:Y:S01]  /*21c0*/  @P0 LOP3.LUT P3, RZ, R202, 0xff0000, RZ, 0xc0, !PT ;  /* 0x00ff0000caff0812 */ /* 0x000fe2000786c0ff */
[----:B------:R-:W-:Y:S01]  /*21d0*/  @P2 FADD.FTZ R116, R69, R116 ;  /* 0x0000007445742221 */ /* 0x000fe20000010000 */
[C---:B------:R-:W-:Y:S01]  /*21e0*/  FSEL R143, R151.reuse, RZ, P6 ;  /* 0x000000ff978f7208 */ /* 0x040fe20003000000 */
[----:B------:R-:W-:Y:S01]  /*21f0*/  FADD.FTZ R232, R232, -R153 ;  /* 0x80000099e8e87221 */ /* 0x000fe20000010000 */
[----:B------:R-:W-:Y:S01]  /*2200*/  @P0 FSEL R151, R151, RZ, P3 ;  /* 0x000000ff97970208 */ /* 0x000fe20001800000 */
[-CC-:B------:R-:W-:Y:S01]  /*2210*/  FFMA.FTZ R121, R149, R112.reuse, R113.reuse ;  /* 0x0000007095797223 */ /* 0x180fe20000010071 */
[----:B------:R-:W-:Y:S01]  /*2220*/  ISETP.NE.U32.AND P3, PT, RZ, UR14, PT ;  /* 0x0000000eff007c0c */ /* 0x000fe2000bf65070 */
[----:B------:R-:W-:Y:S01]  /*2230*/  FMUL.FTZ R155, R116, UR16 ;  /* 0x00000010749b7c20 */ /* 0x000fe20008410000 */
[----:B------:R-:W-:Y:S01]  /*2240*/  LOP3.LUT P6, RZ, R246, 0xff000000, RZ, 0xc0, !PT ;  /* 0xff000000f6ff7812 */ /* 0x000fe200078cc0ff */
[----:B------:R-:W-:Y:S01]  /*2250*/  FFMA.FTZ R154, R154, R112, R113 ;  /* 0x000000709a9a7223 */ /* 0x000fe20000010071 */
[----:B------:R-:W-:Y:S01]  /*2260*/  ISETP.NE.AND.EX P3, PT, RZ, UR15, PT, P3 ;  /* 0x0000000fff007c0c */ /* 0x000fe2000bf65330 */
[----:B0-----:R-:W-:Y:S01]  /*2270*/  @P1 IMAD.WIDE.U32 R114, R206, 0x20, R114 ;  /* 0x00000020ce721825 */ /* 0x001fe200078e0072 */
[----:B------:R-:W-:-:S03]  /*2280*/  FSEL R148, R119, RZ, P6 ;  /* 0x000000ff77947208 */ /* 0x000fc60003000000 */
[----:B------:R-:W-:Y:S01]  /*2290*/  FADD.FTZ R154, R213, -R154 ;  /* 0x8000009ad59a7221 */ /* 0x000fe20000010000 */
[----:B------:R-:W-:Y:S01]  /*22a0*/  @P0 LOP3.LUT P6, RZ, R202, 0xff000000, RZ, 0xc0, !PT ;  /* 0xff000000caff0812 */ /* 0x000fe200078cc0ff */
[----:B------:R-:W-:Y:S01]  /*22b0*/  FFMA.FTZ R212, R212, R112, R113 ;  /* 0x00000070d4d47223 */ /* 0x000fe20000010071 */
[----:B------:R-:W-:Y:S01]  /*22c0*/  SEL R108, R109, R96, P3 ;  /* 0x000000606d6c7207 */ /* 0x000fe20001800000 */
[----:B------:R-:W-:Y:S01]  /*22d0*/  FMUL.FTZ R120, R207, R154 ;  /* 0x0000009acf787220 */ /* 0x000fe20000410000 */
[----:B------:R-:W-:Y:S01]  /*22e0*/  SEL R109, R110, R97, P3 ;  /* 0x000000616e6d7207 */ /* 0x000fe20001800000 */
[----:B------:R-:W-:Y:S01]  /*22f0*/  FADD.FTZ R212, R215, -R212 ;  /* 0x800000d4d7d47221 */ /* 0x000fe20000010000 */
[----:B------:R-:W-:Y:S01]  /*2300*/  SEL R110, R111, R98, P3 ;  /* 0x000000626f6e7207 */ /* 0x000fe20001800000 */
[----:B------:R-:W-:Y:S01]  /*2310*/  @P2 FADD.FTZ R120, R72, R120 ;  /* 0x0000007848782221 */ /* 0x000fe20000010000 */
[----:B------:R-:W-:Y:S01]  /*2320*/  SEL R111, R118, R99, P3 ;  /* 0x00000063766f7207 */ /* 0x000fe20001800000 */
[----:B------:R-:W-:Y:S01]  /*2330*/  FMUL.FTZ R118, R117, UR16 ;  /* 0x0000001075767c20 */ /* 0x000fe20008410000 */
[----:B------:R-:W-:Y:S01]  /*2340*/  @P0 FSEL R150, R119, RZ, P6 ;  /* 0x000000ff77960208 */ /* 0x000fe20003000000 */
[----:B------:R-:W-:Y:S01]  /*2350*/  FMUL.FTZ R119, R207, R232 ;  /* 0x000000e8cf777220 */ /* 0x000fe20000410000 */
[----:B------:R-:W-:Y:S01]  /*2360*/  LOP3.LUT P6, RZ, R247, 0xff, RZ, 0xc0, !PT ;  /* 0x000000fff7ff7812 */ /* 0x000fe200078cc0ff */
[----:B------:R0:W-:Y:S01]  /*2370*/  @P1 STG.E.128 desc[UR4][R114.64], R108 ;  /* 0x0000006c72001986 */ /* 0x0001e2000c101d04 */
[----:B------:R-:W-:Y:S01]  /*2380*/  FMUL.FTZ R210, R120, UR16 ;  /* 0x0000001078d27c20 */ /* 0x000fe20008410000 */
[----:B------:R-:W-:Y:S01]  /*2390*/  @P2 FADD.FTZ R119, R70, R119 ;  /* 0x0000007746772221 */ /* 0x000fe20000010000 */
[----:B------:R-:W-:Y:S01]  /*23a0*/  FSEL R153, R118, RZ, P6 ;  /* 0x000000ff76997208 */ /* 0x000fe20003000000 */
[----:B------:R-:W-:Y:S01]  /*23b0*/  FMUL.FTZ R122, R207, R212 ;  /* 0x000000d4cf7a7220 */ /* 0x000fe20000410000 */
[----:B------:R-:W-:Y:S01]  /*23c0*/  @P0 LOP3.LUT P6, RZ, R203, 0xff, RZ, 0xc0, !PT ;  /* 0x000000ffcbff0812 */ /* 0x000fe200078cc0ff */
[----:B------:R-:W-:Y:S01]  /*23d0*/  FMUL.FTZ R181, R119, UR16 ;  /* 0x0000001077b57c20 */ /* 0x000fe20008410000 */
[-C--:B------:R-:W-:Y:S01]  /*23e0*/  FFMA.FTZ R133, R133, R112.reuse, R113 ;  /* 0x0000007085857223 */ /* 0x080fe20000010071 */
[----:B------:R-:W-:Y:S01]  /*23f0*/  @P2 FADD.FTZ R122, R74, R122 ;  /* 0x0000007a4a7a2221 */ /* 0x000fe20000010000 */
[----:B------:R-:W-:Y:S01]  /*2400*/  @P0 FSEL R149, R118, RZ, P6 ;  /* 0x000000ff76950208 */ /* 0x000fe20003000000 */
[----:B------:R-:W-:Y:S01]  /*2410*/  FADD.FTZ R118, R152, -R121 ;  /* 0x8000007998767221 */ /* 0x000fe20000010000 */
[----:B------:R-:W-:Y:S01]  /*2420*/  LOP3.LUT P6, RZ, R247, 0xff00, RZ, 0xc0, !PT ;  /* 0x0000ff00f7ff7812 */ /* 0x000fe200078cc0ff */
[----:B------:R-:W-:Y:S01]  /*2430*/  FMUL.FTZ R213, R122, UR16 ;  /* 0x000000107ad57c20 */ /* 0x000fe20008410000 */
[--C-:B------:R-:W-:Y:S01]  /*2440*/  FFMA.FTZ R134, R134, R112, R113.reuse ;  /* 0x0000007086867223 */ /* 0x100fe20000010071 */
[----:B------:R-:W-:Y:S01]  /*2450*/  FMUL.FTZ R118, R207, R118 ;  /* 0x00000076cf767220 */ /* 0x000fe20000410000 */
[----:B------:R-:W-:Y:S01]  /*2460*/  FSEL R152, R155, RZ, P6 ;  /* 0x000000ff9b987208 */ /* 0x000fe20003000000 */
[-CC-:B------:R-:W-:Y:S01]  /*2470*/  FFMA.FTZ R140, R140, R112.reuse, R113.reuse ;  /* 0x000000708c8c7223 */ /* 0x180fe20000010071 */
[----:B------:R-:W-:Y:S01]  /*2480*/  @P0 LOP3.LUT P6, RZ, R203, 0xff00, RZ, 0xc0, !PT ;  /* 0x0000ff00cbff0812 */ /* 0x000fe200078cc0ff */
[----:B------:R-:W-:Y:S01]  /*2490*/  @P2 FADD.FTZ R118, R71, R118 ;  /* 0x0000007647762221 */ /* 0x000fe20000010000 */
[----:B0-----:R-:W-:Y:S01]  /*24a0*/  FFMA.FTZ R109, R208, R112, R113 ;  /* 0x00000070d06d7223 */ /* 0x001fe20000010071 */
[----:B------:R-:W-:Y:S01]  /*24b0*/  MOV R108, R244 ;  /* 0x000000f4006c7202 */ /* 0x000fe20000000f00 */
[----:B------:R-:W-:Y:S01]  /*24c0*/  FADD.FTZ R134, R219, -R134 ;  /* 0x80000086db867221 */ /* 0x000fe20000010000 */
[----:B------:R-:W-:Y:S01]  /*24d0*/  @P0 FSEL R155, R155, RZ, P6 ;  /* 0x000000ff9b9b0208 */ /* 0x000fe20003000000 */
[----:B------:R-:W-:Y:S01]  /*24e0*/  FMUL.FTZ R209, R118, UR16 ;  /* 0x0000001076d17c20 */ /* 0x000fe20008410000 */
[----:B------:R-:W-:Y:S01]  /*24f0*/  LOP3.LUT P6, RZ, R247, 0xff0000, RZ, 0xc0, !PT ;  /* 0x00ff0000f7ff7812 */ /* 0x000fe200078cc0ff */
[----:B------:R-:W-:Y:S01]  /*2500*/  FADD.FTZ R214, R214, -R109 ;  /* 0x8000006dd6d67221 */ /* 0x000fe20000010000 */
[--C-:B------:R-:W-:Y:S01]  /*2510*/  FFMA.FTZ R109, R128, R112, R113.reuse ;  /* 0x00000070806d7223 */ /* 0x100fe20000010071 */
[----:B------:R-:W-:Y:S01]  /*2520*/  SEL R110, R119, R102, P3 ;  /* 0x00000066776e7207 */ /* 0x000fe20001800000 */
[----:B------:R-:W-:Y:S01]  /*2530*/  FFMA.FTZ R141, R141, R112, R113 ;  /* 0x000000708d8d7223 */ /* 0x000fe20000010071 */
[----:B------:R-:W-:Y:S01]  /*2540*/  FSEL R180, R181, RZ, P6 ;  /* 0x000000ffb5b47208 */ /* 0x000fe20003000000 */
[----:B------:R-:W-:Y:S01]  /*2550*/  FMUL.FTZ R121, R207, R214 ;  /* 0x000000d6cf797220 */ /* 0x000fe20000410000 */
[----:B------:R-:W-:Y:S01]  /*2560*/  @P0 LOP3.LUT P6, RZ, R203, 0xff0000, RZ, 0xc0, !PT ;  /* 0x00ff0000cbff0812 */ /* 0x000fe200078cc0ff */
[----:B------:R-:W-:Y:S01]  /*2570*/  FADD.FTZ R216, R216, -R109 ;  /* 0x8000006dd8d87221 */ /* 0x000fe20000010000 */
[----:B------:R-:W-:Y:S01]  /*2580*/  SEL R109, R116, R101, P3 ;  /* 0x00000065746d7207 */ /* 0x000fe20001800000 */
[----:B------:R-:W-:Y:S01]  /*2590*/  @P2 FADD.FTZ R121, R73, R121 ;  /* 0x0000007949792221 */ /* 0x000fe20000010000 */
[----:B------:R-:W-:Y:S01]  /*25a0*/  @P0 FSEL R181, R181, RZ, P6 ;  /* 0x000000ffb5b50208 */ /* 0x000fe20003000000 */
[----:B------:R-:W-:Y:S01]  /*25b0*/  FMUL.FTZ R116, R207, R216 ;  /* 0x000000d8cf747220 */ /* 0x000fe20000410000 */
[----:B------:R-:W-:Y:S01]  /*25c0*/  LOP3.LUT P6, RZ, R247, 0xff000000, RZ, 0xc0, !PT ;  /* 0xff000000f7ff7812 */ /* 0x000fe200078cc0ff */
[----:B------:R-:W-:Y:S01]  /*25d0*/  FMUL.FTZ R211, R121, UR16 ;  /* 0x0000001079d37c20 */ /* 0x000fe20008410000 */
[----:B------:R-:W-:Y:S01]  /*25e0*/  SEL R111, R118, R103, P3 ;  /* 0x00000067766f7207 */ /* 0x000fe20001800000 */
[-CC-:B------:R-:W-:Y:S01]  /*25f0*/  FFMA.FTZ R118, R129, R112.reuse, R113.reuse ;  /* 0x0000007081767223 */ /* 0x180fe20000010071 */
[----:B------:R-:W-:Y:S01]  /*2600*/  FSEL R208, R209, RZ, P6 ;  /* 0x000000ffd1d07208 */ /* 0x000fe20003000000 */
[----:B------:R-:W-:Y:S01]  /*2610*/  @P2 FADD.FTZ R116, R76, R116 ;  /* 0x000000744c742221 */ /* 0x000fe20000010000 */
[----:B------:R-:W-:Y:S01]  /*2620*/  @P0 LOP3.LUT P6, RZ, R203, 0xff000000, RZ, 0xc0, !PT ;  /* 0xff000000cbff0812 */ /* 0x000fe200078cc0ff */
[----:B------:R-:W-:Y:S01]  /*2630*/  FADD.FTZ R118, R217, -R118 ;  /* 0x80000076d9767221 */ /* 0x000fe20000010000 */
[-CC-:B------:R-:W-:Y:S01]  /*2640*/  FFMA.FTZ R222, R222, R112.reuse, R113.reuse ;  /* 0x00000070dede7223 */ /* 0x180fe20000010071 */
[-CC-:B------:R-:W-:Y:S01]  /*2650*/  FFMA.FTZ R144, R144, R112.reuse, R113.reuse ;  /* 0x0000007090907223 */ /* 0x180fe20000010071 */
[----:B------:R-:W-:Y:S01]  /*2660*/  @P0 FSEL R209, R209, RZ, P6 ;  /* 0x000000ffd1d10208 */ /* 0x000fe20003000000 */
[--C-:B------:R-:W-:Y:S01]  /*2670*/  FFMA.FTZ R224, R224, R112, R113.reuse ;  /* 0x00000070e0e07223 */ /* 0x100fe20000010071 */
[----:B------:R-:W-:Y:S01]  /*2680*/  LOP3.LUT P6, RZ, R108, 0xff, RZ, 0xc0, !PT ;  /* 0x000000ff6cff7812 */ /* 0x000fe200078cc0ff */
[----:B------:R-:W-:Y:S01]  /*2690*/  FADD.FTZ R222, R221, -R222 ;  /* 0x800000deddde7221 */ /* 0x000fe20000010000 */
[----:B------:R-:W-:Y:S01]  /*26a0*/  @P0 MOV R108, R198 ;  /* 0x000000c6006c0202 */ /* 0x000fe20000000f00 */
[----:B------:R-:W-:Y:S01]  /*26b0*/  FADD.FTZ R144, R231, -R144 ;  /* 0x80000090e7907221 */ /* 0x000fe20000010000 */
[----:B------:R-:W-:Y:S01]  /*26c0*/  FSEL R154, R210, RZ, P6 ;  /* 0x000000ffd29a7208 */ /* 0x000fe20003000000 */
[-CC-:B------:R-:W-:Y:S01]  /*26d0*/  FFMA.FTZ R225, R225, R112.reuse, R113.reuse ;  /* 0x00000070e1e17223 */ /* 0x180fe20000010071 */
[----:B------:R-:W-:Y:S01]  /*26e0*/  @P0 LOP3.LUT P6, RZ, R108, 0xff, RZ, 0xc0, !PT ;  /* 0x000000ff6cff0812 */ /* 0x000fe200078cc0ff */
[-CC-:B------:R-:W-:Y:S01]  /*26f0*/  FFMA.FTZ R108, R235, R112.reuse, R113.reuse ;  /* 0x00000070eb6c7223 */ /* 0x180fe20000010071 */
[-CC-:B------:R-:W-:Y:S01]  /*2700*/  FFMA.FTZ R147, R147, R112.reuse, R113.reuse ;  /* 0x0000007093937223 */ /* 0x180fe20000010071 */
[-CC-:B------:R-:W-:Y:S01]  /*2710*/  FFMA.FTZ R226, R226, R112.reuse, R113.reuse ;  /* 0x00000070e2e27223 */ /* 0x180fe20000010071 */
[----:B------:R-:W-:Y:S01]  /*2720*/  @P0 FSEL R210, R210, RZ, P6 ;  /* 0x000000ffd2d20208 */ /* 0x000fe20003000000 */
[----:B------:R-:W-:Y:S01]  /*2730*/  FADD.FTZ R108, R125, -R108 ;  /* 0x8000006c7d6c7221 */ /* 0x000fe20000010000 */
[----:B------:R-:W-:Y:S01]  /*2740*/  LOP3.LUT P6, RZ, R244, 0xff00, RZ, 0xc0, !PT ;  /* 0x0000ff00f4ff7812 */ /* 0x000fe200078cc0ff */
[-CC-:B------:R-:W-:Y:S01]  /*2750*/  FFMA.FTZ R238, R227, R112.reuse, R113.reuse ;  /* 0x00000070e3ee7223 */ /* 0x180fe20000010071 */
[----:B------:R-:W-:Y:S01]  /*2760*/  FFMA.FTZ R230, R230, R112, R113 ;  /* 0x00000070e6e67223 */ /* 0x000fe20000010071 */
[----:B------:R-:W-:Y:S01]  /*2770*/  FMUL.FTZ R123, R207, R108 ;  /* 0x0000006ccf7b7220 */ /* 0x000fe20000410000 */
[----:B------:R-:W-:Y:S01]  /*2780*/  FSEL R128, R211, RZ, P6 ;  /* 0x000000ffd3807208 */ /* 0x000fe20003000000 */
[----:B------:R-:W-:Y:S01]  /*2790*/  FADD.FTZ R224, R233, -R224 ;  /* 0x800000e0e9e07221 */ /* 0x000fe20000010000 */
[----:B------:R-:W-:Y:S01]  /*27a0*/  @P0 LOP3.LUT P6, RZ, R198, 0xff00, RZ, 0xc0, !PT ;  /* 0x0000ff00c6ff0812 */ /* 0x000fe200078cc0ff */
[----:B------:R-:W-:Y:S01]  /*27b0*/  @P2 FADD.FTZ R123, R75, R123 ;  /* 0x0000007b4b7b2221 */ /* 0x000fe20000010000 */
[----:B------:R-:W-:Y:S01]  /*27c0*/  SEL R108, R117, R100, P3 ;  /* 0x00000064756c7207 */ /* 0x000fe20001800000 */
[----:B------:R-:W-:Y:S01]  /*27d0*/  FMUL.FTZ R117, R207, R118 ;  /* 0x00000076cf757220 */ /* 0x000fe20000410000 */
[----:B------:R-:W-:Y:S01]  /*27e0*/  @P0 FSEL R211, R211, RZ, P6 ;  /* 0x000000ffd3d30208 */ /* 0x000fe20003000000 */
[----:B------:R-:W-:Y:S01]  /*27f0*/  FMUL.FTZ R119, R123, UR16 ;  /* 0x000000107b777c20 */ /* 0x000fe20008410000 */
[----:B------:R-:W-:Y:S01]  /*2800*/  LOP3.LUT P6, RZ, R244, 0xff0000, RZ, 0xc0, !PT ;  /* 0x00ff0000f4ff7812 */ /* 0x000fe200078cc0ff */
[----:B------:R0:W-:Y:S01]  /*2810*/  @P1 STG.E.128 desc[UR4][R114.64+0x10], R108 ;  /* 0x0000106c72001986 */ /* 0x0001e2000c101d04 */
[----:B------:R-:W-:Y:S01]  /*2820*/  @P2 FADD.FTZ R117, R77, R117 ;  /* 0x000000754d752221 */ /* 0x000fe20000010000 */
[----:B------:R-:W-:Y:S01]  /*2830*/  FADD.FTZ R236, R236, -R147 ;  /* 0x80000093ecec7221 */ /* 0x000fe20000010000 */
[----:B------:R-:W-:Y:S01]  /*2840*/  FSEL R212, R213, RZ, P6 ;  /* 0x000000ffd5d47208 */ /* 0x000fe20003000000 */
[----:B------:R-:W-:Y:S01]  /*2850*/  FADD.FTZ R234, R234, -R225 ;  /* 0x800000e1eaea7221 */ /* 0x000fe20000010000 */
[----:B------:R-:W-:Y:S01]  /*2860*/  @P0 LOP3.LUT P6, RZ, R198, 0xff0000, RZ, 0xc0, !PT ;  /* 0x00ff0000c6ff0812 */ /* 0x000fe200078cc0ff */
[----:B------:R-:W-:Y:S01]  /*2870*/  FMUL.FTZ R216, R117, UR16 ;  /* 0x0000001075d87c20 */ /* 0x000fe20008410000 */
[----:B------:R-:W-:Y:S01]  /*2880*/  FADD.FTZ R238, R239, -R238 ;  /* 0x800000eeefee7221 */ /* 0x000fe20000010000 */
[----:B------:R-:W-:Y:S01]  /*2890*/  FMUL.FTZ R231, R207, R234 ;  /* 0x000000eacfe77220 */ /* 0x000fe20000410000 */
[----:B------:R-:W-:Y:S01]  /*28a0*/  @P0 FSEL R213, R213, RZ, P6 ;  /* 0x000000ffd5d50208 */ /* 0x000fe20003000000 */
[----:B------:R-:W-:Y:S01]  /*28b0*/  FADD.FTZ R230, R241, -R230 ;  /* 0x800000e6f1e67221 */ /* 0x000fe20000010000 */
[----:B------:R-:W-:Y:S01]  /*28c0*/  LOP3.LUT P6, RZ, R244, 0xff000000, RZ, 0xc0, !PT ;  /* 0xff000000f4ff7812 */ /* 0x000fe200078cc0ff */
[----:B------:R-:W-:Y:S01]  /*28d0*/  @P2 FADD.FTZ R231, R90, R231 ;  /* 0x000000e75ae72221 */ /* 0x000fe20000010000 */
[C---:B------:R-:W-:Y:S01]  /*28e0*/  FMUL.FTZ R236, R207.reuse, R236 ;  /* 0x000000eccfec7220 */ /* 0x040fe20000410000 */
[----:B------:R-:W-:Y:S01]  /*28f0*/  FMUL.FTZ R238, R207, R238 ;  /* 0x000000eecfee7220 */ /* 0x000fe20000410000 */
[----:B------:R-:W-:Y:S01]  /*2900*/  FSEL R129, R119, RZ, P6 ;  /* 0x000000ff77817208 */ /* 0x000fe20003000000 */
[----:B------:R-:W-:Y:S01]  /*2910*/  FMUL.FTZ R227, R231, UR16 ;  /* 0x00000010e7e37c20 */ /* 0x000fe20008410000 */
[----:B------:R-:W-:Y:S01]  /*2920*/  @P0 LOP3.LUT P6, RZ, R198, 0xff000000, RZ, 0xc0, !PT ;  /* 0xff000000c6ff0812 */ /* 0x000fe200078cc0ff */
[-CC-:B0-----:R-:W-:Y:S01]  /*2930*/  FFMA.FTZ R109, R130, R112.reuse, R113.reuse ;  /* 0x00000070826d7223 */ /* 0x181fe20000010071 */
[----:B------:R-:W-:Y:S01]  /*2940*/  FMUL.FTZ R110, R116, UR16 ;  /* 0x00000010746e7c20 */ /* 0x000fe20008410000 */
[-C--:B------:R-:W-:Y:S01]  /*2950*/  FFMA.FTZ R108, R131, R112.reuse, R113 ;  /* 0x00000070836c7223 */ /* 0x080fe20000010071 */
[----:B------:R-:W-:Y:S01]  /*2960*/  @P0 FSEL R130, R119, RZ, P6 ;  /* 0x000000ff77820208 */ /* 0x000fe20003000000 */
[----:B------:R-:W-:Y:S01]  /*2970*/  FADD.FTZ R118, R126, -R109 ;  /* 0x8000006d7e767221 */ /* 0x000fe20000010000 */
[----:B------:R-:W-:Y:S01]  /*2980*/  LOP3.LUT P6, RZ, R245, 0xff, RZ, 0xc0, !PT ;  /* 0x000000fff5ff7812 */ /* 0x000fe200078cc0ff */
[----:B------:R-:W-:Y:S01]  /*2990*/  FADD.FTZ R108, R127, -R108 ;  /* 0x8000006c7f6c7221 */ /* 0x000fe20000010000 */
[----:B------:R-:W-:Y:S01]  /*29a0*/  FFMA.FTZ R109, R132, R112, R113 ;  /* 0x00000070846d7223 */ /* 0x000fe20000010071 */
[C---:B------:R-:W-:Y:S01]  /*29b0*/  FMUL.FTZ R118, R207.reuse, R118 ;  /* 0x00000076cf767220 */ /* 0x040fe20000410000 */
[----:B------:R-:W-:Y:S01]  /*29c0*/  FSEL R214, R110, RZ, P6 ;  /* 0x000000ff6ed67208 */ /* 0x000fe20003000000 */
[----:B------:R-:W-:Y:S01]  /*29d0*/  FMUL.FTZ R119, R207, R108 ;  /* 0x0000006ccf777220 */ /* 0x000fe20000410000 */
[----:B------:R-:W-:Y:S01]  /*29e0*/  @P0 LOP3.LUT P6, RZ, R199, 0xff, RZ, 0xc0, !PT ;  /* 0x000000ffc7ff0812 */ /* 0x000fe200078cc0ff */
[----:B------:R-:W-:Y:S01]  /*29f0*/  @P2 FADD.FTZ R118, R78, R118 ;  /* 0x000000764e762221 */ /* 0x000fe20000010000 */
[----:B------:R-:W-:Y:S01]  /*2a00*/  FADD.FTZ R108, R218, -R109 ;  /* 0x8000006dda6c7221 */ /* 0x000fe20000010000 */
[----:B------:R-:W-:Y:S01]  /*2a10*/  @P2 FADD.FTZ R119, R79, R119 ;  /* 0x000000774f772221 */ /* 0x000fe20000010000 */
[----:B------:R-:W-:Y:S01]  /*2a20*/  @P0 FSEL R131, R110, RZ, P6 ;  /* 0x000000ff6e830208 */ /* 0x000fe20003000000 */
[----:B------:R-:W-:Y:S01]  /*2a30*/  FMUL.FTZ R217, R118, UR16 ;  /* 0x0000001076d97c20 */ /* 0x000fe20008410000 */
[----:B------:R-:W-:Y:S01]  /*2a40*/  LOP3.LUT P6, RZ, R245, 0xff00, RZ, 0xc0, !PT ;  /* 0x0000ff00f5ff7812 */ /* 0x000fe200078cc0ff */
[----:B------:R-:W-:Y:S01]  /*2a50*/  FMUL.FTZ R218, R119, UR16 ;  /* 0x0000001077da7c20 */ /* 0x000fe20008410000 */
[----:B------:R-:W-:Y:S01]  /*2a60*/  FMUL.FTZ R108, R207, R108 ;  /* 0x0000006ccf6c7220 */ /* 0x000fe20000410000 */
[----:B------:R-:W-:Y:S01]  /*2a70*/  FADD.FTZ R114, R136, -R133 ;  /* 0x8000008588727221 */ /* 0x000fe20000010000 */
[----:B------:R-:W-:Y:S01]  /*2a80*/  FSEL R215, R216, RZ, P6 ;  /* 0x000000ffd8d77208 */ /* 0x000fe20003000000 */
[----:B------:R-:W-:Y:S01]  /*2a90*/  FFMA.FTZ R111, R135, R112, R113 ;  /* 0x00000070876f7223 */ /* 0x000fe20000010071 */
[----:B------:R-:W-:Y:S01]  /*2aa0*/  @P0 LOP3.LUT P6, RZ, R199, 0xff00, RZ, 0xc0, !PT ;  /* 0x0000ff00c7ff0812 */ /* 0x000fe200078cc0ff */
[----:B------:R-:W-:Y:S01]  /*2ab0*/  @P2 FADD.FTZ R108, R80, R108 ;  /* 0x0000006c506c2221 */ /* 0x000fe20000010000 */
[----:B------:R-:W-:Y:S01]  /*2ac0*/  MOV R110, R242 ;  /* 0x000000f2006e7202 */ /* 0x000fe20000000f00 */
[----:B------:R-:W-:Y:S01]  /*2ad0*/  FMUL.FTZ R109, R207, R114 ;  /* 0x00000072cf6d7220 */ /* 0x000fe20000410000 */
[----:B------:R-:W-:Y:S01]  /*2ae0*/  @P0 FSEL R216, R216, RZ, P6 ;  /* 0x000000ffd8d80208 */ /* 0x000fe20003000000 */
[----:B------:R-:W-:Y:S01]  /*2af0*/  FMUL.FTZ R115, R108, UR16 ;  /* 0x000000106c737c20 */ /* 0x000fe20008410000 */
[----:B------:R-:W-:Y:S01]  /*2b00*/  LOP3.LUT P6, RZ, R245, 0xff0000, RZ, 0xc0, !PT ;  /* 0x00ff0000f5ff7812 */ /* 0x000fe200078cc0ff */
[----:B------:R-:W-:Y:S01]  /*2b10*/  @P2 FADD.FTZ R109, R81, R109 ;  /* 0x0000006d516d2221 */ /* 0x000fe20000010000 */
[----:B------:R-:W-:Y:S01]  /*2b20*/  FMUL.FTZ R114, R207, R134 ;  /* 0x00000086cf727220 */ /* 0x000fe20000410000 */
[----:B------:R-:W-:Y:S01]  /*2b30*/  FADD.FTZ R220, R220, -R111 ;  /* 0x8000006fdcdc7221 */ /* 0x000fe20000010000 */
[----:B------:R-:W-:Y:S01]  /*2b40*/  FSEL R132, R217, RZ, P6 ;  /* 0x000000ffd9847208 */ /* 0x000fe20003000000 */
[----:B------:R-:W-:Y:S01]  /*2b50*/  FMUL.FTZ R125, R109, UR16 ;  /* 0x000000106d7d7c20 */ /* 0x000fe20008410000 */
[----:B------:R-:W-:Y:S01]  /*2b60*/  @P0 LOP3.LUT P6, RZ, R199, 0xff0000, RZ, 0xc0, !PT ;  /* 0x00ff0000c7ff0812 */ /* 0x000fe200078cc0ff */
[----:B------:R-:W-:Y:S01]  /*2b70*/  @P2 FADD.FTZ R114, R82, R114 ;  /* 0x0000007252722221 */ /* 0x000fe20000010000 */
[----:B------:R-:W-:Y:S01]  /*2b80*/  FADD.FTZ R126, R138, -R141 ;  /* 0x8000008d8a7e7221 */ /* 0x000fe20000010000 */
[----:B------:R-:W-:Y:S01]  /*2b90*/  FFMA.FTZ R127, R228, R112, R113 ;  /* 0x00000070e47f7223 */ /* 0x000fe20000010071 */
[----:B------:R-:W-:Y:S01]  /*2ba0*/  @P0 FSEL R217, R217, RZ, P6 ;  /* 0x000000ffd9d90208 */ /* 0x000fe20003000000 */
[----:B------:R-:W-:Y:S01]  /*2bb0*/  FMUL.FTZ R111, R114, UR16 ;  /* 0x00000010726f7c20 */ /* 0x000fe20008410000 */
[----:B------:R-:W-:Y:S01]  /*2bc0*/  LOP3.LUT P6, RZ, R245, 0xff000000, RZ, 0xc0, !PT ;  /* 0xff000000f5ff7812 */ /* 0x000fe200078cc0ff */
[----:B------:R-:W-:Y:S01]  /*2bd0*/  FMUL.FTZ R228, R207, R224 ;  /* 0x000000e0cfe47220 */ /* 0x000fe20000410000 */
[----:B------:R-:W-:Y:S01]  /*2be0*/  FADD.FTZ R240, R240, -R127 ;  /* 0x8000007ff0f07221 */ /* 0x000fe20000010000 */
[----:B------:R-:W-:Y:S01]  /*2bf0*/  SEL R120, R120, R96, P3 ;  /* 0x0000006078787207 */ /* 0x000fe20001800000 */
[----:B------:R-:W-:Y:S01]  /*2c00*/  @P2 FADD.FTZ R238, R93, R238 ;  /* 0x000000ee5dee2221 */ /* 0x000fe20000010000 */
[C---:B------:R-:W-:Y:S01]  /*2c10*/  FSEL R136, R218.reuse, RZ, P6 ;  /* 0x000000ffda887208 */ /* 0x040fe20003000000 */
[----:B------:R-:W-:Y:S01]  /*2c20*/  @P2 FADD.FTZ R228, R89, R228 ;  /* 0x000000e459e42221 */ /* 0x000fe20000010000 */
[----:B------:R-:W-:Y:S01]  /*2c30*/  @P0 LOP3.LUT P6, RZ, R199, 0xff000000, RZ, 0xc0, !PT ;  /* 0xff000000c7ff0812 */ /* 0x000fe200078cc0ff */
[----:B------:R-:W-:Y:S01]  /*2c40*/  FMUL.FTZ R127, R207, R240 ;  /* 0x000000f0cf7f7220 */ /* 0x000fe20000410000 */
[----:B------:R-:W-:Y:S01]  /*2c50*/  SEL R121, R121, R97, P3 ;  /* 0x0000006179797207 */ /* 0x000fe20001800000 */
[----:B------:R-:W-:Y:S01]  /*2c60*/  @P2 FADD.FTZ R236, R91, R236 ;  /* 0x000000ec5bec2221 */ /* 0x000fe20000010000 */
[----:B------:R-:W-:Y:S01]  /*2c70*/  @P0 FSEL R218, R218, RZ, P6 ;  /* 0x000000ffdada0208 */ /* 0x000fe20003000000 */
[----:B------:R-:W-:Y:S01]  /*2c80*/  @P2 FADD.FTZ R127, R94, R127 ;  /* 0x0000007f5e7f2221 */ /* 0x000fe20000010000 */
[----:B------:R-:W-:Y:S01]  /*2c90*/  LOP3.LUT P6, RZ, R110, 0xff, RZ, 0xc0, !PT ;  /* 0x000000ff6eff7812 */ /* 0x000fe200078cc0ff */
[----:B------:R-:W0:Y:S01]  /*2ca0*/  @P0 LDC.64 R240, c[0x0][0x300] ;  /* 0x0000c000fff00b82 */ /* 0x000e220000000a00 */
[----:B------:R-:W-:-:S02]  /*2cb0*/  @P0 MOV R110, R196 ;  /* 0x000000c4006e0202 */ /* 0x000fc40000000f00 */
[----:B------:R-:W-:Y:S02]  /*2cc0*/  FSEL R133, R115, RZ, P6 ;  /* 0x000000ff73857208 */ /* 0x000fe40003000000 */
[----:B------:R-:W-:Y:S01]  /*2cd0*/  @P0 LOP3.LUT P6, RZ, R110, 0xff, RZ, 0xc0, !PT ;  /* 0x000000ff6eff0812 */ /* 0x000fe200078cc0ff */
[----:B------:R-:W-:Y:S01]  /*2ce0*/  FADD.FTZ R110, R137, -R140 ;  /* 0x8000008c896e7221 */ /* 0x000fe20000010000 */
[----:B------:R-:W-:Y:S02]  /*2cf0*/  SEL R116, R116, R100, P3 ;  /* 0x0000006474747207 */ /* 0x000fe40001800000 */
[----:B------:R-:W-:Y:S01]  /*2d00*/  @P0 FSEL R135, R115, RZ, P6 ;  /* 0x000000ff73870208 */ /* 0x000fe20003000000 */
[----:B------:R-:W-:Y:S01]  /*2d10*/  FMUL.FTZ R115, R207, R220 ;  /* 0x000000dccf737220 */ /* 0x000fe20000410000 */
[----:B------:R-:W-:Y:S02]  /*2d20*/  LOP3.LUT P6, RZ, R242, 0xff00, RZ, 0xc0, !PT ;  /* 0x0000ff00f2ff7812 */ /* 0x000fe400078cc0ff */
[----:B------:R-:W-:Y:S01]  /*2d30*/  SEL R122, R122, R98, P3 ;  /* 0x000000627a7a7207 */ /* 0x000fe20001800000 */
[----:B------:R-:W-:Y:S01]  /*2d40*/  @P2 FADD.FTZ R115, R83, R115 ;  /* 0x0000007353732221 */ /* 0x000fe20000010000 */
[----:B------:R-:W-:-:S02]  /*2d50*/  FSEL R134, R125, RZ, P6 ;  /* 0x000000ff7d867208 */ /* 0x000fc40003000000 */
[----:B------:R-:W-:Y:S01]  /*2d60*/  @P0 LOP3.LUT P6, RZ, R196, 0xff00, RZ, 0xc0, !PT ;  /* 0x0000ff00c4ff0812 */ /* 0x000fe200078cc0ff */
[----:B------:R-:W-:Y:S01]  /*2d70*/  FMUL.FTZ R235, R115, UR16 ;  /* 0x0000001073eb7c20 */ /* 0x000fe20008410000 */
[----:B------:R-:W-:Y:S02]  /*2d80*/  SEL R114, R114, R98, P3 ;  /* 0x0000006272727207 */ /* 0x000fe40001800000 */
[----:B------:R-:W-:Y:S01]  /*2d90*/  @P0 FSEL R140, R125, RZ, P6 ;  /* 0x000000ff7d8c0208 */ /* 0x000fe20003000000 */
[C---:B------:R-:W-:Y:S01]  /*2da0*/  FMUL.FTZ R125, R207.reuse, R110 ;  /* 0x0000006ecf7d7220 */ /* 0x040fe20000410000 */
[----:B------:R-:W-:Y:S01]  /*2db0*/  LOP3.LUT P6, RZ, R242, 0xff0000, RZ, 0xc0, !PT ;  /* 0x00ff0000f2ff7812 */ /* 0x000fe200078cc0ff */
[----:B------:R-:W-:Y:S01]  /*2dc0*/  FMUL.FTZ R110, R207, R222 ;  /* 0x000000decf6e7220 */ /* 0x000fe20000410000 */
[----:B------:R-:W-:Y:S01]  /*2dd0*/  SEL R98, R231, R98, P3 ;  /* 0x00000062e7627207 */ /* 0x000fe20001800000 */
[----:B------:R-:W-:Y:S01]  /*2de0*/  @P2 FADD.FTZ R125, R84, R125 ;  /* 0x0000007d547d2221 */ /* 0x000fe20000010000 */
[----:B------:R-:W-:Y:S01]  /*2df0*/  FSEL R137, R111, RZ, P6 ;  /* 0x000000ff6f897208 */ /* 0x000fe20003000000 */
[----:B------:R-:W-:Y:S01]  /*2e00*/  @P2 FADD.FTZ R110, R86, R110 ;  /* 0x0000006e566e2221 */ /* 0x000fe20000010000 */
[----:B------:R-:W-:Y:S01]  /*2e10*/  @P0 LOP3.LUT P6, RZ, R196, 0xff0000, RZ, 0xc0, !PT ;  /* 0x00ff0000c4ff0812 */ /* 0x000fe200078cc0ff */
[----:B------:R-:W-:Y:S01]  /*2e20*/  FMUL.FTZ R232, R125, UR16 ;  /* 0x000000107de87c20 */ /* 0x000fe20008410000 */
[-C--:B------:R-:W-:Y:S01]  /*2e30*/  SEL R123, R123, R99.reuse, P3 ;  /* 0x000000637b7b7207 */ /* 0x080fe20001800000 */
[----:B------:R-:W-:Y:S01]  /*2e40*/  FMUL.FTZ R222, R110, UR16 ;  /* 0x000000106ede7c20 */ /* 0x000fe20008410000 */
[----:B------:R-:W-:Y:S01]  /*2e50*/  @P0 FSEL R220, R111, RZ, P6 ;  /* 0x000000ff6fdc0208 */ /* 0x000fe20003000000 */
[----:B------:R-:W-:Y:S01]  /*2e60*/  FMUL.FTZ R111, R207, R126 ;  /* 0x0000007ecf6f7220 */ /* 0x000fe20000410000 */
[----:B------:R-:W-:Y:S01]  /*2e70*/  LOP3.LUT P6, RZ, R242, 0xff000000, RZ, 0xc0, !PT ;  /* 0xff000000f2ff7812 */ /* 0x000fe200078cc0ff */
[----:B------:R-:W-:Y:S01]  /*2e80*/  FFMA.FTZ R126, R223, R112, R113 ;  /* 0x00000070df7e7223 */ /* 0x000fe20000010071 */
[----:B------:R-:W-:Y:S01]  /*2e90*/  FMUL.FTZ R113, R207, R144 ;  /* 0x00000090cf717220 */ /* 0x000fe20000410000 */
[----:B------:R-:W-:Y:S01]  /*2ea0*/  @P2 FADD.FTZ R111, R85, R111 ;  /* 0x0000006f556f2221 */ /* 0x000fe20000010000 */
        /* <DEDUP_REMOVED lines=10> */
[----:B------:R-:W-:Y:S01]  /*2f50*/  MOV R112, R204 ;  /* 0x000000cc00707202 */ /* 0x000fe20000000f00 */
[----:B------:R-:W-:Y:S01]  /*2f60*/  FMUL.FTZ R147, R113, UR16 ;  /* 0x0000001071937c20 */ /* 0x000fe20008410000 */
[----:B------:R-:W-:Y:S01]  /*2f70*/  FSEL R141, R232, RZ, P6 ;  /* 0x000000ffe88d7208 */ /* 0x000fe20003000000 */
[----:B------:R-:W-:Y:S01]  /*2f80*/  FMUL.FTZ R139, R126, UR16 ;  /* 0x000000107e8b7c20 */ /* 0x000fe20008410000 */
[----:B------:R-:W-:Y:S01]  /*2f90*/  @P0 LOP3.LUT P6, RZ, R197, 0xff, RZ, 0xc0, !PT ;  /* 0x000000ffc5ff0812 */ /* 0x000fe200078cc0ff */
[C---:B------:R-:W-:Y:S01]  /*2fa0*/  FMUL.FTZ R233, R207.reuse, R144 ;  /* 0x00000090cfe97220 */ /* 0x040fe20000410000 */
[----:B------:R-:W-:Y:S01]  /*2fb0*/  FMUL.FTZ R144, R228, UR16 ;  /* 0x00000010e4907c20 */ /* 0x000fe20008410000 */
[----:B------:R-:W-:Y:S01]  /*2fc0*/  FMUL.FTZ R207, R207, R230 ;  /* 0x000000e6cfcf7220 */ /* 0x000fe20000410000 */
[----:B------:R-:W-:Y:S01]  /*2fd0*/  @P0 FSEL R232, R232, RZ, P6 ;  /* 0x000000ffe8e80208 */ /* 0x000fe20003000000 */
[----:B------:R-:W-:Y:S01]  /*2fe0*/  @P2 FADD.FTZ R233, R92, R233 ;  /* 0x000000e95ce92221 */ /* 0x000fe20000010000 */
[----:B------:R-:W-:Y:S01]  /*2ff0*/  LOP3.LUT P6, RZ, R243, 0xff00, RZ, 0xc0, !PT ;  /* 0x0000ff00f3ff7812 */ /* 0x000fe200078cc0ff */
[----:B------:R-:W-:Y:S01]  /*3000*/  FMUL.FTZ R237, R127, UR16 ;  /* 0x000000107fed7c20 */ /* 0x000fe20008410000 */
[-C--:B------:R-:W-:Y:S01]  /*3010*/  SEL R115, R115, R99.reuse, P3 ;  /* 0x0000006373737207 */ /* 0x080fe20001800000 */
[----:B------:R-:W-:Y:S01]  /*3020*/  FMUL.FTZ R230, R233, UR16 ;  /* 0x00000010e9e67c20 */ /* 0x000fe20008410000 */
[----:B------:R-:W-:Y:S01]  /*3030*/  FSEL R219, R229, RZ, P6 ;  /* 0x000000ffe5db7208 */ /* 0x000fe20003000000 */
[----:B------:R-:W-:Y:S01]  /*3040*/  @P2 FADD.FTZ R207, R95, R207 ;  /* 0x000000cf5fcf2221 */ /* 0x000fe20000010000 */
[----:B------:R-:W-:Y:S01]  /*3050*/  @P0 LOP3.LUT P6, RZ, R197, 0xff00, RZ, 0xc0, !PT ;  /* 0x0000ff00c5ff0812 */ /* 0x000fe200078cc0ff */
[----:B0-----:R-:W-:Y:S01]  /*3060*/  @P0 IMAD.WIDE.U32 R240, R206, 0x10, R240 ;  /* 0x00000010cef00825 */ /* 0x001fe200078e00f0 */
[----:B------:R-:W-:-:S03]  /*3070*/  SEL R99, R236, R99, P3 ;  /* 0x00000063ec637207 */ /* 0x000fc60001800000 */
[----:B------:R-:W-:Y:S01]  /*3080*/  FMUL.FTZ R236, R236, UR16 ;  /* 0x00000010ecec7c20 */ /* 0x000fe20008410000 */
[----:B------:R-:W-:Y:S02]  /*3090*/  @P0 FSEL R229, R229, RZ, P6 ;  /* 0x000000ffe5e50208 */ /* 0x000fe40003000000 */
[----:B------:R-:W-:Y:S02]  /*30a0*/  LOP3.LUT P6, RZ, R243, 0xff0000, RZ, 0xc0, !PT ;  /* 0x00ff0000f3ff7812 */ /* 0x000fe400078cc0ff */
[----:B------:R-:W-:Y:S02]  /*30b0*/  SEL R117, R117, R101, P3 ;  /* 0x0000006575757207 */ /* 0x000fe40001800000 */
[----:B------:R-:W-:Y:S02]  /*30c0*/  FSEL R221, R222, RZ, P6 ;  /* 0x000000ffdedd7208 */ /* 0x000fe40003000000 */
[----:B------:R-:W-:Y:S02]  /*30d0*/  @P0 LOP3.LUT P6, RZ, R197, 0xff0000, RZ, 0xc0, !PT ;  /* 0x00ff0000c5ff0812 */ /* 0x000fe400078cc0ff */
[----:B------:R-:W-:-:S02]  /*30e0*/  SEL R118, R118, R102, P3 ;  /* 0x0000006676767207 */ /* 0x000fc40001800000 */
        /* <DEDUP_REMOVED lines=18> */
[C---:B------:R-:W-:Y:S02]  /*3210*/  FSEL R225, R227.reuse, RZ, P6 ;  /* 0x000000ffe3e17208 */ /* 0x040fe40003000000 */
[----:B------:R-:W-:Y:S02]  /*3220*/  @P0 LOP3.LUT P6, RZ, R166, 0xff0000, RZ, 0xc0, !PT ;  /* 0x00ff0000a6ff0812 */ /* 0x000fe400078cc0ff */
[----:B------:R-:W-:Y:S02]  /*3230*/  SEL R97, R228, R97, P3 ;  /* 0x00000061e4617207 */ /* 0x000fe40001800000 */
[----:B------:R-:W-:Y:S02]  /*3240*/  @P0 FSEL R227, R227, RZ, P6 ;  /* 0x000000ffe3e30208 */ /* 0x000fe40003000000 */
[----:B------:R-:W-:Y:S02]  /*3250*/  LOP3.LUT P6, RZ, R205, 0xff, RZ, 0xc0, !PT ;  /* 0x000000ffcdff7812 */ /* 0x000fe400078cc0ff */
[----:B------:R-:W-:-:S02]  /*3260*/  SEL R108, R125, R100, P3 ;  /* 0x000000647d6c7207 */ /* 0x000fc40001800000 */
[----:B------:R-:W-:Y:S02]  /*3270*/  FSEL R228, R230, RZ, P6 ;  /* 0x000000ffe6e47208 */ /* 0x000fe40003000000 */
[----:B------:R-:W-:Y:S02]  /*3280*/  @P0 LOP3.LUT P6, RZ, R167, 0xff, RZ, 0xc0, !PT ;  /* 0x000000ffa7ff0812 */ /* 0x000fe400078cc0ff */
[----:B------:R-:W-:Y:S01]  /*3290*/  SEL R100, R233, R100, P3 ;  /* 0x00000064e9647207 */ /* 0x000fe20001800000 */
[----:B------:R-:W-:Y:S01]  /*32a0*/  FMUL.FTZ R233, R238, UR16 ;  /* 0x00000010eee97c20 */ /* 0x000fe20008410000 */
[----:B------:R-:W-:Y:S02]  /*32b0*/  @P0 FSEL R230, R230, RZ, P6 ;  /* 0x000000ffe6e60208 */ /* 0x000fe40003000000 */
[----:B------:R-:W-:Y:S02]  /*32c0*/  LOP3.LUT P6, RZ, R205, 0xff00, RZ, 0xc0, !PT ;  /* 0x0000ff00cdff7812 */ /* 0x000fe400078cc0ff */
[----:B------:R-:W-:-:S02]  /*32d0*/  SEL R109, R111, R101, P3 ;  /* 0x000000656f6d7207 */ /* 0x000fc40001800000 */
[----:B------:R-:W-:Y:S02]  /*32e0*/  FSEL R231, R233, RZ, P6 ;  /* 0x000000ffe9e77208 */ /* 0x000fe40003000000 */
[----:B------:R-:W-:Y:S02]  /*32f0*/  @P0 LOP3.LUT P6, RZ, R167, 0xff00, RZ, 0xc0, !PT ;  /* 0x0000ff00a7ff0812 */ /* 0x000fe400078cc0ff */
[----:B------:R-:W-:Y:S02]  /*3300*/  SEL R101, R238, R101, P3 ;  /* 0x00000065ee657207 */ /* 0x000fe40001800000 */
[----:B------:R-:W-:Y:S02]  /*3310*/  @P0 FSEL R233, R233, RZ, P6 ;  /* 0x000000ffe9e90208 */ /* 0x000fe40003000000 */
[----:B------:R-:W-:Y:S02]  /*3320*/  LOP3.LUT P6, RZ, R205, 0xff0000, RZ, 0xc0, !PT ;  /* 0x00ff0000cdff7812 */ /* 0x000fe400078cc0ff */
[----:B------:R-:W-:-:S02]  /*3330*/  SEL R111, R126, R103, P3 ;  /* 0x000000677e6f7207 */ /* 0x000fc40001800000 */
[----:B------:R-:W-:Y:S02]  /*3340*/  FSEL R234, R237, RZ, P6 ;  /* 0x000000ffedea7208 */ /* 0x000fe40003000000 */
[----:B------:R-:W-:Y:S02]  /*3350*/  @P0 LOP3.LUT P6, RZ, R167, 0xff0000, RZ, 0xc0, !PT ;  /* 0x00ff0000a7ff0812 */ /* 0x000fe400078cc0ff */
[----:B------:R-:W-:Y:S02]  /*3360*/  SEL R102, R127, R102, P3 ;  /* 0x000000667f667207 */ /* 0x000fe40001800000 */
[----:B------:R-:W-:Y:S02]  /*3370*/  @P0 FSEL R237, R237, RZ, P6 ;  /* 0x000000ffeded0208 */ /* 0x000fe40003000000 */
[----:B------:R-:W-:Y:S02]  /*3380*/  @P0 LOP3.LUT P6, RZ, R166, 0xff000000, RZ, 0xc0, !PT ;  /* 0xff000000a6ff0812 */ /* 0x000fe400078cc0ff */
[C---:B------:R-:W-:Y:S01]  /*3390*/  SEL R103, R207.reuse, R103, P3 ;  /* 0x00000067cf677207 */ /* 0x040fe20001800000 */
[----:B------:R-:W-:Y:S01]  /*33a0*/  FMUL.FTZ R207, R207, UR16 ;  /* 0x00000010cfcf7c20 */ /* 0x000fe20008410000 */
[----:B------:R-:W-:-:S02]  /*33b0*/  @P0 FSEL R238, R236, RZ, P6 ;  /* 0x000000ffecee0208 */ /* 0x000fc40003000000 */
[C---:B------:R-:W-:Y:S02]  /*33c0*/  LOP3.LUT P2, RZ, R204.reuse, 0xff00, RZ, 0xc0, !PT ;  /* 0x0000ff00ccff7812 */ /* 0x040fe4000784c0ff */
[----:B------:R-:W-:Y:S02]  /*33d0*/  LOP3.LUT P6, RZ, R204, 0xff000000, RZ, 0xc0, !PT ;  /* 0xff000000ccff7812 */ /* 0x000fe400078cc0ff */
[----:B------:R-:W-:Y:S02]  /*33e0*/  LOP3.LUT P3, RZ, R205, 0xff000000, RZ, 0xc0, !PT ;  /* 0xff000000cdff7812 */ /* 0x000fe4000786c0ff */
[----:B------:R-:W0:Y:S01]  /*33f0*/  LDC.64 R204, c[0x0][0x2f8] ;  /* 0x0000be00ffcc7b82 */ /* 0x000e220000000a00 */
[----:B------:R-:W-:Y:S02]  /*3400*/  @P0 F2FP.F16.F32.PACK_AB R149, RZ, R149 ;  /* 0x00000095ff95023e */ /* 0x000fe400000000ff */
[----:B------:R-:W-:Y:S02]  /*3410*/  F2FP.F16.F32.PACK_AB R125, R148, R143 ;  /* 0x0000008f947d723e */ /* 0x000fe400000000ff */
[----:B------:R-:W-:-:S02]  /*3420*/  F2FP.F16.F32.PACK_AB R124, R142, R124 ;  /* 0x0000007c8e7c723e */ /* 0x000fc400000000ff */
[----:B------:R-:W-:Y:S01]  /*3430*/  @P0 PRMT R106, R149, 0x7610, R106 ;  /* 0x00007610956a0816 */ /* 0x000fe2000000006a */
[----:B------:R-:W1:Y:S01]  /*3440*/  @P1 LDC.64 R142, c[0x0][0x308] ;  /* 0x0000c200ff8e1b82 */ /* 0x000e620000000a00 */
[----:B------:R-:W-:Y:S02]  /*3450*/  F2FP.F16.F32.PACK_AB R127, R208, R180 ;  /* 0x000000b4d07f723e */ /* 0x000fe400000000ff */
[----:B------:R-:W-:Y:S02]  /*3460*/  F2FP.F16.F32.PACK_AB R126, R152, R153 ;  /* 0x00000099987e723e */ /* 0x000fe400000000ff */
[----:B------:R-:W-:Y:S02]  /*3470*/  @P0 F2FP.F16.F32.PACK_AB R145, RZ, R145 ;  /* 0x00000091ff91023e */ /* 0x000fe400000000ff */
[----:B------:R-:W-:Y:S02]  /*3480*/  @P0 F2FP.F16.F32.PACK_AB R151, RZ, R151 ;  /* 0x00000097ff97023e */ /* 0x000fe400000000ff */
[----:B------:R-:W-:-:S02]  /*3490*/  @P0 F2FP.F16.F32.PACK_AB R181, RZ, R181 ;  /* 0x000000b5ffb5023e */ /* 0x000fc400000000ff */
[----:B------:R-:W-:Y:S02]  /*34a0*/  @P0 F2FP.F16.F32.PACK_AB R146, RZ, R146 ;  /* 0x00000092ff92023e */ /* 0x000fe400000000ff */
[----:B------:R-:W-:Y:S02]  /*34b0*/  @P0 F2FP.F16.F32.PACK_AB R150, RZ, R150 ;  /* 0x00000096ff96023e */ /* 0x000fe400000000ff */
[----:B------:R-:W-:Y:S01]  /*34c0*/  @P0 F2FP.F16.F32.PACK_AB R155, RZ, R155 ;  /* 0x0000009bff9b023e */ /* 0x000fe200000000ff */
[----:B0-----:R-:W-:Y:S01]  /*34d0*/  IMAD.WIDE.U32 R148, R206, 0x10, R204 ;  /* 0x00000010ce947825 */ /* 0x001fe200078e00cc */
[----:B------:R-:W-:Y:S02]  /*34e0*/  @P0 F2FP.F16.F32.PACK_AB R209, RZ, R209 ;  /* 0x000000d1ffd1023e */ /* 0x000fe400000000ff */
[----:B------:R-:W-:Y:S02]  /*34f0*/  @P0 PRMT R104, R145, 0x7610, R104 ;  /* 0x0000761091680816 */ /* 0x000fe40000000068 */
[----:B------:R0:W-:Y:S01]  /*3500*/  STG.E.128 desc[UR4][R148.64], R124 ;  /* 0x0000007c94007986 */ /* 0x0001e2000c101d04 */
[----:B------:R-:W-:-:S02]  /*3510*/  @P0 PRMT R105, R151, 0x7610, R105 ;  /* 0x0000761097690816 */ /* 0x000fc40000000069 */
[----:B------:R-:W-:Y:S01]  /*3520*/  @P0 PRMT R107, R181, 0x7610, R107 ;  /* 0x00007610b56b0816 */ /* 0x000fe2000000006b */
[----:B-1----:R-:W-:Y:S01]  /*3530*/  @P1 IMAD.WIDE.U32 R142, R201, 0x20, R142 ;  /* 0x00000020c98e1825 */ /* 0x002fe200078e008e */
[----:B------:R-:W-:Y:S02]  /*3540*/  @P0 PRMT R104, R104, 0x5410, R146 ;  /* 0x0000541068680816 */ /* 0x000fe40000000092 */
[----:B------:R-:W-:Y:S02]  /*3550*/  @P0 PRMT R105, R105, 0x5410, R150 ;  /* 0x0000541069690816 */ /* 0x000fe40000000096 */
[----:B------:R-:W-:Y:S02]  /*3560*/  @P0 PRMT R106, R106, 0x5410, R155 ;  /* 0x000054106a6a0816 */ /* 0x000fe4000000009b */
[----:B------:R-:W-:Y:S02]  /*3570*/  @P0 PRMT R107, R107, 0x5410, R209 ;  /* 0x000054106b6b0816 */ /* 0x000fe400000000d1 */
[----:B------:R-:W-:-:S02]  /*3580*/  @P0 F2FP.F16.F32.PACK_AB R213, RZ, R213 ;  /* 0x000000d5ffd5023e */ /* 0x000fc400000000ff */
[----:B------:R-:W-:Y:S01]  /*3590*/  @P0 F2FP.F16.F32.PACK_AB R210, RZ, R210 ;  /* 0x000000d2ffd2023e */ /* 0x000fe200000000ff */
[----:B------:R1:W-:Y:S01]  /*35a0*/  @P0 STG.E.128 desc[UR4][R240.64], R104 ;  /* 0x00000068f0000986 */ /* 0x0003e2000c101d04 */
[----:B------:R-:W-:Y:S01]  /*35b0*/  @P0 F2FP.F16.F32.PACK_AB R131, RZ, R131 ;  /* 0x00000083ff83023e */ /* 0x000fe200000000ff */
[----:B0-----:R-:W0:Y:S01]  /*35c0*/  @P0 LDC.64 R148, c[0x0][0x300] ;  /* 0x0000c000ff940b82 */ /* 0x001e220000000a00 */
[----:B------:R-:W-:Y:S01]  /*35d0*/  F2FP.F16.F32.PACK_AB R125, R129, R212 ;  /* 0x000000d4817d723e */ /* 0x000fe200000000ff */
[----:B------:R2:W-:Y:S01]  /*35e0*/  @P1 STG.E.128 desc[UR4][R142.64], R120 ;  /* 0x000000788e001986 */ /* 0x0005e2000c101d04 */
[----:B------:R-:W-:Y:S02]  /*35f0*/  F2FP.F16.F32.PACK_AB R124, R128, R154 ;  /* 0x0000009a807c723e */ /* 0x000fe400000000ff */
[----:B------:R-:W-:Y:S01]  /*3600*/  @P0 F2FP.F16.F32.PACK_AB R217, RZ, R217 ;  /* 0x000000d9ffd9023e */ /* 0x000fe200000000ff */
[----:B------:R-:W-:Y:S01]  /*3610*/  @P1 STG.E.128 desc[UR4][R142.64+0x10], R116 ;  /* 0x000010748e001986 */ /* 0x000fe2000c101d04 */
[----:B------:R-:W-:Y:S01]  /*3620*/  @P0 F2FP.F16.F32.PACK_AB R130, RZ, R130 ;  /* 0x00000082ff82023e */ /* 0x000fe200000000ff */
[----:B------:R-:W3:Y:S01]  /*3630*/  @P1 LDC.64 R128, c[0x0][0x308] ;  /* 0x0000c200ff801b82 */ /* 0x000ee20000000a00 */
[----:B------:R-:W-:-:S02]  /*3640*/  @P0 F2FP.F16.F32.PACK_AB R211, RZ, R211 ;  /* 0x000000d3ffd3023e */ /* 0x000fc400000000ff */
[----:B------:R-:W-:Y:S02]  /*3650*/  @P0 F2FP.F16.F32.PACK_AB R216, RZ, R216 ;  /* 0x000000d8ffd8023e */ /* 0x000fe400000000ff */
[----:B------:R-:W-:Y:S02]  /*3660*/  @P0 F2FP.F16.F32.PACK_AB R218, RZ, R218 ;  /* 0x000000daffda023e */ /* 0x000fe400000000ff */
[----:B------:R-:W-:Y:S02]  /*3670*/  F2FP.F16.F32.PACK_AB R127, R136, R132 ;  /* 0x00000084887f723e */ /* 0x000fe400000000ff */
[----:B-1----:R-:W-:Y:S02]  /*3680*/  @P0 PRMT R105, R213, 0x7610, R105 ;  /* 0x00007610d5690816 */ /* 0x002fe40000000069 */
[----:B------:R-:W-:Y:S01]  /*3690*/  @P0 PRMT R104, R210, 0x7610, R104 ;  /* 0x00007610d2680816 */ /* 0x000fe20000000068 */
[----:B--2---:R-:W1:Y:S01]  /*36a0*/  @P0 LDC.64 R120, c[0x0][0x300] ;  /* 0x0000c000ff780b82 */ /* 0x004e620000000a00 */
[----:B------:R-:W-:Y:S01]  /*36b0*/  @P0 PRMT R106, R131, 0x7610, R106 ;  /* 0x00007610836a0816 */ /* 0x000fe2000000006a */
[----:B------:R-:W-:Y:S01]  /*36c0*/  IMAD.WIDE.U32 R122, R200, 0x10, R204 ;  /* 0x00000010c87a7825 */ /* 0x000fe200078e00cc */
[----:B------:R-:W-:-:S02]  /*36d0*/  @P0 PRMT R107, R217, 0x7610, R107 ;  /* 0x00007610d96b0816 */ /* 0x000fc4000000006b */
[----:B------:R-:W-:Y:S01]  /*36e0*/  @P0 PRMT R105, R105, 0x5410, R130 ;  /* 0x0000541069690816 */ /* 0x000fe20000000082 */
[----:B------:R-:W-:Y:S01]  /*36f0*/  IMAD.WIDE.U32 R130, R201, 0x10, R204 ;  /* 0x00000010c9827825 */ /* 0x000fe200078e00cc */
[----:B------:R-:W-:Y:S02]  /*3700*/  F2FP.F16.F32.PACK_AB R126, R215, R214 ;  /* 0x000000d6d77e723e */ /* 0x000fe400000000ff */
[----:B------:R-:W-:Y:S01]  /*3710*/  @P0 PRMT R104, R104, 0x5410, R211 ;  /* 0x0000541068680816 */ /* 0x000fe200000000d3 */
[----:B0-----:R-:W-:Y:S01]  /*3720*/  @P0 IMAD.WIDE.U32 R148, R201, 0x10, R148 ;  /* 0x00000010c9940825 */ /* 0x001fe200078e0094 */
[----:B------:R-:W-:Y:S01]  /*3730*/  @P0 PRMT R106, R106, 0x5410, R216 ;  /* 0x000054106a6a0816 */ /* 0x000fe200000000d8 */
[----:B------:R0:W-:Y:S01]  /*3740*/  STG.E.128 desc[UR4][R130.64], R124 ;  /* 0x0000007c82007986 */ /* 0x0001e2000c101d04 */
[----:B------:R-:W-:Y:S01]  /*3750*/  @P0 PRMT R107, R107, 0x5410, R218 ;  /* 0x000054106b6b0816 */ /* 0x000fe200000000da */
[----:B---3--:R-:W-:Y:S01]  /*3760*/  @P1 IMAD.WIDE.U32 R128, R200, 0x20, R128 ;  /* 0x00000020c8801825 */ /* 0x008fe200078e0080 */
[----:B------:R-:W-:-:S02]  /*3770*/  @P0 F2FP.F16.F32.PACK_AB R135, RZ, R135 ;  /* 0x00000087ff87023e */ /* 0x000fc400000000ff */
[----:B------:R-:W-:Y:S01]  /*3780*/  @P0 F2FP.F16.F32.PACK_AB R220, RZ, R220 ;  /* 0x000000dcffdc023e */ /* 0x000fe200000000ff */
[----:B------:R2:W-:Y:S01]  /*3790*/  @P0 STG.E.128 desc[UR4][R148.64], R104 ;  /* 0x0000006894000986 */ /* 0x0005e2000c101d04 */
[----:B------:R-:W-:Y:S01]  /*37a0*/  @P0 F2FP.F16.F32.PACK_AB R232, RZ, R232 ;  /* 0x000000e8ffe8023e */ /* 0x000fe200000000ff */
[----:B------:R-:W-:Y:S01]  /*37b0*/  IMAD.WIDE.U32 R204, R193, 0x10, R204 ;  /* 0x00000010c1cc7825 */ /* 0x000fe200078e00cc */
[----:B------:R-:W-:Y:S01]  /*37c0*/  @P0 F2FP.F16.F32.PACK_AB R222, RZ, R222 ;  /* 0x000000deffde023e */ /* 0x000fe200000000ff */
[----:B------:R3:W-:Y:S01]  /*37d0*/  @P1 STG.E.128 desc[UR4][R128.64], R112 ;  /* 0x0000007080001986 */ /* 0x0007e2000c101d04 */
[----:B------:R-:W-:Y:S01]  /*37e0*/  @P0 F2FP.F16.F32.PACK_AB R140, RZ, R140 ;  /* 0x0000008cff8c023e */ /* 0x000fe200000000ff */
[----:B-1----:R-:W-:Y:S01]  /*37f0*/  @P0 IMAD.WIDE.U32 R120, R200, 0x10, R120 ;  /* 0x00000010c8780825 */ /* 0x002fe200078e0078 */
[----:B------:R-:W-:Y:S01]  /*3800*/  @P0 F2FP.F16.F32.PACK_AB R235, RZ, R235 ;  /* 0x000000ebffeb023e */ /* 0x000fe200000000ff */
[----:B------:R1:W-:Y:S01]  /*3810*/  @P1 STG.E.128 desc[UR4][R128.64+0x10], R108 ;  /* 0x0000106c80001986 */ /* 0x0003e2000c101d04 */
[----:B------:R-:W-:-:S02]  /*3820*/  @P0 F2FP.F16.F32.PACK_AB R229, RZ, R229 ;  /* 0x000000e5ffe5023e */ /* 0x000fc400000000ff */
[----:B------:R-:W-:Y:S01]  /*3830*/  @P0 F2FP.F16.F32.PACK_AB R226, RZ, R226 ;  /* 0x000000e2ffe2023e */ /* 0x000fe200000000ff */
[----:B0-----:R-:W0:Y:S01]  /*3840*/  @P1 LDC.64 R124, c[0x0][0x308] ;  /* 0x0000c200ff7c1b82 */ /* 0x001e220000000a00 */
[----:B------:R-:W-:Y:S02]  /*3850*/  FSEL R127, R207, RZ, P3 ;  /* 0x000000ffcf7f7208 */ /* 0x000fe40001800000 */
[----:B------:R-:W-:Y:S02]  /*3860*/  @P0 LOP3.LUT P3, RZ, R167, 0xff000000, RZ, 0xc0, !PT ;  /* 0xff000000a7ff0812 */ /* 0x000fe4000786c0ff */
[----:B------:R-:W-:Y:S02]  /*3870*/  F2FP.F16.F32.PACK_AB R119, R223, R221 ;  /* 0x000000dddf77723e */ /* 0x000fe400000000ff */
[----:B--2---:R-:W-:Y:S02]  /*3880*/  @P0 PRMT R104, R135, 0x7610, R104 ;  /* 0x0000761087680816 */ /* 0x004fe40000000068 */
[----:B------:R-:W-:Y:S01]  /*3890*/  @P0 PRMT R105, R220, 0x7610, R105 ;  /* 0x00007610dc690816 */ /* 0x000fe20000000069 */
[----:B---3--:R-:W2:Y:S01]  /*38a0*/  @P0 LDC.64 R112, c[0x0][0x300] ;  /* 0x0000c000ff700b82 */ /* 0x008ea20000000a00 */
[----:B------:R-:W-:-:S02]  /*38b0*/  @P0 PRMT R106, R232, 0x7610, R106 ;  /* 0x00007610e86a0816 */ /* 0x000fc4000000006a */
[----:B------:R-:W-:Y:S02]  /*38c0*/  @P0 PRMT R107, R222, 0x7610, R107 ;  /* 0x00007610de6b0816 */ /* 0x000fe4000000006b */
[----:B------:R-:W-:Y:S02]  /*38d0*/  F2FP.F16.F32.PACK_AB R118, R219, R141 ;  /* 0x0000008ddb76723e */ /* 0x000fe400000000ff */
[----:B------:R-:W-:Y:S02]  /*38e0*/  F2FP.F16.F32.PACK_AB R117, R138, R137 ;  /* 0x000000898a75723e */ /* 0x000fe400000000ff */
[----:B------:R-:W-:Y:S02]  /*38f0*/  F2FP.F16.F32.PACK_AB R116, R134, R133 ;  /* 0x000000858674723e */ /* 0x000fe400000000ff */
[----:B------:R-:W-:Y:S02]  /*3900*/  @P0 PRMT R104, R104, 0x5410, R140 ;  /* 0x0000541068680816 */ /* 0x000fe4000000008c */
[----:B------:R-:W-:Y:S01]  /*3910*/  @P0 PRMT R105, R105, 0x5410, R235 ;  /* 0x0000541069690816 */ /* 0x000fe200000000eb */
[----:B------:R-:W-:Y:S01]  /*3920*/  STG.E.128 desc[UR4][R122.64], R116 ;  /* 0x000000747a007986 */ /* 0x000fe2000c101d04 */
[----:B------:R-:W-:Y:S01]  /*3930*/  @P0 PRMT R106, R106, 0x5410, R229 ;  /* 0x000054106a6a0816 */ /* 0x000fe200000000e5 */
[----:B0-----:R-:W-:Y:S01]  /*3940*/  @P1 IMAD.WIDE.U32 R124, R193, 0x20, R124 ;  /* 0x00000020c17c1825 */ /* 0x001fe200078e007c */
[----:B------:R-:W-:-:S02]  /*3950*/  @P0 PRMT R107, R107, 0x5410, R226 ;  /* 0x000054106b6b0816 */ /* 0x000fc400000000e2 */
[----:B-1----:R-:W-:Y:S02]  /*3960*/  @P0 FSEL R108, R207, RZ, P3 ;  /* 0x000000ffcf6c0208 */ /* 0x002fe40001800000 */
[----:B------:R-:W-:Y:S01]  /*3970*/  @P0 F2FP.F16.F32.PACK_AB R147, RZ, R147 ;  /* 0x00000093ff93023e */ /* 0x000fe200000000ff */
[----:B------:R0:W-:Y:S01]  /*3980*/  @P0 STG.E.128 desc[UR4][R120.64], R104 ;  /* 0x0000006878000986 */ /* 0x0001e2000c101d04 */
[----:B------:R-:W-:Y:S01]  /*3990*/  @P0 F2FP.F16.F32.PACK_AB R227, RZ, R227 ;  /* 0x000000e3ffe3023e */ /* 0x000fe200000000ff */
[----:B--2---:R-:W-:Y:S01]  /*39a0*/  @P0 IMAD.WIDE.U32 R112, R193, 0x10, R112 ;  /* 0x00000010c1700825 */ /* 0x004fe200078e0070 */
[----:B------:R-:W-:Y:S01]  /*39b0*/  @P0 F2FP.F16.F32.PACK_AB R230, RZ, R230 ;  /* 0x000000e6ffe6023e */ /* 0x000fe200000000ff */
[----:B------:R1:W-:Y:S01]  /*39c0*/  @P1 STG.E.128 desc[UR4][R124.64], R96 ;  /* 0x000000607c001986 */ /* 0x0003e2000c101d04 */
[----:B------:R-:W-:Y:S02]  /*39d0*/  @P0 F2FP.F16.F32.PACK_AB R237, RZ, R237 ;  /* 0x000000edffed023e */ /* 0x000fe400000000ff */
[----:B------:R-:W-:Y:S01]  /*39e0*/  @P0 F2FP.F16.F32.PACK_AB R114, RZ, R108 ;  /* 0x0000006cff72023e */ /* 0x000fe200000000ff */
[----:B------:R1:W-:Y:S01]  /*39f0*/  @P1 STG.E.128 desc[UR4][R124.64+0x10], R100 ;  /* 0x000010647c001986 */ /* 0x0003e2000c101d04 */
[----:B------:R-:W-:-:S02]  /*3a00*/  FSEL R236, R236, RZ, P6 ;  /* 0x000000ffecec7208 */ /* 0x000fc40003000000 */
[----:B------:R-:W-:Y:S02]  /*3a10*/  FSEL R108, R144, RZ, P2 ;  /* 0x000000ff906c7208 */ /* 0x000fe40001000000 */
[----:B------:R-:W-:Y:S02]  /*3a20*/  @P0 F2FP.F16.F32.PACK_AB R224, RZ, R224 ;  /* 0x000000e0ffe0023e */ /* 0x000fe400000000ff */
[----:B------:R-:W-:Y:S02]  /*3a30*/  @P0 F2FP.F16.F32.PACK_AB R238, RZ, R238 ;  /* 0x000000eeffee023e */ /* 0x000fe400000000ff */
[----:B------:R-:W-:Y:S02]  /*3a40*/  @P0 F2FP.F16.F32.PACK_AB R233, RZ, R233 ;  /* 0x000000e9ffe9023e */ /* 0x000fe400000000ff */
[----:B0-----:R-:W-:Y:S02]  /*3a50*/  @P0 PRMT R104, R147, 0x7610, R104 ;  /* 0x0000761093680816 */ /* 0x001fe40000000068 */
[----:B------:R-:W-:-:S02]  /*3a60*/  @P0 PRMT R105, R227, 0x7610, R105 ;  /* 0x00007610e3690816 */ /* 0x000fc40000000069 */
[----:B------:R-:W-:Y:S02]  /*3a70*/  @P0 PRMT R106, R230, 0x7610, R106 ;  /* 0x00007610e66a0816 */ /* 0x000fe4000000006a */
[----:B------:R-:W-:Y:S02]  /*3a80*/  @P0 PRMT R107, R237, 0x7610, R107 ;  /* 0x00007610ed6b0816 */ /* 0x000fe4000000006b */
[----:B------:R-:W-:Y:S02]  /*3a90*/  F2FP.F16.F32.PACK_AB R111, R127, R234 ;  /* 0x000000ea7f6f723e */ /* 0x000fe400000000ff */
        /* <DEDUP_REMOVED lines=60> */
.L_x_2633:
        /* <DEDUP_REMOVED lines=27> */
.L_x_2634:
[----:B------:R-:W-:Y:S01]  /*4010*/  HFMA2.MMA R118, -RZ, RZ, 0, 9.5367431640625e-07 ;  /* 0x00000010ff767435 */ /* 0x000fe200000001ff */
[----:B------:R-:W-:Y:S02]  /*4020*/  MOV R119, R108 ;  /* 0x0000006c00777202 */ /* 0x000fe40000000f00 */
[----:B------:R-:W-:Y:S02]  /*4030*/  MOV R121, 0x1f ;  /* 0x0000001f00797802 */ /* 0x000fe40000000f00 */
[----:B------:R-:W-:-:S07]  /*4040*/  MOV R116, 0xffffffff ;  /* 0xffffffff00747802 */ /* 0x000fce0000000f00 */
[----:B-----5:R-:W-:Y:S05]  /*4050*/  WARPSYNC.COLLECTIVE R116, `(.L_x_2636) ;  /* 0x0000000074087348 */ /* 0x020fea0003c00000 */
[----:B------:R0:W1:Y:S02]  /*4060*/  SHFL.DOWN P2, R117, R119, R118, R121 ;  /* 0x0800007677757389 */ /* 0x0000640000040079 */
[----:B01---5:R-:W-:Y:S01]  /*4070*/  ENDCOLLECTIVE ;  /* 0x000000000000791b */ /* 0x023fe20003800000 */
.L_x_2636:
[----:B------:R-:W-:Y:S02]  /*4080*/  MOV R119, R111 ;  /* 0x0000006f00777202 */ /* 0x000fe40000000f00 */
[----:B------:R-:W-:-:S07]  /*4090*/  MOV R109, R117 ;  /* 0x00000075006d7202 */ /* 0x000fce0000000f00 */
[----:B------:R-:W-:Y:S05]  /*40a0*/  WARPSYNC.COLLECTIVE R116, `(.L_x_2637) ;  /* 0x0000000074087348 */ /* 0x000fea0003c00000 */
[----:B------:R0:W1:Y:S02]  /*40b0*/  SHFL.DOWN P2, R117, R119, R118, R121 ;  /* 0x0800007677757389 */ /* 0x0000640000040079 */
[----:B01----:R-:W-:Y:S01]  /*40c0*/  ENDCOLLECTIVE ;  /* 0x000000000000791b */ /* 0x003fe20003800000 */
.L_x_2637:
[----:B------:R-:W-:Y:S01]  /*40d0*/  FADD.FTZ R109, R108, R109 ;  /* 0x0000006d6c6d7221 */ /* 0x000fe20000010000 */
[----:B------:R-:W-:-:S04]  /*40e0*/  HFMA2.MMA R118, -RZ, RZ, 0, 4.76837158203125e-07 ;  /* 0x00000008ff767435 */ /* 0x000fc800000001ff */
[----:B------:R-:W-:Y:S02]  /*40f0*/  MOV R119, R109 ;  /* 0x0000006d00777202 */ /* 0x000fe40000000f00 */
[----:B------:R-:W-:-:S07]  /*4100*/  MOV R110, R117 ;  /* 0x00000075006e7202 */ /* 0x000fce0000000f00 */
[----:B------:R-:W-:Y:S05]  /*4110*/  WARPSYNC.COLLECTIVE R116, `(.L_x_2638) ;  /* 0x0000000074087348 */ /* 0x000fea0003c00000 */
[----:B------:R0:W1:Y:S02]  /*4120*/  SHFL.DOWN P2, R117, R119, R118, R121 ;  /* 0x0800007677757389 */ /* 0x0000640000040079 */
[----:B01----:R-:W-:Y:S01]  /*4130*/  ENDCOLLECTIVE ;  /* 0x000000000000791b */ /* 0x003fe20003800000 */
.L_x_2638:
[----:B------:R-:W-:-:S05]  /*4140*/  FADD.FTZ R110, R111, R110 ;  /* 0x0000006e6f6e7221 */ /* 0x000fca0000010000 */
[----:B------:R-:W-:Y:S02]  /*4150*/  MOV R119, R110 ;  /* 0x0000006e00777202 */ /* 0x000fe40000000f00 */
[----:B------:R-:W-:-:S07]  /*4160*/  MOV R112, R117 ;  /* 0x0000007500707202 */ /* 0x000fce0000000f00 */
[----:B------:R-:W-:Y:S05]  /*4170*/  WARPSYNC.COLLECTIVE R116, `(.L_x_2639) ;  /* 0x0000000074087348 */ /* 0x000fea0003c00000 */
[----:B------:R0:W1:Y:S02]  /*4180*/  SHFL.DOWN P2, R117, R119, R118, R121 ;  /* 0x0800007677757389 */ /* 0x0000640000040079 */
[----:B01----:R-:W-:Y:S01]  /*4190*/  ENDCOLLECTIVE ;  /* 0x000000000000791b */ /* 0x003fe20003800000 */
.L_x_2639:
[----:B------:R-:W-:Y:S01]  /*41a0*/  FADD.FTZ R112, R109, R112 ;  /* 0x000000706d707221 */ /* 0x000fe20000010000 */
[----:B------:R-:W-:-:S04]  /*41b0*/  HFMA2.MMA R118, -RZ, RZ, 0, 2.384185791015625e-07 ;  /* 0x00000004ff767435 */ /* 0x000fc800000001ff */
[----:B------:R-:W-:Y:S02]  /*41c0*/  MOV R119, R112 ;  /* 0x0000007000777202 */ /* 0x000fe40000000f00 */
[----:B------:R-:W-:-:S07]  /*41d0*/  MOV R113, R117 ;  /* 0x0000007500717202 */ /* 0x000fce0000000f00 */
[----:B------:R-:W-:Y:S05]  /*41e0*/  WARPSYNC.COLLECTIVE R116, `(.L_x_2640) ;  /* 0x0000000074087348 */ /* 0x000fea0003c00000 */
[----:B------:R0:W1:Y:S02]  /*41f0*/  SHFL.DOWN P2, R117, R119, R118, R121 ;  /* 0x0800007677757389 */ /* 0x0000640000040079 */
[----:B01----:R-:W-:Y:S01]  /*4200*/  ENDCOLLECTIVE ;  /* 0x000000000000791b */ /* 0x003fe20003800000 */
.L_x_2640:
[----:B------:R-:W-:-:S05]  /*4210*/  FADD.FTZ R113, R110, R113 ;  /* 0x000000716e717221 */ /* 0x000fca0000010000 */
[----:B------:R-:W-:Y:S02]  /*4220*/  MOV R119, R113 ;  /* 0x0000007100777202 */ /* 0x000fe40000000f00 */
[----:B------:R-:W-:-:S07]  /*4230*/  MOV R115, R117 ;  /* 0x0000007500737202 */ /* 0x000fce0000000f00 */
[----:B------:R-:W-:Y:S05]  /*4240*/  WARPSYNC.COLLECTIVE R116, `(.L_x_2641) ;  /* 0x0000000074087348 */ /* 0x000fea0003c00000 */
[----:B------:R0:W1:Y:S02]  /*4250*/  SHFL.DOWN P2, R117, R119, R118, R121 ;  /* 0x0800007677757389 */ /* 0x0000640000040079 */
[----:B01----:R-:W-:Y:S01]  /*4260*/  ENDCOLLECTIVE ;  /* 0x000000000000791b */ /* 0x003fe20003800000 */
.L_x_2641:
[----:B------:R-:W-:Y:S01]  /*4270*/  FADD.FTZ R115, R112, R115 ;  /* 0x0000007370737221 */ /* 0x000fe20000010000 */
[----:B------:R-:W-:-:S04]  /*4280*/  HFMA2.MMA R118, -RZ, RZ, 0, 1.1920928955078125e-07 ;  /* 0x00000002ff767435 */ /* 0x000fc800000001ff */
[----:B------:R-:W-:Y:S02]  /*4290*/  MOV R119, R115 ;  /* 0x0000007300777202 */ /* 0x000fe40000000f00 */
[----:B------:R-:W-:-:S07]  /*42a0*/  MOV R114, R117 ;  /* 0x0000007500727202 */ /* 0x000fce0000000f00 */
[----:B------:R-:W-:Y:S05]  /*42b0*/  WARPSYNC.COLLECTIVE R116, `(.L_x_2642) ;  /* 0x0000000074087348 */ /* 0x000fea0003c00000 */
[----:B------:R0:W1:Y:S02]  /*42c0*/  SHFL.DOWN P2, R117, R119, R118, R121 ;  /* 0x0800007677757389 */ /* 0x0000640000040079 */
[----:B01----:R-:W-:Y:S01]  /*42d0*/  ENDCOLLECTIVE ;  /* 0x000000000000791b */ /* 0x003fe20003800000 */
.L_x_2642:
[----:B------:R-:W-:-:S05]  /*42e0*/  FADD.FTZ R114, R113, R114 ;  /* 0x0000007271727221 */ /* 0x000fca0000010000 */
[----:B------:R-:W-:Y:S02]  /*42f0*/  MOV R119, R114 ;  /* 0x0000007200777202 */ /* 0x000fe40000000f00 */
[----:B------:R-:W-:-:S07]  /*4300*/  MOV R108, R117 ;  /* 0x00000075006c7202 */ /* 0x000fce0000000f00 */
[----:B------:R-:W-:Y:S05]  /*4310*/  WARPSYNC.COLLECTIVE R116, `(.L_x_2643) ;  /* 0x0000000074087348 */ /* 0x000fea0003c00000 */
[----:B------:R0:W1:Y:S02]  /*4320*/  SHFL.DOWN P2, R117, R119, R118, R121 ;  /* 0x0800007677757389 */ /* 0x0000640000040079 */
[----:B01----:R-:W-:Y:S01]  /*4330*/  ENDCOLLECTIVE ;  /* 0x000000000000791b */ /* 0x003fe20003800000 */
.L_x_2643:
[----:B------:R-:W-:Y:S01]  /*4340*/  FADD.FTZ R108, R115, R108 ;  /* 0x0000006c736c7221 */ /* 0x000fe20000010000 */
[----:B------:R-:W-:-:S04]  /*4350*/  HFMA2.MMA R118, -RZ, RZ, 0, 5.9604644775390625e-08 ;  /* 0x00000001ff767435 */ /* 0x000fc800000001ff */
[----:B------:R-:W-:Y:S02]  /*4360*/  MOV R119, R108 ;  /* 0x0000006c00777202 */ /* 0x000fe40000000f00 */
[----:B------:R-:W-:-:S07]  /*4370*/  MOV R111, R117 ;  /* 0x00000075006f7202 */ /* 0x000fce0000000f00 */
[----:B------:R-:W-:Y:S05]  /*4380*/  WARPSYNC.COLLECTIVE R116, `(.L_x_2644) ;  /* 0x0000000074087348 */ /* 0x000fea0003c00000 */
[----:B------:R0:W1:Y:S02]  /*4390*/  SHFL.DOWN P2, R117, R119, R118, R121 ;  /* 0x0800007677757389 */ /* 0x0000640000040079 */
[----:B01----:R-:W-:Y:S01]  /*43a0*/  ENDCOLLECTIVE ;  /* 0x000000000000791b */ /* 0x003fe20003800000 */
.L_x_2644:
[----:B------:R-:W-:-:S05]  /*43b0*/  FADD.FTZ R109, R114, R111 ;  /* 0x0000006f726d7221 */ /* 0x000fca0000010000 */
[----:B------:R-:W-:Y:S02]  /*43c0*/  MOV R119, R109 ;  /* 0x0000006d00777202 */ /* 0x000fe40000000f00 */
[----:B------:R-:W-:-:S07]  /*43d0*/  MOV R111, R117 ;  /* 0x00000075006f7202 */ /* 0x000fce0000000f00 */
[----:B------:R-:W-:Y:S05]  /*43e0*/  WARPSYNC.COLLECTIVE R116, `(.L_x_2645) ;  /* 0x0000000074087348 */ /* 0x000fea0003c00000 */
[----:B------:R0:W1:Y:S02]  /*43f0*/  SHFL.DOWN P2, R117, R119, R118, R121 ;  /* 0x0800007677757389 */ /* 0x0000640000040079 */
[----:B01----:R-:W-:Y:S01]  /*4400*/  ENDCOLLECTIVE ;  /* 0x000000000000791b */ /* 0x003fe20003800000 */
.L_x_2645:
[----:B------:R-:W-:Y:S01]  /*4410*/  MOV R110, R117 ;  /* 0x00000075006e7202 */ /* 0x000fe20000000f00 */
[----:B------:R-:W-:Y:S06]  /*4420*/  BRA `(.L_x_2646) ;  /* 0xffffffd800287947 */ /* 0x000fec000383ffff */
.L_x_2647:
        /* <DEDUP_REMOVED lines=13> */
.L_x_3601:


//--------------------- .text._ZN10layer_norm31ln_parallel_residual_bwd_kernelINS_13Kernel_traitsI6__halfffffjLj8192ELj1ELj1ELj8ELj16ENS_18Kernel_traits_baseILj8192ES2_ffffjLj256EEEEELb0ELb0ELb0EEEvNS_9BwdParamsE --------------------------
	.section	.text._ZN10layer_norm31ln_parallel_residual_bwd_kernelINS_13Kernel_traitsI6__halfffffjLj8192ELj1ELj1ELj8ELj16ENS_18Kernel_traits_baseILj8192ES2_ffffjLj256EEEEELb0ELb0ELb0EEEvNS_9BwdParamsE,"ax",@progbits
	.align	128
        .global         _ZN10layer_norm31ln_parallel_residual_bwd_kernelINS_13Kernel_traitsI6__halfffffjLj8192ELj1ELj1ELj8ELj16ENS_18Kernel_traits_baseILj8192ES2_ffffjLj256EEEEELb0ELb0ELb0EEEvNS_9BwdParamsE
        .type           _ZN10layer_norm31ln_parallel_residual_bwd_kernelINS_13Kernel_traitsI6__halfffffjLj8192ELj1ELj1ELj8ELj16ENS_18Kernel_traits_baseILj8192ES2_ffffjLj256EEEEELb0ELb0ELb0EEEvNS_9BwdParamsE,@function
        .size           _ZN10layer_norm31ln_parallel_residual_bwd_kernelINS_13Kernel_traitsI6__halfffffjLj8192ELj1ELj1ELj8ELj16ENS_18Kernel_traits_baseILj8192ES2_ffffjLj256EEEEELb0ELb0ELb0EEEvNS_9BwdParamsE,(.L_x_3602 - _ZN10layer_norm31ln_parallel_residual_bwd_kernelINS_13Kernel_traitsI6__halfffffjLj8192ELj1ELj1ELj8ELj16ENS_18Kernel_traits_baseILj8192ES2_ffffjLj256EEEEELb0ELb0ELb0EEEvNS_9BwdParamsE)
        .other          _ZN10layer_norm31ln_parallel_residual_bwd_kernelINS_13Kernel_traitsI6__halfffffjLj8192ELj1ELj1ELj8ELj16ENS_18Kernel_traits_baseILj8192ES2_ffffjLj256EEEEELb0ELb0ELb0EEEvNS_9BwdParamsE,@"STO_CUDA_ENTRY STV_DEFAULT"
_ZN10layer_norm31ln_parallel_residual_bwd_kernelINS_13Kernel_traitsI6__halfffffjLj8192ELj1ELj1ELj8ELj16ENS_18Kernel_traits_baseILj8192ES2_ffffjLj256EEEEELb0ELb0ELb0EEEvNS_9BwdParamsE:
.text._ZN10layer_norm31ln_parallel_residual_bwd_kernelINS_13Kernel_traitsI6__halfffffjLj8192ELj1ELj1ELj8ELj16ENS_18Kernel_traits_baseILj8192ES2_ffffjLj256EEEEELb0ELb0ELb0EEEvNS_9BwdParamsE:
[----:B------:R-:W0:Y:S01]  /*0000*/  LDC R1, c[0x0][0x28] ;  /* 0x00000a00ff017b82 */ /* 0x000e220000000800 */
[----:B------:R-:W1:Y:S01]  /*0010*/  S2R R172, SR_TID.X ;  /* 0x0000000000ac7919 */ /* 0x000e620000002100 */
[----:B------:R-:W-:Y:S01]  /*0020*/  ULDC UR4, c[0x0][0x218] ;  /* 0x0000860000047ab9 */ /* 0x000fe20000000800 */
[----:B------:R-:W-:Y:S02]  /*0030*/  LOP3.LUT R3, R3, 0xfffffffb, RZ, 0xc0, !PT ;  /* 0xfffffffb03037812 */ /* 0x000fe400078ec0ff */
[----:B0-----:R-:W-:-:S03]  /*0040*/  IADD3 R1, R1, -0x108, RZ ;  /* 0xfffffef801017810 */ /* 0x001fc60007ffe0ff */
        /* <DEDUP_REMOVED lines=15> */
[----:B--2---:R-:W-:Y:S02]  /*0140*/  LOP3.LUT R2, R172, 0xff, RZ, 0xc0, !PT ;  /* 0x000000ffac027812 */ /* 0x004fe400078ec0ff */
[----:B------:R-:W-:Y:S02]  /*0150*/  LEA.HI.SX32 R0, R0, R37, 0x1e ;  /* 0x0000002500007211 */ /* 0x000fe400078ff2ff */
[----:B------:R-:W-:Y:S02]  /*0160*/  MOV R69, R2 ;  /* 0x0000000200457202 */ /* 0x000fe40000000f00 */
[C---:B------:R-:W-:Y:S02]  /*0170*/  LOP3.LUT P2, RZ, R0.reuse, 0xffffff00, RZ, 0xc0, !PT ;  /* 0xffffff0000ff7812 */ /* 0x040fe4000784c0ff */
[C---:B------:R-:W-:Y:S02]  /*0180*/  ISETP.GE.U32.AND P6, PT, R0.reuse, 0x200, PT ;  /* 0x000002000000780c */ /* 0x040fe40003fc6070 */
[----:B------:R-:W-:-:S02]  /*0190*/  ISETP.GE.U32.AND P5, PT, R0, 0x300, PT ;  /* 0x000003000000780c */ /* 0x000fc40003fa6070 */
[----:B------:R-:W-:Y:S02]  /*01a0*/  P2R R2, PR, RZ, 0x40 ;  /* 0x00000040ff027803 */ /* 0x000fe40000000000 */
[C---:B------:R-:W-:Y:S02]  /*01b0*/  ISETP.GE.U32.AND P0, PT, R0.reuse, 0x400, PT ;  /* 0x000004000000780c */ /* 0x040fe40003f06070 */
[C---:B------:R-:W-:Y:S02]  /*01c0*/  ISETP.GE.U32.AND P1, PT, R0.reuse, 0x500, PT ;  /* 0x000005000000780c */ /* 0x040fe40003f26070 */
[C---:B------:R-:W-:Y:S01]  /*01d0*/  ISETP.GE.U32.AND P3, PT, R0.reuse, 0x700, PT ;  /* 0x000007000000780c */ /* 0x040fe20003f66070 */
[----:B------:R-:W1:Y:S01]  /*01e0*/  @P2 LDC.64 R36, c[0x0][0x260] ;  /* 0x00009800ff242b82 */ /* 0x000e620000000a00 */
[----:B------:R-:W-:Y:S02]  /*01f0*/  @P2 LOP3.LUT R3, R3, 0x4, RZ, 0xfc, !PT ;  /* 0x0000000403032812 */ /* 0x000fe400078efcff */
[----:B------:R-:W-:-:S02]  /*0200*/  ISETP.GE.U32.AND P4, PT, R0, 0x800, PT ;  /* 0x000008000000780c */ /* 0x000fc40003f86070 */
[----:B------:R-:W-:-:S03]  /*0210*/  LOP3.LUT R3, R3, 0xfffffffd, RZ, 0xc0, !PT ;  /* 0xfffffffd03037812 */ /* 0x000fc600078ec0ff */
[----:B------:R-:W2:Y:S01]  /*0220*/  @P2 LDC.64 R38, c[0x0][0x268] ;  /* 0x00009a00ff262b82 */ /* 0x000ea20000000a00 */
[----:B------:R-:W-:-:S04]  /*0230*/  @P6 LOP3.LUT R3, R3, 0x2, RZ, 0xfc, !PT ;  /* 0x0000000203036812 */ /* 0x000fc800078efcff */
[----:B------:R-:W-:-:S03]  /*0240*/  LOP3.LUT R3, R3, 0xfffffffe, RZ, 0xc0, !PT ;  /* 0xfffffffe03037812 */ /* 0x000fc600078ec0ff */
[----:B------:R-:W3:Y:S01]  /*0250*/  @P6 LDC.64 R40, c[0x0][0x260] ;  /* 0x00009800ff286b82 */ /* 0x000ee20000000a00 */
[----:B------:R-:W-:-:S07]  /*0260*/  @P5 LOP3.LUT R3, R3, 0x1, RZ, 0xfc, !PT ;  /* 0x0000000103035812 */ /* 0x000fce00078efcff */
[----:B------:R-:W4:Y:S01]  /*0270*/  @P6 LDC.64 R42, c[0x0][0x268] ;  /* 0x00009a00ff2a6b82 */ /* 0x000f220000000a00 */
[----:B-1----:R-:W-:-:S04]  /*0280*/  @P2 IMAD.WIDE.U32 R36, R69, 0x8, R36 ;  /* 0x0000000845242825 */ /* 0x002fc800078e0024 */
[C---:B--2---:R-:W-:Y:S01]  /*0290*/  @P2 IMAD.WIDE.U32 R38, R69.reuse, 0x8, R38 ;  /* 0x0000000845262825 */ /* 0x044fe200078e0026 */
[----:B------:R-:W-:Y:S02]  /*02a0*/  @P2 LOP3.LUT R69, R69, 0x100, RZ, 0xfc, !PT ;  /* 0x0000010045452812 */ /* 0x000fe400078efcff */
[----:B------:R-:W1:Y:S01]  /*02b0*/  @P5 LDC.64 R44, c[0x0][0x260] ;  /* 0x00009800ff2c5b82 */ /* 0x000e620000000a00 */
[----:B------:R-:W-:Y:S02]  /*02c0*/  ISETP.GE.U32.AND P2, PT, R0, 0x600, PT ;  /* 0x000006000000780c */ /* 0x000fe40003f46070 */
[----:B---3--:R-:W-:-:S05]  /*02d0*/  @P6 IMAD.WIDE.U32 R40, R69, 0x8, R40 ;  /* 0x0000000845286825 */ /* 0x008fca00078e0028 */
[----:B------:R-:W2:Y:S01]  /*02e0*/  @P5 LDC.64 R46, c[0x0][0x268] ;  /* 0x00009a00ff2e5b82 */ /* 0x000ea20000000a00 */
[C---:B----4-:R-:W-:Y:S01]  /*02f0*/  @P6 IMAD.WIDE.U32 R42, R69.reuse, 0x8, R42 ;  /* 0x00000008452a6825 */ /* 0x050fe200078e002a */
[----:B------:R-:W-:-:S06]  /*0300*/  @P6 IADD3 R69, R69, 0x100, RZ ;  /* 0x0000010045456810 */ /* 0x000fcc0007ffe0ff */
[----:B------:R-:W3:Y:S01]  /*0310*/  @P0 LDC.64 R48, c[0x0][0x260] ;  /* 0x00009800ff300b82 */ /* 0x000ee20000000a00 */
[C---:B------:R-:W-:Y:S02]  /*0320*/  LOP3.LUT P6, RZ, R3.reuse, 0x4, RZ, 0xc0, !PT ;  /* 0x0000000403ff7812 */ /* 0x040fe400078cc0ff */
[----:B------:R-:W-:-:S04]  /*0330*/  LOP3.LUT R3, R3, 0xfffffff7, RZ, 0xc0, !PT ;  /* 0xfffffff703037812 */ /* 0x000fc800078ec0ff */
[----:B------:R-:W-:Y:S01]  /*0340*/  @P4 LOP3.LUT R3, R3, 0x8, RZ, 0xfc, !PT ;  /* 0x0000000803034812 */ /* 0x000fe200078efcff */
[----:B------:R-:W4:Y:S01]  /*0350*/  @P0 LDC.64 R50, c[0x0][0x268] ;  /* 0x00009a00ff320b82 */ /* 0x000f220000000a00 */
[----:B-1----:R-:W-:-:S05]  /*0360*/  @P5 IMAD.WIDE.U32 R44, R69, 0x8, R44 ;  /* 0x00000008452c5825 */ /* 0x002fca00078e002c */
[----:B------:R1:W5:Y:S02]  /*0370*/  @P6 LDG.E.64 R34, desc[UR4][R36.64] ;  /* 0x0000000424226981 */ /* 0x000364000c1e1b00 */
[----:B------:R-:W0:Y:S01]  /*0380*/  @P1 LDC.64 R52, c[0x0][0x260] ;  /* 0x00009800ff341b82 */ /* 0x000e220000000a00 */
[C---:B--2---:R-:W-:Y:S01]  /*0390*/  @P5 IMAD.WIDE.U32 R46, R69.reuse, 0x8, R46 ;  /* 0x00000008452e5825 */ /* 0x044fe200078e002e */
[----:B------:R2:W5:Y:S01]  /*03a0*/  @P6 LDG.E.64 R32, desc[UR4][R38.64] ;  /* 0x0000000426206981 */ /* 0x000562000c1e1b00 */
[----:B------:R-:W-:Y:S02]  /*03b0*/  ISETP.NE.AND P6, PT, R2, RZ, PT ;  /* 0x000000ff0200720c */ /* 0x000fe40003fc5270 */
[----:B------:R-:W-:Y:S01]  /*03c0*/  @P5 IADD3 R69, R69, 0x100, RZ ;  /* 0x0000010045455810 */ /* 0x000fe20007ffe0ff */
[----:B------:R-:W5:Y:S02]  /*03d0*/  @P5 LDG.E.64 R28, desc[UR4][R44.64] ;  /* 0x000000042c1c5981 */ /* 0x000f64000c1e1b00 */
[----:B------:R-:W1:Y:S02]  /*03e0*/  @P1 LDC.64 R54, c[0x0][0x268] ;  /* 0x00009a00ff361b82 */ /* 0x000e640000000a00 */
[----:B---3--:R-:W-:-:S06]  /*03f0*/  @P0 IMAD.WIDE.U32 R48, R69, 0x8, R48 ;  /* 0x0000000845300825 */ /* 0x008fcc00078e0030 */
[----:B------:R-:W3:Y:S01]  /*0400*/  @P2 LDC.64 R56, c[0x0][0x260] ;  /* 0x00009800ff382b82 */ /* 0x000ee20000000a00 */
[----:B------:R-:W5:Y:S01]  /*0410*/  @P6 LDG.E.64 R18, desc[UR4][R40.64] ;  /* 0x0000000428126981 */ /* 0x000f62000c1e1b00 */
[C---:B----4-:R-:W-:Y:S01]  /*0420*/  @P0 IMAD.WIDE.U32 R50, R69.reuse, 0x8, R50 ;  /* 0x0000000845320825 */ /* 0x050fe200078e0032 */
[----:B------:R-:W-:Y:S02]  /*0430*/  @P0 IADD3 R69, R69, 0x100, RZ ;  /* 0x0000010045450810 */ /* 0x000fe40007ffe0ff */
[----:B------:R-:W5:Y:S03]  /*0440*/  @P6 LDG.E.64 R24, desc[UR4][R42.64] ;  /* 0x000000042a186981 */ /* 0x000f66000c1e1b00 */
[----:B------:R-:W4:Y:S01]  /*0450*/  @P2 LDC.64 R58, c[0x0][0x268] ;  /* 0x00009a00ff3a2b82 */ /* 0x000f220000000a00 */
[----:B0-----:R-:W-:-:S07]  /*0460*/  @P1 IMAD.WIDE.U32 R52, R69, 0x8, R52 ;  /* 0x0000000845341825 */ /* 0x001fce00078e0034 */
[----:B------:R-:W0:Y:S01]  /*0470*/  @P3 LDC.64 R60, c[0x0][0x260] ;  /* 0x00009800ff3c3b82 */ /* 0x000e220000000a00 */
[C---:B-1----:R-:W-:Y:S01]  /*0480*/  @P1 IMAD.WIDE.U32 R54, R69.reuse, 0x8, R54 ;  /* 0x0000000845361825 */ /* 0x042fe200078e0036 */
[----:B------:R-:W-:Y:S01]  /*0490*/  @P1 IADD3 R69, R69, 0x100, RZ ;  /* 0x0000010045451810 */ /* 0x000fe20007ffe0ff */
[----:B------:R-:W5:Y:S05]  /*04a0*/  @P5 LDG.E.64 R16, desc[UR4][R46.64] ;  /* 0x000000042e105981 */ /* 0x000f6a000c1e1b00 */
[----:B------:R-:W1:Y:S08]  /*04b0*/  @P3 LDC.64 R62, c[0x0][0x268] ;  /* 0x00009a00ff3e3b82 */ /* 0x000e700000000a00 */
[----:B------:R-:W2:Y:S08]  /*04c0*/  @P4 LDC.64 R64, c[0x0][0x260] ;  /* 0x00009800ff404b82 */ /* 0x000eb00000000a00 */
[----:B------:R-:W2:Y:S01]  /*04d0*/  @P4 LDC.64 R66, c[0x0][0x268] ;  /* 0x00009a00ff424b82 */ /* 0x000ea20000000a00 */
[C---:B---3--:R-:W-:Y:S01]  /*04e0*/  @P2 IMAD.WIDE.U32 R56, R69.reuse, 0x8, R56 ;  /* 0x0000000845382825 */ /* 0x048fe200078e0038 */
[----:B------:R-:W-:Y:S01]  /*04f0*/  LEA.HI R2, R172, UR6, RZ, 0x18 ;  /* 0x00000006ac027c11 */ /* 0x000fe2000f8fc0ff */
[----:B------:R-:W5:Y:S02]  /*0500*/  @P0 LDG.E.64 R22, desc[UR4][R48.64] ;  /* 0x0000000430160981 */ /* 0x000f64000c1e1b00 */
[C---:B----4-:R-:W-:Y:S01]  /*0510*/  @P2 IMAD.WIDE.U32 R58, R69.reuse, 0x8, R58 ;  /* 0x00000008453a2825 */ /* 0x050fe200078e003a */
[----:B------:R-:W-:Y:S01]  /*0520*/  @P2 IADD3 R69, R69, 0x100, RZ ;  /* 0x0000010045452810 */ /* 0x000fe20007ffe0ff */
[----:B------:R-:W5:Y:S04]  /*0530*/  @P0 LDG.E.64 R30, desc[UR4][R50.64] ;  /* 0x00000004321e0981 */ /* 0x000f68000c1e1b00 */
[C---:B0-----:R-:W-:Y:S01]  /*0540*/  @P3 IMAD.WIDE.U32 R60, R69.reuse, 0x8, R60 ;  /* 0x00000008453c3825 */ /* 0x041fe200078e003c */
[----:B------:R-:W5:Y:S03]  /*0550*/  @P1 LDG.E.64 R20, desc[UR4][R52.64] ;  /* 0x0000000434141981 */ /* 0x000f66000c1e1b00 */
[C---:B-1----:R-:W-:Y:S01]  /*0560*/  @P3 IMAD.WIDE.U32 R62, R69.reuse, 0x8, R62 ;  /* 0x00000008453e3825 */ /* 0x042fe200078e003e */
[----:B------:R-:W-:Y:S01]  /*0570*/  @P3 IADD3 R69, R69, 0x100, RZ ;  /* 0x0000010045453810 */ /* 0x000fe20007ffe0ff */
[----:B------:R-:W5:Y:S04]  /*0580*/  @P1 LDG.E.64 R26, desc[UR4][R54.64] ;  /* 0x00000004361a1981 */ /* 0x000f68000c1e1b00 */
[C---:B--2---:R-:W-:Y:S01]  /*0590*/  @P4 IMAD.WIDE.U32 R36, R69.reuse, 0x8, R64 ;  /* 0x0000000845244825 */ /* 0x044fe200078e0040 */
[----:B------:R-:W5:Y:S03]  /*05a0*/  @P2 LDG.E.64 R14, desc[UR4][R56.64] ;  /* 0x00000004380e2981 */ /* 0x000f66000c1e1b00 */
[----:B------:R-:W-:Y:S01]  /*05b0*/  @P4 IMAD.WIDE.U32 R38, R69, 0x8, R66 ;  /* 0x0000000845264825 */ /* 0x000fe200078e0042 */
[----:B------:R-:W5:Y:S04]  /*05c0*/  @P4 LDG.E.64 R6, desc[UR4][R36.64] ;  /* 0x0000000424064981 */ /* 0x000f68000c1e1b00 */
[----:B------:R-:W5:Y:S01]  /*05d0*/  @P4 LDG.E.64 R4, desc[UR4][R38.64] ;  /* 0x0000000426044981 */ /* 0x000f62000c1e1b00 */
[----:B------:R-:W-:-:S02]  /*05e0*/  ISETP.GE.AND P4, PT, R2, UR7, PT ;  /* 0x0000000702007c0c */ /* 0x000fc4000bf86270 */
[----:B------:R-:W-:Y:S02]  /*05f0*/  CS2R R168, SRZ ;  /* 0x0000000000a87805 */ /* 0x000fe4000001ff00 */
[----:B------:R-:W-:Y:S01]  /*0600*/  CS2R R170, SRZ ;  /* 0x0000000000aa7805 */ /* 0x000fe2000001ff00 */
[----:B------:R-:W5:Y:S01]  /*0610*/  @P2 LDG.E.64 R12, desc[UR4][R58.64] ;  /* 0x000000043a0c2981 */ /* 0x000f62000c1e1b00 */
[----:B------:R-:W-:Y:S02]  /*0620*/  CS2R R164, SRZ ;  /* 0x0000000000a47805 */ /* 0x000fe4000001ff00 */
[----:B------:R-:W-:Y:S02]  /*0630*/  CS2R R166, SRZ ;  /* 0x0000000000a67805 */ /* 0x000fe4000001ff00 */
[----:B------:R-:W-:Y:S01]  /*0640*/  CS2R R160, SRZ ;  /* 0x0000000000a07805 */ /* 0x000fe2000001ff00 */
[----:B------:R0:W5:Y:S01]  /*0650*/  @P3 LDG.E.64 R10, desc[UR4][R60.64] ;  /* 0x000000043c0a3981 */ /* 0x000162000c1e1b00 */
[----:B------:R-:W-:-:S02]  /*0660*/  CS2R R162, SRZ ;  /* 0x0000000000a27805 */ /* 0x000fc4000001ff00 */
[----:B------:R-:W-:Y:S02]  /*0670*/  CS2R R156, SRZ ;  /* 0x00000000009c7805 */ /* 0x000fe4000001ff00 */
[----:B------:R-:W-:Y:S01]  /*0680*/  CS2R R158, SRZ ;  /* 0x00000000009e7805 */ /* 0x000fe2000001ff00 */
[----:B------:R1:W5:Y:S01]  /*0690*/  @P3 LDG.E.64 R8, desc[UR4][R62.64] ;  /* 0x000000043e083981 */ /* 0x000362000c1e1b00 */
        /* <DEDUP_REMOVED lines=46> */
[----:B0-----:R-:W-:Y:S02]  /*0980*/  CS2R R60, SRZ ;  /* 0x00000000003c7805 */ /* 0x001fe4000001ff00 */
[----:B-1----:R-:W-:Y:S02]  /*0990*/  CS2R R62, SRZ ;  /* 0x00000000003e7805 */ /* 0x002fe4000001ff00 */
        /* <DEDUP_REMOVED lines=9> */
[----:B-----5:R-:W-:Y:S02]  /*0a30*/  MOV R36, R34 ;  /* 0x0000002200247202 */ /* 0x020fe40000000f00 */
[--C-:B------:R-:W-:Y:S02]  /*0a40*/  SHF.R.U64 R195, R34, 0x10, R35.reuse ;  /* 0x0000001022c37819 */ /* 0x100fe40000001223 */
[----:B------:R-:W-:Y:S01]  /*0a50*/  MOV R37, R35 ;  /* 0x0000002300257202 */ /* 0x000fe20000000f00 */
[----:B------:R-:W-:Y:S01]  /*0a60*/  HADD2.F32 R196, -RZ, R36.H0_H0 ;  /* 0x20000024ffc47230 */ /* 0x000fe20000004100 */
[----:B------:R-:W-:Y:S01]  /*0a70*/  SHF.R.U32.HI R193, RZ, 0x10, R35 ;  /* 0x00000010ffc17819 */ /* 0x000fe20000011623 */
[----:B------:R-:W-:Y:S01]  /*0a80*/  HADD2.F32 R195, -RZ, R195.H0_H0 ;  /* 0x200000c3ffc37230 */ /* 0x000fe20000004100 */
[----:B------:R-:W-:Y:S01]  /*0a90*/  MOV R34, R32 ;  /* 0x0000002000227202 */ /* 0x000fe20000000f00 */
[----:B------:R-:W-:Y:S01]  /*0aa0*/  HADD2.F32 R36, -RZ, R37.H0_H0 ;  /* 0x20000025ff247230 */ /* 0x000fe20000004100 */
[--C-:B------:R-:W-:Y:S01]  /*0ab0*/  SHF.R.U64 R194, R32, 0x10, R33.reuse ;  /* 0x0000001020c27819 */ /* 0x100fe20000001221 */
[----:B------:R-:W-:Y:S01]  /*0ac0*/  HADD2.F32 R37, -RZ, R193.H0_H0 ;  /* 0x200000c1ff257230 */ /* 0x000fe20000004100 */
[----:B------:R-:W-:Y:S01]  /*0ad0*/  MOV R35, R33 ;  /* 0x0000002100237202 */ /* 0x000fe20000000f00 */
[----:B------:R-:W-:Y:S01]  /*0ae0*/  HADD2.F32 R34, -RZ, R34.H0_H0 ;  /* 0x20000022ff227230 */ /* 0x000fe20000004100 */
[----:B------:R-:W-:Y:S01]  /*0af0*/  SHF.R.U32.HI R192, RZ, 0x10, R33 ;  /* 0x00000010ffc07819 */ /* 0x000fe20000011621 */
[----:B------:R-:W-:Y:S01]  /*0b00*/  STL [R1+0x104], R196 ;  /* 0x000104c401007387 */ /* 0x000fe20000100800 */
[----:B------:R-:W-:Y:S01]  /*0b10*/  MOV R32, R18 ;  /* 0x0000001200207202 */ /* 0x000fe20000000f00 */
[----:B------:R-:W-:Y:S01]  /*0b20*/  HADD2.F32 R35, -RZ, R35.H0_H0 ;  /* 0x20000023ff237230 */ /* 0x000fe20000004100 */
[--C-:B------:R-:W-:Y:S01]  /*0b30*/  SHF.R.U64 R191, R18, 0x10, R19.reuse ;  /* 0x0000001012bf7819 */ /* 0x100fe20000001213 */
[----:B------:R-:W-:Y:S01]  /*0b40*/  STL [R1+0xfc], R195 ;  /* 0x0000fcc301007387 */ /* 0x000fe20000100800 */
[----:B------:R-:W-:Y:S01]  /*0b50*/  MOV R38, R19 ;  /* 0x0000001300267202 */ /* 0x000fe20000000f00 */
[----:B------:R-:W-:Y:S01]  /*0b60*/  HADD2.F32 R32, -RZ, R32.H0_H0 ;  /* 0x20000020ff207230 */ /* 0x000fe20000004100 */
[----:B------:R-:W-:Y:S01]  /*0b70*/  SHF.R.U32.HI R189, RZ, 0x10, R19 ;  /* 0x00000010ffbd7819 */ /* 0x000fe20000011613 */
[----:B------:R0:W-:Y:S01]  /*0b80*/  STL [R1+0xf4], R36 ;  /* 0x0000f42401007387 */ /* 0x0001e20000100800 */
[----:B------:R-:W-:-:S02]  /*0b90*/  MOV R33, R24 ;  /* 0x0000001800217202 */ /* 0x000fc40000000f00 */
[--C-:B------:R-:W-:Y:S01]  /*0ba0*/  SHF.R.U64 R190, R24, 0x10, R25.reuse ;  /* 0x0000001018be7819 */ /* 0x100fe20000001219 */
[----:B------:R-:W-:Y:S01]  /*0bb0*/  STL [R1+0xec], R37 ;  /* 0x0000ec2501007387 */ /* 0x000fe20000100800 */
[----:B------:R-:W-:Y:S01]  /*0bc0*/  MOV R39, R25 ;  /* 0x0000001900277202 */ /* 0x000fe20000000f00 */
[----:B------:R-:W-:Y:S01]  /*0bd0*/  HADD2.F32 R33, -RZ, R33.H0_H0 ;  /* 0x20000021ff217230 */ /* 0x000fe20000004100 */
[----:B------:R-:W-:Y:S01]  /*0be0*/  SHF.R.U32.HI R188, RZ, 0x10, R25 ;  /* 0x00000010ffbc7819 */ /* 0x000fe20000011619 */
[----:B------:R1:W-:Y:S01]  /*0bf0*/  STL [R1+0x100], R34 ;  /* 0x0001002201007387 */ /* 0x0003e20000100800 */
[----:B------:R-:W-:Y:S01]  /*0c00*/  MOV R25, R28 ;  /* 0x0000001c00197202 */ /* 0x000fe20000000f00 */
[----:B0-----:R-:W-:Y:S01]  /*0c10*/  HADD2.F32 R36, -RZ, R194.H0_H0 ;  /* 0x200000c2ff247230 */ /* 0x001fe20000004100 */
[--C-:B------:R-:W-:Y:S02]  /*0c20*/  SHF.R.U64 R187, R28, 0x10, R29.reuse ;  /* 0x000000101cbb7819 */ /* 0x100fe4000000121d */
[----:B------:R-:W-:Y:S01]  /*0c30*/  MOV R40, R29 ;  /* 0x0000001d00287202 */ /* 0x000fe20000000f00 */
[----:B------:R-:W-:Y:S01]  /*0c40*/  HADD2.F32 R25, -RZ, R25.H0_H0 ;  /* 0x20000019ff197230 */ /* 0x000fe20000004100 */
[----:B------:R-:W-:Y:S01]  /*0c50*/  STL [R1+0xf8], R36 ;  /* 0x0000f82401007387 */ /* 0x000fe20000100800 */
[----:B------:R-:W-:Y:S01]  /*0c60*/  SHF.R.U32.HI R185, RZ, 0x10, R29 ;  /* 0x00000010ffb97819 */ /* 0x000fe2000001161d */
[----:B-1----:R-:W-:-:S02]  /*0c70*/  HADD2.F32 R34, -RZ, R192.H0_H0 ;  /* 0x200000c0ff227230 */ /* 0x002fc40000004100 */
[----:B------:R0:W-:Y:S01]  /*0c80*/  STL [R1+0xf0], R35 ;  /* 0x0000f02301007387 */ /* 0x0001e20000100800 */
[----:B------:R-:W-:Y:S02]  /*0c90*/  MOV R28, R16 ;  /* 0x00000010001c7202 */ /* 0x000fe40000000f00 */
[--C-:B------:R-:W-:Y:S01]  /*0ca0*/  SHF.R.U64 R186, R16, 0x10, R17.reuse ;  /* 0x0000001010ba7819 */ /* 0x100fe20000001211 */
[----:B------:R1:W-:Y:S01]  /*0cb0*/  STL [R1+0xe8], R34 ;  /* 0x0000e82201007387 */ /* 0x0003e20000100800 */
[----:B------:R-:W-:Y:S02]  /*0cc0*/  MOV R29, R17 ;  /* 0x00000011001d7202 */ /* 0x000fe40000000f00 */
[----:B------:R-:W-:Y:S01]  /*0cd0*/  SHF.R.U32.HI R184, RZ, 0x10, R17 ;  /* 0x00000010ffb87819 */ /* 0x000fe20000011611 */
[----:B------:R2:W-:Y:S01]  /*0ce0*/  STL [R1+0xe4], R32 ;  /* 0x0000e42001007387 */ /* 0x0005e20000100800 */
[----:B------:R-:W-:Y:S01]  /*0cf0*/  MOV R41, R22 ;  /* 0x0000001600297202 */ /* 0x000fe20000000f00 */
[----:B0-----:R-:W-:Y:S01]  /*0d00*/  HADD2.F32 R35, -RZ, R191.H0_H0 ;  /* 0x200000bfff237230 */ /* 0x001fe20000004100 */
[----:B------:R-:W-:-:S02]  /*0d10*/  SHF.R.U64 R183, R22, 0x10, R23 ;  /* 0x0000001016b77819 */ /* 0x000fc40000001217 */
[----:B------:R-:W-:Y:S01]  /*0d20*/  MOV R43, R23 ;  /* 0x00000017002b7202 */ /* 0x000fe20000000f00 */
[----:B-1----:R-:W-:Y:S01]  /*0d30*/  HADD2.F32 R34, -RZ, R38.H0_H0 ;  /* 0x20000026ff227230 */ /* 0x002fe20000004100 */
[----:B------:R-:W-:Y:S01]  /*0d40*/  STL [R1+0xdc], R35 ;  /* 0x0000dc2301007387 */ /* 0x000fe20000100800 */
[----:B------:R-:W-:Y:S01]  /*0d50*/  SHF.R.U32.HI R181, RZ, 0x10, R23 ;  /* 0x00000010ffb57819 */ /* 0x000fe20000011617 */
[----:B--2---:R-:W-:Y:S02]  /*0d60*/  HADD2.F32 R32, -RZ, R189.H0_H0 ;  /* 0x200000bdff207230 */ /* 0x004fe40000004100 */
[----:B------:R0:W-:Y:S01]  /*0d70*/  STL [R1+0xd4], R34 ;  /* 0x0000d42201007387 */ /* 0x0001e20000100800 */
[----:B------:R-:W-:Y:S02]  /*0d80*/  MOV R42, R30 ;  /* 0x0000001e002a7202 */ /* 0x000fe40000000f00 */
[----:B------:R-:W-:Y:S01]  /*0d90*/  SHF.R.U64 R182, R30, 0x10, R31 ;  /* 0x000000101eb67819 */ /* 0x000fe2000000121f */
[----:B------:R1:W-:Y:S01]  /*0da0*/  STL [R1+0xcc], R32 ;  /* 0x0000cc2001007387 */ /* 0x0003e20000100800 */
[----:B------:R-:W-:-:S02]  /*0db0*/  MOV R172, R31 ;  /* 0x0000001f00ac7202 */ /* 0x000fc40000000f00 */
[----:B------:R-:W-:Y:S01]  /*0dc0*/  SHF.R.U32.HI R180, RZ, 0x10, R31 ;  /* 0x00000010ffb47819 */ /* 0x000fe2000001161f */
[----:B------:R2:W-:Y:S01]  /*0dd0*/  STL [R1+0xe0], R33 ;  /* 0x0000e02101007387 */ /* 0x0005e20000100800 */
[----:B------:R-:W-:Y:S01]  /*0de0*/  MOV R30, R20 ;  /* 0x00000014001e7202 */ /* 0x000fe20000000f00 */
[----:B0-----:R-:W-:Y:S01]  /*0df0*/  HADD2.F32 R34, -RZ, R190.H0_H0 ;  /* 0x200000beff227230 */ /* 0x001fe20000004100 */
[--C-:B------:R-:W-:Y:S02]  /*0e00*/  SHF.R.U64 R179, R20, 0x10, R21.reuse ;  /* 0x0000001014b37819 */ /* 0x100fe40000001215 */
[----:B------:R-:W-:Y:S01]  /*0e10*/  MOV R173, R21 ;  /* 0x0000001500ad7202 */ /* 0x000fe20000000f00 */
[----:B-1----:R-:W-:Y:S01]  /*0e20*/  HADD2.F32 R32, -RZ, R39.H0_H0 ;  /* 0x20000027ff207230 */ /* 0x002fe20000004100 */
[----:B------:R-:W-:Y:S01]  /*0e30*/  STL [R1+0xd8], R34 ;  /* 0x0000d82201007387 */ /* 0x000fe20000100800 */
[----:B------:R-:W-:Y:S01]  /*0e40*/  SHF.R.U32.HI R177, RZ, 0x10, R21 ;  /* 0x00000010ffb17819 */ /* 0x000fe20000011615 */
[----:B--2---:R-:W-:-:S02]  /*0e50*/  HADD2.F32 R33, -RZ, R188.H0_H0 ;  /* 0x200000bcff217230 */ /* 0x004fc40000004100 */
        /* <DEDUP_REMOVED lines=12> */
[----:B------:R0:W-:Y:S01]  /*0f20*/  STL [R1+0xbc], R32 ;  /* 0x0000bc2001007387 */ /* 0x0001e20000100800 */
[----:B------:R-:W-:Y:S01]  /*0f30*/  SHF.R.U32.HI R27, RZ, 0x10, R15 ;  /* 0x00000010ff1b7819 */ /* 0x000fe2000001160f */
[----:B--2---:R-:W-:Y:S02]  /*0f40*/  HADD2.F32 R25, -RZ, R185.H0_H0 ;  /* 0x200000b9ff197230 */ /* 0x004fe40000004100 */
[----:B------:R-:W-:Y:S01]  /*0f50*/  STL [R1+0xb4], R33 ;  /* 0x0000b42101007387 */ /* 0x000fe20000100800 */
[----:B------:R-:W-:Y:S01]  /*0f60*/  MOV R24, R12 ;  /* 0x0000000c00187202 */ /* 0x000fe20000000f00 */
[----:B------:R-:W-:Y:S01]  /*0f70*/  HADD2.F32 R23, -RZ, R23.H0_H0 ;  /* 0x20000017ff177230 */ /* 0x000fe20000004100 */
[--C-:B------:R-:W-:Y:S01]  /*0f80*/  SHF.R.U64 R21, R12, 0x10, R13.reuse ;  /* 0x000000100c157819 */ /* 0x100fe2000000120d */
[----:B------:R1:W-:Y:S01]  /*0f90*/  STL [R1+0xac], R25 ;  /* 0x0000ac1901007387 */ /* 0x0003e20000100800 */
[----:B------:R-:W-:Y:S01]  /*0fa0*/  MOV R19, R13 ;  /* 0x0000000d00137202 */ /* 0x000fe20000000f00 */
[----:B0-----:R-:W-:Y:S01]  /*0fb0*/  HADD2.F32 R32, -RZ, R28.H0_H0 ;  /* 0x2000001cff207230 */ /* 0x001fe20000004100 */
[----:B------:R-:W-:Y:S01]  /*0fc0*/  SHF.R.U32.HI R22, RZ, 0x10, R13 ;  /* 0x00000010ff167819 */ /* 0x000fe2000001160d */
[----:B------:R-:W-:Y:S01]  /*0fd0*/  HADD2.F32 R28, -RZ, R186.H0_H0 ;  /* 0x200000baff1c7230 */ /* 0x000fe20000004100 */
[----:B------:R-:W-:Y:S01]  /*0fe0*/  MOV R20, R10 ;  /* 0x0000000a00147202 */ /* 0x000fe20000000f00 */
[----:B------:R-:W-:Y:S01]  /*0ff0*/  HADD2.F32 R24, -RZ, R24.H0_H0 ;  /* 0x20000018ff187230 */ /* 0x000fe20000004100 */
[----:B------:R-:W-:Y:S01]  /*1000*/  STL [R1+0xc0], R32 ;  /* 0x0000c02001007387 */ /* 0x000fe20000100800 */
[----:B------:R-:W-:Y:S01]  /*1010*/  SHF.R.U64 R17, R10, 0x10, R11 ;  /* 0x000000100a117819 */ /* 0x000fe2000000120b */
[----:B-1----:R-:W-:-:S02]  /*1020*/  HADD2.F32 R25, -RZ, R29.H0_H0 ;  /* 0x2000001dff197230 */ /* 0x002fc40000004100 */
[----:B------:R0:W-:Y:S01]  /*1030*/  STL [R1+0xb8], R28 ;  /* 0x0000b81c01007387 */ /* 0x0001e20000100800 */
[----:B------:R-:W-:Y:S01]  /*1040*/  HADD2.F32 R29, -RZ, R184.H0_H0 ;  /* 0x200000b8ff1d7230 */ /* 0x000fe20000004100 */
[----:B------:R-:W-:Y:S01]  /*1050*/  MOV R15, R11 ;  /* 0x0000000b000f7202 */ /* 0x000fe20000000f00 */
[----:B------:R-:W-:Y:S01]  /*1060*/  HADD2.F32 R20, -RZ, R20.H0_H0 ;  /* 0x20000014ff147230 */ /* 0x000fe20000004100 */
[----:B------:R1:W-:Y:S01]  /*1070*/  STL [R1+0xb0], R25 ;  /* 0x0000b01901007387 */ /* 0x0003e20000100800 */
[----:B------:R-:W-:Y:S01]  /*1080*/  SHF.R.U32.HI R18, RZ, 0x10, R11 ;  /* 0x00000010ff127819 */ /* 0x000fe2000001160b */
[----:B------:R-:W-:Y:S01]  /*1090*/  HADD2.F32 R17, -RZ, R17.H0_H0 ;  /* 0x20000011ff117230 */ /* 0x000fe20000004100 */
[----:B------:R-:W-:Y:S01]  /*10a0*/  MOV R16, R8 ;  /* 0x0000000800107202 */ /* 0x000fe20000000f00 */
[----:B------:R2:W-:Y:S01]  /*10b0*/  STL [R1+0xa8], R29 ;  /* 0x0000a81d01007387 */ /* 0x0005e20000100800 */
[----:B------:R-:W-:Y:S01]  /*10c0*/  SHF.R.U64 R13, R8, 0x10, R9 ;  /* 0x00000010080d7819 */ /* 0x000fe20000001209 */
[----:B0-----:R-:W-:Y:S01]  /*10d0*/  HADD2.F32 R28, -RZ, R41.H0_H0 ;  /* 0x20000029ff1c7230 */ /* 0x001fe20000004100 */
[----:B------:R-:W-:-:S02]  /*10e0*/  MOV R11, R9 ;  /* 0x00000009000b7202 */ /* 0x000fc40000000f00 */
[----:B------:R-:W-:Y:S01]  /*10f0*/  SHF.R.U32.HI R14, RZ, 0x10, R9 ;  /* 0x00000010ff0e7819 */ /* 0x000fe20000011609 */
[----:B-1----:R-:W-:Y:S01]  /*1100*/  HADD2.F32 R25, -RZ, R183.H0_H0 ;  /* 0x200000b7ff197230 */ /* 0x002fe20000004100 */
[----:B------:R0:W-:Y:S01]  /*1110*/  STL [R1+0xa4], R28 ;  /* 0x0000a41c01007387 */ /* 0x0001e20000100800 */
[----:B------:R-:W-:Y:S01]  /*1120*/  MOV R12, R6 ;  /* 0x00000006000c7202 */ /* 0x000fe20000000f00 */
[----:B--2---:R-:W-:Y:S02]  /*1130*/  HADD2.F32 R29, -RZ, R43.H0_H0 ;  /* 0x2000002bff1d7230 */ /* 0x004fe40000004100 */
[----:B------:R1:W-:Y:S01]  /*1140*/  STL [R1+0x9c], R25 ;  /* 0x00009c1901007387 */ /* 0x0003e20000100800 */
[--C-:B------:R-:W-:Y:S01]  /*1150*/  SHF.R.U64 R9, R6, 0x10, R7.reuse ;  /* 0x0000001006097819 */ /* 0x100fe20000001207 */
[----:B------:R-:W-:Y:S01]  /*1160*/  HFMA2.MMA R6, -RZ, RZ, 0, 5.9604644775390625e-08 ;  /* 0x00000001ff067435 */ /* 0x000fe200000001ff */
[----:B------:R-:W-:Y:S01]  /*1170*/  MOV R8, R7 ;  /* 0x0000000700087202 */ /* 0x000fe20000000f00 */
[----:B------:R2:W-:Y:S01]  /*1180*/  STL [R1+0x94], R29 ;  /* 0x0000941d01007387 */ /* 0x0005e20000100800 */
[----:B------:R-:W-:Y:S01]  /*1190*/  SHF.R.U32.HI R10, RZ, 0x10, R7 ;  /* 0x00000010ff0a7819 */ /* 0x000fe20000011607 */
[----:B0-----:R-:W-:Y:S01]  /*11a0*/  HADD2.F32 R28, -RZ, R181.H0_H0 ;  /* 0x200000b5ff1c7230 */ /* 0x001fe20000004100 */
[----:B------:R-:W-:Y:S01]  /*11b0*/  MOV R7, R4 ;  /* 0x0000000400077202 */ /* 0x000fe20000000f00 */
[----:B------:R-:W-:Y:S01]  /*11c0*/  HADD2.F32 R9, -RZ, R9.H0_H0 ;  /* 0x20000009ff097230 */ /* 0x000fe20000004100 */
[--C-:B------:R-:W-:Y:S01]  /*11d0*/  SHF.R.U64 R4, R4, 0x10, R5.reuse ;  /* 0x0000001004047819 */ /* 0x100fe20000001205 */
[----:B-1----:R-:W-:Y:S01]  /*11e0*/  HADD2.F32 R25, -RZ, R42.H0_H0 ;  /* 0x2000002aff197230 */ /* 0x002fe20000004100 */
[----:B------:R0:W-:Y:S01]  /*11f0*/  STL [R1+0x8c], R28 ;  /* 0x00008c1c01007387 */ /* 0x0001e20000100800 */
[----:B------:R-:W-:Y:S01]  /*1200*/  HADD2.F32 R8, -RZ, R8.H0_H0 ;  /* 0x20000008ff087230 */ /* 0x000fe20000004100 */
[----:B------:R-:W-:Y:S01]  /*1210*/  MOV R0, R5 ;  /* 0x0000000500007202 */ /* 0x000fe20000000f00 */
[----:B--2---:R-:W-:Y:S01]  /*1220*/  HADD2.F32 R29, -RZ, R182.H0_H0 ;  /* 0x200000b6ff1d7230 */ /* 0x004fe20000004100 */
[----:B------:R1:W-:Y:S01]  /*1230*/  STL [R1+0xa0], R25 ;  /* 0x0000a01901007387 */ /* 0x0003e20000100800 */
[----:B------:R-:W-:Y:S01]  /*1240*/  SHF.R.U32.HI R5, RZ, 0x10, R5 ;  /* 0x00000010ff057819 */ /* 0x000fe20000011605 */
[----:B------:R-:W-:Y:S01]  /*1250*/  HADD2.F32 R10, -RZ, R10.H0_H0 ;  /* 0x2000000aff0a7230 */ /* 0x000fe20000004100 */
[----:B------:R-:W-:Y:S01]  /*1260*/  MOV R169, RZ ;  /* 0x000000ff00a97202 */ /* 0x000fe20000000f00 */
[----:B------:R2:W-:Y:S01]  /*1270*/  STL [R1+0x98], R29 ;  /* 0x0000981d01007387 */ /* 0x0005e20000100800 */
[----:B0-----:R-:W-:-:S02]  /*1280*/  HADD2.F32 R28, -RZ, R172.H0_H0 ;  /* 0x200000acff1c7230 */ /* 0x001fc40000004100 */
[----:B-1----:R-:W-:-:S03]  /*1290*/  HADD2.F32 R25, -RZ, R180.H0_H0 ;  /* 0x200000b4ff197230 */ /* 0x002fc60000004100 */
[----:B------:R0:W-:Y:S01]  /*12a0*/  STL [R1+0x90], R28 ;  /* 0x0000901c01007387 */ /* 0x0001e20000100800 */
[----:B--2---:R-:W-:-:S03]  /*12b0*/  HADD2.F32 R29, -RZ, R30.H0_H0 ;  /* 0x2000001eff1d7230 */ /* 0x004fc60000004100 */
[----:B------:R1:W-:Y:S04]  /*12c0*/  STL [R1+0x88], R25 ;  /* 0x0000881901007387 */ /* 0x0003e80000100800 */
[----:B------:R2:W-:Y:S01]  /*12d0*/  STL [R1+0x84], R29 ;  /* 0x0000841d01007387 */ /* 0x0005e20000100800 */
[----:B0-----:R-:W-:Y:S02]  /*12e0*/  HADD2.F32 R28, -RZ, R179.H0_H0 ;  /* 0x200000b3ff1c7230 */ /* 0x001fe40000004100 */
        /* <DEDUP_REMOVED lines=10> */
[----:B------:R-:W-:Y:S01]  /*1390*/  STL [R1+0x70], R29 ;  /* 0x0000701d01007387 */ /* 0x000fe20000100800 */
[----:B0-----:R-:W-:Y:S02]  /*13a0*/  HADD2.F32 R28, -RZ, R176.H0_H0 ;  /* 0x200000b0ff1c7230 */ /* 0x001fe40000004100 */
[----:B-1----:R-:W-:-:S03]  /*13b0*/  HADD2.F32 R25, -RZ, R26.H0_H0 ;  /* 0x2000001aff197230 */ /* 0x002fc60000004100 */
[----:B------:R-:W-:Y:S01]  /*13c0*/  STL [R1+0x68], R28 ;  /* 0x0000681c01007387 */ /* 0x000fe20000100800 */
[----:B------:R-:W-:-:S03]  /*13d0*/  HADD2.F32 R26, -RZ, R175.H0_H0 ;  /* 0x200000afff1a7230 */ /* 0x000fc60000004100 */
[----:B------:R0:W-:Y:S04]  /*13e0*/  STL [R1+0x64], R25 ;  /* 0x0000641901007387 */ /* 0x0001e80000100800 */
[----:B------:R-:W-:Y:S04]  /*13f0*/  STL [R1+0x5c], R26 ;  /* 0x00005c1a01007387 */ /* 0x000fe80000100800 */
[----:B------:R1:W-:Y:S01]  /*1400*/  STL [R1+0x54], R23 ;  /* 0x0000541701007387 */ /* 0x0003e20000100800 */
[----:B0-----:R-:W-:-:S05]  /*1410*/  HADD2.F32 R25, -RZ, R27.H0_H0 ;  /* 0x2000001bff197230 */ /* 0x001fca0000004100 */
[----:B------:R-:W-:Y:S01]  /*1420*/  STL [R1+0x4c], R25 ;  /* 0x00004c1901007387 */ /* 0x000fe20000100800 */
[----:B-1----:R-:W-:-:S03]  /*1430*/  HADD2.F32 R23, -RZ, R21.H0_H0 ;  /* 0x20000015ff177230 */ /* 0x002fc60000004100 */
[----:B------:R-:W-:Y:S01]  /*1440*/  STL [R1+0x60], R24 ;  /* 0x0000601801007387 */ /* 0x000fe20000100800 */
[----:B------:R-:W-:Y:S02]  /*1450*/  HADD2.F32 R21, -RZ, R19.H0_H0 ;  /* 0x20000013ff157230 */ /* 0x000fe40000004100 */
[----:B------:R-:W-:Y:S01]  /*1460*/  HADD2.F32 R19, -RZ, R22.H0_H0 ;  /* 0x20000016ff137230 */ /* 0x000fe20000004100 */
[----:B------:R-:W-:Y:S04]  /*1470*/  STL [R1+0x58], R23 ;  /* 0x0000581701007387 */ /* 0x000fe80000100800 */
[----:B------:R-:W-:Y:S04]  /*1480*/  STL [R1+0x50], R21 ;  /* 0x0000501501007387 */ /* 0x000fe80000100800 */
[----:B------:R0:W-:Y:S04]  /*1490*/  STL [R1+0x48], R19 ;  /* 0x0000481301007387 */ /* 0x0001e80000100800 */
[----:B------:R-:W-:Y:S04]  /*14a0*/  STL [R1+0x44], R20 ;  /* 0x0000441401007387 */ /* 0x000fe80000100800 */
[----:B------:R1:W-:Y:S01]  /*14b0*/  STL [R1+0x3c], R17 ;  /* 0x00003c1101007387 */ /* 0x0003e20000100800 */
[----:B0-----:R-:W-:-:S02]  /*14c0*/  HADD2.F32 R19, -RZ, R15.H0_H0 ;  /* 0x2000000fff137230 */ /* 0x001fc40000004100 */
[----:B------:R-:W-:-:S03]  /*14d0*/  HADD2.F32 R15, -RZ, R18.H0_H0 ;  /* 0x20000012ff0f7230 */ /* 0x000fc60000004100 */
[----:B------:R-:W-:Y:S01]  /*14e0*/  STL [R1+0x34], R19 ;  /* 0x0000341301007387 */ /* 0x000fe20000100800 */
[----:B-1----:R-:W-:-:S03]  /*14f0*/  HADD2.F32 R17, -RZ, R16.H0_H0 ;  /* 0x20000010ff117230 */ /* 0x002fc60000004100 */
[----:B------:R0:W-:Y:S01]  /*1500*/  STL [R1+0x2c], R15 ;  /* 0x00002c0f01007387 */ /* 0x0001e20000100800 */
[----:B------:R-:W-:Y:S02]  /*1510*/  HADD2.F32 R16, -RZ, R13.H0_H0 ;  /* 0x2000000dff107230 */ /* 0x000fe40000004100 */
[----:B------:R-:W-:Y:S01]  /*1520*/  HADD2.F32 R13, -RZ, R14.H0_H0 ;  /* 0x2000000eff0d7230 */ /* 0x000fe20000004100 */
[----:B------:R-:W-:Y:S04]  /*1530*/  STL [R1+0x40], R17 ;  /* 0x0000401101007387 */ /* 0x000fe80000100800 */
[----:B------:R-:W-:Y:S01]  /*1540*/  STL [R1+0x38], R16 ;  /* 0x0000381001007387 */ /* 0x000fe20000100800 */
[----:B0-----:R-:W-:Y:S02]  /*1550*/  HADD2.F32 R15, -RZ, R11.H0_H0 ;  /* 0x2000000bff0f7230 */ /* 0x001fe40000004100 */
[----:B------:R-:W-:-:S03]  /*1560*/  HADD2.F32 R11, -RZ, R12.H0_H0 ;  /* 0x2000000cff0b7230 */ /* 0x000fc60000004100 */
[----:B------:R-:W-:Y:S04]  /*1570*/  STL [R1+0x30], R15 ;  /* 0x0000300f01007387 */ /* 0x000fe80000100800 */
[----:B------:R-:W-:Y:S04]  /*1580*/  STL [R1+0x28], R13 ;  /* 0x0000280d01007387 */ /* 0x000fe80000100800 */
[----:B------:R-:W-:Y:S04]  /*1590*/  STL [R1+0x24], R11 ;  /* 0x0000240b01007387 */ /* 0x000fe80000100800 */
[----:B------:R0:W-:Y:S04]  /*15a0*/  STL [R1+0x1c], R9 ;  /* 0x00001c0901007387 */ /* 0x0001e80000100800 */
[----:B------:R1:W-:Y:S04]  /*15b0*/  STL [R1+0x14], R8 ;  /* 0x0000140801007387 */ /* 0x0003e80000100800 */
[----:B------:R2:W-:Y:S01]  /*15c0*/  STL [R1+0xc], R10 ;  /* 0x00000c0a01007387 */ /* 0x0005e20000100800 */
[----:B0-----:R-:W-:-:S02]  /*15d0*/  HADD2.F32 R9, -RZ, R7.H0_H0 ;  /* 0x20000007ff097230 */ /* 0x001fc40000004100 */
[----:B------:R-:W-:Y:S01]  /*15e0*/  HADD2.F32 R7, -RZ, R0.H0_H0 ;  /* 0x20000000ff077230 */ /* 0x000fe20000004100 */
[----:B------:R-:W-:Y:S01]  /*15f0*/  PRMT R0, R6, 0x7610, R0 ;  /* 0x0000761006007816 */ /* 0x000fe20000000000 */
[----:B-1----:R-:W-:Y:S01]  /*1600*/  HADD2.F32 R8, -RZ, R4.H0_H0 ;  /* 0x20000004ff087230 */ /* 0x002fe20000004100 */
[----:B------:R2:W-:Y:S01]  /*1610*/  STL [R1+0x20], R9 ;  /* 0x0000200901007387 */ /* 0x0005e20000100800 */
[----:B------:R-:W-:-:S03]  /*1620*/  HADD2.F32 R4, -RZ, R5.H0_H0 ;  /* 0x20000005ff047230 */ /* 0x000fc60000004100 */
[----:B------:R2:W-:Y:S04]  /*1630*/  STL [R1+0x18], R8 ;  /* 0x0000180801007387 */ /* 0x0005e80000100800 */
[----:B------:R2:W-:Y:S04]  /*1640*/  STL [R1+0x10], R7 ;  /* 0x0000100701007387 */ /* 0x0005e80000100800 */
[----:B------:R2:W-:Y:S04]  /*1650*/  STL.S16 [R1], R0 ;  /* 0x0000000001007387 */ /* 0x0005e80000100600 */
[----:B------:R2:W-:Y:S02]  /*1660*/  STL [R1+0x8], R4 ;  /* 0x0000080401007387 */ /* 0x0005e40000100800 */
.L_x_2682:
[----:B--2---:R-:W0:Y:S01]  /*1670*/  LDC.64 R4, c[0x0][0x250] ;  /* 0x00009400ff047b82 */ /* 0x004e220000000a00 */
[----:B-1----:R-:W1:Y:S01]  /*1680*/  S2R R8, SR_TID.X ;  /* 0x0000000000087919 */ /* 0x002e620000002100 */
[----:B------:R-:W-:-:S06]  /*1690*/  LOP3.LUT P4, RZ, R3, 0x4, RZ, 0xc0, !PT ;  /* 0x0000000403ff7812 */ /* 0x000fcc000788c0ff */
[----:B------:R-:W2:Y:S01]  /*16a0*/  LDC.64 R6, c[0x0][0x258] ;  /* 0x00009600ff067b82 */ /* 0x000ea20000000a00 */
[----:B------:R-:W-:-:S05]  /*16b0*/  MOV R0, UR13 ;  /* 0x0000000d00007c02 */ /* 0x000fca0008000f00 */
[----:B---3--:R3:W-:Y:S01]  /*16c0*/  STL [R1+0x4], R0 ;  /* 0x0000040001007387 */ /* 0x0087e20000100800 */
[----:B0-----:R-:W-:-:S04]  /*16d0*/  IMAD.WIDE R4, R2, 0x4, R4 ;  /* 0x0000000402047825 */ /* 0x001fc800078e0204 */
[C---:B---3--:R-:W-:Y:S02]  /*16e0*/  IMAD R0, R2.reuse, R0, RZ ;  /* 0x0000000002007224 */ /* 0x048fe400078e02ff */
[----:B------:R-:W5:Y:S01]  /*16f0*/  LDG.E R4, desc[UR4][R4.64] ;  /* 0x0000000404047981 */ /* 0x000f62000c1e1900 */
[----:B--2---:R-:W-:Y:S01]  /*1700*/  IMAD.WIDE R6, R2, 0x4, R6 ;  /* 0x0000000402067825 */ /* 0x004fe200078e0206 */
[----:B-1----:R-:W-:-:S04]  /*1710*/  LOP3.LUT R8, R8, 0xff, RZ, 0xc0, !PT ;  /* 0x000000ff08087812 */ /* 0x002fc800078ec0ff */
[----:B------:R0:W5:Y:S01]  /*1720*/  LDG.E R5, desc[UR4][R6.64] ;  /* 0x0000000406057981 */ /* 0x000162000c1e1900 */
[----:B------:R-:W-:Y:S01]  /*1730*/  BSSY B0, `(.L_x_2649) ;  /* 0x000004a000007945 */ /* 0x000fe20003800000 */
[----:B0-----:R-:W-:-:S04]  /*1740*/  SHF.R.S32.HI R6, RZ, 0x1f, R0 ;  /* 0x0000001fff067819 */ /* 0x001fc80000011400 */
[----:B------:R-:W-:-:S04]  /*1750*/  LEA.HI R6, R6, R0, RZ, 0x2 ;  /* 0x0000000006067211 */ /* 0x000fc800078f10ff */
[----:B------:R-:W-:Y:S02]  /*1760*/  LEA.HI.SX32 R6, R6, R8, 0x1e ;  /* 0x0000000806067211 */ /* 0x000fe400078ff2ff */
[----:B------:R-:W-:Y:S02]  /*1770*/  MOV R0, RZ ;  /* 0x000000ff00007202 */ /* 0x000fe40000000f00 */
[----:B------:R-:W-:Y:S02]  /*1780*/  MOV R8, RZ ;  /* 0x000000ff00087202 */ /* 0x000fe40000000f00 */
[----:B------:R-:W-:Y:S01]  /*1790*/  MOV R7, R6 ;  /* 0x0000000600077202 */ /* 0x000fe20000000f00 */
[----:B----4-:R-:W-:Y:S06]  /*17a0*/  @!P4 BRA `(.L_x_2650) ;  /* 0x000000040008c947 */ /* 0x010fec0003800000 */
[----:B------:R-:W-:Y:S01]  /*17b0*/  ISETP.NE.U32.AND P4, PT, RZ, UR8, PT ;  /* 0x00000008ff007c0c */ /* 0x000fe2000bf85070 */
[----:B------:R-:W0:Y:S01]  /*17c0*/  LDC.U8 R190, c[0x0][0x2a0] ;  /* 0x0000a800ffbe7b82 */ /* 0x000e220000000000 */
[----:B------:R-:W2:Y:S02]  /*17d0*/  LDL R205, [R1+0x100] ;  /* 0x0001000001cd7983 */ /* 0x000ea40000100800 */
[----:B------:R-:W-:Y:S02]  /*17e0*/  ISETP.NE.AND.EX P4, PT, RZ, UR9, PT, P4 ;  /* 0x00000009ff007c0c */ /* 0x000fe4000bf85340 */
[----:B------:R-:W3:Y:S03]  /*17f0*/  LDL R237, [R1+0x104] ;  /* 0x0001040001ed7983 */ /* 0x000ee60000100800 */
[----:B------:R-:W1:Y:S01]  /*1800*/  LDC.64 R192, c[0x0][0x2b8] ;  /* 0x0000ae00ffc07b82 */ /* 0x000e620000000a00 */
[----:B------:R-:W4:Y:S04]  /*1810*/  LDL R229, [R1+0xf8] ;  /* 0x0000f80001e57983 */ /* 0x000f280000100800 */
[----:B------:R-:W3:Y:S03]  /*1820*/  LDL R7, [R1+0xe8] ;  /* 0x0000e80001077983 */ /* 0x000ee60000100800 */
[C---:B------:R-:W-:Y:S01]  /*1830*/  @P4 LEA R188, P5, R6.reuse, UR8, 0x4 ;  /* 0x0000000806bc4c11 */ /* 0x040fe2000f8a20ff */
[----:B------:R-:W3:Y:S03]  /*1840*/  LDL R8, [R1+0xf4] ;  /* 0x0000f40001087983 */ /* 0x000ee60000100800 */
[C---:B------:R-:W-:Y:S01]  /*1850*/  @P4 LEA.HI.X R189, R6.reuse, UR9, RZ, 0x4, P5 ;  /* 0x0000000906bd4c11 */ /* 0x040fe2000a8f24ff */
[----:B------:R-:W3:Y:S04]  /*1860*/  LDL R201, [R1+0xfc] ;  /* 0x0000fc0001c97983 */ /* 0x000ee80000100800 */
[----:B------:R0:W5:Y:S01]  /*1870*/  @P4 LDG.E.128 R40, desc[UR4][R188.64] ;  /* 0x00000004bc284981 */ /* 0x000162000c1e1d00 */
[----:B------:R-:W-:-:S04]  /*1880*/  LEA R196, P4, R6, UR10, 0x4 ;  /* 0x0000000a06c47c11 */ /* 0x000fc8000f8820ff */
[----:B------:R-:W-:Y:S02]  /*1890*/  LEA.HI.X R197, R6, UR11, RZ, 0x4, P4 ;  /* 0x0000000b06c57c11 */ /* 0x000fe4000a0f24ff */
[----:B0-----:R-:W-:Y:S01]  /*18a0*/  ISETP.NE.AND P4, PT, R190, RZ, PT ;  /* 0x000000ffbe00720c */ /* 0x001fe20003f85270 */
[----:B------:R-:W0:Y:S03]  /*18b0*/  LDC.64 R188, c[0x0][0x2c0] ;  /* 0x0000b000ffbc7b82 */ /* 0x000e260000000a00 */
[----:B------:R-:W2:Y:S01]  /*18c0*/  LDG.E.128 R196, desc[UR4][R196.64] ;  /* 0x00000004c4c47981 */ /* 0x000ea2000c1e1d00 */
[----:B-----5:R-:W-:Y:S01]  /*18d0*/  FSEL R0, R4, RZ, !P4 ;  /* 0x000000ff04007208 */ /* 0x020fe20006000000 */
[----:B-1----:R-:W-:-:S06]  /*18e0*/  IMAD.WIDE.U32 R192, R6, 0x10, R192 ;  /* 0x0000001006c07825 */ /* 0x002fcc00078e00c0 */
[----:B------:R-:W3:Y:S01]  /*18f0*/  LDG.E.128 R192, desc[UR4][R192.64] ;  /* 0x00000004c0c07981 */ /* 0x000ee2000c1e1d00 */
[----:B0-----:R-:W-:-:S06]  /*1900*/  IMAD.WIDE.U32 R188, R6, 0x10, R188 ;  /* 0x0000001006bc7825 */ /* 0x001fcc00078e00bc */
[----:B------:R-:W4:Y:S01]  /*1910*/  LDG.E.128 R188, desc[UR4][R188.64] ;  /* 0x00000004bcbc7981 */ /* 0x000f22000c1e1d00 */
[----:B--2---:R-:W-:-:S04]  /*1920*/  FADD.FTZ R196, -R0, R196 ;  /* 0x000000c400c47221 */ /* 0x004fc80000010100 */
[C---:B------:R-:W-:Y:S02]  /*1930*/  FMUL.FTZ R203, R5.reuse, R196 ;  /* 0x000000c405cb7220 */ /* 0x040fe40000410000 */
[----:B------:R-:W2:Y:S01]  /*1940*/  LDL R196, [R1+0xf0] ;  /* 0x0000f00001c47983 */ /* 0x000ea20000100800 */
[C---:B------:R-:W-:Y:S01]  /*1950*/  FADD.FTZ R197, -R0.reuse, R197 ;  /* 0x000000c500c57221 */ /* 0x040fe20000010100 */
[C---:B------:R-:W-:Y:S01]  /*1960*/  FADD.FTZ R198, -R0.reuse, R198 ;  /* 0x000000c600c67221 */ /* 0x040fe20000010100 */
[----:B------:R-:W-:Y:S02]  /*1970*/  FADD.FTZ R199, -R0, R199 ;  /* 0x000000c700c77221 */ /* 0x000fe40000010100 */
[----:B------:R-:W2:Y:S01]  /*1980*/  LDL R0, [R1+0xec] ;  /* 0x0000ec0001007983 */ /* 0x000ea20000100800 */
[----:B------:R-:W-:Y:S01]  /*1990*/  FMUL.FTZ R213, R5, R197 ;  /* 0x000000c505d57220 */ /* 0x000fe20000410000 */
[----:B----4-:R-:W-:Y:S01]  /*19a0*/  FMUL.FTZ R221, R205, R188 ;  /* 0x000000bccddd7220 */ /* 0x010fe20000410000 */
[----:B------:R-:W-:Y:S01]  /*19b0*/  FMUL.FTZ R245, R229, R189 ;  /* 0x000000bde5f57220 */ /* 0x000fe20000410000 */
[----:B---3--:R-:W-:-:S02]  /*19c0*/  FMUL.FTZ R229, R7, R191 ;  /* 0x000000bf07e57220 */ /* 0x008fc40000410000 */
[----:B------:R-:W-:Y:S01]  /*19d0*/  FFMA.FTZ R221, R237, R192, R221 ;  /* 0x000000c0eddd7223 */ /* 0x000fe200000100dd */
[----:B------:R-:W-:Y:S01]  /*19e0*/  FFMA.FTZ R245, R201, R193, R245 ;  /* 0x000000c1c9f57223 */ /* 0x000fe200000100f5 */
[C---:B------:R-:W-:Y:S01]  /*19f0*/  FMUL.FTZ R205, R5.reuse, R198 ;  /* 0x000000c605cd7220 */ /* 0x040fe20000410000 */
[----:B------:R-:W-:Y:S01]  /*1a00*/  FMUL.FTZ R201, R5, R199 ;  /* 0x000000c705c97220 */ /* 0x000fe20000410000 */
[----:B------:R-:W-:Y:S01]  /*1a10*/  FADD.FTZ R136, R136, R192 ;  /* 0x000000c088887221 */ /* 0x000fe20000010000 */
[-C--:B------:R-:W-:Y:S01]  /*1a20*/  FFMA.FTZ R168, R192, R203.reuse, R168 ;  /* 0x000000cbc0a87223 */ /* 0x080fe200000100a8 */
[----:B------:R-:W-:Y:S01]  /*1a30*/  FADD.FTZ R72, R72, R188 ;  /* 0x000000bc48487221 */ /* 0x000fe20000010000 */
[----:B------:R-:W-:Y:S01]  /*1a40*/  FFMA.FTZ R104, R188, R203, R104 ;  /* 0x000000cbbc687223 */ /* 0x000fe20000010068 */
        /* <DEDUP_REMOVED lines=12> */
[----:B------:R-:W-:Y:S01]  /*1b10*/  IADD3 R7, R6, 0x100, RZ ;  /* 0x0000010006077810 */ /* 0x000fe20007ffe0ff */
[----:B--2---:R-:W-:-:S04]  /*1b20*/  FMUL.FTZ R237, R196, R190 ;  /* 0x000000bec4ed7220 */ /* 0x004fc80000410000 */
        /* <DEDUP_REMOVED lines=9> */
[----:B------:R-:W-:-:S07]  /*1bc0*/  FFMA.FTZ R8, R201, R229, R8 ;  /* 0x000000e5c9087223 */ /* 0x000fce0000010008 */
.L_x_2650:
[----:B------:R-:W-:Y:S05]  /*1bd0*/  BSYNC B0 ;  /* 0x0000000000007941 */ /* 0x000fea0003800000 */
.L_x_2649:
[----:B------:R-:W-:Y:S01]  /*1be0*/  LOP3.LUT P4, RZ, R3, 0x2, RZ, 0xc0, !PT ;  /* 0x0000000203ff7812 */ /* 0x000fe2000788c0ff */
[----:B------:R-:W-:-:S12]  /*1bf0*/  BSSY B0, `(.L_x_2651) ;  /* 0x0000044000007945 */ /* 0x000fd80003800000 */
[----:B------:R-:W-:Y:S05]  /*1c00*/  @!P4 BRA `(.L_x_2652) ;  /* 0x000000040008c947 */ /* 0x000fea0003800000 */
[----:B------:R-:W-:Y:S01]  /*1c10*/  ISETP.NE.U32.AND P4, PT, RZ, UR8, PT ;  /* 0x00000008ff007c0c */ /* 0x000fe2000bf85070 */
[----:B------:R-:W0:Y:S01]  /*1c20*/  LDC.U8 R190, c[0x0][0x2a0] ;  /* 0x0000a800ffbe7b82 */ /* 0x000e220000000000 */
[----:B------:R-:W2:Y:S02]  /*1c30*/  LDL R228, [R1+0xe0] ;  /* 0x0000e00001e47983 */ /* 0x000ea40000100800 */
[----:B------:R-:W-:Y:S02]  /*1c40*/  ISETP.NE.AND.EX P4, PT, RZ, UR9, PT, P4 ;  /* 0x00000009ff007c0c */ /* 0x000fe4000bf85340 */
[----:B------:R-:W3:Y:S03]  /*1c50*/  LDL R212, [R1+0xe4] ;  /* 0x0000e40001d47983 */ /* 0x000ee60000100800 */
[----:B------:R-:W1:Y:S01]  /*1c60*/  LDC.64 R192, c[0x0][0x2b8] ;  /* 0x0000ae00ffc07b82 */ /* 0x000e620000000a00 */
[----:B------:R-:W4:Y:S04]  /*1c70*/  LDL R236, [R1+0xd8] ;  /* 0x0000d80001ec7983 */ /* 0x000f280000100800 */
[----:B------:R-:W4:Y:S03]  /*1c80*/  LDL R204, [R1+0xdc] ;  /* 0x0000dc0001cc7983 */ /* 0x000f260000100800 */
[----:B------:R-:W-:-:S04]  /*1c90*/  @P4 LEA R188, P5, R7, UR8, 0x4 ;  /* 0x0000000807bc4c11 */ /* 0x000fc8000f8a20ff */
[----:B------:R-:W-:-:S05]  /*1ca0*/  @P4 LEA.HI.X R189, R7, UR9, RZ, 0x4, P5 ;  /* 0x0000000907bd4c11 */ /* 0x000fca000a8f24ff */
[----:B------:R0:W5:Y:S01]  /*1cb0*/  @P4 LDG.E.128 R36, desc[UR4][R188.64] ;  /* 0x00000004bc244981 */ /* 0x000162000c1e1d00 */
[----:B------:R-:W-:-:S04]  /*1cc0*/  LEA R196, P4, R7, UR10, 0x4 ;  /* 0x0000000a07c47c11 */ /* 0x000fc8000f8820ff */
[C---:B------:R-:W-:Y:S02]  /*1cd0*/  LEA.HI.X R197, R7.reuse, UR11, RZ, 0x4, P4 ;  /* 0x0000000b07c57c11 */ /* 0x040fe4000a0f24ff */
[----:B0-----:R-:W-:Y:S01]  /*1ce0*/  ISETP.NE.AND P4, PT, R190, RZ, PT ;  /* 0x000000ffbe00720c */ /* 0x001fe20003f85270 */
[----:B------:R-:W0:Y:S03]  /*1cf0*/  LDC.64 R188, c[0x0][0x2c0] ;  /* 0x0000b000ffbc7b82 */ /* 0x000e260000000a00 */
[----:B------:R-:W2:Y:S01]  /*1d00*/  LDG.E.128 R196, desc[UR4][R196.64] ;  /* 0x00000004c4c47981 */ /* 0x000ea2000c1e1d00 */
[----:B0-----:R-:W-:-:S06]  /*1d10*/  IMAD.WIDE.U32 R188, R7, 0x10, R188 ;  /* 0x0000001007bc7825 */ /* 0x001fcc00078e00bc */
[----:B------:R-:W3:Y:S01]  /*1d20*/  LDG.E.128 R188, desc[UR4][R188.64] ;  /* 0x00000004bcbc7981 */ /* 0x000ee2000c1e1d00 */
[----:B-1----:R-:W-:Y:S01]  /*1d30*/  IMAD.WIDE.U32 R192, R7, 0x10, R192 ;  /* 0x0000001007c07825 */ /* 0x002fe200078e00c0 */
[----:B-----5:R-:W-:-:S05]  /*1d40*/  FSEL R15, R4, RZ, !P4 ;  /* 0x000000ff040f7208 */ /* 0x020fca0006000000 */
[----:B------:R-:W4:Y:S01]  /*1d50*/  LDG.E.128 R192, desc[UR4][R192.64] ;  /* 0x00000004c0c07981 */ /* 0x000f22000c1e1d00 */
[C---:B--2---:R-:W-:Y:S01]  /*1d60*/  FADD.FTZ R196, -R15.reuse, R196 ;  /* 0x000000c40fc47221 */ /* 0x044fe20000010100 */
[C---:B------:R-:W-:Y:S01]  /*1d70*/  FADD.FTZ R197, -R15.reuse, R197 ;  /* 0x000000c50fc57221 */ /* 0x040fe20000010100 */
[C---:B------:R-:W-:Y:S01]  /*1d80*/  FADD.FTZ R198, -R15.reuse, R198 ;  /* 0x000000c60fc67221 */ /* 0x040fe20000010100 */
[----:B------:R-:W-:Y:S01]  /*1d90*/  FADD.FTZ R15, -R15, R199 ;  /* 0x000000c70f0f7221 */ /* 0x000fe20000010100 */
[----:B------:R-:W-:Y:S01]  /*1da0*/  FMUL.FTZ R220, R5, R196 ;  /* 0x000000c405dc7220 */ /* 0x000fe20000410000 */
[----:B------:R-:W2:Y:S04]  /*1db0*/  LDL R199, [R1+0xd4] ;  /* 0x0000d40001c77983 */ /* 0x000ea80000100800 */
[----:B------:R-:W2:Y:S01]  /*1dc0*/  LDL R196, [R1+0xc8] ;  /* 0x0000c80001c47983 */ /* 0x000ea20000100800 */
[----:B---3--:R-:W-:-:S03]  /*1dd0*/  FMUL.FTZ R252, R228, R188 ;  /* 0x000000bce4fc7220 */ /* 0x008fc60000410000 */
[----:B------:R-:W3:Y:S01]  /*1de0*/  LDL R228, [R1+0xd0] ;  /* 0x0000d00001e47983 */ /* 0x000ee20000100800 */
[----:B------:R-:W-:Y:S01]  /*1df0*/  FADD.FTZ R68, R68, R188 ;  /* 0x000000bc44447221 */ /* 0x000fe20000010000 */
[----:B------:R-:W-:Y:S02]  /*1e00*/  FFMA.FTZ R100, R188, R220, R100 ;  /* 0x000000dcbc647223 */ /* 0x000fe40000010064 */
[----:B------:R-:W2:Y:S01]  /*1e10*/  LDL R188, [R1+0xcc] ;  /* 0x0000cc0001bc7983 */ /* 0x000ea20000100800 */
[----:B----4-:R-:W-:Y:S01]  /*1e20*/  FFMA.FTZ R252, R212, R192, R252 ;  /* 0x000000c0d4fc7223 */ /* 0x010fe200000100fc */
[----:B------:R-:W-:Y:S01]  /*1e30*/  FMUL.FTZ R244, R236, R189 ;  /* 0x000000bdecf47220 */ /* 0x000fe20000410000 */
[C---:B------:R-:W-:Y:S02]  /*1e40*/  FMUL.FTZ R212, R5.reuse, R197 ;  /* 0x000000c505d47220 */ /* 0x040fe40000410000 */
[----:B------:R-:W-:Y:S01]  /*1e50*/  FADD.FTZ R0, R0, R252 ;  /* 0x000000fc00007221 */ /* 0x000fe20000010000 */
[----:B------:R-:W-:Y:S01]  /*1e60*/  FFMA.FTZ R244, R204, R193, R244 ;  /* 0x000000c1ccf47223 */ /* 0x000fe200000100f4 */
[----:B------:R-:W-:Y:S01]  /*1e70*/  FFMA.FTZ R8, R220, R252, R8 ;  /* 0x000000fcdc087223 */ /* 0x000fe20000010008 */
[----:B------:R-:W-:-:S02]  /*1e80*/  FMUL.FTZ R204, R5, R198 ;  /* 0x000000c605cc7220 */ /* 0x000fc40000410000 */
[----:B------:R-:W-:Y:S01]  /*1e90*/  FADD.FTZ R0, R0, R244 ;  /* 0x000000f400007221 */ /* 0x000fe20000010000 */
[----:B------:R-:W-:Y:S01]  /*1ea0*/  FFMA.FTZ R8, R212, R244, R8 ;  /* 0x000000f4d4087223 */ /* 0x000fe20000010008 */
[----:B------:R-:W-:Y:S01]  /*1eb0*/  FMUL.FTZ R15, R5, R15 ;  /* 0x0000000f050f7220 */ /* 0x000fe20000410000 */
        /* <DEDUP_REMOVED lines=15> */
[----:B---3--:R-:W-:Y:S01]  /*1fb0*/  FMUL.FTZ R236, R228, R190 ;  /* 0x000000bee4ec7220 */ /* 0x008fe20000410000 */
[----:B--2---:R-:W-:-:S03]  /*1fc0*/  FMUL.FTZ R228, R196, R191 ;  /* 0x000000bfc4e47220 */ /* 0x004fc60000410000 */
[----:B------:R-:W-:Y:S01]  /*1fd0*/  FFMA.FTZ R236, R199, R194, R236 ;  /* 0x000000c2c7ec7223 */ /* 0x000fe200000100ec */
[----:B------:R-:W-:-:S03]  /*1fe0*/  FFMA.FTZ R228, R188, R195, R228 ;  /* 0x000000c3bce47223 */ /* 0x000fc600000100e4 */
[----:B------:R-:W-:Y:S01]  /*1ff0*/  FADD.FTZ R0, R0, R236 ;  /* 0x000000ec00007221 */ /* 0x000fe20000010000 */
[----:B------:R-:W-:-:S03]  /*2000*/  FFMA.FTZ R8, R204, R236, R8 ;  /* 0x000000eccc087223 */ /* 0x000fc60000010008 */
[----:B------:R-:W-:Y:S01]  /*2010*/  FADD.FTZ R0, R0, R228 ;  /* 0x000000e400007221 */ /* 0x000fe20000010000 */
[----:B------:R-:W-:-:S07]  /*2020*/  FFMA.FTZ R8, R15, R228, R8 ;  /* 0x000000e40f087223 */ /* 0x000fce0000010008 */
.L_x_2652:
[----:B------:R-:W-:Y:S05]  /*2030*/  BSYNC B0 ;  /* 0x0000000000007941 */ /* 0x000fea0003800000 */
.L_x_2651:
[----:B------:R-:W-:Y:S01]  /*2040*/  LOP3.LUT P4, RZ, R3, 0x1, RZ, 0xc0, !PT ;  /* 0x0000000103ff7812 */ /* 0x000fe2000788c0ff */
[----:B------:R-:W-:-:S12]  /*2050*/  BSSY B0, `(.L_x_2653) ;  /* 0x0000044000007945 */ /* 0x000fd80003800000 */
[----:B------:R-:W-:Y:S05]  /*2060*/  @!P4 BRA `(.L_x_2654) ;  /* 0x000000040008c947 */ /* 0x000fea0003800000 */
[----:B------:R-:W-:Y:S01]  /*2070*/  ISETP.NE.U32.AND P4, PT, RZ, UR8, PT ;  /* 0x00000008ff007c0c */ /* 0x000fe2000bf85070 */
[----:B------:R-:W0:Y:S01]  /*2080*/  LDC.64 R192, c[0x0][0x2c0] ;  /* 0x0000b000ffc07b82 */ /* 0x000e220000000a00 */
[----:B------:R-:W2:Y:S02]  /*2090*/  LDL R227, [R1+0xc0] ;  /* 0x0000c00001e37983 */ /* 0x000ea40000100800 */
[----:B------:R-:W-:Y:S02]  /*20a0*/  ISETP.NE.AND.EX P4, PT, RZ, UR9, PT, P4 ;  /* 0x00000009ff007c0c */ /* 0x000fe4000bf85340 */
[----:B------:R-:W3:Y:S03]  /*20b0*/  LDL R211, [R1+0xc4] ;  /* 0x0000c40001d37983 */ /* 0x000ee60000100800 */
[----:B------:R-:W1:Y:S01]  /*20c0*/  LDC.U8 R190, c[0x0][0x2a0] ;  /* 0x0000a800ffbe7b82 */ /* 0x000e620000000000 */
[----:B------:R-:W4:Y:S04]  /*20d0*/  LDL R243, [R1+0xb8] ;  /* 0x0000b80001f37983 */ /* 0x000f280000100800 */
[----:B------:R-:W4:Y:S03]  /*20e0*/  LDL R235, [R1+0xb0] ;  /* 0x0000b00001eb7983 */ /* 0x000f260000100800 */
[C---:B------:R-:W-:Y:S01]  /*20f0*/  @P4 LEA R188, P5, R7.reuse, UR8, 0x4 ;  /* 0x0000000807bc4c11 */ /* 0x040fe2000f8a20ff */
[----:B------:R-:W1:Y:S01]  /*2100*/  LDC.64 R196, c[0x0][0x2b8] ;  /* 0x0000ae00ffc47b82 */ /* 0x000e620000000a00 */
[----:B------:R-:W4:Y:S02]  /*2110*/  LDL R202, [R1+0xbc] ;  /* 0x0000bc0001ca7983 */ /* 0x000f240000100800 */
[----:B------:R-:W-:-:S05]  /*2120*/  @P4 LEA.HI.X R189, R7, UR9, RZ, 0x4, P5 ;  /* 0x0000000907bd4c11 */ /* 0x000fca000a8f24ff */
[----:B------:R0:W5:Y:S02]  /*2130*/  @P4 LDG.E.128 R32, desc[UR4][R188.64] ;  /* 0x00000004bc204981 */ /* 0x000164000c1e1d00 */
[----:B0-----:R-:W-:-:S06]  /*2140*/  IMAD.WIDE.U32 R192, R7, 0x10, R192 ;  /* 0x0000001007c07825 */ /* 0x001fcc00078e00c0 */
[----:B------:R-:W2:Y:S01]  /*2150*/  LDG.E.128 R192, desc[UR4][R192.64] ;  /* 0x00000004c0c07981 */ /* 0x000ea2000c1e1d00 */
[----:B------:R-:W-:-:S04]  /*2160*/  LEA R188, P4, R7, UR10, 0x4 ;  /* 0x0000000a07bc7c11 */ /* 0x000fc8000f8820ff */
[----:B------:R-:W-:Y:S02]  /*2170*/  LEA.HI.X R189, R7, UR11, RZ, 0x4, P4 ;  /* 0x0000000b07bd7c11 */ /* 0x000fe4000a0f24ff */
[----:B-1----:R-:W-:-:S04]  /*2180*/  ISETP.NE.AND P4, PT, R190, RZ, PT ;  /* 0x000000ffbe00720c */ /* 0x002fc80003f85270 */
[----:B------:R-:W3:Y:S01]  /*2190*/  LDG.E.128 R188, desc[UR4][R188.64] ;  /* 0x00000004bcbc7981 */ /* 0x000ee2000c1e1d00 */
[----:B------:R-:W-:Y:S01]  /*21a0*/  IMAD.WIDE.U32 R196, R7, 0x10, R196 ;  /* 0x0000001007c47825 */ /* 0x000fe200078e00c4 */
[----:B-----5:R-:W-:-:S05]  /*21b0*/  FSEL R19, R4, RZ, !P4 ;  /* 0x000000ff04137208 */ /* 0x020fca0006000000 */
[----:B------:R-:W4:Y:S01]  /*21c0*/  LDG.E.128 R196, desc[UR4][R196.64] ;  /* 0x00000004c4c47981 */ /* 0x000f22000c1e1d00 */
[----:B--2---:R-:W-:-:S03]  /*21d0*/  FMUL.FTZ R251, R227, R192 ;  /* 0x000000c0e3fb7220 */ /* 0x004fc60000410000 */
[----:B------:R-:W2:Y:S01]  /*21e0*/  LDL R227, [R1+0xb4] ;  /* 0x0000b40001e37983 */ /* 0x000ea20000100800 */
[C---:B---3--:R-:W-:Y:S01]  /*21f0*/  FADD.FTZ R188, -R19.reuse, R188 ;  /* 0x000000bc13bc7221 */ /* 0x048fe20000010100 */
[C---:B------:R-:W-:Y:S01]  /*2200*/  FADD.FTZ R189, -R19.reuse, R189 ;  /* 0x000000bd13bd7221 */ /* 0x040fe20000010100 */
[C---:B------:R-:W-:Y:S01]  /*2210*/  FADD.FTZ R190, -R19.reuse, R190 ;  /* 0x000000be13be7221 */ /* 0x040fe20000010100 */
[----:B------:R-:W-:Y:S02]  /*2220*/  FADD.FTZ R19, -R19, R191 ;  /* 0x000000bf13137221 */ /* 0x000fe40000010100 */
[----:B------:R-:W3:Y:S01]  /*2230*/  LDL R191, [R1+0xa8] ;  /* 0x0000a80001bf7983 */ /* 0x000ee20000100800 */
[----:B------:R-:W-:-:S03]  /*2240*/  FMUL.FTZ R219, R5, R188 ;  /* 0x000000bc05db7220 */ /* 0x000fc60000410000 */
[----:B------:R-:W3:Y:S01]  /*2250*/  LDL R188, [R1+0xac] ;  /* 0x0000ac0001bc7983 */ /* 0x000ee20000100800 */
[----:B----4-:R-:W-:Y:S01]  /*2260*/  FFMA.FTZ R251, R211, R196, R251 ;  /* 0x000000c4d3fb7223 */ /* 0x010fe200000100fb */
[----:B------:R-:W-:Y:S01]  /*2270*/  FMUL.FTZ R243, R243, R193 ;  /* 0x000000c1f3f37220 */ /* 0x000fe20000410000 */
[----:B------:R-:W-:Y:S01]  /*2280*/  FMUL.FTZ R235, R235, R194 ;  /* 0x000000c2ebeb7220 */ /* 0x000fe20000410000 */
[----:B------:R-:W-:Y:S01]  /*2290*/  FMUL.FTZ R211, R5, R189 ;  /* 0x000000bd05d37220 */ /* 0x000fe20000410000 */
[----:B------:R-:W-:Y:S01]  /*22a0*/  FADD.FTZ R0, R0, R251 ;  /* 0x000000fb00007221 */ /* 0x000fe20000010000 */
[----:B------:R-:W-:Y:S01]  /*22b0*/  FFMA.FTZ R243, R202, R197, R243 ;  /* 0x000000c5caf37223 */ /* 0x000fe200000100f3 */
[----:B------:R-:W-:Y:S01]  /*22c0*/  FFMA.FTZ R8, R219, R251, R8 ;  /* 0x000000fbdb087223 */ /* 0x000fe20000010008 */
[----:B------:R-:W-:Y:S02]  /*22d0*/  FMUL.FTZ R202, R5, R190 ;  /* 0x000000be05ca7220 */ /* 0x000fe40000410000 */
[----:B------:R-:W-:Y:S01]  /*22e0*/  FADD.FTZ R0, R0, R243 ;  /* 0x000000f300007221 */ /* 0x000fe20000010000 */
[----:B------:R-:W-:Y:S01]  /*22f0*/  FFMA.FTZ R8, R211, R243, R8 ;  /* 0x000000f3d3087223 */ /* 0x000fe20000010008 */
        /* <DEDUP_REMOVED lines=24> */
[----:B------:R-:W-:-:S07]  /*2480*/  FFMA.FTZ R8, R19, R227, R8 ;  /* 0x000000e313087223 */ /* 0x000fce0000010008 */
.L_x_2654:
[----:B------:R-:W-:Y:S05]  /*2490*/  BSYNC B0 ;  /* 0x0000000000007941 */ /* 0x000fea0003800000 */
.L_x_2653:
[----:B------:R-:W-:Y:S04]  /*24a0*/  BSSY B0, `(.L_x_2655) ;  /* 0x0000044000007945 */ /* 0x000fe80003800000 */
        /* <DEDUP_REMOVED lines=23> */
[----:B------:R-:W-:Y:S02]  /*2620*/  FADD.FTZ R16, -R11, R199 ;  /* 0x000000c70b107221 */ /* 0x000fe40000010100 */
[----:B------:R-:W2:Y:S01]  /*2630*/  LDL R199, [R1+0x94] ;  /* 0x0000940001c77983 */ /* 0x000ea20000100800 */
[----:B------:R-:W-:-:S03]  /*2640*/  FMUL.FTZ R218, R5, R196 ;  /* 0x000000c405da7220 */ /* 0x000fc60000410000 */
[----:B------:R-:W2:Y:S01]  /*2650*/  LDL R196, [R1+0x88] ;  /* 0x0000880001c47983 */ /* 0x000ea20000100800 */
[----:B---3--:R-:W-:-:S03]  /*2660*/  FMUL.FTZ R250, R226, R188 ;  /* 0x000000bce2fa7220 */ /* 0x008fc60000410000 */
[----:B------:R-:W3:Y:S01]  /*2670*/  LDL R226, [R1+0x90] ;  /* 0x0000900001e27983 */ /* 0x000ee20000100800 */
[----:B------:R-:W-:Y:S01]  /*2680*/  FADD.FTZ R60, R60, R188 ;  /* 0x000000bc3c3c7221 */ /* 0x000fe20000010000 */
[----:B------:R-:W-:Y:S02]  /*2690*/  FFMA.FTZ R92, R188, R218, R92 ;  /* 0x000000dabc5c7223 */ /* 0x000fe4000001005c */
[----:B------:R-:W2:Y:S01]  /*26a0*/  LDL R188, [R1+0x8c] ;  /* 0x00008c0001bc7983 */ /* 0x000ea20000100800 */
[----:B------:R-:W-:Y:S01]  /*26b0*/  FMUL.FTZ R242, R242, R189 ;  /* 0x000000bdf2f27220 */ /* 0x000fe20000410000 */
[C---:B------:R-:W-:Y:S01]  /*26c0*/  FADD.FTZ R197, -R11.reuse, R197 ;  /* 0x000000c50bc57221 */ /* 0x040fe20000010100 */
[----:B----4-:R-:W-:Y:S01]  /*26d0*/  FFMA.FTZ R250, R210, R192, R250 ;  /* 0x000000c0d2fa7223 */ /* 0x010fe200000100fa */
[----:B------:R-:W-:Y:S01]  /*26e0*/  FADD.FTZ R198, -R11, R198 ;  /* 0x000000c60bc67221 */ /* 0x000fe20000010100 */
[----:B------:R-:W-:Y:S01]  /*26f0*/  FFMA.FTZ R242, R234, R193, R242 ;  /* 0x000000c1eaf27223 */ /* 0x000fe200000100f2 */
[C---:B------:R-:W-:Y:S01]  /*2700*/  FMUL.FTZ R210, R5.reuse, R197 ;  /* 0x000000c505d27220 */ /* 0x040fe20000410000 */
[----:B------:R-:W-:Y:S01]  /*2710*/  FADD.FTZ R0, R0, R250 ;  /* 0x000000fa00007221 */ /* 0x000fe20000010000 */
        /* <DEDUP_REMOVED lines=28> */
.L_x_2656:
[----:B------:R-:W-:Y:S05]  /*28e0*/  BSYNC B0 ;  /* 0x0000000000007941 */ /* 0x000fea0003800000 */
.L_x_2655:
        /* <DEDUP_REMOVED lines=38> */
[----:B------:R-:W-:Y:S01]  /*2b50*/  FMUL.FTZ R209, R5, R197 ;  /* 0x000000c505d17220 */ /* 0x000fe20000410000 */
        /* <DEDUP_REMOVED lines=29> */
.L_x_2658:
[----:B------:R-:W-:Y:S05]  /*2d30*/  BSYNC B0 ;  /* 0x0000000000007941 */ /* 0x000fea0003800000 */
.L_x_2657:
        /* <DEDUP_REMOVED lines=68> */
.L_x_2660:
[----:B------:R-:W-:Y:S05]  /*3180*/  BSYNC B0 ;  /* 0x0000000000007941 */ /* 0x000fea0003800000 */
.L_x_2659:
        /* <DEDUP_REMOVED lines=10> */
[C---:B------:R-:W-:Y:S01]  /*3230*/  @P4 LEA R188, P5, R7.reuse, UR8, 0x4 ;  /* 0x0000000807bc4c11 */ /* 0x040fe2000f8a20ff */
[----:B------:R-:W4:Y:S03]  /*3240*/  LDL R200, [R1+0x34] ;  /* 0x0000340001c87983 */ /* 0x000f260000100800 */
        /* <DEDUP_REMOVED lines=12> */
[----:B--2---:R-:W-:-:S04]  /*3310*/  FADD.FTZ R196, -R14, R196 ;  /* 0x000000c40ec47221 */ /* 0x004fc80000010100 */
[----:B------:R-:W-:Y:S02]  /*3320*/  FMUL.FTZ R215, R5, R196 ;  /* 0x000000c405d77220 */ /* 0x000fe40000410000 */
        /* <DEDUP_REMOVED lines=29> */
[----:B------:R-:W-:Y:S01]  /*3500*/  FADD.FTZ R51, R51, R191 ;  /* 0x000000bf33337221 */ /* 0x000fe20000010000 */
[----:B------:R-:W-:Y:S01]  /*3510*/  IADD3 R7, R7, 0x100, RZ ;  /* 0x0000010007077810 */ /* 0x000fe20007ffe0ff */
[----:B---3--:R-:W-:Y:S01]  /*3520*/  FMUL.FTZ R231, R222, R190 ;  /* 0x000000bedee77220 */ /* 0x008fe20000410000 */
[----:B--2---:R-:W-:-:S03]  /*3530*/  FMUL.FTZ R222, R196, R191 ;  /* 0x000000bfc4de7220 */ /* 0x004fc60000410000 */
[----:B------:R-:W-:Y:S01]  /*3540*/  FFMA.FTZ R231, R200, R194, R231 ;  /* 0x000000c2c8e77223 */ /* 0x000fe200000100e7 */
[----:B------:R-:W-:Y:S01]  /*3550*/  FMUL.FTZ R200, R5, R199 ;  /* 0x000000c705c87220 */ /* 0x000fe20000410000 */
[----:B------:R-:W-:Y:S02]  /*3560*/  FFMA.FTZ R222, R188, R195, R222 ;  /* 0x000000c3bcde7223 */ /* 0x000fe400000100de */
[----:B------:R-:W-:Y:S01]  /*3570*/  FADD.FTZ R0, R0, R231 ;  /* 0x000000e700007221 */ /* 0x000fe20000010000 */
[----:B------:R-:W-:Y:S01]  /*3580*/  FFMA.FTZ R8, R14, R231, R8 ;  /* 0x000000e70e087223 */ /* 0x000fe20000010008 */
[-C--:B------:R-:W-:Y:S01]  /*3590*/  FFMA.FTZ R147, R195, R200.reuse, R147 ;  /* 0x000000c8c3937223 */ /* 0x080fe20000010093 */
[----:B------:R-:W-:Y:S01]  /*35a0*/  FFMA.FTZ R83, R191, R200, R83 ;  /* 0x000000c8bf537223 */ /* 0x000fe20000010053 */
[----:B------:R-:W-:Y:S01]  /*35b0*/  FADD.FTZ R0, R0, R222 ;  /* 0x000000de00007221 */ /* 0x000fe20000010000 */
[----:B------:R-:W-:-:S07]  /*35c0*/  FFMA.FTZ R8, R200, R222, R8 ;  /* 0x000000dec8087223 */ /* 0x000fce0000010008 */
.L_x_2662:
[----:B------:R-:W-:Y:S05]  /*35d0*/  BSYNC B0 ;  /* 0x0000000000007941 */ /* 0x000fea0003800000 */
.L_x_2661:
        /* <DEDUP_REMOVED lines=11> */
[----:B------:R-:W-:-:S04]  /*3690*/  @P4 LEA R188, P5, R7, UR8, 0x4 ;  /* 0x0000000807bc4c11 */ /* 0x000fc8000f8a20ff */
[----:B------:R-:W-:-:S05]  /*36a0*/  @P4 LEA.HI.X R189, R7, UR9, RZ, 0x4, P5 ;  /* 0x0000000907bd4c11 */ /* 0x000fca000a8f24ff */
[----:B------:R0:W5:Y:S02]  /*36b0*/  @P4 LDG.E.128 R176, desc[UR4][R188.64] ;  /* 0x00000004bcb04981 */ /* 0x000164000c1e1d00 */
[----:B0-----:R-:W-:-:S04]  /*36c0*/  ISETP.NE.AND P4, PT, R190, RZ, PT ;  /* 0x000000ffbe00720c */ /* 0x001fc80003f85270 */
[----:B-----5:R-:W-:Y:S02]  /*36d0*/  FSEL R4, R4, RZ, !P4 ;  /* 0x000000ff04047208 */ /* 0x020fe40006000000 */
[C---:B------:R-:W-:Y:S01]  /*36e0*/  LEA R196, P4, R7.reuse, UR10, 0x4 ;  /* 0x0000000a07c47c11 */ /* 0x040fe2000f8820ff */
[----:B------:R-:W0:Y:S03]  /*36f0*/  LDC.64 R188, c[0x0][0x2c0] ;  /* 0x0000b000ffbc7b82 */ /* 0x000e260000000a00 */
[----:B------:R-:W-:-:S06]  /*3700*/  LEA.HI.X R197, R7, UR11, RZ, 0x4, P4 ;  /* 0x0000000b07c57c11 */ /* 0x000fcc000a0f24ff */
[----:B------:R-:W2:Y:S01]  /*3710*/  LDG.E.128 R196, desc[UR4][R196.64] ;  /* 0x00000004c4c47981 */ /* 0x000ea2000c1e1d00 */
[----:B-1----:R-:W-:-:S06]  /*3720*/  IMAD.WIDE.U32 R192, R7, 0x10, R192 ;  /* 0x0000001007c07825 */ /* 0x002fcc00078e00c0 */
[----:B------:R-:W3:Y:S01]  /*3730*/  LDG.E.128 R192, desc[UR4][R192.64] ;  /* 0x00000004c0c07981 */ /* 0x000ee2000c1e1d00 */
[----:B0-----:R-:W-:-:S03]  /*3740*/  IMAD.WIDE.U32 R188, R7, 0x10, R188 ;  /* 0x0000001007bc7825 */ /* 0x001fc600078e00bc */
[----:B------:R-:W3:Y:S04]  /*3750*/  LDL R7, [R1+0x8] ;  /* 0x0000080001077983 */ /* 0x000ee80000100800 */
[----:B------:R-:W4:Y:S01]  /*3760*/  LDG.E.128 R188, desc[UR4][R188.64] ;  /* 0x00000004bcbc7981 */ /* 0x000f22000c1e1d00 */
[C---:B--2---:R-:W-:Y:S01]  /*3770*/  FADD.FTZ R196, -R4.reuse, R196 ;  /* 0x000000c404c47221 */ /* 0x044fe20000010100 */
[----:B------:R-:W-:Y:S02]  /*3780*/  FADD.FTZ R9, -R4, R198 ;  /* 0x000000c604097221 */ /* 0x000fe40000010100 */
[----:B------:R-:W2:Y:S01]  /*3790*/  LDL R198, [R1+0x10] ;  /* 0x0000100001c67983 */ /* 0x000ea20000100800 */
[----:B------:R-:W-:-:S03]  /*37a0*/  FMUL.FTZ R214, R5, R196 ;  /* 0x000000c405d67220 */ /* 0x000fc60000410000 */
[----:B------:R-:W2:Y:S01]  /*37b0*/  LDL R196, [R1+0x14] ;  /* 0x0000140001c47983 */ /* 0x000ea20000100800 */
[C---:B------:R-:W-:Y:S01]  /*37c0*/  FADD.FTZ R197, -R4.reuse, R197 ;  /* 0x000000c504c57221 */ /* 0x040fe20000010100 */
[----:B------:R-:W-:Y:S02]  /*37d0*/  FADD.FTZ R10, -R4, R199 ;  /* 0x000000c7040a7221 */ /* 0x000fe40000010100 */
[----:B------:R-:W2:Y:S01]  /*37e0*/  LDL R4, [R1+0xc] ;  /* 0x00000c0001047983 */ /* 0x000ea20000100800 */
[----:B----4-:R-:W-:Y:S01]  /*37f0*/  FMUL.FTZ R246, R238, R188 ;  /* 0x000000bceef67220 */ /* 0x010fe20000410000 */
[----:B------:R-:W-:-:S03]  /*3800*/  FMUL.FTZ R238, R230, R189 ;  /* 0x000000bde6ee7220 */ /* 0x000fc60000410000 */
[----:B---3--:R-:W-:Y:S01]  /*3810*/  FFMA.FTZ R246, R206, R192, R246 ;  /* 0x000000c0cef67223 */ /* 0x008fe200000100f6 */
[C---:B------:R-:W-:Y:S01]  /*3820*/  FMUL.FTZ R206, R5.reuse, R197 ;  /* 0x000000c505ce7220 */ /* 0x040fe20000410000 */
[----:B------:R-:W-:Y:S02]  /*3830*/  FFMA.FTZ R238, R224, R193, R238 ;  /* 0x000000c1e0ee7223 */ /* 0x000fe400000100ee */
        /* <DEDUP_REMOVED lines=23> */
[----:B--2---:R-:W-:-:S04]  /*39b0*/  FMUL.FTZ R230, R198, R190 ;  /* 0x000000bec6e67220 */ /* 0x004fc80000410000 */
[----:B------:R-:W-:Y:S01]  /*39c0*/  FFMA.FTZ R230, R196, R194, R230 ;  /* 0x000000c2c4e67223 */ /* 0x000fe200000100e6 */
[----:B------:R-:W-:-:S03]  /*39d0*/  FFMA.FTZ R224, R4, R195, R224 ;  /* 0x000000c304e07223 */ /* 0x000fc600000100e0 */
[----:B------:R-:W-:Y:S01]  /*39e0*/  FADD.FTZ R0, R0, R230 ;  /* 0x000000e600007221 */ /* 0x000fe20000010000 */
[----:B------:R-:W-:-:S03]  /*39f0*/  FFMA.FTZ R8, R9, R230, R8 ;  /* 0x000000e609087223 */ /* 0x000fc60000010008 */
[----:B------:R-:W-:Y:S01]  /*3a00*/  FADD.FTZ R0, R0, R224 ;  /* 0x000000e000007221 */ /* 0x000fe20000010000 */
[----:B------:R-:W-:-:S07]  /*3a10*/  FFMA.FTZ R8, R10, R224, R8 ;  /* 0x000000e00a087223 */ /* 0x000fce0000010008 */
.L_x_2664:
[----:B------:R-:W-:Y:S05]  /*3a20*/  BSYNC B0 ;  /* 0x0000000000007941 */ /* 0x000fea0003800000 */
.L_x_2663:
[----:B-----5:R-:W2:Y:S01]  /*3a30*/  LDL.LU R4, [R1] ;  /* 0x0000000001047983 */ /* 0x020ea20000300800 */
[----:B------:R-:W-:Y:S01]  /*3a40*/  UMOV UR6, 0xffffffff ;  /* 0xffffffff00067882 */ /* 0x000fe20000000000 */
[----:B------:R-:W0:Y:S02]  /*3a50*/  S2R R7, SR_TID.X ;  /* 0x0000000000077919 */ /* 0x000e240000002100 */
[----:B0-----:R-:W-:Y:S02]  /*3a60*/  SHF.R.U32.HI R193, RZ, 0x5, R7 ;  /* 0x00000005ffc17819 */ /* 0x001fe40000011607 */
[----:B------:R-:W-:Y:S02]  /*3a70*/  LOP3.LUT P5, RZ, R7, 0x1f, RZ, 0xc0, !PT ;  /* 0x0000001f07ff7812 */ /* 0x000fe400078ac0ff */
[----:B--2---:R-:W-:Y:S02]  /*3a80*/  LOP3.LUT P4, RZ, R4, 0xff, RZ, 0xc0, !PT ;  /* 0x000000ff04ff7812 */ /* 0x004fe4000788c0ff */
[----:B------:R-:W-:-:S11]  /*3a90*/  LOP3.LUT R4, R193, 0x7fffff8, RZ, 0xc0, !PT ;  /* 0x07fffff8c1047812 */ /* 0x000fd600078ec0ff */
[----:B------:R-:W-:Y:S01]  /*3aa0*/  @!P4 IADD3 R4, R4, 0x8, RZ ;  /* 0x000000080404c810 */ /* 0x000fe20007ffe0ff */
[----:B------:R-:W-:Y:S06]  /*3ab0*/  BRA.DIV UR6, `(.L_x_2665) ;  /* 0x0000002206f87947 */ /* 0x000fec000b800000 */
[----:B------:R-:W0:Y:S04]  /*3ac0*/  SHFL.DOWN PT, R190, R0, 0x10, 0x1f ;  /* 0x0a001f0000be7f89 */ /* 0x000e2800000e0000 */
[----:B------:R-:W1:Y:S01]  /*3ad0*/  SHFL.DOWN PT, R191, R8, 0x10, 0x1f ;  /* 0x0a001f0008bf7f89 */ /* 0x000e6200000e0000 */
[----:B0-----:R-:W-:Y:S01]  /*3ae0*/  FADD.FTZ R190, R190, R0 ;  /* 0x00000000bebe7221 */ /* 0x001fe20000010000 */
[----:B-1----:R-:W-:-:S04]  /*3af0*/  FADD.FTZ R8, R191, R8 ;  /* 0x00000008bf087221 */ /* 0x002fc80000010000 */
        /* <DEDUP_REMOVED lines=12> */
[----:B0-----:R-:W-:-:S05]  /*3bc0*/  FADD.FTZ R8, R8, R191 ;  /* 0x000000bf08087221 */ /* 0x001fca0000010000 */
[----:B--2---:R1:W0:Y:S02]  /*3bd0*/  SHFL.DOWN PT, R189, R8, 0x1, 0x1f ;  /* 0x08201f0008bd7f89 */ /* 0x00422400000e0000 */
.L_x_2707:
[----:B0-----:R-:W-:Y:S01]  /*3be0*/  FADD.FTZ R189, R8, R189 ;  /* 0x000000bd08bd7221 */ /* 0x001fe20000010000 */
[----:B------:R-:W-:Y:S01]  /*3bf0*/  @!P5 LOP3.LUT R7, R193, 0x7, RZ, 0xc0, !PT ;  /* 0x00000007c107d812 */ /* 0x000fe200078ec0ff */
[----:B-1----:R-:W0:Y:S01]  /*3c00*/  S2R R8, SR_CgaCtaId ;  /* 0x0000000000087919 */ /* 0x002e220000008800 */
[----:B------:R-:W-:Y:S01]  /*3c10*/  MOV R0, 0x400 ;  /* 0x0000040000007802 */ /* 0x000fe20000000f00 */
[----:B------:R-:W-:Y:S01]  /*3c20*/  FADD.FTZ R188, R190, R192 ;  /* 0x000000c0bebc7221 */ /* 0x000fe20000010000 */
[----:B------:R-:W-:Y:S01]  /*3c30*/  @!P5 IADD3 R7, R4, R7, RZ ;  /* 0x000000070407d210 */ /* 0x000fe20007ffe0ff */
[----:B------:R-:W-:Y:S05]  /*3c40*/  WARPSYNC.ALL ;  /* 0x0000000000007948 */ /* 0x000fea0003800000 */
[----:B------:R-:W1:Y:S01]  /*3c50*/  LDC.U8 R194, c[0x0][0x2a0] ;  /* 0x0000a800ffc27b82 */ /* 0x000e620000000000 */
[----:B------:R-:W-:Y:S01]  /*3c60*/  LOP3.LUT P6, RZ, R3, 0x4, RZ, 0xc0, !PT ;  /* 0x0000000403ff7812 */ /* 0x000fe200078cc0ff */
[----:B------:R-:W-:Y:S01]  /*3c70*/  BSSY B0, `(.L_x_2666) ;  /* 0x0000049000007945 */ /* 0x000fe20003800000 */
[----:B0-----:R-:W-:-:S04]  /*3c80*/  LEA R0, R8, R0, 0x18 ;  /* 0x0000000008007211 */ /* 0x001fc800078ec0ff */
        /* <DEDUP_REMOVED lines=27> */
[----:B------:R-:W-:-:S04]  /*3e40*/  ISETP.NE.AND P5, PT, R194, RZ, PT ;  /* 0x000000ffc200720c */ /* 0x000fc80003fa5270 */
[----:B------:R-:W-:Y:S02]  /*3e50*/  FSEL R191, R0, RZ, !P5 ;  /* 0x000000ff00bf7208 */ /* 0x000fe40006800000 */
[----:B------:R-:W-:-:S03]  /*3e60*/  ISETP.NE.U32.AND P5, PT, RZ, UR8, PT ;  /* 0x00000008ff007c0c */ /* 0x000fc6000bfa5070 */
[-CC-:B------:R-:W-:Y:S01]  /*3e70*/  FFMA.FTZ R188, R203, R4.reuse, R191.reuse ;  /* 0x00000004cbbc7223 */ /* 0x180fe200000100bf */
[----:B------:R-:W-:Y:S01]  /*3e80*/  ISETP.NE.AND.EX P5, PT, RZ, UR9, PT, P5 ;  /* 0x00000009ff007c0c */ /* 0x000fe2000bfa5350 */
        /* <DEDUP_REMOVED lines=10> */
[----:B------:R-:W-:-:S02]  /*3f30*/  FMUL.FTZ R191, R5, R191 ;  /* 0x000000bf05bf7220 */ /* 0x000fc40000410000 */
[----:B------:R-:W-:Y:S01]  /*3f40*/  @P5 FADD.FTZ R188, R40, R188 ;  /* 0x000000bc28bc5221 */ /* 0x000fe20000010000 */
[----:B------:R-:W-:Y:S01]  /*3f50*/  @P5 FADD.FTZ R189, R41, R189 ;  /* 0x000000bd29bd5221 */ /* 0x000fe20000010000 */
[----:B------:R-:W-:Y:S01]  /*3f60*/  @P5 FADD.FTZ R190, R42, R190 ;  /* 0x000000be2abe5221 */ /* 0x000fe20000010000 */
[----:B------:R-:W-:Y:S01]  /*3f70*/  @P5 FADD.FTZ R191, R43, R191 ;  /* 0x000000bf2bbf5221 */ /* 0x000fe20000010000 */
[----:B------:R-:W-:-:S04]  /*3f80*/  ISETP.NE.U32.AND P5, PT, RZ, UR14, PT ;  /* 0x0000000eff007c0c */ /* 0x000fc8000bfa5070 */
[----:B------:R-:W-:-:S04]  /*3f90*/  ISETP.NE.AND.EX P5, PT, RZ, UR15, PT, P5 ;  /* 0x0000000fff007c0c */ /* 0x000fc8000bfa5350 */
[----:B------:R-:W-:Y:S02]  /*3fa0*/  SEL R180, R188, R180, P5 ;  /* 0x000000b4bcb47207 */ /* 0x000fe40002800000 */
[----:B------:R-:W-:Y:S02]  /*3fb0*/  SEL R181, R189, R181, P5 ;  /* 0x000000b5bdb57207 */ /* 0x000fe40002800000 */
[----:B------:R-:W-:Y:S02]  /*3fc0*/  SEL R182, R190, R182, P5 ;  /* 0x000000b6beb67207 */ /* 0x000fe40002800000 */
[----:B------:R-:W-:-:S03]  /*3fd0*/  SEL R183, R191, R183, P5 ;  /* 0x000000b7bfb77207 */ /* 0x000fc60002800000 */
[----:B------:R-:W0:Y:S02]  /*3fe0*/  @P5 LDC.64 R192, c[0x0][0x308] ;  /* 0x0000c200ffc05b82 */ /* 0x000e240000000a00 */
[----:B0-----:R-:W-:-:S05]  /*3ff0*/  @P5 IMAD.WIDE.U32 R192, R6, 0x10, R192 ;  /* 0x0000001006c05825 */ /* 0x001fca00078e00c0 */
[----:B------:R0:W-:Y:S01]  /*4000*/  @P5 STG.E.128 desc[UR4][R192.64], R180 ;  /* 0x000000b4c0005986 */ /* 0x0001e2000c101d04 */
[----:B------:R-:W-:-:S04]  /*4010*/  ISETP.NE.U32.AND P5, PT, RZ, UR16, PT ;  /* 0x00000010ff007c0c */ /* 0x000fc8000bfa5070 */
[----:B------:R-:W-:-:S04]  /*4020*/  ISETP.NE.AND.EX P5, PT, RZ, UR17, PT, P5 ;  /* 0x00000011ff007c0c */ /* 0x000fc8000bfa5350 */
[----:B------:R-:W-:Y:S02]  /*4030*/  SEL R184, R188, R184, P5 ;  /* 0x000000b8bcb87207 */ /* 0x000fe40002800000 */
[----:B------:R-:W-:Y:S02]  /*4040*/  SEL R185, R189, R185, P5 ;  /* 0x000000b9bdb97207 */ /* 0x000fe40002800000 */
[----:B------:R-:W-:Y:S02]  /*4050*/  SEL R186, R190, R186, P5 ;  /* 0x000000babeba7207 */ /* 0x000fe40002800000 */
[----:B------:R-:W-:Y:S02]  /*4060*/  SEL R187, R191, R187, P5 ;  /* 0x000000bbbfbb7207 */ /* 0x000fe40002800000 */
[----:B------:R-:W-:Y:S01]  /*4070*/  ISETP.NE.U32.AND P5, PT, RZ, UR16, PT ;  /* 0x00000010ff007c0c */ /* 0x000fe2000bfa5070 */
[----:B0-----:R-:W0:Y:S03]  /*4080*/  LDC.64 R192, c[0x0][0x2f8] ;  /* 0x0000be00ffc07b82 */ /* 0x001e260000000a00 */
[----:B------:R-:W-:Y:S01]  /*4090*/  ISETP.NE.AND.EX P5, PT, RZ, UR17, PT, P5 ;  /* 0x00000011ff007c0c */ /* 0x000fe2000bfa5350 */
[----:B0-----:R-:W-:-:S05]  /*40a0*/  IMAD.WIDE.U32 R192, R6, 0x10, R192 ;  /* 0x0000001006c07825 */ /* 0x001fca00078e00c0 */
[----:B------:R0:W-:Y:S07]  /*40b0*/  STG.E.128 desc[UR4][R192.64], R188 ;  /* 0x000000bcc0007986 */ /* 0x0001ee000c101d04 */
[----:B0-----:R-:W-:-:S04]  /*40c0*/  @P5 LEA R188, P6, R6, UR16, 0x4 ;  /* 0x0000001006bc5c11 */ /* 0x001fc8000f8c20ff */
[C---:B------:R-:W-:Y:S02]  /*40d0*/  @P5 LEA.HI.X R189, R6.reuse, UR17, RZ, 0x4, P6 ;  /* 0x0000001106bd5c11 */ /* 0x040fe4000b0f24ff */
[----:B------:R-:W-:-:S03]  /*40e0*/  IADD3 R6, R6, 0x100, RZ ;  /* 0x0000010006067810 */ /* 0x000fc60007ffe0ff */
[----:B------:R0:W-:Y:S04]  /*40f0*/  @P5 STG.E.128 desc[UR4][R188.64], R184 ;  /* 0x000000b8bc005986 */ /* 0x0001e8000c101d04 */
.L_x_2667:
[----:B------:R-:W-:Y:S05]  /*4100*/  BSYNC B0 ;  /* 0x0000000000007941 */ /* 0x000fea0003800000 */
.L_x_2666:
[----:B------:R-:W-:Y:S01]  /*4110*/  LOP3.LUT P5, RZ, R3, 0x2, RZ, 0xc0, !PT ;  /* 0x0000000203ff7812 */ /* 0x000fe200078ac0ff */
[----:B------:R-:W-:-:S12]  /*4120*/  BSSY B0, `(.L_x_2668) ;  /* 0x000002e000007945 */ /* 0x000fd80003800000 */
[----:B------:R-:W-:Y:S05]  /*4130*/  @!P5 BRA `(.L_x_2669) ;  /* 0x0000000000b0d947 */ /* 0x000fea0003800000 */
[----:B------:R-:W-:-:S04]  /*4140*/  ISETP.NE.AND P5, PT, R194, RZ, PT ;  /* 0x000000ffc200720c */ /* 0x000fc80003fa5270 */
[----:B------:R-:W-:Y:S02]  /*4150*/  FSEL R191, R0, RZ, !P5 ;  /* 0x000000ff00bf7208 */ /* 0x000fe40006800000 */
[----:B------:R-:W-:-:S03]  /*4160*/  ISETP.NE.U32.AND P5, PT, RZ, UR8, PT ;  /* 0x00000008ff007c0c */ /* 0x000fc6000bfa5070 */
[-CC-:B0-----:R-:W-:Y:S01]  /*4170*/  FFMA.FTZ R188, R220, R4.reuse, R191.reuse ;  /* 0x00000004dcbc7223 */ /* 0x181fe200000100bf */
        /* <DEDUP_REMOVED lines=40> */
.L_x_2669:
[----:B------:R-:W-:Y:S05]  /*4400*/  BSYNC B0 ;  /* 0x0000000000007941 */ /* 0x000fea0003800000 */
.L_x_2668:
[----:B------:R-:W-:Y:S01]  /*4410*/  LOP3.LUT P5, RZ, R3, 0x1, RZ, 0xc0, !PT ;  /* 0x0000000103ff7812 */ /* 0x000fe200078ac0ff */
[----:B------:R-:W-:-:S12]  /*4420*/  BSSY B0, `(.L_x_2670) ;  /* 0x000002e000007945 */ /* 0x000fd80003800000 */
[----:B------:R-:W-:Y:S05]  /*4430*/  @!P5 BRA `(.L_x_2671) ;  /* 0x0000000000b0d947 */ /* 0x000fea0003800000 */
[----:B------:R-:W-:-:S04]  /*4440*/  ISETP.NE.AND P5, PT, R194, RZ, PT ;  /* 0x000000ffc200720c */ /* 0x000fc80003fa5270 */
[----:B------:R-:W-:Y:S02]  /*4450*/  FSEL R191, R0, RZ, !P5 ;  /* 0x000000ff00bf7208 */ /* 0x000fe40006800000 */
[----:B------:R-:W-:-:S03]  /*4460*/  ISETP.NE.U32.AND P5, PT, RZ, UR8, PT ;  /* 0x00000008ff007c0c */ /* 0x000fc6000bfa5070 */
[-CC-:B01----:R-:W-:Y:S01]  /*4470*/  FFMA.FTZ R188, R219, R4.reuse, R191.reuse ;  /* 0x00000004dbbc7223 */ /* 0x183fe200000100bf */
        /* <DEDUP_REMOVED lines=40> */
.L_x_2671:
[----:B------:R-:W-:Y:S05]  /*4700*/  BSYNC B0 ;  /* 0x0000000000007941 */ /* 0x000fea0003800000 */
.L_x_2670:
        /* <DEDUP_REMOVED lines=46> */
.L_x_2673:
[----:B------:R-:W-:Y:S05]  /*49f0*/  BSYNC B0 ;  /* 0x0000000000007941 */ /* 0x000fea0003800000 */
.L_x_2672:
[----:B------:R-:W-:Y:S04]  /*4a00*/  BSSY B0, `(.L_x_2674) ;  /* 0x000002e000007945 */ /* 0x000fe80003800000 */
[----:B------:R-:W-:Y:S05]  /*4a10*/  @!P1 BRA `(.L_x_2675) ;  /* 0x0000000000b09947 */ /* 0x000fea0003800000 */
[----:B------:R-:W-:-:S04]  /*4a20*/  ISETP.NE.AND P5, PT, R194, RZ, PT ;  /* 0x000000ffc200720c */ /* 0x000fc80003fa5270 */
[----:B------:R-:W-:Y:S02]  /*4a30*/  FSEL R191, R0, RZ, !P5 ;  /* 0x000000ff00bf7208 */ /* 0x000fe40006800000 */
[----:B------:R-:W-:-:S03]  /*4a40*/  ISETP.NE.U32.AND P5, PT, RZ, UR8, PT ;  /* 0x00000008ff007c0c */ /* 0x000fc6000bfa5070 */
[-CC-:B0123--:R-:W-:Y:S01]  /*4a50*/  FFMA.FTZ R188, R217, R4.reuse, R191.reuse ;  /* 0x00000004d9bc7223 */ /* 0x18ffe200000100bf */
        /* <DEDUP_REMOVED lines=40> */
.L_x_2675:
[----:B------:R-:W-:Y:S05]  /*4ce0*/  BSYNC B0 ;  /* 0x0000000000007941 */ /* 0x000fea0003800000 */
.L_x_2674:
[----:B------:R-:W-:Y:S04]  /*4cf0*/  BSSY B0, `(.L_x_2676) ;  /* 0x000002e000007945 */ /* 0x000fe80003800000 */
[----:B------:R-:W-:Y:S05]  /*4d00*/  @!P2 BRA `(.L_x_2677) ;  /* 0x0000000000b0a947 */ /* 0x000fea0003800000 */
[----:B------:R-:W-:-:S04]  /*4d10*/  ISETP.NE.AND P5, PT, R194, RZ, PT ;  /* 0x000000ffc200720c */ /* 0x000fc80003fa5270 */
[----:B------:R-:W-:Y:S02]  /*4d20*/  FSEL R191, R0, RZ, !P5 ;  /* 0x000000ff00bf7208 */ /* 0x000fe40006800000 */
[----:B------:R-:W-:-:S03]  /*4d30*/  ISETP.NE.U32.AND P5, PT, RZ, UR8, PT ;  /* 0x00000008ff007c0c */ /* 0x000fc6000bfa5070 */
[-CC-:B01234-:R-:W-:Y:S01]  /*4d40*/  FFMA.FTZ R188, R216, R4.reuse, R191.reuse ;  /* 0x00000004d8bc7223 */ /* 0x19ffe200000100bf */
        /* <DEDUP_REMOVED lines=40> */
.L_x_2677:
[----:B------:R-:W-:Y:S05]  /*4fd0*/  BSYNC B0 ;  /* 0x0000000000007941 */ /* 0x000fea0003800000 */
.L_x_2676:
        /* <DEDUP_REMOVED lines=46> */
.L_x_2679:
[----:B------:R-:W-:Y:S05]  /*52c0*/  BSYNC B0 ;  /* 0x0000000000007941 */ /* 0x000fea0003800000 */
.L_x_2678:
[----:B------:R-:W-:Y:S01]  /*52d0*/  LOP3.LUT P5, RZ, R3, 0x8, RZ, 0xc0, !PT ;  /* 0x0000000803ff7812 */ /* 0x000fe200078ac0ff */
[----:B------:R-:W-:-:S12]  /*52e0*/  BSSY B0, `(.L_x_2680) ;  /* 0x000002d000007945 */ /* 0x000fd80003800000 */
        /* <DEDUP_REMOVED lines=42> */
[----:B------:R-:W-:-:S05]  /*5590*/  @P5 LEA.HI.X R5, R6, UR17, RZ, 0x4, P6 ;  /* 0x0000001106055c11 */ /* 0x000fca000b0f24ff */
[----:B------:R0:W-:Y:S04]  /*55a0*/  @P5 STG.E.128 desc[UR4][R4.64], R184 ;  /* 0x000000b804005986 */ /* 0x0001e8000c101d04 */
.L_x_2681:
[----:B------:R-:W-:Y:S05]  /*55b0*/  BSYNC B0 ;  /* 0x0000000000007941 */ /* 0x000fea0003800000 */
.L_x_2680:
[----:B------:R-:W-:Y:S02]  /*55c0*/  SEL R0, RZ, 0x1, P4 ;  /* 0x00000001ff007807 */ /* 0x000fe40002000000 */
[----:B------:R-:W-:-:S03]  /*55d0*/  IADD3 R2, R2, UR18, RZ ;  /* 0x0000001202027c10 */ /* 0x000fc6000fffe0ff */
[----:B------:R0:W-:Y:S01]  /*55e0*/  STL.S16 [R1], R0 ;  /* 0x0000000001007387 */ /* 0x0001e20000100600 */
[----:B------:R-:W-:-:S13]  /*55f0*/  ISETP.GE.AND P4, PT, R2, UR19, PT ;  /* 0x0000001302007c0c */ /* 0x000fda000bf86270 */
[----:B0-----:R-:W-:Y:S05]  /*5600*/  @!P4 BRA `(.L_x_2682) ;  /* 0xffffffc00018c947 */ /* 0x001fea000383ffff */
.L_x_2648:
[----:B-----5:R-:W2:Y:S01]  /*5610*/  LDL.LU R4, [R1+0x4] ;  /* 0x0000040001047983 */ /* 0x020ea20000300800 */
[----:B------:R-:W0:Y:S01]  /*5620*/  S2UR UR6, SR_CTAID.X ;  /* 0x00000000000679c3 */ /* 0x000e220000002500 */
[----:B------:R-:W-:Y:S01]  /*5630*/  LOP3.LUT P4, RZ, R3, 0x4, RZ, 0xc0, !PT ;  /* 0x0000000403ff7812 */ /* 0x000fe2000788c0ff */
        /* <DEDUP_REMOVED lines=8> */
[----:B------:R-:W2:Y:S08]  /*56c0*/  LDC.64 R6, c[0x0][0x2d8] ;  /* 0x0000b600ff067b82 */ /* 0x000eb00000000a00 */
[----:B------:R-:W5:Y:S08]  /*56d0*/  LDC.64 R8, c[0x0][0x2e0] ;  /* 0x0000b800ff087b82 */ /* 0x000f700000000a00 */
[----:B------:R-:W1:Y:S01]  /*56e0*/  LDC.64 R10, c[0x0][0x2e8] ;  /* 0x0000ba00ff0a7b82 */ /* 0x000e620000000a00 */
[----:B0-----:R-:W-:-:S05]  /*56f0*/  IMAD.WIDE.U32 R4, R0, 0x10, R4 ;  /* 0x0000001000047825 */ /* 0x001fca00078e0004 */
[----:B------:R0:W-:Y:S01]  /*5700*/  STG.E.128 desc[UR4][R4.64], R136 ;  /* 0x0000008804007986 */ /* 0x0001e2000c101d04 */
[----:B--2---:R-:W-:-:S05]  /*5710*/  IMAD.WIDE.U32 R6, R0, 0x10, R6 ;  /* 0x0000001000067825 */ /* 0x004fca00078e0006 */
[----:B------:R0:W-:Y:S01]  /*5720*/  STG.E.128 desc[UR4][R6.64], R168 ;  /* 0x000000a806007986 */ /* 0x0001e2000c101d04 */
[----:B-----5:R-:W-:-:S05]  /*5730*/  IMAD.WIDE.U32 R8, R0, 0x10, R8 ;  /* 0x0000001000087825 */ /* 0x020fca00078e0008 */
[----:B------:R0:W-:Y:S01]  /*5740*/  STG.E.128 desc[UR4][R8.64], R72 ;  /* 0x0000004808007986 */ /* 0x0001e2000c101d04 */
[C---:B-1----:R-:W-:Y:S01]  /*5750*/  IMAD.WIDE.U32 R10, R0.reuse, 0x10, R10 ;  /* 0x00000010000a7825 */ /* 0x042fe200078e000a */
[----:B------:R-:W-:-:S04]  /*5760*/  IADD3 R0, R0, 0x100, RZ ;  /* 0x0000010000007810 */ /* 0x000fc80007ffe0ff */
[----:B------:R0:W-:Y:S03]  /*5770*/  STG.E.128 desc[UR4][R10.64], R104 ;  /* 0x000000680a007986 */ /* 0x0001e6000c101d04 */
.L_x_2684:
[----:B------:R-:W-:Y:S05]  /*5780*/  BSYNC B0 ;  /* 0x0000000000007941 */ /* 0x000fea0003800000 */
.L_x_2683:
[----:B------:R-:W-:Y:S01]  /*5790*/  LOP3.LUT P4, RZ, R3, 0x2, RZ, 0xc0, !PT ;  /* 0x0000000203ff7812 */ /* 0x000fe2000788c0ff */
[----:B------:R-:W-:-:S12]  /*57a0*/  BSSY B0, `(.L_x_2685) ;  /* 0x000000f000007945 */ /* 0x000fd80003800000 */
[----:B------:R-:W-:Y:S05]  /*57b0*/  @!P4 BRA `(.L_x_2686) ;  /* 0x000000000034c947 */ /* 0x000fea0003800000 */
[----:B0-----:R-:W0:Y:S08]  /*57c0*/  LDC.64 R4, c[0x0][0x2d0] ;  /* 0x0000b400ff047b82 */ /* 0x001e300000000a00 */
        /* <DEDUP_REMOVED lines=12> */
.L_x_2686:
[----:B------:R-:W-:Y:S05]  /*5890*/  BSYNC B0 ;  /* 0x0000000000007941 */ /* 0x000fea0003800000 */
.L_x_2685:
        /* <DEDUP_REMOVED lines=16> */
.L_x_2688:
[----:B------:R-:W-:Y:S05]  /*59a0*/  BSYNC B0 ;  /* 0x0000000000007941 */ /* 0x000fea0003800000 */
.L_x_2687:
[----:B------:R-:W-:Y:S04]  /*59b0*/  BSSY B0, `(.L_x_2689) ;  /* 0x000000f000007945 */ /* 0x000fe80003800000 */
        /* <DEDUP_REMOVED lines=14> */
.L_x_2690:
[----:B------:R-:W-:Y:S05]  /*5aa0*/  BSYNC B0 ;  /* 0x0000000000007941 */ /* 0x000fea0003800000 */
.L_x_2689:
        /* <DEDUP_REMOVED lines=15> */
.L_x_2692:
[----:B------:R-:W-:Y:S05]  /*5ba0*/  BSYNC B0 ;  /* 0x0000000000007941 */ /* 0x000fea0003800000 */
.L_x_2691:
        /* <DEDUP_REMOVED lines=15> */
.L_x_2694:
[----:B------:R-:W-:Y:S05]  /*5ca0*/  BSYNC B0 ;  /* 0x0000000000007941 */ /* 0x000fea0003800000 */
.L_x_2693:
        /* <DEDUP_REMOVED lines=15> */
.L_x_2696:
[----:B------:R-:W-:Y:S05]  /*5da0*/  BSYNC B0 ;  /* 0x0000000000007941 */ /* 0x000fea0003800000 */
.L_x_2695:
[----:B------:R-:W-:-:S13]  /*5db0*/  LOP3.LUT P0, RZ, R3, 0x8, RZ, 0xc0, !PT ;  /* 0x0000000803ff7812 */ /* 0x000fda000780c0ff */
[----:B------:R-:W-:Y:S05]  /*5dc0*/  @!P0 EXIT ;  /* 0x000000000000894d */ /* 0x000fea0003800000 */
[----:B------:R-:W2:Y:S08]  /*5dd0*/  LDC.64 R2, c[0x0][0x2d0] ;  /* 0x0000b400ff027b82 */ /* 0x000eb00000000a00 */
[----:B0-----:R-:W0:Y:S08]  /*5de0*/  LDC.64 R4, c[0x0][0x2d8] ;  /* 0x0000b600ff047b82 */ /* 0x001e300000000a00 */
[----:B------:R-:W5:Y:S08]  /*5df0*/  LDC.64 R6, c[0x0][0x2e0] ;  /* 0x0000b800ff067b82 */ /* 0x000f700000000a00 */
[----:B------:R-:W1:Y:S01]  /*5e00*/  LDC.64 R8, c[0x0][0x2e8] ;  /* 0x0000ba00ff087b82 */ /* 0x000e620000000a00 */
[----:B--2---:R-:W-:-:S05]  /*5e10*/  IMAD.WIDE.U32 R2, R0, 0x10, R2 ;  /* 0x0000001000027825 */ /* 0x004fca00078e0002 */
[----:B------:R-:W-:Y:S01]  /*5e20*/  STG.E.128 desc[UR4][R2.64], R108 ;  /* 0x0000006c02007986 */ /* 0x000fe2000c101d04 */
[----:B0-----:R-:W-:-:S05]  /*5e30*/  IMAD.WIDE.U32 R4, R0, 0x10, R4 ;  /* 0x0000001000047825 */ /* 0x001fca00078e0004 */
[----:B------:R-:W-:Y:S01]  /*5e40*/  STG.E.128 desc[UR4][R4.64], R140 ;  /* 0x0000008c04007986 */ /* 0x000fe2000c101d04 */
[----:B-----5:R-:W-:-:S05]  /*5e50*/  IMAD.WIDE.U32 R6, R0, 0x10, R6 ;  /* 0x0000001000067825 */ /* 0x020fca00078e0006 */
[----:B------:R-:W-:Y:S01]  /*5e60*/  STG.E.128 desc[UR4][R6.64], R44 ;  /* 0x0000002c06007986 */ /* 0x000fe2000c101d04 */
[----:B-1----:R-:W-:-:S05]  /*5e70*/  IMAD.WIDE.U32 R8, R0, 0x10, R8 ;  /* 0x0000001000087825 */ /* 0x002fca00078e0008 */
[----:B------:R-:W-:Y:S01]  /*5e80*/  STG.E.128 desc[UR4][R8.64], R76 ;  /* 0x0000004c08007986 */ /* 0x000fe2000c101d04 */
[----:B------:R-:W-:Y:S05]  /*5e90*/  EXIT ;  /* 0x000000000000794d */ /* 0x000fea0003800000 */
.L_x_2665:
[----:B------:R-:W-:Y:S01]  /*5ea0*/  HFMA2.MMA R7, -RZ, RZ, 0, 9.5367431640625e-07 ;  /* 0x00000010ff077435 */ /* 0x000fe200000001ff */
[----:B------:R-:W-:Y:S02]  /*5eb0*/  MOV R188, 0x1f ;  /* 0x0000001f00bc7802 */ /* 0x000fe40000000f00 */
[----:B------:R-:W-:-:S08]  /*5ec0*/  MOV R189, 0xffffffff ;  /* 0xffffffff00bd7802 */ /* 0x000fd00000000f00 */
[----:B------:R-:W-:Y:S05]  /*5ed0*/  WARPSYNC.COLLECTIVE R189, `(.L_x_2697) ;  /* 0x00000000bd087348 */ /* 0x000fea0003c00000 */
[----:B------:R0:W1:Y:S02]  /*5ee0*/  SHFL.DOWN P6, R191, R0, R7, R188 ;  /* 0x0800000700bf7389 */ /* 0x00006400000c00bc */
[----:B01----:R-:W-:Y:S01]  /*5ef0*/  ENDCOLLECTIVE ;  /* 0x000000000000791b */ /* 0x003fe20003800000 */
.L_x_2697:
[----:B------:R-:W-:-:S05]  /*5f00*/  MOV R190, R191 ;  /* 0x000000bf00be7202 */ /* 0x000fca0000000f00 */
[----:B------:R-:W-:Y:S01]  /*5f10*/  FADD.FTZ R190, R190, R0 ;  /* 0x00000000bebe7221 */ /* 0x000fe20000010000 */
[----:B------:R-:W-:-:S07]  /*5f20*/  MOV R0, R8 ;  /* 0x0000000800007202 */ /* 0x000fce0000000f00 */
[----:B------:R-:W-:Y:S05]  /*5f30*/  WARPSYNC.COLLECTIVE R189, `(.L_x_2698) ;  /* 0x00000000bd087348 */ /* 0x000fea0003c00000 */
[----:B------:R0:W1:Y:S02]  /*5f40*/  SHFL.DOWN P6, R191, R0, R7, R188 ;  /* 0x0800000700bf7389 */ /* 0x00006400000c00bc */
[----:B01----:R-:W-:Y:S01]  /*5f50*/  ENDCOLLECTIVE ;  /* 0x000000000000791b */ /* 0x003fe20003800000 */
.L_x_2698:
[----:B------:R-:W-:Y:S01]  /*5f60*/  HFMA2.MMA R7, -RZ, RZ, 0, 4.76837158203125e-07 ;  /* 0x00000008ff077435 */ /* 0x000fe200000001ff */
[----:B------:R-:W-:Y:S01]  /*5f70*/  MOV R0, R190 ;  /* 0x000000be00007202 */ /* 0x000fe20000000f00 */
[----:B------:R-:W-:-:S09]  /*5f80*/  FADD.FTZ R8, R191, R8 ;  /* 0x00000008bf087221 */ /* 0x000fd20000010000 */
[----:B------:R-:W-:Y:S05]  /*5f90*/  WARPSYNC.COLLECTIVE R189, `(.L_x_2699) ;  /* 0x00000000bd087348 */ /* 0x000fea0003c00000 */
[----:B------:R0:W1:Y:S02]  /*5fa0*/  SHFL.DOWN P6, R191, R0, R7, R188 ;  /* 0x0800000700bf7389 */ /* 0x00006400000c00bc */
[----:B01----:R-:W-:Y:S01]  /*5fb0*/  ENDCOLLECTIVE ;  /* 0x000000000000791b */ /* 0x003fe20003800000 */
.L_x_2699:
[----:B------:R-:W-:Y:S01]  /*5fc0*/  MOV R0, R8 ;  /* 0x0000000800007202 */ /* 0x000fe20000000f00 */
[----:B------:R-:W-:-:S07]  /*5fd0*/  FADD.FTZ R190, R190, R191 ;  /* 0x000000bfbebe7221 */ /* 0x000fce0000010000 */
[----:B------:R-:W-:Y:S05]  /*5fe0*/  WARPSYNC.COLLECTIVE R189, `(.L_x_2700) ;  /* 0x00000000bd087348 */ /* 0x000fea0003c00000 */
[----:B------:R0:W1:Y:S02]  /*5ff0*/  SHFL.DOWN P6, R191, R0, R7, R188 ;  /* 0x0800000700bf7389 */ /* 0x00006400000c00bc */
[----:B01----:R-:W-:Y:S01]  /*6000*/  ENDCOLLECTIVE ;  /* 0x000000000000791b */ /* 0x003fe20003800000 */
.L_x_2700:
[----:B------:R-:W-:Y:S01]  /*6010*/  HFMA2.MMA R7, -RZ, RZ, 0, 2.384185791015625e-07 ;  /* 0x00000004ff077435 */ /* 0x000fe200000001ff */
[----:B------:R-:W-:Y:S01]  /*6020*/  MOV R0, R190 ;  /* 0x000000be00007202 */ /* 0x000fe20000000f00 */
[----:B------:R-:W-:-:S09]  /*6030*/  FADD.FTZ R8, R8, R191 ;  /* 0x000000bf08087221 */ /* 0x000fd20000010000 */
[----:B------:R-:W-:Y:S05]  /*6040*/  WARPSYNC.COLLECTIVE R189, `(.L_x_2701) ;  /* 0x00000000bd087348 */ /* 0x000fea0003c00000 */
[----:B------:R0:W1:Y:S02]  /*6050*/  SHFL.DOWN P6, R191, R0, R7, R188 ;  /* 0x0800000700bf7389 */ /* 0x00006400000c00bc */
[----:B01----:R-:W-:Y:S01]  /*6060*/  ENDCOLLECTIVE ;  /* 0x000000000000791b */ /* 0x003fe20003800000 */
.L_x_2701:
[----:B------:R-:W-:Y:S01]  /*6070*/  MOV R0, R8 ;  /* 0x0000000800007202 */ /* 0x000fe20000000f00 */
[----:B------:R-:W-:-:S07]  /*6080*/  FADD.FTZ R190, R190, R191 ;  /* 0x000000bfbebe7221 */ /* 0x000fce0000010000 */
[----:B------:R-:W-:Y:S05]  /*6090*/  WARPSYNC.COLLECTIVE R189, `(.L_x_2702) ;  /* 0x00000000bd087348 */ /* 0x000fea0003c00000 */
[----:B------:R0:W1:Y:S02]  /*60a0*/  SHFL.DOWN P6, R191, R0, R7, R188 ;  /* 0x0800000700bf7389 */ /* 0x00006400000c00bc */
[----:B01----:R-:W-:Y:S01]  /*60b0*/  ENDCOLLECTIVE ;  /* 0x000000000000791b */ /* 0x003fe20003800000 */
.L_x_2702:
[----:B------:R-:W-:Y:S01]  /*60c0*/  HFMA2.MMA R7, -RZ, RZ, 0, 1.1920928955078125e-07 ;  /* 0x00000002ff077435 */ /* 0x000fe200000001ff */
[----:B------:R-:W-:Y:S01]  /*60d0*/  MOV R0, R190 ;  /* 0x000000be00007202 */ /* 0x000fe20000000f00 */
[----:B------:R-:W-:-:S09]  /*60e0*/  FADD.FTZ R8, R8, R191 ;  /* 0x000000bf08087221 */ /* 0x000fd20000010000 */
[----:B------:R-:W-:Y:S05]  /*60f0*/  WARPSYNC.COLLECTIVE R189, `(.L_x_2703) ;  /* 0x00000000bd087348 */ /* 0x000fea0003c00000 */
[----:B------:R0:W1:Y:S02]  /*6100*/  SHFL.DOWN P6, R191, R0, R7, R188 ;  /* 0x0800000700bf7389 */ /* 0x00006400000c00bc */
[----:B01----:R-:W-:Y:S01]  /*6110*/  ENDCOLLECTIVE ;  /* 0x000000000000791b */ /* 0x003fe20003800000 */
.L_x_2703:
[----:B------:R-:W-:Y:S01]  /*6120*/  MOV R0, R8 ;  /* 0x0000000800007202 */ /* 0x000fe20000000f00 */
[----:B------:R-:W-:-:S07]  /*6130*/  FADD.FTZ R190, R190, R191 ;  /* 0x000000bfbebe7221 */ /* 0x000fce0000010000 */
[----:B------:R-:W-:Y:S05]  /*6140*/  WARPSYNC.COLLECTIVE R189, `(.L_x_2704) ;  /* 0x00000000bd087348 */ /* 0x000fea0003c00000 */
[----:B------:R0:W1:Y:S02]  /*6150*/  SHFL.DOWN P6, R191, R0, R7, R188 ;  /* 0x0800000700bf7389 */ /* 0x00006400000c00bc */
[----:B01----:R-:W-:Y:S01]  /*6160*/  ENDCOLLECTIVE ;  /* 0x000000000000791b */ /* 0x003fe20003800000 */
.L_x_2704:
[----:B------:R-:W-:Y:S01]  /*6170*/  HFMA2.MMA R7, -RZ, RZ, 0, 5.9604644775390625e-08 ;  /* 0x00000001ff077435 */ /* 0x000fe200000001ff */
[----:B------:R-:W-:Y:S01]  /*6180*/  MOV R0, R190 ;  /* 0x000000be00007202 */ /* 0x000fe20000000f00 */
[----:B------:R-:W-:-:S09]  /*6190*/  FADD.FTZ R8, R8, R191 ;  /* 0x000000bf08087221 */ /* 0x000fd20000010000 */
[----:B------:R-:W-:Y:S05]  /*61a0*/  WARPSYNC.COLLECTIVE R189, `(.L_x_2705) ;  /* 0x00000000bd087348 */ /* 0x000fea0003c00000 */
[----:B------:R0:W1:Y:S02]  /*61b0*/  SHFL.DOWN P6, R191, R0, R7, R188 ;  /* 0x0800000700bf7389 */ /* 0x00006400000c00bc */
[----:B01----:R-:W-:Y:S01]  /*61c0*/  ENDCOLLECTIVE ;  /* 0x000000000000791b */ /* 0x003fe20003800000 */
.L_x_2705:
[----:B------:R-:W-:Y:S02]  /*61d0*/  MOV R0, R8 ;  /* 0x0000000800007202 */ /* 0x000fe40000000f00 */
[----:B------:R-:W-:-:S07]  /*61e0*/  MOV R192, R191 ;  /* 0x000000bf00c07202 */ /* 0x000fce0000000f00 */
[----:B------:R-:W-:Y:S05]  /*61f0*/  WARPSYNC.COLLECTIVE R189, `(.L_x_2706) ;  /* 0x00000000bd087348 */ /* 0x000fea0003c00000 */
[----:B------:R0:W1:Y:S02]  /*6200*/  SHFL.DOWN P6, R191, R0, R7, R188 ;  /* 0x0800000700bf7389 */ /* 0x00006400000c00bc */
[----:B01----:R-:W-:Y:S01]  /*6210*/  ENDCOLLECTIVE ;  /* 0x000000000000791b */ /* 0x003fe20003800000 */
.L_x_2706:
[----:B------:R-:W-:Y:S01]  /*6220*/  MOV R189, R191 ;  /* 0x000000bf00bd7202 */ /* 0x000fe20000000f00 */
[----:B------:R-:W-:Y:S06]  /*6230*/  BRA `(.L_x_2707) ;  /* 0xffffffd800687947 */ /* 0x000fec000383ffff */
.L_x_2708:
        /* <DEDUP_REMOVED lines=12> */
.L_x_3602:


//--------------------- .text._ZN10layer_norm31ln_parallel_residual_bwd_kernelINS_13Kernel_traitsI6__halfffffjLj8192ELj1ELj1ELj8ELj16ENS_18Kernel_traits_baseILj8192ES2_ffffjLj256EEEEELb0ELb0ELb1EEEvNS_9BwdParamsE --------------------------
	.section	.text._ZN10layer_norm31ln_parallel_residual_bwd_kernelINS_13Kernel_traitsI6__halfffffjLj8192ELj1ELj1ELj8ELj16ENS_18Kernel_traits_baseILj8192ES2_ffffjLj256EEEEELb0ELb0ELb1EEEvNS_9BwdParamsE,"ax",@progbits
	.align	128
        .global         _ZN10layer_norm31ln_parallel_residual_bwd_kernelINS_13Kernel_traitsI6__halfffffjLj8192ELj1ELj1ELj8ELj16ENS_18Kernel_traits_baseILj8192ES2_ffffjLj256EEEEELb0ELb0ELb1EEEvNS_9BwdParamsE
        .type           _ZN10layer_norm31ln_parallel_residual_bwd_kernelINS_13Kernel_traitsI6__halfffffjLj8192ELj1ELj1ELj8ELj16ENS_18Kernel_traits_baseILj8192ES2_ffffjLj256EEEEELb0ELb0ELb1EEEvNS_9BwdParamsE,@function
        .size           _ZN10layer_norm31ln_parallel_residual_bwd_kernelINS_13Kernel_traitsI6__halfffffjLj8192ELj1ELj1ELj8ELj16ENS_18Kernel_traits_baseILj8192ES2_ffffjLj256EEEEELb0ELb0ELb1EEEvNS_9BwdParamsE,(.L_x_3603 - _ZN10layer_norm31ln_parallel_residual_bwd_kernelINS_13Kernel_traitsI6__halfffffjLj8192ELj1ELj1ELj8ELj16ENS_18Kernel_traits_baseILj8192ES2_ffffjLj256EEEEELb0ELb0ELb1EEEvNS_9BwdParamsE)
        .other          _ZN10layer_norm31ln_parallel_residual_bwd_kernelINS_13Kernel_traitsI6__halfffffjLj8192ELj1ELj1ELj8ELj16ENS_18Kernel_traits_baseILj8192ES2_ffffjLj256EEEEELb0ELb0ELb1EEEvNS_9BwdParamsE,@"STO_CUDA_ENTRY STV_DEFAULT"
_ZN10layer_norm31ln_parallel_residual_bwd_kernelINS_13Kernel_traitsI6__halfffffjLj8192ELj1ELj1ELj8ELj16ENS_18Kernel_traits_baseILj8192ES2_ffffjLj256EEEEELb0ELb0ELb1EEEvNS_9BwdParamsE:
.text._ZN10layer_norm31ln_parallel_residual_bwd_kernelINS_13Kernel_traitsI6__halfffffjLj8192ELj1ELj1ELj8ELj16ENS_18Kernel_traits_baseILj8192ES2_ffffjLj256EEEEELb0ELb0ELb1EEEvNS_9BwdParamsE:
        /* <DEDUP_REMOVED lines=83> */
.L_x_2709:
[----:B------:R-:W-:Y:S01]  /*0530*/  SHF.L.U32 R0, R0, 0x3, RZ ;  /* 0x0000000300007819 */ /* 0x000fe200000006ff */
[----:B------:R-:W-:-:S03]  /*0540*/  ULDC.64 UR4, c[0x0][0x260] ;  /* 0x0000980000047ab9 */ /* 0x000fc60000000a00 */
[----:B------:R-:W-:-:S04]  /*0550*/  LOP3.LUT R0, R0, 0x7f8, RZ, 0xc0, !PT ;  /* 0x000007f800007812 */ /* 0x000fc800078ec0ff */
[----:B------:R-:W-:-:S04]  /*0560*/  IADD3 R2, P0, R0, UR4, RZ ;  /* 0x0000000400027c10 */ /* 0x000fc8000ff1e0ff */
[----:B------:R-:W-:Y:S01]  /*0570*/  IADD3.X R3, RZ, UR5, RZ, P0, !PT ;  /* 0x00000005ff037c10 */ /* 0x000fe200087fe4ff */
[----:B------:R-:W-:-:S04]  /*0580*/  ULDC.64 UR4, c[0x0][0x268] ;  /* 0x00009a0000047ab9 */ /* 0x000fc80000000a00 */
[----:B------:R-:W2:Y:S04]  /*0590*/  LDG.E.64 R6, desc[UR6][R2.64] ;  /* 0x0000000602067981 */ /* 0x000ea8000c1e1b00 */
[----:B------:R-:W3:Y:S04]  /*05a0*/  LDG.E.64 R10, desc[UR6][R2.64+0x800] ;  /* 0x00080006020a7981 */ /* 0x000ee8000c1e1b00 */
[----:B------:R-:W4:Y:S04]  /*05b0*/  LDG.E.64 R14, desc[UR6][R2.64+0x1000] ;  /* 0x00100006020e7981 */ /* 0x000f28000c1e1b00 */
[----:B------:R-:W5:Y:S04]  /*05c0*/  LDG.E.64 R18, desc[UR6][R2.64+0x1800] ;  /* 0x0018000602127981 */ /* 0x000f68000c1e1b00 */
[----:B------:R-:W5:Y:S04]  /*05d0*/  LDG.E.64 R22, desc[UR6][R2.64+0x2000] ;  /* 0x0020000602167981 */ /* 0x000f68000c1e1b00 */
[----:B------:R-:W5:Y:S01]  /*05e0*/  LDG.E.64 R26, desc[UR6][R2.64+0x2800] ;  /* 0x00280006021a7981 */ /* 0x000f62000c1e1b00 */
[----:B------:R-:W-:-:S03]  /*05f0*/  IADD3 R4, P0, R0, UR4, RZ ;  /* 0x0000000400047c10 */ /* 0x000fc6000ff1e0ff */
[----:B------:R-:W5:Y:S01]  /*0600*/  LDG.E.64 R30, desc[UR6][R2.64+0x3000] ;  /* 0x00300006021e7981 */ /* 0x000f62000c1e1b00 */
[----:B------:R-:W-:Y:S01]  /*0610*/  IADD3.X R5, RZ, UR5, RZ, P0, !PT ;  /* 0x00000005ff057c10 */ /* 0x000fe200087fe4ff */
[----:B------:R-:W-:Y:S02]  /*0620*/  ULDC.64 UR4, c[0x0][0x2c8] ;  /* 0x0000b20000047ab9 */ /* 0x000fe40000000a00 */
[----:B------:R0:W5:Y:S04]  /*0630*/  LDG.E.64 R34, desc[UR6][R2.64+0x3800] ;  /* 0x0038000602227981 */ /* 0x000168000c1e1b00 */
[----:B------:R-:W5:Y:S04]  /*0640*/  LDG.E.64 R8, desc[UR6][R4.64] ;  /* 0x0000000604087981 */ /* 0x000f68000c1e1b00 */
[----:B------:R-:W5:Y:S04]  /*0650*/  LDG.E.64 R12, desc[UR6][R4.64+0x800] ;  /* 0x00080006040c7981 */ /* 0x000f68000c1e1b00 */
[----:B------:R-:W5:Y:S04]  /*0660*/  LDG.E.64 R16, desc[UR6][R4.64+0x1000] ;  /* 0x0010000604107981 */ /* 0x000f68000c1e1b00 */
[----:B------:R-:W5:Y:S04]  /*0670*/  LDG.E.64 R20, desc[UR6][R4.64+0x1800] ;  /* 0x0018000604147981 */ /* 0x000f68000c1e1b00 */
[----:B------:R-:W5:Y:S04]  /*0680*/  LDG.E.64 R24, desc[UR6][R4.64+0x2000] ;  /* 0x0020000604187981 */ /* 0x000f68000c1e1b00 */
[----:B------:R-:W5:Y:S04]  /*0690*/  LDG.E.64 R28, desc[UR6][R4.64+0x2800] ;  /* 0x00280006041c7981 */ /* 0x000f68000c1e1b00 */
[----:B------:R-:W5:Y:S04]  /*06a0*/  LDG.E.64 R32, desc[UR6][R4.64+0x3000] ;  /* 0x0030000604207981 */ /* 0x000f68000c1e1b00 */
[----:B------:R1:W5:Y:S01]  /*06b0*/  LDG.E.64 R60, desc[UR6][R4.64+0x3800] ;  /* 0x00380006043c7981 */ /* 0x000362000c1e1b00 */
[----:B------:R-:W-:Y:S01]  /*06c0*/  ISETP.NE.U32.AND P0, PT, RZ, UR4, PT ;  /* 0x00000004ff007c0c */ /* 0x000fe2000bf05070 */
[----:B------:R-:W-:Y:S01]  /*06d0*/  HFMA2.MMA R252, -RZ, RZ, 0, 0 ;  /* 0x00000000fffc7435 */ /* 0x000fe200000001ff */
[----:B------:R-:W-:Y:S01]  /*06e0*/  MOV R150, RZ ;  /* 0x000000ff00967202 */ /* 0x000fe20000000f00 */
[----:B------:R-:W-:Y:S01]  /*06f0*/  HFMA2.MMA R188, -RZ, RZ, 0, 0 ;  /* 0x00000000ffbc7435 */ /* 0x000fe200000001ff */
[----:B------:R-:W-:Y:S01]  /*0700*/  ISETP.NE.AND.EX P0, PT, RZ, UR5, PT, P0 ;  /* 0x00000005ff007c0c */ /* 0x000fe2000bf05300 */
        /* <DEDUP_REMOVED lines=33> */
[----:B------:R-:W-:Y:S01]  /*0920*/  MOV R184, RZ ;  /* 0x000000ff00b87202 */ /* 0x000fe20000000f00 */
[----:B--2---:R-:W-:Y:S01]  /*0930*/  HADD2.F32 R0, -RZ, R6.H0_H0 ;  /* 0x20000006ff007230 */ /* 0x004fe20000004100 */
[--C-:B------:R-:W-:Y:S01]  /*0940*/  SHF.R.U64 R58, R6, 0x10, R7.reuse ;  /* 0x00000010063a7819 */ /* 0x100fe20000001207 */
[----:B0-----:R-:W-:Y:S01]  /*0950*/  HADD2.F32 R2, -RZ, R7.H0_H0 ;  /* 0x20000007ff027230 */ /* 0x001fe20000004100 */
[----:B------:R-:W-:Y:S02]  /*0960*/  SHF.R.U32.HI R56, RZ, 0x10, R7 ;  /* 0x00000010ff387819 */ /* 0x000fe40000011607 */
[----:B------:R0:W-:Y:S01]  /*0970*/  STL [R1+0x178], R0 ;  /* 0x0001780001007387 */ /* 0x0001e20000100800 */
[--C-:B---3--:R-:W-:Y:S01]  /*0980*/  SHF.R.U64 R54, R10, 0x10, R11.reuse ;  /* 0x000000100a367819 */ /* 0x108fe2000000120b */
[----:B------:R-:W-:Y:S01]  /*0990*/  HADD2.F32 R58, -RZ, R58.H0_H0 ;  /* 0x2000003aff3a7230 */ /* 0x000fe20000004100 */
[----:B------:R-:W-:Y:S01]  /*09a0*/  SHF.R.U32.HI R52, RZ, 0x10, R11 ;  /* 0x00000010ff347819 */ /* 0x000fe2000001160b */
[----:B------:R2:W-:Y:S01]  /*09b0*/  STL [R1+0x168], R2 ;  /* 0x0001680201007387 */ /* 0x0005e20000100800 */
[--C-:B----4-:R-:W-:Y:S01]  /*09c0*/  SHF.R.U64 R50, R14, 0x10, R15.reuse ;  /* 0x000000100e327819 */ /* 0x110fe2000000120f */
[----:B------:R-:W-:Y:S01]  /*09d0*/  HADD2.F32 R56, -RZ, R56.H0_H0 ;  /* 0x20000038ff387230 */ /* 0x000fe20000004100 */
[----:B------:R-:W-:Y:S01]  /*09e0*/  SHF.R.U32.HI R48, RZ, 0x10, R15 ;  /* 0x00000010ff307819 */ /* 0x000fe2000001160f */
[----:B------:R-:W-:Y:S01]  /*09f0*/  HADD2.F32 R54, -RZ, R54.H0_H0 ;  /* 0x20000036ff367230 */ /* 0x000fe20000004100 */
[--C-:B-----5:R-:W-:Y:S01]  /*0a00*/  SHF.R.U64 R46, R18, 0x10, R19.reuse ;  /* 0x00000010122e7819 */ /* 0x120fe20000001213 */
[----:B0-----:R-:W-:Y:S01]  /*0a10*/  HADD2.F32 R0, -RZ, R10.H0_H0 ;  /* 0x2000000aff007230 */ /* 0x001fe20000004100 */
[----:B------:R-:W-:Y:S01]  /*0a20*/  SHF.R.U32.HI R44, RZ, 0x10, R19 ;  /* 0x00000010ff2c7819 */ /* 0x000fe20000011613 */
[----:B------:R-:W-:Y:S01]  /*0a30*/  HADD2.F32 R52, -RZ, R52.H0_H0 ;  /* 0x20000034ff347230 */ /* 0x000fe20000004100 */
[--C-:B------:R-:W-:Y:S01]  /*0a40*/  SHF.R.U64 R42, R22, 0x10, R23.reuse ;  /* 0x00000010162a7819 */ /* 0x100fe20000001217 */
[----:B--2---:R-:W-:Y:S01]  /*0a50*/  HADD2.F32 R2, -RZ, R11.H0_H0 ;  /* 0x2000000bff027230 */ /* 0x004fe20000004100 */
[----:B------:R0:W-:Y:S01]  /*0a60*/  STL [R1+0x158], R0 ;  /* 0x0001580001007387 */ /* 0x0001e20000100800 */
[----:B------:R-:W-:Y:S01]  /*0a70*/  SHF.R.U32.HI R40, RZ, 0x10, R23 ;  /* 0x00000010ff287819 */ /* 0x000fe20000011617 */
[----:B------:R-:W-:Y:S01]  /*0a80*/  HADD2.F32 R50, -RZ, R50.H0_H0 ;  /* 0x20000032ff327230 */ /* 0x000fe20000004100 */
[--C-:B------:R-:W-:Y:S01]  /*0a90*/  SHF.R.U64 R38, R26, 0x10, R27.reuse ;  /* 0x000000101a267819 */ /* 0x100fe2000000121b */
[----:B------:R2:W-:Y:S01]  /*0aa0*/  STL [R1+0x148], R2 ;  /* 0x0001480201007387 */ /* 0x0005e20000100800 */
[----:B------:R-:W-:Y:S01]  /*0ab0*/  HADD2.F32 R48, -RZ, R48.H0_H0 ;  /* 0x20000030ff307230 */ /* 0x000fe20000004100 */
[----:B------:R-:W-:Y:S01]  /*0ac0*/  SHF.R.U32.HI R36, RZ, 0x10, R27 ;  /* 0x00000010ff247819 */ /* 0x000fe2000001161b */
[----:B------:R-:W-:Y:S01]  /*0ad0*/  HADD2.F32 R46, -RZ, R46.H0_H0 ;  /* 0x2000002eff2e7230 */ /* 0x000fe20000004100 */
[--C-:B------:R-:W-:Y:S01]  /*0ae0*/  SHF.R.U64 R7, R30, 0x10, R31.reuse ;  /* 0x000000101e077819 */ /* 0x100fe2000000121f */
[----:B------:R-:W-:Y:S01]  /*0af0*/  HADD2.F32 R44, -RZ, R44.H0_H0 ;  /* 0x2000002cff2c7230 */ /* 0x000fe20000004100 */
[----:B-1----:R-:W-:Y:S01]  /*0b00*/  SHF.R.U32.HI R5, RZ, 0x10, R31 ;  /* 0x00000010ff057819 */ /* 0x002fe2000001161f */
[----:B0-----:R-:W-:Y:S01]  /*0b10*/  HADD2.F32 R0, -RZ, R14.H0_H0 ;  /* 0x2000000eff007230 */ /* 0x001fe20000004100 */
[--C-:B------:R-:W-:Y:S01]  /*0b20*/  SHF.R.U64 R57, R8, 0x10, R9.reuse ;  /* 0x0000001008397819 */ /* 0x100fe20000001209 */
[----:B------:R-:W-:Y:S01]  /*0b30*/  HADD2.F32 R42, -RZ, R42.H0_H0 ;  /* 0x2000002aff2a7230 */ /* 0x000fe20000004100 */
[----:B------:R-:W-:Y:S01]  /*0b40*/  SHF.R.U32.HI R55, RZ, 0x10, R9 ;  /* 0x00000010ff377819 */ /* 0x000fe20000011609 */
[----:B--2---:R-:W-:Y:S01]  /*0b50*/  HADD2.F32 R2, -RZ, R15.H0_H0 ;  /* 0x2000000fff027230 */ /* 0x004fe20000004100 */
[----:B------:R0:W-:Y:S01]  /*0b60*/  STL [R1+0x138], R0 ;  /* 0x0001380001007387 */ /* 0x0001e20000100800 */
[----:B------:R-:W-:Y:S01]  /*0b70*/  SHF.R.U64 R3, R34, 0x10, R35 ;  /* 0x0000001022037819 */ /* 0x000fe20000001223 */
        /* <DEDUP_REMOVED lines=8> */
[----:B------:R-:W-:Y:S01]  /*0c00*/  SHF.R.U32.HI R47, RZ, 0x10, R17 ;  /* 0x00000010ff2f7819 */ /* 0x000fe20000011611 */
[----:B0-----:R-:W-:Y:S01]  /*0c10*/  HADD2.F32 R0, -RZ, R18.H0_H0 ;  /* 0x20000012ff007230 */ /* 0x001fe20000004100 */
[--C-:B------:R-:W-:Y:S01]  /*0c20*/  SHF.R.U64 R45, R20, 0x10, R21.reuse ;  /* 0x00000010142d7819 */ /* 0x100fe20000001215 */
[----:B------:R-:W-:Y:S01]  /*0c30*/  HADD2.F32 R5, -RZ, R5.H0_H0 ;  /* 0x20000005ff057230 */ /* 0x000fe20000004100 */
[----:B------:R-:W-:Y:S01]  /*0c40*/  SHF.R.U32.HI R43, RZ, 0x10, R21 ;  /* 0x00000010ff2b7819 */ /* 0x000fe20000011615 */
[----:B-1----:R-:W-:Y:S01]  /*0c50*/  HADD2.F32 R2, -RZ, R19.H0_H0 ;  /* 0x20000013ff027230 */ /* 0x002fe20000004100 */
[----:B------:R0:W-:Y:S01]  /*0c60*/  STL [R1+0x118], R0 ;  /* 0x0001180001007387 */ /* 0x0001e20000100800 */
[----:B------:R-:W-:Y:S01]  /*0c70*/  HADD2.F32 R3, -RZ, R3.H0_H0 ;  /* 0x20000003ff037230 */ /* 0x000fe20000004100 */
[----:B------:R-:W-:-:S02]  /*0c80*/  SHF.R.U64 R41, R24, 0x10, R25 ;  /* 0x0000001018297819 */ /* 0x000fc40000001219 */
[----:B------:R-:W-:Y:S01]  /*0c90*/  CS2R R18, SRZ ;  /* 0x0000000000127805 */ /* 0x000fe2000001ff00 */
[----:B------:R1:W-:Y:S01]  /*0ca0*/  STL [R1+0x108], R2 ;  /* 0x0001080201007387 */ /* 0x0003e20000100800 */
[----:B------:R-:W-:Y:S02]  /*0cb0*/  SHF.R.U32.HI R39, RZ, 0x10, R25 ;  /* 0x00000010ff277819 */ /* 0x000fe40000011619 */
[----:B------:R-:W-:Y:S02]  /*0cc0*/  CS2R R14, SRZ ;  /* 0x00000000000e7805 */ /* 0x000fe4000001ff00 */
[----:B------:R-:W-:Y:S02]  /*0cd0*/  SHF.R.U64 R37, R28, 0x10, R29 ;  /* 0x000000101c257819 */ /* 0x000fe4000000121d */
[----:B------:R-:W-:Y:S02]  /*0ce0*/  CS2R R10, SRZ ;  /* 0x00000000000a7805 */ /* 0x000fe4000001ff00 */
[--C-:B------:R-:W-:Y:S01]  /*0cf0*/  SHF.R.U64 R6, R32, 0x10, R33.reuse ;  /* 0x0000001020067819 */ /* 0x100fe20000001221 */
[----:B0-----:R-:W-:Y:S01]  /*0d00*/  HADD2.F32 R0, -RZ, R22.H0_H0 ;  /* 0x20000016ff007230 */ /* 0x001fe20000004100 */
[----:B------:R-:W-:-:S02]  /*0d10*/  SHF.R.U32.HI R4, RZ, 0x10, R33 ;  /* 0x00000010ff047819 */ /* 0x000fc40000011621 */
[----:B------:R-:W-:Y:S01]  /*0d20*/  SHF.R.U32.HI R247, RZ, 0x10, R35 ;  /* 0x00000010fff77819 */ /* 0x000fe20000011623 */
[----:B-1----:R-:W-:Y:S01]  /*0d30*/  HADD2.F32 R2, -RZ, R23.H0_H0 ;  /* 0x20000017ff027230 */ /* 0x002fe20000004100 */
[----:B------:R0:W-:Y:S01]  /*0d40*/  STL [R1+0xf8], R0 ;  /* 0x0000f80001007387 */ /* 0x0001e20000100800 */
[----:B------:R-:W-:Y:S02]  /*0d50*/  SHF.R.U32.HI R246, RZ, 0x10, R61 ;  /* 0x00000010fff67819 */ /* 0x000fe4000001163d */
[----:B------:R-:W-:Y:S01]  /*0d60*/  CS2R R22, SRZ ;  /* 0x0000000000167805 */ /* 0x000fe2000001ff00 */
[----:B------:R-:W-:Y:S01]  /*0d70*/  HADD2.F32 R247, -RZ, R247.H0_H0 ;  /* 0x200000f7fff77230 */ /* 0x000fe20000004100 */
[----:B------:R1:W-:Y:S01]  /*0d80*/  STL [R1+0xe8], R2 ;  /* 0x0000e80201007387 */ /* 0x0003e20000100800 */
[----:B------:R-:W-:Y:S02]  /*0d90*/  HADD2.F32 R246, -RZ, R246.H0_H0 ;  /* 0x200000f6fff67230 */ /* 0x000fe40000004100 */
[----:B0-----:R-:W-:-:S02]  /*0da0*/  HADD2.F32 R0, -RZ, R26.H0_H0 ;  /* 0x2000001aff007230 */ /* 0x001fc40000004100 */
[----:B-1----:R-:W-:-:S03]  /*0db0*/  HADD2.F32 R2, -RZ, R27.H0_H0 ;  /* 0x2000001bff027230 */ /* 0x002fc60000004100 */
[----:B------:R0:W-:Y:S01]  /*0dc0*/  STL [R1+0xd8], R0 ;  /* 0x0000d80001007387 */ /* 0x0001e20000100800 */
[----:B------:R-:W-:-:S03]  /*0dd0*/  CS2R R26, SRZ ;  /* 0x00000000001a7805 */ /* 0x000fc6000001ff00 */
[----:B------:R1:W-:Y:S01]  /*0de0*/  STL [R1+0xc8], R2 ;  /* 0x0000c80201007387 */ /* 0x0003e20000100800 */
[----:B0-----:R-:W-:Y:S02]  /*0df0*/  HADD2.F32 R0, -RZ, R30.H0_H0 ;  /* 0x2000001eff007230 */ /* 0x001fe40000004100 */
        /* <DEDUP_REMOVED lines=9> */
[----:B0-----:R-:W-:Y:S01]  /*0e90*/  HADD2.F32 R0, -RZ, R8.H0_H0 ;  /* 0x20000008ff007230 */ /* 0x001fe20000004100 */
[----:B------:R-:W-:Y:S01]  /*0ea0*/  SHF.R.U32.HI R8, RZ, 0x10, R29 ;  /* 0x00000010ff087819 */ /* 0x000fe2000001161d */
[----:B-1----:R-:W-:-:S03]  /*0eb0*/  HADD2.F32 R2, -RZ, R9.H0_H0 ;  /* 0x20000009ff027230 */ /* 0x002fc60000004100 */
[----:B------:R0:W-:Y:S01]  /*0ec0*/  STL [R1+0x174], R0 ;  /* 0x0001740001007387 */ /* 0x0001e20000100800 */
[----:B------:R-:W-:-:S03]  /*0ed0*/  HADD2.F32 R9, -RZ, R33.H0_H0 ;  /* 0x20000021ff097230 */ /* 0x000fc60000004100 */
        /* <DEDUP_REMOVED lines=27> */
[----:B------:R-:W-:Y:S02]  /*1090*/  CS2R R32, SRZ ;  /* 0x0000000000207805 */ /* 0x000fe4000001ff00 */
[----:B-1----:R-:W-:Y:S02]  /*10a0*/  SHF.R.U64 R2, R60, 0x10, R61 ;  /* 0x000000103c027819 */ /* 0x002fe4000000123d */
[----:B------:R0:W-:Y:S04]  /*10b0*/  STL [R1+0xb4], R0 ;  /* 0x0000b40001007387 */ /* 0x0001e80000100800 */
[----:B------:R1:W-:Y:S01]  /*10c0*/  STL [R1+0xa4], R9 ;  /* 0x0000a40901007387 */ /* 0x0003e20000100800 */
[----:B------:R-:W-:-:S02]  /*10d0*/  HADD2.F32 R2, -RZ, R2.H0_H0 ;  /* 0x20000002ff027230 */ /* 0x000fc40000004100 */
[----:B0-----:R-:W-:Y:S02]  /*10e0*/  HADD2.F32 R0, -RZ, R60.H0_H0 ;  /* 0x2000003cff007230 */ /* 0x001fe40000004100 */
[----:B-1----:R-:W-:-:S03]  /*10f0*/  HADD2.F32 R9, -RZ, R61.H0_H0 ;  /* 0x2000003dff097230 */ /* 0x002fc60000004100 */
[----:B------:R0:W-:Y:S04]  /*1100*/  STL [R1+0x94], R0 ;  /* 0x0000940001007387 */ /* 0x0001e80000100800 */
[----:B------:R1:W-:Y:S04]  /*1110*/  STL [R1+0x84], R9 ;  /* 0x0000840901007387 */ /* 0x0003e80000100800 */
[----:B------:R-:W-:Y:S01]  /*1120*/  STL [R1+0x48], RZ ;  /* 0x000048ff01007387 */ /* 0x000fe20000100800 */
[----:B0-----:R-:W-:-:S03]  /*1130*/  HFMA2.MMA R0, -RZ, RZ, 0, 5.9604644775390625e-08 ;  /* 0x00000001ff007435 */ /* 0x001fc600000001ff */
[----:B------:R-:W-:Y:S01]  /*1140*/  STL [R1+0x44], RZ ;  /* 0x000044ff01007387 */ /* 0x000fe20000100800 */
[----:B-1----:R-:W-:-:S03]  /*1150*/  MOV R9, RZ ;  /* 0x000000ff00097202 */ /* 0x002fc60000000f00 */
        /* <DEDUP_REMOVED lines=28> */
[----:B------:R-:W-:Y:S04]  /*1320*/  STL [R1], RZ ;  /* 0x000000ff01007387 */ /* 0x000fe80000100800 */
[----:B------:R-:W-:Y:S04]  /*1330*/  STL [R1+0x20], RZ ;  /* 0x000020ff01007387 */ /* 0x000fe80000100800 */
[----:B------:R-:W-:Y:S04]  /*1340*/  STL [R1+0x1c], RZ ;  /* 0x00001cff01007387 */ /* 0x000fe80000100800 */
[----:B------:R-:W-:Y:S04]  /*1350*/  STL [R1+0x170], R58 ;  /* 0x0001703a01007387 */ /* 0x000fe80000100800 */
        /* <DEDUP_REMOVED lines=11> */
[----:B------:R0:W-:Y:S04]  /*1410*/  STL [R1+0xb0], R7 ;  /* 0x0000b00701007387 */ /* 0x0001e80000100800 */
[----:B------:R1:W-:Y:S04]  /*1420*/  STL [R1+0xa0], R5 ;  /* 0x0000a00501007387 */ /* 0x0003e80000100800 */
[----:B------:R2:W-:Y:S01]  /*1430*/  STL [R1+0x90], R3 ;  /* 0x0000900301007387 */ /* 0x0005e20000100800 */
[----:B0-----:R-:W-:-:S02]  /*1440*/  HADD2.F32 R7, -RZ, R53.H0_H0 ;  /* 0x20000035ff077230 */ /* 0x001fc40000004100 */
[----:B-1----:R-:W-:Y:S02]  /*1450*/  HADD2.F32 R5, -RZ, R57.H0_H0 ;  /* 0x20000039ff057230 */ /* 0x002fe40000004100 */
[----:B--2---:R-:W-:-:S03]  /*1460*/  HADD2.F32 R3, -RZ, R55.H0_H0 ;  /* 0x20000037ff037230 */ /* 0x004fc60000004100 */
[----:B------:R0:W-:Y:S04]  /*1470*/  STL [R1+0x16c], R5 ;  /* 0x00016c0501007387 */ /* 0x0001e80000100800 */
        /* <DEDUP_REMOVED lines=22> */
[----:B------:R2:W-:Y:S04]  /*15e0*/  STL [R1+0xac], R5 ;  /* 0x0000ac0501007387 */ /* 0x0005e80000100800 */
[----:B------:R2:W-:Y:S04]  /*15f0*/  STL [R1+0x9c], R3 ;  /* 0x00009c0301007387 */ /* 0x0005e80000100800 */
[----:B------:R2:W-:Y:S02]  /*1600*/  STL [R1+0x8c], R2 ;  /* 0x00008c0201007387 */ /* 0x0005e40000100800 */
.L_x_2721:
[----:B0-----:R-:W0:Y:S01]  /*1610*/  S2R R8, SR_TID.X ;  /* 0x0000000000087919 */ /* 0x001e220000002100 */
[----:B-12---:R-:W1:Y:S01]  /*1620*/  LDC.64 R2, c[0x0][0x250] ;  /* 0x00009400ff027b82 */ /* 0x006e620000000a00 */
        /* <DEDUP_REMOVED lines=8> */
[----:B------:R-:W4:Y:S08]  /*16b0*/  LDC.64 R4, c[0x0][0x258] ;  /* 0x00009600ff047b82 */ /* 0x000f300000000a00 */
[----:B------:R-:W4:Y:S08]  /*16c0*/  LDC.64 R142, c[0x0][0x2b8] ;  /* 0x0000ae00ff8e7b82 */ /* 0x000f300000000a00 */
[----:B------:R-:W3:Y:S01]  /*16d0*/  @P0 LDC.64 R126, c[0x0][0x2c8] ;  /* 0x0000b200ff7e0b82 */ /* 0x000ee20000000a00 */
[----:B0-----:R-:W-:Y:S01]  /*16e0*/  LOP3.LUT R6, R8, 0xff, RZ, 0xc0, !PT ;  /* 0x000000ff08067812 */ /* 0x001fe200078ec0ff */
[----:B------:R-:W3:Y:S03]  /*16f0*/  LDL R169, [R1+0x164] ;  /* 0x0001640001a97983 */ /* 0x000ee60000100800 */
[----:B------:R-:W-:Y:S01]  /*1700*/  LEA.HI.SX32 R181, R7, R6, 0x1e ;  /* 0x0000000607b57211 */ /* 0x000fe200078ff2ff */
[----:B------:R-:W3:Y:S02]  /*1710*/  LDL R164, [R1+0x168] ;  /* 0x0001680001a47983 */ /* 0x000ee40000100800 */
[----:B------:R-:W0:Y:S01]  /*1720*/  @P0 LDC.64 R124, c[0x0][0x2c8] ;  /* 0x0000b200ff7c0b82 */ /* 0x000e220000000a00 */
[----:B------:R-:W-:Y:S01]  /*1730*/  SHF.L.U32 R155, R181, 0x4, RZ ;  /* 0x00000004b59b7819 */ /* 0x000fe200000006ff */
[----:B-1----:R-:W-:Y:S01]  /*1740*/  IMAD.WIDE R2, R151, 0x4, R2 ;  /* 0x0000000497027825 */ /* 0x002fe200078e0202 */
[----:B------:R-:W-:Y:S01]  /*1750*/  SHF.R.U32.HI R154, RZ, 0x1c, R181 ;  /* 0x0000001cff9a7819 */ /* 0x000fe200000116b5 */
[----:B------:R-:W3:Y:S01]  /*1760*/  LDL R168, [R1+0x14c] ;  /* 0x00014c0001a87983 */ /* 0x000ee20000100800 */
[----:B------:R-:W-:-:S03]  /*1770*/  IADD3 R76, P1, R155, UR12, RZ ;  /* 0x0000000c9b4c7c10 */ /* 0x000fc6000ff3e0ff */
[----:B------:R1:W3:Y:S01]  /*1780*/  LDG.E R189, desc[UR6][R2.64] ;  /* 0x0000000602bd7981 */ /* 0x0002e2000c1e1900 */
[----:B------:R-:W-:Y:S01]  /*1790*/  IADD3.X R77, R154, UR13, RZ, P1, !PT ;  /* 0x0000000d9a4d7c10 */ /* 0x000fe20008ffe4ff */
[C---:B----4-:R-:W-:Y:S01]  /*17a0*/  IMAD.WIDE.U32 R80, R181.reuse, 0x10, R138 ;  /* 0x00000010b5507825 */ /* 0x050fe200078e008a */
[----:B------:R-:W4:Y:S01]  /*17b0*/  @P0 LDC.64 R136, c[0x0][0x2c8] ;  /* 0x0000b200ff880b82 */ /* 0x000f220000000a00 */
[----:B------:R-:W-:Y:S01]  /*17c0*/  LOP3.LUT P4, RZ, R0, 0xff, RZ, 0xc0, !PT ;  /* 0x000000ff00ff7812 */ /* 0x000fe2000788c0ff */
[----:B------:R-:W4:Y:S01]  /*17d0*/  LDL R165, [R1+0x160] ;  /* 0x0001600001a57983 */ /* 0x000f220000100800 */
[----:B------:R-:W-:-:S03]  /*17e0*/  IMAD.WIDE.U32 R84, R181, 0x10, R142 ;  /* 0x00000010b5547825 */ /* 0x000fc600078e008e */
[----:B------:R-:W4:Y:S01]  /*17f0*/  LDG.E.128 R76, desc[UR6][R76.64] ;  /* 0x000000064c4c7981 */ /* 0x000f22000c1e1d00 */
[----:B-1----:R-:W-:Y:S01]  /*1800*/  IMAD.WIDE R2, R151, 0x4, R4 ;  /* 0x0000000497027825 */ /* 0x002fe200078e0204 */
[----:B------:R-:W1:Y:S02]  /*1810*/  @P0 LDC.64 R128, c[0x0][0x2c8] ;  /* 0x0000b200ff800b82 */ /* 0x000e640000000a00 */
[----:B------:R-:W2:Y:S04]  /*1820*/  LDG.E.128 R80, desc[UR6][R80.64] ;  /* 0x0000000650507981 */ /* 0x000ea8000c1e1d00 */
[----:B------:R0:W4:Y:S02]  /*1830*/  LDG.E R8, desc[UR6][R2.64] ;  /* 0x0000000602087981 */ /* 0x000124000c1e1900 */
[----:B------:R-:W4:Y:S02]  /*1840*/  @P0 LDC.64 R162, c[0x0][0x2c8] ;  /* 0x0000b200ffa20b82 */ /* 0x000f240000000a00 */
[----:B------:R-:W3:Y:S01]  /*1850*/  LDG.E.128 R84, desc[UR6][R84.64] ;  /* 0x0000000654547981 */ /* 0x000ee2000c1e1d00 */
[----:B------:R-:W-:-:S02]  /*1860*/  IADD3 R118, R181, 0x100, RZ ;  /* 0x00000100b5767810 */ /* 0x000fc40007ffe0ff */
[----:B------:R-:W-:Y:S01]  /*1870*/  IADD3 R130, R181, 0x200, RZ ;  /* 0x00000200b5827810 */ /* 0x000fe20007ffe0ff */
[----:B------:R-:W4:Y:S01]  /*1880*/  LDL R166, [R1+0x154] ;  /* 0x0001540001a67983 */ /* 0x000f220000100800 */
[----:B------:R-:W-:Y:S01]  /*1890*/  SHF.L.U32 R153, R118, 0x4, RZ ;  /* 0x0000000476997819 */ /* 0x000fe200000006ff */
[----:B0-----:R-:W0:Y:S01]  /*18a0*/  @P0 LDC.64 R2, c[0x0][0x2c8] ;  /* 0x0000b200ff020b82 */ /* 0x001e220000000a00 */
[----:B------:R-:W-:Y:S01]  /*18b0*/  SHF.R.U32.HI R152, RZ, 0x1c, R118 ;  /* 0x0000001cff987819 */ /* 0x000fe20000011676 */
[----:B------:R-:W4:Y:S01]  /*18c0*/  LDL R167, [R1+0x158] ;  /* 0x0001580001a77983 */ /* 0x000f220000100800 */
[----:B------:R-:W-:Y:S02]  /*18d0*/  IADD3 R88, P1, R153, UR12, RZ ;  /* 0x0000000c99587c10 */ /* 0x000fe4000ff3e0ff */
[----:B------:R-:W-:Y:S02]  /*18e0*/  SHF.L.U32 R7, R130, 0x4, RZ ;  /* 0x0000000482077819 */ /* 0x000fe400000006ff */
[----:B------:R-:W-:-:S02]  /*18f0*/  IADD3 R131, R181, 0x300, RZ ;  /* 0x00000300b5837810 */ /* 0x000fc40007ffe0ff */
[----:B------:R-:W-:Y:S02]  /*1900*/  IADD3.X R89, R152, UR13, RZ, P1, !PT ;  /* 0x0000000d98597c10 */ /* 0x000fe40008ffe4ff */
[----:B------:R-:W-:Y:S02]  /*1910*/  SHF.R.U32.HI R6, RZ, 0x1c, R130 ;  /* 0x0000001cff067819 */ /* 0x000fe40000011682 */
[----:B------:R-:W-:Y:S02]  /*1920*/  IADD3 R100, P1, R7, UR12, RZ ;  /* 0x0000000c07647c10 */ /* 0x000fe4000ff3e0ff */
[----:B------:R-:W-:Y:S02]  /*1930*/  SHF.L.U32 R5, R131, 0x4, RZ ;  /* 0x0000000483057819 */ /* 0x000fe400000006ff */
[C---:B------:R-:W-:Y:S02]  /*1940*/  IADD3 R132, R181.reuse, 0x400, RZ ;  /* 0x00000400b5847810 */ /* 0x040fe40007ffe0ff */
[----:B------:R-:W-:-:S02]  /*1950*/  IADD3 R144, R181, 0x500, RZ ;  /* 0x00000500b5907810 */ /* 0x000fc40007ffe0ff */
[----:B-1----:R-:W-:Y:S01]  /*1960*/  @P0 LEA R128, P2, R131, R128, 0x4 ;  /* 0x0000008083800211 */ /* 0x002fe200078420ff */
[----:B--2---:R-:W-:Y:S01]  /*1970*/  FMUL.FTZ R156, R141, R80 ;  /* 0x000000508d9c7220 */ /* 0x004fe20000410000 */
[----:B------:R-:W-:Y:S01]  /*1980*/  IADD3.X R101, R6, UR13, RZ, P1, !PT ;  /* 0x0000000d06657c10 */ /* 0x000fe20008ffe4ff */
[----:B---3--:R-:W-:Y:S01]  /*1990*/  FADD.FTZ R200, R84, R200 ;  /* 0x000000c854c87221 */ /* 0x008fe20000010000 */
[----:B------:R-:W-:Y:S01]  /*19a0*/  SHF.R.U32.HI R4, RZ, 0x1c, R131 ;  /* 0x0000001cff047819 */ /* 0x000fe20000011683 */
[----:B------:R-:W-:Y:S01]  /*19b0*/  FFMA.FTZ R156, R140, R84, R156 ;  /* 0x000000548c9c7223 */ /* 0x000fe2000001009c */
[----:B------:R-:W-:Y:S01]  /*19c0*/  IADD3 R112, P1, R5, UR12, RZ ;  /* 0x0000000c05707c10 */ /* 0x000fe2000ff3e0ff */
[----:B------:R-:W-:Y:S01]  /*19d0*/  FADD.FTZ R232, R80, R232 ;  /* 0x000000e850e87221 */ /* 0x000fe20000010000 */
[----:B------:R-:W-:Y:S01]  /*19e0*/  @P0 LEA.HI.X R129, R131, R129, RZ, 0x4, P2 ;  /* 0x0000008183810211 */ /* 0x000fe200010f24ff */
[----:B------:R-:W-:Y:S01]  /*19f0*/  IMAD.WIDE.U32 R92, R118, 0x10, R138 ;  /* 0x00000010765c7825 */ /* 0x000fe200078e008a */
[----:B------:R-:W-:-:S03]  /*1a00*/  IADD3.X R113, R4, UR13, RZ, P1, !PT ;  /* 0x0000000d04717c10 */ /* 0x000fc60008ffe4ff */
[----:B------:R-:W-:Y:S01]  /*1a10*/  FMUL.FTZ R160, R160, R81 ;  /* 0x00000051a0a07220 */ /* 0x000fe20000410000 */
[C---:B------:R-:W-:Y:S01]  /*1a20*/  @P0 LEA R126, P1, R118.reuse, R126, 0x4 ;  /* 0x0000007e767e0211 */ /* 0x040fe200078220ff */
[----:B------:R-:W-:Y:S01]  /*1a30*/  IMAD.WIDE.U32 R96, R118, 0x10, R142 ;  /* 0x0000001076607825 */ /* 0x000fe200078e008e */
[----:B------:R-:W-:Y:S01]  /*1a40*/  SHF.L.U32 R158, R144, 0x4, RZ ;  /* 0x00000004909e7819 */ /* 0x000fe200000006ff */
[----:B------:R-:W2:Y:S01]  /*1a50*/  LDG.E.128 R92, desc[UR6][R92.64] ;  /* 0x000000065c5c7981 */ /* 0x000ea2000c1e1d00 */
[----:B------:R-:W-:Y:S02]  /*1a60*/  @P0 LEA.HI.X R127, R118, R127, RZ, 0x4, P1 ;  /* 0x0000007f767f0211 */ /* 0x000fe400008f24ff */
[C---:B0-----:R-:W-:Y:S01]  /*1a70*/  @P0 LEA R2, P1, R130.reuse, R2, 0x4 ;  /* 0x0000000282020211 */ /* 0x041fe200078220ff */
[----:B------:R-:W-:Y:S01]  /*1a80*/  FADD.FTZ R233, R81, R233 ;  /* 0x000000e951e97221 */ /* 0x000fe20000010000 */
[----:B------:R-:W-:Y:S01]  /*1a90*/  SHF.R.U32.HI R157, RZ, 0x1c, R144 ;  /* 0x0000001cff9d7819 */ /* 0x000fe20000011690 */
[----:B------:R0:W5:Y:S01]  /*1aa0*/  @P0 LDG.E.128 R36, desc[UR6][R126.64] ;  /* 0x000000067e240981 */ /* 0x000162000c1e1d00 */
[----:B------:R-:W-:-:S03]  /*1ab0*/  @P0 LEA.HI.X R3, R130, R3, RZ, 0x4, P1 ;  /* 0x0000000382030211 */ /* 0x000fc600008f24ff */
[----:B------:R-:W3:Y:S04]  /*1ac0*/  LDG.E.128 R96, desc[UR6][R96.64] ;  /* 0x0000000660607981 */ /* 0x000ee8000c1e1d00 */
[----:B------:R1:W5:Y:S01]  /*1ad0*/  @P0 LDG.E.128 R40, desc[UR6][R2.64] ;  /* 0x0000000602280981 */ /* 0x000362000c1e1d00 */
[----:B0-----:R-:W-:Y:S01]  /*1ae0*/  @P0 LEA R126, P1, R132, R124, 0x4 ;  /* 0x0000007c847e0211 */ /* 0x001fe200078220ff */
[----:B------:R-:W-:Y:S02]  /*1af0*/  IMAD.WIDE.U32 R104, R130, 0x10, R138 ;  /* 0x0000001082687825 */ /* 0x000fe400078e008a */
[----:B------:R-:W3:Y:S01]  /*1b00*/  LDG.E.128 R100, desc[UR6][R100.64] ;  /* 0x0000000664647981 */ /* 0x000ee2000c1e1d00 */
[----:B------:R-:W-:Y:S02]  /*1b10*/  @P0 LEA.HI.X R127, R132, R125, RZ, 0x4, P1 ;  /* 0x0000007d847f0211 */ /* 0x000fe400008f24ff */
[----:B----4-:R-:W-:Y:S01]  /*1b20*/  @P0 LEA R136, P1, R144, R136, 0x4 ;  /* 0x0000008890880211 */ /* 0x010fe200078220ff */
[----:B------:R-:W-:Y:S01]  /*1b30*/  FFMA.FTZ R160, R161, R85, R160 ;  /* 0x00000055a1a07223 */ /* 0x000fe200000100a0 */
[----:B-1----:R-:W-:Y:S01]  /*1b40*/  SHF.L.U32 R3, R132, 0x4, RZ ;  /* 0x0000000484037819 */ /* 0x002fe200000006ff */
[----:B------:R-:W-:Y:S01]  /*1b50*/  IMAD.WIDE.U32 R108, R130, 0x10, R142 ;  /* 0x00000010826c7825 */ /* 0x000fe200078e008e */
[----:B------:R-:W-:Y:S01]  /*1b60*/  @P0 LEA.HI.X R137, R144, R137, RZ, 0x4, P1 ;  /* 0x0000008990890211 */ /* 0x000fe200008f24ff */
[----:B------:R-:W4:Y:S01]  /*1b70*/  LDG.E.128 R104, desc[UR6][R104.64] ;  /* 0x0000000668687981 */ /* 0x000f22000c1e1d00 */
[----:B------:R-:W-:-:S02]  /*1b80*/  ISETP.NE.AND P1, PT, RZ, UR9, PT ;  /* 0x00000009ff007c0c */ /* 0x000fc4000bf25270 */
[----:B------:R-:W-:Y:S01]  /*1b90*/  SHF.R.U32.HI R2, RZ, 0x1c, R132 ;  /* 0x0000001cff027819 */ /* 0x000fe20000011684 */
[----:B------:R0:W5:Y:S01]  /*1ba0*/  @P0 LDG.E.128 R52, desc[UR6][R136.64] ;  /* 0x0000000688340981 */ /* 0x000162000c1e1d00 */
[----:B------:R-:W-:Y:S02]  /*1bb0*/  FSEL R189, R189, RZ, !P1 ;  /* 0x000000ffbdbd7208 */ /* 0x000fe40004800000 */
[----:B------:R-:W-:Y:S01]  /*1bc0*/  IADD3 R124, P2, R3, UR12, RZ ;  /* 0x0000000c037c7c10 */ /* 0x000fe2000ff5e0ff */
[----:B------:R-:W4:Y:S02]  /*1bd0*/  LDG.E.128 R108, desc[UR6][R108.64] ;  /* 0x000000066c6c7981 */ /* 0x000f24000c1e1d00 */
[----:B------:R-:W-:Y:S01]  /*1be0*/  FADD.FTZ R76, -R189, R76 ;  /* 0x0000004cbd4c7221 */ /* 0x000fe20000010100 */
[----:B------:R-:W-:Y:S01]  /*1bf0*/  FADD.FTZ R230, R82, R230 ;  /* 0x000000e652e67221 */ /* 0x000fe20000010000 */
[----:B------:R-:W-:Y:S01]  /*1c00*/  FADD.FTZ R199, R85, R199 ;  /* 0x000000c755c77221 */ /* 0x000fe20000010000 */
[----:B------:R-:W-:-:S04]  /*1c10*/  IMAD.WIDE.U32 R116, R131, 0x10, R138 ;  /* 0x0000001083747825 */ /* 0x000fc800078e008a */
[----:B------:R-:W-:Y:S01]  /*1c20*/  FMUL.FTZ R0, R8, R76 ;  /* 0x0000004c08007220 */ /* 0x000fe20000410000 */
[----:B------:R-:W-:Y:S01]  /*1c30*/  FADD.FTZ R231, R83, R231 ;  /* 0x000000e753e77221 */ /* 0x000fe20000010000 */
[----:B------:R-:W4:Y:S02]  /*1c40*/  LDG.E.128 R112, desc[UR6][R112.64] ;  /* 0x0000000670707981 */ /* 0x000f24000c1e1d00 */
[-C--:B------:R-:W-:Y:S02]  /*1c50*/  FFMA.FTZ R10, R84, R0.reuse, R10 ;  /* 0x00000000540a7223 */ /* 0x080fe4000001000a */
[----:B------:R-:W4:Y:S01]  /*1c60*/  LDL R84, [R1+0x15c] ;  /* 0x00015c0001547983 */ /* 0x000f220000100800 */
[C---:B------:R-:W-:Y:S01]  /*1c70*/  FADD.FTZ R77, -R189.reuse, R77 ;  /* 0x0000004dbd4d7221 */ /* 0x040fe20000010100 */
[----:B------:R-:W-:Y:S01]  /*1c80*/  IADD3.X R125, R2, UR13, RZ, P2, !PT ;  /* 0x0000000d027d7c10 */ /* 0x000fe200097fe4ff */
[C---:B------:R-:W-:Y:S01]  /*1c90*/  FADD.FTZ R79, -R189.reuse, R79 ;  /* 0x0000004fbd4f7221 */ /* 0x040fe20000010100 */
[----:B------:R-:W-:Y:S01]  /*1ca0*/  FADD.FTZ R78, -R189, R78 ;  /* 0x0000004ebd4e7221 */ /* 0x000fe20000010100 */
[----:B------:R-:W-:Y:S01]  /*1cb0*/  FMUL.FTZ R159, R8, R77 ;  /* 0x0000004d089f7220 */ /* 0x000fe20000410000 */
[----:B------:R-:W4:Y:S01]  /*1cc0*/  LDG.E.128 R116, desc[UR6][R116.64] ;  /* 0x0000000674747981 */ /* 0x000f22000c1e1d00 */
[----:B------:R-:W1:Y:S01]  /*1cd0*/  @P0 LDC.64 R76, c[0x0][0x2c8] ;  /* 0x0000b200ff4c0b82 */ /* 0x000e620000000a00 */
[----:B------:R-:W-:Y:S01]  /*1ce0*/  FFMA.FTZ R218, R80, R0, R218 ;  /* 0x0000000050da7223 */ /* 0x000fe200000100da */
[----:B0-----:R-:W-:Y:S01]  /*1cf0*/  IADD3 R136, P2, R158, UR12, RZ ;  /* 0x0000000c9e887c10 */ /* 0x001fe2000ff5e0ff */
[----:B------:R-:W-:Y:S01]  /*1d00*/  IMAD.WIDE.U32 R120, R131, 0x10, R142 ;  /* 0x0000001083787825 */ /* 0x000fe200078e008e */
[----:B------:R-:W-:Y:S01]  /*1d10*/  IADD3 R80, R181, 0x600, RZ ;  /* 0x00000600b5507810 */ /* 0x000fe20007ffe0ff */
[----:B------:R-:W4:Y:S01]  /*1d20*/  LDG.E.128 R88, desc[UR6][R88.64] ;  /* 0x0000000658587981 */ /* 0x000f22000c1e1d00 */
[----:B------:R-:W-:-:S02]  /*1d30*/  IADD3.X R137, R157, UR13, RZ, P2, !PT ;  /* 0x0000000d9d897c10 */ /* 0x000fc400097fe4ff */
[----:B------:R-:W-:Y:S01]  /*1d40*/  @P0 LEA R162, P2, R80, R162, 0x4 ;  /* 0x000000a250a20211 */ /* 0x000fe200078420ff */
[----:B------:R-:W-:Y:S01]  /*1d50*/  FFMA.FTZ R217, R81, R159, R217 ;  /* 0x0000009f51d97223 */ /* 0x000fe200000100d9 */
[----:B------:R-:W-:Y:S01]  /*1d60*/  FMUL.FTZ R161, R8, R78 ;  /* 0x0000004e08a17220 */ /* 0x000fe20000410000 */
[----:B------:R-:W4:Y:S01]  /*1d70*/  LDL R81, [R1+0x150] ;  /* 0x0001500001517983 */ /* 0x000f220000100800 */
[----:B------:R-:W-:-:S03]  /*1d80*/  @P0 LEA.HI.X R163, R80, R163, RZ, 0x4, P2 ;  /* 0x000000a350a30211 */ /* 0x000fc600010f24ff */
[----:B------:R-:W4:Y:S04]  /*1d90*/  LDL R78, [R1+0x140] ;  /* 0x00014000014e7983 */ /* 0x000f280000100800 */
[----:B------:R0:W5:Y:S01]  /*1da0*/  @P0 LDG.E.128 R56, desc[UR6][R162.64] ;  /* 0x00000006a2380981 */ /* 0x000162000c1e1d00 */
[----:B------:R-:W-:Y:S01]  /*1db0*/  FFMA.FTZ R9, R85, R159, R9 ;  /* 0x0000009f55097223 */ /* 0x000fe20000010009 */
[----:B------:R-:W-:Y:S02]  /*1dc0*/  FFMA.FTZ R220, R82, R161, R220 ;  /* 0x000000a152dc7223 */ /* 0x000fe400000100dc */
[----:B------:R-:W4:Y:S01]  /*1dd0*/  LDL R85, [R1+0x124] ;  /* 0x0001240001557983 */ /* 0x000f220000100800 */
[----:B-1----:R-:W-:-:S03]  /*1de0*/  @P0 LEA R76, P2, R181, R76, 0x4 ;  /* 0x0000004cb54c0211 */ /* 0x002fc600078420ff */
[----:B------:R-:W4:Y:S01]  /*1df0*/  LDG.E.128 R120, desc[UR6][R120.64] ;  /* 0x0000000678787981 */ /* 0x000f22000c1e1d00 */
[C---:B------:R-:W-:Y:S01]  /*1e00*/  @P0 LEA.HI.X R77, R181.reuse, R77, RZ, 0x4, P2 ;  /* 0x0000004db54d0211 */ /* 0x040fe200010f24ff */
[----:B------:R-:W-:Y:S02]  /*1e10*/  FADD.FTZ R202, R86, R202 ;  /* 0x000000ca56ca7221 */ /* 0x000fe40000010000 */
[----:B------:R-:W5:Y:S04]  /*1e20*/  @P0 LDG.E.128 R48, desc[UR6][R126.64] ;  /* 0x000000067e300981 */ /* 0x000f68000c1e1d00 */
[----:B------:R1:W5:Y:S01]  /*1e30*/  @P0 LDG.E.128 R60, desc[UR6][R76.64] ;  /* 0x000000064c3c0981 */ /* 0x000362000c1e1d00 */
[----:B------:R-:W-:Y:S01]  /*1e40*/  IADD3 R181, R181, 0x700, RZ ;  /* 0x00000700b5b57810 */ /* 0x000fe20007ffe0ff */
[----:B0-----:R-:W-:-:S02]  /*1e50*/  FMUL.FTZ R163, R8, R79 ;  /* 0x0000004f08a37220 */ /* 0x001fc40000410000 */
[----:B------:R-:W4:Y:S01]  /*1e60*/  LDL R79, [R1+0x13c] ;  /* 0x00013c00014f7983 */ /* 0x000f220000100800 */
[----:B------:R-:W-:-:S03]  /*1e70*/  FMUL.FTZ R162, R169, R82 ;  /* 0x00000052a9a27220 */ /* 0x000fc60000410000 */
[----:B------:R-:W4:Y:S01]  /*1e80*/  LDL R82, [R1+0x138] ;  /* 0x0001380001527983 */ /* 0x000f220000100800 */
[----:B-1----:R-:W0:Y:S01]  /*1e90*/  @P0 LDC.64 R76, c[0x0][0x2c8] ;  /* 0x0000b200ff4c0b82 */ /* 0x002e220000000a00 */
[----:B------:R-:W-:Y:S02]  /*1ea0*/  FFMA.FTZ R162, R164, R86, R162 ;  /* 0x00000056a4a27223 */ /* 0x000fe400000100a2 */
[----:B------:R-:W5:Y:S01]  /*1eb0*/  @P0 LDG.E.128 R44, desc[UR6][R128.64] ;  /* 0x00000006802c0981 */ /* 0x000f62000c1e1d00 */
[----:B--2---:R-:W-:Y:S01]  /*1ec0*/  FMUL.FTZ R168, R168, R93 ;  /* 0x0000005da8a87220 */ /* 0x004fe20000410000 */
[----:B0-----:R-:W-:Y:S01]  /*1ed0*/  @P0 LEA R76, P2, R181, R76, 0x4 ;  /* 0x0000004cb54c0211 */ /* 0x001fe200078420ff */
[----:B---3--:R-:W-:-:S03]  /*1ee0*/  FADD.FTZ R100, -R189, R100 ;  /* 0x00000064bd647221 */ /* 0x008fc60000010100 */
[----:B------:R-:W-:Y:S01]  /*1ef0*/  @P0 LEA.HI.X R77, R181, R77, RZ, 0x4, P2 ;  /* 0x0000004db54d0211 */ /* 0x000fe200010f24ff */
[C---:B------:R-:W-:Y:S01]  /*1f00*/  FADD.FTZ R101, -R189.reuse, R101 ;  /* 0x00000065bd657221 */ /* 0x040fe20000010100 */
[C---:B------:R-:W-:Y:S01]  /*1f10*/  FADD.FTZ R102, -R189.reuse, R102 ;  /* 0x00000066bd667221 */ /* 0x040fe20000010100 */
[----:B------:R-:W-:Y:S01]  /*1f20*/  FADD.FTZ R103, -R189, R103 ;  /* 0x00000067bd677221 */ /* 0x000fe20000010100 */
[----:B------:R-:W-:Y:S01]  /*1f30*/  FFMA.FTZ R12, R86, R161, R12 ;  /* 0x000000a1560c7223 */ /* 0x000fe2000001000c */
[----:B------:R0:W5:Y:S01]  /*1f40*/  @P0 LDG.E.128 R64, desc[UR6][R76.64] ;  /* 0x000000064c400981 */ /* 0x000162000c1e1d00 */
[----:B----4-:R-:W-:Y:S01]  /*1f50*/  FADD.FTZ R244, R104, R244 ;  /* 0x000000f468f47221 */ /* 0x010fe20000010000 */
[----:B------:R-:W-:Y:S01]  /*1f60*/  FADD.FTZ R245, R105, R245 ;  /* 0x000000f569f57221 */ /* 0x000fe20000010000 */
[----:B------:R-:W-:Y:S01]  /*1f70*/  FMUL.FTZ R166, R166, R92 ;  /* 0x0000005ca6a67220 */ /* 0x000fe20000410000 */
[----:B------:R-:W2:Y:S04]  /*1f80*/  LDG.E.128 R124, desc[UR6][R124.64] ;  /* 0x000000067c7c7981 */ /* 0x000ea8000c1e1d00 */
[----:B------:R-:W3:Y:S04]  /*1f90*/  LDL R77, [R1+0x144] ;  /* 0x00014400014d7983 */ /* 0x000ee80000100800 */
[----:B------:R-:W0:Y:S01]  /*1fa0*/  LDL R76, [R1+0x134] ;  /* 0x00013400014c7983 */ /* 0x000e220000100800 */
[----:B------:R-:W-:-:S03]  /*1fb0*/  FMUL.FTZ R164, R84, R83 ;  /* 0x0000005354a47220 */ /* 0x000fc60000410000 */
[----:B------:R-:W4:Y:S01]  /*1fc0*/  LDL R84, [R1+0x148] ;  /* 0x0001480001547983 */ /* 0x000f220000100800 */
[----:B------:R-:W-:-:S03]  /*1fd0*/  FFMA.FTZ R168, R81, R97, R168 ;  /* 0x0000006151a87223 */ /* 0x000fc600000100a8 */
[----:B------:R-:W2:Y:S01]  /*1fe0*/  LDL R81, [R1+0x12c] ;  /* 0x00012c0001517983 */ /* 0x000ea20000100800 */
[----:B------:R-:W-:-:S03]  /*1ff0*/  FFMA.FTZ R219, R83, R163, R219 ;  /* 0x000000a353db7223 */ /* 0x000fc600000100db */
[----:B------:R-:W2:Y:S01]  /*2000*/  LDL R83, [R1+0x114] ;  /* 0x0001140001537983 */ /* 0x000ea20000100800 */
[----:B------:R-:W-:-:S03]  /*2010*/  FMUL.FTZ R172, R79, R95 ;  /* 0x0000005f4fac7220 */ /* 0x000fc60000410000 */
[----:B------:R-:W2:Y:S01]  /*2020*/  LDL R79, [R1+0x11c] ;  /* 0x00011c00014f7983 */ /* 0x000ea20000100800 */
[----:B------:R-:W-:-:S03]  /*2030*/  FFMA.FTZ R172, R78, R99, R172 ;  /* 0x000000634eac7223 */ /* 0x000fc600000100ac */
[----:B------:R-:W2:Y:S01]  /*2040*/  LDL R78, [R1+0x128] ;  /* 0x00012800014e7983 */ /* 0x000ea20000100800 */
[----:B---3--:R-:W-:-:S03]  /*2050*/  FMUL.FTZ R170, R77, R94 ;  /* 0x0000005e4daa7220 */ /* 0x008fc60000410000 */
[----:B------:R-:W3:Y:S01]  /*2060*/  LDL R77, [R1+0x130] ;  /* 0x00013000014d7983 */ /* 0x000ee20000100800 */
[----:B----4-:R-:W-:-:S03]  /*2070*/  FFMA.FTZ R170, R84, R98, R170 ;  /* 0x0000006254aa7223 */ /* 0x010fc600000100aa */
[----:B------:R-:W4:Y:S01]  /*2080*/  LDL R84, [R1+0x120] ;  /* 0x0001200001547983 */ /* 0x000f220000100800 */
[----:B------:R-:W-:Y:S01]  /*2090*/  FMUL.FTZ R100, R8, R100 ;  /* 0x0000006408647220 */ /* 0x000fe20000410000 */
[----:B0-----:R-:W-:Y:S01]  /*20a0*/  FMUL.FTZ R76, R76, R104 ;  /* 0x000000684c4c7220 */ /* 0x001fe20000410000 */
[----:B------:R-:W-:Y:S01]  /*20b0*/  FADD.FTZ R208, R108, R208 ;  /* 0x000000d06cd07221 */ /* 0x000fe20000010000 */
[----:B------:R-:W-:Y:S01]  /*20c0*/  FMUL.FTZ R101, R8, R101 ;  /* 0x0000006508657220 */ /* 0x000fe20000410000 */
[----:B------:R-:W-:Y:S01]  /*20d0*/  FFMA.FTZ R18, R108, R100, R18 ;  /* 0x000000646c127223 */ /* 0x000fe20000010012 */
[----:B------:R-:W-:Y:S01]  /*20e0*/  FFMA.FTZ R108, R82, R108, R76 ;  /* 0x0000006c526c7223 */ /* 0x000fe2000001004c */
[C---:B------:R-:W-:Y:S01]  /*20f0*/  FADD.FTZ R207, R109.reuse, R207 ;  /* 0x000000cf6dcf7221 */ /* 0x040fe20000010000 */
[----:B------:R-:W4:Y:S01]  /*2100*/  LDL R82, [R1+0x118] ;  /* 0x0001180001527983 */ /* 0x000f220000100800 */
[----:B------:R-:W-:Y:S01]  /*2110*/  FFMA.FTZ R17, R109, R101, R17 ;  /* 0x000000656d117223 */ /* 0x000fe20000010011 */
[----:B------:R-:W-:Y:S01]  /*2120*/  FMUL.FTZ R102, R8, R102 ;  /* 0x0000006608667220 */ /* 0x000fe20000410000 */
[----:B--2---:R-:W-:-:S02]  /*2130*/  FMUL.FTZ R76, R81, R105 ;  /* 0x00000069514c7220 */ /* 0x004fc40000410000 */
[----:B------:R-:W2:Y:S01]  /*2140*/  LDL.LU R81, [R1+0x14] ;  /* 0x0000140001517983 */ /* 0x000ea20000300800 */
[C---:B------:R-:W-:Y:S01]  /*2150*/  FADD.FTZ R210, R110.reuse, R210 ;  /* 0x000000d26ed27221 */ /* 0x040fe20000010000 */
[----:B------:R-:W-:Y:S01]  /*2160*/  FFMA.FTZ R20, R110, R102, R20 ;  /* 0x000000666e147223 */ /* 0x000fe20000010014 */
[----:B------:R-:W-:Y:S01]  /*2170*/  FMUL.FTZ R103, R8, R103 ;  /* 0x0000006708677220 */ /* 0x000fe20000410000 */
[----:B------:R-:W-:-:S03]  /*2180*/  FADD.FTZ R209, R111, R209 ;  /* 0x000000d16fd17221 */ /* 0x000fc60000010000 */
[----:B------:R-:W-:Y:S01]  /*2190*/  FFMA.FTZ R19, R111, R103, R19 ;  /* 0x000000676f137223 */ /* 0x000fe20000010013 */
[----:B---3--:R-:W-:Y:S01]  /*21a0*/  FFMA.FTZ R109, R77, R109, R76 ;  /* 0x0000006d4d6d7223 */ /* 0x008fe2000001004c */
[----:B------:R-:W-:Y:S01]  /*21b0*/  FMUL.FTZ R76, R85, R106 ;  /* 0x0000006a554c7220 */ /* 0x000fe20000410000 */
[----:B------:R-:W3:Y:S03]  /*21c0*/  LDL.LU R77, [R1] ;  /* 0x00000000014d7983 */ /* 0x000ee60000300800 */
[----:B------:R-:W-:Y:S01]  /*21d0*/  FFMA.FTZ R110, R78, R110, R76 ;  /* 0x0000006e4e6e7223 */ /* 0x000fe2000001004c */
[----:B------:R-:W3:Y:S01]  /*21e0*/  LDL R86, [R1+0x10c] ;  /* 0x00010c0001567983 */ /* 0x000ee20000100800 */
[----:B------:R-:W-:-:S03]  /*21f0*/  FMUL.FTZ R76, R79, R107 ;  /* 0x0000006b4f4c7220 */ /* 0x000fc60000410000 */
[----:B------:R-:W3:Y:S04]  /*2200*/  LDL R85, [R1+0x110] ;  /* 0x0001100001557983 */ /* 0x000ee80000100800 */
[----:B------:R-:W3:Y:S01]  /*2210*/  LDL.LU R78, [R1+0x18] ;  /* 0x00001800014e7983 */ /* 0x000ee20000300800 */
[----:B----4-:R-:W-:Y:S01]  /*2220*/  FFMA.FTZ R111, R84, R111, R76 ;  /* 0x0000006f546f7223 */ /* 0x010fe2000001004c */
[----:B------:R-:W-:Y:S02]  /*2230*/  FMUL.FTZ R76, R83, R116 ;  /* 0x00000074534c7220 */ /* 0x000fe40000410000 */
[----:B------:R-:W4:Y:S04]  /*2240*/  LDL R79, [R1+0x104] ;  /* 0x00010400014f7983 */ /* 0x000f280000100800 */
[----:B------:R-:W4:Y:S04]  /*2250*/  LDL R84, [R1+0x108] ;  /* 0x0001080001547983 */ /* 0x000f280000100800 */
[----:B------:R-:W4:Y:S01]  /*2260*/  LDL.LU R83, [R1+0xc] ;  /* 0x00000c0001537983 */ /* 0x000f220000300800 */
[----:B------:R-:W-:Y:S01]  /*2270*/  FFMA.FTZ R239, R104, R100, R239 ;  /* 0x0000006468ef7223 */ /* 0x000fe200000100ef */
[----:B------:R-:W-:-:S04]  /*2280*/  FADD.FTZ R104, -R189, R112 ;  /* 0x00000070bd687221 */ /* 0x000fc80000010100 */
[----:B------:R-:W-:Y:S01]  /*2290*/  FMUL.FTZ R104, R8, R104 ;  /* 0x0000006808687220 */ /* 0x000fe20000410000 */
[----:B--2---:R-:W-:Y:S01]  /*22a0*/  FADD.FTZ R81, R116, R81 ;  /* 0x0000005174517221 */ /* 0x004fe20000010000 */
[----:B------:R-:W-:Y:S01]  /*22b0*/  FFMA.FTZ R238, R105, R101, R238 ;  /* 0x0000006569ee7223 */ /* 0x000fe200000100ee */
[C---:B------:R-:W-:Y:S01]  /*22c0*/  FADD.FTZ R212, R120.reuse, R212 ;  /* 0x000000d478d47221 */ /* 0x040fe20000010000 */
[----:B------:R-:W-:Y:S01]  /*22d0*/  FFMA.FTZ R22, R120, R104, R22 ;  /* 0x0000006878167223 */ /* 0x000fe20000010016 */
[C---:B------:R-:W-:Y:S01]  /*22e0*/  FADD.FTZ R90, -R189.reuse, R90 ;  /* 0x0000005abd5a7221 */ /* 0x040fe20000010100 */
[----:B------:R-:W-:Y:S01]  /*22f0*/  FFMA.FTZ R120, R82, R120, R76 ;  /* 0x0000007852787223 */ /* 0x000fe2000001004c */
[C---:B------:R-:W-:Y:S01]  /*2300*/  FADD.FTZ R105, -R189.reuse, R113 ;  /* 0x00000071bd697221 */ /* 0x040fe20000010100 */
[C---:B------:R-:W-:Y:S01]  /*2310*/  FADD.FTZ R89, -R189.reuse, R89 ;  /* 0x00000059bd597221 */ /* 0x040fe20000010100 */
[----:B------:R-:W2:Y:S01]  /*2320*/  LDL.LU R82, [R1+0x8] ;  /* 0x0000080001527983 */ /* 0x000ea20000300800 */
[----:B------:R-:W-:Y:S01]  /*2330*/  FADD.FTZ R88, -R189, R88 ;  /* 0x00000058bd587221 */ /* 0x000fe20000010100 */
[----:B------:R-:W-:-:S02]  /*2340*/  FADD.FTZ R242, R106, R242 ;  /* 0x000000f26af27221 */ /* 0x000fc40000010000 */
[----:B------:R0:W-:Y:S01]  /*2350*/  STL [R1+0x14], R81 ;  /* 0x0000145101007387 */ /* 0x0001e20000100800 */
[----:B------:R-:W-:Y:S01]  /*2360*/  FFMA.FTZ R241, R106, R102, R241 ;  /* 0x000000666af17223 */ /* 0x000fe200000100f1 */
[----:B------:R-:W-:Y:S01]  /*2370*/  FMUL.FTZ R105, R8, R105 ;  /* 0x0000006908697220 */ /* 0x000fe20000410000 */
[----:B------:R-:W-:-:S04]  /*2380*/  IMAD.WIDE.U32 R128, R132, 0x10, R138 ;  /* 0x0000001084807825 */ /* 0x000fc800078e008a */
[----:B------:R-:W-:Y:S01]  /*2390*/  FFMA.FTZ R166, R167, R96, R166 ;  /* 0x00000060a7a67223 */ /* 0x000fe200000100a6 */
[C---:B------:R-:W-:Y:S01]  /*23a0*/  FMUL.FTZ R169, R8.reuse, R90 ;  /* 0x0000005a08a97220 */ /* 0x040fe20000410000 */
[----:B------:R-:W-:Y:S01]  /*23b0*/  FADD.FTZ R106, -R189, R114 ;  /* 0x00000072bd6a7221 */ /* 0x000fe20000010100 */
[----:B------:R-:W-:Y:S01]  /*23c0*/  FFMA.FTZ R164, R165, R87, R164 ;  /* 0x00000057a5a47223 */ /* 0x000fe200000100a4 */
[----:B0-----:R-:W2:Y:S01]  /*23d0*/  LDL R81, [R1+0xfc] ;  /* 0x0000fc0001517983 */ /* 0x001ea20000100800 */
[C---:B------:R-:W-:Y:S01]  /*23e0*/  FMUL.FTZ R167, R8.reuse, R89 ;  /* 0x0000005908a77220 */ /* 0x040fe20000410000 */
[----:B------:R-:W-:Y:S01]  /*23f0*/  FMUL.FTZ R165, R8, R88 ;  /* 0x0000005808a57220 */ /* 0x000fe20000410000 */
[C---:B------:R-:W-:Y:S01]  /*2400*/  FADD.FTZ R211, R121.reuse, R211 ;  /* 0x000000d379d37221 */ /* 0x040fe20000010000 */
[----:B------:R-:W-:Y:S01]  /*2410*/  FFMA.FTZ R21, R121, R105, R21 ;  /* 0x0000006979157223 */ /* 0x000fe20000010015 */
[----:B------:R-:W-:-:S04]  /*2420*/  IMAD.WIDE.U32 R132, R132, 0x10, R142 ;  /* 0x0000001084847825 */ /* 0x000fc800078e008e */
[----:B------:R-:W-:Y:S01]  /*2430*/  FMUL.FTZ R106, R8, R106 ;  /* 0x0000006a086a7220 */ /* 0x000fe20000410000 */
[C---:B------:R-:W-:Y:S01]  /*2440*/  FADD.FTZ R201, R87.reuse, R201 ;  /* 0x000000c957c97221 */ /* 0x040fe20000010000 */
[----:B------:R-:W-:Y:S01]  /*2450*/  FFMA.FTZ R11, R87, R163, R11 ;  /* 0x000000a3570b7223 */ /* 0x000fe2000001000b */
[----:B------:R-:W2:Y:S01]  /*2460*/  LDG.E.128 R128, desc[UR6][R128.64] ;  /* 0x0000000680807981 */ /* 0x000ea2000c1e1d00 */
[C---:B------:R-:W-:Y:S01]  /*2470*/  FADD.FTZ R214, R122.reuse, R214 ;  /* 0x000000d67ad67221 */ /* 0x040fe20000010000 */
[----:B------:R-:W-:Y:S02]  /*2480*/  FFMA.FTZ R184, R122, R106, R184 ;  /* 0x0000006a7ab87223 */ /* 0x000fe400000100b8 */
[----:B------:R-:W2:Y:S01]  /*2490*/  LDG.E.128 R132, desc[UR6][R132.64] ;  /* 0x0000000684847981 */ /* 0x000ea2000c1e1d00 */
[----:B---3--:R-:W-:Y:S01]  /*24a0*/  FFMA.FTZ R77, R116, R104, R77 ;  /* 0x00000068744d7223 */ /* 0x008fe2000001004d */
[----:B------:R-:W-:-:S04]  /*24b0*/  FMUL.FTZ R76, R86, R117 ;  /* 0x00000075564c7220 */ /* 0x000fc80000410000 */
[----:B------:R0:W-:Y:S01]  /*24c0*/  STL [R1], R77 ;  /* 0x0000004d01007387 */ /* 0x0001e20000100800 */
[----:B------:R-:W-:-:S03]  /*24d0*/  FADD.FTZ R78, R117, R78 ;  /* 0x0000004e754e7221 */ /* 0x000fc60000010000 */
[----:B0-----:R-:W3:Y:S01]  /*24e0*/  LDL R77, [R1+0x100] ;  /* 0x00010000014d7983 */ /* 0x001ee20000100800 */
[----:B------:R-:W-:-:S03]  /*24f0*/  FFMA.FTZ R121, R85, R121, R76 ;  /* 0x0000007955797223 */ /* 0x000fc6000001004c */
[----:B------:R-:W3:Y:S01]  /*2500*/  LDL.LU R90, [R1+0x10] ;  /* 0x00001000015a7983 */ /* 0x000ee20000300800 */
[----:B----4-:R-:W-:-:S03]  /*2510*/  FMUL.FTZ R76, R79, R118 ;  /* 0x000000764f4c7220 */ /* 0x010fc60000410000 */
[----:B------:R-:W4:Y:S01]  /*2520*/  LDL.LU R89, [R1+0x4] ;  /* 0x0000040001597983 */ /* 0x000f220000300800 */
[----:B------:R-:W-:-:S03]  /*2530*/  FADD.FTZ R83, R118, R83 ;  /* 0x0000005376537221 */ /* 0x000fc60000010000 */
[----:B------:R-:W4:Y:S04]  /*2540*/  LDL R88, [R1+0xf4] ;  /* 0x0000f40001587983 */ /* 0x000f280000100800 */
[----:B------:R0:W-:Y:S01]  /*2550*/  STL [R1+0x18], R78 ;  /* 0x0000184e01007387 */ /* 0x0001e20000100800 */
[----:B------:R-:W-:-:S03]  /*2560*/  FFMA.FTZ R122, R84, R122, R76 ;  /* 0x0000007a547a7223 */ /* 0x000fc6000001004c */
[----:B0-----:R-:W4:Y:S04]  /*2570*/  LDL R78, [R1+0xf8] ;  /* 0x0000f800014e7983 */ /* 0x001f280000100800 */
[----:B------:R-:W4:Y:S04]  /*2580*/  LDL.LU R87, [R1+0x34] ;  /* 0x0000340001577983 */ /* 0x000f280000300800 */
[----:B------:R-:W4:Y:S04]  /*2590*/  LDL.LU R79, [R1+0x44] ;  /* 0x00004400014f7983 */ /* 0x000f280000300800 */
[----:B------:R-:W4:Y:S04]  /*25a0*/  LDL R86, [R1+0xec] ;  /* 0x0000ec0001567983 */ /* 0x000f280000100800 */
[----:B------:R-:W4:Y:S04]  /*25b0*/  LDL R85, [R1+0xf0] ;  /* 0x0000f00001557983 */ /* 0x000f280000100800 */
[----:B------:R-:W4:Y:S04]  /*25c0*/  LDL.LU R84, [R1+0x38] ;  /* 0x0000380001547983 */ /* 0x000f280000300800 */
[----:B------:R0:W-:Y:S04]  /*25d0*/  STL [R1+0xc], R83 ;  /* 0x00000c5301007387 */ /* 0x0001e80000100800 */
[----:B0-----:R-:W4:Y:S01]  /*25e0*/  LDL.LU R83, [R1+0x48] ;  /* 0x0000480001537983 */ /* 0x001f220000300800 */
[C---:B------:R-:W-:Y:S01]  /*25f0*/  FADD.FTZ R115, -R189.reuse, R115 ;  /* 0x00000073bd737221 */ /* 0x040fe20000010100 */
[----:B------:R-:W-:Y:S01]  /*2600*/  FADD.FTZ R124, -R189, R124 ;  /* 0x0000007cbd7c7221 */ /* 0x000fe20000010100 */
[----:B--2---:R-:W-:Y:S01]  /*2610*/  FFMA.FTZ R82, R118, R106, R82 ;  /* 0x0000006a76527223 */ /* 0x004fe20000010052 */
[----:B------:R-:W-:Y:S01]  /*2620*/  FMUL.FTZ R174, R81, R119 ;  /* 0x0000007751ae7220 */ /* 0x000fe20000410000 */
[C---:B------:R-:W-:Y:S01]  /*2630*/  FMUL.FTZ R173, R8.reuse, R115 ;  /* 0x0000007308ad7220 */ /* 0x040fe20000410000 */
[----:B------:R-:W-:Y:S01]  /*2640*/  FMUL.FTZ R175, R8, R124 ;  /* 0x0000007c08af7220 */ /* 0x000fe20000410000 */
[----:B------:R-:W2:Y:S01]  /*2650*/  LDL R76, [R1+0xe4] ;  /* 0x0000e400014c7983 */ /* 0x000ea20000100800 */
[C---:B------:R-:W-:Y:S01]  /*2660*/  FADD.FTZ R125, -R189.reuse, R125 ;  /* 0x0000007dbd7d7221 */ /* 0x040fe20000010100 */
[----:B------:R-:W-:-:S02]  /*2670*/  FADD.FTZ R91, -R189, R91 ;  /* 0x0000005bbd5b7221 */ /* 0x000fc40000010100 */
[----:B------:R0:W-:Y:S01]  /*2680*/  STL [R1+0x8], R82 ;  /* 0x0000085201007387 */ /* 0x0001e20000100800 */
[C---:B------:R-:W-:Y:S01]  /*2690*/  FMUL.FTZ R177, R8.reuse, R125 ;  /* 0x0000007d08b17220 */ /* 0x040fe20000410000 */
[----:B------:R-:W-:Y:S02]  /*26a0*/  FMUL.FTZ R171, R8, R91 ;  /* 0x0000005b08ab7220 */ /* 0x000fe40000410000 */
[----:B0-----:R-:W2:Y:S04]  /*26b0*/  LDL R82, [R1+0xe8] ;  /* 0x0000e80001527983 */ /* 0x001ea80000100800 */
[----:B------:R-:W2:Y:S01]  /*26c0*/  LDL.LU R81, [R1+0x2c] ;  /* 0x00002c0001517983 */ /* 0x000ea20000300800 */
[C---:B------:R-:W-:Y:S01]  /*26d0*/  FADD.FTZ R205, R99.reuse, R205 ;  /* 0x000000cd63cd7221 */ /* 0x040fe20000010000 */
[----:B------:R-:W-:Y:S01]  /*26e0*/  FFMA.FTZ R15, R99, R171, R15 ;  /* 0x000000ab630f7223 */ /* 0x000fe2000001000f */
[----:B------:R-:W-:-:S04]  /*26f0*/  IMAD.WIDE.U32 R140, R144, 0x10, R138 ;  /* 0x00000010908c7825 */ /* 0x000fc800078e008a */
[C---:B------:R-:W-:Y:S01]  /*2700*/  FADD.FTZ R206, R98.reuse, R206 ;  /* 0x000000ce62ce7221 */ /* 0x040fe20000010000 */
[----:B------:R-:W-:Y:S01]  /*2710*/  FFMA.FTZ R16, R98, R169, R16 ;  /* 0x000000a962107223 */ /* 0x000fe20000010010 */
[----:B------:R-:W2:Y:S01]  /*2720*/  LDG.E.128 R136, desc[UR6][R136.64] ;  /* 0x0000000688887981 */ /* 0x000ea2000c1e1d00 */
[C---:B------:R-:W-:Y:S01]  /*2730*/  FADD.FTZ R227, R95.reuse, R227 ;  /* 0x000000e35fe37221 */ /* 0x040fe20000010000 */
[----:B------:R-:W-:Y:S01]  /*2740*/  FFMA.FTZ R224, R95, R171, R224 ;  /* 0x000000ab5fe07223 */ /* 0x000fe200000100e0 */
[----:B------:R-:W-:-:S04]  /*2750*/  IMAD.WIDE.U32 R144, R144, 0x10, R142 ;  /* 0x0000001090907825 */ /* 0x000fc800078e008e */
[C---:B------:R-:W-:Y:S01]  /*2760*/  FADD.FTZ R226, R94.reuse, R226 ;  /* 0x000000e25ee27221 */ /* 0x040fe20000010000 */
[----:B------:R-:W-:Y:S01]  /*2770*/  FFMA.FTZ R225, R94, R169, R225 ;  /* 0x000000a95ee17223 */ /* 0x000fe200000100e1 */
[----:B------:R-:W2:Y:S01]  /*2780*/  LDG.E.128 R140, desc[UR6][R140.64] ;  /* 0x000000068c8c7981 */ /* 0x000ea2000c1e1d00 */
[----:B---3--:R-:W-:Y:S01]  /*2790*/  FFMA.FTZ R174, R77, R123, R174 ;  /* 0x0000007b4dae7223 */ /* 0x008fe200000100ae */
[----:B------:R-:W-:Y:S02]  /*27a0*/  FADD.FTZ R126, -R189, R126 ;  /* 0x0000007ebd7e7221 */ /* 0x000fe40000010100 */
[----:B------:R-:W3:Y:S01]  /*27b0*/  LDL.LU R77, [R1+0x3c] ;  /* 0x00003c00014d7983 */ /* 0x000ee20000300800 */
[----:B------:R-:W-:Y:S01]  /*27c0*/  FADD.FTZ R90, R119, R90 ;  /* 0x0000005a775a7221 */ /* 0x000fe20000010000 */
[----:B------:R-:W-:Y:S02]  /*27d0*/  FADD.FTZ R127, -R189, R127 ;  /* 0x0000007fbd7f7221 */ /* 0x000fe40000010100 */
[----:B------:R-:W3:Y:S01]  /*27e0*/  LDG.E.128 R144, desc[UR6][R144.64] ;  /* 0x0000000690907981 */ /* 0x000ee2000c1e1d00 */
[----:B----4-:R-:W-:Y:S01]  /*27f0*/  FFMA.FTZ R89, R119, R173, R89 ;  /* 0x000000ad77597223 */ /* 0x010fe20000010059 */
[----:B------:R-:W-:-:S02]  /*2800*/  FMUL.FTZ R176, R88, R128 ;  /* 0x0000008058b07220 */ /* 0x000fc40000410000 */
[----:B------:R-:W-:Y:S04]  /*2810*/  STL [R1+0x10], R90 ;  /* 0x0000105a01007387 */ /* 0x000fe80000100800 */
[----:B------:R-:W-:Y:S01]  /*2820*/  STL [R1+0x4], R89 ;  /* 0x0000045901007387 */ /* 0x000fe20000100800 */
[----:B------:R-:W-:-:S03]  /*2830*/  FFMA.FTZ R176, R78, R132, R176 ;  /* 0x000000844eb07223 */ /* 0x000fc600000100b0 */
[----:B------:R-:W4:Y:S01]  /*2840*/  LDL R78, [R1+0xdc] ;  /* 0x0000dc00014e7983 */ /* 0x000f220000100800 */
[C---:B------:R-:W-:Y:S01]  /*2850*/  FADD.FTZ R87, R128.reuse, R87 ;  /* 0x0000005780577221 */ /* 0x040fe20000010000 */
[----:B------:R-:W-:-:S05]  /*2860*/  FFMA.FTZ R79, R128, R175, R79 ;  /* 0x000000af804f7223 */ /* 0x000fca000001004f */
[----:B------:R0:W-:Y:S01]  /*2870*/  STL [R1+0x44], R79 ;  /* 0x0000444f01007387 */ /* 0x0001e20000100800 */
[----:B------:R-:W-:-:S03]  /*2880*/  FADD.FTZ R84, R129, R84 ;  /* 0x0000005481547221 */ /* 0x000fc60000010000 */
[----:B0-----:R-:W4:Y:S04]  /*2890*/  LDL R79, [R1+0xe0] ;  /* 0x0000e000014f7983 */ /* 0x001f280000100800 */
[----:B------:R-:W-:Y:S04]  /*28a0*/  STL [R1+0x34], R87 ;  /* 0x0000345701007387 */ /* 0x000fe80000100800 */
[----:B------:R0:W-:Y:S01]  /*28b0*/  STL [R1+0x38], R84 ;  /* 0x0000385401007387 */ /* 0x0001e20000100800 */
[----:B------:R-:W-:-:S03]  /*28c0*/  FFMA.FTZ R83, R129, R177, R83 ;  /* 0x000000b181537223 */ /* 0x000fc60000010053 */
[----:B------:R-:W4:Y:S04]  /*28d0*/  LDL.LU R99, [R1+0x30] ;  /* 0x0000300001637983 */ /* 0x000f280000300800 */
[----:B------:R-:W-:Y:S04]  /*28e0*/  STL [R1+0x48], R83 ;  /* 0x0000485301007387 */ /* 0x000fe80000100800 */
[----:B------:R-:W4:Y:S04]  /*28f0*/  LDL.LU R98, [R1+0x40] ;  /* 0x0000400001627983 */ /* 0x000f280000300800 */
[----:B------:R-:W4:Y:S04]  /*2900*/  LDL R88, [R1+0xd4] ;  /* 0x0000d40001587983 */ /* 0x000f280000100800 */
[----:B------:R-:W4:Y:S04]  /*2910*/  LDL R95, [R1+0xd8] ;  /* 0x0000d800015f7983 */ /* 0x000f280000100800 */
[----:B------:R-:W4:Y:S04]  /*2920*/  LDL.LU R94, [R1+0x5c] ;  /* 0x00005c00015e7983 */ /* 0x000f280000300800 */
[----:B------:R-:W4:Y:S01]  /*2930*/  LDL.LU R89, [R1+0x74] ;  /* 0x0000740001597983 */ /* 0x000f220000300800 */
[----:B------:R-:W-:Y:S01]  /*2940*/  FMUL.FTZ R179, R8, R126 ;  /* 0x0000007e08b37220 */ /* 0x000fe20000410000 */
[----:B--2---:R-:W-:Y:S01]  /*2950*/  FADD.FTZ R81, R130, R81 ;  /* 0x0000005182517221 */ /* 0x004fe20000010000 */
[----:B------:R-:W-:Y:S01]  /*2960*/  FMUL.FTZ R180, R8, R127 ;  /* 0x0000007f08b47220 */ /* 0x000fe20000410000 */
[----:B------:R-:W-:-:S03]  /*2970*/  FADD.FTZ R136, -R189, R136 ;  /* 0x00000088bd887221 */ /* 0x000fc60000010100 */
[----:B------:R1:W-:Y:S01]  /*2980*/  STL [R1+0x2c], R81 ;  /* 0x00002c5101007387 */ /* 0x0003e20000100800 */
[----:B------:R-:W-:Y:S01]  /*2990*/  FFMA.FTZ R252, R117, R105, R252 ;  /* 0x0000006975fc7223 */ /* 0x000fe200000100fc */
[C---:B------:R-:W-:Y:S01]  /*29a0*/  FADD.FTZ R213, R123.reuse, R213 ;  /* 0x000000d57bd57221 */ /* 0x040fe20000010000 */
[----:B------:R-:W-:Y:S01]  /*29b0*/  FFMA.FTZ R182, R123, R173, R182 ;  /* 0x000000ad7bb67223 */ /* 0x000fe200000100b6 */
[----:B---3--:R-:W-:-:S05]  /*29c0*/  FFMA.FTZ R77, R130, R179, R77 ;  /* 0x000000b3824d7223 */ /* 0x008fca000001004d */
[----:B------:R2:W-:Y:S04]  /*29d0*/  STL [R1+0x3c], R77 ;  /* 0x00003c4d01007387 */ /* 0x0005e80000100800 */
[----:B------:R-:W3:Y:S04]  /*29e0*/  LDL R90, [R1+0xcc] ;  /* 0x0000cc00015a7983 */ /* 0x000ee80000100800 */
[----:B------:R-:W3:Y:S01]  /*29f0*/  LDL R91, [R1+0xd0] ;  /* 0x0000d000015b7983 */ /* 0x000ee20000100800 */
[----:B----4-:R-:W-:Y:S01]  /*2a00*/  FMUL.FTZ R78, R78, R131 ;  /* 0x000000834e4e7220 */ /* 0x010fe20000410000 */
[C---:B------:R-:W-:Y:S01]  /*2a10*/  FADD.FTZ R99, R131.reuse, R99 ;  /* 0x0000006383637221 */ /* 0x040fe20000010000 */
[----:B------:R-:W-:-:S04]  /*2a20*/  FFMA.FTZ R98, R131, R180, R98 ;  /* 0x000000b483627223 */ /* 0x000fc80000010062 */
[----:B------:R-:W-:Y:S01]  /*2a30*/  STL [R1+0x30], R99 ;  /* 0x0000306301007387 */ /* 0x000fe20000100800 */
[----:B------:R-:W-:-:S03]  /*2a40*/  FMUL.FTZ R131, R8, R136 ;  /* 0x0000008808837220 */ /* 0x000fc60000410000 */
[----:B------:R4:W-:Y:S04]  /*2a50*/  STL [R1+0x40], R98 ;  /* 0x0000406201007387 */ /* 0x0009e80000100800 */
[----:B------:R-:W3:Y:S01]  /*2a60*/  LDL.LU R127, [R1+0x60] ;  /* 0x00006000017f7983 */ /* 0x000ee20000300800 */
[----:B------:R-:W-:-:S03]  /*2a70*/  FADD.FTZ R94, R140, R94 ;  /* 0x0000005e8c5e7221 */ /* 0x000fc60000010000 */
[----:B------:R-:W3:Y:S01]  /*2a80*/  LDL.LU R116, [R1+0x78] ;  /* 0x0000780001747983 */ /* 0x000ee20000300800 */
[----:B------:R-:W-:-:S03]  /*2a90*/  FFMA.FTZ R89, R140, R131, R89 ;  /* 0x000000838c597223 */ /* 0x000fc60000010059 */
[----:B------:R-:W3:Y:S04]  /*2aa0*/  LDL R115, [R1+0xc4] ;  /* 0x0000c40001737983 */ /* 0x000ee80000100800 */
[----:B------:R-:W3:Y:S04]  /*2ab0*/  LDL R126, [R1+0xc8] ;  /* 0x0000c800017e7983 */ /* 0x000ee80000100800 */
[----:B------:R-:W-:Y:S04]  /*2ac0*/  STL [R1+0x5c], R94 ;  /* 0x00005c5e01007387 */ /* 0x000fe80000100800 */
[----:B------:R-:W3:Y:S04]  /*2ad0*/  LDL.LU R119, [R1+0x54] ;  /* 0x0000540001777983 */ /* 0x000ee80000300800 */
[----:B------:R-:W-:Y:S04]  /*2ae0*/  STL [R1+0x74], R89 ;  /* 0x0000745901007387 */ /* 0x000fe80000100800 */
[----:B------:R-:W3:Y:S04]  /*2af0*/  LDL.LU R125, [R1+0x6c] ;  /* 0x00006c00017d7983 */ /* 0x000ee80000300800 */
[----:B------:R-:W3:Y:S04]  /*2b00*/  LDL R124, [R1+0xbc] ;  /* 0x0000bc00017c7983 */ /* 0x000ee80000100800 */
[----:B------:R-:W3:Y:S04]  /*2b10*/  LDL R117, [R1+0xc0] ;  /* 0x0000c00001757983 */ /* 0x000ee80000100800 */
[----:B------:R-:W3:Y:S04]  /*2b20*/  LDL.LU R123, [R1+0x58] ;  /* 0x00005800017b7983 */ /* 0x000ee80000300800 */
[----:B------:R-:W3:Y:S01]  /*2b30*/  LDL.LU R118, [R1+0x70] ;  /* 0x0000700001767983 */ /* 0x000ee20000300800 */
[C---:B------:R-:W-:Y:S01]  /*2b40*/  FADD.FTZ R228, R92.reuse, R228 ;  /* 0x000000e45ce47221 */ /* 0x040fe20000010000 */
[----:B------:R-:W-:Y:S01]  /*2b50*/  FFMA.FTZ R222, R92, R165, R222 ;  /* 0x000000a55cde7223 */ /* 0x000fe200000100de */
[C---:B------:R-:W-:Y:S01]  /*2b60*/  FADD.FTZ R229, R93.reuse, R229 ;  /* 0x000000e55de57221 */ /* 0x040fe20000010000 */
[----:B------:R-:W-:Y:S01]  /*2b70*/  FFMA.FTZ R221, R93, R167, R221 ;  /* 0x000000a75ddd7223 */ /* 0x000fe200000100dd */
[C---:B------:R-:W-:Y:S01]  /*2b80*/  FADD.FTZ R204, R96.reuse, R204 ;  /* 0x000000cc60cc7221 */ /* 0x040fe20000010000 */
[----:B------:R-:W-:Y:S01]  /*2b90*/  FFMA.FTZ R14, R96, R165, R14 ;  /* 0x000000a5600e7223 */ /* 0x000fe2000001000e */
[C---:B------:R-:W-:Y:S01]  /*2ba0*/  FADD.FTZ R203, R97.reuse, R203 ;  /* 0x000000cb61cb7221 */ /* 0x040fe20000010000 */
[----:B------:R-:W-:Y:S01]  /*2bb0*/  FFMA.FTZ R13, R97, R167, R13 ;  /* 0x000000a7610d7223 */ /* 0x000fe2000001000d */
[----:B------:R-:W0:Y:S08]  /*2bc0*/  LDC.64 R92, c[0x0][0x2c0] ;  /* 0x0000b000ff5c7b82 */ /* 0x000e300000000a00 */
[----:B------:R-:W1:Y:S01]  /*2bd0*/  LDC.64 R96, c[0x0][0x2b8] ;  /* 0x0000ae00ff607b82 */ /* 0x000e620000000a00 */
[----:B------:R-:W-:Y:S01]  /*2be0*/  FMUL.FTZ R178, R86, R129 ;  /* 0x0000008156b27220 */ /* 0x000fe20000410000 */
[C---:B------:R-:W-:Y:S01]  /*2bf0*/  FADD.FTZ R243, R107.reuse, R243 ;  /* 0x000000f36bf37221 */ /* 0x040fe20000010000 */
[----:B------:R-:W-:Y:S01]  /*2c00*/  FFMA.FTZ R240, R107, R103, R240 ;  /* 0x000000676bf07223 */ /* 0x000fe200000100f0 */
[----:B------:R-:W-:Y:S01]  /*2c10*/  FADD.FTZ R137, -R189, R137 ;  /* 0x00000089bd897221 */ /* 0x000fe20000010100 */
[----:B------:R-:W-:Y:S01]  /*2c20*/  FFMA.FTZ R178, R85, R133, R178 ;  /* 0x0000008555b27223 */ /* 0x000fe200000100b2 */
[----:B------:R-:W-:-:S02]  /*2c30*/  SHF.L.U32 R107, R80, 0x4, RZ ;  /* 0x00000004506b7819 */ /* 0x000fc400000006ff */
[----:B------:R-:W-:Y:S01]  /*2c40*/  SHF.R.U32.HI R112, RZ, 0x1c, R80 ;  /* 0x0000001cff707819 */ /* 0x000fe20000011650 */
[----:B------:R-:W-:Y:S01]  /*2c50*/  FMUL.FTZ R76, R76, R130 ;  /* 0x000000824c4c7220 */ /* 0x000fe20000410000 */
[----:B------:R-:W-:Y:S02]  /*2c60*/  SHF.L.U32 R114, R181, 0x4, RZ ;  /* 0x00000004b5727819 */ /* 0x000fe400000006ff */
[----:B------:R-:W-:Y:S01]  /*2c70*/  SHF.R.U32.HI R113, RZ, 0x1c, R181 ;  /* 0x0000001cff717819 */ /* 0x000fe200000116b5 */
[----:B0-----:R-:W-:-:S04]  /*2c80*/  IMAD.WIDE.U32 R84, R80, 0x10, R92 ;  /* 0x0000001050547825 */ /* 0x001fc800078e005c */
[----:B------:R-:W-:-:S04]  /*2c90*/  IMAD.WIDE.U32 R92, R181, 0x10, R92 ;  /* 0x00000010b55c7825 */ /* 0x000fc800078e005c */
[C---:B------:R-:W-:Y:S01]  /*2ca0*/  FADD.FTZ R235, R134.reuse, R235 ;  /* 0x000000eb86eb7221 */ /* 0x040fe20000010000 */
[----:B------:R-:W-:Y:S01]  /*2cb0*/  FFMA.FTZ R190, R134, R179, R190 ;  /* 0x000000b386be7223 */ /* 0x000fe200000100be */
[----:B-1----:R-:W-:-:S04]  /*2cc0*/  IMAD.WIDE.U32 R80, R80, 0x10, R96 ;  /* 0x0000001050507825 */ /* 0x002fc800078e0060 */
[----:B------:R-:W-:Y:S01]  /*2cd0*/  FADD.FTZ R138, -R189, R138 ;  /* 0x0000008abd8a7221 */ /* 0x000fe20000010100 */
[----:B------:R-:W3:Y:S01]  /*2ce0*/  LDG.E.128 R84, desc[UR6][R84.64] ;  /* 0x0000000654547981 */ /* 0x000ee2000c1e1d00 */
[----:B------:R-:W-:-:S04]  /*2cf0*/  IMAD.WIDE.U32 R96, R181, 0x10, R96 ;  /* 0x00000010b5607825 */ /* 0x000fc800078e0060 */
[----:B------:R-:W-:Y:S01]  /*2d00*/  FMUL.FTZ R181, R8, R137 ;  /* 0x0000008908b57220 */ /* 0x000fe20000410000 */
[----:B------:R-:W-:Y:S01]  /*2d10*/  FFMA.FTZ R134, R82, R134, R76 ;  /* 0x0000008652867223 */ /* 0x000fe2000001004c */
[----:B------:R-:W-:Y:S01]  /*2d20*/  IADD3 R76, P2, R107, UR12, RZ ;  /* 0x0000000c6b4c7c10 */ /* 0x000fe2000ff5e0ff */
[----:B------:R-:W-:Y:S01]  /*2d30*/  FMUL.FTZ R183, R8, R138 ;  /* 0x0000008a08b77220 */ /* 0x000fe20000410000 */
[C---:B------:R-:W-:Y:S01]  /*2d40*/  FADD.FTZ R234, R135.reuse, R234 ;  /* 0x000000ea87ea7221 */ /* 0x040fe20000010000 */
[----:B------:R-:W-:Y:S01]  /*2d50*/  FFMA.FTZ R188, R135, R180, R188 ;  /* 0x000000b487bc7223 */ /* 0x000fe200000100bc */
[----:B--2---:R-:W-:Y:S01]  /*2d60*/  IADD3.X R77, R112, UR13, RZ, P2, !PT ;  /* 0x0000000d704d7c10 */ /* 0x004fe200097fe4ff */
[----:B------:R-:W-:Y:S01]  /*2d70*/  FFMA.FTZ R135, R79, R135, R78 ;  /* 0x000000874f877223 */ /* 0x000fe2000001004e */
[----:B------:R-:W2:Y:S01]  /*2d80*/  LDG.E.128 R80, desc[UR6][R80.64] ;  /* 0x0000000650507981 */ /* 0x000ea2000c1e1d00 */
[----:B------:R-:W-:Y:S01]  /*2d90*/  FADD.FTZ R139, -R189, R139 ;  /* 0x0000008bbd8b7221 */ /* 0x000fe20000010100 */
[----:B------:R-:W-:-:S02]  /*2da0*/  FADD.FTZ R249, R146, R249 ;  /* 0x000000f992f97221 */ /* 0x000fc40000010000 */
[----:B------:R-:W2:Y:S01]  /*2db0*/  LDG.E.128 R76, desc[UR6][R76.64] ;  /* 0x000000064c4c7981 */ /* 0x000ea2000c1e1d00 */
[----:B------:R-:W-:Y:S01]  /*2dc0*/  FFMA.FTZ R194, R146, R183, R194 ;  /* 0x000000b792c27223 */ /* 0x000fe200000100c2 */
[----:B------:R-:W-:Y:S01]  /*2dd0*/  FMUL.FTZ R185, R8, R139 ;  /* 0x0000008b08b97220 */ /* 0x000fe20000410000 */
[----:B------:R-:W-:Y:S01]  /*2de0*/  FADD.FTZ R248, R147, R248 ;  /* 0x000000f893f87221 */ /* 0x000fe20000010000 */
[C---:B------:R-:W-:Y:S01]  /*2df0*/  FADD.FTZ R215, R133.reuse, R215 ;  /* 0x000000d785d77221 */ /* 0x040fe20000010000 */
[----:B------:R-:W-:Y:S01]  /*2e00*/  FFMA.FTZ R186, R133, R177, R186 ;  /* 0x000000b185ba7223 */ /* 0x000fe200000100ba */
[----:B------:R-:W-:Y:S01]  /*2e10*/  FFMA.FTZ R193, R147, R185, R193 ;  /* 0x000000b993c17223 */ /* 0x000fe200000100c1 */
[C---:B------:R-:W-:Y:S01]  /*2e20*/  FADD.FTZ R216, R132.reuse, R216 ;  /* 0x000000d884d87221 */ /* 0x040fe20000010000 */
[----:B------:R-:W-:Y:S01]  /*2e30*/  FFMA.FTZ R187, R132, R175, R187 ;  /* 0x000000af84bb7223 */ /* 0x000fe200000100bb */
[----:B------:R-:W-:Y:S01]  /*2e40*/  FMUL.FTZ R88, R88, R140 ;  /* 0x0000008c58587220 */ /* 0x000fe20000410000 */
[C---:B------:R-:W-:Y:S01]  /*2e50*/  FADD.FTZ R237, R144.reuse, R237 ;  /* 0x000000ed90ed7221 */ /* 0x040fe20000010000 */
[----:B------:R-:W-:Y:S01]  /*2e60*/  FFMA.FTZ R192, R144, R131, R192 ;  /* 0x0000008390c07223 */ /* 0x000fe200000100c0 */
[----:B------:R-:W-:Y:S01]  /*2e70*/  FADD.FTZ R236, R145, R236 ;  /* 0x000000ec91ec7221 */ /* 0x000fe20000010000 */
[----:B----4-:R-:W4:Y:S01]  /*2e80*/  LDG.E.128 R96, desc[UR6][R96.64] ;  /* 0x0000000660607981 */ /* 0x010f22000c1e1d00 */
[C---:B---3--:R-:W-:Y:S01]  /*2e90*/  FADD.FTZ R127, R141.reuse, R127 ;  /* 0x0000007f8d7f7221 */ /* 0x048fe20000010000 */
[----:B------:R-:W-:-:S05]  /*2ea0*/  FFMA.FTZ R116, R141, R181, R116 ;  /* 0x000000b58d747223 */ /* 0x000fca0000010074 */
[----:B------:R0:W-:Y:S01]  /*2eb0*/  STL [R1+0x78], R116 ;  /* 0x0000787401007387 */ /* 0x0001e20000100800 */
[----:B------:R-:W-:-:S03]  /*2ec0*/  FMUL.FTZ R115, R115, R142 ;  /* 0x0000008e73737220 */ /* 0x000fc60000410000 */
[----:B0-----:R-:W3:Y:S01]  /*2ed0*/  LDL R116, [R1+0xb4] ;  /* 0x0000b40001747983 */ /* 0x001ee20000100800 */
[----:B------:R-:W-:-:S03]  /*2ee0*/  FADD.FTZ R119, R142, R119 ;  /* 0x000000778e777221 */ /* 0x000fc60000010000 */
[----:B------:R-:W-:Y:S04]  /*2ef0*/  STL [R1+0x60], R127 ;  /* 0x0000607f01007387 */ /* 0x000fe80000100800 */
[----:B------:R0:W-:Y:S01]  /*2f00*/  STL [R1+0x54], R119 ;  /* 0x0000547701007387 */ /* 0x0001e20000100800 */
[----:B------:R-:W-:Y:S01]  /*2f10*/  FFMA.FTZ R125, R142, R183, R125 ;  /* 0x000000b78e7d7223 */ /* 0x000fe2000001007d */
[----:B------:R-:W-:Y:S01]  /*2f20*/  FFMA.FTZ R146, R126, R146, R115 ;  /* 0x000000927e927223 */ /* 0x000fe20000010073 */
[----:B------:R-:W-:Y:S01]  /*2f30*/  FMUL.FTZ R115, R124, R143 ;  /* 0x0000008f7c737220 */ /* 0x000fe20000410000 */
[----:B0-----:R-:W4:Y:S04]  /*2f40*/  LDL R119, [R1+0xb8] ;  /* 0x0000b80001777983 */ /* 0x001f280000100800 */
[----:B------:R-:W-:Y:S01]  /*2f50*/  STL [R1+0x6c], R125 ;  /* 0x00006c7d01007387 */ /* 0x000fe20000100800 */
[----:B------:R-:W-:-:S03]  /*2f60*/  FADD.FTZ R123, R143, R123 ;  /* 0x0000007b8f7b7221 */ /* 0x000fc60000010000 */
[----:B------:R-:W4:Y:S01]  /*2f70*/  LDL.LU R138, [R1+0x4c] ;  /* 0x00004c00018a7983 */ /* 0x000f220000300800 */
[----:B------:R-:W-:-:S03]  /*2f80*/  FFMA.FTZ R147, R117, R147, R115 ;  /* 0x0000009375937223 */ /* 0x000fc60000010073 */
[----:B------:R-:W4:Y:S01]  /*2f90*/  LDL.LU R137, [R1+0x7c] ;  /* 0x00007c0001897983 */ /* 0x000f220000300800 */
[----:B------:R-:W-:-:S03]  /*2fa0*/  FFMA.FTZ R118, R143, R185, R118 ;  /* 0x000000b98f767223 */ /* 0x000fc60000010076 */
[----:B------:R-:W4:Y:S04]  /*2fb0*/  LDL R117, [R1+0xac] ;  /* 0x0000ac0001757983 */ /* 0x000f280000100800 */
[----:B------:R0:W-:Y:S04]  /*2fc0*/  STL [R1+0x58], R123 ;  /* 0x0000587b01007387 */ /* 0x0001e80000100800 */
[----:B0-----:R-:W4:Y:S04]  /*2fd0*/  LDL R123, [R1+0xb0] ;  /* 0x0000b000017b7983 */ /* 0x001f280000100800 */
[----:B------:R-:W4:Y:S04]  /*2fe0*/  LDL.LU R136, [R1+0x50] ;  /* 0x0000500001887983 */ /* 0x000f280000300800 */
[----:B------:R-:W4:Y:S04]  /*2ff0*/  LDL.LU R133, [R1+0x80] ;  /* 0x0000800001857983 */ /* 0x000f280000300800 */
[----:B------:R0:W-:Y:S04]  /*3000*/  STL [R1+0x70], R118 ;  /* 0x0000707601007387 */ /* 0x0001e80000100800 */
[----:B0-----:R-:W4:Y:S04]  /*3010*/  LDL R118, [R1+0xa4] ;  /* 0x0000a40001767983 */ /* 0x001f280000100800 */
[----:B------:R-:W4:Y:S01]  /*3020*/  LDL.LU R132, [R1+0x20] ;  /* 0x0000200001847983 */ /* 0x000f220000300800 */
[----:B------:R-:W-:Y:S01]  /*3030*/  FFMA.FTZ R144, R95, R144, R88 ;  /* 0x000000905f907223 */ /* 0x000fe20000010058 */
[----:B------:R-:W-:-:S02]  /*3040*/  IADD3 R88, P2, R114, UR12, RZ ;  /* 0x0000000c72587c10 */ /* 0x000fc4000ff5e0ff */
[----:B------:R-:W4:Y:S01]  /*3050*/  LDL R130, [R1+0xa8] ;  /* 0x0000a80001827983 */ /* 0x000f220000100800 */
[----:B------:R-:W-:Y:S01]  /*3060*/  FMUL.FTZ R90, R90, R141 ;  /* 0x0000008d5a5a7220 */ /* 0x000fe20000410000 */
[----:B------:R-:W-:Y:S02]  /*3070*/  IADD3.X R89, R113, UR13, RZ, P2, !PT ;  /* 0x0000000d71597c10 */ /* 0x000fe400097fe4ff */
[----:B------:R-:W4:Y:S01]  /*3080*/  LDL.LU R129, [R1+0x24] ;  /* 0x0000240001817983 */ /* 0x000f220000300800 */
[----:B--2---:R-:W-:-:S03]  /*3090*/  FADD.FTZ R76, -R189, R76 ;  /* 0x0000004cbd4c7221 */ /* 0x004fc60000010100 */
[----:B------:R-:W2:Y:S01]  /*30a0*/  LDL.LU R128, [R1+0x64] ;  /* 0x0000640001807983 */ /* 0x000ea20000300800 */
[----:B------:R-:W-:Y:S01]  /*30b0*/  FFMA.FTZ R191, R145, R181, R191 ;  /* 0x000000b591bf7223 */ /* 0x000fe200000100bf */
[----:B------:R-:W-:Y:S01]  /*30c0*/  FFMA.FTZ R145, R91, R145, R90 ;  /* 0x000000915b917223 */ /* 0x000fe2000001005a */
[----:B------:R-:W-:Y:S01]  /*30d0*/  FMUL.FTZ R115, R8, R76 ;  /* 0x0000004c08737220 */ /* 0x000fe20000410000 */
[----:B------:R-:W2:Y:S01]  /*30e0*/  LDG.E.128 R88, desc[UR6][R88.64] ;  /* 0x0000000658587981 */ /* 0x000ea2000c1e1d00 */
[----:B------:R-:W-:-:S03]  /*30f0*/  FADD.FTZ R77, -R189, R77 ;  /* 0x0000004dbd4d7221 */ /* 0x000fc60000010100 */
[----:B------:R-:W2:Y:S01]  /*3100*/  LDG.E.128 R92, desc[UR6][R92.64] ;  /* 0x000000065c5c7981 */ /* 0x000ea2000c1e1d00 */
[----:B------:R-:W-:Y:S01]  /*3110*/  FADD.FTZ R250, R81, R250 ;  /* 0x000000fa51fa7221 */ /* 0x000fe20000010000 */
[----:B------:R-:W-:Y:S01]  /*3120*/  FADD.FTZ R78, -R189, R78 ;  /* 0x0000004ebd4e7221 */ /* 0x000fe20000010100 */
[C---:B------:R-:W-:Y:S01]  /*3130*/  FADD.FTZ R251, R80.reuse, R251 ;  /* 0x000000fb50fb7221 */ /* 0x040fe20000010000 */
[----:B------:R-:W-:Y:S01]  /*3140*/  FFMA.FTZ R196, R80, R115, R196 ;  /* 0x0000007350c47223 */ /* 0x000fe200000100c4 */
[----:B---3--:R-:W-:-:S04]  /*3150*/  FMUL.FTZ R116, R116, R84 ;  /* 0x0000005474747220 */ /* 0x008fc80000410000 */
[----:B----4-:R-:W-:Y:S02]  /*3160*/  FFMA.FTZ R116, R119, R80, R116 ;  /* 0x0000005077747223 */ /* 0x010fe40000010074 */
[----:B------:R-:W3:Y:S04]  /*3170*/  LDL R119, [R1+0x9c] ;  /* 0x00009c0001777983 */ /* 0x000ee80000100800 */
[----:B------:R-:W4:Y:S01]  /*3180*/  LDL.LU R127, [R1+0x1c] ;  /* 0x00001c00017f7983 */ /* 0x000f220000300800 */
[----:B------:R-:W-:-:S03]  /*3190*/  FADD.FTZ R138, R84, R138 ;  /* 0x0000008a548a7221 */ /* 0x000fc60000010000 */
[----:B------:R-:W4:Y:S04]  /*31a0*/  LDL R126, [R1+0xa0] ;  /* 0x0000a000017e7983 */ /* 0x000f280000100800 */
[----:B------:R-:W4:Y:S04]  /*31b0*/  LDL.LU R125, [R1+0x28] ;  /* 0x00002800017d7983 */ /* 0x000f280000300800 */
[----:B------:R-:W4:Y:S01]  /*31c0*/  LDL.LU R124, [R1+0x68] ;  /* 0x00006800017c7983 */ /* 0x000f220000300800 */
[----:B------:R-:W-:Y:S01]  /*31d0*/  FFMA.FTZ R137, R84, R115, R137 ;  /* 0x0000007354897223 */ /* 0x000fe20000010089 */
[----:B------:R-:W-:Y:S01]  /*31e0*/  FMUL.FTZ R84, R8, R77 ;  /* 0x0000004d08547220 */ /* 0x000fe20000410000 */
[----:B------:R-:W-:Y:S01]  /*31f0*/  FMUL.FTZ R117, R117, R85 ;  /* 0x0000005575757220 */ /* 0x000fe20000410000 */
[----:B------:R-:W-:Y:S04]  /*3200*/  STL [R1+0x4c], R138 ;  /* 0x00004c8a01007387 */ /* 0x000fe80000100800 */
[----:B------:R-:W4:Y:S01]  /*3210*/  LDL R76, [R1+0x94] ;  /* 0x00009400014c7983 */ /* 0x000f220000100800 */
[----:B------:R-:W-:-:S03]  /*3220*/  FFMA.FTZ R195, R81, R84, R195 ;  /* 0x0000005451c37223 */ /* 0x000fc600000100c3 */
[----:B------:R-:W-:Y:S01]  /*3230*/  STL [R1+0x7c], R137 ;  /* 0x00007c8901007387 */ /* 0x000fe20000100800 */
[----:B------:R-:W-:Y:S01]  /*3240*/  FFMA.FTZ R117, R123, R81, R117 ;  /* 0x000000517b757223 */ /* 0x000fe20000010075 */
[C---:B------:R-:W-:Y:S02]  /*3250*/  FADD.FTZ R136, R85.reuse, R136 ;  /* 0x0000008855887221 */ /* 0x040fe40000010000 */
[----:B------:R-:W4:Y:S01]  /*3260*/  LDL R123, [R1+0x98] ;  /* 0x00009800017b7983 */ /* 0x000f220000100800 */
[----:B------:R-:W-:-:S03]  /*3270*/  FFMA.FTZ R133, R85, R84, R133 ;  /* 0x0000005455857223 */ /* 0x000fc60000010085 */
[----:B------:R-:W4:Y:S01]  /*3280*/  LDL R81, [R1+0x8c] ;  /* 0x00008c0001517983 */ /* 0x000f220000100800 */
[----:B------:R-:W-:-:S03]  /*3290*/  FMUL.FTZ R85, R8, R78 ;  /* 0x0000004e08557220 */ /* 0x000fc60000410000 */
[----:B------:R-:W-:Y:S04]  /*32a0*/  STL [R1+0x50], R136 ;  /* 0x0000508801007387 */ /* 0x000fe80000100800 */
[----:B------:R-:W-:Y:S04]  /*32b0*/  STL [R1+0x80], R133 ;  /* 0x0000808501007387 */ /* 0x000fe80000100800 */
[----:B------:R-:W4:Y:S04]  /*32c0*/  LDL R80, [R1+0x90] ;  /* 0x0000900001507983 */ /* 0x000f280000100800 */
[----:B------:R-:W4:Y:S01]  /*32d0*/  LDL R78, [R1+0x84] ;  /* 0x00008400014e7983 */ /* 0x000f220000100800 */
[----:B------:R-:W-:-:S05]  /*32e0*/  FADD.FTZ R132, R82, R132 ;  /* 0x0000008452847221 */ /* 0x000fca0000010000 */
[----:B------:R-:W-:Y:S04]  /*32f0*/  STL [R1+0x20], R132 ;  /* 0x0000208401007387 */ /* 0x000fe80000100800 */
[----:B------:R-:W4:Y:S01]  /*3300*/  LDL R77, [R1+0x88] ;  /* 0x00008800014d7983 */ /* 0x000f220000100800 */
[C---:B------:R-:W-:Y:S01]  /*3310*/  FADD.FTZ R79, -R189.reuse, R79 ;  /* 0x0000004fbd4f7221 */ /* 0x040fe20000010100 */
[----:B------:R-:W-:Y:S01]  /*3320*/  FMUL.FTZ R118, R118, R86 ;  /* 0x0000005676767220 */ /* 0x000fe20000410000 */
[C---:B------:R-:W-:Y:S01]  /*3330*/  FADD.FTZ R129, R86.reuse, R129 ;  /* 0x0000008156817221 */ /* 0x040fe20000010000 */
[----:B--2---:R-:W-:Y:S01]  /*3340*/  FFMA.FTZ R128, R86, R85, R128 ;  /* 0x0000005556807223 */ /* 0x004fe20000010080 */
[----:B------:R-:W-:Y:S01]  /*3350*/  FMUL.FTZ R86, R8, R79 ;  /* 0x0000004f08567220 */ /* 0x000fe20000410000 */
[C---:B------:R-:W-:Y:S01]  /*3360*/  FADD.FTZ R89, -R189.reuse, R89 ;  /* 0x00000059bd597221 */ /* 0x040fe20000010100 */
[----:B------:R-:W-:Y:S01]  /*3370*/  FADD.FTZ R28, R96, R28 ;  /* 0x0000001c601c7221 */ /* 0x000fe20000010000 */
[----:B------:R-:W-:Y:S01]  /*3380*/  FADD.FTZ R90, -R189, R90 ;  /* 0x0000005abd5a7221 */ /* 0x000fe20000010100 */
[----:B------:R-:W-:Y:S01]  /*3390*/  FADD.FTZ R33, R92, R33 ;  /* 0x000000215c217221 */ /* 0x000fe20000010000 */
[----:B------:R-:W-:Y:S01]  /*33a0*/  FADD.FTZ R27, R97, R27 ;  /* 0x0000001b611b7221 */ /* 0x000fe20000010000 */
[----:B------:R-:W-:Y:S01]  /*33b0*/  FADD.FTZ R34, R93, R34 ;  /* 0x000000225d227221 */ /* 0x000fe20000010000 */
[----:B------:R-:W-:Y:S01]  /*33c0*/  FADD.FTZ R91, -R189, R91 ;  /* 0x0000005bbd5b7221 */ /* 0x000fe20000010100 */
[----:B------:R-:W-:Y:S01]  /*33d0*/  FADD.FTZ R30, R98, R30 ;  /* 0x0000001e621e7221 */ /* 0x000fe20000010000 */
[----:B------:R-:W-:Y:S01]  /*33e0*/  FADD.FTZ R29, R99, R29 ;  /* 0x0000001d631d7221 */ /* 0x000fe20000010000 */
[----:B------:R-:W-:Y:S04]  /*33f0*/  STL [R1+0x24], R129 ;  /* 0x0000248101007387 */ /* 0x000fe80000100800 */
[----:B------:R-:W-:Y:S01]  /*3400*/  STL [R1+0x64], R128 ;  /* 0x0000648001007387 */ /* 0x000fe20000100800 */
[----:B------:R-:W-:Y:S01]  /*3410*/  FFMA.FTZ R118, R130, R82, R118 ;  /* 0x0000005282767223 */ /* 0x000fe20000010076 */
[----:B------:R-:W-:Y:S01]  /*3420*/  IADD3 R151, R151, UR10, RZ ;  /* 0x0000000a97977c10 */ /* 0x000fe2000fffe0ff */
[----:B------:R-:W-:-:S03]  /*3430*/  UMOV UR4, 0xffffffff ;  /* 0xffffffff00047882 */ /* 0x000fc60000000000 */
[----:B------:R-:W-:Y:S01]  /*3440*/  ISETP.GE.AND P3, PT, R151, UR11, PT ;  /* 0x0000000b97007c0c */ /* 0x000fe2000bf66270 */
[----:B------:R-:W-:Y:S01]  /*3450*/  FFMA.FTZ R198, R82, R85, R198 ;  /* 0x0000005552c67223 */ /* 0x000fe200000100c6 */
[----:B------:R-:W-:Y:S01]  /*3460*/  P2R R223, PR, RZ, 0x10 ;  /* 0x00000010ffdf7803 */ /* 0x000fe20000000000 */
[-C--:B------:R-:W-:Y:S01]  /*3470*/  FFMA.FTZ R197, R83, R86.reuse, R197 ;  /* 0x0000005653c57223 */ /* 0x080fe200000100c5 */
[----:B------:R-:W-:Y:S01]  /*3480*/  FADD.FTZ R31, R94, R31 ;  /* 0x0000001f5e1f7221 */ /* 0x000fe20000010000 */
[----:B------:R-:W-:Y:S01]  /*3490*/  FADD.FTZ R32, R95, R32 ;  /* 0x000000205f207221 */ /* 0x000fe20000010000 */
[----:B------:R-:W-:Y:S01]  /*34a0*/  P2R R130, PR, RZ, 0x8 ;  /* 0x00000008ff827803 */ /* 0x000fe20000000000 */
[----:B---3--:R-:W-:Y:S01]  /*34b0*/  FMUL.FTZ R119, R119, R87 ;  /* 0x0000005777777220 */ /* 0x008fe20000410000 */
[C---:B----4-:R-:W-:Y:S01]  /*34c0*/  FADD.FTZ R125, R87.reuse, R125 ;  /* 0x0000007d577d7221 */ /* 0x050fe20000010000 */
[----:B------:R-:W-:Y:S01]  /*34d0*/  FFMA.FTZ R124, R87, R86, R124 ;  /* 0x00000056577c7223 */ /* 0x000fe2000001007c */
[----:B------:R-:W-:-:S04]  /*34e0*/  FADD.FTZ R87, -R189, R88 ;  /* 0x00000058bd577221 */ /* 0x000fc80000010100 */
[----:B------:R-:W-:Y:S01]  /*34f0*/  FMUL.FTZ R87, R8, R87 ;  /* 0x0000005708577220 */ /* 0x000fe20000410000 */
[----:B------:R-:W-:-:S03]  /*3500*/  FMUL.FTZ R76, R76, R92 ;  /* 0x0000005c4c4c7220 */ /* 0x000fc60000410000 */
[-C--:B------:R-:W-:Y:S01]  /*3510*/  FFMA.FTZ R24, R96, R87.reuse, R24 ;  /* 0x0000005760187223 */ /* 0x080fe20000010018 */
[----:B------:R-:W-:Y:S01]  /*3520*/  FFMA.FTZ R149, R92, R87, R149 ;  /* 0x000000575c957223 */ /* 0x000fe20000010095 */
[----:B------:R-:W-:Y:S01]  /*3530*/  FMUL.FTZ R92, R8, R89 ;  /* 0x00000059085c7220 */ /* 0x000fe20000410000 */
[----:B------:R-:W-:-:S03]  /*3540*/  FFMA.FTZ R96, R123, R96, R76 ;  /* 0x000000607b607223 */ /* 0x000fc6000001004c */
[-C--:B------:R-:W-:Y:S01]  /*3550*/  FFMA.FTZ R23, R97, R92.reuse, R23 ;  /* 0x0000005c61177223 */ /* 0x080fe20000010017 */
[----:B------:R-:W-:Y:S01]  /*3560*/  FMUL.FTZ R76, R81, R93 ;  /* 0x0000005d514c7220 */ /* 0x000fe20000410000 */
[----:B------:R-:W-:Y:S01]  /*3570*/  FFMA.FTZ R150, R93, R92, R150 ;  /* 0x0000005c5d967223 */ /* 0x000fe20000010096 */
[C---:B------:R-:W-:Y:S01]  /*3580*/  FMUL.FTZ R93, R8.reuse, R90 ;  /* 0x0000005a085d7220 */ /* 0x040fe20000410000 */
[----:B------:R-:W-:-:S03]  /*3590*/  FMUL.FTZ R123, R8, R91 ;  /* 0x0000005b087b7220 */ /* 0x000fc60000410000 */
[----:B------:R-:W-:Y:S01]  /*35a0*/  FFMA.FTZ R26, R98, R93, R26 ;  /* 0x0000005d621a7223 */ /* 0x000fe2000001001a */
[----:B------:R-:W-:Y:S01]  /*35b0*/  FFMA.FTZ R97, R80, R97, R76 ;  /* 0x0000006150617223 */ /* 0x000fe2000001004c */
[----:B------:R-:W-:Y:S01]  /*35c0*/  FMUL.FTZ R76, R78, R94 ;  /* 0x0000005e4e4c7220 */ /* 0x000fe20000410000 */
[----:B------:R-:W-:-:S03]  /*35d0*/  FFMA.FTZ R25, R99, R123, R25 ;  /* 0x0000007b63197223 */ /* 0x000fc60000010019 */
[----:B------:R-:W-:Y:S01]  /*35e0*/  FFMA.FTZ R98, R77, R98, R76 ;  /* 0x000000624d627223 */ /* 0x000fe2000001004c */
[----:B------:R-:W-:Y:S01]  /*35f0*/  FMUL.FTZ R76, R246, R95 ;  /* 0x0000005ff64c7220 */ /* 0x000fe20000410000 */
[----:B------:R-:W-:-:S03]  /*3600*/  FFMA.FTZ R77, R0, R156, RZ ;  /* 0x0000009c004d7223 */ /* 0x000fc600000100ff */
[----:B------:R-:W-:Y:S01]  /*3610*/  FFMA.FTZ R99, R247, R99, R76 ;  /* 0x00000063f7637223 */ /* 0x000fe2000001004c */
[----:B------:R-:W-:Y:S01]  /*3620*/  FADD.FTZ R76, RZ, R156 ;  /* 0x0000009cff4c7221 */ /* 0x000fe20000010000 */
        /* <DEDUP_REMOVED lines=40> */
[----:B------:R-:W-:Y:S01]  /*38b0*/  FADD.FTZ R127, R83, R127 ;  /* 0x0000007f537f7221 */ /* 0x000fe20000010000 */
[----:B------:R-:W-:Y:S02]  /*38c0*/  FFMA.FTZ R77, R181, R145, R77 ;  /* 0x00000091b54d7223 */ /* 0x000fe4000001004d */
[----:B------:R-:W-:Y:S02]  /*38d0*/  FADD.FTZ R76, R145, R76 ;  /* 0x0000004c914c7221 */ /* 0x000fe40000010000 */
[----:B------:R-:W-:Y:S01]  /*38e0*/  FFMA.FTZ R77, R183, R146, R77 ;  /* 0x00000092b74d7223 */ /* 0x000fe2000001004d */
[----:B------:R-:W-:Y:S01]  /*38f0*/  STL [R1+0x1c], R127 ;  /* 0x00001c7f01007387 */ /* 0x000fe20000100800 */
[----:B------:R-:W-:-:S03]  /*3900*/  FADD.FTZ R76, R146, R76 ;  /* 0x0000004c924c7221 */ /* 0x000fc60000010000 */
[----:B------:R-:W-:Y:S01]  /*3910*/  STL [R1+0x28], R125 ;  /* 0x0000287d01007387 */ /* 0x000fe20000100800 */
[----:B------:R-:W-:Y:S01]  /*3920*/  FADD.FTZ R76, R147, R76 ;  /* 0x0000004c934c7221 */ /* 0x000fe20000010000 */
[----:B------:R-:W-:Y:S02]  /*3930*/  FFMA.FTZ R77, R185, R147, R77 ;  /* 0x00000093b94d7223 */ /* 0x000fe4000001004d */
[----:B------:R0:W-:Y:S01]  /*3940*/  STL [R1+0x68], R124 ;  /* 0x0000687c01007387 */ /* 0x0001e20000100800 */
[----:B------:R-:W-:Y:S01]  /*3950*/  FADD.FTZ R76, R116, R76 ;  /* 0x0000004c744c7221 */ /* 0x000fe20000010000 */
[----:B------:R-:W-:Y:S01]  /*3960*/  FFMA.FTZ R77, R115, R116, R77 ;  /* 0x00000074734d7223 */ /* 0x000fe2000001004d */
[----:B0-----:R-:W0:Y:S02]  /*3970*/  S2R R124, SR_TID.X ;  /* 0x00000000007c7919 */ /* 0x001e240000002100 */
[----:B------:R-:W-:Y:S01]  /*3980*/  FADD.FTZ R76, R117, R76 ;  /* 0x0000004c754c7221 */ /* 0x000fe20000010000 */
[----:B------:R-:W-:Y:S01]  /*3990*/  FFMA.FTZ R77, R84, R117, R77 ;  /* 0x00000075544d7223 */ /* 0x000fe2000001004d */
[----:B------:R-:W-:-:S02]  /*39a0*/  FFMA.FTZ R119, R126, R83, R119 ;  /* 0x000000537e777223 */ /* 0x000fc40000010077 */
        /* <DEDUP_REMOVED lines=10> */
[----:B------:R-:W-:Y:S01]  /*3a50*/  FFMA.FTZ R35, R94, R93, R35 ;  /* 0x0000005d5e237223 */ /* 0x000fe20000010023 */
[----:B------:R-:W-:Y:S01]  /*3a60*/  FFMA.FTZ R148, R95, R123, R148 ;  /* 0x0000007b5f947223 */ /* 0x000fe20000010094 */
[----:B------:R-:W-:Y:S01]  /*3a70*/  FADD.FTZ R76, R76, R99 ;  /* 0x000000634c4c7221 */ /* 0x000fe20000010000 */
[----:B------:R-:W-:Y:S01]  /*3a80*/  FFMA.FTZ R77, R123, R99, R77 ;  /* 0x000000637b4d7223 */ /* 0x000fe2000001004d */
[----:B0-----:R-:W-:Y:S01]  /*3a90*/  LOP3.LUT P2, RZ, R124, 0x1f, RZ, 0xc0, !PT ;  /* 0x0000001f7cff7812 */ /* 0x001fe2000784c0ff */
[----:B------:R-:W-:-:S12]  /*3aa0*/  BRA.DIV UR4, `(.L_x_2711) ;  /* 0x0000002204187947 */ /* 0x000fd8000b800000 */
        /* <DEDUP_REMOVED lines=18> */
.L_x_2732:
[----:B-1----:R-:W-:Y:S01]  /*3bd0*/  FADD.FTZ R76, R76, R79 ;  /* 0x0000004f4c4c7221 */ /* 0x002fe20000010000 */
[----:B0-----:R-:W-:Y:S01]  /*3be0*/  FADD.FTZ R77, R77, R78 ;  /* 0x0000004e4d4d7221 */ /* 0x001fe20000010000 */
[----:B------:R-:W-:Y:S06]  /*3bf0*/  @P2 BRA `(.L_x_2712) ;  /* 0x0000000000242947 */ /* 0x000fec0003800000 */
        /* <DEDUP_REMOVED lines=9> */
.L_x_2712:
[----:B------:R-:W-:Y:S05]  /*3c90*/  WARPSYNC.ALL ;  /* 0x0000000000007948 */ /* 0x000fea0003800000 */
[----:B------:R-:W1:Y:S08]  /*3ca0*/  S2UR UR5, SR_CgaCtaId ;  /* 0x00000000000579c3 */ /* 0x000e700000008800 */
[----:B------:R-:W-:Y:S01]  /*3cb0*/  BAR.SYNC.DEFER_BLOCKING 0x0 ;  /* 0x0000000000007b1d */ /* 0x000fe20000010000 */
[----:B------:R-:W-:-:S02]  /*3cc0*/  SHF.R.U32.HI R80, RZ, 0x5, R124 ;  /* 0x00000005ff507819 */ /* 0x000fc4000001167c */
        /* <DEDUP_REMOVED lines=44> */
[----:B-----5:R-:W-:Y:S01]  /*3f90*/  @P1 FADD.FTZ R76, R60, R76 ;  /* 0x0000004c3c4c1221 */ /* 0x020fe20000010000 */
[----:B------:R-:W-:Y:S01]  /*3fa0*/  @P1 FADD.FTZ R77, R61, R77 ;  /* 0x0000004d3d4d1221 */ /* 0x000fe20000010000 */
[----:B------:R-:W-:Y:S01]  /*3fb0*/  @P1 FADD.FTZ R78, R62, R78 ;  /* 0x0000004e3e4e1221 */ /* 0x000fe20000010000 */
[----:B------:R-:W-:Y:S01]  /*3fc0*/  @P1 FADD.FTZ R79, R63, R79 ;  /* 0x0000004f3f4f1221 */ /* 0x000fe20000010000 */
[----:B------:R-:W-:Y:S06]  /*3fd0*/  @!P2 BRA `(.L_x_2713) ;  /* 0x000000000024a947 */ /* 0x000fec0003800000 */
[----:B------:R-:W-:Y:S02]  /*3fe0*/  ISETP.NE.U32.AND P3, PT, RZ, UR16, PT ;  /* 0x00000010ff007c0c */ /* 0x000fe4000bf65070 */
[----:B------:R-:W-:Y:S02]  /*3ff0*/  IADD3 R88, P4, R155, UR16, RZ ;  /* 0x000000109b587c10 */ /* 0x000fe4000ff9e0ff */
[----:B------:R-:W-:Y:S02]  /*4000*/  ISETP.NE.AND.EX P3, PT, RZ, UR17, PT, P3 ;  /* 0x00000011ff007c0c */ /* 0x000fe4000bf65330 */
[----:B------:R-:W-:Y:S02]  /*4010*/  IADD3.X R89, R154, UR17, RZ, P4, !PT ;  /* 0x000000119a597c10 */ /* 0x000fe4000a7fe4ff */
[----:B------:R-:W-:Y:S02]  /*4020*/  SEL R83, R79, R71, P3 ;  /* 0x000000474f537207 */ /* 0x000fe40001800000 */
[----:B------:R-:W-:-:S02]  /*4030*/  SEL R82, R78, R70, P3 ;  /* 0x000000464e527207 */ /* 0x000fc40001800000 */
[----:B------:R-:W-:Y:S02]  /*4040*/  SEL R81, R77, R69, P3 ;  /* 0x000000454d517207 */ /* 0x000fe40001800000 */
[----:B------:R-:W-:-:S05]  /*4050*/  SEL R80, R76, R68, P3 ;  /* 0x000000444c507207 */ /* 0x000fca0001800000 */
[----:B------:R0:W-:Y:S02]  /*4060*/  STG.E.128 desc[UR6][R88.64], R80 ;  /* 0x0000005058007986 */ /* 0x0001e4000c101d06 */
.L_x_2713:
[----:B0-----:R-:W-:Y:S02]  /*4070*/  IADD3 R80, P4, R155, UR20, RZ ;  /* 0x000000149b507c10 */ /* 0x001fe4000ff9e0ff */
[----:B------:R-:W-:Y:S02]  /*4080*/  ISETP.NE.U32.AND P3, PT, RZ, UR18, PT ;  /* 0x00000012ff007c0c */ /* 0x000fe4000bf65070 */
[----:B------:R-:W-:Y:S02]  /*4090*/  IADD3.X R81, R154, UR21, RZ, P4, !PT ;  /* 0x000000159a517c10 */ /* 0x000fe4000a7fe4ff */
[----:B------:R-:W-:-:S03]  /*40a0*/  ISETP.NE.AND.EX P3, PT, RZ, UR19, PT, P3 ;  /* 0x00000013ff007c0c */ /* 0x000fc6000bf65330 */
[----:B------:R0:W-:Y:S10]  /*40b0*/  STG.E.128 desc[UR6][R80.64], R76 ;  /* 0x0000004c50007986 */ /* 0x0001f4000c101d06 */
[----:B------:R-:W-:Y:S05]  /*40c0*/  @!P3 BRA `(.L_x_2714) ;  /* 0x000000000024b947 */ /* 0x000fea0003800000 */
[----:B0-----:R-:W-:-:S04]  /*40d0*/  IADD3 R80, P4, R155, UR18, RZ ;  /* 0x000000129b507c10 */ /* 0x001fc8000ff9e0ff */
[----:B------:R-:W-:Y:S02]  /*40e0*/  IADD3.X R81, R154, UR19, RZ, P4, !PT ;  /* 0x000000139a517c10 */ /* 0x000fe4000a7fe4ff */
[----:B------:R-:W-:-:S04]  /*40f0*/  ISETP.NE.U32.AND P4, PT, RZ, UR18, PT ;  /* 0x00000012ff007c0c */ /* 0x000fc8000bf85070 */
[----:B------:R-:W-:-:S04]  /*4100*/  ISETP.NE.AND.EX P4, PT, RZ, UR19, PT, P4 ;  /* 0x00000013ff007c0c */ /* 0x000fc8000bf85340 */
[----:B------:R-:W-:Y:S02]  /*4110*/  SEL R79, R79, R75, P4 ;  /* 0x0000004b4f4f7207 */ /* 0x000fe40002000000 */
[----:B------:R-:W-:Y:S02]  /*4120*/  SEL R78, R78, R74, P4 ;  /* 0x0000004a4e4e7207 */ /* 0x000fe40002000000 */
[----:B------:R-:W-:Y:S02]  /*4130*/  SEL R77, R77, R73, P4 ;  /* 0x000000494d4d7207 */ /* 0x000fe40002000000 */
[----:B------:R-:W-:-:S05]  /*4140*/  SEL R76, R76, R72, P4 ;  /* 0x000000484c4c7207 */ /* 0x000fca0002000000 */
[----:B------:R1:W-:Y:S02]  /*4150*/  STG.E.128 desc[UR6][R80.64], R76 ;  /* 0x0000004c50007986 */ /* 0x0003e4000c101d06 */
.L_x_2714:
[----:B------:R-:W-:Y:S01]  /*4160*/  IADD3 R140, P4, R153, UR20, RZ ;  /* 0x00000014998c7c10 */ /* 0x000fe2000ff9e0ff */
[-CC-:B01----:R-:W-:Y:S01]  /*4170*/  FFMA.FTZ R76, R165, R143.reuse, R142.reuse ;  /* 0x0000008fa54c7223 */ /* 0x183fe2000001008e */
[-CC-:B------:R-:W-:Y:S01]  /*4180*/  FFMA.FTZ R77, R167, R143.reuse, R142.reuse ;  /* 0x0000008fa74d7223 */ /* 0x180fe2000001008e */
[-CC-:B------:R-:W-:Y:S01]  /*4190*/  FFMA.FTZ R78, R169, R143.reuse, R142.reuse ;  /* 0x0000008fa94e7223 */ /* 0x180fe2000001008e */
[----:B------:R-:W-:Y:S01]  /*41a0*/  IADD3.X R141, R152, UR21, RZ, P4, !PT ;  /* 0x00000015988d7c10 */ /* 0x000fe2000a7fe4ff */
[----:B------:R-:W-:Y:S01]  /*41b0*/  FFMA.FTZ R79, R171, R143, R142 ;  /* 0x0000008fab4f7223 */ /* 0x000fe2000001008e */
[----:B------:R-:W-:Y:S01]  /*41c0*/  @P3 IADD3 R90, P4, R153, UR18, RZ ;  /* 0x00000012995a3c10 */ /* 0x000fe2000ff9e0ff */
[----:B------:R-:W-:Y:S01]  /*41d0*/  FADD.FTZ R76, R166, -R76 ;  /* 0x8000004ca64c7221 */ /* 0x000fe20000010000 */
[----:B------:R-:W-:Y:S01]  /*41e0*/  FADD.FTZ R77, R168, -R77 ;  /* 0x8000004da84d7221 */ /* 0x000fe20000010000 */
[----:B------:R-:W-:Y:S01]  /*41f0*/  FADD.FTZ R78, R170, -R78 ;  /* 0x8000004eaa4e7221 */ /* 0x000fe20000010000 */
[----:B------:R-:W-:Y:S01]  /*4200*/  @P3 IADD3.X R91, R152, UR19, RZ, P4, !PT ;  /* 0x00000013985b3c10 */ /* 0x000fe2000a7fe4ff */
[----:B------:R-:W-:Y:S01]  /*4210*/  FADD.FTZ R79, R172, -R79 ;  /* 0x8000004fac4f7221 */ /* 0x000fe20000010000 */
[----:B------:R-:W-:Y:S01]  /*4220*/  IADD3 R88, P4, R7, UR20, RZ ;  /* 0x0000001407587c10 */ /* 0x000fe2000ff9e0ff */
[C---:B------:R-:W-:Y:S01]  /*4230*/  FMUL.FTZ R76, R8.reuse, R76 ;  /* 0x0000004c084c7220 */ /* 0x040fe20000410000 */
[C---:B------:R-:W-:Y:S01]  /*4240*/  FMUL.FTZ R77, R8.reuse, R77 ;  /* 0x0000004d084d7220 */ /* 0x040fe20000410000 */
[----:B------:R-:W-:Y:S01]  /*4250*/  FMUL.FTZ R78, R8, R78 ;  /* 0x0000004e084e7220 */ /* 0x000fe20000410000 */
[----:B------:R-:W-:Y:S01]  /*4260*/  IADD3.X R89, R6, UR21, RZ, P4, !PT ;  /* 0x0000001506597c10 */ /* 0x000fe2000a7fe4ff */
[----:B------:R-:W-:Y:S01]  /*4270*/  FMUL.FTZ R79, R8, R79 ;  /* 0x0000004f084f7220 */ /* 0x000fe20000410000 */
[----:B------:R-:W-:Y:S01]  /*4280*/  IADD3 R132, P4, R5, UR20, RZ ;  /* 0x0000001405847c10 */ /* 0x000fe2000ff9e0ff */
[----:B------:R-:W-:Y:S01]  /*4290*/  @P1 FADD.FTZ R76, R36, R76 ;  /* 0x0000004c244c1221 */ /* 0x000fe20000010000 */
[----:B------:R-:W-:Y:S01]  /*42a0*/  @P1 FADD.FTZ R77, R37, R77 ;  /* 0x0000004d254d1221 */ /* 0x000fe20000010000 */
[----:B------:R-:W-:Y:S01]  /*42b0*/  @P1 FADD.FTZ R78, R38, R78 ;  /* 0x0000004e264e1221 */ /* 0x000fe20000010000 */
[----:B------:R-:W-:Y:S01]  /*42c0*/  IADD3.X R133, R4, UR21, RZ, P4, !PT ;  /* 0x0000001504857c10 */ /* 0x000fe2000a7fe4ff */
[----:B------:R-:W-:Y:S01]  /*42d0*/  @P1 FADD.FTZ R79, R39, R79 ;  /* 0x0000004f274f1221 */ /* 0x000fe20000010000 */
[----:B------:R-:W-:-:S04]  /*42e0*/  IADD3 R126, P4, R3, UR20, RZ ;  /* 0x00000014037e7c10 */ /* 0x000fc8000ff9e0ff */
[----:B------:R-:W-:Y:S02]  /*42f0*/  IADD3.X R127, R2, UR21, RZ, P4, !PT ;  /* 0x00000015027f7c10 */ /* 0x000fe4000a7fe4ff */
[----:B------:R-:W-:-:S04]  /*4300*/  IADD3 R94, P4, R158, UR20, RZ ;  /* 0x000000149e5e7c10 */ /* 0x000fc8000ff9e0ff */
[----:B------:R-:W-:Y:S02]  /*4310*/  IADD3.X R95, R157, UR21, RZ, P4, !PT ;  /* 0x000000159d5f7c10 */ /* 0x000fe4000a7fe4ff */
[----:B------:R-:W-:-:S04]  /*4320*/  ISETP.NE.U32.AND P4, PT, RZ, UR16, PT ;  /* 0x00000010ff007c0c */ /* 0x000fc8000bf85070 */
[----:B------:R-:W-:Y:S01]  /*4330*/  ISETP.NE.AND.EX P4, PT, RZ, UR17, PT, P4 ;  /* 0x00000011ff007c0c */ /* 0x000fe2000bf85340 */
[----:B------:R-:W-:-:S12]  /*4340*/  @!P2 BRA `(.L_x_2715) ;  /* 0x00000000001ca947 */ /* 0x000fd80003800000 */
[----:B------:R-:W-:Y:S02]  /*4350*/  IADD3 R124, P5, R153, UR16, RZ ;  /* 0x00000010997c7c10 */ /* 0x000fe4000ffbe0ff */
[----:B------:R-:W-:Y:S02]  /*4360*/  SEL R83, R79, R71, P4 ;  /* 0x000000474f537207 */ /* 0x000fe40002000000 */
[----:B------:R-:W-:Y:S02]  /*4370*/  IADD3.X R125, R152, UR17, RZ, P5, !PT ;  /* 0x00000011987d7c10 */ /* 0x000fe4000affe4ff */
[----:B------:R-:W-:Y:S02]  /*4380*/  SEL R82, R78, R70, P4 ;  /* 0x000000464e527207 */ /* 0x000fe40002000000 */
[----:B------:R-:W-:Y:S02]  /*4390*/  SEL R81, R77, R69, P4 ;  /* 0x000000454d517207 */ /* 0x000fe40002000000 */
[----:B------:R-:W-:-:S05]  /*43a0*/  SEL R80, R76, R68, P4 ;  /* 0x000000444c507207 */ /* 0x000fca0002000000 */
[----:B------:R0:W-:Y:S02]  /*43b0*/  STG.E.128 desc[UR6][R124.64], R80 ;  /* 0x000000507c007986 */ /* 0x0001e4000c101d06 */
.L_x_2715:
[----:B------:R-:W-:Y:S01]  /*43c0*/  @P3 IADD3 R138, P5, R7, UR18, RZ ;  /* 0x00000012078a3c10 */ /* 0x000fe2000ffbe0ff */
[----:B------:R1:W-:Y:S01]  /*43d0*/  STG.E.128 desc[UR6][R140.64], R76 ;  /* 0x0000004c8c007986 */ /* 0x0003e2000c101d06 */
[-CC-:B------:R-:W-:Y:S01]  /*43e0*/  FFMA.FTZ R104, R104, R143.reuse, R142.reuse ;  /* 0x0000008f68687223 */ /* 0x180fe2000001008e */
[-CC-:B------:R-:W-:Y:S01]  /*43f0*/  FFMA.FTZ R105, R105, R143.reuse, R142.reuse ;  /* 0x0000008f69697223 */ /* 0x180fe2000001008e */
[----:B------:R-:W-:Y:S01]  /*4400*/  @P3 IADD3.X R139, R6, UR19, RZ, P5, !PT ;  /* 0x00000013068b3c10 */ /* 0x000fe2000affe4ff */
[-CC-:B------:R-:W-:Y:S01]  /*4410*/  FFMA.FTZ R106, R106, R143.reuse, R142.reuse ;  /* 0x0000008f6a6a7223 */ /* 0x180fe2000001008e */
[----:B------:R-:W-:Y:S01]  /*4420*/  @P3 IADD3 R136, P5, R5, UR18, RZ ;  /* 0x0000001205883c10 */ /* 0x000fe2000ffbe0ff */
[-CC-:B------:R-:W-:Y:S01]  /*4430*/  FFMA.FTZ R173, R173, R143.reuse, R142.reuse ;  /* 0x0000008fadad7223 */ /* 0x180fe2000001008e */
        /* <DEDUP_REMOVED lines=10> */
[----:B0-----:R-:W-:Y:S01]  /*44e0*/  @P3 IADD3 R124, P5, R158, UR18, RZ ;  /* 0x000000129e7c3c10 */ /* 0x001fe2000ffbe0ff */
[----:B------:R-:W-:Y:S01]  /*44f0*/  FFMA.FTZ R185, R185, R143, R142 ;  /* 0x0000008fb9b97223 */ /* 0x000fe2000001008e */
[----:B------:R-:W-:Y:S01]  /*4500*/  FADD.FTZ R120, R120, -R104 ;  /* 0x8000006878787221 */ /* 0x000fe20000010000 */
[----:B------:R-:W-:Y:S01]  /*4510*/  FADD.FTZ R121, R121, -R105 ;  /* 0x8000006979797221 */ /* 0x000fe20000010000 */
[----:B------:R-:W-:Y:S01]  /*4520*/  @P3 IADD3.X R125, R157, UR19, RZ, P5, !PT ;  /* 0x000000139d7d3c10 */ /* 0x000fe2000affe4ff */
[----:B------:R-:W-:Y:S01]  /*4530*/  FADD.FTZ R122, R122, -R106 ;  /* 0x8000006a7a7a7221 */ /* 0x000fe20000010000 */
[----:B------:R-:W-:Y:S01]  /*4540*/  ISETP.NE.U32.AND P5, PT, RZ, UR18, PT ;  /* 0x00000012ff007c0c */ /* 0x000fe2000bfa5070 */
[----:B------:R-:W-:Y:S01]  /*4550*/  FADD.FTZ R174, R174, -R173 ;  /* 0x800000adaeae7221 */ /* 0x000fe20000010000 */
[----:B------:R-:W-:Y:S01]  /*4560*/  FADD.FTZ R176, R176, -R175 ;  /* 0x800000afb0b07221 */ /* 0x000fe20000010000 */
[----:B------:R-:W-:Y:S01]  /*4570*/  FADD.FTZ R178, R178, -R177 ;  /* 0x800000b1b2b27221 */ /* 0x000fe20000010000 */
[----:B------:R-:W-:Y:S01]  /*4580*/  ISETP.NE.AND.EX P5, PT, RZ, UR19, PT, P5 ;  /* 0x00000013ff007c0c */ /* 0x000fe2000bfa5350 */
[----:B------:R-:W-:Y:S01]  /*4590*/  FADD.FTZ R134, R134, -R179 ;  /* 0x800000b386867221 */ /* 0x000fe20000010000 */
[----:B------:R-:W-:Y:S01]  /*45a0*/  FADD.FTZ R135, R135, -R180 ;  /* 0x800000b487877221 */ /* 0x000fe20000010000 */
[----:B------:R-:W-:Y:S01]  /*45b0*/  FADD.FTZ R144, R144, -R131 ;  /* 0x8000008390907221 */ /* 0x000fe20000010000 */
[----:B-1----:R-:W-:Y:S01]  /*45c0*/  SEL R76, R76, R72, P5 ;  /* 0x000000484c4c7207 */ /* 0x002fe20002800000 */
[----:B------:R-:W-:Y:S01]  /*45d0*/  FADD.FTZ R145, R145, -R181 ;  /* 0x800000b591917221 */ /* 0x000fe20000010000 */
[----:B------:R-:W-:Y:S01]  /*45e0*/  SEL R77, R77, R73, P5 ;  /* 0x000000494d4d7207 */ /* 0x000fe20002800000 */
[----:B------:R-:W-:Y:S01]  /*45f0*/  FADD.FTZ R146, R146, -R183 ;  /* 0x800000b792927221 */ /* 0x000fe20000010000 */
[----:B------:R-:W-:Y:S01]  /*4600*/  SEL R78, R78, R74, P5 ;  /* 0x0000004a4e4e7207 */ /* 0x000fe20002800000 */
[----:B------:R-:W-:Y:S01]  /*4610*/  FADD.FTZ R147, R147, -R185 ;  /* 0x800000b993937221 */ /* 0x000fe20000010000 */
[----:B------:R-:W-:-:S05]  /*4620*/  SEL R79, R79, R75, P5 ;  /* 0x0000004b4f4f7207 */ /* 0x000fca0002800000 */
[----:B------:R0:W-:Y:S02]  /*4630*/  @P3 STG.E.128 desc[UR6][R90.64], R76 ;  /* 0x0000004c5a003986 */ /* 0x0001e4000c101d06 */
        /* <DEDUP_REMOVED lines=16> */
[----:B------:R-:W-:Y:S06]  /*4740*/  @!P2 BRA `(.L_x_2716) ;  /* 0x00000000001ca947 */ /* 0x000fec0003800000 */
[----:B------:R-:W-:Y:S02]  /*4750*/  IADD3 R90, P6, R7, UR16, RZ ;  /* 0x00000010075a7c10 */ /* 0x000fe4000ffde0ff */
[----:B------:R-:W-:Y:S02]  /*4760*/  SEL R83, R79, R71, P4 ;  /* 0x000000474f537207 */ /* 0x000fe40002000000 */
[----:B------:R-:W-:Y:S02]  /*4770*/  IADD3.X R91, R6, UR17, RZ, P6, !PT ;  /* 0x00000011065b7c10 */ /* 0x000fe4000b7fe4ff */
[----:B------:R-:W-:Y:S02]  /*4780*/  SEL R82, R78, R70, P4 ;  /* 0x000000464e527207 */ /* 0x000fe40002000000 */
[----:B------:R-:W-:Y:S02]  /*4790*/  SEL R81, R77, R69, P4 ;  /* 0x000000454d517207 */ /* 0x000fe40002000000 */
[----:B------:R-:W-:-:S05]  /*47a0*/  SEL R80, R76, R68, P4 ;  /* 0x000000444c507207 */ /* 0x000fca0002000000 */
[----:B------:R0:W-:Y:S02]  /*47b0*/  STG.E.128 desc[UR6][R90.64], R80 ;  /* 0x000000505a007986 */ /* 0x0001e4000c101d06 */
.L_x_2716:
[----:B------:R1:W-:Y:S01]  /*47c0*/  STG.E.128 desc[UR6][R88.64], R76 ;  /* 0x0000004c58007986 */ /* 0x0003e2000c101d06 */
[----:B0-----:R-:W-:Y:S01]  /*47d0*/  SEL R90, R78, R74, P5 ;  /* 0x0000004a4e5a7207 */ /* 0x001fe20002800000 */
[C---:B------:R-:W-:Y:S01]  /*47e0*/  FMUL.FTZ R80, R8.reuse, R120 ;  /* 0x0000007808507220 */ /* 0x040fe20000410000 */
[----:B------:R-:W-:Y:S01]  /*47f0*/  SEL R91, R79, R75, P5 ;  /* 0x0000004b4f5b7207 */ /* 0x000fe20002800000 */
[C---:B------:R-:W-:Y:S01]  /*4800*/  FMUL.FTZ R81, R8.reuse, R121 ;  /* 0x0000007908517220 */ /* 0x040fe20000410000 */
[C---:B------:R-:W-:Y:S01]  /*4810*/  FMUL.FTZ R82, R8.reuse, R122 ;  /* 0x0000007a08527220 */ /* 0x040fe20000410000 */
[----:B------:R-:W-:Y:S01]  /*4820*/  FMUL.FTZ R83, R8, R174 ;  /* 0x000000ae08537220 */ /* 0x000fe20000410000 */
[----:B------:R-:W-:Y:S01]  /*4830*/  @P1 FADD.FTZ R80, R44, R80 ;  /* 0x000000502c501221 */ /* 0x000fe20000010000 */
[----:B------:R-:W-:Y:S01]  /*4840*/  @P1 FADD.FTZ R81, R45, R81 ;  /* 0x000000512d511221 */ /* 0x000fe20000010000 */
[----:B------:R-:W-:Y:S01]  /*4850*/  @P1 FADD.FTZ R82, R46, R82 ;  /* 0x000000522e521221 */ /* 0x000fe20000010000 */
[----:B------:R-:W-:Y:S01]  /*4860*/  @P1 FADD.FTZ R83, R47, R83 ;  /* 0x000000532f531221 */ /* 0x000fe20000010000 */
[----:B-1----:R-:W-:-:S02]  /*4870*/  SEL R88, R76, R72, P5 ;  /* 0x000000484c587207 */ /* 0x002fc40002800000 */
[----:B------:R-:W-:Y:S02]  /*4880*/  SEL R89, R77, R73, P5 ;  /* 0x000000494d597207 */ /* 0x000fe40002800000 */
[----:B------:R-:W-:Y:S02]  /*4890*/  SEL R79, R83, R75, P5 ;  /* 0x0000004b534f7207 */ /* 0x000fe40002800000 */
[----:B------:R-:W-:Y:S01]  /*48a0*/  SEL R78, R82, R74, P5 ;  /* 0x0000004a524e7207 */ /* 0x000fe20002800000 */
[----:B------:R0:W-:Y:S01]  /*48b0*/  @P3 STG.E.128 desc[UR6][R138.64], R88 ;  /* 0x000000588a003986 */ /* 0x0001e2000c101d06 */
[----:B------:R-:W-:Y:S02]  /*48c0*/  SEL R77, R81, R73, P5 ;  /* 0x00000049514d7207 */ /* 0x000fe40002800000 */
[----:B------:R-:W-:Y:S01]  /*48d0*/  SEL R76, R80, R72, P5 ;  /* 0x00000048504c7207 */ /* 0x000fe20002800000 */
[----:B------:R-:W-:Y:S06]  /*48e0*/  @!P2 BRA `(.L_x_2717) ;  /* 0x00000000001ca947 */ /* 0x000fec0003800000 */
[----:B0-----:R-:W-:Y:S02]  /*48f0*/  IADD3 R88, P6, R5, UR16, RZ ;  /* 0x0000001005587c10 */ /* 0x001fe4000ffde0ff */
[----:B------:R-:W-:Y:S02]  /*4900*/  SEL R7, R83, R71, P4 ;  /* 0x0000004753077207 */ /* 0x000fe40002000000 */
[----:B------:R-:W-:Y:S02]  /*4910*/  IADD3.X R89, R4, UR17, RZ, P6, !PT ;  /* 0x0000001104597c10 */ /* 0x000fe4000b7fe4ff */
[----:B------:R-:W-:Y:S02]  /*4920*/  SEL R6, R82, R70, P4 ;  /* 0x0000004652067207 */ /* 0x000fe40002000000 */
[----:B------:R-:W-:Y:S02]  /*4930*/  SEL R5, R81, R69, P4 ;  /* 0x0000004551057207 */ /* 0x000fe40002000000 */
[----:B------:R-:W-:-:S05]  /*4940*/  SEL R4, R80, R68, P4 ;  /* 0x0000004450047207 */ /* 0x000fca0002000000 */
[----:B------:R1:W-:Y:S02]  /*4950*/  STG.E.128 desc[UR6][R88.64], R4 ;  /* 0x0000000458007986 */ /* 0x0003e4000c101d06 */
.L_x_2717:
[----:B------:R2:W-:Y:S01]  /*4960*/  STG.E.128 desc[UR6][R132.64], R80 ;  /* 0x0000005084007986 */ /* 0x0005e2000c101d06 */
[C---:B-1----:R-:W-:Y:S01]  /*4970*/  FMUL.FTZ R4, R8.reuse, R176 ;  /* 0x000000b008047220 */ /* 0x042fe20000410000 */
[C---:B------:R-:W-:Y:S01]  /*4980*/  FMUL.FTZ R5, R8.reuse, R178 ;  /* 0x000000b208057220 */ /* 0x040fe20000410000 */
[C---:B------:R-:W-:Y:S01]  /*4990*/  FMUL.FTZ R6, R8.reuse, R134 ;  /* 0x0000008608067220 */ /* 0x040fe20000410000 */
[----:B------:R2:W-:Y:S01]  /*49a0*/  @P3 STG.E.128 desc[UR6][R136.64], R76 ;  /* 0x0000004c88003986 */ /* 0x0005e2000c101d06 */
[----:B------:R-:W-:Y:S01]  /*49b0*/  FMUL.FTZ R7, R8, R135 ;  /* 0x0000008708077220 */ /* 0x000fe20000410000 */
[----:B------:R-:W-:Y:S01]  /*49c0*/  @P1 FADD.FTZ R4, R48, R4 ;  /* 0x0000000430041221 */ /* 0x000fe20000010000 */
[----:B------:R-:W-:Y:S01]  /*49d0*/  @P1 FADD.FTZ R5, R49, R5 ;  /* 0x0000000531051221 */ /* 0x000fe20000010000 */
[----:B------:R-:W-:Y:S01]  /*49e0*/  @P1 FADD.FTZ R6, R50, R6 ;  /* 0x0000000632061221 */ /* 0x000fe20000010000 */
[----:B------:R-:W-:Y:S01]  /*49f0*/  @P1 FADD.FTZ R7, R51, R7 ;  /* 0x0000000733071221 */ /* 0x000fe20000010000 */
[----:B------:R-:W-:Y:S06]  /*4a00*/  @!P2 BRA `(.L_x_2718) ;  /* 0x00000000001ca947 */ /* 0x000fec0003800000 */
[----:B--2---:R-:W-:Y:S02]  /*4a10*/  IADD3 R80, P6, R3, UR16, RZ ;  /* 0x0000001003507c10 */ /* 0x004fe4000ffde0ff */
[----:B------:R-:W-:Y:S02]  /*4a20*/  SEL R79, R7, R71, P4 ;  /* 0x00000047074f7207 */ /* 0x000fe40002000000 */
[----:B------:R-:W-:Y:S02]  /*4a30*/  IADD3.X R81, R2, UR17, RZ, P6, !PT ;  /* 0x0000001102517c10 */ /* 0x000fe4000b7fe4ff */
[----:B------:R-:W-:Y:S02]  /*4a40*/  SEL R78, R6, R70, P4 ;  /* 0x00000046064e7207 */ /* 0x000fe40002000000 */
[----:B------:R-:W-:Y:S02]  /*4a50*/  SEL R77, R5, R69, P4 ;  /* 0x00000045054d7207 */ /* 0x000fe40002000000 */
[----:B------:R-:W-:-:S05]  /*4a60*/  SEL R76, R4, R68, P4 ;  /* 0x00000044044c7207 */ /* 0x000fca0002000000 */
[----:B------:R1:W-:Y:S02]  /*4a70*/  STG.E.128 desc[UR6][R80.64], R76 ;  /* 0x0000004c50007986 */ /* 0x0003e4000c101d06 */
.L_x_2718:
[----:B-12---:R-:W-:Y:S01]  /*4a80*/  SEL R80, R4, R72, P5 ;  /* 0x0000004804507207 */ /* 0x006fe20002800000 */
[----:B------:R1:W-:Y:S01]  /*4a90*/  STG.E.128 desc[UR6][R126.64], R4 ;  /* 0x000000047e007986 */ /* 0x0003e2000c101d06 */
[----:B------:R-:W-:Y:S01]  /*4aa0*/  SEL R81, R5, R73, P5 ;  /* 0x0000004905517207 */ /* 0x000fe20002800000 */
[----:B------:R-:W-:Y:S01]  /*4ab0*/  FMUL.FTZ R76, R8, R144 ;  /* 0x00000090084c7220 */ /* 0x000fe20000410000 */
[----:B------:R-:W-:Y:S01]  /*4ac0*/  SEL R82, R6, R74, P5 ;  /* 0x0000004a06527207 */ /* 0x000fe20002800000 */
[C---:B------:R-:W-:Y:S01]  /*4ad0*/  FMUL.FTZ R77, R8.reuse, R145 ;  /* 0x00000091084d7220 */ /* 0x040fe20000410000 */
[----:B------:R-:W-:Y:S01]  /*4ae0*/  SEL R83, R7, R75, P5 ;  /* 0x0000004b07537207 */ /* 0x000fe20002800000 */
[C---:B------:R-:W-:Y:S01]  /*4af0*/  FMUL.FTZ R78, R8.reuse, R146 ;  /* 0x00000092084e7220 */ /* 0x040fe20000410000 */
[----:B------:R-:W-:Y:S01]  /*4b00*/  FMUL.FTZ R79, R8, R147 ;  /* 0x00000093084f7220 */ /* 0x000fe20000410000 */
[----:B------:R-:W-:Y:S01]  /*4b10*/  @P1 FADD.FTZ R76, R52, R76 ;  /* 0x0000004c344c1221 */ /* 0x000fe20000010000 */
[----:B------:R-:W-:Y:S01]  /*4b20*/  @P1 FADD.FTZ R77, R53, R77 ;  /* 0x0000004d354d1221 */ /* 0x000fe20000010000 */
[----:B------:R2:W-:Y:S01]  /*4b30*/  @P3 STG.E.128 desc[UR6][R128.64], R80 ;  /* 0x0000005080003986 */ /* 0x0005e2000c101d06 */
[----:B------:R-:W-:Y:S01]  /*4b40*/  @P1 FADD.FTZ R78, R54, R78 ;  /* 0x0000004e364e1221 */ /* 0x000fe20000010000 */
[----:B------:R-:W-:-:S05]  /*4b50*/  @P1 FADD.FTZ R79, R55, R79 ;  /* 0x0000004f374f1221 */ /* 0x000fca0000010000 */
[----:B-1----:R-:W-:Y:S02]  /*4b60*/  SEL R7, R79, R75, P5 ;  /* 0x0000004b4f077207 */ /* 0x002fe40002800000 */
[----:B------:R-:W-:Y:S02]  /*4b70*/  SEL R6, R78, R74, P5 ;  /* 0x0000004a4e067207 */ /* 0x000fe40002800000 */
[----:B------:R-:W-:Y:S02]  /*4b80*/  SEL R5, R77, R73, P5 ;  /* 0x000000494d057207 */ /* 0x000fe40002800000 */
[----:B------:R-:W-:Y:S01]  /*4b90*/  SEL R4, R76, R72, P5 ;  /* 0x000000484c047207 */ /* 0x000fe20002800000 */
[----:B------:R-:W-:Y:S06]  /*4ba0*/  @!P2 BRA `(.L_x_2719) ;  /* 0x00000000001ca947 */ /* 0x000fec0003800000 */
[----:B------:R-:W-:Y:S02]  /*4bb0*/  IADD3 R158, P6, R158, UR16, RZ ;  /* 0x000000109e9e7c10 */ /* 0x000fe4000ffde0ff */
[----:B--2---:R-:W-:Y:S02]  /*4bc0*/  SEL R83, R79, R71, P4 ;  /* 0x000000474f537207 */ /* 0x004fe40002000000 */
[----:B------:R-:W-:Y:S02]  /*4bd0*/  IADD3.X R159, R157, UR17, RZ, P6, !PT ;  /* 0x000000119d9f7c10 */ /* 0x000fe4000b7fe4ff */
[----:B------:R-:W-:Y:S02]  /*4be0*/  SEL R82, R78, R70, P4 ;  /* 0x000000464e527207 */ /* 0x000fe40002000000 */
[----:B------:R-:W-:Y:S02]  /*4bf0*/  SEL R81, R77, R69, P4 ;  /* 0x000000454d517207 */ /* 0x000fe40002000000 */
[----:B------:R-:W-:-:S05]  /*4c00*/  SEL R80, R76, R68, P4 ;  /* 0x000000444c507207 */ /* 0x000fca0002000000 */
[----:B------:R1:W-:Y:S02]  /*4c10*/  STG.E.128 desc[UR6][R158.64], R80 ;  /* 0x000000509e007986 */ /* 0x0003e4000c101d06 */
.L_x_2719:
        /* <DEDUP_REMOVED lines=8> */
[----:B------:R-:W-:Y:S04]  /*4ca0*/  STG.E.128 desc[UR6][R94.64], R76 ;  /* 0x0000004c5e007986 */ /* 0x000fe8000c101d06 */
[----:B------:R3:W-:Y:S02]  /*4cb0*/  @P3 STG.E.128 desc[UR6][R124.64], R4 ;  /* 0x000000047c003986 */ /* 0x0007e4000c101d06 */
[C---:B---3--:R-:W-:Y:S01]  /*4cc0*/  FMUL.FTZ R4, R8.reuse, R115 ;  /* 0x0000007308047220 */ /* 0x048fe20000410000 */
        /* <DEDUP_REMOVED lines=15> */
.L_x_2720:
[----:B-12---:R-:W-:Y:S01]  /*4dc0*/  IADD3 R80, P6, R107, UR20, RZ ;  /* 0x000000146b507c10 */ /* 0x006fe2000ffde0ff */
[-CC-:B------:R-:W-:Y:S01]  /*4dd0*/  FFMA.FTZ R87, R87, R143.reuse, R142.reuse ;  /* 0x0000008f57577223 */ /* 0x180fe2000001008e */
[-CC-:B------:R-:W-:Y:S01]  /*4de0*/  FFMA.FTZ R92, R92, R143.reuse, R142.reuse ;  /* 0x0000008f5c5c7223 */ /* 0x180fe2000001008e */
[-CC-:B------:R-:W-:Y:S01]  /*4df0*/  FFMA.FTZ R93, R93, R143.reuse, R142.reuse ;  /* 0x0000008f5d5d7223 */ /* 0x180fe2000001008e */
[----:B------:R-:W-:Y:S01]  /*4e00*/  FFMA.FTZ R123, R123, R143, R142 ;  /* 0x0000008f7b7b7223 */ /* 0x000fe2000001008e */
[----:B------:R-:W-:Y:S01]  /*4e10*/  IADD3.X R81, R112, UR21, RZ, P6, !PT ;  /* 0x0000001570517c10 */ /* 0x000fe2000b7fe4ff */
[----:B------:R-:W-:Y:S01]  /*4e20*/  FADD.FTZ R87, R96, -R87 ;  /* 0x8000005760577221 */ /* 0x000fe20000010000 */
[----:B---3--:R-:W-:Y:S01]  /*4e30*/  @P3 IADD3 R2, P6, R107, UR18, RZ ;  /* 0x000000126b023c10 */ /* 0x008fe2000ffde0ff */
[----:B------:R-:W-:Y:S01]  /*4e40*/  FADD.FTZ R92, R97, -R92 ;  /* 0x8000005c615c7221 */ /* 0x000fe20000010000 */
[----:B------:R-:W-:Y:S01]  /*4e50*/  FADD.FTZ R93, R98, -R93 ;  /* 0x8000005d625d7221 */ /* 0x000fe20000010000 */
[----:B------:R-:W-:Y:S01]  /*4e60*/  FADD.FTZ R123, R99, -R123 ;  /* 0x8000007b637b7221 */ /* 0x000fe20000010000 */
[----:B------:R1:W-:Y:S01]  /*4e70*/  STG.E.128 desc[UR6][R80.64], R4 ;  /* 0x0000000450007986 */ /* 0x0003e2000c101d06 */
[----:B------:R-:W-:Y:S01]  /*4e80*/  @P3 IADD3.X R3, R112, UR19, RZ, P6, !PT ;  /* 0x0000001370033c10 */ /* 0x000fe2000b7fe4ff */
        /* <DEDUP_REMOVED lines=8> */
[----:B------:R-:W-:-:S02]  /*4f10*/  ISETP.NE.AND P6, PT, R130, RZ, PT ;  /* 0x000000ff8200720c */ /* 0x000fc40003fc5270 */
[----:B------:R-:W-:Y:S02]  /*4f20*/  SEL R68, R76, R68, P4 ;  /* 0x000000444c447207 */ /* 0x000fe40002000000 */
[----:B------:R-:W-:Y:S02]  /*4f30*/  SEL R69, R77, R69, P4 ;  /* 0x000000454d457207 */ /* 0x000fe40002000000 */
[----:B------:R-:W-:Y:S02]  /*4f40*/  SEL R70, R78, R70, P4 ;  /* 0x000000464e467207 */ /* 0x000fe40002000000 */
[----:B-1----:R-:W-:Y:S02]  /*4f50*/  SEL R7, R7, R75, P5 ;  /* 0x0000004b07077207 */ /* 0x002fe40002800000 */
[----:B------:R-:W-:Y:S02]  /*4f60*/  SEL R6, R6, R74, P5 ;  /* 0x0000004a06067207 */ /* 0x000fe40002800000 */
[----:B------:R-:W-:-:S02]  /*4f70*/  SEL R5, R5, R73, P5 ;  /* 0x0000004905057207 */ /* 0x000fc40002800000 */
[-C--:B------:R-:W-:Y:S02]  /*4f80*/  SEL R4, R4, R72.reuse, P5 ;  /* 0x0000004804047207 */ /* 0x080fe40002800000 */
[----:B------:R-:W-:Y:S02]  /*4f90*/  SEL R71, R79, R71, P4 ;  /* 0x000000474f477207 */ /* 0x000fe40002000000 */
[----:B------:R-:W-:Y:S01]  /*4fa0*/  SEL R72, R76, R72, P5 ;  /* 0x000000484c487207 */ /* 0x000fe20002800000 */
[----:B------:R1:W-:Y:S01]  /*4fb0*/  @P3 STG.E.128 desc[UR6][R2.64], R4 ;  /* 0x0000000402003986 */ /* 0x0003e2000c101d06 */
[----:B------:R-:W-:Y:S02]  /*4fc0*/  SEL R73, R77, R73, P5 ;  /* 0x000000494d497207 */ /* 0x000fe40002800000 */
[----:B------:R-:W-:Y:S02]  /*4fd0*/  SEL R74, R78, R74, P5 ;  /* 0x0000004a4e4a7207 */ /* 0x000fe40002800000 */
[----:B------:R-:W-:-:S02]  /*4fe0*/  SEL R75, R79, R75, P5 ;  /* 0x0000004b4f4b7207 */ /* 0x000fc40002800000 */
[----:B------:R-:W-:-:S04]  /*4ff0*/  ISETP.NE.AND P4, PT, R223, RZ, PT ;  /* 0x000000ffdf00720c */ /* 0x000fc80003f85270 */
[----:B------:R-:W-:Y:S02]  /*5000*/  SEL R0, RZ, 0x1, P4 ;  /* 0x00000001ff007807 */ /* 0x000fe40002000000 */
[----:B-1----:R-:W-:-:S04]  /*5010*/  @P2 IADD3 R2, P1, R114, UR16, RZ ;  /* 0x0000001072022c10 */ /* 0x002fc8000ff3e0ff */
[----:B------:R-:W-:-:S05]  /*5020*/  @P2 IADD3.X R3, R113, UR17, RZ, P1, !PT ;  /* 0x0000001171032c10 */ /* 0x000fca0008ffe4ff */
[----:B------:R1:W-:Y:S02]  /*5030*/  @P2 STG.E.128 desc[UR6][R2.64], R68 ;  /* 0x0000004402002986 */ /* 0x0003e4000c101d06 */
[----:B-1----:R-:W-:-:S04]  /*5040*/  IADD3 R2, P1, R114, UR20, RZ ;  /* 0x0000001472027c10 */ /* 0x002fc8000ff3e0ff */
[----:B------:R-:W-:Y:S02]  /*5050*/  IADD3.X R3, R113, UR21, RZ, P1, !PT ;  /* 0x0000001571037c10 */ /* 0x000fe40008ffe4ff */
[----:B------:R-:W-:-:S03]  /*5060*/  @P3 IADD3 R114, P1, R114, UR18, RZ ;  /* 0x0000001272723c10 */ /* 0x000fc6000ff3e0ff */
[----:B------:R1:W-:Y:S01]  /*5070*/  STG.E.128 desc[UR6][R2.64], R76 ;  /* 0x0000004c02007986 */ /* 0x0003e2000c101d06 */
[----:B------:R-:W-:-:S05]  /*5080*/  @P3 IADD3.X R115, R113, UR19, RZ, P1, !PT ;  /* 0x0000001371733c10 */ /* 0x000fca0008ffe4ff */
[----:B------:R1:W-:Y:S01]  /*5090*/  @P3 STG.E.128 desc[UR6][R114.64], R72 ;  /* 0x0000004872003986 */ /* 0x0003e2000c101d06 */
[----:B------:R-:W-:Y:S05]  /*50a0*/  @!P6 BRA `(.L_x_2721) ;  /* 0xffffffc40058e947 */ /* 0x000fea000383ffff */
[----:B------:R2:W5:Y:S01]  /*50b0*/  LDL.LU R48, [R1] ;  /* 0x0000000001307983 */ /* 0x0005620000300800 */
[----:B------:R-:W-:Y:S02]  /*50c0*/  MOV R98, R12 ;  /* 0x0000000c00627202 */ /* 0x000fe40000000f00 */
[----:B------:R-:W-:Y:S01]  /*50d0*/  MOV R12, R14 ;  /* 0x0000000e000c7202 */ /* 0x000fe20000000f00 */
[----:B------:R2:W5:Y:S01]  /*50e0*/  LDL.LU R52, [R1+0x14] ;  /* 0x0000140001347983 */ /* 0x0005620000300800 */
[----:B0-----:R-:W-:Y:S02]  /*50f0*/  MOV R90, R220 ;  /* 0x000000dc005a7202 */ /* 0x001fe40000000f00 */
        /* <DEDUP_REMOVED lines=40> */
[----:B-1----:R2:W5:Y:S01]  /*5380*/  LDL.LU R76, [R1+0x74] ;  /* 0x00007400014c7983 */ /* 0x0025620000300800 */
        /* <DEDUP_REMOVED lines=71> */
[----:B--2---:R-:W-:-:S07]  /*5800*/  MOV R131, R32 ;  /* 0x0000002000837202 */ /* 0x004fce0000000f00 */
.L_x_2710:
        /* <DEDUP_REMOVED lines=48> */
.L_x_2711:
[----:B------:R-:W-:Y:S01]  /*5b10*/  HFMA2.MMA R78, -RZ, RZ, 0, 9.5367431640625e-07 ;  /* 0x00000010ff4e7435 */ /* 0x000fe200000001ff */
[----:B------:R-:W-:Y:S02]  /*5b20*/  MOV R80, R76 ;  /* 0x0000004c00507202 */ /* 0x000fe40000000f00 */
[----:B------:R-:W-:Y:S02]  /*5b30*/  MOV R81, 0x1f ;  /* 0x0000001f00517802 */ /* 0x000fe40000000f00 */
[----:B------:R-:W-:-:S07]  /*5b40*/  MOV R82, 0xffffffff ;  /* 0xffffffff00527802 */ /* 0x000fce0000000f00 */
[----:B-----5:R-:W-:Y:S05]  /*5b50*/  WARPSYNC.COLLECTIVE R82, `(.L_x_2722) ;  /* 0x0000000052087348 */ /* 0x020fea0003c00000 */
[----:B------:R0:W1:Y:S02]  /*5b60*/  SHFL.DOWN P3, R83, R80, R78, R81 ;  /* 0x0800004e50537389 */ /* 0x0000640000060051 */
[----:B01---5:R-:W-:Y:S01]  /*5b70*/  ENDCOLLECTIVE ;  /* 0x000000000000791b */ /* 0x023fe20003800000 */
.L_x_2722:
[----:B------:R-:W-:Y:S01]  /*5b80*/  MOV R80, R77 ;  /* 0x0000004d00507202 */ /* 0x000fe20000000f00 */
[----:B------:R-:W-:-:S07]  /*5b90*/  FADD.FTZ R76, R76, R83 ;  /* 0x000000534c4c7221 */ /* 0x000fce0000010000 */
[----:B------:R-:W-:Y:S05]  /*5ba0*/  WARPSYNC.COLLECTIVE R82, `(.L_x_2723) ;  /* 0x0000000052087348 */ /* 0x000fea0003c00000 */
[----:B------:R0:W1:Y:S02]  /*5bb0*/  SHFL.DOWN P3, R83, R80, R78, R81 ;  /* 0x0800004e50537389 */ /* 0x0000640000060051 */
[----:B01----:R-:W-:Y:S01]  /*5bc0*/  ENDCOLLECTIVE ;  /* 0x000000000000791b */ /* 0x003fe20003800000 */
.L_x_2723:
[----:B------:R-:W-:Y:S01]  /*5bd0*/  HFMA2.MMA R78, -RZ, RZ, 0, 4.76837158203125e-07 ;  /* 0x00000008ff4e7435 */ /* 0x000fe200000001ff */
[----:B------:R-:W-:Y:S01]  /*5be0*/  MOV R80, R76 ;  /* 0x0000004c00507202 */ /* 0x000fe20000000f00 */
[----:B------:R-:W-:-:S09]  /*5bf0*/  FADD.FTZ R77, R77, R83 ;  /* 0x000000534d4d7221 */ /* 0x000fd20000010000 */
[----:B------:R-:W-:Y:S05]  /*5c00*/  WARPSYNC.COLLECTIVE R82, `(.L_x_2724) ;  /* 0x0000000052087348 */ /* 0x000fea0003c00000 */
[----:B------:R0:W1:Y:S02]  /*5c10*/  SHFL.DOWN P3, R83, R80, R78, R81 ;  /* 0x0800004e50537389 */ /* 0x0000640000060051 */
[----:B01----:R-:W-:Y:S01]  /*5c20*/  ENDCOLLECTIVE ;  /* 0x000000000000791b */ /* 0x003fe20003800000 */
.L_x_2724:
[----:B------:R-:W-:Y:S01]  /*5c30*/  MOV R80, R77 ;  /* 0x0000004d00507202 */ /* 0x000fe20000000f00 */
[----:B------:R-:W-:-:S07]  /*5c40*/  FADD.FTZ R76, R76, R83 ;  /* 0x000000534c4c7221 */ /* 0x000fce0000010000 */
[----:B------:R-:W-:Y:S05]  /*5c50*/  WARPSYNC.COLLECTIVE R82, `(.L_x_2725) ;  /* 0x0000000052087348 */ /* 0x000fea0003c00000 */
[----:B------:R0:W1:Y:S02]  /*5c60*/  SHFL.DOWN P3, R83, R80, R78, R81 ;  /* 0x0800004e50537389 */ /* 0x0000640000060051 */
[----:B01----:R-:W-:Y:S01]  /*5c70*/  ENDCOLLECTIVE ;  /* 0x000000000000791b */ /* 0x003fe20003800000 */
.L_x_2725:
[----:B------:R-:W-:Y:S01]  /*5c80*/  HFMA2.MMA R78, -RZ, RZ, 0, 2.384185791015625e-07 ;  /* 0x00000004ff4e7435 */ /* 0x000fe200000001ff */
[----:B------:R-:W-:Y:S01]  /*5c90*/  MOV R80, R76 ;  /* 0x0000004c00507202 */ /* 0x000fe20000000f00 */
[----:B------:R-:W-:-:S09]  /*5ca0*/  FADD.FTZ R77, R77, R83 ;  /* 0x000000534d4d7221 */ /* 0x000fd20000010000 */
[----:B------:R-:W-:Y:S05]  /*5cb0*/  WARPSYNC.COLLECTIVE R82, `(.L_x_2726) ;  /* 0x0000000052087348 */ /* 0x000fea0003c00000 */
[----:B------:R0:W1:Y:S02]  /*5cc0*/  SHFL.DOWN P3, R83, R80, R78, R81 ;  /* 0x0800004e50537389 */ /* 0x0000640000060051 */
[----:B01----:R-:W-:Y:S01]  /*5cd0*/  ENDCOLLECTIVE ;  /* 0x000000000000791b */ /* 0x003fe20003800000 */
.L_x_2726:
[----:B------:R-:W-:Y:S01]  /*5ce0*/  MOV R80, R77 ;  /* 0x0000004d00507202 */ /* 0x000fe20000000f00 */
[----:B------:R-:W-:-:S07]  /*5cf0*/  FADD.FTZ R76, R76, R83 ;  /* 0x000000534c4c7221 */ /* 0x000fce0000010000 */
[----:B------:R-:W-:Y:S05]  /*5d00*/  WARPSYNC.COLLECTIVE R82, `(.L_x_2727) ;  /* 0x0000000052087348 */ /* 0x000fea0003c00000 */
[----:B------:R0:W1:Y:S02]  /*5d10*/  SHFL.DOWN P3, R83, R80, R78, R81 ;  /* 0x0800004e50537389 */ /* 0x0000640000060051 */
[----:B01----:R-:W-:Y:S01]  /*5d20*/  ENDCOLLECTIVE ;  /* 0x000000000000791b */ /* 0x003fe20003800000 */
.L_x_2727:
[----:B------:R-:W-:Y:S01]  /*5d30*/  HFMA2.MMA R78, -RZ, RZ, 0, 1.1920928955078125e-07 ;  /* 0x00000002ff4e7435 */ /* 0x000fe200000001ff */
[----:B------:R-:W-:Y:S01]  /*5d40*/  MOV R80, R76 ;  /* 0x0000004c00507202 */ /* 0x000fe20000000f00 */
[----:B------:R-:W-:-:S09]  /*5d50*/  FADD.FTZ R77, R77, R83 ;  /* 0x000000534d4d7221 */ /* 0x000fd20000010000 */
[----:B------:R-:W-:Y:S05]  /*5d60*/  WARPSYNC.COLLECTIVE R82, `(.L_x_2728) ;  /* 0x0000000052087348 */ /* 0x000fea0003c00000 */
[----:B------:R0:W1:Y:S02]  /*5d70*/  SHFL.DOWN P3, R83, R80, R78, R81 ;  /* 0x0800004e50537389 */ /* 0x0000640000060051 */
[----:B01----:R-:W-:Y:S01]  /*5d80*/  ENDCOLLECTIVE ;  /* 0x000000000000791b */ /* 0x003fe20003800000 */
.L_x_2728:
[----:B------:R-:W-:Y:S01]  /*5d90*/  MOV R80, R77 ;  /* 0x0000004d00507202 */ /* 0x000fe20000000f00 */
[----:B------:R-:W-:-:S07]  /*5da0*/  FADD.FTZ R76, R76, R83 ;  /* 0x000000534c4c7221 */ /* 0x000fce0000010000 */
[----:B------:R-:W-:Y:S05]  /*5db0*/  WARPSYNC.COLLECTIVE R82, `(.L_x_2729) ;  /* 0x0000000052087348 */ /* 0x000fea0003c00000 */
[----:B------:R0:W1:Y:S02]  /*5dc0*/  SHFL.DOWN P3, R83, R80, R78, R81 ;  /* 0x0800004e50537389 */ /* 0x0000640000060051 */
[----:B01----:R-:W-:Y:S01]  /*5dd0*/  ENDCOLLECTIVE ;  /* 0x000000000000791b */ /* 0x003fe20003800000 */
.L_x_2729:
[----:B------:R-:W-:Y:S01]  /*5de0*/  HFMA2.MMA R78, -RZ, RZ, 0, 5.9604644775390625e-08 ;  /* 0x00000001ff4e7435 */ /* 0x000fe200000001ff */
[----:B------:R-:W-:Y:S01]  /*5df0*/  MOV R80, R76 ;  /* 0x0000004c00507202 */ /* 0x000fe20000000f00 */
[----:B------:R-:W-:-:S09]  /*5e00*/  FADD.FTZ R77, R77, R83 ;  /* 0x000000534d4d7221 */ /* 0x000fd20000010000 */
[----:B------:R-:W-:Y:S05]  /*5e10*/  WARPSYNC.COLLECTIVE R82, `(.L_x_2730) ;  /* 0x0000000052087348 */ /* 0x000fea0003c00000 */
[----:B------:R0:W1:Y:S02]  /*5e20*/  SHFL.DOWN P3, R83, R80, R78, R81 ;  /* 0x0800004e50537389 */ /* 0x0000640000060051 */
[----:B01----:R-:W-:Y:S01]  /*5e30*/  ENDCOLLECTIVE ;  /* 0x000000000000791b */ /* 0x003fe20003800000 */
.L_x_2730:
[----:B------:R-:W-:Y:S02]  /*5e40*/  MOV R80, R77 ;  /* 0x0000004d00507202 */ /* 0x000fe40000000f00 */
[----:B------:R-:W-:-:S07]  /*5e50*/  MOV R79, R83 ;  /* 0x00000053004f7202 */ /* 0x000fce0000000f00 */
[----:B------:R-:W-:Y:S05]  /*5e60*/  WARPSYNC.COLLECTIVE R82, `(.L_x_2731) ;  /* 0x0000000052087348 */ /* 0x000fea0003c00000 */
[----:B------:R0:W1:Y:S02]  /*5e70*/  SHFL.DOWN P3, R83, R80, R78, R81 ;  /* 0x0800004e50537389 */ /* 0x0000640000060051 */
[----:B01----:R-:W-:Y:S01]  /*5e80*/  ENDCOLLECTIVE ;  /* 0x000000000000791b */ /* 0x003fe20003800000 */
.L_x_2731:
[----:B------:R-:W-:Y:S01]  /*5e90*/  MOV R78, R83 ;  /* 0x00000053004e7202 */ /* 0x000fe20000000f00 */
[----:B------:R-:W-:Y:S06]  /*5ea0*/  BRA `(.L_x_2732) ;  /* 0xffffffdc00487947 */ /* 0x000fec000383ffff */
.L_x_2733:
        /* <DEDUP_REMOVED lines=13> */
.L_x_3603:


//--------------------- .text._ZN10layer_norm31ln_parallel_residual_bwd_kernelINS_13Kernel_traitsI6__halfffffjLj8192ELj1ELj1ELj8ELj16ENS_18Kernel_traits_baseILj8192ES2_ffffjLj256EEEEELb0ELb1ELb0EEEvNS_9BwdParamsE --------------------------
	.section	.text._ZN10layer_norm31ln_parallel_residual_bwd_kernelINS_13Kernel_traitsI6__halfffffjLj8192ELj1ELj1ELj8ELj16ENS_18Kernel_traits_baseILj8192ES2_ffffjLj256EEEEELb0ELb1ELb0EEEvNS_9BwdParamsE,"ax",@progbits
	.align	128
        .global         _ZN10layer_norm31ln_parallel_residual_bwd_kernelINS_13Kernel_traitsI6__halfffffjLj8192ELj1ELj1ELj8ELj16ENS_18Kernel_traits_baseILj8192ES2_ffffjLj256EEEEELb0ELb1ELb0EEEvNS_9BwdParamsE
        .type           _ZN10layer_norm31ln_parallel_residual_bwd_kernelINS_13Kernel_traitsI6__halfffffjLj8192ELj1ELj1ELj8ELj16ENS_18Kernel_traits_baseILj8192ES2_ffffjLj256EEEEELb0ELb1ELb0EEEvNS_9BwdParamsE,@function
        .size           _ZN10layer_norm31ln_parallel_residual_bwd_kernelINS_13Kernel_traitsI6__halfffffjLj8192ELj1ELj1ELj8ELj16ENS_18Kernel_traits_baseILj8192ES2_ffffjLj256EEEEELb0ELb1ELb0EEEvNS_9BwdParamsE,(.L_x_3604 - _ZN10layer_norm31ln_parallel_residual_bwd_kernelINS_13Kernel_traitsI6__halfffffjLj8192ELj1ELj1ELj8ELj16ENS_18Kernel_traits_baseILj8192ES2_ffffjLj256EEEEELb0ELb1ELb0EEEvNS_9BwdParamsE)
        .other          _ZN10layer_norm31ln_parallel_residual_bwd_kernelINS_13Kernel_traitsI6__halfffffjLj8192ELj1ELj1ELj8ELj16ENS_18Kernel_traits_baseILj8192ES2_ffffjLj256EEEEELb0ELb1ELb0EEEvNS_9BwdParamsE,@"STO_CUDA_ENTRY STV_DEFAULT"
_ZN10layer_norm31ln_parallel_residual_bwd_kernelINS_13Kernel_traitsI6__halfffffjLj8192ELj1ELj1ELj8ELj16ENS_18Kernel_traits_baseILj8192ES2_ffffjLj256EEEEELb0ELb1ELb0EEEvNS_9BwdParamsE:
.text._ZN10layer_norm31ln_parallel_residual_bwd_kernelINS_13Kernel_traitsI6__halfffffjLj8192ELj1ELj1ELj8ELj16ENS_18Kernel_traits_baseILj8192ES2_ffffjLj256EEEEELb0ELb1ELb0EEEvNS_9BwdParamsE:
        /* <DEDUP_REMOVED lines=23> */
[C---:B------:R-:W-:Y:S02]  /*0170*/  ISETP.GE.U32.AND P0, PT, R3.reuse, 0x400, PT ;  /* 0x000004000300780c */ /* 0x040fe40003f06070 */
[C---:B------:R-:W-:Y:S02]  /*0180*/  ISETP.GE.U32.AND P1, PT, R3.reuse, 0x500, PT ;  /* 0x000005000300780c */ /* 0x040fe40003f26070 */
[C---:B------:R-:W-:Y:S02]  /*0190*/  ISETP.GE.U32.AND P2, PT, R3.reuse, 0x600, PT ;  /* 0x000006000300780c */ /* 0x040fe40003f46070 */
[----:B------:R-:W-:Y:S01]  /*01a0*/  ISETP.GE.U32.AND P3, PT, R3, 0x700, PT ;  /* 0x000007000300780c */ /* 0x000fe20003f66070 */
[----:B------:R-:W0:Y:S01]  /*01b0*/  @P4 LDC.64 R4, c[0x0][0x260] ;  /* 0x00009800ff044b82 */ /* 0x000e220000000a00 */
[----:B------:R-:W-:Y:S02]  /*01c0*/  P2R R162, PR, RZ, 0x10 ;  /* 0x00000010ffa27803 */ /* 0x000fe40000000000 */
[----:B------:R-:W-:-:S02]  /*01d0*/  P2R R161, PR, RZ, 0x40 ;  /* 0x00000040ffa17803 */ /* 0x000fc40000000000 */
[----:B------:R-:W-:Y:S02]  /*01e0*/  P2R R38, PR, RZ, 0x40 ;  /* 0x00000040ff267803 */ /* 0x000fe40000000000 */
[----:B-1----:R-:W-:Y:S01]  /*01f0*/  LEA.HI R157, R2, UR6, RZ, 0x18 ;  /* 0x00000006029d7c11 */ /* 0x002fe2000f8fc0ff */
[----:B------:R-:W1:Y:S01]  /*0200*/  @P6 LDC.64 R20, c[0x0][0x260] ;  /* 0x00009800ff146b82 */ /* 0x000e620000000a00 */
[----:B------:R-:W-:-:S07]  /*0210*/  P2R R160, PR, RZ, 0x20 ;  /* 0x00000020ffa07803 */ /* 0x000fce0000000000 */
[----:B------:R-:W2:Y:S01]  /*0220*/  @P5 LDC.64 R26, c[0x0][0x260] ;  /* 0x00009800ff1a5b82 */ /* 0x000ea20000000a00 */
[C---:B0-----:R-:W-:Y:S01]  /*0230*/  @P4 IMAD.WIDE.U32 R4, R39.reuse, 0x8, R4 ;  /* 0x0000000827044825 */ /* 0x041fe200078e0004 */
[----:B------:R-:W-:-:S06]  /*0240*/  @P4 LOP3.LUT R39, R39, 0x100, RZ, 0xfc, !PT ;  /* 0x0000010027274812 */ /* 0x000fcc00078efcff */
[----:B------:R-:W0:Y:S01]  /*0250*/  @P0 LDC.64 R28, c[0x0][0x260] ;  /* 0x00009800ff1c0b82 */ /* 0x000e220000000a00 */
[----:B------:R-:W-:-:S04]  /*0260*/  ISETP.GE.U32.AND P4, PT, R3, 0x800, PT ;  /* 0x000008000300780c */ /* 0x000fc80003f86070 */
[----:B------:R-:W-:Y:S01]  /*0270*/  P2R R159, PR, RZ, 0x10 ;  /* 0x00000010ff9f7803 */ /* 0x000fe20000000000 */
[C---:B-1----:R-:W-:Y:S01]  /*0280*/  @P6 IMAD.WIDE.U32 R24, R39.reuse, 0x8, R20 ;  /* 0x0000000827186825 */ /* 0x042fe200078e0014 */
[----:B------:R-:W-:Y:S01]  /*0290*/  @P6 IADD3 R39, R39, 0x100, RZ ;  /* 0x0000010027276810 */ /* 0x000fe20007ffe0ff */
[----:B------:R-:W1:Y:S01]  /*02a0*/  @P1 LDC.64 R20, c[0x0][0x260] ;  /* 0x00009800ff141b82 */ /* 0x000e620000000a00 */
[----:B------:R-:W-:-:S03]  /*02b0*/  ISETP.NE.AND P6, PT, R162, RZ, PT ;  /* 0x000000ffa200720c */ /* 0x000fc60003fc5270 */
[C---:B--2---:R-:W-:Y:S01]  /*02c0*/  @P5 IMAD.WIDE.U32 R26, R39.reuse, 0x8, R26 ;  /* 0x00000008271a5825 */ /* 0x044fe200078e001a */
[----:B------:R-:W-:-:S03]  /*02d0*/  @P5 IADD3 R39, R39, 0x100, RZ ;  /* 0x0000010027275810 */ /* 0x000fc60007ffe0ff */
[----:B------:R-:W2:Y:S01]  /*02e0*/  @P2 LDC.64 R32, c[0x0][0x260] ;  /* 0x00009800ff202b82 */ /* 0x000ea20000000a00 */
[----:B------:R3:W5:Y:S05]  /*02f0*/  @P5 LDG.E.64 R10, desc[UR4][R26.64] ;  /* 0x000000041a0a5981 */ /* 0x00076a000c1e1b00 */
[----:B------:R3:W5:Y:S02]  /*0300*/  @P6 LDG.E.64 R6, desc[UR4][R4.64] ;  /* 0x0000000404066981 */ /* 0x000764000c1e1b00 */
[----:B------:R-:W4:Y:S01]  /*0310*/  @P3 LDC.64 R34, c[0x0][0x260] ;  /* 0x00009800ff223b82 */ /* 0x000f220000000a00 */
[C---:B0-----:R-:W-:Y:S01]  /*0320*/  @P0 IMAD.WIDE.U32 R28, R39.reuse, 0x8, R28 ;  /* 0x00000008271c0825 */ /* 0x041fe200078e001c */
[----:B------:R-:W-:-:S02]  /*0330*/  @P0 IADD3 R39, R39, 0x100, RZ ;  /* 0x0000010027270810 */ /* 0x000fc40007ffe0ff */
[----:B------:R-:W-:Y:S02]  /*0340*/  ISETP.NE.AND P6, PT, R38, RZ, PT ;  /* 0x000000ff2600720c */ /* 0x000fe40003fc5270 */
[----:B------:R3:W5:Y:S01]  /*0350*/  @P0 LDG.E.64 R12, desc[UR4][R28.64] ;  /* 0x000000041c0c0981 */ /* 0x000762000c1e1b00 */
[C---:B-1----:R-:W-:Y:S01]  /*0360*/  @P1 IMAD.WIDE.U32 R30, R39.reuse, 0x8, R20 ;  /* 0x00000008271e1825 */ /* 0x042fe200078e0014 */
[----:B------:R-:W-:Y:S01]  /*0370*/  @P1 IADD3 R39, R39, 0x100, RZ ;  /* 0x0000010027271810 */ /* 0x000fe20007ffe0ff */
[----:B------:R-:W0:Y:S03]  /*0380*/  @P4 LDC.64 R36, c[0x0][0x260] ;  /* 0x00009800ff244b82 */ /* 0x000e260000000a00 */
[----:B------:R3:W5:Y:S01]  /*0390*/  @P1 LDG.E.64 R14, desc[UR4][R30.64] ;  /* 0x000000041e0e1981 */ /* 0x000762000c1e1b00 */
[C---:B--2---:R-:W-:Y:S01]  /*03a0*/  @P2 IMAD.WIDE.U32 R32, R39.reuse, 0x8, R32 ;  /* 0x0000000827202825 */ /* 0x044fe200078e0020 */
[----:B------:R-:W-:-:S03]  /*03b0*/  @P2 IADD3 R39, R39, 0x100, RZ ;  /* 0x0000010027272810 */ /* 0x000fc60007ffe0ff */
[----:B------:R3:W5:Y:S04]  /*03c0*/  @P6 LDG.E.64 R8, desc[UR4][R24.64] ;  /* 0x0000000418086981 */ /* 0x000768000c1e1b00 */
[----:B------:R3:W5:Y:S01]  /*03d0*/  @P2 LDG.E.64 R16, desc[UR4][R32.64] ;  /* 0x0000000420102981 */ /* 0x000762000c1e1b00 */
[C---:B----4-:R-:W-:Y:S01]  /*03e0*/  @P3 IMAD.WIDE.U32 R34, R39.reuse, 0x8, R34 ;  /* 0x0000000827223825 */ /* 0x050fe200078e0022 */
[----:B------:R-:W-:-:S04]  /*03f0*/  @P3 IADD3 R39, R39, 0x100, RZ ;  /* 0x0000010027273810 */ /* 0x000fc80007ffe0ff */
[----:B------:R3:W5:Y:S01]  /*0400*/  @P3 LDG.E.64 R18, desc[UR4][R34.64] ;  /* 0x0000000422123981 */ /* 0x000762000c1e1b00 */
[----:B0-----:R-:W-:-:S05]  /*0410*/  @P4 IMAD.WIDE.U32 R20, R39, 0x8, R36 ;  /* 0x0000000827144825 */ /* 0x001fca00078e0024 */
[----:B------:R3:W5:Y:S01]  /*0420*/  @P4 LDG.E.64 R22, desc[UR4][R20.64] ;  /* 0x0000000414164981 */ /* 0x000762000c1e1b00 */
        /* <DEDUP_REMOVED lines=33> */
[----:B---3--:R-:W-:Y:S06]  /*0640*/  @P4 BRA `(.L_x_2734) ;  /* 0x0000003400d44947 */ /* 0x008fec0003800000 */
[----:B------:R-:W0:Y:S01]  /*0650*/  LDC.U8 R3, c[0x0][0x2a0] ;  /* 0x0000a800ff037b82 */ /* 0x000e220000000000 */
[----:B-----5:R-:W-:Y:S01]  /*0660*/  MOV R27, R13 ;  /* 0x0000000d001b7202 */ /* 0x020fe20000000f00 */
[----:B------:R-:W-:Y:S01]  /*0670*/  HFMA2.MMA R150, -RZ, RZ, 0, 5.9604644775390625e-08 ;  /* 0x00000001ff967435 */ /* 0x000fe200000001ff */
[----:B------:R-:W-:Y:S02]  /*0680*/  MOV R31, R17 ;  /* 0x00000011001f7202 */ /* 0x000fe40000000f00 */
[----:B------:R-:W-:Y:S02]  /*0690*/  MOV R21, R9 ;  /* 0x0000000900157202 */ /* 0x000fe40000000f00 */
[----:B------:R-:W-:Y:S02]  /*06a0*/  MOV R25, R11 ;  /* 0x0000000b00197202 */ /* 0x000fe40000000f00 */
[----:B------:R-:W-:Y:S02]  /*06b0*/  MOV R29, R15 ;  /* 0x0000000f001d7202 */ /* 0x000fe40000000f00 */
[----:B------:R-:W-:-:S02]  /*06c0*/  MOV R33, R19 ;  /* 0x0000001300217202 */ /* 0x000fc40000000f00 */
[----:B------:R-:W-:Y:S02]  /*06d0*/  MOV R5, R6 ;  /* 0x0000000600057202 */ /* 0x000fe40000000f00 */
[----:B------:R-:W-:Y:S02]  /*06e0*/  SHF.R.U64 R4, R6, 0x10, R7 ;  /* 0x0000001006047819 */ /* 0x000fe40000001207 */
[----:B------:R-:W-:Y:S01]  /*06f0*/  MOV R20, R8 ;  /* 0x0000000800147202 */ /* 0x000fe20000000f00 */
[----:B------:R-:W-:Y:S01]  /*0700*/  HADD2.F32 R5, -RZ, R5.H0_H0 ;  /* 0x20000005ff057230 */ /* 0x000fe20000004100 */
[----:B------:R-:W-:Y:S01]  /*0710*/  MOV R24, R10 ;  /* 0x0000000a00187202 */ /* 0x000fe20000000f00 */
[----:B------:R-:W-:Y:S01]  /*0720*/  HADD2.F32 R4, -RZ, R4.H0_H0 ;  /* 0x20000004ff047230 */ /* 0x000fe20000004100 */
[----:B------:R-:W-:Y:S02]  /*0730*/  MOV R26, R12 ;  /* 0x0000000c001a7202 */ /* 0x000fe40000000f00 */
[----:B------:R-:W-:-:S02]  /*0740*/  MOV R28, R14 ;  /* 0x0000000e001c7202 */ /* 0x000fc40000000f00 */
[----:B------:R-:W-:Y:S02]  /*0750*/  MOV R30, R16 ;  /* 0x00000010001e7202 */ /* 0x000fe40000000f00 */
[----:B------:R-:W-:Y:S02]  /*0760*/  MOV R32, R18 ;  /* 0x0000001200207202 */ /* 0x000fe40000000f00 */
[----:B------:R-:W-:Y:S02]  /*0770*/  MOV R34, R22 ;  /* 0x0000001600227202 */ /* 0x000fe40000000f00 */
[----:B------:R-:W-:Y:S02]  /*0780*/  MOV R0, R7 ;  /* 0x0000000700007202 */ /* 0x000fe40000000f00 */
[----:B------:R-:W-:Y:S02]  /*0790*/  SHF.R.U32.HI R6, RZ, 0x10, R7 ;  /* 0x00000010ff067819 */ /* 0x000fe40000011607 */
[--C-:B------:R-:W-:Y:S01]  /*07a0*/  SHF.R.U64 R8, R8, 0x10, R9.reuse ;  /* 0x0000001008087819 */ /* 0x100fe20000001209 */
[----:B------:R-:W-:Y:S01]  /*07b0*/  HADD2.F32 R7, -RZ, R0.H0_H0 ;  /* 0x20000000ff077230 */ /* 0x000fe20000004100 */
[----:B------:R-:W-:Y:S01]  /*07c0*/  SHF.R.U32.HI R112, RZ, 0x10, R9 ;  /* 0x00000010ff707819 */ /* 0x000fe20000011609 */
[----:B------:R-:W-:Y:S01]  /*07d0*/  HADD2.F32 R9, -RZ, R20.H0_H0 ;  /* 0x20000014ff097230 */ /* 0x000fe20000004100 */
        /* <DEDUP_REMOVED lines=22> */
[----:B------:R-:W-:Y:S01]  /*0940*/  MOV R35, R23 ;  /* 0x0000001700237202 */ /* 0x000fe20000000f00 */
[----:B------:R-:W-:Y:S01]  /*0950*/  HADD2.F32 R31, -RZ, R33.H0_H0 ;  /* 0x20000021ff1f7230 */ /* 0x000fe20000004100 */
[----:B------:R-:W-:Y:S01]  /*0960*/  SHF.R.U32.HI R100, RZ, 0x10, R23 ;  /* 0x00000010ff647819 */ /* 0x000fe20000011617 */
[----:B------:R-:W-:Y:S01]  /*0970*/  HADD2.F32 R23, -RZ, R29.H0_H0 ;  /* 0x2000001dff177230 */ /* 0x000fe20000004100 */
[----:B------:R-:W-:Y:S01]  /*0980*/  MOV R97, RZ ;  /* 0x000000ff00617202 */ /* 0x000fe20000000f00 */
[----:B------:R-:W-:-:S02]  /*0990*/  HADD2.F32 R29, -RZ, R32.H0_H0 ;  /* 0x20000020ff1d7230 */ /* 0x000fc40000004100 */
[----:B------:R-:W-:Y:S02]  /*09a0*/  HADD2.F32 R33, -RZ, R34.H0_H0 ;  /* 0x20000022ff217230 */ /* 0x000fe40000004100 */
[----:B------:R-:W-:Y:S02]  /*09b0*/  HADD2.F32 R12, -RZ, R111.H0_H0 ;  /* 0x2000006fff0c7230 */ /* 0x000fe40000004100 */
[----:B------:R-:W-:Y:S02]  /*09c0*/  HADD2.F32 R14, -RZ, R110.H0_H0 ;  /* 0x2000006eff0e7230 */ /* 0x000fe40000004100 */
[----:B------:R-:W-:Y:S02]  /*09d0*/  HADD2.F32 R16, -RZ, R109.H0_H0 ;  /* 0x2000006dff107230 */ /* 0x000fe40000004100 */
[----:B------:R-:W-:Y:S02]  /*09e0*/  HADD2.F32 R18, -RZ, R108.H0_H0 ;  /* 0x2000006cff127230 */ /* 0x000fe40000004100 */
        /* <DEDUP_REMOVED lines=8> */
[----:B0-----:R-:W-:-:S07]  /*0a70*/  HADD2.F32 R34, -RZ, R100.H0_H0 ;  /* 0x20000064ff227230 */ /* 0x001fce0000004100 */
.L_x_2768:
[----:B01234-:R-:W0:Y:S01]  /*0a80*/  LDC.64 R142, c[0x0][0x250] ;  /* 0x00009400ff8e7b82 */ /* 0x01fe220000000a00 */
[----:B------:R-:W-:-:S07]  /*0a90*/  ISETP.NE.AND P4, PT, R162, RZ, PT ;  /* 0x000000ffa200720c */ /* 0x000fce0003f85270 */
[----:B------:R-:W1:Y:S01]  /*0aa0*/  LDC.64 R140, c[0x0][0x258] ;  /* 0x00009600ff8c7b82 */ /* 0x000e620000000a00 */
[----:B0-----:R-:W-:-:S05]  /*0ab0*/  IMAD.WIDE R142, R157, 0x4, R142 ;  /* 0x000000049d8e7825 */ /* 0x001fca00078e028e */
[----:B------:R0:W5:Y:S01]  /*0ac0*/  LDG.E R151, desc[UR4][R142.64] ;  /* 0x000000048e977981 */ /* 0x000162000c1e1900 */
[----:B-1----:R-:W-:-:S05]  /*0ad0*/  IMAD.WIDE R140, R157, 0x4, R140 ;  /* 0x000000049d8c7825 */ /* 0x002fca00078e028c */
[----:B------:R0:W5:Y:S01]  /*0ae0*/  LDG.E R163, desc[UR4][R140.64] ;  /* 0x000000048ca37981 */ /* 0x000162000c1e1900 */
[----:B------:R-:W-:-:S05]  /*0af0*/  MOV R0, UR13 ;  /* 0x0000000d00007c02 */ /* 0x000fca0008000f00 */
[----:B------:R-:W-:-:S05]  /*0b00*/  IMAD R144, R157, R0, RZ ;  /* 0x000000009d907224 */ /* 0x000fca00078e02ff */
[----:B------:R-:W-:-:S04]  /*0b10*/  SHF.R.S32.HI R145, RZ, 0x1f, R144 ;  /* 0x0000001fff917819 */ /* 0x000fc80000011490 */
[----:B------:R-:W-:Y:S01]  /*0b20*/  LEA.HI R145, R145, R144, RZ, 0x2 ;  /* 0x0000009091917211 */ /* 0x000fe200078f10ff */
[----:B------:R-:W-:Y:S01]  /*0b30*/  BSSY B0, `(.L_x_2735) ;  /* 0x0000031000007945 */ /* 0x000fe20003800000 */
[----:B------:R-:W-:Y:S02]  /*0b40*/  SHF.R.U32.HI R149, RZ, 0x5, R2 ;  /* 0x00000005ff957819 */ /* 0x000fe40000011602 */
[----:B------:R-:W-:Y:S02]  /*0b50*/  LEA.HI.SX32 R156, R145, R158, 0x1e ;  /* 0x0000009e919c7211 */ /* 0x000fe400078ff2ff */
[----:B------:R-:W-:Y:S02]  /*0b60*/  CS2R R152, SRZ ;  /* 0x0000000000987805 */ /* 0x000fe4000001ff00 */
[----:B------:R-:W-:Y:S02]  /*0b70*/  LOP3.LUT R148, R149, 0x7fffff8, RZ, 0xc0, !PT ;  /* 0x07fffff895947812 */ /* 0x000fe400078ec0ff */
[----:B------:R-:W-:Y:S01]  /*0b80*/  MOV R154, R156 ;  /* 0x0000009c009a7202 */ /* 0x000fe20000000f00 */
[----:B0-----:R-:W-:Y:S06]  /*0b90*/  @!P4 BRA `(.L_x_2736) ;  /* 0x0000000000a8c947 */ /* 0x001fec0003800000 */
[----:B------:R-:W0:Y:S01]  /*0ba0*/  LDC.64 R144, c[0x0][0x2b8] ;  /* 0x0000ae00ff907b82 */ /* 0x000e220000000a00 */
[----:B------:R-:W-:-:S04]  /*0bb0*/  LEA R140, P4, R156, UR10, 0x4 ;  /* 0x0000000a9c8c7c11 */ /* 0x000fc8000f8820ff */
[----:B------:R-:W-:Y:S02]  /*0bc0*/  LEA.HI.X R141, R156, UR11, RZ, 0x4, P4 ;  /* 0x0000000b9c8d7c11 */ /* 0x000fe4000a0f24ff */
[----:B------:R-:W-:-:S04]  /*0bd0*/  ISETP.NE.U32.AND P4, PT, RZ, UR8, PT ;  /* 0x00000008ff007c0c */ /* 0x000fc8000bf85070 */
[----:B------:R-:W2:Y:S01]  /*0be0*/  LDG.E.128 R140, desc[UR4][R140.64] ;  /* 0x000000048c8c7981 */ /* 0x000ea2000c1e1d00 */
[----:B------:R-:W-:Y:S01]  /*0bf0*/  ISETP.NE.AND.EX P4, PT, RZ, UR9, PT, P4 ;  /* 0x00000009ff007c0c */ /* 0x000fe2000bf85340 */
[----:B0-----:R-:W-:-:S12]  /*0c00*/  IMAD.WIDE.U32 R144, R156, 0x10, R144 ;  /* 0x000000109c907825 */ /* 0x001fd800078e0090 */
[----:B------:R-:W-:-:S04]  /*0c10*/  @P4 LEA R152, P5, R156, UR8, 0x4 ;  /* 0x000000089c984c11 */ /* 0x000fc8000f8a20ff */
[----:B------:R-:W-:Y:S01]  /*0c20*/  @P4 LEA.HI.X R153, R156, UR9, RZ, 0x4, P5 ;  /* 0x000000099c994c11 */ /* 0x000fe2000a8f24ff */
[----:B------:R-:W3:Y:S01]  /*0c30*/  LDG.E.128 R144, desc[UR4][R144.64] ;  /* 0x0000000490907981 */ /* 0x000ee2000c1e1d00 */
[----:B------:R-:W-:-:S03]  /*0c40*/  ISETP.NE.AND P5, PT, R3, RZ, PT ;  /* 0x000000ff0300720c */ /* 0x000fc60003fa5270 */
[----:B------:R0:W5:Y:S02]  /*0c50*/  @P4 LDG.E.128 R100, desc[UR4][R152.64] ;  /* 0x0000000498644981 */ /* 0x000164000c1e1d00 */
[----:B-----5:R-:W-:-:S05]  /*0c60*/  FSEL R154, R151, RZ, !P5 ;  /* 0x000000ff979a7208 */ /* 0x020fca0006800000 */
[C---:B--2---:R-:W-:Y:S01]  /*0c70*/  FADD.FTZ R178, -R154.reuse, R140 ;  /* 0x0000008c9ab27221 */ /* 0x044fe20000010100 */
[----:B------:R-:W-:-:S03]  /*0c80*/  FADD.FTZ R194, -R154, R141 ;  /* 0x0000008d9ac27221 */ /* 0x000fc60000010100 */
[C---:B------:R-:W-:Y:S01]  /*0c90*/  FMUL.FTZ R179, R163.reuse, R178 ;  /* 0x000000b2a3b37220 */ /* 0x040fe20000410000 */
[----:B------:R-:W-:Y:S01]  /*0ca0*/  FMUL.FTZ R178, R163, R194 ;  /* 0x000000c2a3b27220 */ /* 0x000fe20000410000 */
[C---:B------:R-:W-:Y:S01]  /*0cb0*/  FADD.FTZ R142, -R154.reuse, R142 ;  /* 0x0000008e9a8e7221 */ /* 0x040fe20000010100 */
[----:B------:R-:W-:-:S03]  /*0cc0*/  FADD.FTZ R232, -R154, R143 ;  /* 0x0000008f9ae87221 */ /* 0x000fc60000010100 */
[----:B------:R-:W-:Y:S01]  /*0cd0*/  FMUL.FTZ R211, R163, R142 ;  /* 0x0000008ea3d37220 */ /* 0x000fe20000410000 */
[----:B---3--:R-:W-:Y:S01]  /*0ce0*/  FMUL.FTZ R194, R5, R144 ;  /* 0x0000009005c27220 */ /* 0x008fe20000410000 */
[----:B------:R-:W-:-:S03]  /*0cf0*/  FMUL.FTZ R213, R4, R145 ;  /* 0x0000009104d57220 */ /* 0x000fc60000410000 */
[----:B------:R-:W-:Y:S01]  /*0d00*/  FADD.FTZ R140, RZ, R194 ;  /* 0x000000c2ff8c7221 */ /* 0x000fe20000010000 */
[----:B------:R-:W-:Y:S01]  /*0d10*/  FFMA.FTZ R141, R179, R194, RZ ;  /* 0x000000c2b38d7223 */ /* 0x000fe200000100ff */
[----:B------:R-:W-:Y:S02]  /*0d20*/  FMUL.FTZ R234, R7, R146 ;  /* 0x0000009207ea7220 */ /* 0x000fe40000410000 */
        /* <DEDUP_REMOVED lines=15> */
[----:B0-----:R-:W-:Y:S01]  /*0e20*/  FADD.FTZ R153, R142, R223 ;  /* 0x000000df8e997221 */ /* 0x001fe20000010000 */
[----:B------:R-:W-:-:S07]  /*0e30*/  FFMA.FTZ R152, R232, R223, R141 ;  /* 0x000000dfe8987223 */ /* 0x000fce000001008d */
.L_x_2736:
[----:B------:R-:W-:Y:S05]  /*0e40*/  BSYNC B0 ;  /* 0x0000000000007941 */ /* 0x000fea0003800000 */
.L_x_2735:
[----:B------:R-:W-:Y:S01]  /*0e50*/  ISETP.NE.AND P4, PT, R161, RZ, PT ;  /* 0x000000ffa100720c */ /* 0x000fe20003f85270 */
[----:B------:R-:W-:-:S12]  /*0e60*/  BSSY B0, `(.L_x_2737) ;  /* 0x000002c000007945 */ /* 0x000fd80003800000 */
[----:B------:R-:W-:Y:S05]  /*0e70*/  @!P4 BRA `(.L_x_2738) ;  /* 0x0000000000a8c947 */ /* 0x000fea0003800000 */
        /* <DEDUP_REMOVED lines=12> */
[----:B-----5:R-:W-:Y:S02]  /*0f40*/  FSEL R228, R151, RZ, !P5 ;  /* 0x000000ff97e47208 */ /* 0x020fe40006800000 */
[----:B------:R-:W-:-:S03]  /*0f50*/  IADD3 R154, R154, 0x100, RZ ;  /* 0x000001009a9a7810 */ /* 0x000fc60007ffe0ff */
        /* <DEDUP_REMOVED lines=9> */
[----:B------:R-:W-:Y:S01]  /*0ff0*/  FADD.FTZ R140, R153, R192 ;  /* 0x000000c0998c7221 */ /* 0x000fe20000010000 */
[----:B------:R-:W-:Y:S01]  /*1000*/  FFMA.FTZ R141, R177, R192, R152 ;  /* 0x000000c0b18d7223 */ /* 0x000fe20000010098 */
        /* <DEDUP_REMOVED lines=17> */
.L_x_2738:
[----:B------:R-:W-:Y:S05]  /*1120*/  BSYNC B0 ;  /* 0x0000000000007941 */ /* 0x000fea0003800000 */
.L_x_2737:
        /* <DEDUP_REMOVED lines=45> */
.L_x_2740:
[----:B------:R-:W-:Y:S05]  /*1400*/  BSYNC B0 ;  /* 0x0000000000007941 */ /* 0x000fea0003800000 */
.L_x_2739:
[----:B------:R-:W-:Y:S04]  /*1410*/  BSSY B0, `(.L_x_2741) ;  /* 0x000002c000007945 */ /* 0x000fe80003800000 */
        /* <DEDUP_REMOVED lines=43> */
.L_x_2742:
[----:B------:R-:W-:Y:S05]  /*16d0*/  BSYNC B0 ;  /* 0x0000000000007941 */ /* 0x000fea0003800000 */
.L_x_2741:
        /* <DEDUP_REMOVED lines=44> */
.L_x_2744:
[----:B------:R-:W-:Y:S05]  /*19a0*/  BSYNC B0 ;  /* 0x0000000000007941 */ /* 0x000fea0003800000 */
.L_x_2743:
        /* <DEDUP_REMOVED lines=44> */
.L_x_2746:
[----:B------:R-:W-:Y:S05]  /*1c70*/  BSYNC B0 ;  /* 0x0000000000007941 */ /* 0x000fea0003800000 */
.L_x_2745:
        /* <DEDUP_REMOVED lines=44> */
.L_x_2748:
[----:B------:R-:W-:Y:S05]  /*1f40*/  BSYNC B0 ;  /* 0x0000000000007941 */ /* 0x000fea0003800000 */
.L_x_2747:
[----:B------:R-:W-:Y:S01]  /*1f50*/  ISETP.NE.AND P4, PT, R159, RZ, PT ;  /* 0x000000ff9f00720c */ /* 0x000fe20003f85270 */
[----:B------:R-:W-:-:S12]  /*1f60*/  BSSY B0, `(.L_x_2749) ;  /* 0x000002b000007945 */ /* 0x000fd80003800000 */
[----:B------:R-:W-:Y:S05]  /*1f70*/  @!P4 BRA `(.L_x_2750) ;  /* 0x0000000000a4c947 */ /* 0x000fea0003800000 */
[----:B------:R-:W-:Y:S01]  /*1f80*/  ISETP.NE.AND P4, PT, R3, RZ, PT ;  /* 0x000000ff0300720c */ /* 0x000fe20003f85270 */
[----:B------:R-:W0:Y:S03]  /*1f90*/  LDC.64 R144, c[0x0][0x2b8] ;  /* 0x0000ae00ff907b82 */ /* 0x000e260000000a00 */
[----:B-----5:R-:W-:Y:S02]  /*1fa0*/  FSEL R151, R151, RZ, !P4 ;  /* 0x000000ff97977208 */ /* 0x020fe40006000000 */
[----:B------:R-:W-:-:S04]  /*1fb0*/  ISETP.NE.U32.AND P4, PT, RZ, UR8, PT ;  /* 0x00000008ff007c0c */ /* 0x000fc8000bf85070 */
[----:B------:R-:W-:-:S13]  /*1fc0*/  ISETP.NE.AND.EX P4, PT, RZ, UR9, PT, P4 ;  /* 0x00000009ff007c0c */ /* 0x000fda000bf85340 */
[----:B------:R-:W-:-:S04]  /*1fd0*/  @P4 LEA R180, P5, R154, UR8, 0x4 ;  /* 0x000000089ab44c11 */ /* 0x000fc8000f8a20ff */
[C---:B------:R-:W-:Y:S02]  /*1fe0*/  @P4 LEA.HI.X R181, R154.reuse, UR9, RZ, 0x4, P5 ;  /* 0x000000099ab54c11 */ /* 0x040fe4000a8f24ff */
[C---:B------:R-:W-:Y:S01]  /*1ff0*/  LEA R140, P5, R154.reuse, UR10, 0x4 ;  /* 0x0000000a9a8c7c11 */ /* 0x040fe2000f8a20ff */
[C---:B0-----:R-:W-:Y:S02]  /*2000*/  IMAD.WIDE.U32 R144, R154.reuse, 0x10, R144 ;  /* 0x000000109a907825 */ /* 0x041fe400078e0090 */
[----:B------:R0:W5:Y:S01]  /*2010*/  @P4 LDG.E.128 R128, desc[UR4][R180.64] ;  /* 0x00000004b4804981 */ /* 0x000162000c1e1d00 */
[----:B------:R-:W-:-:S03]  /*2020*/  LEA.HI.X R141, R154, UR11, RZ, 0x4, P5 ;  /* 0x0000000b9a8d7c11 */ /* 0x000fc6000a8f24ff */
[----:B------:R-:W0:Y:S04]  /*2030*/  LDG.E.128 R144, desc[UR4][R144.64] ;  /* 0x0000000490907981 */ /* 0x000e28000c1e1d00 */
[----:B------:R-:W2:Y:S01]  /*2040*/  LDG.E.128 R140, desc[UR4][R140.64] ;  /* 0x000000048c8c7981 */ /* 0x000ea2000c1e1d00 */
[----:B0-----:R-:W-:Y:S01]  /*2050*/  FMUL.FTZ R180, R33, R144 ;  /* 0x0000009021b47220 */ /* 0x001fe20000410000 */
[C---:B--2---:R-:W-:Y:S01]  /*2060*/  FADD.FTZ R154, -R151.reuse, R140 ;  /* 0x0000008c979a7221 */ /* 0x044fe20000010100 */
[----:B------:R-:W-:-:S03]  /*2070*/  FADD.FTZ R164, -R151, R141 ;  /* 0x0000008d97a47221 */ /* 0x000fc60000010100 */
[----:B------:R-:W-:Y:S01]  /*2080*/  FMUL.FTZ R165, R163, R154 ;  /* 0x0000009aa3a57220 */ /* 0x000fe20000410000 */
[----:B------:R-:W-:Y:S01]  /*2090*/  FMUL.FTZ R183, R32, R145 ;  /* 0x0000009120b77220 */ /* 0x000fe20000410000 */
[----:B------:R-:W-:Y:S01]  /*20a0*/  FADD.FTZ R140, R153, R180 ;  /* 0x000000b4998c7221 */ /* 0x000fe20000010000 */
[----:B------:R-:W-:Y:S01]  /*20b0*/  FADD.FTZ R142, -R151, R142 ;  /* 0x0000008e978e7221 */ /* 0x000fe20000010100 */
[----:B------:R-:W-:Y:S01]  /*20c0*/  FMUL.FTZ R164, R163, R164 ;  /* 0x000000a4a3a47220 */ /* 0x000fe20000410000 */
[----:B------:R-:W-:Y:S01]  /*20d0*/  FFMA.FTZ R141, R165, R180, R152 ;  /* 0x000000b4a58d7223 */ /* 0x000fe20000010098 */
[----:B------:R-:W-:Y:S01]  /*20e0*/  FADD.FTZ R200, -R151, R143 ;  /* 0x0000008f97c87221 */ /* 0x000fe20000010100 */
        /* <DEDUP_REMOVED lines=18> */
.L_x_2750:
[----:B------:R-:W-:Y:S05]  /*2210*/  BSYNC B0 ;  /* 0x0000000000007941 */ /* 0x000fea0003800000 */
.L_x_2749:
[----:B------:R-:W-:Y:S01]  /*2220*/  LOP3.LUT P4, RZ, R150, 0xff, RZ, 0xc0, !PT ;  /* 0x000000ff96ff7812 */ /* 0x000fe2000788c0ff */
[----:B------:R-:W-:Y:S01]  /*2230*/  UMOV UR6, 0xffffffff ;  /* 0xffffffff00067882 */ /* 0x000fe20000000000 */
[----:B------:R-:W-:-:S11]  /*2240*/  LOP3.LUT P5, RZ, R2, 0x1f, RZ, 0xc0, !PT ;  /* 0x0000001f02ff7812 */ /* 0x000fd600078ac0ff */
        /* <DEDUP_REMOVED lines=20> */
.L_x_2779:
        /* <DEDUP_REMOVED lines=8> */
[----:B------:R-:W-:-:S02]  /*2410*/  ISETP.NE.AND P6, PT, R162, RZ, PT ;  /* 0x000000ffa200720c */ /* 0x000fc40003fc5270 */
[----:B---3--:R-:W-:-:S04]  /*2420*/  LEA R140, R141, R140, 0x18 ;  /* 0x0000008c8d8c7211 */ /* 0x008fc800078ec0ff */
[-C--:B------:R-:W-:Y:S02]  /*2430*/  @!P5 LEA R225, R149, R140.reuse, 0x3 ;  /* 0x0000008c95e1d211 */ /* 0x080fe400078e18ff */
[----:B------:R-:W-:-:S03]  /*2440*/  LEA R227, R148, R140, 0x3 ;  /* 0x0000008c94e37211 */ /* 0x000fc600078e18ff */
[----:B------:R-:W-:Y:S01]  /*2450*/  @!P5 STS.64 [R225+0x8000], R196 ;  /* 0x008000c4e100d388 */ /* 0x000fe20000000a00 */
[----:B------:R-:W-:Y:S06]  /*2460*/  BAR.SYNC.DEFER_BLOCKING 0x0 ;  /* 0x0000000000007b1d */ /* 0x000fec0000010000 */
[----:B------:R-:W1:Y:S04]  /*2470*/  LDS.128 R140, [R227+0x8000] ;  /* 0x00800000e38c7984 */ /* 0x000e680000000c00 */
[----:B0-----:R-:W0:Y:S04]  /*2480*/  LDS.128 R144, [R227+0x8010] ;  /* 0x00801000e3907984 */ /* 0x001e280000000c00 */
[----:B-----5:R-:W2:Y:S04]  /*2490*/  LDS.128 R148, [R227+0x8020] ;  /* 0x00802000e3947984 */ /* 0x020ea80000000c00 */
        /* <DEDUP_REMOVED lines=36> */
[----:B------:R-:W-:-:S04]  /*26e0*/  @P5 LEA R146, P6, R156, UR16, 0x4 ;  /* 0x000000109c925c11 */ /* 0x000fc8000f8c20ff */
[----:B------:R-:W-:Y:S02]  /*26f0*/  @P5 LEA.HI.X R147, R156, UR17, RZ, 0x4, P6 ;  /* 0x000000119c935c11 */ /* 0x000fe4000b0f24ff */
[----:B------:R-:W-:-:S04]  /*2700*/  ISETP.NE.U32.AND P6, PT, RZ, UR8, PT ;  /* 0x00000008ff007c0c */ /* 0x000fc8000bfc5070 */
[----:B------:R-:W-:-:S13]  /*2710*/  ISETP.NE.AND.EX P6, PT, RZ, UR9, PT, P6 ;  /* 0x00000009ff007c0c */ /* 0x000fda000bfc5360 */
        /* <DEDUP_REMOVED lines=11> */
[----:B0-----:R-:W-:-:S06]  /*27d0*/  @P6 IMAD.WIDE.U32 R148, R156, 0x10, R144 ;  /* 0x000000109c946825 */ /* 0x001fcc00078e0090 */
[----:B------:R-:W0:Y:S01]  /*27e0*/  LDC.64 R144, c[0x0][0x2f8] ;  /* 0x0000be00ff907b82 */ /* 0x000e220000000a00 */
[----:B------:R1:W-:Y:S01]  /*27f0*/  @P6 STG.E.128 desc[UR4][R148.64], R132 ;  /* 0x0000008494006986 */ /* 0x0003e2000c101d04 */
[----:B------:R-:W-:-:S04]  /*2800*/  ISETP.NE.U32.AND P6, PT, RZ, UR16, PT ;  /* 0x00000010ff007c0c */ /* 0x000fc8000bfc5070 */
[----:B------:R-:W-:-:S04]  /*2810*/  ISETP.NE.AND.EX P6, PT, RZ, UR17, PT, P6 ;  /* 0x00000011ff007c0c */ /* 0x000fc8000bfc5360 */
[----:B------:R-:W-:Y:S02]  /*2820*/  SEL R136, R140, R136, P6 ;  /* 0x000000888c887207 */ /* 0x000fe40003000000 */
[----:B------:R-:W-:Y:S02]  /*2830*/  SEL R137, R141, R137, P6 ;  /* 0x000000898d897207 */ /* 0x000fe40003000000 */
[----:B------:R-:W-:Y:S02]  /*2840*/  SEL R138, R142, R138, P6 ;  /* 0x0000008a8e8a7207 */ /* 0x000fe40003000000 */
[----:B------:R-:W-:Y:S01]  /*2850*/  SEL R139, R143, R139, P6 ;  /* 0x0000008b8f8b7207 */ /* 0x000fe20003000000 */
[C---:B0-----:R-:W-:Y:S01]  /*2860*/  IMAD.WIDE.U32 R144, R156.reuse, 0x10, R144 ;  /* 0x000000109c907825 */ /* 0x041fe200078e0090 */
[----:B------:R-:W-:-:S04]  /*2870*/  IADD3 R156, R156, 0x100, RZ ;  /* 0x000001009c9c7810 */ /* 0x000fc80007ffe0ff */
[----:B------:R1:W-:Y:S04]  /*2880*/  STG.E.128 desc[UR4][R144.64], R140 ;  /* 0x0000008c90007986 */ /* 0x0003e8000c101d04 */
[----:B------:R1:W-:Y:S02]  /*2890*/  @P5 STG.E.128 desc[UR4][R146.64], R136 ;  /* 0x0000008892005986 */ /* 0x0003e4000c101d04 */
.L_x_2753:
[----:B------:R-:W-:Y:S05]  /*28a0*/  BSYNC B0 ;  /* 0x0000000000007941 */ /* 0x000fea0003800000 */
.L_x_2752:
[----:B------:R-:W-:Y:S01]  /*28b0*/  ISETP.NE.AND P5, PT, R161, RZ, PT ;  /* 0x000000ffa100720c */ /* 0x000fe20003fa5270 */
[----:B------:R-:W-:-:S12]  /*28c0*/  BSSY B0, `(.L_x_2754) ;  /* 0x000002e000007945 */ /* 0x000fd80003800000 */
[----:B------:R-:W-:Y:S05]  /*28d0*/  @!P5 BRA `(.L_x_2755) ;  /* 0x0000000000b0d947 */ /* 0x000fea0003800000 */
[----:B------:R-:W-:-:S04]  /*28e0*/  ISETP.NE.AND P5, PT, R3, RZ, PT ;  /* 0x000000ff0300720c */ /* 0x000fc80003fa5270 */
[----:B-1----:R-:W-:Y:S02]  /*28f0*/  FSEL R148, R150, RZ, !P5 ;  /* 0x000000ff96947208 */ /* 0x002fe40006800000 */
        /* <DEDUP_REMOVED lines=14> */
[----:B------:R-:W0:Y:S01]  /*29e0*/  LDC.64 R144, c[0x0][0x2f8] ;  /* 0x0000be00ff907b82 */ /* 0x000e220000000a00 */
        /* <DEDUP_REMOVED lines=8> */
[----:B------:R-:W-:Y:S01]  /*2a70*/  ISETP.NE.U32.AND P6, PT, RZ, UR14, PT ;  /* 0x0000000eff007c0c */ /* 0x000fe2000bfc5070 */
[----:B0-----:R-:W-:-:S03]  /*2a80*/  IMAD.WIDE.U32 R144, R156, 0x10, R144 ;  /* 0x000000109c907825 */ /* 0x001fc600078e0090 */
[----:B------:R-:W-:-:S04]  /*2a90*/  ISETP.NE.AND.EX P6, PT, RZ, UR15, PT, P6 ;  /* 0x0000000fff007c0c */ /* 0x000fc8000bfc5360 */
[----:B------:R-:W-:Y:S02]  /*2aa0*/  SEL R132, R140, R132, P6 ;  /* 0x000000848c847207 */ /* 0x000fe40003000000 */
[----:B------:R-:W-:Y:S02]  /*2ab0*/  SEL R133, R141, R133, P6 ;  /* 0x000000858d857207 */ /* 0x000fe40003000000 */
[----:B------:R-:W-:Y:S02]  /*2ac0*/  SEL R134, R142, R134, P6 ;  /* 0x000000868e867207 */ /* 0x000fe40003000000 */
[----:B------:R-:W-:-:S03]  /*2ad0*/  SEL R135, R143, R135, P6 ;  /* 0x000000878f877207 */ /* 0x000fc60003000000 */
[----:B------:R-:W0:Y:S02]  /*2ae0*/  @P6 LDC.64 R148, c[0x0][0x308] ;  /* 0x0000c200ff946b82 */ /* 0x000e240000000a00 */
[C---:B0-----:R-:W-:Y:S01]  /*2af0*/  @P6 IMAD.WIDE.U32 R148, R156.reuse, 0x10, R148 ;  /* 0x000000109c946825 */ /* 0x041fe200078e0094 */
[----:B------:R-:W-:-:S04]  /*2b00*/  IADD3 R156, R156, 0x100, RZ ;  /* 0x000001009c9c7810 */ /* 0x000fc80007ffe0ff */
[----:B------:R0:W-:Y:S01]  /*2b10*/  @P6 STG.E.128 desc[UR4][R148.64], R132 ;  /* 0x0000008494006986 */ /* 0x0001e2000c101d04 */
[----:B------:R-:W-:-:S03]  /*2b20*/  ISETP.NE.U32.AND P6, PT, RZ, UR16, PT ;  /* 0x00000010ff007c0c */ /* 0x000fc6000bfc5070 */
[----:B------:R0:W-:Y:S01]  /*2b30*/  STG.E.128 desc[UR4][R144.64], R140 ;  /* 0x0000008c90007986 */ /* 0x0001e2000c101d04 */
[----:B------:R-:W-:-:S04]  /*2b40*/  ISETP.NE.AND.EX P6, PT, RZ, UR17, PT, P6 ;  /* 0x00000011ff007c0c */ /* 0x000fc8000bfc5360 */
[----:B------:R-:W-:Y:S02]  /*2b50*/  SEL R136, R140, R136, P6 ;  /* 0x000000888c887207 */ /* 0x000fe40003000000 */
[----:B------:R-:W-:Y:S02]  /*2b60*/  SEL R137, R141, R137, P6 ;  /* 0x000000898d897207 */ /* 0x000fe40003000000 */
[----:B------:R-:W-:Y:S02]  /*2b70*/  SEL R138, R142, R138, P6 ;  /* 0x0000008a8e8a7207 */ /* 0x000fe40003000000 */
[----:B------:R-:W-:-:S05]  /*2b80*/  SEL R139, R143, R139, P6 ;  /* 0x0000008b8f8b7207 */ /* 0x000fca0003000000 */
[----:B------:R0:W-:Y:S02]  /*2b90*/  @P5 STG.E.128 desc[UR4][R146.64], R136 ;  /* 0x0000008892005986 */ /* 0x0001e4000c101d04 */
.L_x_2755:
[----:B------:R-:W-:Y:S05]  /*2ba0*/  BSYNC B0 ;  /* 0x0000000000007941 */ /* 0x000fea0003800000 */
.L_x_2754:
[----:B------:R-:W-:Y:S01]  /*2bb0*/  ISETP.NE.AND P5, PT, R160, RZ, PT ;  /* 0x000000ffa000720c */ /* 0x000fe20003fa5270 */
[----:B------:R-:W-:-:S12]  /*2bc0*/  BSSY B0, `(.L_x_2756) ;  /* 0x000002e000007945 */ /* 0x000fd80003800000 */
[----:B------:R-:W-:Y:S05]  /*2bd0*/  @!P5 BRA `(.L_x_2757) ;  /* 0x0000000000b0d947 */ /* 0x000fea0003800000 */
[----:B------:R-:W-:-:S04]  /*2be0*/  ISETP.NE.AND P5, PT, R3, RZ, PT ;  /* 0x000000ff0300720c */ /* 0x000fc80003fa5270 */
[----:B01----:R-:W-:Y:S02]  /*2bf0*/  FSEL R148, R150, RZ, !P5 ;  /* 0x000000ff96947208 */ /* 0x003fe40006800000 */
        /* <DEDUP_REMOVED lines=42> */
.L_x_2757:
[----:B------:R-:W-:Y:S05]  /*2ea0*/  BSYNC B0 ;  /* 0x0000000000007941 */ /* 0x000fea0003800000 */
.L_x_2756:
[----:B------:R-:W-:Y:S04]  /*2eb0*/  BSSY B0, `(.L_x_2758) ;  /* 0x000002e000007945 */ /* 0x000fe80003800000 */
[----:B------:R-:W-:Y:S05]  /*2ec0*/  @!P0 BRA `(.L_x_2759) ;  /* 0x0000000000b08947 */ /* 0x000fea0003800000 */
[----:B------:R-:W-:-:S04]  /*2ed0*/  ISETP.NE.AND P5, PT, R3, RZ, PT ;  /* 0x000000ff0300720c */ /* 0x000fc80003fa5270 */
[----:B012---:R-:W-:Y:S02]  /*2ee0*/  FSEL R148, R150, RZ, !P5 ;  /* 0x000000ff96947208 */ /* 0x007fe40006800000 */
        /* <DEDUP_REMOVED lines=42> */
.L_x_2759:
[----:B------:R-:W-:Y:S05]  /*3190*/  BSYNC B0 ;  /* 0x0000000000007941 */ /* 0x000fea0003800000 */
.L_x_2758:
[----:B------:R-:W-:Y:S04]  /*31a0*/  BSSY B0, `(.L_x_2760) ;  /* 0x000002e000007945 */ /* 0x000fe80003800000 */
[----:B------:R-:W-:Y:S05]  /*31b0*/  @!P1 BRA `(.L_x_2761) ;  /* 0x0000000000b09947 */ /* 0x000fea0003800000 */
[----:B------:R-:W-:-:S04]  /*31c0*/  ISETP.NE.AND P5, PT, R3, RZ, PT ;  /* 0x000000ff0300720c */ /* 0x000fc80003fa5270 */
[----:B0123--:R-:W-:Y:S02]  /*31d0*/  FSEL R148, R150, RZ, !P5 ;  /* 0x000000ff96947208 */ /* 0x00ffe40006800000 */
        /* <DEDUP_REMOVED lines=42> */
.L_x_2761:
[----:B------:R-:W-:Y:S05]  /*3480*/  BSYNC B0 ;  /* 0x0000000000007941 */ /* 0x000fea0003800000 */
.L_x_2760:
[----:B------:R-:W-:Y:S04]  /*3490*/  BSSY B0, `(.L_x_2762) ;  /* 0x000002e000007945 */ /* 0x000fe80003800000 */
[----:B------:R-:W-:Y:S05]  /*34a0*/  @!P2 BRA `(.L_x_2763) ;  /* 0x0000000000b0a947 */ /* 0x000fea0003800000 */
[----:B------:R-:W-:-:S04]  /*34b0*/  ISETP.NE.AND P5, PT, R3, RZ, PT ;  /* 0x000000ff0300720c */ /* 0x000fc80003fa5270 */
[----:B01234-:R-:W-:Y:S02]  /*34c0*/  FSEL R140, R150, RZ, !P5 ;  /* 0x000000ff968c7208 */ /* 0x01ffe40006800000 */
        /* <DEDUP_REMOVED lines=42> */
.L_x_2763:
[----:B------:R-:W-:Y:S05]  /*3770*/  BSYNC B0 ;  /* 0x0000000000007941 */ /* 0x000fea0003800000 */
.L_x_2762:
        /* <DEDUP_REMOVED lines=46> */
.L_x_2765:
[----:B------:R-:W-:Y:S05]  /*3a60*/  BSYNC B0 ;  /* 0x0000000000007941 */ /* 0x000fea0003800000 */
.L_x_2764:
[----:B------:R-:W-:Y:S01]  /*3a70*/  ISETP.NE.AND P5, PT, R159, RZ, PT ;  /* 0x000000ff9f00720c */ /* 0x000fe20003fa5270 */
        /* <DEDUP_REMOVED lines=42> */
[----:B0-----:R-:W-:-:S05]  /*3d20*/  IMAD.WIDE.U32 R146, R156, 0x10, R146 ;  /* 0x000000109c927825 */ /* 0x001fca00078e0092 */
[----:B------:R1:W-:Y:S04]  /*3d30*/  STG.E.128 desc[UR4][R146.64], R140 ;  /* 0x0000008c92007986 */ /* 0x0003e8000c101d04 */
[----:B------:R1:W-:Y:S02]  /*3d40*/  @P5 STG.E.128 desc[UR4][R144.64], R136 ;  /* 0x0000008890005986 */ /* 0x0003e4000c101d04 */
.L_x_2767:
[----:B------:R-:W-:Y:S05]  /*3d50*/  BSYNC B0 ;  /* 0x0000000000007941 */ /* 0x000fea0003800000 */
.L_x_2766:
[----:B------:R-:W-:Y:S02]  /*3d60*/  IADD3 R157, R157, UR18, RZ ;  /* 0x000000129d9d7c10 */ /* 0x000fe4000fffe0ff */
[----:B------:R-:W-:Y:S02]  /*3d70*/  SEL R150, RZ, 0x1, P4 ;  /* 0x00000001ff967807 */ /* 0x000fe40002000000 */
[----:B------:R-:W-:-:S13]  /*3d80*/  ISETP.GE.AND P4, PT, R157, UR19, PT ;  /* 0x000000139d007c0c */ /* 0x000fda000bf86270 */
[----:B------:R-:W-:Y:S05]  /*3d90*/  @!P4 BRA `(.L_x_2768) ;  /* 0xffffffcc0038c947 */ /* 0x000fea000383ffff */
.L_x_2734:
[----:B-----5:R-:W0:Y:S01]  /*3da0*/  S2R R6, SR_TID.X ;  /* 0x0000000000067919 */ /* 0x020e220000002100 */
[----:B------:R-:W0:Y:S01]  /*3db0*/  S2UR UR6, SR_CTAID.X ;  /* 0x00000000000679c3 */ /* 0x000e220000002500 */
[----:B------:R-:W-:Y:S02]  /*3dc0*/  ISETP.NE.AND P4, PT, R162, RZ, PT ;  /* 0x000000ffa200720c */ /* 0x000fe40003f85270 */
[----:B------:R-:W-:Y:S02]  /*3dd0*/  ISETP.NE.AND P6, PT, R161, RZ, PT ;  /* 0x000000ffa100720c */ /* 0x000fe40003fc5270 */
[----:B------:R-:W-:-:S03]  /*3de0*/  ISETP.NE.AND P5, PT, R160, RZ, PT ;  /* 0x000000ffa000720c */ /* 0x000fc60003fa5270 */
[----:B------:R-:W1:Y:S08]  /*3df0*/  @P0 LDC.64 R14, c[0x0][0x2d0] ;  /* 0x0000b400ff0e0b82 */ /* 0x000e700000000a00 */
[----:B------:R-:W2:Y:S08]  /*3e00*/  @P4 LDC.64 R2, c[0x0][0x2d0] ;  /* 0x0000b400ff024b82 */ /* 0x000eb00000000a00 */
[----:B------:R-:W3:Y:S01]  /*3e10*/  @P4 LDC.64 R4, c[0x0][0x2d8] ;  /* 0x0000b600ff044b82 */ /* 0x000ee20000000a00 */
[----:B0-----:R-:W-:-:S07]  /*3e20*/  LEA.HI R7, R6, UR6, RZ, 0x18 ;  /* 0x0000000606077c11 */ /* 0x001fce000f8fc0ff */
[----:B------:R-:W0:Y:S01]  /*3e30*/  @P6 LDC.64 R8, c[0x0][0x2d8] ;  /* 0x0000b600ff086b82 */ /* 0x000e220000000a00 */
[----:B------:R-:W-:Y:S01]  /*3e40*/  LOP3.LUT R27, R6, 0xff, RZ, 0xc0, !PT ;  /* 0x000000ff061b7812 */ /* 0x000fe200078ec0ff */
[----:B------:R-:W-:-:S06]  /*3e50*/  IMAD R0, R7, R0, RZ ;  /* 0x0000000007007224 */ /* 0x000fcc00078e02ff */
[----:B------:R-:W4:Y:S01]  /*3e60*/  @P6 LDC.64 R6, c[0x0][0x2d0] ;  /* 0x0000b400ff066b82 */ /* 0x000f220000000a00 */
[----:B------:R-:W-:-:S05]  /*3e70*/  LEA.HI R27, R0, R27, RZ, 0x1e ;  /* 0x0000001b001b7211 */ /* 0x000fca00078ff0ff */
[C---:B--2---:R-:W-:Y:S02]  /*3e80*/  @P4 IMAD.WIDE.U32 R2, R27.reuse, 0x10, R2 ;  /* 0x000000101b024825 */ /* 0x044fe400078e0002 */
[----:B------:R-:W2:Y:S02]  /*3e90*/  @P5 LDC.64 R10, c[0x0][0x2d0] ;  /* 0x0000b400ff0a5b82 */ /* 0x000ea40000000a00 */
[C---:B---3--:R-:W-:Y:S01]  /*3ea0*/  @P4 IMAD.WIDE.U32 R4, R27.reuse, 0x10, R4 ;  /* 0x000000101b044825 */ /* 0x048fe200078e0004 */
[----:B------:R-:W-:Y:S01]  /*3eb0*/  @P4 IADD3 R27, R27, 0x100, RZ ;  /* 0x000001001b1b4810 */ /* 0x000fe20007ffe0ff */
[----:B------:R3:W-:Y:S04]  /*3ec0*/  @P4 STG.E.128 desc[UR4][R2.64], R64 ;  /* 0x0000004002004986 */ /* 0x0007e8000c101d04 */
[----:B------:R-:W1:Y:S01]  /*3ed0*/  @P5 LDC.64 R12, c[0x0][0x2d8] ;  /* 0x0000b600ff0c5b82 */ /* 0x000e620000000a00 */
[----:B------:R3:W-:Y:S01]  /*3ee0*/  @P4 STG.E.128 desc[UR4][R4.64], R96 ;  /* 0x0000006004004986 */ /* 0x0007e2000c101d04 */
[----:B0-----:R-:W-:Y:S01]  /*3ef0*/  @P6 IMAD.WIDE.U32 R8, R27, 0x10, R8 ;  /* 0x000000101b086825 */ /* 0x001fe200078e0008 */
[----:B------:R-:W-:-:S05]  /*3f00*/  ISETP.NE.AND P4, PT, R159, RZ, PT ;  /* 0x000000ff9f00720c */ /* 0x000fca0003f85270 */
[----:B------:R-:W0:Y:S01]  /*3f10*/  @P0 LDC.64 R16, c[0x0][0x2d8] ;  /* 0x0000b600ff100b82 */ /* 0x000e220000000a00 */
[C---:B----4-:R-:W-:Y:S01]  /*3f20*/  @P6 IMAD.WIDE.U32 R6, R27.reuse, 0x10, R6 ;  /* 0x000000101b066825 */ /* 0x050fe200078e0006 */
[----:B------:R-:W-:-:S04]  /*3f30*/  @P6 IADD3 R27, R27, 0x100, RZ ;  /* 0x000001001b1b6810 */ /* 0x000fc80007ffe0ff */
[----:B------:R4:W-:Y:S02]  /*3f40*/  @P6 STG.E.128 desc[UR4][R6.64], R60 ;  /* 0x0000003c06006986 */ /* 0x0009e4000c101d04 */
[----:B------:R-:W4:Y:S01]  /*3f50*/  @P1 LDC.64 R18, c[0x0][0x2d0] ;  /* 0x0000b400ff121b82 */ /* 0x000f220000000a00 */
[C---:B--2---:R-:W-:Y:S01]  /*3f60*/  @P5 IMAD.WIDE.U32 R10, R27.reuse, 0x10, R10 ;  /* 0x000000101b0a5825 */ /* 0x044fe200078e000a */
[----:B------:R2:W-:Y:S04]  /*3f70*/  @P6 STG.E.128 desc[UR4][R8.64], R92 ;  /* 0x0000005c08006986 */ /* 0x0005e8000c101d04 */
[----:B------:R2:W-:Y:S02]  /*3f80*/  @P5 STG.E.128 desc[UR4][R10.64], R56 ;  /* 0x000000380a005986 */ /* 0x0005e4000c101d04 */
[----:B------:R-:W2:Y:S01]  /*3f90*/  @P1 LDC.64 R20, c[0x0][0x2d8] ;  /* 0x0000b600ff141b82 */ /* 0x000ea20000000a00 */
[C---:B-1----:R-:W-:Y:S01]  /*3fa0*/  @P5 IMAD.WIDE.U32 R12, R27.reuse, 0x10, R12 ;  /* 0x000000101b0c5825 */ /* 0x042fe200078e000c */
[----:B------:R-:W-:-:S04]  /*3fb0*/  @P5 IADD3 R27, R27, 0x100, RZ ;  /* 0x000001001b1b5810 */ /* 0x000fc80007ffe0ff */
[----:B------:R1:W-:Y:S01]  /*3fc0*/  @P5 STG.E.128 desc[UR4][R12.64], R88 ;  /* 0x000000580c005986 */ /* 0x0003e2000c101d04 */
[C---:B------:R-:W-:Y:S01]  /*3fd0*/  @P0 IMAD.WIDE.U32 R14, R27.reuse, 0x10, R14 ;  /* 0x000000101b0e0825 */ /* 0x040fe200078e000e */
[----:B---3--:R-:W3:Y:S03]  /*3fe0*/  @P2 LDC.64 R2, c[0x0][0x2d0] ;  /* 0x0000b400ff022b82 */ /* 0x008ee60000000a00 */
[C---:B0-----:R-:W-:Y:S01]  /*3ff0*/  @P0 IMAD.WIDE.U32 R16, R27.reuse, 0x10, R16 ;  /* 0x000000101b100825 */ /* 0x041fe200078e0010 */
[----:B------:R-:W-:Y:S01]  /*4000*/  @P0 IADD3 R27, R27, 0x100, RZ ;  /* 0x000001001b1b0810 */ /* 0x000fe20007ffe0ff */
[----:B------:R1:W-:Y:S03]  /*4010*/  @P0 STG.E.128 desc[UR4][R14.64], R52 ;  /* 0x000000340e000986 */ /* 0x0003e6000c101d04 */
[----:B------:R-:W0:Y:S01]  /*4020*/  @P2 LDC.64 R4, c[0x0][0x2d8] ;  /* 0x0000b600ff042b82 */ /* 0x000e220000000a00 */
[C---:B----4-:R-:W-:Y:S01]  /*4030*/  @P1 IMAD.WIDE.U32 R18, R27.reuse, 0x10, R18 ;  /* 0x000000101b121825 */ /* 0x050fe200078e0012 */
[----:B------:R1:W-:Y:S04]  /*4040*/  @P0 STG.E.128 desc[UR4][R16.64], R84 ;  /* 0x0000005410000986 */ /* 0x0003e8000c101d04 */
[----:B------:R1:W-:Y:S02]  /*4050*/  @P1 STG.E.128 desc[UR4][R18.64], R48 ;  /* 0x0000003012001986 */ /* 0x0003e4000c101d04 */
[----:B------:R-:W4:Y:S01]  /*4060*/  @P3 LDC.64 R22, c[0x0][0x2d0] ;  /* 0x0000b400ff163b82 */ /* 0x000f220000000a00 */
[C---:B--2---:R-:W-:Y:S01]  /*4070*/  @P1 IMAD.WIDE.U32 R20, R27.reuse, 0x10, R20 ;  /* 0x000000101b141825 */ /* 0x044fe200078e0014 */
[----:B------:R-:W-:-:S04]  /*4080*/  @P1 IADD3 R27, R27, 0x100, RZ ;  /* 0x000001001b1b1810 */ /* 0x000fc80007ffe0ff */
[----:B------:R1:W-:Y:S02]  /*4090*/  @P1 STG.E.128 desc[UR4][R20.64], R80 ;  /* 0x0000005014001986 */ /* 0x0003e4000c101d04 */
[----:B------:R-:W2:Y:S01]  /*40a0*/  @P3 LDC.64 R24, c[0x0][0x2d8] ;  /* 0x0000b600ff183b82 */ /* 0x000ea20000000a00 */
[----:B---3--:R-:W-:-:S05]  /*40b0*/  @P2 IMAD.WIDE.U32 R2, R27, 0x10, R2 ;  /* 0x000000101b022825 */ /* 0x008fca00078e0002 */
[----:B------:R1:W-:Y:S01]  /*40c0*/  @P2 STG.E.128 desc[UR4][R2.64], R44 ;  /* 0x0000002c02002986 */ /* 0x0003e2000c101d04 */
[C---:B0-----:R-:W-:Y:S01]  /*40d0*/  @P2 IMAD.WIDE.U32 R4, R27.reuse, 0x10, R4 ;  /* 0x000000101b042825 */ /* 0x041fe200078e0004 */
[----:B------:R-:W-:-:S04]  /*40e0*/  @P2 IADD3 R27, R27, 0x100, RZ ;  /* 0x000001001b1b2810 */ /* 0x000fc80007ffe0ff */
[----:B------:R1:W-:Y:S01]  /*40f0*/  @P2 STG.E.128 desc[UR4][R4.64], R76 ;  /* 0x0000004c04002986 */ /* 0x0003e2000c101d04 */
[----:B----4-:R-:W-:-:S05]  /*4100*/  @P3 IMAD.WIDE.U32 R22, R27, 0x10, R22 ;  /* 0x000000101b163825 */ /* 0x010fca00078e0016 */
[----:B------:R1:W-:Y:S01]  /*4110*/  @P3 STG.E.128 desc[UR4][R22.64], R40 ;  /* 0x0000002816003986 */ /* 0x0003e2000c101d04 */
[----:B--2---:R-:W-:-:S05]  /*4120*/  @P3 IMAD.WIDE.U32 R24, R27, 0x10, R24 ;  /* 0x000000101b183825 */ /* 0x004fca00078e0018 */
[----:B------:R1:W-:Y:S01]  /*4130*/  @P3 STG.E.128 desc[UR4][R24.64], R72 ;  /* 0x0000004818003986 */ /* 0x0003e2000c101d04 */
[----:B------:R-:W-:Y:S05]  /*4140*/  @!P4 EXIT ;  /* 0x000000000000c94d */ /* 0x000fea0003800000 */
[----:B-1----:R-:W0:Y:S01]  /*4150*/  LDC.64 R2, c[0x0][0x2d0] ;  /* 0x0000b400ff027b82 */ /* 0x002e220000000a00 */
[----:B------:R-:W-:-:S07]  /*4160*/  @P3 IADD3 R27, R27, 0x100, RZ ;  /* 0x000001001b1b3810 */ /* 0x000fce0007ffe0ff */
[----:B------:R-:W1:Y:S01]  /*4170*/  LDC.64 R4, c[0x0][0x2d8] ;  /* 0x0000b600ff047b82 */ /* 0x000e620000000a00 */
[----:B0-----:R-:W-:-:S05]  /*4180*/  IMAD.WIDE.U32 R2, R27, 0x10, R2 ;  /* 0x000000101b027825 */ /* 0x001fca00078e0002 */
[----:B------:R-:W-:Y:S01]  /*4190*/  STG.E.128 desc[UR4][R2.64], R36 ;  /* 0x0000002402007986 */ /* 0x000fe2000c101d04 */
[----:B-1----:R-:W-:-:S05]  /*41a0*/  IMAD.WIDE.U32 R4, R27, 0x10, R4 ;  /* 0x000000101b047825 */ /* 0x002fca00078e0004 */
[----:B------:R-:W-:Y:S01]  /*41b0*/  STG.E.128 desc[UR4][R4.64], R68 ;  /* 0x0000004404007986 */ /* 0x000fe2000c101d04 */
[----:B------:R-:W-:Y:S05]  /*41c0*/  EXIT ;  /* 0x000000000000794d */ /* 0x000fea0003800000 */
.L_x_2751:
[----:B------:R-:W-:Y:S01]  /*41d0*/  HFMA2.MMA R154, -RZ, RZ, 0, 9.5367431640625e-07 ;  /* 0x00000010ff9a7435 */ /* 0x000fe200000001ff */
[----:B-----5:R-:W-:Y:S02]  /*41e0*/  MOV R151, R153 ;  /* 0x0000009900977202 */ /* 0x020fe40000000f00 */
[----:B------:R-:W-:Y:S02]  /*41f0*/  MOV R155, 0x1f ;  /* 0x0000001f009b7802 */ /* 0x000fe40000000f00 */
[----:B------:R-:W-:-:S07]  /*4200*/  MOV R150, 0xffffffff ;  /* 0xffffffff00967802 */ /* 0x000fce0000000f00 */
[----:B------:R-:W-:Y:S05]  /*4210*/  WARPSYNC.COLLECTIVE R150, `(.L_x_2769) ;  /* 0x0000000096087348 */ /* 0x000fea0003c00000 */
[----:B------:R0:W1:Y:S02]  /*4220*/  SHFL.DOWN P6, R197, R151, R154, R155 ;  /* 0x0800009a97c57389 */ /* 0x00006400000c009b */
[----:B01----:R-:W-:Y:S01]  /*4230*/  ENDCOLLECTIVE ;  /* 0x000000000000791b */ /* 0x003fe20003800000 */
.L_x_2769:
[----:B------:R-:W-:Y:S02]  /*4240*/  MOV R151, R152 ;  /* 0x0000009800977202 */ /* 0x000fe40000000f00 */
[----:B------:R-:W-:-:S07]  /*4250*/  MOV R140, R197 ;  /* 0x000000c5008c7202 */ /* 0x000fce0000000f00 */
[----:B------:R-:W-:Y:S05]  /*4260*/  WARPSYNC.COLLECTIVE R150, `(.L_x_2770) ;  /* 0x0000000096087348 */ /* 0x000fea0003c00000 */
[----:B------:R0:W1:Y:S02]  /*4270*/  SHFL.DOWN P6, R197, R151, R154, R155 ;  /* 0x0800009a97c57389 */ /* 0x00006400000c009b */
[----:B01----:R-:W-:Y:S01]  /*4280*/  ENDCOLLECTIVE ;  /* 0x000000000000791b */ /* 0x003fe20003800000 */
.L_x_2770:
[----:B------:R-:W-:Y:S01]  /*4290*/  FADD.FTZ R140, R140, R153 ;  /* 0x000000998c8c7221 */ /* 0x000fe20000010000 */
[----:B------:R-:W-:-:S04]  /*42a0*/  HFMA2.MMA R154, -RZ, RZ, 0, 4.76837158203125e-07 ;  /* 0x00000008ff9a7435 */ /* 0x000fc800000001ff */
[----:B------:R-:W-:Y:S02]  /*42b0*/  MOV R151, R140 ;  /* 0x0000008c00977202 */ /* 0x000fe40000000f00 */
[----:B------:R-:W-:-:S07]  /*42c0*/  MOV R141, R197 ;  /* 0x000000c5008d7202 */ /* 0x000fce0000000f00 */
[----:B------:R-:W-:Y:S05]  /*42d0*/  WARPSYNC.COLLECTIVE R150, `(.L_x_2771) ;  /* 0x0000000096087348 */ /* 0x000fea0003c00000 */
[----:B------:R0:W1:Y:S02]  /*42e0*/  SHFL.DOWN P6, R197, R151, R154, R155 ;  /* 0x0800009a97c57389 */ /* 0x00006400000c009b */
[----:B01----:R-:W-:Y:S01]  /*42f0*/  ENDCOLLECTIVE ;  /* 0x000000000000791b */ /* 0x003fe20003800000 */
.L_x_2771:
[----:B------:R-:W-:-:S05]  /*4300*/  FADD.FTZ R141, R141, R152 ;  /* 0x000000988d8d7221 */ /* 0x000fca0000010000 */
[----:B------:R-:W-:Y:S02]  /*4310*/  MOV R151, R141 ;  /* 0x0000008d00977202 */ /* 0x000fe40000000f00 */
[----:B------:R-:W-:-:S07]  /*4320*/  MOV R143, R197 ;  /* 0x000000c5008f7202 */ /* 0x000fce0000000f00 */
[----:B------:R-:W-:Y:S05]  /*4330*/  WARPSYNC.COLLECTIVE R150, `(.L_x_2772) ;  /* 0x0000000096087348 */ /* 0x000fea0003c00000 */
[----:B------:R0:W1:Y:S02]  /*4340*/  SHFL.DOWN P6, R197, R151, R154, R155 ;  /* 0x0800009a97c57389 */ /* 0x00006400000c009b */
[----:B01----:R-:W-:Y:S01]  /*4350*/  ENDCOLLECTIVE ;  /* 0x000000000000791b */ /* 0x003fe20003800000 */
.L_x_2772:
[----:B------:R-:W-:Y:S01]  /*4360*/  FADD.FTZ R143, R140, R143 ;  /* 0x0000008f8c8f7221 */ /* 0x000fe20000010000 */
[----:B------:R-:W-:-:S04]  /*4370*/  HFMA2.MMA R154, -RZ, RZ, 0, 2.384185791015625e-07 ;  /* 0x00000004ff9a7435 */ /* 0x000fc800000001ff */
[----:B------:R-:W-:Y:S02]  /*4380*/  MOV R151, R143 ;  /* 0x0000008f00977202 */ /* 0x000fe40000000f00 */
[----:B------:R-:W-:-:S07]  /*4390*/  MOV R142, R197 ;  /* 0x000000c5008e7202 */ /* 0x000fce0000000f00 */
[----:B------:R-:W-:Y:S05]  /*43a0*/  WARPSYNC.COLLECTIVE R150, `(.L_x_2773) ;  /* 0x0000000096087348 */ /* 0x000fea0003c00000 */
[----:B------:R0:W1:Y:S02]  /*43b0*/  SHFL.DOWN P6, R197, R151, R154, R155 ;  /* 0x0800009a97c57389 */ /* 0x00006400000c009b */
[----:B01----:R-:W-:Y:S01]  /*43c0*/  ENDCOLLECTIVE ;  /* 0x000000000000791b */ /* 0x003fe20003800000 */
.L_x_2773:
[----:B------:R-:W-:-:S05]  /*43d0*/  FADD.FTZ R142, R141, R142 ;  /* 0x0000008e8d8e7221 */ /* 0x000fca0000010000 */
[----:B------:R-:W-:Y:S02]  /*43e0*/  MOV R151, R142 ;  /* 0x0000008e00977202 */ /* 0x000fe40000000f00 */
[----:B------:R-:W-:-:S07]  /*43f0*/  MOV R144, R197 ;  /* 0x000000c500907202 */ /* 0x000fce0000000f00 */
[----:B------:R-:W-:Y:S05]  /*4400*/  WARPSYNC.COLLECTIVE R150, `(.L_x_2774) ;  /* 0x0000000096087348 */ /* 0x000fea0003c00000 */
[----:B------:R0:W1:Y:S02]  /*4410*/  SHFL.DOWN P6, R197, R151, R154, R155 ;  /* 0x0800009a97c57389 */ /* 0x00006400000c009b */
[----:B01----:R-:W-:Y:S01]  /*4420*/  ENDCOLLECTIVE ;  /* 0x000000000000791b */ /* 0x003fe20003800000 */
.L_x_2774:
[----:B------:R-:W-:Y:S01]  /*4430*/  FADD.FTZ R144, R143, R144 ;  /* 0x000000908f907221 */ /* 0x000fe20000010000 */
[----:B------:R-:W-:-:S04]  /*4440*/  HFMA2.MMA R154, -RZ, RZ, 0, 1.1920928955078125e-07 ;  /* 0x00000002ff9a7435 */ /* 0x000fc800000001ff */
[----:B------:R-:W-:Y:S02]  /*4450*/  MOV R151, R144 ;  /* 0x0000009000977202 */ /* 0x000fe40000000f00 */
[----:B------:R-:W-:-:S07]  /*4460*/  MOV R145, R197 ;  /* 0x000000c500917202 */ /* 0x000fce0000000f00 */
[----:B------:R-:W-:Y:S05]  /*4470*/  WARPSYNC.COLLECTIVE R150, `(.L_x_2775) ;  /* 0x0000000096087348 */ /* 0x000fea0003c00000 */
[----:B------:R0:W1:Y:S02]  /*4480*/  SHFL.DOWN P6, R197, R151, R154, R155 ;  /* 0x0800009a97c57389 */ /* 0x00006400000c009b */
[----:B01----:R-:W-:Y:S01]  /*4490*/  ENDCOLLECTIVE ;  /* 0x000000000000791b */ /* 0x003fe20003800000 */
.L_x_2775:
[----:B------:R-:W-:-:S05]  /*44a0*/  FADD.FTZ R145, R142, R145 ;  /* 0x000000918e917221 */ /* 0x000fca0000010000 */
[----:B------:R-:W-:Y:S02]  /*44b0*/  MOV R151, R145 ;  /* 0x0000009100977202 */ /* 0x000fe40000000f00 */
[----:B------:R-:W-:-:S07]  /*44c0*/  MOV R147, R197 ;  /* 0x000000c500937202 */ /* 0x000fce0000000f00 */
[----:B------:R-:W-:Y:S05]  /*44d0*/  WARPSYNC.COLLECTIVE R150, `(.L_x_2776) ;  /* 0x0000000096087348 */ /* 0x000fea0003c00000 */
[----:B------:R0:W1:Y:S02]  /*44e0*/  SHFL.DOWN P6, R197, R151, R154, R155 ;  /* 0x0800009a97c57389 */ /* 0x00006400000c009b */
[----:B01----:R-:W-:Y:S01]  /*44f0*/  ENDCOLLECTIVE ;  /* 0x000000000000791b */ /* 0x003fe20003800000 */
.L_x_2776:
[----:B------:R-:W-:Y:S01]  /*4500*/  FADD.FTZ R147, R144, R147 ;  /* 0x0000009390937221 */ /* 0x000fe20000010000 */
[----:B------:R-:W-:-:S04]  /*4510*/  HFMA2.MMA R154, -RZ, RZ, 0, 5.9604644775390625e-08 ;  /* 0x00000001ff9a7435 */ /* 0x000fc800000001ff */
[----:B------:R-:W-:Y:S02]  /*4520*/  MOV R151, R147 ;  /* 0x0000009300977202 */ /* 0x000fe40000000f00 */
[----:B------:R-:W-:-:S07]  /*4530*/  MOV R146, R197 ;  /* 0x000000c500927202 */ /* 0x000fce0000000f00 */
[----:B------:R-:W-:Y:S05]  /*4540*/  WARPSYNC.COLLECTIVE R150, `(.L_x_2777) ;  /* 0x0000000096087348 */ /* 0x000fea0003c00000 */
[----:B------:R0:W1:Y:S02]  /*4550*/  SHFL.DOWN P6, R197, R151, R154, R155 ;  /* 0x0800009a97c57389 */ /* 0x00006400000c009b */
[----:B01----:R-:W-:Y:S01]  /*4560*/  ENDCOLLECTIVE ;  /* 0x000000000000791b */ /* 0x003fe20003800000 */
.L_x_2777:
[----:B------:R-:W-:-:S05]  /*4570*/  FADD.FTZ R146, R145, R146 ;  /* 0x0000009291927221 */ /* 0x000fca0000010000 */
[----:B------:R-:W-:Y:S02]  /*4580*/  MOV R151, R146 ;  /* 0x0000009200977202 */ /* 0x000fe40000000f00 */
[----:B------:R-:W-:-:S07]  /*4590*/  MOV R196, R197 ;  /* 0x000000c500c47202 */ /* 0x000fce0000000f00 */
[----:B------:R-:W-:Y:S05]  /*45a0*/  WARPSYNC.COLLECTIVE R150, `(.L_x_2778) ;  /* 0x0000000096087348 */ /* 0x000fea0003c00000 */
[----:B------:R0:W1:Y:S02]  /*45b0*/  SHFL.DOWN P6, R197, R151, R154, R155 ;  /* 0x0800009a97c57389 */ /* 0x00006400000c009b */
[----:B01----:R-:W-:Y:S01]  /*45c0*/  ENDCOLLECTIVE ;  /* 0x000000000000791b */ /* 0x003fe20003800000 */
.L_x_2778:
[----:B------:R-:W-:Y:S05]  /*45d0*/  BRA `(.L_x_2779) ;  /* 0xffffffdc006c7947 */ /* 0x000fea000383ffff */
.L_x_2780:
        /* <DEDUP_REMOVED lines=10> */
.L_x_3604:


//--------------------- .text._ZN10layer_norm31ln_parallel_residual_bwd_kernelINS_13Kernel_traitsI6__halfffffjLj8192ELj1ELj1ELj8ELj16ENS_18Kernel_traits_baseILj8192ES2_ffffjLj256EEEEELb0ELb1ELb1EEEvNS_9BwdParamsE --------------------------
	.section	.text._ZN10layer_norm31ln_parallel_residual_bwd_kernelINS_13Kernel_traitsI6__halfffffjLj8192ELj1ELj1ELj8ELj16ENS_18Kernel_traits_baseILj8192ES2_ffffjLj256EEEEELb0ELb1ELb1EEEvNS_9BwdParamsE,"ax",@progbits
	.align	128
        .global         _ZN10layer_norm31ln_parallel_residual_bwd_kernelINS_13Kernel_traitsI6__halfffffjLj8192ELj1ELj1ELj8ELj16ENS_18Kernel_traits_baseILj8192ES2_ffffjLj256EEEEELb0ELb1ELb1EEEvNS_9BwdParamsE
        .type           _ZN10layer_norm31ln_parallel_residual_bwd_kernelINS_13Kernel_traitsI6__halfffffjLj8192ELj1ELj1ELj8ELj16ENS_18Kernel_traits_baseILj8192ES2_ffffjLj256EEEEELb0ELb1ELb1EEEvNS_9BwdParamsE,@function
        .size           _ZN10layer_norm31ln_parallel_residual_bwd_kernelINS_13Kernel_traitsI6__halfffffjLj8192ELj1ELj1ELj8ELj16ENS_18Kernel_traits_baseILj8192ES2_ffffjLj256EEEEELb0ELb1ELb1EEEvNS_9BwdParamsE,(.L_x_3605 - _ZN10layer_norm31ln_parallel_residual_bwd_kernelINS_13Kernel_traitsI6__halfffffjLj8192ELj1ELj1ELj8ELj16ENS_18Kernel_traits_baseILj8192ES2_ffffjLj256EEEEELb0ELb1ELb1EEEvNS_9BwdParamsE)
        .other          _ZN10layer_norm31ln_parallel_residual_bwd_kernelINS_13Kernel_traitsI6__halfffffjLj8192ELj1ELj1ELj8ELj16ENS_18Kernel_traits_baseILj8192ES2_ffffjLj256EEEEELb0ELb1ELb1EEEvNS_9BwdParamsE,@"STO_CUDA_ENTRY STV_DEFAULT"
_ZN10layer_norm31ln_parallel_residual_bwd_kernelINS_13Kernel_traitsI6__halfffffjLj8192ELj1ELj1ELj8ELj16ENS_18Kernel_traits_baseILj8192ES2_ffffjLj256EEEEELb0ELb1ELb1EEEvNS_9BwdParamsE:
.text._ZN10layer_norm31ln_parallel_residual_bwd_kernelINS_13Kernel_traitsI6__halfffffjLj8192ELj1ELj1ELj8ELj16ENS_18Kernel_traits_baseILj8192ES2_ffffjLj256EEEEELb0ELb1ELb1EEEvNS_9BwdParamsE:
        /* <DEDUP_REMOVED lines=51> */
.L_x_2781:
        /* <DEDUP_REMOVED lines=11> */
[----:B------:R-:W5:Y:S04]  /*03e0*/  LDG.E.64 R10, desc[UR6][R2.64+0x1800] ;  /* 0x00180006020a7981 */ /* 0x000f68000c1e1b00 */
[----:B------:R-:W5:Y:S04]  /*03f0*/  LDG.E.64 R12, desc[UR6][R2.64+0x2000] ;  /* 0x00200006020c7981 */ /* 0x000f68000c1e1b00 */
[----:B------:R0:W5:Y:S01]  /*0400*/  LDG.E.64 R14, desc[UR6][R2.64+0x2800] ;  /* 0x00280006020e7981 */ /* 0x000162000c1e1b00 */
        /* <DEDUP_REMOVED lines=30> */
[--C-:B--2---:R-:W-:Y:S02]  /*05f0*/  SHF.R.U64 R41, R4, 0x10, R5.reuse ;  /* 0x0000001004297819 */ /* 0x104fe40000001205 */
[----:B------:R-:W-:Y:S01]  /*0600*/  SHF.R.U32.HI R40, RZ, 0x10, R5 ;  /* 0x00000010ff287819 */ /* 0x000fe20000011605 */
[----:B0-----:R-:W-:Y:S02]  /*0610*/  HADD2.F32 R3, -RZ, R4.H0_H0 ;  /* 0x20000004ff037230 */ /* 0x001fe40000004100 */
[----:B------:R-:W-:-:S02]  /*0620*/  HADD2.F32 R2, -RZ, R5.H0_H0 ;  /* 0x20000005ff027230 */ /* 0x000fc40000004100 */
[----:B------:R-:W-:Y:S02]  /*0630*/  HADD2.F32 R41, -RZ, R41.H0_H0 ;  /* 0x20000029ff297230 */ /* 0x000fe40000004100 */
[----:B------:R-:W-:Y:S01]  /*0640*/  HADD2.F32 R40, -RZ, R40.H0_H0 ;  /* 0x20000028ff287230 */ /* 0x000fe20000004100 */
[----:B------:R-:W-:Y:S04]  /*0650*/  STL [R1+0xc], R3 ;  /* 0x00000c0301007387 */ /* 0x000fe80000100800 */
[----:B------:R0:W-:Y:S04]  /*0660*/  STL [R1+0x4], R2 ;  /* 0x0000040201007387 */ /* 0x0001e80000100800 */
[----:B------:R1:W-:Y:S04]  /*0670*/  STL [R1+0x8], R41 ;  /* 0x0000082901007387 */ /* 0x0003e80000100800 */
[----:B------:R1:W-:Y:S01]  /*0680*/  STL [R1], R40 ;  /* 0x0000002801007387 */ /* 0x0003e20000100800 */
[----:B---3--:R-:W-:Y:S01]  /*0690*/  SHF.R.U64 R230, R228, 0x10, R229 ;  /* 0x00000010e4e67819 */ /* 0x008fe200000012e5 */
[----:B------:R-:W-:Y:S01]  /*06a0*/  HADD2.F32 R231, -RZ, R228.H0_H0 ;  /* 0x200000e4ffe77230 */ /* 0x000fe20000004100 */
[----:B----4-:R-:W-:Y:S01]  /*06b0*/  SHF.R.U64 R226, R224, 0x10, R225 ;  /* 0x00000010e0e27819 */ /* 0x010fe200000012e1 */
[----:B------:R-:W-:Y:S01]  /*06c0*/  HADD2.F32 R227, -RZ, R224.H0_H0 ;  /* 0x200000e0ffe37230 */ /* 0x000fe20000004100 */
[----:B-----5:R-:W-:-:S02]  /*06d0*/  SHF.R.U64 R251, R6, 0x10, R7 ;  /* 0x0000001006fb7819 */ /* 0x020fc40000001207 */
[----:B------:R-:W-:Y:S02]  /*06e0*/  SHF.R.U32.HI R249, RZ, 0x10, R7 ;  /* 0x00000010fff97819 */ /* 0x000fe40000011607 */
[--C-:B------:R-:W-:Y:S02]  /*06f0*/  SHF.R.U64 R247, R8, 0x10, R9.reuse ;  /* 0x0000001008f77819 */ /* 0x100fe40000001209 */
[----:B------:R-:W-:Y:S02]  /*0700*/  SHF.R.U32.HI R245, RZ, 0x10, R9 ;  /* 0x00000010fff57819 */ /* 0x000fe40000011609 */
[--C-:B------:R-:W-:Y:S02]  /*0710*/  SHF.R.U64 R243, R10, 0x10, R11.reuse ;  /* 0x000000100af37819 */ /* 0x100fe4000000120b */
[----:B------:R-:W-:Y:S02]  /*0720*/  SHF.R.U32.HI R241, RZ, 0x10, R11 ;  /* 0x00000010fff17819 */ /* 0x000fe4000001160b */
[----:B------:R-:W-:-:S02]  /*0730*/  SHF.R.U64 R239, R12, 0x10, R13 ;  /* 0x000000100cef7819 */ /* 0x000fc4000000120d */
[----:B------:R-:W-:Y:S02]  /*0740*/  SHF.R.U32.HI R237, RZ, 0x10, R13 ;  /* 0x00000010ffed7819 */ /* 0x000fe4000001160d */
[--C-:B------:R-:W-:Y:S02]  /*0750*/  SHF.R.U64 R235, R14, 0x10, R15.reuse ;  /* 0x000000100eeb7819 */ /* 0x100fe4000000120f */
[----:B------:R-:W-:Y:S02]  /*0760*/  SHF.R.U32.HI R233, RZ, 0x10, R15 ;  /* 0x00000010ffe97819 */ /* 0x000fe4000001160f */
[----:B------:R-:W-:Y:S02]  /*0770*/  SHF.R.U32.HI R228, RZ, 0x10, R229 ;  /* 0x00000010ffe47819 */ /* 0x000fe400000116e5 */
[----:B------:R-:W-:Y:S01]  /*0780*/  SHF.R.U32.HI R224, RZ, 0x10, R225 ;  /* 0x00000010ffe07819 */ /* 0x000fe200000116e1 */
[----:B------:R-:W-:Y:S01]  /*0790*/  HADD2.F32 R252, -RZ, R6.H0_H0 ;  /* 0x20000006fffc7230 */ /* 0x000fe20000004100 */
[----:B0-----:R-:W-:Y:S01]  /*07a0*/  CS2R R2, SRZ ;  /* 0x0000000000027805 */ /* 0x001fe2000001ff00 */
[----:B------:R-:W-:Y:S01]  /*07b0*/  HADD2.F32 R250, -RZ, R7.H0_H0 ;  /* 0x20000007fffa7230 */ /* 0x000fe20000004100 */
[----:B------:R-:W-:Y:S01]  /*07c0*/  CS2R R4, SRZ ;  /* 0x0000000000047805 */ /* 0x000fe2000001ff00 */
[----:B------:R-:W-:Y:S01]  /*07d0*/  HADD2.F32 R248, -RZ, R8.H0_H0 ;  /* 0x20000008fff87230 */ /* 0x000fe20000004100 */
[----:B------:R-:W-:Y:S01]  /*07e0*/  CS2R R6, SRZ ;  /* 0x0000000000067805 */ /* 0x000fe2000001ff00 */
[----:B------:R-:W-:Y:S01]  /*07f0*/  HADD2.F32 R246, -RZ, R9.H0_H0 ;  /* 0x20000009fff67230 */ /* 0x000fe20000004100 */
[----:B------:R-:W-:Y:S01]  /*0800*/  CS2R R8, SRZ ;  /* 0x0000000000087805 */ /* 0x000fe2000001ff00 */
[----:B------:R-:W-:-:S02]  /*0810*/  HADD2.F32 R244, -RZ, R10.H0_H0 ;  /* 0x2000000afff47230 */ /* 0x000fc40000004100 */
[----:B------:R-:W-:Y:S01]  /*0820*/  HADD2.F32 R242, -RZ, R11.H0_H0 ;  /* 0x2000000bfff27230 */ /* 0x000fe20000004100 */
[----:B------:R-:W-:Y:S01]  /*0830*/  CS2R R10, SRZ ;  /* 0x00000000000a7805 */ /* 0x000fe2000001ff00 */
[----:B------:R-:W-:Y:S02]  /*0840*/  HADD2.F32 R240, -RZ, R12.H0_H0 ;  /* 0x2000000cfff07230 */ /* 0x000fe40000004100 */
[----:B------:R-:W-:Y:S01]  /*0850*/  HADD2.F32 R238, -RZ, R13.H0_H0 ;  /* 0x2000000dffee7230 */ /* 0x000fe20000004100 */
[----:B------:R-:W-:Y:S01]  /*0860*/  CS2R R12, SRZ ;  /* 0x00000000000c7805 */ /* 0x000fe2000001ff00 */
[----:B------:R-:W-:Y:S02]  /*0870*/  HADD2.F32 R236, -RZ, R14.H0_H0 ;  /* 0x2000000effec7230 */ /* 0x000fe40000004100 */
[----:B------:R-:W-:Y:S01]  /*0880*/  HADD2.F32 R234, -RZ, R15.H0_H0 ;  /* 0x2000000fffea7230 */ /* 0x000fe20000004100 */
[----:B------:R-:W-:Y:S01]  /*0890*/  CS2R R14, SRZ ;  /* 0x00000000000e7805 */ /* 0x000fe2000001ff00 */
        /* <DEDUP_REMOVED lines=15> */
[----:B-1----:R-:W-:-:S07]  /*0990*/  HADD2.F32 R224, -RZ, R224.H0_H0 ;  /* 0x200000e0ffe07230 */ /* 0x002fce0000004100 */
.L_x_2793:
[----:B0-----:R-:W0:Y:S01]  /*09a0*/  S2R R81, SR_TID.X ;  /* 0x0000000000517919 */ /* 0x001e220000002100 */
[----:B------:R-:W-:Y:S01]  /*09b0*/  IMAD R80, R0, UR8, RZ ;  /* 0x0000000800507c24 */ /* 0x000fe2000f8e02ff */
[----:B------:R-:W1:Y:S01]  /*09c0*/  LDC.64 R82, c[0x0][0x250] ;  /* 0x00009400ff527b82 */ /* 0x000e620000000a00 */
[----:B------:R-:W2:Y:S04]  /*09d0*/  LDL R197, [R1+0xc] ;  /* 0x00000c0001c57983 */ /* 0x000ea80000100800 */
[----:B------:R-:W3:Y:S03]  /*09e0*/  LDL R196, [R1+0x8] ;  /* 0x0000080001c47983 */ /* 0x000ee60000100800 */
[----:B------:R-:W4:Y:S01]  /*09f0*/  LDC.64 R86, c[0x0][0x258] ;  /* 0x00009600ff567b82 */ /* 0x000f220000000a00 */
[----:B------:R-:W3:Y:S04]  /*0a00*/  LDL R195, [R1+0x4] ;  /* 0x0000040001c37983 */ /* 0x000ee80000100800 */
[----:B------:R-:W3:Y:S03]  /*0a10*/  LDL R194, [R1] ;  /* 0x0000000001c27983 */ /* 0x000ee60000100800 */
[----:B------:R-:W4:Y:S08]  /*0a20*/  LDC.64 R180, c[0x0][0x2b8] ;  /* 0x0000ae00ffb47b82 */ /* 0x000f300000000a00 */
[----:B------:R-:W4:Y:S01]  /*0a30*/  @P0 LDC.64 R140, c[0x0][0x2c8] ;  /* 0x0000b200ff8c0b82 */ /* 0x000f220000000a00 */
[----:B0-----:R-:W-:-:S02]  /*0a40*/  LOP3.LUT R84, R81, 0xff, RZ, 0xc0, !PT ;  /* 0x000000ff51547812 */ /* 0x001fc400078ec0ff */
[----:B------:R-:W-:-:S05]  /*0a50*/  SHF.R.S32.HI R81, RZ, 0x1f, R80 ;  /* 0x0000001fff517819 */ /* 0x000fca0000011450 */
[----:B------:R-:W0:Y:S01]  /*0a60*/  @P0 LDC.64 R142, c[0x0][0x2c8] ;  /* 0x0000b200ff8e0b82 */ /* 0x000e220000000a00 */
[----:B------:R-:W-:-:S04]  /*0a70*/  LEA.HI R81, R81, R80, RZ, 0x2 ;  /* 0x0000005051517211 */ /* 0x000fc800078f10ff */
[----:B------:R-:W-:-:S03]  /*0a80*/  LEA.HI.SX32 R138, R81, R84, 0x1e ;  /* 0x00000054518a7211 */ /* 0x000fc600078ff2ff */
[----:B------:R-:W0:Y:S01]  /*0a90*/  @P0 LDC.64 R172, c[0x0][0x2c8] ;  /* 0x0000b200ffac0b82 */ /* 0x000e220000000a00 */
[C---:B------:R-:W-:Y:S02]  /*0aa0*/  SHF.L.U32 R188, R138.reuse, 0x4, RZ ;  /* 0x000000048abc7819 */ /* 0x040fe400000006ff */
[----:B------:R-:W-:Y:S02]  /*0ab0*/  IADD3 R139, R138, 0x100, RZ ;  /* 0x000001008a8b7810 */ /* 0x000fe40007ffe0ff */
[----:B------:R-:W-:-:S03]  /*0ac0*/  SHF.R.U32.HI R187, RZ, 0x1c, R138 ;  /* 0x0000001cffbb7819 */ /* 0x000fc6000001168a */
[----:B------:R-:W0:Y:S01]  /*0ad0*/  @P0 LDC.64 R184, c[0x0][0x2c8] ;  /* 0x0000b200ffb80b82 */ /* 0x000e220000000a00 */
[----:B------:R-:W-:Y:S02]  /*0ae0*/  IADD3 R80, P1, R188, UR12, RZ ;  /* 0x0000000cbc507c10 */ /* 0x000fe4000ff3e0ff */
[----:B------:R-:W-:Y:S02]  /*0af0*/  SHF.L.U32 R186, R139, 0x4, RZ ;  /* 0x000000048bba7819 */ /* 0x000fe400000006ff */
[----:B------:R-:W-:Y:S02]  /*0b00*/  IADD3 R178, R138, 0x200, RZ ;  /* 0x000002008ab27810 */ /* 0x000fe40007ffe0ff */
[----:B------:R-:W-:Y:S01]  /*0b10*/  IADD3.X R81, R187, UR13, RZ, P1, !PT ;  /* 0x0000000dbb517c10 */ /* 0x000fe20008ffe4ff */
[----:B------:R-:W0:Y:S01]  /*0b20*/  @P0 LDC.64 R176, c[0x0][0x2c8] ;  /* 0x0000b200ffb00b82 */ /* 0x000e220000000a00 */
[----:B------:R-:W-:Y:S02]  /*0b30*/  SHF.R.U32.HI R183, RZ, 0x1c, R139 ;  /* 0x0000001cffb77819 */ /* 0x000fe4000001168b */
[----:B------:R-:W-:-:S02]  /*0b40*/  IADD3 R88, P1, R186, UR12, RZ ;  /* 0x0000000cba587c10 */ /* 0x000fc4000ff3e0ff */
[----:B------:R-:W-:Y:S02]  /*0b50*/  SHF.L.U32 R182, R178, 0x4, RZ ;  /* 0x00000004b2b67819 */ /* 0x000fe400000006ff */
[----:B------:R-:W-:Y:S01]  /*0b60*/  IADD3 R190, R138, 0x300, RZ ;  /* 0x000003008abe7810 */ /* 0x000fe20007ffe0ff */
[----:B-1----:R-:W-:Y:S01]  /*0b70*/  IMAD.WIDE R82, R0, 0x4, R82 ;  /* 0x0000000400527825 */ /* 0x002fe200078e0252 */
[----:B------:R-:W-:Y:S01]  /*0b80*/  IADD3.X R89, R183, UR13, RZ, P1, !PT ;  /* 0x0000000db7597c10 */ /* 0x000fe20008ffe4ff */
[----:B------:R-:W1:Y:S01]  /*0b90*/  @P0 LDC.64 R174, c[0x0][0x2c8] ;  /* 0x0000b200ffae0b82 */ /* 0x000e620000000a00 */
[----:B------:R-:W-:Y:S02]  /*0ba0*/  SHF.R.U32.HI R171, RZ, 0x1c, R178 ;  /* 0x0000001cffab7819 */ /* 0x000fe400000116b2 */
[----:B------:R-:W-:Y:S01]  /*0bb0*/  IADD3 R96, P1, R182, UR12, RZ ;  /* 0x0000000cb6607c10 */ /* 0x000fe2000ff3e0ff */
[----:B------:R-:W2:Y:S01]  /*0bc0*/  LDG.E R232, desc[UR6][R82.64] ;  /* 0x0000000652e87981 */ /* 0x000ea2000c1e1900 */
[----:B------:R-:W-:-:S02]  /*0bd0*/  SHF.L.U32 R169, R190, 0x4, RZ ;  /* 0x00000004bea97819 */ /* 0x000fc400000006ff */
[----:B------:R-:W-:Y:S01]  /*0be0*/  IADD3 R189, R138, 0x400, RZ ;  /* 0x000004008abd7810 */ /* 0x000fe20007ffe0ff */
[----:B----4-:R-:W-:Y:S01]  /*0bf0*/  IMAD.WIDE R86, R0, 0x4, R86 ;  /* 0x0000000400567825 */ /* 0x010fe200078e0256 */
[----:B------:R-:W-:Y:S01]  /*0c00*/  IADD3.X R97, R171, UR13, RZ, P1, !PT ;  /* 0x0000000dab617c10 */ /* 0x000fe20008ffe4ff */
[----:B------:R-:W4:Y:S01]  /*0c10*/  LDG.E.128 R88, desc[UR6][R88.64] ;  /* 0x0000000658587981 */ /* 0x000f22000c1e1d00 */
[----:B------:R-:W-:Y:S02]  /*0c20*/  SHF.R.U32.HI R170, RZ, 0x1c, R190 ;  /* 0x0000001cffaa7819 */ /* 0x000fe400000116be */
[----:B------:R-:W-:Y:S01]  /*0c30*/  IADD3 R104, P1, R169, UR12, RZ ;  /* 0x0000000ca9687c10 */ /* 0x000fe2000ff3e0ff */
[----:B------:R-:W3:Y:S01]  /*0c40*/  LDG.E.128 R80, desc[UR6][R80.64] ;  /* 0x0000000650507981 */ /* 0x000ee2000c1e1d00 */
[----:B------:R-:W-:Y:S02]  /*0c50*/  SHF.L.U32 R167, R189, 0x4, RZ ;  /* 0x00000004bda77819 */ /* 0x000fe400000006ff */
[----:B------:R-:W-:Y:S01]  /*0c60*/  IADD3.X R105, R170, UR13, RZ, P1, !PT ;  /* 0x0000000daa697c10 */ /* 0x000fe20008ffe4ff */
[----:B------:R-:W4:Y:S01]  /*0c70*/  LDG.E R155, desc[UR6][R86.64] ;  /* 0x00000006569b7981 */ /* 0x000f22000c1e1900 */
[----:B------:R-:W-:-:S02]  /*0c80*/  SHF.R.U32.HI R168, RZ, 0x1c, R189 ;  /* 0x0000001cffa87819 */ /* 0x000fc400000116bd */
[----:B------:R-:W-:Y:S01]  /*0c90*/  IADD3 R112, P1, R167, UR12, RZ ;  /* 0x0000000ca7707c10 */ /* 0x000fe2000ff3e0ff */
[--C-:B------:R-:W-:Y:S01]  /*0ca0*/  IMAD.WIDE.U32 R84, R138, 0x10, R180.reuse ;  /* 0x000000108a547825 */ /* 0x100fe200078e00b4 */
[----:B------:R-:W4:Y:S02]  /*0cb0*/  LDG.E.128 R96, desc[UR6][R96.64] ;  /* 0x0000000660607981 */ /* 0x000f24000c1e1d00 */
[----:B------:R-:W-:Y:S02]  /*0cc0*/  IADD3.X R113, R168, UR13, RZ, P1, !PT ;  /* 0x0000000da8717c10 */ /* 0x000fe40008ffe4ff */
[----:B------:R-:W-:Y:S01]  /*0cd0*/  IADD3 R191, R138, 0x500, RZ ;  /* 0x000005008abf7810 */ /* 0x000fe20007ffe0ff */
[----:B------:R-:W4:Y:S04]  /*0ce0*/  LDG.E.128 R84, desc[UR6][R84.64] ;  /* 0x0000000654547981 */ /* 0x000f28000c1e1d00 */
[----:B------:R-:W4:Y:S01]  /*0cf0*/  LDG.E.128 R112, desc[UR6][R112.64] ;  /* 0x0000000670707981 */ /* 0x000f22000c1e1d00 */
[----:B------:R-:W-:Y:S01]  /*0d00*/  SHF.L.U32 R165, R191, 0x4, RZ ;  /* 0x00000004bfa57819 */ /* 0x000fe200000006ff */
[----:B------:R-:W-:Y:S01]  /*0d10*/  IMAD.WIDE.U32 R92, R139, 0x10, R180 ;  /* 0x000000108b5c7825 */ /* 0x000fe200078e00b4 */
[----:B------:R-:W-:Y:S01]  /*0d20*/  SHF.R.U32.HI R166, RZ, 0x1c, R191 ;  /* 0x0000001cffa67819 */ /* 0x000fe200000116bf */
[----:B------:R-:W4:Y:S01]  /*0d30*/  LDG.E.128 R104, desc[UR6][R104.64] ;  /* 0x0000000668687981 */ /* 0x000f22000c1e1d00 */
[----:B------:R-:W-:-:S03]  /*0d40*/  IADD3 R120, P1, R165, UR12, RZ ;  /* 0x0000000ca5787c10 */ /* 0x000fc6000ff3e0ff */
[----:B------:R-:W4:Y:S01]  /*0d50*/  LDG.E.128 R92, desc[UR6][R92.64] ;  /* 0x000000065c5c7981 */ /* 0x000f22000c1e1d00 */
[----:B------:R-:W-:Y:S01]  /*0d60*/  IADD3.X R121, R166, UR13, RZ, P1, !PT ;  /* 0x0000000da6797c10 */ /* 0x000fe20008ffe4ff */
[----:B------:R-:W-:-:S05]  /*0d70*/  IMAD.WIDE.U32 R100, R178, 0x10, R180 ;  /* 0x00000010b2647825 */ /* 0x000fca00078e00b4 */
[----:B------:R-:W4:Y:S04]  /*0d80*/  LDG.E.128 R120, desc[UR6][R120.64] ;  /* 0x0000000678787981 */ /* 0x000f28000c1e1d00 */
[----:B------:R-:W4:Y:S01]  /*0d90*/  LDG.E.128 R100, desc[UR6][R100.64] ;  /* 0x0000000664647981 */ /* 0x000f22000c1e1d00 */
[----:B------:R-:W-:-:S06]  /*0da0*/  IMAD.WIDE.U32 R108, R190, 0x10, R180 ;  /* 0x00000010be6c7825 */ /* 0x000fcc00078e00b4 */
[----:B------:R-:W4:Y:S01]  /*0db0*/  LDG.E.128 R108, desc[UR6][R108.64] ;  /* 0x000000066c6c7981 */ /* 0x000f22000c1e1d00 */
[----:B------:R-:W-:Y:S01]  /*0dc0*/  IMAD.WIDE.U32 R116, R189, 0x10, R180 ;  /* 0x00000010bd747825 */ /* 0x000fe200078e00b4 */
[----:B------:R-:W-:-:S05]  /*0dd0*/  IADD3 R192, R138, 0x600, RZ ;  /* 0x000006008ac07810 */ /* 0x000fca0007ffe0ff */
[----:B------:R-:W4:Y:S01]  /*0de0*/  LDG.E.128 R116, desc[UR6][R116.64] ;  /* 0x0000000674747981 */ /* 0x000f22000c1e1d00 */
[----:B------:R-:W-:Y:S01]  /*0df0*/  IMAD.WIDE.U32 R124, R191, 0x10, R180 ;  /* 0x00000010bf7c7825 */ /* 0x000fe200078e00b4 */
[----:B------:R-:W-:Y:S02]  /*0e00*/  SHF.L.U32 R151, R192, 0x4, RZ ;  /* 0x00000004c0977819 */ /* 0x000fe400000006ff */
[----:B------:R-:W-:Y:S02]  /*0e10*/  SHF.R.U32.HI R152, RZ, 0x1c, R192 ;  /* 0x0000001cff987819 */ /* 0x000fe400000116c0 */
[----:B------:R-:W-:Y:S01]  /*0e20*/  IADD3 R128, P1, R151, UR12, RZ ;  /* 0x0000000c97807c10 */ /* 0x000fe2000ff3e0ff */
[----:B------:R-:W4:Y:S03]  /*0e30*/  LDG.E.128 R124, desc[UR6][R124.64] ;  /* 0x000000067c7c7981 */ /* 0x000f26000c1e1d00 */
[----:B------:R-:W-:-:S02]  /*0e40*/  IADD3.X R129, R152, UR13, RZ, P1, !PT ;  /* 0x0000000d98817c10 */ /* 0x000fc40008ffe4ff */
[----:B------:R-:W-:Y:S01]  /*0e50*/  IADD3 R193, R138, 0x700, RZ ;  /* 0x000007008ac17810 */ /* 0x000fe20007ffe0ff */
[----:B------:R-:W-:-:S03]  /*0e60*/  IMAD.WIDE.U32 R132, R192, 0x10, R180 ;  /* 0x00000010c0847825 */ /* 0x000fc600078e00b4 */
[----:B------:R-:W4:Y:S01]  /*0e70*/  LDG.E.128 R128, desc[UR6][R128.64] ;  /* 0x0000000680807981 */ /* 0x000f22000c1e1d00 */
[----:B------:R-:W-:Y:S02]  /*0e80*/  SHF.L.U32 R153, R193, 0x4, RZ ;  /* 0x00000004c1997819 */ /* 0x000fe400000006ff */
[----:B------:R-:W-:Y:S01]  /*0e90*/  SHF.R.U32.HI R154, RZ, 0x1c, R193 ;  /* 0x0000001cff9a7819 */ /* 0x000fe200000116c1 */
[----:B------:R-:W4:Y:S01]  /*0ea0*/  LDG.E.128 R132, desc[UR6][R132.64] ;  /* 0x0000000684847981 */ /* 0x000f22000c1e1d00 */
[----:B------:R-:W-:Y:S02]  /*0eb0*/  IADD3 R136, P3, R153, UR12, RZ ;  /* 0x0000000c99887c10 */ /* 0x000fe4000ff7e0ff */
[----:B------:R-:W-:Y:S02]  /*0ec0*/  @P0 LEA R140, P2, R139, R140, 0x4 ;  /* 0x0000008c8b8c0211 */ /* 0x000fe400078420ff */
[----:B------:R-:W-:Y:S02]  /*0ed0*/  IADD3.X R137, R154, UR13, RZ, P3, !PT ;  /* 0x0000000d9a897c10 */ /* 0x000fe40009ffe4ff */
[----:B0-----:R-:W-:-:S02]  /*0ee0*/  @P0 LEA R142, P1, R138, R142, 0x4 ;  /* 0x0000008e8a8e0211 */ /* 0x001fc400078220ff */
[----:B------:R-:W-:Y:S02]  /*0ef0*/  @P0 LEA.HI.X R141, R139, R141, RZ, 0x4, P2 ;  /* 0x0000008d8b8d0211 */ /* 0x000fe400010f24ff */
[----:B------:R-:W-:Y:S02]  /*0f00*/  @P0 LEA.HI.X R143, R138, R143, RZ, 0x4, P1 ;  /* 0x0000008f8a8f0211 */ /* 0x000fe400008f24ff */
[----:B------:R-:W4:Y:S04]  /*0f10*/  LDG.E.128 R136, desc[UR6][R136.64] ;  /* 0x0000000688887981 */ /* 0x000f28000c1e1d00 */
[----:B------:R0:W5:Y:S04]  /*0f20*/  @P0 LDG.E.128 R44, desc[UR6][R140.64] ;  /* 0x000000068c2c0981 */ /* 0x000168000c1e1d00 */
[----:B------:R-:W5:Y:S01]  /*0f30*/  @P0 LDG.E.128 R40, desc[UR6][R142.64] ;  /* 0x000000068e280981 */ /* 0x000f62000c1e1d00 */
[----:B0-----:R-:W-:-:S02]  /*0f40*/  IMAD.WIDE.U32 R140, R193, 0x10, R180 ;  /* 0x00000010c18c7825 */ /* 0x001fc400078e00b4 */
[----:B------:R-:W0:Y:S04]  /*0f50*/  @P0 LDC.64 R180, c[0x0][0x2c8] ;  /* 0x0000b200ffb40b82 */ /* 0x000e280000000a00 */
[----:B------:R-:W4:Y:S01]  /*0f60*/  LDG.E.128 R140, desc[UR6][R140.64] ;  /* 0x000000068c8c7981 */ /* 0x000f22000c1e1d00 */
[----:B------:R-:W-:-:S04]  /*0f70*/  @P0 LEA R172, P2, R191, R172, 0x4 ;  /* 0x000000acbfac0211 */ /* 0x000fc800078420ff */
[----:B------:R-:W-:Y:S02]  /*0f80*/  @P0 LEA.HI.X R173, R191, R173, RZ, 0x4, P2 ;  /* 0x000000adbfad0211 */ /* 0x000fe400010f24ff */
[----:B------:R-:W-:Y:S02]  /*0f90*/  @P0 LEA R184, P1, R178, R184, 0x4 ;  /* 0x000000b8b2b80211 */ /* 0x000fe400078220ff */
[----:B------:R-:W-:Y:S01]  /*0fa0*/  LOP3.LUT P4, RZ, R164, 0xff, RZ, 0xc0, !PT ;  /* 0x000000ffa4ff7812 */ /* 0x000fe2000788c0ff */
[----:B------:R-:W5:Y:S01]  /*0fb0*/  @P0 LDG.E.128 R60, desc[UR6][R172.64] ;  /* 0x00000006ac3c0981 */ /* 0x000f62000c1e1d00 */
[----:B0-----:R-:W-:-:S04]  /*0fc0*/  @P0 LEA R180, P2, R193, R180, 0x4 ;  /* 0x000000b4c1b40211 */ /* 0x001fc800078420ff */
[----:B------:R-:W-:Y:S02]  /*0fd0*/  @P0 LEA.HI.X R181, R193, R181, RZ, 0x4, P2 ;  /* 0x000000b5c1b50211 */ /* 0x000fe400010f24ff */
[----:B------:R-:W-:Y:S02]  /*0fe0*/  ISETP.NE.AND P2, PT, RZ, UR9, PT ;  /* 0x00000009ff007c0c */ /* 0x000fe4000bf45270 */
[----:B------:R-:W-:Y:S01]  /*0ff0*/  @P0 LEA.HI.X R185, R178, R185, RZ, 0x4, P1 ;  /* 0x000000b9b2b90211 */ /* 0x000fe200008f24ff */
[----:B------:R-:W5:Y:S01]  /*1000*/  @P0 LDG.E.128 R68, desc[UR6][R180.64] ;  /* 0x00000006b4440981 */ /* 0x000f62000c1e1d00 */
[----:B------:R-:W0:Y:S01]  /*1010*/  @P0 LDC.64 R178, c[0x0][0x2c8] ;  /* 0x0000b200ffb20b82 */ /* 0x000e220000000a00 */
[C---:B------:R-:W-:Y:S02]  /*1020*/  @P0 LEA R176, P1, R190.reuse, R176, 0x4 ;  /* 0x000000b0beb00211 */ /* 0x040fe400078220ff */
[----:B------:R4:W5:Y:S02]  /*1030*/  @P0 LDG.E.128 R48, desc[UR6][R184.64] ;  /* 0x00000006b8300981 */ /* 0x000964000c1e1d00 */
[----:B------:R-:W-:-:S02]  /*1040*/  @P0 LEA.HI.X R177, R190, R177, RZ, 0x4, P1 ;  /* 0x000000b1beb10211 */ /* 0x000fc400008f24ff */
[----:B-1----:R-:W-:-:S03]  /*1050*/  @P0 LEA R174, P1, R189, R174, 0x4 ;  /* 0x000000aebdae0211 */ /* 0x002fc600078220ff */
[----:B------:R-:W5:Y:S01]  /*1060*/  @P0 LDG.E.128 R52, desc[UR6][R176.64] ;  /* 0x00000006b0340981 */ /* 0x000f62000c1e1d00 */
[----:B------:R-:W-:-:S05]  /*1070*/  @P0 LEA.HI.X R175, R189, R175, RZ, 0x4, P1 ;  /* 0x000000afbdaf0211 */ /* 0x000fca00008f24ff */
[----:B------:R1:W5:Y:S01]  /*1080*/  @P0 LDG.E.128 R56, desc[UR6][R174.64] ;  /* 0x00000006ae380981 */ /* 0x000362000c1e1d00 */
[----:B0-----:R-:W-:-:S04]  /*1090*/  @P0 LEA R178, P1, R192, R178, 0x4 ;  /* 0x000000b2c0b20211 */ /* 0x001fc800078220ff */
[----:B------:R-:W-:-:S05]  /*10a0*/  @P0 LEA.HI.X R179, R192, R179, RZ, 0x4, P1 ;  /* 0x000000b3c0b30211 */ /* 0x000fca00008f24ff */
[----:B------:R0:W5:Y:S01]  /*10b0*/  @P0 LDG.E.128 R64, desc[UR6][R178.64] ;  /* 0x00000006b2400981 */ /* 0x000162000c1e1d00 */
[----:B--2---:R-:W-:-:S05]  /*10c0*/  FSEL R232, R232, RZ, !P2 ;  /* 0x000000ffe8e87208 */ /* 0x004fca0005000000 */
[----:B---3--:R-:W-:-:S04]  /*10d0*/  FADD.FTZ R80, -R232, R80 ;  /* 0x00000050e8507221 */ /* 0x008fc80000010100 */
[----:B----4-:R-:W-:Y:S01]  /*10e0*/  FMUL.FTZ R164, R155, R80 ;  /* 0x000000509ba47220 */ /* 0x010fe20000410000 */
[----:B------:R-:W-:-:S04]  /*10f0*/  FADD.FTZ R80, -R232, R99 ;  /* 0x00000063e8507221 */ /* 0x000fc80000010100 */
[----:B------:R-:W-:Y:S01]  /*1100*/  FMUL.FTZ R185, R155, R80 ;  /* 0x000000509bb97220 */ /* 0x000fe20000410000 */
[----:B------:R-:W-:Y:S01]  /*1110*/  FMUL.FTZ R207, R197, R84 ;  /* 0x00000054c5cf7220 */ /* 0x000fe20000410000 */
[----:B------:R-:W-:Y:S01]  /*1120*/  FADD.FTZ R80, -R232, R113 ;  /* 0x00000071e8507221 */ /* 0x000fe20000010100 */
[----:B------:R-:W-:Y:S01]  /*1130*/  FMUL.FTZ R209, R196, R85 ;  /* 0x00000055c4d17220 */ /* 0x000fe20000410000 */
[C---:B------:R-:W-:Y:S02]  /*1140*/  FADD.FTZ R184, -R232.reuse, R81 ;  /* 0x00000051e8b87221 */ /* 0x040fe40000010100 */
[C---:B------:R-:W-:Y:S01]  /*1150*/  FMUL.FTZ R201, R155.reuse, R80 ;  /* 0x000000509bc97220 */ /* 0x040fe20000410000 */
[----:B------:R-:W-:Y:S01]  /*1160*/  FADD.FTZ R80, RZ, R207 ;  /* 0x000000cfff507221 */ /* 0x000fe20000010000 */
[----:B------:R-:W-:Y:S01]  /*1170*/  FADD.FTZ R82, -R232, R82 ;  /* 0x00000052e8527221 */ /* 0x000fe20000010100 */
[----:B------:R-:W-:Y:S02]  /*1180*/  FMUL.FTZ R189, R155, R184 ;  /* 0x000000b89bbd7220 */ /* 0x000fe40000410000 */
[----:B------:R-:W-:Y:S01]  /*1190*/  FADD.FTZ R81, R80, R209 ;  /* 0x000000d150517221 */ /* 0x000fe20000010000 */
[----:B------:R-:W-:Y:S01]  /*11a0*/  FFMA.FTZ R80, R164, R207, RZ ;  /* 0x000000cfa4507223 */ /* 0x000fe200000100ff */
[----:B------:R-:W-:Y:S01]  /*11b0*/  FADD.FTZ R208, -R232, R83 ;  /* 0x00000053e8d07221 */ /* 0x000fe20000010100 */
[----:B------:R-:W-:Y:S01]  /*11c0*/  FMUL.FTZ R210, R195, R86 ;  /* 0x00000056c3d27220 */ /* 0x000fe20000410000 */
[----:B------:R-:W-:Y:S01]  /*11d0*/  FMUL.FTZ R206, R155, R82 ;  /* 0x000000529bce7220 */ /* 0x000fe20000410000 */
[----:B------:R-:W-:Y:S01]  /*11e0*/  FFMA.FTZ R83, R189, R209, R80 ;  /* 0x000000d1bd537223 */ /* 0x000fe20000010050 */
[----:B------:R-:W-:Y:S01]  /*11f0*/  FMUL.FTZ R212, R194, R87 ;  /* 0x00000057c2d47220 */ /* 0x000fe20000410000 */
[----:B------:R-:W-:Y:S01]  /*1200*/  FADD.FTZ R81, R81, R210 ;  /* 0x000000d251517221 */ /* 0x000fe20000010000 */
[----:B------:R-:W-:Y:S01]  /*1210*/  FMUL.FTZ R208, R155, R208 ;  /* 0x000000d09bd07220 */ /* 0x000fe20000410000 */
[----:B------:R-:W-:Y:S01]  /*1220*/  FADD.FTZ R88, -R232, R88 ;  /* 0x00000058e8587221 */ /* 0x000fe20000010100 */
[----:B------:R-:W-:Y:S01]  /*1230*/  FFMA.FTZ R83, R206, R210, R83 ;  /* 0x000000d2ce537223 */ /* 0x000fe20000010053 */
[C---:B------:R-:W-:Y:S01]  /*1240*/  FADD.FTZ R11, R86.reuse, R11 ;  /* 0x0000000b560b7221 */ /* 0x040fe20000010000 */
[----:B------:R-:W-:Y:S01]  /*1250*/  FFMA.FTZ R147, R86, R206, R147 ;  /* 0x000000ce56937223 */ /* 0x000fe20000010093 */
[----:B-1----:R-:W-:Y:S01]  /*1260*/  FMUL.FTZ R174, R252, R92 ;  /* 0x0000005cfcae7220 */ /* 0x002fe20000410000 */
[----:B------:R-:W-:Y:S01]  /*1270*/  FADD.FTZ R81, R81, R212 ;  /* 0x000000d451517221 */ /* 0x000fe20000010000 */
[----:B0-----:R-:W-:Y:S01]  /*1280*/  FADD.FTZ R178, -R232, R89 ;  /* 0x00000059e8b27221 */ /* 0x001fe20000010100 */
[----:B------:R-:W-:Y:S01]  /*1290*/  FMUL.FTZ R175, R155, R88 ;  /* 0x000000589baf7220 */ /* 0x000fe20000410000 */
[----:B------:R-:W-:Y:S01]  /*12a0*/  FFMA.FTZ R86, R208, R212, R83 ;  /* 0x000000d4d0567223 */ /* 0x000fe20000010053 */
[C---:B------:R-:W-:Y:S01]  /*12b0*/  FADD.FTZ R82, -R232.reuse, R115 ;  /* 0x00000073e8527221 */ /* 0x040fe20000010100 */
[----:B------:R-:W-:Y:S01]  /*12c0*/  FMUL.FTZ R177, R251, R93 ;  /* 0x0000005dfbb17220 */ /* 0x000fe20000410000 */
[----:B------:R-:W-:Y:S01]  /*12d0*/  FADD.FTZ R80, R81, R174 ;  /* 0x000000ae51507221 */ /* 0x000fe20000010000 */
[C---:B------:R-:W-:Y:S01]  /*12e0*/  FADD.FTZ R90, -R232.reuse, R90 ;  /* 0x0000005ae85a7221 */ /* 0x040fe20000010100 */
[----:B------:R-:W-:Y:S01]  /*12f0*/  FMUL.FTZ R178, R155, R178 ;  /* 0x000000b29bb27220 */ /* 0x000fe20000410000 */
[----:B------:R-:W-:Y:S01]  /*1300*/  FFMA.FTZ R81, R175, R174, R86 ;  /* 0x000000aeaf517223 */ /* 0x000fe20000010056 */
[C---:B------:R-:W-:Y:S01]  /*1310*/  FMUL.FTZ R203, R155.reuse, R82 ;  /* 0x000000529bcb7220 */ /* 0x040fe20000410000 */
[C---:B------:R-:W-:Y:S01]  /*1320*/  FADD.FTZ R120, -R232.reuse, R120 ;  /* 0x00000078e8787221 */ /* 0x040fe20000010100 */
[----:B------:R-:W-:Y:S01]  /*1330*/  FADD.FTZ R82, -R232, R121 ;  /* 0x00000079e8527221 */ /* 0x000fe20000010100 */
[C---:B------:R-:W-:Y:S01]  /*1340*/  FADD.FTZ R13, R84.reuse, R13 ;  /* 0x0000000d540d7221 */ /* 0x040fe20000010000 */
[----:B------:R-:W-:Y:S01]  /*1350*/  FFMA.FTZ R149, R84, R164, R149 ;  /* 0x000000a454957223 */ /* 0x000fe20000010095 */
[----:B------:R-:W-:Y:S01]  /*1360*/  FMUL.FTZ R172, R250, R94 ;  /* 0x0000005efaac7220 */ /* 0x000fe20000410000 */
[----:B------:R-:W-:Y:S01]  /*1370*/  FADD.FTZ R83, R80, R177 ;  /* 0x000000b150537221 */ /* 0x000fe20000010000 */
[C---:B------:R-:W-:Y:S01]  /*1380*/  FADD.FTZ R176, -R232.reuse, R91 ;  /* 0x0000005be8b07221 */ /* 0x040fe20000010100 */
[C---:B------:R-:W-:Y:S01]  /*1390*/  FMUL.FTZ R173, R155.reuse, R90 ;  /* 0x0000005a9bad7220 */ /* 0x040fe20000410000 */
[----:B------:R-:W-:Y:S01]  /*13a0*/  FADD.FTZ R84, -R232, R123 ;  /* 0x0000007be8547221 */ /* 0x000fe20000010100 */
[----:B------:R-:W-:Y:S01]  /*13b0*/  FFMA.FTZ R80, R178, R177, R81 ;  /* 0x000000b1b2507223 */ /* 0x000fe20000010051 */
[C---:B------:R-:W-:Y:S01]  /*13c0*/  FADD.FTZ R96, -R232.reuse, R96 ;  /* 0x00000060e8607221 */ /* 0x040fe20000010100 */
[C---:B------:R-:W-:Y:S01]  /*13d0*/  FMUL.FTZ R123, R155.reuse, R120 ;  /* 0x000000789b7b7220 */ /* 0x040fe20000410000 */
[C---:B------:R-:W-:Y:S01]  /*13e0*/  FADD.FTZ R180, -R232.reuse, R97 ;  /* 0x00000061e8b47221 */ /* 0x040fe20000010100 */
[----:B------:R-:W-:Y:S01]  /*13f0*/  FMUL.FTZ R120, R155, R82 ;  /* 0x000000529b787220 */ /* 0x000fe20000410000 */
[----:B------:R-:W-:Y:S01]  /*1400*/  FMUL.FTZ R179, R249, R95 ;  /* 0x0000005ff9b37220 */ /* 0x000fe20000410000 */
[----:B------:R-:W-:Y:S01]  /*1410*/  FADD.FTZ R82, R83, R172 ;  /* 0x000000ac53527221 */ /* 0x000fe20000010000 */
[----:B------:R-:W-:Y:S01]  /*1420*/  FMUL.FTZ R176, R155, R176 ;  /* 0x000000b09bb07220 */ /* 0x000fe20000410000 */
[----:B------:R-:W-:Y:S01]  /*1430*/  FFMA.FTZ R81, R173, R172, R80 ;  /* 0x000000acad517223 */ /* 0x000fe20000010050 */
[C---:B------:R-:W-:Y:S01]  /*1440*/  FMUL.FTZ R184, R155.reuse, R96 ;  /* 0x000000609bb87220 */ /* 0x040fe20000410000 */
[----:B------:R-:W-:Y:S01]  /*1450*/  FADD.FTZ R98, -R232, R98 ;  /* 0x00000062e8627221 */ /* 0x000fe20000010100 */
[----:B------:R-:W-:Y:S01]  /*1460*/  FMUL.FTZ R180, R155, R180 ;  /* 0x000000b49bb47220 */ /* 0x000fe20000410000 */
[----:B------:R-:W-:Y:S01]  /*1470*/  FMUL.FTZ R181, R248, R100 ;  /* 0x00000064f8b57220 */ /* 0x000fe20000410000 */
[----:B------:R-:W-:Y:S01]  /*1480*/  FADD.FTZ R80, R82, R179 ;  /* 0x000000b352507221 */ /* 0x000fe20000010000 */
[----:B------:R-:W-:Y:S01]  /*1490*/  FFMA.FTZ R81, R176, R179, R81 ;  /* 0x000000b3b0517223 */ /* 0x000fe20000010051 */
[C---:B------:R-:W-:Y:S01]  /*14a0*/  FADD.FTZ R156, R100.reuse, R156 ;  /* 0x0000009c649c7221 */ /* 0x040fe20000010000 */
[----:B------:R-:W-:Y:S01]  /*14b0*/  FFMA.FTZ R37, R100, R184, R37 ;  /* 0x000000b864257223 */ /* 0x000fe20000010025 */
[----:B------:R-:W-:Y:S01]  /*14c0*/  FADD.FTZ R6, R101, R6 ;  /* 0x0000000665067221 */ /* 0x000fe20000010000 */
[----:B------:R-:W-:Y:S01]  /*14d0*/  FMUL.FTZ R100, R155, R98 ;  /* 0x000000629b647220 */ /* 0x000fe20000410000 */
[----:B------:R-:W-:Y:S01]  /*14e0*/  FFMA.FTZ R38, R101, R180, R38 ;  /* 0x000000b465267223 */ /* 0x000fe20000010026 */
[----:B------:R-:W-:Y:S01]  /*14f0*/  FMUL.FTZ R101, R247, R101 ;  /* 0x00000065f7657220 */ /* 0x000fe20000410000 */
[----:B------:R-:W-:Y:S01]  /*1500*/  FADD.FTZ R80, R80, R181 ;  /* 0x000000b550507221 */ /* 0x000fe20000010000 */
[----:B------:R-:W-:Y:S01]  /*1510*/  FFMA.FTZ R81, R184, R181, R81 ;  /* 0x000000b5b8517223 */ /* 0x000fe20000010051 */
[C---:B------:R-:W-:Y:S01]  /*1520*/  FADD.FTZ R158, R102.reuse, R158 ;  /* 0x0000009e669e7221 */ /* 0x040fe20000010000 */
        /* <DEDUP_REMOVED lines=8> */
[----:B------:R-:W-:Y:S01]  /*15b0*/  FADD.FTZ R104, -R232, R104 ;  /* 0x00000068e8687221 */ /* 0x000fe20000010100 */
[----:B------:R-:W-:Y:S01]  /*15c0*/  FFMA.FTZ R82, R100, R102, R81 ;  /* 0x0000006664527223 */ /* 0x000fe20000010051 */
[----:B------:R-:W-:Y:S01]  /*15d0*/  FMUL.FTZ R190, R244, R108 ;  /* 0x0000006cf4be7220 */ /* 0x000fe20000410000 */
[----:B------:R-:W-:Y:S01]  /*15e0*/  FADD.FTZ R81, R80, R103 ;  /* 0x0000006750517221 */ /* 0x000fe20000010000 */
[C---:B------:R-:W-:Y:S01]  /*15f0*/  FADD.FTZ R194, -R232.reuse, R105 ;  /* 0x00000069e8c27221 */ /* 0x040fe20000010100 */
[----:B------:R-:W-:Y:S01]  /*1600*/  FMUL.FTZ R191, R155, R104 ;  /* 0x000000689bbf7220 */ /* 0x000fe20000410000 */
[----:B------:R-:W-:Y:S01]  /*1610*/  FFMA.FTZ R82, R185, R103, R82 ;  /* 0x00000067b9527223 */ /* 0x000fe20000010052 */
[----:B------:R-:W-:Y:S01]  /*1620*/  FMUL.FTZ R193, R243, R109 ;  /* 0x0000006df3c17220 */ /* 0x000fe20000410000 */
[----:B------:R-:W-:Y:S01]  /*1630*/  FADD.FTZ R80, R81, R190 ;  /* 0x000000be51507221 */ /* 0x000fe20000010000 */
[----:B------:R-:W-:Y:S01]  /*1640*/  FADD.FTZ R106, -R232, R106 ;  /* 0x0000006ae86a7221 */ /* 0x000fe20000010100 */
        /* <DEDUP_REMOVED lines=9> */
[----:B------:R-:W-:Y:S01]  /*16e0*/  FMUL.FTZ R192, R155, R192 ;  /* 0x000000c09bc07220 */ /* 0x000fe20000410000 */
[----:B------:R-:W-:Y:S01]  /*16f0*/  FADD.FTZ R112, -R232, R112 ;  /* 0x00000070e8707221 */ /* 0x000fe20000010100 */
[----:B------:R-:W-:Y:S01]  /*1700*/  FFMA.FTZ R81, R197, R196, R80 ;  /* 0x000000c4c5517223 */ /* 0x000fe20000010050 */
[----:B------:R-:W-:Y:S01]  /*1710*/  FMUL.FTZ R199, R240, R116 ;  /* 0x00000074f0c77220 */ /* 0x000fe20000410000 */
[----:B------:R-:W-:Y:S01]  /*1720*/  FADD.FTZ R82, R82, R195 ;  /* 0x000000c352527221 */ /* 0x000fe20000010000 */
[----:B------:R-:W-:Y:S01]  /*1730*/  FMUL.FTZ R198, R155, R112 ;  /* 0x000000709bc67220 */ /* 0x000fe20000410000 */
[----:B------:R-:W-:Y:S01]  /*1740*/  FFMA.FTZ R83, R192, R195, R81 ;  /* 0x000000c3c0537223 */ /* 0x000fe20000010051 */
        /* <DEDUP_REMOVED lines=8> */
[----:B------:R-:W-:Y:S01]  /*17d0*/  FMUL.FTZ R205, R237, R119 ;  /* 0x00000077edcd7220 */ /* 0x000fe20000410000 */
[----:B------:R-:W-:-:S02]  /*17e0*/  FADD.FTZ R80, R81, R204 ;  /* 0x000000cc51507221 */ /* 0x000fc40000010000 */
[----:B------:R-:W-:Y:S01]  /*17f0*/  FFMA.FTZ R82, R200, R204, R83 ;  /* 0x000000ccc8527223 */ /* 0x000fe20000010053 */
[----:B------:R-:W-:Y:S01]  /*1800*/  FADD.FTZ R122, -R232, R122 ;  /* 0x0000007ae87a7221 */ /* 0x000fe20000010100 */
        /* <DEDUP_REMOVED lines=8> */
[----:B------:R-:W-:Y:S01]  /*1890*/  FMUL.FTZ R125, R235, R125 ;  /* 0x0000007deb7d7220 */ /* 0x000fe20000410000 */
[----:B------:R-:W-:Y:S01]  /*18a0*/  FADD.FTZ R80, R81, R124 ;  /* 0x0000007c51507221 */ /* 0x000fe20000010000 */
[----:B------:R-:W-:Y:S01]  /*18b0*/  FFMA.FTZ R81, R123, R124, R82 ;  /* 0x0000007c7b517223 */ /* 0x000fe20000010052 */
[C---:B------:R-:W-:Y:S01]  /*18c0*/  FADD.FTZ R218, R126.reuse, R218 ;  /* 0x000000da7eda7221 */ /* 0x040fe20000010000 */
[----:B------:R-:W-:Y:S01]  /*18d0*/  FFMA.FTZ R23, R126, R121, R23 ;  /* 0x000000797e177223 */ /* 0x000fe20000010017 */
[----:B------:R-:W-:Y:S01]  /*18e0*/  FMUL.FTZ R122, R155, R84 ;  /* 0x000000549b7a7220 */ /* 0x000fe20000410000 */
[----:B------:R-:W-:Y:S01]  /*18f0*/  FADD.FTZ R96, -R232, R128 ;  /* 0x00000080e8607221 */ /* 0x000fe20000010100 */
[----:B------:R-:W-:Y:S01]  /*1900*/  FMUL.FTZ R126, R234, R126 ;  /* 0x0000007eea7e7220 */ /* 0x000fe20000410000 */
[----:B------:R-:W-:Y:S01]  /*1910*/  FADD.FTZ R83, R80, R125 ;  /* 0x0000007d50537221 */ /* 0x000fe20000010000 */
[----:B------:R-:W-:Y:S01]  /*1920*/  FFMA.FTZ R80, R120, R125, R81 ;  /* 0x0000007d78507223 */ /* 0x000fe20000010051 */
[C---:B------:R-:W-:Y:S01]  /*1930*/  FADD.FTZ R217, R127.reuse, R217 ;  /* 0x000000d97fd97221 */ /* 0x040fe20000010000 */
[----:B------:R-:W-:Y:S01]  /*1940*/  FFMA.FTZ R24, R127, R122, R24 ;  /* 0x0000007a7f187223 */ /* 0x000fe20000010018 */
[C---:B------:R-:W-:Y:S01]  /*1950*/  FADD.FTZ R84, -R232.reuse, R129 ;  /* 0x00000081e8547221 */ /* 0x040fe20000010100 */
[----:B------:R-:W-:Y:S01]  /*1960*/  FMUL.FTZ R96, R155, R96 ;  /* 0x000000609b607220 */ /* 0x000fe20000410000 */
[----:B------:R-:W-:Y:S01]  /*1970*/  FMUL.FTZ R127, R233, R127 ;  /* 0x0000007fe97f7220 */ /* 0x000fe20000410000 */
[----:B------:R-:W-:Y:S01]  /*1980*/  FADD.FTZ R82, R83, R126 ;  /* 0x0000007e53527221 */ /* 0x000fe20000010000 */
[----:B------:R-:W-:Y:S01]  /*1990*/  FFMA.FTZ R81, R121, R126, R80 ;  /* 0x0000007e79517223 */ /* 0x000fe20000010050 */
[----:B------:R-:W-:Y:S01]  /*19a0*/  FADD.FTZ R130, -R232, R130 ;  /* 0x00000082e8827221 */ /* 0x000fe20000010100 */
[C---:B------:R-:W-:Y:S01]  /*19b0*/  FADD.FTZ R220, R132.reuse, R220 ;  /* 0x000000dc84dc7221 */ /* 0x040fe20000010000 */
[----:B------:R-:W-:Y:S01]  /*19c0*/  FFMA.FTZ R21, R132, R96, R21 ;  /* 0x0000006084157223 */ /* 0x000fe20000010015 */
[----:B------:R-:W-:Y:S01]  /*19d0*/  FMUL.FTZ R99, R155, R84 ;  /* 0x000000549b637220 */ /* 0x000fe20000410000 */
[C---:B------:R-:W-:Y:S01]  /*19e0*/  FADD.FTZ R9, R92.reuse, R9 ;  /* 0x000000095c097221 */ /* 0x040fe20000010000 */
[----:B------:R-:W-:Y:S01]  /*19f0*/  FFMA.FTZ R145, R92, R175, R145 ;  /* 0x000000af5c917223 */ /* 0x000fe20000010091 */
[----:B------:R-:W-:Y:S01]  /*1a00*/  FMUL.FTZ R132, R231, R132 ;  /* 0x00000084e7847220 */ /* 0x000fe20000410000 */
[----:B------:R-:W-:Y:S01]  /*1a10*/  FADD.FTZ R83, R82, R127 ;  /* 0x0000007f52537221 */ /* 0x000fe20000010000 */
[----:B------:R-:W0:Y:S01]  /*1a20*/  S2R R92, SR_TID.X ;  /* 0x00000000005c7919 */ /* 0x000e220000002100 */
[----:B------:R-:W-:Y:S01]  /*1a30*/  FFMA.FTZ R81, R122, R127, R81 ;  /* 0x0000007f7a517223 */ /* 0x000fe20000010051 */
[----:B------:R-:W-:Y:S01]  /*1a40*/  FADD.FTZ R86, -R232, R131 ;  /* 0x00000083e8567221 */ /* 0x000fe20000010100 */
        /* <DEDUP_REMOVED lines=17> */
[----:B------:R-:W-:Y:S01]  /*1b60*/  FMUL.FTZ R97, R155, R136 ;  /* 0x000000889b617220 */ /* 0x000fe20000410000 */
[----:B------:R-:W-:Y:S01]  /*1b70*/  FMUL.FTZ R135, R228, R135 ;  /* 0x00000087e4877220 */ /* 0x000fe20000410000 */
[----:B------:R-:W-:Y:S01]  /*1b80*/  FADD.FTZ R106, -R232, R137 ;  /* 0x00000089e86a7221 */ /* 0x000fe20000010100 */
[----:B------:R-:W-:Y:S01]  /*1b90*/  FADD.FTZ R80, R81, R134 ;  /* 0x0000008651507221 */ /* 0x000fe20000010000 */
[----:B------:R-:W-:Y:S01]  /*1ba0*/  FFMA.FTZ R82, R107, R134, R82 ;  /* 0x000000866b527223 */ /* 0x000fe20000010052 */
[C---:B------:R-:W-:Y:S01]  /*1bb0*/  FADD.FTZ R162, R110.reuse, R162 ;  /* 0x000000a26ea27221 */ /* 0x040fe20000010000 */
[----:B------:R-:W-:Y:S01]  /*1bc0*/  FFMA.FTZ R31, R110, R197, R31 ;  /* 0x000000c56e1f7223 */ /* 0x000fe2000001001f */
[C---:B------:R-:W-:Y:S01]  /*1bd0*/  FADD.FTZ R4, R140.reuse, R4 ;  /* 0x000000048c047221 */ /* 0x040fe20000010000 */
[----:B------:R-:W-:Y:S01]  /*1be0*/  FFMA.FTZ R17, R140, R97, R17 ;  /* 0x000000618c117223 */ /* 0x000fe20000010011 */
[----:B------:R-:W-:Y:S01]  /*1bf0*/  FADD.FTZ R110, -R232, R138 ;  /* 0x0000008ae86e7221 */ /* 0x000fe20000010100 */
[----:B------:R-:W-:Y:S01]  /*1c00*/  FMUL.FTZ R140, R227, R140 ;  /* 0x0000008ce38c7220 */ /* 0x000fe20000410000 */
[----:B------:R-:W-:Y:S01]  /*1c10*/  FMUL.FTZ R106, R155, R106 ;  /* 0x0000006a9b6a7220 */ /* 0x000fe20000410000 */
[----:B------:R-:W-:Y:S01]  /*1c20*/  FADD.FTZ R81, R80, R135 ;  /* 0x0000008750517221 */ /* 0x000fe20000010000 */
[----:B------:R-:W-:Y:S01]  /*1c30*/  FFMA.FTZ R82, R111, R135, R82 ;  /* 0x000000876f527223 */ /* 0x000fe20000010052 */
[C---:B------:R-:W-:Y:S01]  /*1c40*/  FADD.FTZ R5, R141.reuse, R5 ;  /* 0x000000058d057221 */ /* 0x040fe20000010000 */
[----:B------:R-:W-:Y:S01]  /*1c50*/  FFMA.FTZ R18, R141, R106, R18 ;  /* 0x0000006a8d127223 */ /* 0x000fe20000010012 */
[----:B------:R-:W-:Y:S01]  /*1c60*/  FMUL.FTZ R110, R155, R110 ;  /* 0x0000006e9b6e7220 */ /* 0x000fe20000410000 */
[----:B------:R-:W-:Y:S01]  /*1c70*/  FADD.FTZ R80, R81, R140 ;  /* 0x0000008c51507221 */ /* 0x000fe20000010000 */
[----:B------:R-:W-:Y:S01]  /*1c80*/  FMUL.FTZ R141, R226, R141 ;  /* 0x0000008de28d7220 */ /* 0x000fe20000410000 */
[----:B------:R-:W-:Y:S01]  /*1c90*/  FFMA.FTZ R81, R97, R140, R82 ;  /* 0x0000008c61517223 */ /* 0x000fe20000010052 */
[C---:B------:R-:W-:Y:S01]  /*1ca0*/  FADD.FTZ R2, R142.reuse, R2 ;  /* 0x000000028e027221 */ /* 0x040fe20000010000 */
[----:B------:R-:W-:Y:S01]  /*1cb0*/  FFMA.FTZ R15, R142, R110, R15 ;  /* 0x0000006e8e0f7223 */ /* 0x000fe2000001000f */
[----:B------:R-:W-:Y:S01]  /*1cc0*/  FADD.FTZ R232, -R232, R139 ;  /* 0x0000008be8e87221 */ /* 0x000fe20000010100 */
[----:B------:R-:W-:Y:S01]  /*1cd0*/  IADD3 R0, R0, UR10, RZ ;  /* 0x0000000a00007c10 */ /* 0x000fe2000fffe0ff */
[----:B------:R-:W-:Y:S01]  /*1ce0*/  FMUL.FTZ R142, R225, R142 ;  /* 0x0000008ee18e7220 */ /* 0x000fe20000410000 */
[----:B------:R-:W-:Y:S01]  /*1cf0*/  FADD.FTZ R83, R80, R141 ;  /* 0x0000008d50537221 */ /* 0x000fe20000010000 */
[----:B------:R-:W-:Y:S01]  /*1d00*/  FFMA.FTZ R81, R106, R141, R81 ;  /* 0x0000008d6a517223 */ /* 0x000fe20000010051 */
[----:B------:R-:W-:Y:S01]  /*1d10*/  UMOV UR4, 0xffffffff ;  /* 0xffffffff00047882 */ /* 0x000fe20000000000 */
[----:B------:R-:W-:Y:S01]  /*1d20*/  ISETP.GE.AND P3, PT, R0, UR11, PT ;  /* 0x0000000b00007c0c */ /* 0x000fe2000bf66270 */
[----:B------:R-:W-:Y:S01]  /*1d30*/  FMUL.FTZ R114, R224, R143 ;  /* 0x0000008fe0727220 */ /* 0x000fe20000410000 */
[----:B------:R-:W-:Y:S01]  /*1d40*/  FMUL.FTZ R115, R155, R232 ;  /* 0x000000e89b737220 */ /* 0x000fe20000410000 */
[----:B------:R-:W-:Y:S01]  /*1d50*/  FADD.FTZ R83, R83, R142 ;  /* 0x0000008e53537221 */ /* 0x000fe20000010000 */
[----:B------:R-:W-:Y:S01]  /*1d60*/  FFMA.FTZ R80, R110, R142, R81 ;  /* 0x0000008e6e507223 */ /* 0x000fe20000010051 */
[----:B------:R-:W-:Y:S01]  /*1d70*/  P2R R221, PR, RZ, 0x10 ;  /* 0x00000010ffdd7803 */ /* 0x000fe20000000000 */
        /* <DEDUP_REMOVED lines=22> */
[----:B0-----:R-:W-:Y:S01]  /*1ee0*/  LOP3.LUT P1, RZ, R92, 0x1f, RZ, 0xc0, !PT ;  /* 0x0000001f5cff7812 */ /* 0x001fe2000782c0ff */
[C---:B------:R-:W-:Y:S01]  /*1ef0*/  FADD.FTZ R3, R143.reuse, R3 ;  /* 0x000000038f037221 */ /* 0x040fe20000010000 */
[----:B------:R-:W-:Y:S01]  /*1f00*/  P2R R98, PR, RZ, 0x8 ;  /* 0x00000008ff627803 */ /* 0x000fe20000000000 */
[----:B------:R-:W-:Y:S01]  /*1f10*/  FFMA.FTZ R16, R143, R115, R16 ;  /* 0x000000738f107223 */ /* 0x000fe20000010010 */
[----:B------:R-:W-:Y:S01]  /*1f20*/  FADD.FTZ R83, R83, R114 ;  /* 0x0000007253537221 */ /* 0x000fe20000010000 */
[----:B------:R-:W-:Y:S01]  /*1f30*/  FFMA.FTZ R80, R115, R114, R80 ;  /* 0x0000007273507223 */ /* 0x000fe20000010050 */
[----:B------:R-:W-:Y:S07]  /*1f40*/  BRA.DIV UR4, `(.L_x_2783) ;  /* 0x0000001a04f07947 */ /* 0x000fee000b800000 */
        /* <DEDUP_REMOVED lines=18> */
.L_x_2804:
[----:B-1----:R-:W-:Y:S01]  /*2070*/  FADD.FTZ R80, R83, R80 ;  /* 0x0000005053507221 */ /* 0x002fe20000010000 */
[----:B--2---:R-:W-:Y:S01]  /*2080*/  FADD.FTZ R81, R82, R81 ;  /* 0x0000005152517221 */ /* 0x004fe20000010000 */
[----:B------:R-:W-:Y:S06]  /*2090*/  @P1 BRA `(.L_x_2784) ;  /* 0x0000000000241947 */ /* 0x000fec0003800000 */
        /* <DEDUP_REMOVED lines=9> */
.L_x_2784:
[----:B------:R-:W-:Y:S05]  /*2130*/  WARPSYNC.ALL ;  /* 0x0000000000007948 */ /* 0x000fea0003800000 */
[----:B------:R-:W2:Y:S08]  /*2140*/  S2UR UR5, SR_CgaCtaId ;  /* 0x00000000000579c3 */ /* 0x000eb00000008800 */
[----:B------:R-:W-:Y:S01]  /*2150*/  BAR.SYNC.DEFER_BLOCKING 0x0 ;  /* 0x0000000000007b1d */ /* 0x000fe20000010000 */
[----:B-1----:R-:W-:-:S02]  /*2160*/  SHF.R.U32.HI R80, RZ, 0x5, R92 ;  /* 0x00000005ff507819 */ /* 0x002fc4000001165c */
[----:B------:R-:W-:Y:S02]  /*2170*/  ISETP.NE.U32.AND P1, PT, RZ, UR22, PT ;  /* 0x00000016ff007c0c */ /* 0x000fe4000bf25070 */
[----:B------:R-:W-:Y:S01]  /*2180*/  LOP3.LUT R80, R80, 0x7fffff8, RZ, 0xc0, !PT ;  /* 0x07fffff850507812 */ /* 0x000fe200078ec0ff */
[----:B------:R-:W-:Y:S01]  /*2190*/  UMOV UR4, 0x400 ;  /* 0x0000040000047882 */ /* 0x000fe20000000000 */
[----:B------:R-:W-:Y:S02]  /*21a0*/  ISETP.NE.AND.EX P1, PT, RZ, UR23, PT, P1 ;  /* 0x00000017ff007c0c */ /* 0x000fe4000bf25310 */
[----:B------:R-:W-:Y:S01]  /*21b0*/  @!P4 IADD3 R80, R80, 0x8, RZ ;  /* 0x000000085050c810 */ /* 0x000fe20007ffe0ff */
[----:B--2---:R-:W-:-:S06]  /*21c0*/  ULEA UR4, UR5, UR4, 0x18 ;  /* 0x0000000405047291 */ /* 0x004fcc000f8ec03f */
        /* <DEDUP_REMOVED lines=52> */
.L_x_2785:
[----:B0-----:R-:W-:Y:S02]  /*2510*/  IADD3 R84, P4, R188, UR20, RZ ;  /* 0x00000014bc547c10 */ /* 0x001fe4000ff9e0ff */
[----:B------:R-:W-:Y:S02]  /*2520*/  ISETP.NE.U32.AND P3, PT, RZ, UR18, PT ;  /* 0x00000012ff007c0c */ /* 0x000fe4000bf65070 */
[----:B------:R-:W-:Y:S02]  /*2530*/  IADD3.X R85, R187, UR21, RZ, P4, !PT ;  /* 0x00000015bb557c10 */ /* 0x000fe4000a7fe4ff */
[----:B------:R-:W-:Y:S02]  /*2540*/  ISETP.NE.AND.EX P3, PT, RZ, UR19, PT, P3 ;  /* 0x00000013ff007c0c */ /* 0x000fe4000bf65330 */
[----:B------:R-:W-:Y:S01]  /*2550*/  IADD3 R88, P4, R186, UR20, RZ ;  /* 0x00000014ba587c10 */ /* 0x000fe2000ff9e0ff */
[----:B------:R0:W-:Y:S03]  /*2560*/  STG.E.128 desc[UR6][R84.64], R80 ;  /* 0x0000005054007986 */ /* 0x0001e6000c101d06 */
[----:B------:R-:W-:-:S07]  /*2570*/  IADD3.X R89, R183, UR21, RZ, P4, !PT ;  /* 0x00000015b7597c10 */ /* 0x000fce000a7fe4ff */
[----:B------:R-:W-:-:S04]  /*2580*/  @P3 IADD3 R90, P4, R186, UR18, RZ ;  /* 0x00000012ba5a3c10 */ /* 0x000fc8000ff9e0ff */
[----:B------:R-:W-:Y:S01]  /*2590*/  @P3 IADD3.X R91, R183, UR19, RZ, P4, !PT ;  /* 0x00000013b75b3c10 */ /* 0x000fe2000a7fe4ff */
[----:B------:R-:W-:Y:S08]  /*25a0*/  @!P3 BRA `(.L_x_2786) ;  /* 0x000000000024b947 */ /* 0x000ff00003800000 */
[----:B------:R-:W-:-:S04]  /*25b0*/  IADD3 R188, P4, R188, UR18, RZ ;  /* 0x00000012bcbc7c10 */ /* 0x000fc8000ff9e0ff */
[----:B------:R-:W-:Y:S02]  /*25c0*/  IADD3.X R189, R187, UR19, RZ, P4, !PT ;  /* 0x00000013bbbd7c10 */ /* 0x000fe4000a7fe4ff */
[----:B------:R-:W-:-:S04]  /*25d0*/  ISETP.NE.U32.AND P4, PT, RZ, UR18, PT ;  /* 0x00000012ff007c0c */ /* 0x000fc8000bf85070 */
[----:B------:R-:W-:-:S04]  /*25e0*/  ISETP.NE.AND.EX P4, PT, RZ, UR19, PT, P4 ;  /* 0x00000013ff007c0c */ /* 0x000fc8000bf85340 */
[----:B0-----:R-:W-:Y:S02]  /*25f0*/  SEL R83, R83, R79, P4 ;  /* 0x0000004f53537207 */ /* 0x001fe40002000000 */
[----:B------:R-:W-:Y:S02]  /*2600*/  SEL R82, R82, R78, P4 ;  /* 0x0000004e52527207 */ /* 0x000fe40002000000 */
[----:B------:R-:W-:Y:S02]  /*2610*/  SEL R81, R81, R77, P4 ;  /* 0x0000004d51517207 */ /* 0x000fe40002000000 */
[----:B------:R-:W-:-:S05]  /*2620*/  SEL R80, R80, R76, P4 ;  /* 0x0000004c50507207 */ /* 0x000fca0002000000 */
[----:B------:R1:W-:Y:S02]  /*2630*/  STG.E.128 desc[UR6][R188.64], R80 ;  /* 0x00000050bc007986 */ /* 0x0003e4000c101d06 */
.L_x_2786:
[----:B------:R-:W-:Y:S01]  /*2640*/  IADD3 R116, P4, R182, UR20, RZ ;  /* 0x00000014b6747c10 */ /* 0x000fe2000ff9e0ff */
[-CC-:B------:R-:W-:Y:S01]  /*2650*/  FFMA.FTZ R175, R175, R119.reuse, R118.reuse ;  /* 0x00000077afaf7223 */ /* 0x180fe20000010076 */
[-CC-:B------:R-:W-:Y:S01]  /*2660*/  FFMA.FTZ R86, R176, R119.reuse, R118.reuse ;  /* 0x00000077b0567223 */ /* 0x180fe20000010076 */
[-CC-:B------:R-:W-:Y:S01]  /*2670*/  FFMA.FTZ R173, R173, R119.reuse, R118.reuse ;  /* 0x00000077adad7223 */ /* 0x180fe20000010076 */
[C---:B------:R-:W-:Y:S01]  /*2680*/  IADD3.X R117, R171.reuse, UR21, RZ, P4, !PT ;  /* 0x00000015ab757c10 */ /* 0x040fe2000a7fe4ff */
[-CC-:B------:R-:W-:Y:S01]  /*2690*/  FFMA.FTZ R176, R180, R119.reuse, R118.reuse ;  /* 0x00000077b4b07223 */ /* 0x180fe20000010076 */
[----:B------:R-:W-:Y:S01]  /*26a0*/  @P3 IADD3 R112, P4, R182, UR18, RZ ;  /* 0x00000012b6703c10 */ /* 0x000fe2000ff9e0ff */
[-CC-:B01----:R-:W-:Y:S01]  /*26b0*/  FFMA.FTZ R81, R100, R119.reuse, R118.reuse ;  /* 0x0000007764517223 */ /* 0x183fe20000010076 */
[-C--:B------:R-:W-:Y:S01]  /*26c0*/  FFMA.FTZ R82, R178, R119.reuse, R118 ;  /* 0x00000077b2527223 */ /* 0x080fe20000010076 */
[----:B------:R-:W-:Y:S01]  /*26d0*/  FADD.FTZ R80, R174, -R175 ;  /* 0x800000afae507221 */ /* 0x000fe20000010000 */
[----:B------:R-:W-:Y:S01]  /*26e0*/  @P3 IADD3.X R113, R171, UR19, RZ, P4, !PT ;  /* 0x00000013ab713c10 */ /* 0x000fe2000a7fe4ff */
[----:B------:R-:W-:Y:S01]  /*26f0*/  FADD.FTZ R84, R172, -R173 ;  /* 0x800000adac547221 */ /* 0x000fe20000010000 */
[----:B------:R-:W-:Y:S01]  /*2700*/  IADD3 R92, P4, R169, UR20, RZ ;  /* 0x00000014a95c7c10 */ /* 0x000fe2000ff9e0ff */
[----:B------:R-:W-:Y:S01]  /*2710*/  FADD.FTZ R176, R101, -R176 ;  /* 0x800000b065b07221 */ /* 0x000fe20000010000 */
[----:B------:R-:W-:Y:S01]  /*2720*/  FADD.FTZ R174, R102, -R81 ;  /* 0x8000005166ae7221 */ /* 0x000fe20000010000 */
[-CC-:B------:R-:W-:Y:S01]  /*2730*/  FFMA.FTZ R172, R185, R119.reuse, R118.reuse ;  /* 0x00000077b9ac7223 */ /* 0x180fe20000010076 */
[----:B------:R-:W-:Y:S01]  /*2740*/  IADD3.X R93, R170, UR21, RZ, P4, !PT ;  /* 0x00000015aa5d7c10 */ /* 0x000fe2000a7fe4ff */
[-C--:B------:R-:W-:Y:S01]  /*2750*/  FFMA.FTZ R81, R200, R119.reuse, R118 ;  /* 0x00000077c8517223 */ /* 0x080fe20000010076 */
[----:B------:R-:W-:Y:S01]  /*2760*/  @P3 IADD3 R94, P4, R169, UR18, RZ ;  /* 0x00000012a95e3c10 */ /* 0x000fe2000ff9e0ff */
[----:B------:R-:W-:Y:S01]  /*2770*/  FADD.FTZ R82, R177, -R82 ;  /* 0x80000052b1527221 */ /* 0x000fe20000010000 */
[----:B------:R-:W-:Y:S01]  /*2780*/  FADD.FTZ R86, R179, -R86 ;  /* 0x80000056b3567221 */ /* 0x000fe20000010000 */
[----:B------:R-:W-:Y:S01]  /*2790*/  FADD.FTZ R172, R103, -R172 ;  /* 0x800000ac67ac7221 */ /* 0x000fe20000010000 */
[----:B------:R-:W-:Y:S01]  /*27a0*/  @P3 IADD3.X R95, R170, UR19, RZ, P4, !PT ;  /* 0x00000013aa5f3c10 */ /* 0x000fe2000a7fe4ff */
[----:B------:R-:W-:Y:S01]  /*27b0*/  FADD.FTZ R204, R204, -R81 ;  /* 0x80000051cccc7221 */ /* 0x000fe20000010000 */
[----:B------:R-:W-:Y:S01]  /*27c0*/  IADD3 R108, P4, R167, UR20, RZ ;  /* 0x00000014a76c7c10 */ /* 0x000fe2000ff9e0ff */
[----:B------:R-:W-:Y:S01]  /*27d0*/  FMUL.FTZ R81, R155, R82 ;  /* 0x000000529b517220 */ /* 0x000fe20000410000 */
[-CC-:B------:R-:W-:Y:S01]  /*27e0*/  FFMA.FTZ R136, R184, R119.reuse, R118.reuse ;  /* 0x00000077b8887223 */ /* 0x180fe20000010076 */
[-CC-:B------:R-:W-:Y:S01]  /*27f0*/  FFMA.FTZ R191, R191, R119.reuse, R118.reuse ;  /* 0x00000077bfbf7223 */ /* 0x180fe20000010076 */
[----:B------:R-:W-:Y:S01]  /*2800*/  IADD3.X R109, R168, UR21, RZ, P4, !PT ;  /* 0x00000015a86d7c10 */ /* 0x000fe2000a7fe4ff */
[-CC-:B------:R-:W-:Y:S01]  /*2810*/  FFMA.FTZ R138, R194, R119.reuse, R118.reuse ;  /* 0x00000077c28a7223 */ /* 0x180fe20000010076 */
[----:B------:R-:W-:Y:S01]  /*2820*/  @P3 IADD3 R104, P4, R167, UR18, RZ ;  /* 0x00000012a7683c10 */ /* 0x000fe2000ff9e0ff */
[-CC-:B------:R-:W-:Y:S01]  /*2830*/  FFMA.FTZ R197, R197, R119.reuse, R118.reuse ;  /* 0x00000077c5c57223 */ /* 0x180fe20000010076 */
[-CC-:B------:R-:W-:Y:S01]  /*2840*/  FFMA.FTZ R164, R192, R119.reuse, R118.reuse ;  /* 0x00000077c0a47223 */ /* 0x180fe20000010076 */
[-CC-:B------:R-:W-:Y:S01]  /*2850*/  FFMA.FTZ R128, R198, R119.reuse, R118.reuse ;  /* 0x00000077c6807223 */ /* 0x180fe20000010076 */
[----:B------:R-:W-:Y:S01]  /*2860*/  @P3 IADD3.X R105, R168, UR19, RZ, P4, !PT ;  /* 0x00000013a8693c10 */ /* 0x000fe2000a7fe4ff */
[-CC-:B------:R-:W-:Y:S01]  /*2870*/  FFMA.FTZ R201, R201, R119.reuse, R118.reuse ;  /* 0x00000077c9c97223 */ /* 0x180fe20000010076 */
[----:B------:R-:W-:Y:S01]  /*2880*/  IADD3 R100, P4, R165, UR20, RZ ;  /* 0x00000014a5647c10 */ /* 0x000fe2000ff9e0ff */
[-CC-:B------:R-:W-:Y:S01]  /*2890*/  FFMA.FTZ R130, R203, R119.reuse, R118.reuse ;  /* 0x00000077cb827223 */ /* 0x180fe20000010076 */
[----:B------:R-:W-:Y:S01]  /*28a0*/  FFMA.FTZ R123, R123, R119, R118 ;  /* 0x000000777b7b7223 */ /* 0x000fe20000010076 */
[C---:B------:R-:W-:Y:S01]  /*28b0*/  FMUL.FTZ R80, R155.reuse, R80 ;  /* 0x000000509b507220 */ /* 0x040fe20000410000 */
[----:B------:R-:W-:Y:S01]  /*28c0*/  IADD3.X R101, R166, UR21, RZ, P4, !PT ;  /* 0x00000015a6657c10 */ /* 0x000fe2000a7fe4ff */
[----:B------:R-:W-:Y:S01]  /*28d0*/  FMUL.FTZ R82, R155, R84 ;  /* 0x000000549b527220 */ /* 0x000fe20000410000 */
[----:B------:R-:W-:Y:S01]  /*28e0*/  @P3 IADD3 R102, P4, R165, UR18, RZ ;  /* 0x00000012a5663c10 */ /* 0x000fe2000ff9e0ff */
[----:B------:R-:W-:Y:S01]  /*28f0*/  FMUL.FTZ R83, R155, R86 ;  /* 0x000000569b537220 */ /* 0x000fe20000410000 */
        /* <DEDUP_REMOVED lines=11> */
[----:B------:R-:W-:Y:S01]  /*29b0*/  ISETP.NE.AND.EX P4, PT, RZ, UR17, PT, P4 ;  /* 0x00000011ff007c0c */ /* 0x000fe2000bf85340 */
[----:B------:R-:W-:Y:S01]  /*29c0*/  @P1 FADD.FTZ R80, R44, R80 ;  /* 0x000000502c501221 */ /* 0x000fe20000010000 */
[----:B------:R-:W-:Y:S01]  /*29d0*/  @P1 FADD.FTZ R81, R45, R81 ;  /* 0x000000512d511221 */ /* 0x000fe20000010000 */
[----:B------:R-:W-:Y:S01]  /*29e0*/  @P1 FADD.FTZ R82, R46, R82 ;  /* 0x000000522e521221 */ /* 0x000fe20000010000 */
[----:B------:R-:W-:Y:S01]  /*29f0*/  @P1 FADD.FTZ R83, R47, R83 ;  /* 0x000000532f531221 */ /* 0x000fe20000010000 */
[----:B------:R-:W-:Y:S08]  /*2a00*/  @!P2 BRA `(.L_x_2787) ;  /* 0x00000000001ca947 */ /* 0x000ff00003800000 */
[----:B------:R-:W-:Y:S02]  /*2a10*/  IADD3 R186, P5, R186, UR16, RZ ;  /* 0x00000010baba7c10 */ /* 0x000fe4000ffbe0ff */
[----:B------:R-:W-:Y:S02]  /*2a20*/  SEL R87, R83, R75, P4 ;  /* 0x0000004b53577207 */ /* 0x000fe40002000000 */
[----:B------:R-:W-:Y:S02]  /*2a30*/  IADD3.X R187, R183, UR17, RZ, P5, !PT ;  /* 0x00000011b7bb7c10 */ /* 0x000fe4000affe4ff */
[----:B------:R-:W-:Y:S02]  /*2a40*/  SEL R86, R82, R74, P4 ;  /* 0x0000004a52567207 */ /* 0x000fe40002000000 */
[----:B------:R-:W-:Y:S02]  /*2a50*/  SEL R85, R81, R73, P4 ;  /* 0x0000004951557207 */ /* 0x000fe40002000000 */
[----:B------:R-:W-:-:S05]  /*2a60*/  SEL R84, R80, R72, P4 ;  /* 0x0000004850547207 */ /* 0x000fca0002000000 */
[----:B------:R0:W-:Y:S02]  /*2a70*/  STG.E.128 desc[UR6][R186.64], R84 ;  /* 0x00000054ba007986 */ /* 0x0001e4000c101d06 */
.L_x_2787:
[----:B------:R-:W-:Y:S01]  /*2a80*/  ISETP.NE.U32.AND P5, PT, RZ, UR18, PT ;  /* 0x00000012ff007c0c */ /* 0x000fe2000bfa5070 */
[----:B------:R1:W-:Y:S01]  /*2a90*/  STG.E.128 desc[UR6][R88.64], R80 ;  /* 0x0000005058007986 */ /* 0x0003e2000c101d06 */
[-CC-:B------:R-:W-:Y:S01]  /*2aa0*/  FFMA.FTZ R120, R120, R119.reuse, R118.reuse ;  /* 0x0000007778787223 */ /* 0x180fe20000010076 */
[-CC-:B------:R-:W-:Y:S01]  /*2ab0*/  FFMA.FTZ R121, R121, R119.reuse, R118.reuse ;  /* 0x0000007779797223 */ /* 0x180fe20000010076 */
[----:B------:R-:W-:Y:S01]  /*2ac0*/  ISETP.NE.AND.EX P5, PT, RZ, UR19, PT, P5 ;  /* 0x00000013ff007c0c */ /* 0x000fe2000bfa5350 */
[----:B------:R-:W-:Y:S01]  /*2ad0*/  FFMA.FTZ R122, R122, R119, R118 ;  /* 0x000000777a7a7223 */ /* 0x000fe20000010076 */
[----:B------:R-:W-:Y:S01]  /*2ae0*/  FADD.FTZ R120, R125, -R120 ;  /* 0x800000787d787221 */ /* 0x000fe20000010000 */
[----:B------:R-:W-:Y:S01]  /*2af0*/  FADD.FTZ R126, R126, -R121 ;  /* 0x800000797e7e7221 */ /* 0x000fe20000010000 */
[----:B0-----:R-:W-:Y:S01]  /*2b00*/  SEL R87, R83, R79, P5 ;  /* 0x0000004f53577207 */ /* 0x001fe20002800000 */
[----:B------:R-:W-:Y:S01]  /*2b10*/  FADD.FTZ R122, R127, -R122 ;  /* 0x8000007a7f7a7221 */ /* 0x000fe20000010000 */
[----:B------:R-:W-:-:S02]  /*2b20*/  SEL R86, R82, R78, P5 ;  /* 0x0000004e52567207 */ /* 0x000fc40002800000 */
[----:B------:R-:W-:Y:S02]  /*2b30*/  SEL R85, R81, R77, P5 ;  /* 0x0000004d51557207 */ /* 0x000fe40002800000 */
[----:B------:R-:W-:-:S05]  /*2b40*/  SEL R84, R80, R76, P5 ;  /* 0x0000004c50547207 */ /* 0x000fca0002800000 */
[----:B------:R0:W-:Y:S01]  /*2b50*/  @P3 STG.E.128 desc[UR6][R90.64], R84 ;  /* 0x000000545a003986 */ /* 0x0001e2000c101d06 */
[C---:B-1----:R-:W-:Y:S01]  /*2b60*/  FMUL.FTZ R88, R155.reuse, R136 ;  /* 0x000000889b587220 */ /* 0x042fe20000410000 */
[----:B------:R-:W-:-:S03]  /*2b70*/  FMUL.FTZ R89, R155, R176 ;  /* 0x000000b09b597220 */ /* 0x000fc60000410000 */
[----:B------:R-:W-:Y:S01]  /*2b80*/  @P1 FADD.FTZ R88, R48, R88 ;  /* 0x0000005830581221 */ /* 0x000fe20000010000 */
[----:B------:R-:W-:Y:S01]  /*2b90*/  @P1 FADD.FTZ R89, R49, R89 ;  /* 0x0000005931591221 */ /* 0x000fe20000010000 */
[C---:B0-----:R-:W-:Y:S01]  /*2ba0*/  FMUL.FTZ R90, R155.reuse, R174 ;  /* 0x000000ae9b5a7220 */ /* 0x041fe20000410000 */
[----:B------:R-:W-:-:S03]  /*2bb0*/  FMUL.FTZ R91, R155, R172 ;  /* 0x000000ac9b5b7220 */ /* 0x000fc60000410000 */
        /* <DEDUP_REMOVED lines=10> */
.L_x_2788:
[----:B------:R1:W-:Y:S01]  /*2c60*/  STG.E.128 desc[UR6][R116.64], R88 ;  /* 0x0000005874007986 */ /* 0x0003e2000c101d06 */
[C---:B0-----:R-:W-:Y:S01]  /*2c70*/  FMUL.FTZ R80, R155.reuse, R190 ;  /* 0x000000be9b507220 */ /* 0x041fe20000410000 */
[C---:B------:R-:W-:Y:S01]  /*2c80*/  FMUL.FTZ R81, R155.reuse, R138 ;  /* 0x0000008a9b517220 */ /* 0x040fe20000410000 */
[C---:B------:R-:W-:Y:S01]  /*2c90*/  FMUL.FTZ R82, R155.reuse, R196 ;  /* 0x000000c49b527220 */ /* 0x040fe20000410000 */
[----:B------:R-:W-:Y:S01]  /*2ca0*/  FMUL.FTZ R83, R155, R164 ;  /* 0x000000a49b537220 */ /* 0x000fe20000410000 */
[----:B------:R-:W-:Y:S01]  /*2cb0*/  @P1 FADD.FTZ R80, R52, R80 ;  /* 0x0000005034501221 */ /* 0x000fe20000010000 */
[----:B------:R-:W-:Y:S01]  /*2cc0*/  @P1 FADD.FTZ R81, R53, R81 ;  /* 0x0000005135511221 */ /* 0x000fe20000010000 */
[----:B------:R-:W-:Y:S01]  /*2cd0*/  @P1 FADD.FTZ R82, R54, R82 ;  /* 0x0000005236521221 */ /* 0x000fe20000010000 */
[----:B------:R-:W-:Y:S02]  /*2ce0*/  @P1 FADD.FTZ R83, R55, R83 ;  /* 0x0000005337531221 */ /* 0x000fe40000010000 */
[----:B------:R-:W-:-:S02]  /*2cf0*/  SEL R84, R80, R76, P5 ;  /* 0x0000004c50547207 */ /* 0x000fc40002800000 */
[----:B------:R-:W-:Y:S02]  /*2d00*/  SEL R86, R82, R78, P5 ;  /* 0x0000004e52567207 */ /* 0x000fe40002800000 */
[----:B------:R-:W-:Y:S02]  /*2d10*/  SEL R87, R83, R79, P5 ;  /* 0x0000004f53577207 */ /* 0x000fe40002800000 */
[-C--:B------:R-:W-:Y:S02]  /*2d20*/  SEL R85, R81, R77.reuse, P5 ;  /* 0x0000004d51557207 */ /* 0x080fe40002800000 */
[----:B-1----:R-:W-:Y:S02]  /*2d30*/  SEL R88, R88, R76, P5 ;  /* 0x0000004c58587207 */ /* 0x002fe40002800000 */
[----:B------:R-:W-:Y:S02]  /*2d40*/  SEL R89, R89, R77, P5 ;  /* 0x0000004d59597207 */ /* 0x000fe40002800000 */
[----:B------:R-:W-:-:S02]  /*2d50*/  SEL R90, R90, R78, P5 ;  /* 0x0000004e5a5a7207 */ /* 0x000fc40002800000 */
[----:B------:R-:W-:-:S05]  /*2d60*/  SEL R91, R91, R79, P5 ;  /* 0x0000004f5b5b7207 */ /* 0x000fca0002800000 */
[----:B------:R0:W-:Y:S01]  /*2d70*/  @P3 STG.E.128 desc[UR6][R112.64], R88 ;  /* 0x0000005870003986 */ /* 0x0001e2000c101d06 */
[----:B------:R-:W-:Y:S05]  /*2d80*/  @!P2 BRA `(.L_x_2789) ;  /* 0x00000000001ca947 */ /* 0x000fea0003800000 */
[----:B0-----:R-:W-:Y:S02]  /*2d90*/  IADD3 R112, P6, R169, UR16, RZ ;  /* 0x00000010a9707c10 */ /* 0x001fe4000ffde0ff */
[----:B------:R-:W-:Y:S02]  /*2da0*/  SEL R91, R83, R75, P4 ;  /* 0x0000004b535b7207 */ /* 0x000fe40002000000 */
[----:B------:R-:W-:Y:S02]  /*2db0*/  IADD3.X R113, R170, UR17, RZ, P6, !PT ;  /* 0x00000011aa717c10 */ /* 0x000fe4000b7fe4ff */
[----:B------:R-:W-:Y:S02]  /*2dc0*/  SEL R90, R82, R74, P4 ;  /* 0x0000004a525a7207 */ /* 0x000fe40002000000 */
[----:B------:R-:W-:Y:S02]  /*2dd0*/  SEL R89, R81, R73, P4 ;  /* 0x0000004951597207 */ /* 0x000fe40002000000 */
[----:B------:R-:W-:-:S05]  /*2de0*/  SEL R88, R80, R72, P4 ;  /* 0x0000004850587207 */ /* 0x000fca0002000000 */
[----:B------:R1:W-:Y:S02]  /*2df0*/  STG.E.128 desc[UR6][R112.64], R88 ;  /* 0x0000005870007986 */ /* 0x0003e4000c101d06 */
.L_x_2789:
[----:B------:R2:W-:Y:S04]  /*2e00*/  STG.E.128 desc[UR6][R92.64], R80 ;  /* 0x000000505c007986 */ /* 0x0005e8000c101d06 */
[----:B------:R3:W-:Y:S01]  /*2e10*/  @P3 STG.E.128 desc[UR6][R94.64], R84 ;  /* 0x000000545e003986 */ /* 0x0007e2000c101d06 */
[C---:B--2---:R-:W-:Y:S01]  /*2e20*/  FMUL.FTZ R92, R155.reuse, R128 ;  /* 0x000000809b5c7220 */ /* 0x044fe20000410000 */
[C---:B------:R-:W-:Y:S01]  /*2e30*/  FMUL.FTZ R93, R155.reuse, R202 ;  /* 0x000000ca9b5d7220 */ /* 0x040fe20000410000 */
[C---:B---3--:R-:W-:Y:S01]  /*2e40*/  FMUL.FTZ R94, R155.reuse, R204 ;  /* 0x000000cc9b5e7220 */ /* 0x048fe20000410000 */
        /* <DEDUP_REMOVED lines=13> */
.L_x_2790:
[----:B01----:R-:W-:Y:S01]  /*2f20*/  SEL R88, R92, R76, P5 ;  /* 0x0000004c5c587207 */ /* 0x003fe20002800000 */
[----:B------:R0:W-:Y:S01]  /*2f30*/  STG.E.128 desc[UR6][R108.64], R92 ;  /* 0x0000005c6c007986 */ /* 0x0001e2000c101d06 */
[----:B------:R-:W-:Y:S01]  /*2f40*/  SEL R89, R93, R77, P5 ;  /* 0x0000004d5d597207 */ /* 0x000fe20002800000 */
[C---:B--2---:R-:W-:Y:S01]  /*2f50*/  FMUL.FTZ R80, R155.reuse, R124 ;  /* 0x0000007c9b507220 */ /* 0x044fe20000410000 */
[----:B------:R-:W-:Y:S01]  /*2f60*/  SEL R90, R94, R78, P5 ;  /* 0x0000004e5e5a7207 */ /* 0x000fe20002800000 */
[----:B------:R-:W-:Y:S01]  /*2f70*/  FMUL.FTZ R81, R155, R120 ;  /* 0x000000789b517220 */ /* 0x000fe20000410000 */
[----:B------:R-:W-:Y:S01]  /*2f80*/  SEL R91, R95, R79, P5 ;  /* 0x0000004f5f5b7207 */ /* 0x000fe20002800000 */
[C---:B------:R-:W-:Y:S01]  /*2f90*/  FMUL.FTZ R82, R155.reuse, R126 ;  /* 0x0000007e9b527220 */ /* 0x040fe20000410000 */
[----:B------:R-:W-:Y:S01]  /*2fa0*/  FMUL.FTZ R83, R155, R122 ;  /* 0x0000007a9b537220 */ /* 0x000fe20000410000 */
[----:B------:R-:W-:Y:S01]  /*2fb0*/  @P1 FADD.FTZ R80, R60, R80 ;  /* 0x000000503c501221 */ /* 0x000fe20000010000 */
[----:B------:R-:W-:Y:S01]  /*2fc0*/  @P1 FADD.FTZ R81, R61, R81 ;  /* 0x000000513d511221 */ /* 0x000fe20000010000 */
[----:B------:R0:W-:Y:S01]  /*2fd0*/  @P3 STG.E.128 desc[UR6][R104.64], R88 ;  /* 0x0000005868003986 */ /* 0x0001e2000c101d06 */
[----:B------:R-:W-:Y:S01]  /*2fe0*/  @P1 FADD.FTZ R82, R62, R82 ;  /* 0x000000523e521221 */ /* 0x000fe20000010000 */
[----:B------:R-:W-:Y:S01]  /*2ff0*/  @P1 FADD.FTZ R83, R63, R83 ;  /* 0x000000533f531221 */ /* 0x000fe20000010000 */
[----:B------:R-:W-:-:S02]  /*3000*/  SEL R84, R80, R76, P5 ;  /* 0x0000004c50547207 */ /* 0x000fc40002800000 */
[----:B------:R-:W-:Y:S02]  /*3010*/  SEL R85, R81, R77, P5 ;  /* 0x0000004d51557207 */ /* 0x000fe40002800000 */
        /* <DEDUP_REMOVED lines=10> */
.L_x_2791:
[----:B------:R2:W-:Y:S01]  /*30c0*/  STG.E.128 desc[UR6][R100.64], R80 ;  /* 0x0000005064007986 */ /* 0x0005e2000c101d06 */
[-CC-:B01----:R-:W-:Y:S01]  /*30d0*/  FFMA.FTZ R89, R96, R119.reuse, R118.reuse ;  /* 0x0000007760597223 */ /* 0x183fe20000010076 */
[-CC-:B------:R-:W-:Y:S01]  /*30e0*/  FFMA.FTZ R88, R99, R119.reuse, R118.reuse ;  /* 0x0000007763587223 */ /* 0x180fe20000010076 */
[-CC-:B------:R-:W-:Y:S01]  /*30f0*/  FFMA.FTZ R107, R107, R119.reuse, R118.reuse ;  /* 0x000000776b6b7223 */ /* 0x180fe20000010076 */
[----:B------:R0:W-:Y:S01]  /*3100*/  @P3 STG.E.128 desc[UR6][R102.64], R84 ;  /* 0x0000005466003986 */ /* 0x0001e2000c101d06 */
[----:B------:R-:W-:Y:S01]  /*3110*/  FFMA.FTZ R90, R111, R119, R118 ;  /* 0x000000776f5a7223 */ /* 0x000fe20000010076 */
[----:B------:R-:W-:Y:S01]  /*3120*/  FADD.FTZ R132, R132, -R89 ;  /* 0x8000005984847221 */ /* 0x000fe20000010000 */
[----:B------:R-:W-:Y:S01]  /*3130*/  FADD.FTZ R88, R133, -R88 ;  /* 0x8000005885587221 */ /* 0x000fe20000010000 */
[----:B------:R-:W-:Y:S01]  /*3140*/  FADD.FTZ R134, R134, -R107 ;  /* 0x8000006b86867221 */ /* 0x000fe20000010000 */
[----:B------:R-:W-:Y:S01]  /*3150*/  FADD.FTZ R90, R135, -R90 ;  /* 0x8000005a875a7221 */ /* 0x000fe20000010000 */
[C---:B--2---:R-:W-:Y:S01]  /*3160*/  FMUL.FTZ R80, R155.reuse, R132 ;  /* 0x000000849b507220 */ /* 0x044fe20000410000 */
[C---:B------:R-:W-:Y:S01]  /*3170*/  FMUL.FTZ R81, R155.reuse, R88 ;  /* 0x000000589b517220 */ /* 0x040fe20000410000 */
[C---:B------:R-:W-:Y:S01]  /*3180*/  FMUL.FTZ R82, R155.reuse, R134 ;  /* 0x000000869b527220 */ /* 0x040fe20000410000 */
[----:B------:R-:W-:Y:S01]  /*3190*/  FMUL.FTZ R83, R155, R90 ;  /* 0x0000005a9b537220 */ /* 0x000fe20000410000 */
[----:B------:R-:W-:Y:S01]  /*31a0*/  @P1 FADD.FTZ R80, R64, R80 ;  /* 0x0000005040501221 */ /* 0x000fe20000010000 */
[----:B------:R-:W-:Y:S01]  /*31b0*/  @P1 FADD.FTZ R81, R65, R81 ;  /* 0x0000005141511221 */ /* 0x000fe20000010000 */
[----:B------:R-:W-:Y:S01]  /*31c0*/  @P1 FADD.FTZ R82, R66, R82 ;  /* 0x0000005242521221 */ /* 0x000fe20000010000 */
[----:B------:R-:W-:Y:S01]  /*31d0*/  @P1 FADD.FTZ R83, R67, R83 ;  /* 0x0000005343531221 */ /* 0x000fe20000010000 */
[----:B0-----:R-:W-:Y:S06]  /*31e0*/  @!P2 BRA `(.L_x_2792) ;  /* 0x00000000001ca947 */ /* 0x001fec0003800000 */
[----:B------:R-:W-:Y:S02]  /*31f0*/  IADD3 R88, P6, R151, UR16, RZ ;  /* 0x0000001097587c10 */ /* 0x000fe4000ffde0ff */
[----:B------:R-:W-:Y:S02]  /*3200*/  SEL R87, R83, R75, P4 ;  /* 0x0000004b53577207 */ /* 0x000fe40002000000 */
[----:B------:R-:W-:Y:S02]  /*3210*/  IADD3.X R89, R152, UR17, RZ, P6, !PT ;  /* 0x0000001198597c10 */ /* 0x000fe4000b7fe4ff */
[----:B------:R-:W-:Y:S02]  /*3220*/  SEL R86, R82, R74, P4 ;  /* 0x0000004a52567207 */ /* 0x000fe40002000000 */
[----:B------:R-:W-:Y:S02]  /*3230*/  SEL R85, R81, R73, P4 ;  /* 0x0000004951557207 */ /* 0x000fe40002000000 */
[----:B------:R-:W-:-:S05]  /*3240*/  SEL R84, R80, R72, P4 ;  /* 0x0000004850547207 */ /* 0x000fca0002000000 */
[----:B------:R0:W-:Y:S02]  /*3250*/  STG.E.128 desc[UR6][R88.64], R84 ;  /* 0x0000005458007986 */ /* 0x0001e4000c101d06 */
.L_x_2792:
[-CC-:B------:R-:W-:Y:S01]  /*3260*/  FFMA.FTZ R97, R97, R119.reuse, R118.reuse ;  /* 0x0000007761617223 */ /* 0x180fe20000010076 */
[-CC-:B------:R-:W-:Y:S01]  /*3270*/  FFMA.FTZ R106, R106, R119.reuse, R118.reuse ;  /* 0x000000776a6a7223 */ /* 0x180fe20000010076 */
[-CC-:B0-----:R-:W-:Y:S01]  /*3280*/  FFMA.FTZ R85, R110, R119.reuse, R118.reuse ;  /* 0x000000776e557223 */ /* 0x181fe20000010076 */
        /* <DEDUP_REMOVED lines=13> */
[----:B------:R-:W-:-:S02]  /*3360*/  @P3 IADD3 R94, P1, R151, UR18, RZ ;  /* 0x00000012975e3c10 */ /* 0x000fc4000ff3e0ff */
[----:B------:R-:W-:Y:S02]  /*3370*/  IADD3 R92, P6, R151, UR20, RZ ;  /* 0x00000014975c7c10 */ /* 0x000fe4000ffde0ff */
[C---:B------:R-:W-:Y:S02]  /*3380*/  @P3 IADD3.X R95, R152.reuse, UR19, RZ, P1, !PT ;  /* 0x00000013985f3c10 */ /* 0x040fe40008ffe4ff */
[C---:B------:R-:W-:Y:S02]  /*3390*/  @P2 IADD3 R96, P1, R153.reuse, UR16, RZ ;  /* 0x0000001099602c10 */ /* 0x040fe4000ff3e0ff */
[----:B------:R-:W-:Y:S02]  /*33a0*/  IADD3.X R93, R152, UR21, RZ, P6, !PT ;  /* 0x00000015985d7c10 */ /* 0x000fe4000b7fe4ff */
[----:B------:R-:W-:Y:S02]  /*33b0*/  ISETP.NE.AND P6, PT, R98, RZ, PT ;  /* 0x000000ff6200720c */ /* 0x000fe40003fc5270 */
[----:B------:R-:W-:Y:S01]  /*33c0*/  @P2 IADD3.X R97, R154, UR17, RZ, P1, !PT ;  /* 0x000000119a612c10 */ /* 0x000fe20008ffe4ff */
[----:B------:R0:W-:Y:S01]  /*33d0*/  STG.E.128 desc[UR6][R92.64], R80 ;  /* 0x000000505c007986 */ /* 0x0001e2000c101d06 */
[----:B------:R-:W-:-:S02]  /*33e0*/  IADD3 R98, P1, R153, UR20, RZ ;  /* 0x0000001499627c10 */ /* 0x000fc4000ff3e0ff */
[----:B------:R-:W-:Y:S02]  /*33f0*/  SEL R91, R83, R79, P5 ;  /* 0x0000004f535b7207 */ /* 0x000fe40002800000 */
[----:B------:R-:W-:Y:S02]  /*3400*/  IADD3.X R99, R154, UR21, RZ, P1, !PT ;  /* 0x000000159a637c10 */ /* 0x000fe40008ffe4ff */
[----:B------:R-:W-:Y:S02]  /*3410*/  @P3 IADD3 R100, P1, R153, UR18, RZ ;  /* 0x0000001299643c10 */ /* 0x000fe4000ff3e0ff */
        /* <DEDUP_REMOVED lines=8> */
[----:B------:R-:W-:Y:S02]  /*34a0*/  @P3 IADD3.X R101, R154, UR19, RZ, P1, !PT ;  /* 0x000000139a653c10 */ /* 0x000fe40008ffe4ff */
[----:B------:R-:W-:Y:S01]  /*34b0*/  SEL R76, R84, R76, P5 ;  /* 0x0000004c544c7207 */ /* 0x000fe20002800000 */
[----:B------:R0:W-:Y:S01]  /*34c0*/  @P2 STG.E.128 desc[UR6][R96.64], R72 ;  /* 0x0000004860002986 */ /* 0x0001e2000c101d06 */
[----:B------:R-:W-:-:S02]  /*34d0*/  SEL R77, R85, R77, P5 ;  /* 0x0000004d554d7207 */ /* 0x000fc40002800000 */
[----:B------:R-:W-:Y:S01]  /*34e0*/  SEL R78, R86, R78, P5 ;  /* 0x0000004e564e7207 */ /* 0x000fe20002800000 */
[----:B------:R0:W-:Y:S01]  /*34f0*/  STG.E.128 desc[UR6][R98.64], R84 ;  /* 0x0000005462007986 */ /* 0x0001e2000c101d06 */
[----:B------:R-:W-:Y:S02]  /*3500*/  SEL R79, R87, R79, P5 ;  /* 0x0000004f574f7207 */ /* 0x000fe40002800000 */
[----:B------:R-:W-:-:S03]  /*3510*/  ISETP.NE.AND P4, PT, R221, RZ, PT ;  /* 0x000000ffdd00720c */ /* 0x000fc60003f85270 */
[----:B------:R0:W-:Y:S01]  /*3520*/  @P3 STG.E.128 desc[UR6][R100.64], R76 ;  /* 0x0000004c64003986 */ /* 0x0001e2000c101d06 */
[----:B------:R-:W-:Y:S01]  /*3530*/  SEL R164, RZ, 0x1, P4 ;  /* 0x00000001ffa47807 */ /* 0x000fe20002000000 */
[----:B------:R-:W-:Y:S08]  /*3540*/  @!P6 BRA `(.L_x_2793) ;  /* 0xffffffd40014e947 */ /* 0x000ff0000383ffff */
        /* <DEDUP_REMOVED lines=64> */
.L_x_2782:
[----:B------:R-:W0:Y:S01]  /*3950*/  S2R R6, SR_TID.X ;  /* 0x0000000000067919 */ /* 0x000e220000002100 */
[----:B------:R-:W0:Y:S08]  /*3960*/  S2UR UR4, SR_CTAID.X ;  /* 0x00000000000479c3 */ /* 0x000e300000002500 */
[----:B------:R-:W1:Y:S08]  /*3970*/  LDC.64 R2, c[0x0][0x2d0] ;  /* 0x0000b400ff027b82 */ /* 0x000e700000000a00 */
[----:B------:R-:W2:Y:S01]  /*3980*/  LDC.64 R4, c[0x0][0x2d8] ;  /* 0x0000b600ff047b82 */ /* 0x000ea20000000a00 */
[C---:B0-----:R-:W-:Y:S01]  /*3990*/  LEA.HI R0, R6.reuse, UR4, RZ, 0x18 ;  /* 0x0000000406007c11 */ /* 0x041fe2000f8fc0ff */
[----:B------:R-:W-:Y:S01]  /*39a0*/  ULDC UR4, c[0x0][0x218] ;  /* 0x0000860000047ab9 */ /* 0x000fe20000000800 */
[----:B------:R-:W-:-:S03]  /*39b0*/  LOP3.LUT R7, R6, 0xff, RZ, 0xc0, !PT ;  /* 0x000000ff06077812 */ /* 0x000fc600078ec0ff */
        /* <DEDUP_REMOVED lines=21> */
.L_x_2783:
[----:B------:R-:W-:Y:S01]  /*3b10*/  HFMA2.MMA R90, -RZ, RZ, 0, 9.5367431640625e-07 ;  /* 0x00000010ff5a7435 */ /* 0x000fe200000001ff */
[----:B------:R-:W-:Y:S02]  /*3b20*/  MOV R91, R83 ;  /* 0x00000053005b7202 */ /* 0x000fe40000000f00 */
[----:B------:R-:W-:Y:S02]  /*3b30*/  MOV R93, 0x1f ;  /* 0x0000001f005d7802 */ /* 0x000fe40000000f00 */
[----:B------:R-:W-:-:S07]  /*3b40*/  MOV R88, 0xffffffff ;  /* 0xffffffff00587802 */ /* 0x000fce0000000f00 */
[----:B-----5:R-:W-:Y:S05]  /*3b50*/  WARPSYNC.COLLECTIVE R88, `(.L_x_2794) ;  /* 0x0000000058087348 */ /* 0x020fea0003c00000 */
[----:B------:R0:W1:Y:S02]  /*3b60*/  SHFL.DOWN P3, R89, R91, R90, R93 ;  /* 0x0800005a5b597389 */ /* 0x000064000006005d */
[----:B01---5:R-:W-:Y:S01]  /*3b70*/  ENDCOLLECTIVE ;  /* 0x000000000000791b */ /* 0x023fe20003800000 */
.L_x_2794:
[----:B------:R-:W-:Y:S02]  /*3b80*/  MOV R91, R80 ;  /* 0x00000050005b7202 */ /* 0x000fe40000000f00 */
[----:B------:R-:W-:-:S07]  /*3b90*/  MOV R82, R89 ;  /* 0x0000005900527202 */ /* 0x000fce0000000f00 */
[----:B------:R-:W-:Y:S05]  /*3ba0*/  WARPSYNC.COLLECTIVE R88, `(.L_x_2795) ;  /* 0x0000000058087348 */ /* 0x000fea0003c00000 */
[----:B------:R0:W1:Y:S02]  /*3bb0*/  SHFL.DOWN P3, R89, R91, R90, R93 ;  /* 0x0800005a5b597389 */ /* 0x000064000006005d */
[----:B01----:R-:W-:Y:S01]  /*3bc0*/  ENDCOLLECTIVE ;  /* 0x000000000000791b */ /* 0x003fe20003800000 */
.L_x_2795:
[----:B------:R-:W-:Y:S01]  /*3bd0*/  FADD.FTZ R82, R83, R82 ;  /* 0x0000005253527221 */ /* 0x000fe20000010000 */
[----:B------:R-:W-:-:S04]  /*3be0*/  HFMA2.MMA R90, -RZ, RZ, 0, 4.76837158203125e-07 ;  /* 0x00000008ff5a7435 */ /* 0x000fc800000001ff */
[----:B------:R-:W-:Y:S02]  /*3bf0*/  MOV R91, R82 ;  /* 0x00000052005b7202 */ /* 0x000fe40000000f00 */
[----:B------:R-:W-:-:S07]  /*3c00*/  MOV R81, R89 ;  /* 0x0000005900517202 */ /* 0x000fce0000000f00 */
[----:B------:R-:W-:Y:S05]  /*3c10*/  WARPSYNC.COLLECTIVE R88, `(.L_x_2796) ;  /* 0x0000000058087348 */ /* 0x000fea0003c00000 */
[----:B------:R0:W1:Y:S02]  /*3c20*/  SHFL.DOWN P3, R89, R91, R90, R93 ;  /* 0x0800005a5b597389 */ /* 0x000064000006005d */
[----:B01----:R-:W-:Y:S01]  /*3c30*/  ENDCOLLECTIVE ;  /* 0x000000000000791b */ /* 0x003fe20003800000 */
.L_x_2796:
[----:B------:R-:W-:-:S05]  /*3c40*/  FADD.FTZ R81, R80, R81 ;  /* 0x0000005150517221 */ /* 0x000fca0000010000 */
[----:B------:R-:W-:Y:S02]  /*3c50*/  MOV R91, R81 ;  /* 0x00000051005b7202 */ /* 0x000fe40000000f00 */
[----:B------:R-:W-:-:S07]  /*3c60*/  MOV R85, R89 ;  /* 0x0000005900557202 */ /* 0x000fce0000000f00 */
[----:B------:R-:W-:Y:S05]  /*3c70*/  WARPSYNC.COLLECTIVE R88, `(.L_x_2797) ;  /* 0x0000000058087348 */ /* 0x000fea0003c00000 */
[----:B------:R0:W1:Y:S02]  /*3c80*/  SHFL.DOWN P3, R89, R91, R90, R93 ;  /* 0x0800005a5b597389 */ /* 0x000064000006005d */
[----:B01----:R-:W-:Y:S01]  /*3c90*/  ENDCOLLECTIVE ;  /* 0x000000000000791b */ /* 0x003fe20003800000 */
.L_x_2797:
[----:B------:R-:W-:Y:S01]  /*3ca0*/  FADD.FTZ R85, R82, R85 ;  /* 0x0000005552557221 */ /* 0x000fe20000010000 */
[----:B------:R-:W-:-:S04]  /*3cb0*/  HFMA2.MMA R90, -RZ, RZ, 0, 2.384185791015625e-07 ;  /* 0x00000004ff5a7435 */ /* 0x000fc800000001ff */
[----:B------:R-:W-:Y:S02]  /*3cc0*/  MOV R91, R85 ;  /* 0x00000055005b7202 */ /* 0x000fe40000000f00 */
[----:B------:R-:W-:-:S07]  /*3cd0*/  MOV R84, R89 ;  /* 0x0000005900547202 */ /* 0x000fce0000000f00 */
[----:B------:R-:W-:Y:S05]  /*3ce0*/  WARPSYNC.COLLECTIVE R88, `(.L_x_2798) ;  /* 0x0000000058087348 */ /* 0x000fea0003c00000 */
[----:B------:R0:W1:Y:S02]  /*3cf0*/  SHFL.DOWN P3, R89, R91, R90, R93 ;  /* 0x0800005a5b597389 */ /* 0x000064000006005d */
[----:B01----:R-:W-:Y:S01]  /*3d00*/  ENDCOLLECTIVE ;  /* 0x000000000000791b */ /* 0x003fe20003800000 */
.L_x_2798:
[----:B------:R-:W-:-:S05]  /*3d10*/  FADD.FTZ R84, R81, R84 ;  /* 0x0000005451547221 */ /* 0x000fca0000010000 */
[----:B------:R-:W-:Y:S02]  /*3d20*/  MOV R91, R84 ;  /* 0x00000054005b7202 */ /* 0x000fe40000000f00 */
[----:B------:R-:W-:-:S07]  /*3d30*/  MOV R86, R89 ;  /* 0x0000005900567202 */ /* 0x000fce0000000f00 */
[----:B------:R-:W-:Y:S05]  /*3d40*/  WARPSYNC.COLLECTIVE R88, `(.L_x_2799) ;  /* 0x0000000058087348 */ /* 0x000fea0003c00000 */
[----:B------:R0:W1:Y:S02]  /*3d50*/  SHFL.DOWN P3, R89, R91, R90, R93 ;  /* 0x0800005a5b597389 */ /* 0x000064000006005d */
[----:B01----:R-:W-:Y:S01]  /*3d60*/  ENDCOLLECTIVE ;  /* 0x000000000000791b */ /* 0x003fe20003800000 */
.L_x_2799:
[----:B------:R-:W-:Y:S01]  /*3d70*/  FADD.FTZ R86, R85, R86 ;  /* 0x0000005655567221 */ /* 0x000fe20000010000 */
[----:B------:R-:W-:-:S04]  /*3d80*/  HFMA2.MMA R90, -RZ, RZ, 0, 1.1920928955078125e-07 ;  /* 0x00000002ff5a7435 */ /* 0x000fc800000001ff */
[----:B------:R-:W-:Y:S02]  /*3d90*/  MOV R91, R86 ;  /* 0x00000056005b7202 */ /* 0x000fe40000000f00 */
[----:B------:R-:W-:-:S07]  /*3da0*/  MOV R87, R89 ;  /* 0x0000005900577202 */ /* 0x000fce0000000f00 */
[----:B------:R-:W-:Y:S05]  /*3db0*/  WARPSYNC.COLLECTIVE R88, `(.L_x_2800) ;  /* 0x0000000058087348 */ /* 0x000fea0003c00000 */
[----:B------:R0:W1:Y:S02]  /*3dc0*/  SHFL.DOWN P3, R89, R91, R90, R93 ;  /* 0x0800005a5b597389 */ /* 0x000064000006005d */
[----:B01----:R-:W-:Y:S01]  /*3dd0*/  ENDCOLLECTIVE ;  /* 0x000000000000791b */ /* 0x003fe20003800000 */
.L_x_2800:
[----:B------:R-:W-:-:S05]  /*3de0*/  FADD.FTZ R87, R84, R87 ;  /* 0x0000005754577221 */ /* 0x000fca0000010000 */
[----:B------:R-:W-:Y:S02]  /*3df0*/  MOV R91, R87 ;  /* 0x00000057005b7202 */ /* 0x000fe40000000f00 */
[----:B------:R-:W-:-:S07]  /*3e00*/  MOV R83, R89 ;  /* 0x0000005900537202 */ /* 0x000fce0000000f00 */
[----:B------:R-:W-:Y:S05]  /*3e10*/  WARPSYNC.COLLECTIVE R88, `(.L_x_2801) ;  /* 0x0000000058087348 */ /* 0x000fea0003c00000 */
[----:B------:R0:W1:Y:S02]  /*3e20*/  SHFL.DOWN P3, R89, R91, R90, R93 ;  /* 0x0800005a5b597389 */ /* 0x000064000006005d */
[----:B01----:R-:W-:Y:S01]  /*3e30*/  ENDCOLLECTIVE ;  /* 0x000000000000791b */ /* 0x003fe20003800000 */
.L_x_2801:
[----:B------:R-:W-:Y:S01]  /*3e40*/  FADD.FTZ R83, R86, R83 ;  /* 0x0000005356537221 */ /* 0x000fe20000010000 */
[----:B------:R-:W-:-:S04]  /*3e50*/  HFMA2.MMA R90, -RZ, RZ, 0, 5.9604644775390625e-08 ;  /* 0x00000001ff5a7435 */ /* 0x000fc800000001ff */
[----:B------:R-:W-:Y:S02]  /*3e60*/  MOV R91, R83 ;  /* 0x00000053005b7202 */ /* 0x000fe40000000f00 */
[----:B------:R-:W-:-:S07]  /*3e70*/  MOV R80, R89 ;  /* 0x0000005900507202 */ /* 0x000fce0000000f00 */
[----:B------:R-:W-:Y:S05]  /*3e80*/  WARPSYNC.COLLECTIVE R88, `(.L_x_2802) ;  /* 0x0000000058087348 */ /* 0x000fea0003c00000 */
[----:B------:R0:W1:Y:S02]  /*3e90*/  SHFL.DOWN P3, R89, R91, R90, R93 ;  /* 0x0800005a5b597389 */ /* 0x000064000006005d */
[----:B01----:R-:W-:Y:S01]  /*3ea0*/  ENDCOLLECTIVE ;  /* 0x000000000000791b */ /* 0x003fe20003800000 */
.L_x_2802:
[----:B------:R-:W-:-:S05]  /*3eb0*/  FADD.FTZ R82, R87, R80 ;  /* 0x0000005057527221 */ /* 0x000fca0000010000 */
[----:B------:R-:W-:Y:S02]  /*3ec0*/  MOV R91, R82 ;  /* 0x00000052005b7202 */ /* 0x000fe40000000f00 */
[----:B------:R-:W-:-:S07]  /*3ed0*/  MOV R80, R89 ;  /* 0x0000005900507202 */ /* 0x000fce0000000f00 */
[----:B------:R-:W-:Y:S05]  /*3ee0*/  WARPSYNC.COLLECTIVE R88, `(.L_x_2803) ;  /* 0x0000000058087348 */ /* 0x000fea0003c00000 */
[----:B------:R0:W1:Y:S02]  /*3ef0*/  SHFL.DOWN P3, R89, R91, R90, R93 ;  /* 0x0800005a5b597389 */ /* 0x000064000006005d */
[----:B01----:R-:W-:Y:S01]  /*3f00*/  ENDCOLLECTIVE ;  /* 0x000000000000791b */ /* 0x003fe20003800000 */
.L_x_2803:
[----:B------:R-:W-:Y:S01]  /*3f10*/  MOV R81, R89 ;  /* 0x0000005900517202 */ /* 0x000fe20000000f00 */
[----:B------:R-:W-:Y:S06]  /*3f20*/  BRA `(.L_x_2804) ;  /* 0xffffffe000507947 */ /* 0x000fec000383ffff */
.L_x_2805:
        /* <DEDUP_REMOVED lines=13> */
.L_x_3605:


//--------------------- .text._ZN10layer_norm31ln_parallel_residual_bwd_kernelINS_13Kernel_traitsI6__halfffffjLj8192ELj1ELj1ELj8ELj16ENS_18Kernel_traits_baseILj8192ES2_ffffjLj256EEEEELb1ELb0ELb0EEEvNS_9BwdParamsE --------------------------
	.section	.text._ZN10layer_norm31ln_parallel_residual_bwd_kernelINS_13Kernel_traitsI6__halfffffjLj8192ELj1ELj1ELj8ELj16ENS_18Kernel_traits_baseILj8192ES2_ffffjLj256EEEEELb1ELb0ELb0EEEvNS_9BwdParamsE,"ax",@progbits
	.align	128
        .global         _ZN10layer_norm31ln_parallel_residual_bwd_kernelINS_13Kernel_traitsI6__halfffffjLj8192ELj1ELj1ELj8ELj16ENS_18Kernel_traits_baseILj8192ES2_ffffjLj256EEEEELb1ELb0ELb0EEEvNS_9BwdParamsE
        .type           _ZN10layer_norm31ln_parallel_residual_bwd_kernelINS_13Kernel_traitsI6__halfffffjLj8192ELj1ELj1ELj8ELj16ENS_18Kernel_traits_baseILj8192ES2_ffffjLj256EEEEELb1ELb0ELb0EEEvNS_9BwdParamsE,@function
        .size           _ZN10layer_norm31ln_parallel_residual_bwd_kernelINS_13Kernel_traitsI6__halfffffjLj8192ELj1ELj1ELj8ELj16ENS_18Kernel_traits_baseILj8192ES2_ffffjLj256EEEEELb1ELb0ELb0EEEvNS_9BwdParamsE,(.L_x_3606 - _ZN10layer_norm31ln_parallel_residual_bwd_kernelINS_13Kernel_traitsI6__halfffffjLj8192ELj1ELj1ELj8ELj16ENS_18Kernel_traits_baseILj8192ES2_ffffjLj256EEEEELb1ELb0ELb0EEEvNS_9BwdParamsE)
        .other          _ZN10layer_norm31ln_parallel_residual_bwd_kernelINS_13Kernel_traitsI6__halfffffjLj8192ELj1ELj1ELj8ELj16ENS_18Kernel_traits_baseILj8192ES2_ffffjLj256EEEEELb1ELb0ELb0EEEvNS_9BwdParamsE,@"STO_CUDA_ENTRY STV_DEFAULT"
_ZN10layer_norm31ln_parallel_residual_bwd_kernelINS_13Kernel_traitsI6__halfffffjLj8192ELj1ELj1ELj8ELj16ENS_18Kernel_traits_baseILj8192ES2_ffffjLj256EEEEELb1ELb0ELb0EEEvNS_9BwdParamsE:
.text._ZN10layer_norm31ln_parallel_residual_bwd_kernelINS_13Kernel_traitsI6__halfffffjLj8192ELj1ELj1ELj8ELj16ENS_18Kernel_traits_baseILj8192ES2_ffffjLj256EEEEELb1ELb0ELb0EEEvNS_9BwdParamsE:
[----:B------:R-:W0:Y:S01]  /*0000*/  LDC R1, c[0x0][0x28] ;  /* 0x00000a00ff017b82 */ /* 0x000e220000000800 */
[----:B------:R-:W1:Y:S01]  /*0010*/  S2R R140, SR_TID.X ;  /* 0x00000000008c7919 */ /* 0x000e620000002100 */
[----:B------:R-:W-:Y:S01]  /*0020*/  ULDC UR4, c[0x0][0x218] ;  /* 0x0000860000047ab9 */ /* 0x000fe20000000800 */
[----:B0-----:R-:W-:Y:S02]  /*0030*/  IADD3 R1, R1, -0x150, RZ ;  /* 0xfffffeb001017810 */ /* 0x001fe40007ffe0ff */
[----:B------:R-:W-:-:S03]  /*0040*/  LOP3.LUT R4, R4, 0xffffffef, RZ, 0xc0, !PT ;  /* 0xffffffef04047812 */ /* 0x000fc600078ec0ff */
        /* <DEDUP_REMOVED lines=27> */
[----:B--2---:R-:W1:Y:S01]  /*0200*/  @P0 LDC.64 R20, c[0x0][0x260] ;  /* 0x00009800ff140b82 */ /* 0x004e620000000a00 */
[----:B------:R-:W-:Y:S02]  /*0210*/  @P0 LOP3.LUT R4, R4, 0x10, RZ, 0xfc, !PT ;  /* 0x0000001004040812 */ /* 0x000fe400078efcff */
[----:B------:R-:W-:-:S02]  /*0220*/  P2R R52, PR, RZ, 0x40 ;  /* 0x00000040ff347803 */ /* 0x000fc40000000000 */
[----:B------:R-:W-:-:S03]  /*0230*/  LOP3.LUT R4, R4, 0xfffffff7, RZ, 0xc0, !PT ;  /* 0xfffffff704047812 */ /* 0x000fc600078ec0ff */
[----:B------:R-:W2:Y:S01]  /*0240*/  @P0 LDC.64 R22, c[0x0][0x268] ;  /* 0x00009a00ff160b82 */ /* 0x000ea20000000a00 */
[----:B------:R-:W-:-:S04]  /*0250*/  @P6 LOP3.LUT R4, R4, 0x8, RZ, 0xfc, !PT ;  /* 0x0000000804046812 */ /* 0x000fc800078efcff */
[----:B------:R-:W-:-:S03]  /*0260*/  LOP3.LUT R4, R4, 0xfffffffb, RZ, 0xc0, !PT ;  /* 0xfffffffb04047812 */ /* 0x000fc600078ec0ff */
[----:B------:R-:W3:Y:S01]  /*0270*/  @P6 LDC.64 R24, c[0x0][0x260] ;  /* 0x00009800ff186b82 */ /* 0x000ee20000000a00 */
[----:B------:R-:W-:-:S04]  /*0280*/  @P5 LOP3.LUT R4, R4, 0x4, RZ, 0xfc, !PT ;  /* 0x0000000404045812 */ /* 0x000fc800078efcff */
[----:B------:R-:W-:-:S03]  /*0290*/  LOP3.LUT R4, R4, 0xfffffffd, RZ, 0xc0, !PT ;  /* 0xfffffffd04047812 */ /* 0x000fc600078ec0ff */
[----:B------:R-:W4:Y:S01]  /*02a0*/  @P6 LDC.64 R26, c[0x0][0x268] ;  /* 0x00009a00ff1a6b82 */ /* 0x000f220000000a00 */
[----:B-1----:R-:W-:Y:S01]  /*02b0*/  @P0 IMAD.WIDE.U32 R20, R5, 0x8, R20 ;  /* 0x0000000805140825 */ /* 0x002fe200078e0014 */
[----:B------:R-:W-:-:S04]  /*02c0*/  @P4 LOP3.LUT R4, R4, 0x2, RZ, 0xfc, !PT ;  /* 0x0000000204044812 */ /* 0x000fc800078efcff */
[----:B------:R-:W-:Y:S02]  /*02d0*/  LOP3.LUT R4, R4, 0xfffffffe, RZ, 0xc0, !PT ;  /* 0xfffffffe04047812 */ /* 0x000fe400078ec0ff */
[----:B------:R-:W1:Y:S01]  /*02e0*/  @P5 LDC.64 R28, c[0x0][0x260] ;  /* 0x00009800ff1c5b82 */ /* 0x000e620000000a00 */
[C---:B--2---:R-:W-:Y:S01]  /*02f0*/  @P0 IMAD.WIDE.U32 R22, R5.reuse, 0x8, R22 ;  /* 0x0000000805160825 */ /* 0x044fe200078e0016 */
[----:B------:R-:W-:Y:S02]  /*0300*/  @P0 LOP3.LUT R5, R5, 0x100, RZ, 0xfc, !PT ;  /* 0x0000010005050812 */ /* 0x000fe400078efcff */
[----:B------:R-:W-:Y:S02]  /*0310*/  ISETP.GE.U32.AND P0, PT, R0, 0x600, PT ;  /* 0x000006000000780c */ /* 0x000fe40003f06070 */
[----:B------:R-:W-:Y:S02]  /*0320*/  @P3 LOP3.LUT R4, R4, 0x1, RZ, 0xfc, !PT ;  /* 0x0000000104043812 */ /* 0x000fe400078efcff */
[----:B------:R-:W2:Y:S01]  /*0330*/  @P5 LDC.64 R30, c[0x0][0x268] ;  /* 0x00009a00ff1e5b82 */ /* 0x000ea20000000a00 */
[----:B---3--:R-:W-:-:S07]  /*0340*/  @P6 IMAD.WIDE.U32 R24, R5, 0x8, R24 ;  /* 0x0000000805186825 */ /* 0x008fce00078e0018 */
[----:B------:R-:W3:Y:S01]  /*0350*/  @P4 LDC.64 R32, c[0x0][0x260] ;  /* 0x00009800ff204b82 */ /* 0x000ee20000000a00 */
[C---:B----4-:R-:W-:Y:S01]  /*0360*/  @P6 IMAD.WIDE.U32 R26, R5.reuse, 0x8, R26 ;  /* 0x00000008051a6825 */ /* 0x050fe200078e001a */
[----:B------:R-:W-:Y:S02]  /*0370*/  @P6 IADD3 R5, R5, 0x100, RZ ;  /* 0x0000010005056810 */ /* 0x000fe40007ffe0ff */
[C---:B------:R-:W-:Y:S02]  /*0380*/  LOP3.LUT P6, RZ, R4.reuse, 0x10, RZ, 0xc0, !PT ;  /* 0x0000001004ff7812 */ /* 0x040fe400078cc0ff */
[----:B------:R-:W-:Y:S02]  /*0390*/  LOP3.LUT R4, R4, 0xffffffdf, RZ, 0xc0, !PT ;  /* 0xffffffdf04047812 */ /* 0x000fe400078ec0ff */
[----:B------:R-:W4:Y:S01]  /*03a0*/  @P4 LDC.64 R34, c[0x0][0x268] ;  /* 0x00009a00ff224b82 */ /* 0x000f220000000a00 */
[----:B-1----:R-:W-:Y:S01]  /*03b0*/  @P5 IMAD.WIDE.U32 R28, R5, 0x8, R28 ;  /* 0x00000008051c5825 */ /* 0x002fe200078e001c */
[----:B0-----:R-:W-:-:S02]  /*03c0*/  LEA.HI R164, R140, UR6, RZ, 0x18 ;  /* 0x000000068ca47c11 */ /* 0x001fc4000f8fc0ff */
[----:B------:R-:W-:-:S04]  /*03d0*/  @P2 LOP3.LUT R4, R4, 0x20, RZ, 0xfc, !PT ;  /* 0x0000002004042812 */ /* 0x000fc800078efcff */
[----:B------:R-:W0:Y:S01]  /*03e0*/  @P3 LDC.64 R36, c[0x0][0x260] ;  /* 0x00009800ff243b82 */ /* 0x000e220000000a00 */
[C---:B--2---:R-:W-:Y:S01]  /*03f0*/  @P5 IMAD.WIDE.U32 R30, R5.reuse, 0x8, R30 ;  /* 0x00000008051e5825 */ /* 0x044fe200078e001e */
[----:B------:R-:W-:Y:S01]  /*0400*/  @P5 IADD3 R5, R5, 0x100, RZ ;  /* 0x0000010005055810 */ /* 0x000fe20007ffe0ff */
[----:B------:R1:W5:Y:S04]  /*0410*/  @P6 LDG.E.64 R162, desc[UR4][R20.64] ;  /* 0x0000000414a26981 */ /* 0x000368000c1e1b00 */
[----:B------:R2:W5:Y:S01]  /*0420*/  @P6 LDG.E.64 R160, desc[UR4][R22.64] ;  /* 0x0000000416a06981 */ /* 0x000562000c1e1b00 */
[----:B------:R-:W1:Y:S01]  /*0430*/  @P3 LDC.64 R38, c[0x0][0x268] ;  /* 0x00009a00ff263b82 */ /* 0x000e620000000a00 */
[----:B---3--:R-:W-:-:S07]  /*0440*/  @P4 IMAD.WIDE.U32 R32, R5, 0x8, R32 ;  /* 0x0000000805204825 */ /* 0x008fce00078e0020 */
[----:B------:R-:W3:Y:S01]  /*0450*/  @P0 LDC.64 R40, c[0x0][0x260] ;  /* 0x00009800ff280b82 */ /* 0x000ee20000000a00 */
[C---:B----4-:R-:W-:Y:S01]  /*0460*/  @P4 IMAD.WIDE.U32 R34, R5.reuse, 0x8, R34 ;  /* 0x0000000805224825 */ /* 0x050fe200078e0022 */
[----:B------:R-:W-:Y:S01]  /*0470*/  @P4 IADD3 R5, R5, 0x100, RZ ;  /* 0x0000010005054810 */ /* 0x000fe20007ffe0ff */
[----:B------:R-:W5:Y:S05]  /*0480*/  @P5 LDG.E.64 R152, desc[UR4][R28.64] ;  /* 0x000000041c985981 */ /* 0x000f6a000c1e1b00 */
        /* <DEDUP_REMOVED lines=10> */
[----:B------:R-:W-:Y:S01]  /*0530*/  ISETP.NE.AND P6, PT, R52, RZ, PT ;  /* 0x000000ff3400720c */ /* 0x000fe20003fc5270 */
        /* <DEDUP_REMOVED lines=8> */
[----:B------:R0:W5:Y:S04]  /*05c0*/  @P6 LDG.E.64 R18, desc[UR4][R24.64] ;  /* 0x0000000418126981 */ /* 0x000168000c1e1b00 */
[C---:B--2---:R-:W-:Y:S01]  /*05d0*/  @P2 IMAD.WIDE.U32 R20, R5.reuse, 0x8, R48 ;  /* 0x0000000805142825 */ /* 0x044fe200078e0030 */
[----:B------:R1:W5:Y:S03]  /*05e0*/  @P6 LDG.E.64 R148, desc[UR4][R26.64] ;  /* 0x000000041a946981 */ /* 0x000366000c1e1b00 */
[----:B------:R-:W-:Y:S01]  /*05f0*/  @P2 IMAD.WIDE.U32 R22, R5, 0x8, R50 ;  /* 0x0000000805162825 */ /* 0x000fe200078e0032 */
[----:B------:R2:W5:Y:S04]  /*0600*/  @P2 LDG.E.64 R6, desc[UR4][R20.64] ;  /* 0x0000000414062981 */ /* 0x000568000c1e1b00 */
[----:B------:R3:W5:Y:S01]  /*0610*/  @P2 LDG.E.64 R2, desc[UR4][R22.64] ;  /* 0x0000000416022981 */ /* 0x000762000c1e1b00 */
[----:B------:R-:W-:-:S02]  /*0620*/  ISETP.GE.AND P2, PT, R164, UR7, PT ;  /* 0x00000007a4007c0c */ /* 0x000fc4000bf46270 */
[----:B0-----:R-:W-:Y:S02]  /*0630*/  CS2R R24, SRZ ;  /* 0x0000000000187805 */ /* 0x001fe4000001ff00 */
[----:B-1----:R-:W-:Y:S01]  /*0640*/  CS2R R26, SRZ ;  /* 0x00000000001a7805 */ /* 0x002fe2000001ff00 */
[----:B------:R0:W5:Y:S01]  /*0650*/  @P3 LDG.E.64 R150, desc[UR4][R38.64] ;  /* 0x0000000426963981 */ /* 0x000162000c1e1b00 */
[----:B------:R-:W-:Y:S02]  /*0660*/  CS2R R60, SRZ ;  /* 0x00000000003c7805 */ /* 0x000fe4000001ff00 */
[----:B--2---:R-:W-:Y:S02]  /*0670*/  CS2R R20, SRZ ;  /* 0x0000000000147805 */ /* 0x004fe4000001ff00 */
[----:B------:R-:W-:Y:S01]  /*0680*/  CS2R R62, SRZ ;  /* 0x00000000003e7805 */ /* 0x000fe2000001ff00 */
[----:B------:R1:W5:Y:S01]  /*0690*/  @P0 LDG.E.64 R14, desc[UR4][R40.64] ;  /* 0x00000004280e0981 */ /* 0x000362000c1e1b00 */
[----:B------:R-:W-:-:S02]  /*06a0*/  CS2R R32, SRZ ;  /* 0x0000000000207805 */ /* 0x000fc4000001ff00 */
[----:B---3--:R-:W-:Y:S02]  /*06b0*/  CS2R R22, SRZ ;  /* 0x0000000000167805 */ /* 0x008fe4000001ff00 */
[----:B------:R-:W-:Y:S01]  /*06c0*/  CS2R R34, SRZ ;  /* 0x0000000000227805 */ /* 0x000fe2000001ff00 */
[----:B------:R2:W5:Y:S01]  /*06d0*/  @P0 LDG.E.64 R12, desc[UR4][R42.64] ;  /* 0x000000042a0c0981 */ /* 0x000562000c1e1b00 */
[----:B------:R-:W-:Y:S02]  /*06e0*/  CS2R R36, SRZ ;  /* 0x0000000000247805 */ /* 0x000fe4000001ff00 */
[----:B0-----:R-:W-:Y:S02]  /*06f0*/  CS2R R38, SRZ ;  /* 0x0000000000267805 */ /* 0x001fe4000001ff00 */
[----:B------:R-:W-:Y:S01]  /*0700*/  CS2R R48, SRZ ;  /* 0x0000000000307805 */ /* 0x000fe2000001ff00 */
[----:B------:R0:W5:Y:S01]  /*0710*/  @P1 LDG.E.64 R10, desc[UR4][R44.64] ;  /* 0x000000042c0a1981 */ /* 0x000162000c1e1b00 */
[----:B------:R-:W-:-:S02]  /*0720*/  CS2R R50, SRZ ;  /* 0x0000000000327805 */ /* 0x000fc4000001ff00 */
[----:B-1----:R-:W-:Y:S02]  /*0730*/  CS2R R40, SRZ ;  /* 0x0000000000287805 */ /* 0x002fe4000001ff00 */
[----:B------:R-:W-:Y:S01]  /*0740*/  CS2R R52, SRZ ;  /* 0x0000000000347805 */ /* 0x000fe2000001ff00 */
[----:B------:R1:W5:Y:S01]  /*0750*/  @P1 LDG.E.64 R8, desc[UR4][R46.64] ;  /* 0x000000042e081981 */ /* 0x000362000c1e1b00 */
[----:B------:R-:W-:Y:S02]  /*0760*/  CS2R R54, SRZ ;  /* 0x0000000000367805 */ /* 0x000fe4000001ff00 */
[----:B--2---:R-:W-:Y:S02]  /*0770*/  CS2R R42, SRZ ;  /* 0x00000000002a7805 */ /* 0x004fe4000001ff00 */
[----:B------:R-:W-:Y:S02]  /*0780*/  CS2R R56, SRZ ;  /* 0x0000000000387805 */ /* 0x000fe4000001ff00 */
[----:B------:R-:W-:-:S02]  /*0790*/  CS2R R58, SRZ ;  /* 0x00000000003a7805 */ /* 0x000fc4000001ff00 */
[----:B------:R-:W-:Y:S02]  /*07a0*/  CS2R R28, SRZ ;  /* 0x00000000001c7805 */ /* 0x000fe4000001ff00 */
[----:B0-----:R-:W-:Y:S02]  /*07b0*/  CS2R R44, SRZ ;  /* 0x00000000002c7805 */ /* 0x001fe4000001ff00 */
[----:B------:R-:W-:Y:S02]  /*07c0*/  CS2R R30, SRZ ;  /* 0x00000000001e7805 */ /* 0x000fe4000001ff00 */
[----:B------:R-:W-:Y:S02]  /*07d0*/  CS2R R64, SRZ ;  /* 0x0000000000407805 */ /* 0x000fe4000001ff00 */
[----:B------:R-:W-:Y:S02]  /*07e0*/  CS2R R66, SRZ ;  /* 0x0000000000427805 */ /* 0x000fe4000001ff00 */
[----:B-1----:R-:W-:-:S02]  /*07f0*/  CS2R R46, SRZ ;  /* 0x00000000002e7805 */ /* 0x002fc4000001ff00 */
        /* <DEDUP_REMOVED lines=42> */
[----:B------:R-:W-:Y:S02]  /*0aa0*/  SHF.R.U64 R196, R162, 0x10, R163 ;  /* 0x00000010a2c47819 */ /* 0x000fe400000012a3 */
[----:B------:R-:W-:Y:S01]  /*0ab0*/  MOV R162, R160 ;  /* 0x000000a000a27202 */ /* 0x000fe20000000f00 */
[----:B------:R-:W-:Y:S01]  /*0ac0*/  HADD2.F32 R165, -RZ, R165.H0_H0 ;  /* 0x200000a5ffa57230 */ /* 0x000fe20000004100 */
[----:B------:R-:W-:Y:S01]  /*0ad0*/  SHF.R.U64 R195, R160, 0x10, R161 ;  /* 0x00000010a0c37819 */ /* 0x000fe200000012a1 */
[----:B------:R-:W-:Y:S01]  /*0ae0*/  HADD2.F32 R196, -RZ, R196.H0_H0 ;  /* 0x200000c4ffc47230 */ /* 0x000fe20000004100 */
[--C-:B------:R-:W-:Y:S01]  /*0af0*/  SHF.R.U64 R191, R148, 0x10, R149.reuse ;  /* 0x0000001094bf7819 */ /* 0x100fe20000001295 */
[----:B------:R-:W-:Y:S01]  /*0b00*/  HADD2.F32 R162, -RZ, R162.H0_H0 ;  /* 0x200000a2ffa27230 */ /* 0x000fe20000004100 */
[----:B------:R-:W-:Y:S01]  /*0b10*/  MOV R168, R149 ;  /* 0x0000009500a87202 */ /* 0x000fe20000000f00 */
[----:B------:R0:W-:Y:S01]  /*0b20*/  STL [R1+0x14c], R165 ;  /* 0x00014ca501007387 */ /* 0x0001e20000100800 */
[----:B------:R-:W-:-:S02]  /*0b30*/  SHF.R.U32.HI R189, RZ, 0x10, R149 ;  /* 0x00000010ffbd7819 */ /* 0x000fc40000011695 */
[--C-:B------:R-:W-:Y:S01]  /*0b40*/  SHF.R.U64 R188, R152, 0x10, R153.reuse ;  /* 0x0000001098bc7819 */ /* 0x100fe20000001299 */
[----:B------:R-:W-:Y:S01]  /*0b50*/  STL [R1+0x144], R196 ;  /* 0x000144c401007387 */ /* 0x000fe20000100800 */
[----:B------:R-:W-:Y:S02]  /*0b60*/  MOV R169, R153 ;  /* 0x0000009900a97202 */ /* 0x000fe40000000f00 */
[----:B------:R-:W-:Y:S02]  /*0b70*/  SHF.R.U32.HI R186, RZ, 0x10, R153 ;  /* 0x00000010ffba7819 */ /* 0x000fe40000011699 */
[--C-:B------:R-:W-:Y:S02]  /*0b80*/  SHF.R.U64 R184, R146, 0x10, R147.reuse ;  /* 0x0000001092b87819 */ /* 0x100fe40000001293 */
[----:B------:R-:W-:Y:S02]  /*0b90*/  MOV R172, R147 ;  /* 0x0000009300ac7202 */ /* 0x000fe40000000f00 */
[----:B------:R-:W-:-:S02]  /*0ba0*/  SHF.R.U32.HI R182, RZ, 0x10, R147 ;  /* 0x00000010ffb67819 */ /* 0x000fc40000011693 */
[--C-:B------:R-:W-:Y:S02]  /*0bb0*/  SHF.R.U64 R183, R154, 0x10, R155.reuse ;  /* 0x000000109ab77819 */ /* 0x100fe4000000129b */
[----:B------:R-:W-:Y:S02]  /*0bc0*/  MOV R173, R155 ;  /* 0x0000009b00ad7202 */ /* 0x000fe40000000f00 */
[----:B------:R-:W-:Y:S02]  /*0bd0*/  SHF.R.U32.HI R181, RZ, 0x10, R155 ;  /* 0x00000010ffb57819 */ /* 0x000fe4000001169b */
[--C-:B------:R-:W-:Y:S02]  /*0be0*/  SHF.R.U64 R179, R150, 0x10, R151.reuse ;  /* 0x0000001096b37819 */ /* 0x100fe40000001297 */
[----:B------:R-:W-:Y:S02]  /*0bf0*/  MOV R175, R151 ;  /* 0x0000009700af7202 */ /* 0x000fe40000000f00 */
[----:B------:R-:W-:-:S02]  /*0c00*/  SHF.R.U32.HI R177, RZ, 0x10, R151 ;  /* 0x00000010ffb17819 */ /* 0x000fc40000011697 */
[----:B------:R-:W-:Y:S02]  /*0c10*/  MOV R160, R18 ;  /* 0x0000001200a07202 */ /* 0x000fe40000000f00 */
[--C-:B------:R-:W-:Y:S02]  /*0c20*/  SHF.R.U64 R192, R18, 0x10, R19.reuse ;  /* 0x0000001012c07819 */ /* 0x100fe40000001213 */
[----:B------:R-:W-:Y:S01]  /*0c30*/  MOV R167, R19 ;  /* 0x0000001300a77202 */ /* 0x000fe20000000f00 */
[----:B------:R-:W-:Y:S01]  /*0c40*/  HADD2.F32 R160, -RZ, R160.H0_H0 ;  /* 0x200000a0ffa07230 */ /* 0x000fe20000004100 */
[----:B------:R-:W-:Y:S02]  /*0c50*/  SHF.R.U32.HI R190, RZ, 0x10, R19 ;  /* 0x00000010ffbe7819 */ /* 0x000fe40000011613 */
[----:B------:R-:W-:Y:S02]  /*0c60*/  MOV R149, R152 ;  /* 0x0000009800957202 */ /* 0x000fe40000000f00 */
[----:B------:R-:W-:-:S02]  /*0c70*/  SHF.R.U64 R187, R16, 0x10, R17 ;  /* 0x0000001010bb7819 */ /* 0x000fc40000001211 */
[----:B------:R-:W-:Y:S01]  /*0c80*/  MOV R153, R17 ;  /* 0x0000001100997202 */ /* 0x000fe20000000f00 */
[----:B------:R-:W-:Y:S01]  /*0c90*/  HADD2.F32 R149, -RZ, R149.H0_H0 ;  /* 0x20000095ff957230 */ /* 0x000fe20000004100 */
[----:B------:R-:W-:Y:S02]  /*0ca0*/  SHF.R.U32.HI R185, RZ, 0x10, R17 ;  /* 0x00000010ffb97819 */ /* 0x000fe40000011611 */
[----:B------:R-:W-:Y:S02]  /*0cb0*/  MOV R170, R146 ;  /* 0x0000009200aa7202 */ /* 0x000fe40000000f00 */
[----:B------:R-:W-:Y:S02]  /*0cc0*/  MOV R171, R154 ;  /* 0x0000009a00ab7202 */ /* 0x000fe40000000f00 */
[----:B------:R-:W-:Y:S02]  /*0cd0*/  SHF.R.U64 R180, R144, 0x10, R145 ;  /* 0x0000001090b47819 */ /* 0x000fe40000001291 */
[----:B------:R-:W-:-:S02]  /*0ce0*/  MOV R174, R145 ;  /* 0x0000009100ae7202 */ /* 0x000fc40000000f00 */
[----:B------:R-:W-:Y:S02]  /*0cf0*/  SHF.R.U32.HI R178, RZ, 0x10, R145 ;  /* 0x00000010ffb27819 */ /* 0x000fe40000011691 */
[----:B------:R-:W-:Y:S02]  /*0d00*/  MOV R155, R150 ;  /* 0x00000096009b7202 */ /* 0x000fe40000000f00 */
[--C-:B------:R-:W-:Y:S02]  /*0d10*/  SHF.R.U64 R176, R14, 0x10, R15.reuse ;  /* 0x000000100eb07819 */ /* 0x100fe4000000120f */
[----:B------:R-:W-:Y:S02]  /*0d20*/  MOV R147, R15 ;  /* 0x0000000f00937202 */ /* 0x000fe40000000f00 */
[----:B------:R-:W-:Y:S02]  /*0d30*/  SHF.R.U32.HI R151, RZ, 0x10, R15 ;  /* 0x00000010ff977819 */ /* 0x000fe4000001160f */
[----:B------:R-:W-:Y:S01]  /*0d40*/  MOV R152, R16 ;  /* 0x0000001000987202 */ /* 0x000fe20000000f00 */
[----:B------:R-:W-:Y:S01]  /*0d50*/  IMAD.MOV.U32 R16, RZ, RZ, R8 ;  /* 0x000000ffff107224 */ /* 0x000fe200078e0008 */
[----:B------:R-:W-:Y:S01]  /*0d60*/  MOV R154, R144 ;  /* 0x00000090009a7202 */ /* 0x000fe20000000f00 */
[----:B------:R-:W-:Y:S01]  /*0d70*/  HADD2.F32 R147, -RZ, R147.H0_H0 ;  /* 0x20000093ff937230 */ /* 0x000fe20000004100 */
[----:B------:R-:W-:-:S02]  /*0d80*/  MOV R150, R14 ;  /* 0x0000000e00967202 */ /* 0x000fc40000000f00 */
[--C-:B------:R-:W-:Y:S02]  /*0d90*/  SHF.R.U64 R145, R12, 0x10, R13.reuse ;  /* 0x000000100c917819 */ /* 0x100fe4000000120d */
[----:B------:R-:W-:Y:S02]  /*0da0*/  MOV R19, R13 ;  /* 0x0000000d00137202 */ /* 0x000fe40000000f00 */
[----:B------:R-:W-:Y:S02]  /*0db0*/  SHF.R.U32.HI R146, RZ, 0x10, R13 ;  /* 0x00000010ff927819 */ /* 0x000fe4000001160d */
[--C-:B------:R-:W-:Y:S02]  /*0dc0*/  SHF.R.U64 R17, R10, 0x10, R11.reuse ;  /* 0x000000100a117819 */ /* 0x100fe4000000120b */
[----:B------:R-:W-:Y:S02]  /*0dd0*/  MOV R15, R11 ;  /* 0x0000000b000f7202 */ /* 0x000fe40000000f00 */
[----:B------:R-:W-:Y:S01]  /*0de0*/  SHF.R.U32.HI R18, RZ, 0x10, R11 ;  /* 0x00000010ff127819 */ /* 0x000fe2000001160b */
[----:B------:R-:W-:Y:S01]  /*0df0*/  HADD2.F32 R17, -RZ, R17.H0_H0 ;  /* 0x20000011ff117230 */ /* 0x000fe20000004100 */
[----:B------:R-:W-:-:S02]  /*0e00*/  MOV R166, R163 ;  /* 0x000000a300a67202 */ /* 0x000fc40000000f00 */
[----:B------:R-:W-:Y:S02]  /*0e10*/  MOV R144, R10 ;  /* 0x0000000a00907202 */ /* 0x000fe40000000f00 */
[--C-:B------:R-:W-:Y:S02]  /*0e20*/  SHF.R.U64 R13, R8, 0x10, R9.reuse ;  /* 0x00000010080d7819 */ /* 0x100fe40000001209 */
[----:B------:R-:W-:Y:S01]  /*0e30*/  MOV R11, R9 ;  /* 0x00000009000b7202 */ /* 0x000fe20000000f00 */
[----:B------:R-:W-:Y:S01]  /*0e40*/  HADD2.F32 R144, -RZ, R144.H0_H0 ;  /* 0x20000090ff907230 */ /* 0x000fe20000004100 */
[----:B------:R-:W-:Y:S02]  /*0e50*/  SHF.R.U32.HI R14, RZ, 0x10, R9 ;  /* 0x00000010ff0e7819 */ /* 0x000fe40000011609 */
[----:B------:R-:W-:Y:S02]  /*0e60*/  SHF.R.U32.HI R194, RZ, 0x10, R163 ;  /* 0x00000010ffc27819 */ /* 0x000fe400000116a3 */
[----:B------:R-:W-:-:S02]  /*0e70*/  SHF.R.U64 R9, R6, 0x10, R7 ;  /* 0x0000001006097819 */ /* 0x000fc40000001207 */
[----:B------:R-:W-:Y:S01]  /*0e80*/  MOV R8, R7 ;  /* 0x0000000700087202 */ /* 0x000fe20000000f00 */
[----:B0-----:R-:W-:Y:S01]  /*0e90*/  HADD2.F32 R165, -RZ, R194.H0_H0 ;  /* 0x200000c2ffa57230 */ /* 0x001fe20000004100 */
[----:B------:R-:W-:Y:S01]  /*0ea0*/  SHF.R.U32.HI R10, RZ, 0x10, R7 ;  /* 0x00000010ff0a7819 */ /* 0x000fe20000011607 */
[----:B------:R-:W-:Y:S01]  /*0eb0*/  HADD2.F32 R9, -RZ, R9.H0_H0 ;  /* 0x20000009ff097230 */ /* 0x000fe20000004100 */
[----:B------:R-:W-:Y:S01]  /*0ec0*/  MOV R7, R2 ;  /* 0x0000000200077202 */ /* 0x000fe20000000f00 */
[----:B------:R-:W-:Y:S01]  /*0ed0*/  HADD2.F32 R8, -RZ, R8.H0_H0 ;  /* 0x20000008ff087230 */ /* 0x000fe20000004100 */
[--C-:B------:R-:W-:Y:S01]  /*0ee0*/  SHF.R.U64 R2, R2, 0x10, R3.reuse ;  /* 0x0000001002027819 */ /* 0x100fe20000001203 */
[----:B------:R-:W-:Y:S01]  /*0ef0*/  HADD2.F32 R10, -RZ, R10.H0_H0 ;  /* 0x2000000aff0a7230 */ /* 0x000fe20000004100 */
[----:B------:R-:W-:Y:S02]  /*0f00*/  MOV R0, R3 ;  /* 0x0000000300007202 */ /* 0x000fe40000000f00 */
[----:B------:R-:W-:-:S02]  /*0f10*/  SHF.R.U32.HI R5, RZ, 0x10, R3 ;  /* 0x00000010ff057819 */ /* 0x000fc40000011603 */
[----:B------:R-:W-:Y:S01]  /*0f20*/  MOV R3, R164 ;  /* 0x000000a400037202 */ /* 0x000fe20000000f00 */
[----:B------:R-:W-:Y:S01]  /*0f30*/  HADD2.F32 R164, -RZ, R166.H0_H0 ;  /* 0x200000a6ffa47230 */ /* 0x000fe20000004100 */
[----:B------:R-:W-:Y:S02]  /*0f40*/  MOV R163, R161 ;  /* 0x000000a100a37202 */ /* 0x000fe40000000f00 */
[----:B------:R-:W-:Y:S02]  /*0f50*/  SHF.R.U32.HI R193, RZ, 0x10, R161 ;  /* 0x00000010ffc17819 */ /* 0x000fe400000116a1 */
[----:B------:R0:W-:Y:S01]  /*0f60*/  STL [R1+0x13c], R164 ;  /* 0x00013ca401007387 */ /* 0x0001e20000100800 */
[----:B------:R-:W-:Y:S01]  /*0f70*/  HADD2.F32 R163, -RZ, R163.H0_H0 ;  /* 0x200000a3ffa37230 */ /* 0x000fe20000004100 */
[----:B------:R-:W-:Y:S02]  /*0f80*/  MOV R161, R148 ;  /* 0x0000009400a17202 */ /* 0x000fe40000000f00 */
[----:B------:R-:W-:Y:S01]  /*0f90*/  STL [R1+0x134], R165 ;  /* 0x000134a501007387 */ /* 0x000fe20000100800 */
[----:B------:R-:W-:-:S02]  /*0fa0*/  MOV R148, R12 ;  /* 0x0000000c00947202 */ /* 0x000fc40000000f00 */
[----:B------:R-:W-:Y:S01]  /*0fb0*/  HADD2.F32 R161, -RZ, R161.H0_H0 ;  /* 0x200000a1ffa17230 */ /* 0x000fe20000004100 */
[----:B------:R1:W-:Y:S01]  /*0fc0*/  STL [R1+0x148], R162 ;  /* 0x000148a201007387 */ /* 0x0003e20000100800 */
[----:B------:R-:W-:Y:S01]  /*0fd0*/  MOV R12, R6 ;  /* 0x00000006000c7202 */ /* 0x000fe20000000f00 */
[----:B0-----:R-:W-:Y:S01]  /*0fe0*/  HADD2.F32 R164, -RZ, R195.H0_H0 ;  /* 0x200000c3ffa47230 */ /* 0x001fe20000004100 */
[----:B------:R-:W-:Y:S01]  /*0ff0*/  HFMA2.MMA R6, -RZ, RZ, 0, 5.9604644775390625e-08 ;  /* 0x00000001ff067435 */ /* 0x000fe200000001ff */
[----:B------:R-:W-:Y:S01]  /*1000*/  HADD2.F32 R148, -RZ, R148.H0_H0 ;  /* 0x20000094ff947230 */ /* 0x000fe20000004100 */
[----:B------:R-:W-:Y:S02]  /*1010*/  MOV R21, RZ ;  /* 0x000000ff00157202 */ /* 0x000fe40000000f00 */
[----:B------:R-:W-:Y:S01]  /*1020*/  STL [R1+0x140], R164 ;  /* 0x000140a401007387 */ /* 0x000fe20000100800 */
[----:B-1----:R-:W-:-:S03]  /*1030*/  HADD2.F32 R162, -RZ, R193.H0_H0 ;  /* 0x200000c1ffa27230 */ /* 0x002fc60000004100 */
[----:B------:R0:W-:Y:S04]  /*1040*/  STL [R1+0x138], R163 ;  /* 0x000138a301007387 */ /* 0x0001e80000100800 */
[----:B------:R1:W-:Y:S04]  /*1050*/  STL [R1+0x130], R162 ;  /* 0x000130a201007387 */ /* 0x0003e80000100800 */
[----:B------:R2:W-:Y:S01]  /*1060*/  STL [R1+0x12c], R160 ;  /* 0x00012ca001007387 */ /* 0x0005e20000100800 */
[----:B0-----:R-:W-:Y:S02]  /*1070*/  HADD2.F32 R163, -RZ, R192.H0_H0 ;  /* 0x200000c0ffa37230 */ /* 0x001fe40000004100 */
[----:B-1----:R-:W-:-:S03]  /*1080*/  HADD2.F32 R162, -RZ, R167.H0_H0 ;  /* 0x200000a7ffa27230 */ /* 0x002fc60000004100 */
[----:B------:R-:W-:Y:S01]  /*1090*/  STL [R1+0x124], R163 ;  /* 0x000124a301007387 */ /* 0x000fe20000100800 */
[----:B--2---:R-:W-:-:S03]  /*10a0*/  HADD2.F32 R160, -RZ, R190.H0_H0 ;  /* 0x200000beffa07230 */ /* 0x004fc60000004100 */
        /* <DEDUP_REMOVED lines=14> */
[----:B------:R-:W-:Y:S04]  /*1190*/  STL [R1+0xfc], R161 ;  /* 0x0000fca101007387 */ /* 0x000fe80000100800 */
[----:B------:R1:W-:Y:S01]  /*11a0*/  STL [R1+0xf4], R149 ;  /* 0x0000f49501007387 */ /* 0x0003e20000100800 */
[----:B0-----:R-:W-:Y:S02]  /*11b0*/  HADD2.F32 R160, -RZ, R152.H0_H0 ;  /* 0x20000098ffa07230 */ /* 0x001fe40000004100 */
[----:B------:R-:W-:-:S03]  /*11c0*/  HADD2.F32 R152, -RZ, R187.H0_H0 ;  /* 0x200000bbff987230 */ /* 0x000fc60000004100 */
[----:B------:R-:W-:Y:S01]  /*11d0*/  STL [R1+0x108], R160 ;  /* 0x000108a001007387 */ /* 0x000fe20000100800 */
[----:B-1----:R-:W-:-:S03]  /*11e0*/  HADD2.F32 R149, -RZ, R153.H0_H0 ;  /* 0x20000099ff957230 */ /* 0x002fc60000004100 */
[----:B------:R0:W-:Y:S01]  /*11f0*/  STL [R1+0x100], R152 ;  /* 0x0001009801007387 */ /* 0x0001e20000100800 */
[----:B------:R-:W-:-:S03]  /*1200*/  HADD2.F32 R153, -RZ, R185.H0_H0 ;  /* 0x200000b9ff997230 */ /* 0x000fc60000004100 */
        /* <DEDUP_REMOVED lines=75> */
[----:B------:R2:W-:Y:S04]  /*16c0*/  STL.S16 [R1+0x48], R0 ;  /* 0x0000480001007387 */ /* 0x0005e80000100600 */
[----:B------:R2:W-:Y:S02]  /*16d0*/  STL [R1+0x50], R2 ;  /* 0x0000500201007387 */ /* 0x0005e40000100800 */
.L_x_2840:
[----:B--2---:R-:W0:Y:S01]  /*16e0*/  LDC.64 R6, c[0x0][0x258] ;  /* 0x00009600ff067b82 */ /* 0x004e220000000a00 */
[----:B-1----:R-:W1:Y:S01]  /*16f0*/  S2R R188, SR_TID.X ;  /* 0x0000000000bc7919 */ /* 0x002e620000002100 */
[----:B------:R-:W-:-:S06]  /*1700*/  LOP3.LUT P2, RZ, R4, 0x10, RZ, 0xc0, !PT ;  /* 0x0000001004ff7812 */ /* 0x000fcc000784c0ff */
[----:B---34-:R-:W2:Y:S01]  /*1710*/  LDC.64 R8, c[0x0][0x250] ;  /* 0x00009400ff087b82 */ /* 0x018ea20000000a00 */
[----:B------:R-:W-:-:S05]  /*1720*/  MOV R2, UR22 ;  /* 0x0000001600027c02 */ /* 0x000fca0008000f00 */
[----:B------:R3:W-:Y:S01]  /*1730*/  STL [R1+0x4c], R2 ;  /* 0x00004c0201007387 */ /* 0x0007e20000100800 */
[----:B0-----:R-:W-:-:S04]  /*1740*/  IMAD.WIDE R6, R3, 0x4, R6 ;  /* 0x0000000403067825 */ /* 0x001fc800078e0206 */
[C---:B---3--:R-:W-:Y:S02]  /*1750*/  IMAD R2, R3.reuse, R2, RZ ;  /* 0x0000000203027224 */ /* 0x048fe400078e02ff */
[----:B------:R0:W5:Y:S01]  /*1760*/  LDG.E R6, desc[UR4][R6.64] ;  /* 0x0000000406067981 */ /* 0x000162000c1e1900 */
[----:B--2---:R-:W-:Y:S01]  /*1770*/  IMAD.WIDE R8, R3, 0x4, R8 ;  /* 0x0000000403087825 */ /* 0x004fe200078e0208 */
[----:B-1----:R-:W-:Y:S01]  /*1780*/  LOP3.LUT R188, R188, 0xff, RZ, 0xc0, !PT ;  /* 0x000000ffbcbc7812 */ /* 0x002fe200078ec0ff */
[----:B------:R-:W-:Y:S03]  /*1790*/  BSSY B0, `(.L_x_2807) ;  /* 0x0000058000007945 */ /* 0x000fe60003800000 */
[----:B------:R1:W5:Y:S01]  /*17a0*/  LDG.E R5, desc[UR4][R8.64] ;  /* 0x0000000408057981 */ /* 0x000362000c1e1900 */
[----:B0-----:R-:W-:-:S04]  /*17b0*/  SHF.R.S32.HI R7, RZ, 0x1f, R2 ;  /* 0x0000001fff077819 */ /* 0x001fc80000011402 */
[----:B------:R-:W-:-:S04]  /*17c0*/  LEA.HI R7, R7, R2, RZ, 0x2 ;  /* 0x0000000207077211 */ /* 0x000fc800078f10ff */
[----:B------:R-:W-:Y:S02]  /*17d0*/  LEA.HI.SX32 R7, R7, R188, 0x1e ;  /* 0x000000bc07077211 */ /* 0x000fe400078ff2ff */
[----:B------:R-:W-:Y:S02]  /*17e0*/  MOV R2, RZ ;  /* 0x000000ff00027202 */ /* 0x000fe40000000f00 */
[----:B-1----:R-:W-:Y:S02]  /*17f0*/  MOV R9, RZ ;  /* 0x000000ff00097202 */ /* 0x002fe40000000f00 */
[----:B------:R-:W-:Y:S01]  /*1800*/  MOV R8, R7 ;  /* 0x0000000700087202 */ /* 0x000fe20000000f00 */
[----:B------:R-:W-:Y:S06]  /*1810*/  @!P2 BRA `(.L_x_2808) ;  /* 0x00000004003ca947 */ /* 0x000fec0003800000 */
[----:B------:R-:W0:Y:S01]  /*1820*/  LDC.64 R192, c[0x0][0x2c0] ;  /* 0x0000b000ffc07b82 */ /* 0x000e220000000a00 */
[----:B------:R-:W2:Y:S04]  /*1830*/  LDL R219, [R1+0x148] ;  /* 0x0001480001db7983 */ /* 0x000ea80000100800 */
[----:B------:R-:W3:Y:S01]  /*1840*/  LDL R218, [R1+0x14c] ;  /* 0x00014c0001da7983 */ /* 0x000ee20000100800 */
[----:B------:R-:W-:Y:S02]  /*1850*/  ISETP.NE.U32.AND P2, PT, RZ, UR8, PT ;  /* 0x00000008ff007c0c */ /* 0x000fe4000bf45070 */
[----:B------:R-:W1:Y:S01]  /*1860*/  LDC.64 R196, c[0x0][0x2b8] ;  /* 0x0000ae00ffc47b82 */ /* 0x000e620000000a00 */
[----:B------:R-:W-:Y:S01]  /*1870*/  SHF.L.U32 R10, R7, 0x2, RZ ;  /* 0x00000002070a7819 */ /* 0x000fe200000006ff */
[----:B------:R-:W4:Y:S01]  /*1880*/  LDL R236, [R1+0x140] ;  /* 0x0001400001ec7983 */ /* 0x000f220000100800 */
[----:B------:R-:W-:-:S02]  /*1890*/  ISETP.NE.AND.EX P2, PT, RZ, UR9, PT, P2 ;  /* 0x00000009ff007c0c */ /* 0x000fc4000bf45320 */
[C---:B------:R-:W-:Y:S01]  /*18a0*/  SHF.L.U64.HI R2, R7.reuse, 0x2, RZ ;  /* 0x0000000207027819 */ /* 0x040fe200000102ff */
[----:B------:R-:W4:Y:S02]  /*18b0*/  LDL R229, [R1+0x144] ;  /* 0x0001440001e57983 */ /* 0x000f240000100800 */
[----:B------:R-:W1:Y:S01]  /*18c0*/  LDC.U8 R190, c[0x0][0x2a0] ;  /* 0x0000a800ffbe7b82 */ /* 0x000e620000000000 */
[----:B0-----:R-:W-:-:S07]  /*18d0*/  IMAD.WIDE.U32 R192, R7, 0x10, R192 ;  /* 0x0000001007c07825 */ /* 0x001fce00078e00c0 */
[----:B------:R-:W-:-:S04]  /*18e0*/  @P2 LEA R8, P3, R7, UR8, 0x4 ;  /* 0x0000000807082c11 */ /* 0x000fc8000f8620ff */
[C---:B------:R-:W-:Y:S01]  /*18f0*/  @P2 LEA.HI.X R9, R7.reuse, UR9, RZ, 0x4, P3 ;  /* 0x0000000907092c11 */ /* 0x040fe200098f24ff */
[----:B------:R-:W2:Y:S01]  /*1900*/  LDG.E.128 R192, desc[UR4][R192.64] ;  /* 0x00000004c0c07981 */ /* 0x000ea2000c1e1d00 */
[----:B-1----:R-:W-:-:S03]  /*1910*/  IMAD.WIDE.U32 R196, R7, 0x10, R196 ;  /* 0x0000001007c47825 */ /* 0x002fc600078e00c4 */
[----:B------:R0:W5:Y:S01]  /*1920*/  @P2 LDG.E.128 R144, desc[UR4][R8.64] ;  /* 0x0000000408902981 */ /* 0x000162000c1e1d00 */
[----:B------:R-:W-:-:S03]  /*1930*/  ISETP.NE.U32.AND P2, PT, RZ, UR14, PT ;  /* 0x0000000eff007c0c */ /* 0x000fc6000bf45070 */
[----:B------:R-:W3:Y:S01]  /*1940*/  LDG.E.128 R196, desc[UR4][R196.64] ;  /* 0x00000004c4c47981 */ /* 0x000ee2000c1e1d00 */
[----:B------:R-:W-:-:S13]  /*1950*/  ISETP.NE.AND.EX P2, PT, RZ, UR15, PT, P2 ;  /* 0x0000000fff007c0c */ /* 0x000fda000bf45320 */
[----:B0-----:R-:W0:Y:S02]  /*1960*/  @P2 LDC.64 R8, c[0x0][0x248] ;  /* 0x00009200ff082b82 */ /* 0x001e240000000a00 */
[----:B0-----:R-:W-:-:S04]  /*1970*/  @P2 IADD3 R8, P3, R10, R8, RZ ;  /* 0x000000080a082210 */ /* 0x001fc80007f7e0ff */
[----:B------:R-:W-:-:S05]  /*1980*/  @P2 IADD3.X R9, R2, R9, RZ, P3, !PT ;  /* 0x0000000902092210 */ /* 0x000fca0001ffe4ff */
[----:B------:R0:W5:Y:S02]  /*1990*/  @P2 LDG.E R204, desc[UR4][R8.64] ;  /* 0x0000000408cc2981 */ /* 0x000164000c1e1900 */
[----:B0-----:R-:W-:-:S04]  /*19a0*/  IADD3 R8, P2, R10, UR12, RZ ;  /* 0x0000000c0a087c10 */ /* 0x001fc8000ff5e0ff */
[----:B------:R-:W-:Y:S02]  /*19b0*/  IADD3.X R9, R2, UR13, RZ, P2, !PT ;  /* 0x0000000d02097c10 */ /* 0x000fe400097fe4ff */
[----:B------:R-:W-:-:S03]  /*19c0*/  LEA R188, P2, R7, UR10, 0x4 ;  /* 0x0000000a07bc7c11 */ /* 0x000fc6000f8420ff */
[----:B------:R0:W5:Y:S01]  /*19d0*/  LDG.E R10, desc[UR4][R8.64] ;  /* 0x00000004080a7981 */ /* 0x000162000c1e1900 */
[----:B------:R-:W-:Y:S02]  /*19e0*/  LEA.HI.X R189, R7, UR11, RZ, 0x4, P2 ;  /* 0x0000000b07bd7c11 */ /* 0x000fe400090f24ff */
[----:B------:R-:W-:-:S04]  /*19f0*/  ISETP.NE.AND P2, PT, R190, RZ, PT ;  /* 0x000000ffbe00720c */ /* 0x000fc80003f45270 */
[----:B------:R-:W4:Y:S04]  /*1a00*/  LDG.E.128 R188, desc[UR4][R188.64] ;  /* 0x00000004bcbc7981 */ /* 0x000f28000c1e1d00 */
[----:B------:R-:W0:Y:S04]  /*1a10*/  LDL R8, [R1+0x13c] ;  /* 0x00013c0001087983 */ /* 0x000e280000100800 */
[----:B------:R-:W4:Y:S01]  /*1a20*/  LDL R9, [R1+0x134] ;  /* 0x0001340001097983 */ /* 0x000f220000100800 */
[----:B--2---:R-:W-:-:S03]  /*1a30*/  FMUL.FTZ R239, R219, R192 ;  /* 0x000000c0dbef7220 */ /* 0x004fc60000410000 */
[----:B------:R-:W2:Y:S01]  /*1a40*/  LDL R219, [R1+0x138] ;  /* 0x0001380001db7983 */ /* 0x000ea20000100800 */
[----:B---3--:R-:W-:-:S03]  /*1a50*/  FFMA.FTZ R239, R218, R196, R239 ;  /* 0x000000c4daef7223 */ /* 0x008fc600000100ef */
[----:B------:R-:W3:Y:S01]  /*1a60*/  LDL R218, [R1+0x130] ;  /* 0x0001300001da7983 */ /* 0x000ee20000100800 */
[----:B-----5:R-:W-:Y:S01]  /*1a70*/  FSEL R2, R5, RZ, !P2 ;  /* 0x000000ff05027208 */ /* 0x020fe20005000000 */
[----:B------:R-:W-:Y:S01]  /*1a80*/  FADD.FTZ R52, R52, R196 ;  /* 0x000000c434347221 */ /* 0x000fe20000010000 */
[----:B------:R-:W-:Y:S01]  /*1a90*/  FADD.FTZ R112, R112, R192 ;  /* 0x000000c070707221 */ /* 0x000fe20000010000 */
[----:B------:R-:W-:Y:S01]  /*1aa0*/  FADD.FTZ R53, R53, R197 ;  /* 0x000000c535357221 */ /* 0x000fe20000010000 */
[----:B------:R-:W-:Y:S01]  /*1ab0*/  FADD.FTZ R113, R113, R193 ;  /* 0x000000c171717221 */ /* 0x000fe20000010000 */
[----:B------:R-:W-:Y:S01]  /*1ac0*/  FADD.FTZ R54, R54, R198 ;  /* 0x000000c636367221 */ /* 0x000fe20000010000 */
[----:B------:R-:W-:Y:S01]  /*1ad0*/  FADD.FTZ R114, R114, R194 ;  /* 0x000000c272727221 */ /* 0x000fe20000010000 */
[----:B------:R-:W-:Y:S01]  /*1ae0*/  FADD.FTZ R55, R55, R199 ;  /* 0x000000c737377221 */ /* 0x000fe20000010000 */
[----:B------:R-:W-:Y:S01]  /*1af0*/  FADD.FTZ R115, R115, R195 ;  /* 0x000000c373737221 */ /* 0x000fe20000010000 */
[--C-:B----4-:R-:W-:Y:S01]  /*1b00*/  FADD.FTZ R188, R188, -R2.reuse ;  /* 0x80000002bcbc7221 */ /* 0x110fe20000010000 */
[--C-:B------:R-:W-:Y:S01]  /*1b10*/  FADD.FTZ R189, R189, -R2.reuse ;  /* 0x80000002bdbd7221 */ /* 0x100fe20000010000 */
[--C-:B------:R-:W-:Y:S01]  /*1b20*/  FADD.FTZ R190, R190, -R2.reuse ;  /* 0x80000002bebe7221 */ /* 0x100fe20000010000 */
[----:B------:R-:W-:Y:S01]  /*1b30*/  FADD.FTZ R191, R191, -R2 ;  /* 0x80000002bfbf7221 */ /* 0x000fe20000010000 */
[----:B------:R-:W-:Y:S01]  /*1b40*/  FMUL.FTZ R2, R236, R193 ;  /* 0x000000c1ec027220 */ /* 0x000fe20000410000 */
[----:B------:R-:W-:-:S03]  /*1b50*/  FMUL.FTZ R205, R6, R188 ;  /* 0x000000bc06cd7220 */ /* 0x000fc60000410000 */
[----:B------:R-:W-:Y:S01]  /*1b60*/  FFMA.FTZ R188, R229, R197, R2 ;  /* 0x000000c5e5bc7223 */ /* 0x000fe20000010002 */
[C---:B------:R-:W-:Y:S01]  /*1b70*/  FMUL.FTZ R227, R6.reuse, R189 ;  /* 0x000000bd06e37220 */ /* 0x040fe20000410000 */
[C---:B------:R-:W-:Y:S01]  /*1b80*/  FMUL.FTZ R236, R6.reuse, R190 ;  /* 0x000000be06ec7220 */ /* 0x040fe20000410000 */
[----:B------:R-:W-:Y:S02]  /*1b90*/  FMUL.FTZ R229, R6, R191 ;  /* 0x000000bf06e57220 */ /* 0x000fe40000410000 */
[----:B------:R-:W-:Y:S01]  /*1ba0*/  STL [R1+0x28], R188 ;  /* 0x000028bc01007387 */ /* 0x000fe20000100800 */
[-C--:B------:R-:W-:Y:S01]  /*1bb0*/  FFMA.FTZ R20, R196, R205.reuse, R20 ;  /* 0x000000cdc4147223 */ /* 0x080fe20000010014 */
[----:B------:R-:W-:Y:S01]  /*1bc0*/  FFMA.FTZ R84, R192, R205, R84 ;  /* 0x000000cdc0547223 */ /* 0x000fe20000010054 */
[-C--:B------:R-:W-:Y:S01]  /*1bd0*/  FFMA.FTZ R21, R197, R227.reuse, R21 ;  /* 0x000000e3c5157223 */ /* 0x080fe20000010015 */
[----:B------:R-:W-:Y:S01]  /*1be0*/  FFMA.FTZ R85, R193, R227, R85 ;  /* 0x000000e3c1557223 */ /* 0x000fe20000010055 */
[-C--:B------:R-:W-:Y:S01]  /*1bf0*/  FFMA.FTZ R22, R198, R236.reuse, R22 ;  /* 0x000000ecc6167223 */ /* 0x080fe20000010016 */
[----:B------:R-:W-:Y:S01]  /*1c00*/  FFMA.FTZ R86, R194, R236, R86 ;  /* 0x000000ecc2567223 */ /* 0x000fe20000010056 */
[-C--:B------:R-:W-:Y:S01]  /*1c10*/  FFMA.FTZ R23, R199, R229.reuse, R23 ;  /* 0x000000e5c7177223 */ /* 0x080fe20000010017 */
[----:B------:R-:W-:Y:S01]  /*1c20*/  FFMA.FTZ R87, R195, R229, R87 ;  /* 0x000000e5c3577223 */ /* 0x000fe20000010057 */
[----:B--2---:R-:W-:-:S04]  /*1c30*/  FMUL.FTZ R2, R219, R194 ;  /* 0x000000c2db027220 */ /* 0x004fc80000410000 */
[----:B0-----:R-:W-:Y:S01]  /*1c40*/  FFMA.FTZ R8, R8, R198, R2 ;  /* 0x000000c608087223 */ /* 0x001fe20000010002 */
[----:B---3--:R-:W-:Y:S01]  /*1c50*/  FMUL.FTZ R247, R218, R195 ;  /* 0x000000c3daf77220 */ /* 0x008fe20000410000 */
[----:B------:R-:W-:-:S03]  /*1c60*/  FADD.FTZ R2, RZ, R239 ;  /* 0x000000efff027221 */ /* 0x000fc60000010000 */
[----:B------:R-:W-:Y:S01]  /*1c70*/  FFMA.FTZ R247, R9, R199, R247 ;  /* 0x000000c709f77223 */ /* 0x000fe200000100f7 */
[----:B------:R-:W-:Y:S01]  /*1c80*/  FFMA.FTZ R9, R205, R239, RZ ;  /* 0x000000efcd097223 */ /* 0x000fe200000100ff */
[----:B------:R-:W-:-:S03]  /*1c90*/  FADD.FTZ R2, R2, R188 ;  /* 0x000000bc02027221 */ /* 0x000fc60000010000 */
[----:B------:R-:W-:Y:S01]  /*1ca0*/  FFMA.FTZ R9, R227, R188, R9 ;  /* 0x000000bce3097223 */ /* 0x000fe20000010009 */
[----:B------:R-:W-:-:S03]  /*1cb0*/  FADD.FTZ R2, R2, R8 ;  /* 0x0000000802027221 */ /* 0x000fc60000010000 */
[----:B------:R-:W-:Y:S01]  /*1cc0*/  FFMA.FTZ R9, R236, R8, R9 ;  /* 0x00000008ec097223 */ /* 0x000fe20000010009 */
[----:B------:R0:W-:Y:S01]  /*1cd0*/  STL [R1+0x8], R8 ;  /* 0x0000080801007387 */ /* 0x0001e20000100800 */
[----:B------:R-:W-:Y:S02]  /*1ce0*/  FADD.FTZ R2, R2, R247 ;  /* 0x000000f702027221 */ /* 0x000fe40000010000 */
[----:B------:R-:W-:Y:S01]  /*1cf0*/  FFMA.FTZ R9, R229, R247, R9 ;  /* 0x000000f7e5097223 */ /* 0x000fe20000010009 */
[----:B0-----:R-:W-:-:S07]  /*1d00*/  IADD3 R8, R7, 0x100, RZ ;  /* 0x0000010007087810 */ /* 0x001fce0007ffe0ff */
.L_x_2808:
[----:B------:R-:W-:Y:S05]  /*1d10*/  BSYNC B0 ;  /* 0x0000000000007941 */ /* 0x000fea0003800000 */
.L_x_2807:
[----:B------:R-:W-:Y:S01]  /*1d20*/  LOP3.LUT P2, RZ, R4, 0x8, RZ, 0xc0, !PT ;  /* 0x0000000804ff7812 */ /* 0x000fe2000784c0ff */
[----:B------:R-:W-:-:S12]  /*1d30*/  BSSY B0, `(.L_x_2809) ;  /* 0x0000052000007945 */ /* 0x000fd80003800000 */
[----:B------:R-:W-:Y:S05]  /*1d40*/  @!P2 BRA `(.L_x_2810) ;  /* 0x000000040040a947 */ /* 0x000fea0003800000 */
[----:B------:R-:W-:Y:S01]  /*1d50*/  ISETP.NE.U32.AND P2, PT, RZ, UR8, PT ;  /* 0x00000008ff007c0c */ /* 0x000fe2000bf45070 */
[----:B------:R-:W0:Y:S01]  /*1d60*/  LDC.U8 R190, c[0x0][0x2a0] ;  /* 0x0000a800ffbe7b82 */ /* 0x000e220000000000 */
[C---:B------:R-:W-:Y:S01]  /*1d70*/  SHF.L.U32 R218, R8.reuse, 0x2, RZ ;  /* 0x0000000208da7819 */ /* 0x040fe200000006ff */
[----:B------:R-:W2:Y:S01]  /*1d80*/  LDL R246, [R1+0x128] ;  /* 0x0001280001f67983 */ /* 0x000ea20000100800 */
[----:B------:R-:W-:Y:S02]  /*1d90*/  ISETP.NE.AND.EX P2, PT, RZ, UR9, PT, P2 ;  /* 0x00000009ff007c0c */ /* 0x000fe4000bf45320 */
[C---:B------:R-:W-:Y:S01]  /*1da0*/  SHF.L.U64.HI R11, R8.reuse, 0x2, RZ ;  /* 0x00000002080b7819 */ /* 0x040fe200000102ff */
[----:B------:R-:W3:Y:S02]  /*1db0*/  LDL R226, [R1+0x12c] ;  /* 0x00012c0001e27983 */ /* 0x000ee40000100800 */
[----:B------:R-:W1:Y:S02]  /*1dc0*/  LDC.64 R192, c[0x0][0x2c0] ;  /* 0x0000b000ffc07b82 */ /* 0x000e640000000a00 */
[----:B------:R-:W4:Y:S06]  /*1dd0*/  LDL R235, [R1+0x124] ;  /* 0x0001240001eb7983 */ /* 0x000f2c0000100800 */
[C---:B------:R-:W-:Y:S01]  /*1de0*/  @P2 LEA R188, P3, R8.reuse, UR8, 0x4 ;  /* 0x0000000808bc2c11 */ /* 0x040fe2000f8620ff */
[----:B------:R-:W0:Y:S03]  /*1df0*/  LDC.64 R196, c[0x0][0x2b8] ;  /* 0x0000ae00ffc47b82 */ /* 0x000e260000000a00 */
[----:B------:R-:W-:-:S05]  /*1e00*/  @P2 LEA.HI.X R189, R8, UR9, RZ, 0x4, P3 ;  /* 0x0000000908bd2c11 */ /* 0x000fca00098f24ff */
[----:B------:R1:W5:Y:S01]  /*1e10*/  @P2 LDG.E.128 R148, desc[UR4][R188.64] ;  /* 0x00000004bc942981 */ /* 0x000362000c1e1d00 */
[----:B------:R-:W-:-:S04]  /*1e20*/  ISETP.NE.U32.AND P2, PT, RZ, UR14, PT ;  /* 0x0000000eff007c0c */ /* 0x000fc8000bf45070 */
[----:B------:R-:W-:-:S13]  /*1e30*/  ISETP.NE.AND.EX P2, PT, RZ, UR15, PT, P2 ;  /* 0x0000000fff007c0c */ /* 0x000fda000bf45320 */
[----:B-1----:R-:W1:Y:S02]  /*1e40*/  @P2 LDC.64 R188, c[0x0][0x248] ;  /* 0x00009200ffbc2b82 */ /* 0x002e640000000a00 */
[----:B-1----:R-:W-:-:S04]  /*1e50*/  @P2 IADD3 R188, P3, R218, R188, RZ ;  /* 0x000000bcdabc2210 */ /* 0x002fc80007f7e0ff */
[----:B------:R-:W-:-:S05]  /*1e60*/  @P2 IADD3.X R189, R11, R189, RZ, P3, !PT ;  /* 0x000000bd0bbd2210 */ /* 0x000fca0001ffe4ff */
[----:B------:R1:W5:Y:S01]  /*1e70*/  @P2 LDG.E R203, desc[UR4][R188.64] ;  /* 0x00000004bccb2981 */ /* 0x000362000c1e1900 */
[----:B------:R-:W-:-:S04]  /*1e80*/  IADD3 R218, P2, R218, UR12, RZ ;  /* 0x0000000cdada7c10 */ /* 0x000fc8000ff5e0ff */
[----:B------:R-:W-:Y:S02]  /*1e90*/  IADD3.X R219, R11, UR13, RZ, P2, !PT ;  /* 0x0000000d0bdb7c10 */ /* 0x000fe400097fe4ff */
[C---:B-1----:R-:W-:Y:S01]  /*1ea0*/  LEA R188, P2, R8.reuse, UR10, 0x4 ;  /* 0x0000000a08bc7c11 */ /* 0x042fe2000f8420ff */
[C---:B------:R-:W-:Y:S02]  /*1eb0*/  IMAD.WIDE.U32 R192, R8.reuse, 0x10, R192 ;  /* 0x0000001008c07825 */ /* 0x040fe400078e00c0 */
[----:B------:R3:W5:Y:S01]  /*1ec0*/  LDG.E R11, desc[UR4][R218.64] ;  /* 0x00000004da0b7981 */ /* 0x000762000c1e1900 */
[----:B------:R-:W-:Y:S02]  /*1ed0*/  LEA.HI.X R189, R8, UR11, RZ, 0x4, P2 ;  /* 0x0000000b08bd7c11 */ /* 0x000fe400090f24ff */
[----:B0-----:R-:W-:Y:S01]  /*1ee0*/  ISETP.NE.AND P2, PT, R190, RZ, PT ;  /* 0x000000ffbe00720c */ /* 0x001fe20003f45270 */
[----:B------:R-:W-:Y:S01]  /*1ef0*/  IMAD.WIDE.U32 R196, R8, 0x10, R196 ;  /* 0x0000001008c47825 */ /* 0x000fe200078e00c4 */
[----:B------:R-:W2:Y:S04]  /*1f00*/  LDG.E.128 R192, desc[UR4][R192.64] ;  /* 0x00000004c0c07981 */ /* 0x000ea8000c1e1d00 */
[----:B------:R-:W3:Y:S04]  /*1f10*/  LDG.E.128 R188, desc[UR4][R188.64] ;  /* 0x00000004bcbc7981 */ /* 0x000ee8000c1e1d00 */
[----:B------:R-:W4:Y:S04]  /*1f20*/  LDG.E.128 R196, desc[UR4][R196.64] ;  /* 0x00000004c4c47981 */ /* 0x000f28000c1e1d00 */
[----:B------:R-:W4:Y:S01]  /*1f30*/  LDL R219, [R1+0x120] ;  /* 0x0001200001db7983 */ /* 0x000f220000100800 */
[----:B-----5:R-:W-:-:S05]  /*1f40*/  FSEL R211, R5, RZ, !P2 ;  /* 0x000000ff05d37208 */ /* 0x020fca0005000000 */
[----:B---3--:R-:W-:-:S04]  /*1f50*/  FADD.FTZ R188, -R211, R188 ;  /* 0x000000bcd3bc7221 */ /* 0x008fc80000010100 */
[----:B------:R-:W-:Y:S01]  /*1f60*/  FMUL.FTZ R224, R6, R188 ;  /* 0x000000bc06e07220 */ /* 0x000fe20000410000 */
[----:B--2---:R-:W-:Y:S02]  /*1f70*/  FMUL.FTZ R188, R246, R192 ;  /* 0x000000c0f6bc7220 */ /* 0x004fe40000410000 */
[----:B------:R-:W2:Y:S02]  /*1f80*/  LDL R246, [R1+0x118] ;  /* 0x0001180001f67983 */ /* 0x000ea40000100800 */
[----:B----4-:R-:W-:Y:S02]  /*1f90*/  FFMA.FTZ R218, R226, R196, R188 ;  /* 0x000000c4e2da7223 */ /* 0x010fe400000100bc */
[----:B------:R-:W3:Y:S01]  /*1fa0*/  LDL R226, [R1+0x11c] ;  /* 0x00011c0001e27983 */ /* 0x000ee20000100800 */
[----:B------:R-:W-:-:S03]  /*1fb0*/  FMUL.FTZ R188, R219, R193 ;  /* 0x000000c1dbbc7220 */ /* 0x000fc60000410000 */
[----:B------:R0:W-:Y:S01]  /*1fc0*/  STL [R1+0x40], R218 ;  /* 0x000040da01007387 */ /* 0x0001e20000100800 */
[----:B------:R-:W-:-:S03]  /*1fd0*/  FADD.FTZ R56, R56, R196 ;  /* 0x000000c438387221 */ /* 0x000fc60000010000 */
[----:B------:R-:W4:Y:S01]  /*1fe0*/  LDL R219, [R1+0x110] ;  /* 0x0001100001db7983 */ /* 0x000f220000100800 */
[----:B------:R-:W-:-:S03]  /*1ff0*/  FFMA.FTZ R24, R196, R224, R24 ;  /* 0x000000e0c4187223 */ /* 0x000fc60000010018 */
[----:B------:R-:W4:Y:S01]  /*2000*/  LDL R196, [R1+0x114] ;  /* 0x0001140001c47983 */ /* 0x000f220000100800 */
[----:B------:R-:W-:Y:S01]  /*2010*/  FADD.FTZ R116, R116, R192 ;  /* 0x000000c074747221 */ /* 0x000fe20000010000 */
[----:B------:R-:W-:Y:S01]  /*2020*/  FFMA.FTZ R88, R192, R224, R88 ;  /* 0x000000e0c0587223 */ /* 0x000fe20000010058 */
[----:B------:R-:W-:Y:S01]  /*2030*/  FADD.FTZ R189, -R211, R189 ;  /* 0x000000bdd3bd7221 */ /* 0x000fe20000010100 */
[----:B------:R-:W-:Y:S01]  /*2040*/  FFMA.FTZ R192, R235, R197, R188 ;  /* 0x000000c5ebc07223 */ /* 0x000fe200000100bc */
[C---:B------:R-:W-:Y:S01]  /*2050*/  FADD.FTZ R190, -R211.reuse, R190 ;  /* 0x000000bed3be7221 */ /* 0x040fe20000010100 */
[----:B------:R-:W-:Y:S01]  /*2060*/  FADD.FTZ R191, -R211, R191 ;  /* 0x000000bfd3bf7221 */ /* 0x000fe20000010100 */
[----:B------:R-:W-:Y:S02]  /*2070*/  FMUL.FTZ R211, R6, R189 ;  /* 0x000000bd06d37220 */ /* 0x000fe40000410000 */
[----:B------:R0:W-:Y:S01]  /*2080*/  STL [R1+0x20], R192 ;  /* 0x000020c001007387 */ /* 0x0001e20000100800 */
[----:B------:R-:W-:Y:S01]  /*2090*/  FADD.FTZ R2, R2, R218 ;  /* 0x000000da02027221 */ /* 0x000fe20000010000 */
[----:B------:R-:W-:Y:S01]  /*20a0*/  FFMA.FTZ R9, R224, R218, R9 ;  /* 0x000000dae0097223 */ /* 0x000fe20000010009 */
[----:B------:R-:W-:-:S02]  /*20b0*/  FMUL.FTZ R235, R6, R190 ;  /* 0x000000be06eb7220 */ /* 0x000fc40000410000 */
        /* <DEDUP_REMOVED lines=13> */
[----:B--2---:R-:W-:-:S04]  /*2190*/  FMUL.FTZ R188, R246, R194 ;  /* 0x000000c2f6bc7220 */ /* 0x004fc80000410000 */
[----:B---3--:R-:W-:-:S05]  /*21a0*/  FFMA.FTZ R189, R226, R198, R188 ;  /* 0x000000c6e2bd7223 */ /* 0x008fca00000100bc */
[----:B------:R0:W-:Y:S01]  /*21b0*/  STL [R1], R189 ;  /* 0x000000bd01007387 */ /* 0x0001e20000100800 */
[----:B----4-:R-:W-:Y:S01]  /*21c0*/  FMUL.FTZ R246, R219, R195 ;  /* 0x000000c3dbf67220 */ /* 0x010fe20000410000 */
[----:B------:R-:W-:Y:S01]  /*21d0*/  FMUL.FTZ R226, R6, R191 ;  /* 0x000000bf06e27220 */ /* 0x000fe20000410000 */
[----:B------:R-:W-:Y:S01]  /*21e0*/  FADD.FTZ R2, R2, R189 ;  /* 0x000000bd02027221 */ /* 0x000fe20000010000 */
[----:B------:R-:W-:Y:S01]  /*21f0*/  FFMA.FTZ R9, R235, R189, R9 ;  /* 0x000000bdeb097223 */ /* 0x000fe20000010009 */
[----:B------:R-:W-:Y:S01]  /*2200*/  FFMA.FTZ R246, R196, R199, R246 ;  /* 0x000000c7c4f67223 */ /* 0x000fe200000100f6 */
[-C--:B------:R-:W-:Y:S01]  /*2210*/  FFMA.FTZ R27, R199, R226.reuse, R27 ;  /* 0x000000e2c71b7223 */ /* 0x080fe2000001001b */
[----:B------:R-:W-:Y:S02]  /*2220*/  FFMA.FTZ R91, R195, R226, R91 ;  /* 0x000000e2c35b7223 */ /* 0x000fe4000001005b */
[----:B------:R-:W-:Y:S01]  /*2230*/  FADD.FTZ R2, R2, R246 ;  /* 0x000000f602027221 */ /* 0x000fe20000010000 */
[----:B0-----:R-:W-:-:S07]  /*2240*/  FFMA.FTZ R9, R226, R246, R9 ;  /* 0x000000f6e2097223 */ /* 0x001fce0000010009 */
.L_x_2810:
[----:B------:R-:W-:Y:S05]  /*2250*/  BSYNC B0 ;  /* 0x0000000000007941 */ /* 0x000fea0003800000 */
.L_x_2809:
        /* <DEDUP_REMOVED lines=11> */
[----:B------:R-:W4:Y:S04]  /*2310*/  LDL R252, [R1+0x100] ;  /* 0x0001000001fc7983 */ /* 0x000f280000100800 */
[----:B------:R-:W4:Y:S02]  /*2320*/  LDL R234, [R1+0x104] ;  /* 0x0001040001ea7983 */ /* 0x000f240000100800 */
        /* <DEDUP_REMOVED lines=20> */
[----:B------:R-:W4:Y:S01]  /*2470*/  LDG.E.128 R196, desc[UR4][R196.64] ;  /* 0x00000004c4c47981 */ /* 0x000f22000c1e1d00 */
[----:B-----5:R-:W-:-:S03]  /*2480*/  FSEL R210, R5, RZ, !P2 ;  /* 0x000000ff05d27208 */ /* 0x020fc60005000000 */
[----:B------:R-:W4:Y:S02]  /*2490*/  LDL R219, [R1+0xf0] ;  /* 0x0000f00001db7983 */ /* 0x000f240000100800 */
[----:B---3--:R-:W-:-:S04]  /*24a0*/  FADD.FTZ R188, -R210, R188 ;  /* 0x000000bcd2bc7221 */ /* 0x008fc80000010100 */
[----:B------:R-:W-:Y:S01]  /*24b0*/  FMUL.FTZ R217, R6, R188 ;  /* 0x000000bc06d97220 */ /* 0x000fe20000410000 */
[----:B--2---:R-:W-:Y:S02]  /*24c0*/  FMUL.FTZ R188, R245, R192 ;  /* 0x000000c0f5bc7220 */ /* 0x004fe40000410000 */
[----:B------:R-:W2:Y:S02]  /*24d0*/  LDL R245, [R1+0xf8] ;  /* 0x0000f80001f57983 */ /* 0x000ea40000100800 */
[----:B----4-:R-:W-:Y:S02]  /*24e0*/  FFMA.FTZ R218, R225, R196, R188 ;  /* 0x000000c4e1da7223 */ /* 0x010fe400000100bc */
[----:B------:R-:W3:Y:S01]  /*24f0*/  LDL R225, [R1+0xfc] ;  /* 0x0000fc0001e17983 */ /* 0x000ee20000100800 */
[----:B------:R-:W-:Y:S01]  /*2500*/  FADD.FTZ R156, R156, R192 ;  /* 0x000000c09c9c7221 */ /* 0x000fe20000010000 */
[----:B------:R-:W-:Y:S02]  /*2510*/  FFMA.FTZ R120, R192, R217, R120 ;  /* 0x000000d9c0787223 */ /* 0x000fe40000010078 */
[----:B------:R0:W-:Y:S04]  /*2520*/  STL [R1+0x3c], R218 ;  /* 0x00003cda01007387 */ /* 0x0001e80000100800 */
[----:B------:R-:W4:Y:S01]  /*2530*/  LDL R192, [R1+0xf4] ;  /* 0x0000f40001c07983 */ /* 0x000f220000100800 */
[----:B------:R-:W-:Y:S01]  /*2540*/  FADD.FTZ R189, -R210, R189 ;  /* 0x000000bdd2bd7221 */ /* 0x000fe20000010100 */
[----:B------:R-:W-:Y:S01]  /*2550*/  FMUL.FTZ R188, R252, R193 ;  /* 0x000000c1fcbc7220 */ /* 0x000fe20000410000 */
[C---:B------:R-:W-:Y:S01]  /*2560*/  FADD.FTZ R190, -R210.reuse, R190 ;  /* 0x000000bed2be7221 */ /* 0x040fe20000010100 */
[----:B------:R-:W-:Y:S01]  /*2570*/  FADD.FTZ R191, -R210, R191 ;  /* 0x000000bfd2bf7221 */ /* 0x000fe20000010100 */
[----:B------:R-:W-:Y:S01]  /*2580*/  FMUL.FTZ R210, R6, R189 ;  /* 0x000000bd06d27220 */ /* 0x000fe20000410000 */
[----:B------:R-:W-:-:S05]  /*2590*/  FFMA.FTZ R189, R234, R197, R188 ;  /* 0x000000c5eabd7223 */ /* 0x000fca00000100bc */
[----:B------:R0:W-:Y:S01]  /*25a0*/  STL [R1+0x1c], R189 ;  /* 0x00001cbd01007387 */ /* 0x0001e20000100800 */
[----:B------:R-:W-:Y:S01]  /*25b0*/  FADD.FTZ R2, R2, R218 ;  /* 0x000000da02027221 */ /* 0x000fe20000010000 */
[----:B------:R-:W-:Y:S01]  /*25c0*/  FFMA.FTZ R9, R217, R218, R9 ;  /* 0x000000dad9097223 */ /* 0x000fe20000010009 */
[----:B------:R-:W-:Y:S02]  /*25d0*/  FMUL.FTZ R234, R6, R190 ;  /* 0x000000be06ea7220 */ /* 0x000fe40000410000 */
        /* <DEDUP_REMOVED lines=15> */
[----:B--2---:R-:W-:Y:S01]  /*26d0*/  FMUL.FTZ R252, R245, R194 ;  /* 0x000000c2f5fc7220 */ /* 0x004fe20000410000 */
[----:B------:R-:W-:-:S03]  /*26e0*/  FMUL.FTZ R245, R219, R195 ;  /* 0x000000c3dbf57220 */ /* 0x000fc60000410000 */
[----:B---3--:R-:W-:Y:S01]  /*26f0*/  FFMA.FTZ R252, R225, R198, R252 ;  /* 0x000000c6e1fc7223 */ /* 0x008fe200000100fc */
[----:B------:R-:W-:-:S03]  /*2700*/  FMUL.FTZ R225, R6, R191 ;  /* 0x000000bf06e17220 */ /* 0x000fc60000410000 */
[----:B------:R-:W-:Y:S01]  /*2710*/  FADD.FTZ R2, R2, R252 ;  /* 0x000000fc02027221 */ /* 0x000fe20000010000 */
[----:B------:R-:W-:Y:S01]  /*2720*/  FFMA.FTZ R9, R234, R252, R9 ;  /* 0x000000fcea097223 */ /* 0x000fe20000010009 */
[----:B----4-:R-:W-:Y:S01]  /*2730*/  FFMA.FTZ R245, R192, R199, R245 ;  /* 0x000000c7c0f57223 */ /* 0x010fe200000100f5 */
[-C--:B------:R-:W-:Y:S01]  /*2740*/  FFMA.FTZ R63, R199, R225.reuse, R63 ;  /* 0x000000e1c73f7223 */ /* 0x080fe2000001003f */
[----:B------:R-:W-:Y:S02]  /*2750*/  FFMA.FTZ R123, R195, R225, R123 ;  /* 0x000000e1c37b7223 */ /* 0x000fe4000001007b */
[----:B------:R-:W-:Y:S01]  /*2760*/  FADD.FTZ R2, R2, R245 ;  /* 0x000000f502027221 */ /* 0x000fe20000010000 */
[----:B0-----:R-:W-:-:S07]  /*2770*/  FFMA.FTZ R9, R225, R245, R9 ;  /* 0x000000f5e1097223 */ /* 0x001fce0000010009 */
.L_x_2812:
[----:B------:R-:W-:Y:S05]  /*2780*/  BSYNC B0 ;  /* 0x0000000000007941 */ /* 0x000fea0003800000 */
.L_x_2811:
        /* <DEDUP_REMOVED lines=70> */
[----:B------:R-:W-:-:S02]  /*2bf0*/  VIADD R8, R8, 0x100 ;  /* 0x0000010008087836 */ /* 0x000fc40000000000 */
        /* <DEDUP_REMOVED lines=11> */
.L_x_2814:
[----:B------:R-:W-:Y:S05]  /*2cb0*/  BSYNC B0 ;  /* 0x0000000000007941 */ /* 0x000fea0003800000 */
.L_x_2813:
        /* <DEDUP_REMOVED lines=82> */
.L_x_2816:
[----:B------:R-:W-:Y:S05]  /*31e0*/  BSYNC B0 ;  /* 0x0000000000007941 */ /* 0x000fea0003800000 */
.L_x_2815:
[----:B------:R-:W-:Y:S04]  /*31f0*/  BSSY B0, `(.L_x_2817) ;  /* 0x0000051000007945 */ /* 0x000fe80003800000 */
        /* <DEDUP_REMOVED lines=80> */
.L_x_2818:
[----:B------:R-:W-:Y:S05]  /*3700*/  BSYNC B0 ;  /* 0x0000000000007941 */ /* 0x000fea0003800000 */
.L_x_2817:
        /* <DEDUP_REMOVED lines=81> */
.L_x_2820:
[----:B------:R-:W-:Y:S05]  /*3c20*/  BSYNC B0 ;  /* 0x0000000000007941 */ /* 0x000fea0003800000 */
.L_x_2819:
[----:B------:R-:W0:Y:S01]  /*3c30*/  LDC.U8 R198, c[0x0][0x2a0] ;  /* 0x0000a800ffc67b82 */ /* 0x000e220000000000 */
[----:B------:R-:W-:Y:S01]  /*3c40*/  LOP3.LUT P2, RZ, R4, 0x20, RZ, 0xc0, !PT ;  /* 0x0000002004ff7812 */ /* 0x000fe2000784c0ff */
[----:B------:R-:W-:-:S12]  /*3c50*/  BSSY B0, `(.L_x_2821) ;  /* 0x0000050000007945 */ /* 0x000fd80003800000 */
[----:B------:R-:W-:Y:S05]  /*3c60*/  @!P2 BRA `(.L_x_2822) ;  /* 0x000000040038a947 */ /* 0x000fea0003800000 */
[----:B------:R-:W-:Y:S01]  /*3c70*/  ISETP.NE.U32.AND P2, PT, RZ, UR8, PT ;  /* 0x00000008ff007c0c */ /* 0x000fe2000bf45070 */
[----:B------:R-:W1:Y:S01]  /*3c80*/  LDC.64 R192, c[0x0][0x2c0] ;  /* 0x0000b000ffc07b82 */ /* 0x000e620000000a00 */
[C---:B------:R-:W-:Y:S01]  /*3c90*/  SHF.L.U32 R196, R8.reuse, 0x2, RZ ;  /* 0x0000000208c47819 */ /* 0x040fe200000006ff */
[----:B------:R-:W2:Y:S01]  /*3ca0*/  LDL R218, [R1+0x68] ;  /* 0x0000680001da7983 */ /* 0x000ea20000100800 */
[----:B------:R-:W-:Y:S02]  /*3cb0*/  ISETP.NE.AND.EX P2, PT, RZ, UR9, PT, P2 ;  /* 0x00000009ff007c0c */ /* 0x000fe4000bf45320 */
[----:B------:R-:W-:Y:S01]  /*3cc0*/  SHF.R.U32.HI R17, RZ, 0x1e, R8 ;  /* 0x0000001eff117819 */ /* 0x000fe20000011608 */
[----:B------:R-:W3:Y:S02]  /*3cd0*/  LDL R199, [R1+0x6c] ;  /* 0x00006c0001c77983 */ /* 0x000ee40000100800 */
[----:B------:R-:W4:Y:S02]  /*3ce0*/  LDC.64 R194, c[0x0][0x2b8] ;  /* 0x0000ae00ffc27b82 */ /* 0x000f240000000a00 */
[----:B------:R-:W3:Y:S04]  /*3cf0*/  LDL R240, [R1+0x64] ;  /* 0x0000640001f07983 */ /* 0x000ee80000100800 */
[----:B------:R-:W3:Y:S02]  /*3d00*/  LDL R219, [R1+0x58] ;  /* 0x0000580001db7983 */ /* 0x000ee40000100800 */
[----:B------:R-:W-:-:S04]  /*3d10*/  @P2 LEA R188, P3, R8, UR8, 0x4 ;  /* 0x0000000808bc2c11 */ /* 0x000fc8000f8620ff */
[----:B------:R-:W-:-:S05]  /*3d20*/  @P2 LEA.HI.X R189, R8, UR9, RZ, 0x4, P3 ;  /* 0x0000000908bd2c11 */ /* 0x000fca00098f24ff */
[----:B------:R0:W5:Y:S01]  /*3d30*/  @P2 LDG.E.128 R176, desc[UR4][R188.64] ;  /* 0x00000004bcb02981 */ /* 0x000162000c1e1d00 */
[----:B------:R-:W-:-:S04]  /*3d40*/  ISETP.NE.U32.AND P2, PT, RZ, UR14, PT ;  /* 0x0000000eff007c0c */ /* 0x000fc8000bf45070 */
[----:B------:R-:W-:-:S13]  /*3d50*/  ISETP.NE.AND.EX P2, PT, RZ, UR15, PT, P2 ;  /* 0x0000000fff007c0c */ /* 0x000fda000bf45320 */
[----:B0-----:R-:W0:Y:S02]  /*3d60*/  @P2 LDC.64 R188, c[0x0][0x248] ;  /* 0x00009200ffbc2b82 */ /* 0x001e240000000a00 */
[----:B0-----:R-:W-:-:S04]  /*3d70*/  @P2 IADD3 R188, P3, R196, R188, RZ ;  /* 0x000000bcc4bc2210 */ /* 0x001fc80007f7e0ff */
[----:B------:R-:W-:-:S05]  /*3d80*/  @P2 IADD3.X R189, R17, R189, RZ, P3, !PT ;  /* 0x000000bd11bd2210 */ /* 0x000fca0001ffe4ff */
[----:B------:R0:W5:Y:S01]  /*3d90*/  @P2 LDG.E R16, desc[UR4][R188.64] ;  /* 0x00000004bc102981 */ /* 0x000162000c1e1900 */
[----:B------:R-:W-:-:S04]  /*3da0*/  ISETP.NE.AND P2, PT, R198, RZ, PT ;  /* 0x000000ffc600720c */ /* 0x000fc80003f45270 */
[----:B-----5:R-:W-:Y:S02]  /*3db0*/  FSEL R5, R5, RZ, !P2 ;  /* 0x000000ff05057208 */ /* 0x020fe40005000000 */
[----:B0-----:R-:W-:-:S04]  /*3dc0*/  LEA R188, P2, R8, UR10, 0x4 ;  /* 0x0000000a08bc7c11 */ /* 0x001fc8000f8420ff */
[C---:B------:R-:W-:Y:S01]  /*3dd0*/  LEA.HI.X R189, R8.reuse, UR11, RZ, 0x4, P2 ;  /* 0x0000000b08bd7c11 */ /* 0x040fe200090f24ff */
[----:B-1----:R-:W-:Y:S01]  /*3de0*/  IMAD.WIDE.U32 R192, R8, 0x10, R192 ;  /* 0x0000001008c07825 */ /* 0x002fe200078e00c0 */
[----:B------:R-:W-:-:S04]  /*3df0*/  IADD3 R196, P2, R196, UR12, RZ ;  /* 0x0000000cc4c47c10 */ /* 0x000fc8000ff5e0ff */
[----:B------:R-:W2:Y:S01]  /*3e00*/  LDG.E.128 R188, desc[UR4][R188.64] ;  /* 0x00000004bcbc7981 */ /* 0x000ea2000c1e1d00 */
[----:B----4-:R-:W-:Y:S01]  /*3e10*/  IMAD.WIDE.U32 R194, R8, 0x10, R194 ;  /* 0x0000001008c27825 */ /* 0x010fe200078e00c2 */
[----:B------:R-:W-:Y:S02]  /*3e20*/  IADD3.X R197, R17, UR13, RZ, P2, !PT ;  /* 0x0000000d11c57c10 */ /* 0x000fe400097fe4ff */
[----:B------:R-:W4:Y:S04]  /*3e30*/  LDL R8, [R1+0x5c] ;  /* 0x00005c0001087983 */ /* 0x000f280000100800 */
[----:B------:R1:W5:Y:S01]  /*3e40*/  LDG.E R17, desc[UR4][R196.64] ;  /* 0x00000004c4117981 */ /* 0x000362000c1e1900 */
[C---:B--2---:R-:W-:Y:S01]  /*3e50*/  FADD.FTZ R238, -R5.reuse, R188 ;  /* 0x000000bc05ee7221 */ /* 0x044fe20000010100 */
[C---:B------:R-:W-:Y:S01]  /*3e60*/  FADD.FTZ R237, -R5.reuse, R189 ;  /* 0x000000bd05ed7221 */ /* 0x040fe20000010100 */
[C---:B------:R-:W-:Y:S01]  /*3e70*/  FADD.FTZ R228, -R5.reuse, R190 ;  /* 0x000000be05e47221 */ /* 0x040fe20000010100 */
[----:B------:R-:W-:-:S02]  /*3e80*/  FADD.FTZ R222, -R5, R191 ;  /* 0x000000bf05de7221 */ /* 0x000fc40000010100 */
[----:B------:R-:W2:Y:S04]  /*3e90*/  LDG.E.128 R188, desc[UR4][R192.64] ;  /* 0x00000004c0bc7981 */ /* 0x000ea8000c1e1d00 */
[----:B------:R-:W3:Y:S01]  /*3ea0*/  LDG.E.128 R192, desc[UR4][R194.64] ;  /* 0x00000004c2c07981 */ /* 0x000ee2000c1e1d00 */
[----:B------:R-:W-:Y:S01]  /*3eb0*/  FMUL.FTZ R238, R6, R238 ;  /* 0x000000ee06ee7220 */ /* 0x000fe20000410000 */
[----:B--2---:R-:W-:Y:S02]  /*3ec0*/  FMUL.FTZ R5, R218, R188 ;  /* 0x000000bcda057220 */ /* 0x004fe40000410000 */
[----:B------:R-:W2:Y:S02]  /*3ed0*/  LDL R218, [R1+0x50] ;  /* 0x0000500001da7983 */ /* 0x000ea40000100800 */
[----:B---3--:R-:W-:-:S02]  /*3ee0*/  FFMA.FTZ R199, R199, R192, R5 ;  /* 0x000000c0c7c77223 */ /* 0x008fc40000010005 */
[----:B------:R-:W3:Y:S01]  /*3ef0*/  LDL R5, [R1+0x60] ;  /* 0x0000600001057983 */ /* 0x000ee20000100800 */
[-C--:B------:R-:W-:Y:S01]  /*3f00*/  FFMA.FTZ R48, R192, R238.reuse, R48 ;  /* 0x000000eec0307223 */ /* 0x080fe20000010030 */
[----:B------:R-:W-:Y:S02]  /*3f10*/  FADD.FTZ R80, R80, R192 ;  /* 0x000000c050507221 */ /* 0x000fe40000010000 */
[----:B------:R1:W-:Y:S04]  /*3f20*/  STL [R1+0x44], R199 ;  /* 0x000044c701007387 */ /* 0x0003e80000100800 */
[----:B------:R-:W2:Y:S01]  /*3f30*/  LDL R192, [R1+0x54] ;  /* 0x0000540001c07983 */ /* 0x000ea20000100800 */
[----:B------:R-:W-:Y:S01]  /*3f40*/  FADD.FTZ R140, R140, R188 ;  /* 0x000000bc8c8c7221 */ /* 0x000fe20000010000 */
[----:B------:R-:W-:Y:S01]  /*3f50*/  FFMA.FTZ R108, R188, R238, R108 ;  /* 0x000000eebc6c7223 */ /* 0x000fe2000001006c */
[----:B------:R-:W-:Y:S01]  /*3f60*/  FMUL.FTZ R237, R6, R237 ;  /* 0x000000ed06ed7220 */ /* 0x000fe20000410000 */
[----:B------:R-:W-:Y:S01]  /*3f70*/  FADD.FTZ R2, R2, R199 ;  /* 0x000000c702027221 */ /* 0x000fe20000010000 */
        /* <DEDUP_REMOVED lines=15> */
[----:B---3--:R-:W-:-:S04]  /*4070*/  FMUL.FTZ R5, R5, R189 ;  /* 0x000000bd05057220 */ /* 0x008fc80000410000 */
[----:B------:R-:W-:Y:S01]  /*4080*/  FFMA.FTZ R188, R240, R193, R5 ;  /* 0x000000c1f0bc7223 */ /* 0x000fe20000010005 */
[----:B------:R-:W-:-:S04]  /*4090*/  FMUL.FTZ R5, R219, R190 ;  /* 0x000000bedb057220 */ /* 0x000fc80000410000 */
[----:B----4-:R-:W-:Y:S01]  /*40a0*/  FFMA.FTZ R8, R8, R194, R5 ;  /* 0x000000c208087223 */ /* 0x010fe20000010005 */
[----:B------:R1:W-:Y:S04]  /*40b0*/  STL [R1+0x24], R188 ;  /* 0x000024bc01007387 */ /* 0x0003e80000100800 */
[----:B------:R1:W-:Y:S01]  /*40c0*/  STL [R1+0x4], R8 ;  /* 0x0000040801007387 */ /* 0x0003e20000100800 */
[----:B--2---:R-:W-:Y:S01]  /*40d0*/  FMUL.FTZ R240, R218, R191 ;  /* 0x000000bfdaf07220 */ /* 0x004fe20000410000 */
[----:B------:R-:W-:Y:S01]  /*40e0*/  FADD.FTZ R2, R2, R188 ;  /* 0x000000bc02027221 */ /* 0x000fe20000010000 */
[----:B------:R-:W-:Y:S02]  /*40f0*/  FFMA.FTZ R9, R237, R188, R9 ;  /* 0x000000bced097223 */ /* 0x000fe40000010009 */
[----:B------:R-:W-:Y:S01]  /*4100*/  FFMA.FTZ R240, R192, R195, R240 ;  /* 0x000000c3c0f07223 */ /* 0x000fe200000100f0 */
[----:B------:R-:W-:Y:S01]  /*4110*/  FADD.FTZ R2, R2, R8 ;  /* 0x0000000802027221 */ /* 0x000fe20000010000 */
[----:B------:R-:W-:-:S03]  /*4120*/  FFMA.FTZ R9, R228, R8, R9 ;  /* 0x00000008e4097223 */ /* 0x000fc60000010009 */
[----:B------:R-:W-:Y:S01]  /*4130*/  FADD.FTZ R2, R2, R240 ;  /* 0x000000f002027221 */ /* 0x000fe20000010000 */
[----:B-1----:R-:W-:-:S07]  /*4140*/  FFMA.FTZ R9, R222, R240, R9 ;  /* 0x000000f0de097223 */ /* 0x002fce0000010009 */
.L_x_2822:
[----:B------:R-:W-:Y:S05]  /*4150*/  BSYNC B0 ;  /* 0x0000000000007941 */ /* 0x000fea0003800000 */
.L_x_2821:
[----:B-----5:R-:W2:Y:S01]  /*4160*/  LDL.LU R5, [R1+0x48] ;  /* 0x0000480001057983 */ /* 0x020ea20000300800 */
[----:B------:R-:W-:Y:S01]  /*4170*/  UMOV UR6, 0xffffffff ;  /* 0xffffffff00067882 */ /* 0x000fe20000000000 */
[----:B------:R-:W1:Y:S02]  /*4180*/  S2R R8, SR_TID.X ;  /* 0x0000000000087919 */ /* 0x000e640000002100 */
[----:B-1----:R-:W-:Y:S02]  /*4190*/  SHF.R.U32.HI R193, RZ, 0x5, R8 ;  /* 0x00000005ffc17819 */ /* 0x002fe40000011608 */
[----:B------:R-:W-:Y:S02]  /*41a0*/  LOP3.LUT P3, RZ, R8, 0x1f, RZ, 0xc0, !PT ;  /* 0x0000001f08ff7812 */ /* 0x000fe4000786c0ff */
[----:B--2---:R-:W-:Y:S02]  /*41b0*/  LOP3.LUT P2, RZ, R5, 0xff, RZ, 0xc0, !PT ;  /* 0x000000ff05ff7812 */ /* 0x004fe4000784c0ff */
[----:B------:R-:W-:-:S11]  /*41c0*/  LOP3.LUT R5, R193, 0x7fffff8, RZ, 0xc0, !PT ;  /* 0x07fffff8c1057812 */ /* 0x000fd600078ec0ff */
[----:B------:R-:W-:Y:S01]  /*41d0*/  @!P2 IADD3 R5, R5, 0x8, RZ ;  /* 0x000000080505a810 */ /* 0x000fe20007ffe0ff */
[----:B------:R-:W-:Y:S06]  /*41e0*/  BRA.DIV UR6, `(.L_x_2823) ;  /* 0x0000002e06cc7947 */ /* 0x000fec000b800000 */
[----:B------:R-:W1:Y:S04]  /*41f0*/  SHFL.DOWN PT, R190, R2, 0x10, 0x1f ;  /* 0x0a001f0002be7f89 */ /* 0x000e6800000e0000 */
[----:B------:R-:W2:Y:S01]  /*4200*/  SHFL.DOWN PT, R191, R9, 0x10, 0x1f ;  /* 0x0a001f0009bf7f89 */ /* 0x000ea200000e0000 */
[----:B-1----:R-:W-:Y:S01]  /*4210*/  FADD.FTZ R190, R190, R2 ;  /* 0x00000002bebe7221 */ /* 0x002fe20000010000 */
[----:B--2---:R-:W-:-:S04]  /*4220*/  FADD.FTZ R9, R191, R9 ;  /* 0x00000009bf097221 */ /* 0x004fc80000010000 */
[----:B------:R-:W1:Y:S02]  /*4230*/  SHFL.DOWN PT, R191, R190, 0x8, 0x1f ;  /* 0x09001f00bebf7f89 */ /* 0x000e6400000e0000 */
[----:B-1----:R-:W-:Y:S02]  /*4240*/  FADD.FTZ R190, R190, R191 ;  /* 0x000000bfbebe7221 */ /* 0x002fe40000010000 */
[----:B------:R-:W1:Y:S02]  /*4250*/  SHFL.DOWN PT, R191, R9, 0x8, 0x1f ;  /* 0x09001f0009bf7f89 */ /* 0x000e6400000e0000 */
[----:B-1----:R-:W-:Y:S02]  /*4260*/  FADD.FTZ R9, R9, R191 ;  /* 0x000000bf09097221 */ /* 0x002fe40000010000 */
[----:B------:R-:W1:Y:S02]  /*4270*/  SHFL.DOWN PT, R191, R190, 0x4, 0x1f ;  /* 0x08801f00bebf7f89 */ /* 0x000e6400000e0000 */
[----:B-1----:R-:W-:-:S02]  /*4280*/  FADD.FTZ R190, R190, R191 ;  /* 0x000000bfbebe7221 */ /* 0x002fc40000010000 */
[----:B------:R-:W1:Y:S02]  /*4290*/  SHFL.DOWN PT, R191, R9, 0x4, 0x1f ;  /* 0x08801f0009bf7f89 */ /* 0x000e6400000e0000 */
[----:B-1----:R-:W-:Y:S02]  /*42a0*/  FADD.FTZ R9, R9, R191 ;  /* 0x000000bf09097221 */ /* 0x002fe40000010000 */
[----:B------:R-:W1:Y:S02]  /*42b0*/  SHFL.DOWN PT, R191, R190, 0x2, 0x1f ;  /* 0x08401f00bebf7f89 */ /* 0x000e6400000e0000 */
[----:B-1----:R-:W-:Y:S02]  /*42c0*/  FADD.FTZ R190, R190, R191 ;  /* 0x000000bfbebe7221 */ /* 0x002fe40000010000 */
[----:B------:R-:W1:Y:S04]  /*42d0*/  SHFL.DOWN PT, R191, R9, 0x2, 0x1f ;  /* 0x08401f0009bf7f89 */ /* 0x000e6800000e0000 */
[----:B------:R2:W3:Y:S01]  /*42e0*/  SHFL.DOWN PT, R192, R190, 0x1, 0x1f ;  /* 0x08201f00bec07f89 */ /* 0x0004e200000e0000 */
[----:B-1----:R-:W-:-:S05]  /*42f0*/  FADD.FTZ R9, R9, R191 ;  /* 0x000000bf09097221 */ /* 0x002fca0000010000 */
[----:B---3--:R2:W1:Y:S02]  /*4300*/  SHFL.DOWN PT, R2, R9, 0x1, 0x1f ;  /* 0x08201f0009027f89 */ /* 0x00846400000e0000 */
.L_x_2865:
[----:B------:R-:W3:Y:S01]  /*4310*/  S2R R189, SR_CgaCtaId ;  /* 0x0000000000bd7919 */ /* 0x000ee20000008800 */
[----:B-12---:R-:W-:Y:S01]  /*4320*/  FADD.FTZ R9, R9, R2 ;  /* 0x0000000209097221 */ /* 0x006fe20000010000 */
[----:B------:R-:W-:Y:S01]  /*4330*/  @!P3 LOP3.LUT R188, R193, 0x7, RZ, 0xc0, !PT ;  /* 0x00000007c1bcb812 */ /* 0x000fe200078ec0ff */
[----:B------:R-:W-:Y:S01]  /*4340*/  FADD.FTZ R8, R190, R192 ;  /* 0x000000c0be087221 */ /* 0x000fe20000010000 */
[----:B------:R-:W-:Y:S01]  /*4350*/  MOV R2, 0x400 ;  /* 0x0000040000027802 */ /* 0x000fe20000000f00 */
[----:B------:R-:W-:Y:S05]  /*4360*/  WARPSYNC.ALL ;  /* 0x0000000000007948 */ /* 0x000fea0003800000 */
[----:B------:R-:W-:Y:S01]  /*4370*/  @!P3 IADD3 R188, R5, R188, RZ ;  /* 0x000000bc05bcb210 */ /* 0x000fe20007ffe0ff */
[----:B------:R-:W-:Y:S01]  /*4380*/  BSSY B0, `(.L_x_2824) ;  /* 0x0000060000007945 */ /* 0x000fe20003800000 */
[----:B------:R-:W-:-:S02]  /*4390*/  LOP3.LUT P4, RZ, R4, 0x10, RZ, 0xc0, !PT ;  /* 0x0000001004ff7812 */ /* 0x000fc4000788c0ff */
[----:B---3--:R-:W-:-:S04]  /*43a0*/  LEA R2, R189, R2, 0x18 ;  /* 0x00000002bd027211 */ /* 0x008fc800078ec0ff */
[-C--:B------:R-:W-:Y:S02]  /*43b0*/  @!P3 LEA R188, R188, R2.reuse, 0x3 ;  /* 0x00000002bcbcb211 */ /* 0x080fe400078e18ff */
[----:B------:R-:W-:-:S03]  /*43c0*/  LEA R2, R5, R2, 0x3 ;  /* 0x0000000205027211 */ /* 0x000fc600078e18ff */
[----:B------:R-:W-:Y:S01]  /*43d0*/  @!P3 STS.64 [R188+0x8000], R8 ;  /* 0x00800008bc00b388 */ /* 0x000fe20000000a00 */
[----:B------:R-:W-:Y:S06]  /*43e0*/  BAR.SYNC.DEFER_BLOCKING 0x0 ;  /* 0x0000000000007b1d */ /* 0x000fec0000010000 */
        /* <DEDUP_REMOVED lines=21> */
[----:B------:R-:W-:Y:S01]  /*4540*/  FMUL.FTZ R5, R5, UR16 ;  /* 0x0000001005057c20 */ /* 0x000fe20008410000 */
[----:B------:R-:W-:Y:S06]  /*4550*/  @!P4 BRA `(.L_x_2825) ;  /* 0x000000040008c947 */ /* 0x000fec0003800000 */
[----:B------:R-:W2:Y:S04]  /*4560*/  LDL R195, [R1+0x28] ;  /* 0x0000280001c37983 */ /* 0x000ea80000100800 */
[----:B------:R-:W3:Y:S01]  /*4570*/  LDL R194, [R1+0x8] ;  /* 0x0000080001c27983 */ /* 0x000ee20000100800 */
[----:B0-----:R-:W-:Y:S02]  /*4580*/  ISETP.NE.AND P3, PT, R198, RZ, PT ;  /* 0x000000ffc600720c */ /* 0x001fe40003f65270 */
[----:B------:R-:W-:Y:S02]  /*4590*/  LOP3.LUT P4, RZ, R204, 0xff, RZ, 0xc0, !PT ;  /* 0x000000ffccff7812 */ /* 0x000fe4000788c0ff */
[----:B------:R-:W-:Y:S02]  /*45a0*/  FSEL R191, R2, RZ, !P3 ;  /* 0x000000ff02bf7208 */ /* 0x000fe40005800000 */
[----:B------:R-:W-:-:S02]  /*45b0*/  ISETP.NE.U32.AND P3, PT, RZ, UR8, PT ;  /* 0x00000008ff007c0c */ /* 0x000fc4000bf65070 */
[----:B------:R-:W-:Y:S01]  /*45c0*/  ISETP.NE.U32.AND P5, PT, RZ, UR14, PT ;  /* 0x0000000eff007c0c */ /* 0x000fe2000bfa5070 */
[-CC-:B------:R-:W-:Y:S01]  /*45d0*/  FFMA.FTZ R8, R205, R5.reuse, R191.reuse ;  /* 0x00000005cd087223 */ /* 0x180fe200000100bf */
[----:B------:R-:W-:Y:S01]  /*45e0*/  ISETP.NE.AND.EX P3, PT, RZ, UR9, PT, P3 ;  /* 0x00000009ff007c0c */ /* 0x000fe2000bf65330 */
[----:B------:R-:W-:Y:S01]  /*45f0*/  FFMA.FTZ R190, R236, R5, R191 ;  /* 0x00000005ecbe7223 */ /* 0x000fe200000100bf */
[----:B------:R-:W-:Y:S01]  /*4600*/  ISETP.NE.AND.EX P5, PT, RZ, UR15, PT, P5 ;  /* 0x0000000fff007c0c */ /* 0x000fe2000bfa5350 */
[----:B------:R-:W-:Y:S01]  /*4610*/  FADD.FTZ R8, R239, -R8 ;  /* 0x80000008ef087221 */ /* 0x000fe20000010000 */
[----:B------:R-:W-:-:S03]  /*4620*/  LOP3.LUT P6, RZ, R204, 0xff00, RZ, 0xc0, !PT ;  /* 0x0000ff00ccff7812 */ /* 0x000fc600078cc0ff */
[----:B------:R-:W-:-:S06]  /*4630*/  FMUL.FTZ R9, R6, R8 ;  /* 0x0000000806097220 */ /* 0x000fcc0000410000 */
[----:B------:R-:W-:-:S04]  /*4640*/  @P3 FADD.FTZ R9, R144, R9 ;  /* 0x0000000990093221 */ /* 0x000fc80000010000 */
[----:B------:R-:W-:-:S05]  /*4650*/  FMUL.FTZ R188, R9, UR17 ;  /* 0x0000001109bc7c20 */ /* 0x000fca0008410000 */
[----:B------:R-:W-:Y:S02]  /*4660*/  SEL R8, R188, RZ, P4 ;  /* 0x000000ffbc087207 */ /* 0x000fe40002000000 */
[----:B------:R-:W-:Y:S02]  /*4670*/  ISETP.NE.U32.AND P4, PT, RZ, UR18, PT ;  /* 0x00000012ff007c0c */ /* 0x000fe4000bf85070 */
[----:B------:R-:W-:Y:S02]  /*4680*/  SEL R184, R8, R184, P5 ;  /* 0x000000b808b87207 */ /* 0x000fe40002800000 */
[----:B------:R-:W-:-:S04]  /*4690*/  ISETP.NE.AND.EX P4, PT, RZ, UR19, PT, P4 ;  /* 0x00000013ff007c0c */ /* 0x000fc8000bf85340 */
[----:B------:R-:W-:Y:S01]  /*46a0*/  SEL R180, R9, R180, P4 ;  /* 0x000000b409b47207 */ /* 0x000fe20002000000 */
[-CC-:B------:R-:W-:Y:S01]  /*46b0*/  FFMA.FTZ R9, R227, R5.reuse, R191.reuse ;  /* 0x00000005e3097223 */ /* 0x180fe200000100bf */
[----:B------:R-:W-:-:S04]  /*46c0*/  FFMA.FTZ R191, R229, R5, R191 ;  /* 0x00000005e5bf7223 */ /* 0x000fc800000100bf */
[----:B------:R-:W-:-:S04]  /*46d0*/  FADD.FTZ R191, R247, -R191 ;  /* 0x800000bff7bf7221 */ /* 0x000fc80000010000 */
[----:B------:R-:W-:-:S04]  /*46e0*/  FMUL.FTZ R191, R6, R191 ;  /* 0x000000bf06bf7220 */ /* 0x000fc80000410000 */
[----:B------:R-:W-:-:S05]  /*46f0*/  @P3 FADD.FTZ R191, R147, R191 ;  /* 0x000000bf93bf3221 */ /* 0x000fca0000010000 */
[C---:B------:R-:W-:Y:S01]  /*4700*/  SEL R183, R191.reuse, R183, P4 ;  /* 0x000000b7bfb77207 */ /* 0x040fe20002000000 */
[----:B------:R-:W-:Y:S01]  /*4710*/  FMUL.FTZ R191, R191, UR17 ;  /* 0x00000011bfbf7c20 */ /* 0x000fe20008410000 */
[----:B--2---:R-:W-:Y:S01]  /*4720*/  FADD.FTZ R9, R195, -R9 ;  /* 0x80000009c3097221 */ /* 0x004fe20000010000 */
[----:B---3--:R-:W-:-:S03]  /*4730*/  FADD.FTZ R190, R194, -R190 ;  /* 0x800000bec2be7221 */ /* 0x008fc60000010000 */
[C---:B------:R-:W-:Y:S01]  /*4740*/  FMUL.FTZ R9, R6.reuse, R9 ;  /* 0x0000000906097220 */ /* 0x040fe20000410000 */
[----:B------:R-:W-:-:S03]  /*4750*/  FMUL.FTZ R190, R6, R190 ;  /* 0x000000be06be7220 */ /* 0x000fc60000410000 */
[----:B------:R-:W-:Y:S01]  /*4760*/  @P3 FADD.FTZ R9, R145, R9 ;  /* 0x0000000991093221 */ /* 0x000fe20000010000 */
[----:B------:R-:W-:-:S03]  /*4770*/  @P3 FADD.FTZ R190, R146, R190 ;  /* 0x000000be92be3221 */ /* 0x000fc60000010000 */
[C---:B------:R-:W-:Y:S01]  /*4780*/  FMUL.FTZ R189, R9.reuse, UR17 ;  /* 0x0000001109bd7c20 */ /* 0x040fe20008410000 */
[----:B------:R-:W-:Y:S02]  /*4790*/  LOP3.LUT P3, RZ, R204, 0xff0000, RZ, 0xc0, !PT ;  /* 0x00ff0000ccff7812 */ /* 0x000fe4000786c0ff */
[----:B------:R-:W-:Y:S02]  /*47a0*/  SEL R181, R9, R181, P4 ;  /* 0x000000b509b57207 */ /* 0x000fe40002000000 */
[C---:B------:R-:W-:Y:S01]  /*47b0*/  SEL R182, R190.reuse, R182, P4 ;  /* 0x000000b6beb67207 */ /* 0x040fe20002000000 */
[----:B------:R-:W-:Y:S01]  /*47c0*/  FMUL.FTZ R190, R190, UR17 ;  /* 0x00000011bebe7c20 */ /* 0x000fe20008410000 */
[----:B------:R-:W-:-:S04]  /*47d0*/  SEL R8, R189, RZ, P6 ;  /* 0x000000ffbd087207 */ /* 0x000fc80003000000 */
[----:B------:R-:W-:Y:S02]  /*47e0*/  SEL R185, R8, R185, P5 ;  /* 0x000000b908b97207 */ /* 0x000fe40002800000 */
[----:B------:R-:W-:Y:S02]  /*47f0*/  SEL R8, R190, RZ, P3 ;  /* 0x000000ffbe087207 */ /* 0x000fe40001800000 */
[----:B------:R-:W-:Y:S02]  /*4800*/  LOP3.LUT P3, RZ, R204, 0xff000000, RZ, 0xc0, !PT ;  /* 0xff000000ccff7812 */ /* 0x000fe4000786c0ff */
[----:B------:R-:W-:Y:S02]  /*4810*/  SEL R186, R8, R186, P5 ;  /* 0x000000ba08ba7207 */ /* 0x000fe40002800000 */
[----:B------:R-:W-:Y:S02]  /*4820*/  SEL R8, R191, RZ, P3 ;  /* 0x000000ffbf087207 */ /* 0x000fe40001800000 */
[----:B------:R-:W-:-:S02]  /*4830*/  LOP3.LUT P3, RZ, R10, 0xff, RZ, 0xc0, !PT ;  /* 0x000000ff0aff7812 */ /* 0x000fc4000786c0ff */
[----:B------:R-:W-:Y:S02]  /*4840*/  SEL R187, R8, R187, P5 ;  /* 0x000000bb08bb7207 */ /* 0x000fe40002800000 */
[----:B------:R-:W0:Y:S01]  /*4850*/  @P4 LDC.64 R8, c[0x0][0x308] ;  /* 0x0000c200ff084b82 */ /* 0x000e220000000a00 */
[----:B------:R-:W-:Y:S02]  /*4860*/  SEL R188, R188, RZ, P3 ;  /* 0x000000ffbcbc7207 */ /* 0x000fe40001800000 */
[----:B------:R-:W-:-:S04]  /*4870*/  LOP3.LUT P3, RZ, R10, 0xff00, RZ, 0xc0, !PT ;  /* 0x0000ff000aff7812 */ /* 0x000fc8000786c0ff */
[----:B------:R-:W-:Y:S02]  /*4880*/  SEL R189, R189, RZ, P3 ;  /* 0x000000ffbdbd7207 */ /* 0x000fe40001800000 */
[----:B------:R-:W-:-:S04]  /*4890*/  LOP3.LUT P3, RZ, R10, 0xff0000, RZ, 0xc0, !PT ;  /* 0x00ff00000aff7812 */ /* 0x000fc8000786c0ff */
[----:B------:R-:W-:Y:S02]  /*48a0*/  SEL R190, R190, RZ, P3 ;  /* 0x000000ffbebe7207 */ /* 0x000fe40001800000 */
[----:B------:R-:W-:-:S04]  /*48b0*/  LOP3.LUT P3, RZ, R10, 0xff000000, RZ, 0xc0, !PT ;  /* 0xff0000000aff7812 */ /* 0x000fc8000786c0ff */
[----:B------:R-:W-:Y:S02]  /*48c0*/  SEL R191, R191, RZ, P3 ;  /* 0x000000ffbfbf7207 */ /* 0x000fe40001800000 */
[----:B------:R-:W-:Y:S01]  /*48d0*/  ISETP.NE.U32.AND P3, PT, RZ, UR14, PT ;  /* 0x0000000eff007c0c */ /* 0x000fe2000bf65070 */
[----:B0-----:R-:W-:-:S03]  /*48e0*/  @P4 IMAD.WIDE.U32 R8, R7, 0x10, R8 ;  /* 0x0000001007084825 */ /* 0x001fc600078e0008 */
[----:B------:R-:W-:Y:S02]  /*48f0*/  ISETP.NE.AND.EX P3, PT, RZ, UR15, PT, P3 ;  /* 0x0000000fff007c0c */ /* 0x000fe4000bf65330 */
        /* <DEDUP_REMOVED lines=8> */
.L_x_2825:
[----:B------:R-:W-:Y:S05]  /*4980*/  BSYNC B0 ;  /* 0x0000000000007941 */ /* 0x000fea0003800000 */
.L_x_2824:
[----:B------:R-:W-:Y:S01]  /*4990*/  LOP3.LUT P3, RZ, R4, 0x8, RZ, 0xc0, !PT ;  /* 0x0000000804ff7812 */ /* 0x000fe2000786c0ff */
[----:B------:R-:W-:-:S12]  /*49a0*/  BSSY B0, `(.L_x_2826) ;  /* 0x0000045000007945 */ /* 0x000fd80003800000 */
[----:B------:R-:W-:Y:S05]  /*49b0*/  @!P3 BRA `(.L_x_2827) ;  /* 0x00000004000cb947 */ /* 0x000fea0003800000 */
[----:B-1----:R-:W2:Y:S04]  /*49c0*/  LDL R9, [R1+0x40] ;  /* 0x0000400001097983 */ /* 0x002ea80000100800 */
[----:B------:R-:W3:Y:S04]  /*49d0*/  LDL R189, [R1+0x20] ;  /* 0x0000200001bd7983 */ /* 0x000ee80000100800 */
[----:B------:R-:W4:Y:S01]  /*49e0*/  LDL R192, [R1] ;  /* 0x0000000001c07983 */ /* 0x000f220000100800 */
[----:B0-----:R-:W-:Y:S02]  /*49f0*/  ISETP.NE.AND P3, PT, R198, RZ, PT ;  /* 0x000000ffc600720c */ /* 0x001fe40003f65270 */
[----:B------:R-:W-:-:S02]  /*4a00*/  LOP3.LUT P4, RZ, R203, 0xff, RZ, 0xc0, !PT ;  /* 0x000000ffcbff7812 */ /* 0x000fc4000788c0ff */
[----:B------:R-:W-:Y:S02]  /*4a10*/  FSEL R191, R2, RZ, !P3 ;  /* 0x000000ff02bf7208 */ /* 0x000fe40005800000 */
[----:B------:R-:W-:Y:S02]  /*4a20*/  ISETP.NE.U32.AND P3, PT, RZ, UR8, PT ;  /* 0x00000008ff007c0c */ /* 0x000fe4000bf65070 */
[----:B------:R-:W-:Y:S01]  /*4a30*/  ISETP.NE.U32.AND P5, PT, RZ, UR14, PT ;  /* 0x0000000eff007c0c */ /* 0x000fe2000bfa5070 */
[-CC-:B------:R-:W-:Y:S01]  /*4a40*/  FFMA.FTZ R8, R224, R5.reuse, R191.reuse ;  /* 0x00000005e0087223 */ /* 0x180fe200000100bf */
[----:B------:R-:W-:Y:S01]  /*4a50*/  ISETP.NE.AND.EX P3, PT, RZ, UR9, PT, P3 ;  /* 0x00000009ff007c0c */ /* 0x000fe2000bf65330 */
[----:B------:R-:W-:Y:S01]  /*4a60*/  FFMA.FTZ R190, R235, R5, R191 ;  /* 0x00000005ebbe7223 */ /* 0x000fe200000100bf */
[----:B------:R-:W-:Y:S02]  /*4a70*/  ISETP.NE.AND.EX P5, PT, RZ, UR15, PT, P5 ;  /* 0x0000000fff007c0c */ /* 0x000fe4000bfa5350 */
[----:B------:R-:W-:Y:S01]  /*4a80*/  LOP3.LUT P6, RZ, R203, 0xff00, RZ, 0xc0, !PT ;  /* 0x0000ff00cbff7812 */ /* 0x000fe200078cc0ff */
[----:B--2---:R-:W-:-:S04]  /*4a90*/  FADD.FTZ R8, R9, -R8 ;  /* 0x8000000809087221 */ /* 0x004fc80000010000 */
[----:B------:R-:W-:-:S04]  /*4aa0*/  FMUL.FTZ R9, R6, R8 ;  /* 0x0000000806097220 */ /* 0x000fc80000410000 */
[----:B------:R-:W-:Y:S01]  /*4ab0*/  @P3 FADD.FTZ R9, R148, R9 ;  /* 0x0000000994093221 */ /* 0x000fe20000010000 */
[----:B----4-:R-:W-:-:S03]  /*4ac0*/  FADD.FTZ R190, R192, -R190 ;  /* 0x800000bec0be7221 */ /* 0x010fc60000010000 */
[----:B------:R-:W-:Y:S01]  /*4ad0*/  FMUL.FTZ R188, R9, UR17 ;  /* 0x0000001109bc7c20 */ /* 0x000fe20008410000 */
[----:B------:R-:W-:-:S04]  /*4ae0*/  FMUL.FTZ R190, R6, R190 ;  /* 0x000000be06be7220 */ /* 0x000fc80000410000 */
[----:B------:R-:W-:Y:S01]  /*4af0*/  SEL R8, R188, RZ, P4 ;  /* 0x000000ffbc087207 */ /* 0x000fe20002000000 */
[----:B------:R-:W-:Y:S01]  /*4b00*/  @P3 FADD.FTZ R190, R150, R190 ;  /* 0x000000be96be3221 */ /* 0x000fe20000010000 */
[----:B------:R-:W-:Y:S02]  /*4b10*/  ISETP.NE.U32.AND P4, PT, RZ, UR18, PT ;  /* 0x00000012ff007c0c */ /* 0x000fe4000bf85070 */
[----:B------:R-:W-:Y:S02]  /*4b20*/  SEL R184, R8, R184, P5 ;  /* 0x000000b808b87207 */ /* 0x000fe40002800000 */
[----:B------:R-:W-:-:S04]  /*4b30*/  ISETP.NE.AND.EX P4, PT, RZ, UR19, PT, P4 ;  /* 0x00000013ff007c0c */ /* 0x000fc8000bf85340 */
[----:B------:R-:W-:Y:S01]  /*4b40*/  SEL R180, R9, R180, P4 ;  /* 0x000000b409b47207 */ /* 0x000fe20002000000 */
[-CC-:B------:R-:W-:Y:S01]  /*4b50*/  FFMA.FTZ R9, R211, R5.reuse, R191.reuse ;  /* 0x00000005d3097223 */ /* 0x180fe200000100bf */
[----:B------:R-:W-:Y:S01]  /*4b60*/  FFMA.FTZ R191, R226, R5, R191 ;  /* 0x00000005e2bf7223 */ /* 0x000fe200000100bf */
[C---:B------:R-:W-:Y:S01]  /*4b70*/  SEL R182, R190.reuse, R182, P4 ;  /* 0x000000b6beb67207 */ /* 0x040fe20002000000 */
[----:B------:R-:W-:Y:S01]  /*4b80*/  FMUL.FTZ R190, R190, UR17 ;  /* 0x00000011bebe7c20 */ /* 0x000fe20008410000 */
[----:B---3--:R-:W-:Y:S01]  /*4b90*/  FADD.FTZ R9, R189, -R9 ;  /* 0x80000009bd097221 */ /* 0x008fe20000010000 */
[----:B------:R-:W-:-:S03]  /*4ba0*/  FADD.FTZ R191, R246, -R191 ;  /* 0x800000bff6bf7221 */ /* 0x000fc60000010000 */
[C---:B------:R-:W-:Y:S01]  /*4bb0*/  FMUL.FTZ R9, R6.reuse, R9 ;  /* 0x0000000906097220 */ /* 0x040fe20000410000 */
[----:B------:R-:W-:-:S03]  /*4bc0*/  FMUL.FTZ R191, R6, R191 ;  /* 0x000000bf06bf7220 */ /* 0x000fc60000410000 */
[----:B------:R-:W-:Y:S01]  /*4bd0*/  @P3 FADD.FTZ R9, R149, R9 ;  /* 0x0000000995093221 */ /* 0x000fe20000010000 */
[----:B------:R-:W-:Y:S01]  /*4be0*/  @P3 FADD.FTZ R191, R151, R191 ;  /* 0x000000bf97bf3221 */ /* 0x000fe20000010000 */
[----:B------:R-:W-:Y:S02]  /*4bf0*/  LOP3.LUT P3, RZ, R203, 0xff0000, RZ, 0xc0, !PT ;  /* 0x00ff0000cbff7812 */ /* 0x000fe4000786c0ff */
[C---:B------:R-:W-:Y:S01]  /*4c00*/  FMUL.FTZ R189, R9.reuse, UR17 ;  /* 0x0000001109bd7c20 */ /* 0x040fe20008410000 */
        /* <DEDUP_REMOVED lines=30> */
.L_x_2827:
[----:B------:R-:W-:Y:S05]  /*4df0*/  BSYNC B0 ;  /* 0x0000000000007941 */ /* 0x000fea0003800000 */
.L_x_2826:
[----:B------:R-:W-:Y:S01]  /*4e00*/  LOP3.LUT P3, RZ, R4, 0x4, RZ, 0xc0, !PT ;  /* 0x0000000404ff7812 */ /* 0x000fe2000786c0ff */
[----:B------:R-:W-:-:S12]  /*4e10*/  BSSY B0, `(.L_x_2828) ;  /* 0x0000044000007945 */ /* 0x000fd80003800000 */
[----:B------:R-:W-:Y:S05]  /*4e20*/  @!P3 BRA `(.L_x_2829) ;  /* 0x000000040008b947 */ /* 0x000fea0003800000 */
[----:B-12---:R-:W2:Y:S04]  /*4e30*/  LDL R9, [R1+0x3c] ;  /* 0x00003c0001097983 */ /* 0x006ea80000100800 */
        /* <DEDUP_REMOVED lines=9> */
[----:B------:R-:W-:Y:S02]  /*4ed0*/  ISETP.NE.AND.EX P5, PT, RZ, UR15, PT, P5 ;  /* 0x0000000fff007c0c */ /* 0x000fe4000bfa5350 */
[----:B------:R-:W-:Y:S01]  /*4ee0*/  LOP3.LUT P6, RZ, R202, 0xff00, RZ, 0xc0, !PT ;  /* 0x0000ff00caff7812 */ /* 0x000fe200078cc0ff */
[----:B------:R-:W-:-:S04]  /*4ef0*/  FADD.FTZ R190, R252, -R190 ;  /* 0x800000befcbe7221 */ /* 0x000fc80000010000 */
[----:B------:R-:W-:-:S04]  /*4f00*/  FMUL.FTZ R190, R6, R190 ;  /* 0x000000be06be7220 */ /* 0x000fc80000410000 */
[----:B------:R-:W-:Y:S01]  /*4f10*/  @P3 FADD.FTZ R190, R154, R190 ;  /* 0x000000be9abe3221 */ /* 0x000fe20000010000 */
[----:B--2---:R-:W-:-:S04]  /*4f20*/  FADD.FTZ R8, R9, -R8 ;  /* 0x8000000809087221 */ /* 0x004fc80000010000 */
[----:B------:R-:W-:-:S04]  /*4f30*/  FMUL.FTZ R9, R6, R8 ;  /* 0x0000000806097220 */ /* 0x000fc80000410000 */
        /* <DEDUP_REMOVED lines=49> */
.L_x_2829:
[----:B------:R-:W-:Y:S05]  /*5250*/  BSYNC B0 ;  /* 0x0000000000007941 */ /* 0x000fea0003800000 */
.L_x_2828:
[----:B------:R-:W-:Y:S01]  /*5260*/  LOP3.LUT P3, RZ, R4, 0x2, RZ, 0xc0, !PT ;  /* 0x0000000204ff7812 */ /* 0x000fe2000786c0ff */
[----:B------:R-:W-:-:S12]  /*5270*/  BSSY B0, `(.L_x_2830) ;  /* 0x0000044000007945 */ /* 0x000fd80003800000 */
[----:B------:R-:W-:Y:S05]  /*5280*/  @!P3 BRA `(.L_x_2831) ;  /* 0x000000040008b947 */ /* 0x000fea0003800000 */
[----:B-123--:R-:W2:Y:S04]  /*5290*/  LDL R9, [R1+0x38] ;  /* 0x0000380001097983 */ /* 0x00eea80000100800 */
        /* <DEDUP_REMOVED lines=65> */
.L_x_2831:
[----:B------:R-:W-:Y:S05]  /*56b0*/  BSYNC B0 ;  /* 0x0000000000007941 */ /* 0x000fea0003800000 */
.L_x_2830:
[----:B------:R-:W-:Y:S01]  /*56c0*/  LOP3.LUT P3, RZ, R4, 0x1, RZ, 0xc0, !PT ;  /* 0x0000000104ff7812 */ /* 0x000fe2000786c0ff */
[----:B------:R-:W-:-:S12]  /*56d0*/  BSSY B0, `(.L_x_2832) ;  /* 0x0000044000007945 */ /* 0x000fd80003800000 */
[----:B------:R-:W-:Y:S05]  /*56e0*/  @!P3 BRA `(.L_x_2833) ;  /* 0x000000040008b947 */ /* 0x000fea0003800000 */
[----:B-1234-:R-:W2:Y:S04]  /*56f0*/  LDL R9, [R1+0x34] ;  /* 0x0000340001097983 */ /* 0x01eea80000100800 */
        /* <DEDUP_REMOVED lines=65> */
.L_x_2833:
[----:B------:R-:W-:Y:S05]  /*5b10*/  BSYNC B0 ;  /* 0x0000000000007941 */ /* 0x000fea0003800000 */
.L_x_2832:
[----:B------:R-:W-:Y:S04]  /*5b20*/  BSSY B0, `(.L_x_2834) ;  /* 0x0000044000007945 */ /* 0x000fe80003800000 */
[----:B------:R-:W-:Y:S05]  /*5b30*/  @!P0 BRA `(.L_x_2835) ;  /* 0x0000000400088947 */ /* 0x000fea0003800000 */
[----:B01234-:R-:W2:Y:S04]  /*5b40*/  LDL R9, [R1+0x30] ;  /* 0x0000300001097983 */ /* 0x01fea80000100800 */
[----:B------:R-:W3:Y:S01]  /*5b50*/  LDL R189, [R1+0x10] ;  /* 0x0000100001bd7983 */ /* 0x000ee20000100800 */
[----:B------:R-:W-:Y:S02]  /*5b60*/  ISETP.NE.AND P3, PT, R198, RZ, PT ;  /* 0x000000ffc600720c */ /* 0x000fe40003f65270 */
        /* <DEDUP_REMOVED lines=63> */
.L_x_2835:
[----:B------:R-:W-:Y:S05]  /*5f60*/  BSYNC B0 ;  /* 0x0000000000007941 */ /* 0x000fea0003800000 */
.L_x_2834:
        /* <DEDUP_REMOVED lines=68> */
.L_x_2837:
[----:B------:R-:W-:Y:S05]  /*63b0*/  BSYNC B0 ;  /* 0x0000000000007941 */ /* 0x000fea0003800000 */
.L_x_2836:
[----:B------:R-:W-:Y:S01]  /*63c0*/  LOP3.LUT P3, RZ, R4, 0x20, RZ, 0xc0, !PT ;  /* 0x0000002004ff7812 */ /* 0x000fe2000786c0ff */
[----:B------:R-:W-:-:S12]  /*63d0*/  BSSY B0, `(.L_x_2838) ;  /* 0x0000044000007945 */ /* 0x000fd80003800000 */
[----:B------:R-:W-:Y:S05]  /*63e0*/  @!P3 BRA `(.L_x_2839) ;  /* 0x000000040008b947 */ /* 0x000fea0003800000 */
[----:B------:R-:W5:Y:S04]  /*63f0*/  LDL R191, [R1+0x44] ;  /* 0x0000440001bf7983 */ /* 0x000f680000100800 */
[----:B01234-:R-:W2:Y:S04]  /*6400*/  LDL R9, [R1+0x24] ;  /* 0x0000240001097983 */ /* 0x01fea80000100800 */
[----:B------:R-:W3:Y:S01]  /*6410*/  LDL R8, [R1+0x4] ;  /* 0x0000040001087983 */ /* 0x000ee20000100800 */
[----:B------:R-:W-:Y:S02]  /*6420*/  ISETP.NE.AND P3, PT, R198, RZ, PT ;  /* 0x000000ffc600720c */ /* 0x000fe40003f65270 */
[----:B------:R-:W-:-:S02]  /*6430*/  ISETP.NE.U32.AND P4, PT, RZ, UR18, PT ;  /* 0x00000012ff007c0c */ /* 0x000fc4000bf85070 */
[----:B------:R-:W-:Y:S02]  /*6440*/  FSEL R2, R2, RZ, !P3 ;  /* 0x000000ff02027208 */ /* 0x000fe40005800000 */
[----:B------:R-:W-:Y:S02]  /*6450*/  ISETP.NE.U32.AND P3, PT, RZ, UR8, PT ;  /* 0x00000008ff007c0c */ /* 0x000fe4000bf65070 */
[----:B------:R-:W-:Y:S01]  /*6460*/  ISETP.NE.AND.EX P4, PT, RZ, UR19, PT, P4 ;  /* 0x00000013ff007c0c */ /* 0x000fe2000bf85340 */
[-CC-:B------:R-:W-:Y:S01]  /*6470*/  FFMA.FTZ R188, R238, R5.reuse, R2.reuse ;  /* 0x00000005eebc7223 */ /* 0x180fe20000010002 */
[----:B------:R-:W-:Y:S01]  /*6480*/  ISETP.NE.AND.EX P3, PT, RZ, UR9, PT, P3 ;  /* 0x00000009ff007c0c */ /* 0x000fe2000bf65330 */
[-CC-:B------:R-:W-:Y:S01]  /*6490*/  FFMA.FTZ R189, R237, R5.reuse, R2.reuse ;  /* 0x00000005edbd7223 */ /* 0x180fe20000010002 */
[-CC-:B------:R-:W-:Y:S01]  /*64a0*/  FFMA.FTZ R190, R228, R5.reuse, R2.reuse ;  /* 0x00000005e4be7223 */ /* 0x180fe20000010002 */
[----:B------:R-:W-:Y:S01]  /*64b0*/  FFMA.FTZ R2, R222, R5, R2 ;  /* 0x00000005de027223 */ /* 0x000fe20000010002 */
[----:B------:R-:W-:-:S02]  /*64c0*/  LOP3.LUT P5, RZ, R16, 0xff, RZ, 0xc0, !PT ;  /* 0x000000ff10ff7812 */ /* 0x000fc400078ac0ff */
[----:B------:R-:W-:Y:S01]  /*64d0*/  LOP3.LUT P6, RZ, R16, 0xff00, RZ, 0xc0, !PT ;  /* 0x0000ff0010ff7812 */ /* 0x000fe200078cc0ff */
[----:B------:R-:W-:Y:S01]  /*64e0*/  FADD.FTZ R2, R240, -R2 ;  /* 0x80000002f0027221 */ /* 0x000fe20000010000 */
[----:B-----5:R-:W-:-:S04]  /*64f0*/  FADD.FTZ R188, R191, -R188 ;  /* 0x800000bcbfbc7221 */ /* 0x020fc80000010000 */
[----:B------:R-:W-:Y:S01]  /*6500*/  FMUL.FTZ R188, R6, R188 ;  /* 0x000000bc06bc7220 */ /* 0x000fe20000410000 */
[----:B--2---:R-:W-:-:S03]  /*6510*/  FADD.FTZ R189, R9, -R189 ;  /* 0x800000bd09bd7221 */ /* 0x004fc60000010000 */
[----:B------:R-:W-:Y:S01]  /*6520*/  @P3 FADD.FTZ R188, R176, R188 ;  /* 0x000000bcb0bc3221 */ /* 0x000fe20000010000 */
[----:B---3--:R-:W-:Y:S01]  /*6530*/  FADD.FTZ R190, R8, -R190 ;  /* 0x800000be08be7221 */ /* 0x008fe20000010000 */
[----:B------:R-:W-:Y:S01]  /*6540*/  FMUL.FTZ R189, R6, R189 ;  /* 0x000000bd06bd7220 */ /* 0x000fe20000410000 */
[----:B------:R-:W0:Y:S02]  /*6550*/  @P4 LDC.64 R8, c[0x0][0x308] ;  /* 0x0000c200ff084b82 */ /* 0x000e240000000a00 */
[C---:B------:R-:W-:Y:S01]  /*6560*/  SEL R180, R188.reuse, R180, P4 ;  /* 0x000000b4bcb47207 */ /* 0x040fe20002000000 */
[----:B------:R-:W-:Y:S01]  /*6570*/  FMUL.FTZ R188, R188, UR17 ;  /* 0x00000011bcbc7c20 */ /* 0x000fe20008410000 */
[C---:B------:R-:W-:Y:S01]  /*6580*/  FMUL.FTZ R190, R6.reuse, R190 ;  /* 0x000000be06be7220 */ /* 0x040fe20000410000 */
[----:B------:R-:W-:Y:S01]  /*6590*/  FMUL.FTZ R6, R6, R2 ;  /* 0x0000000206067220 */ /* 0x000fe20000410000 */
[----:B------:R-:W-:Y:S02]  /*65a0*/  @P3 FADD.FTZ R189, R177, R189 ;  /* 0x000000bdb1bd3221 */ /* 0x000fe40000010000 */
[----:B------:R-:W-:Y:S01]  /*65b0*/  SEL R2, R188, RZ, P5 ;  /* 0x000000ffbc027207 */ /* 0x000fe20002800000 */
[----:B------:R-:W-:Y:S01]  /*65c0*/  @P3 FADD.FTZ R190, R178, R190 ;  /* 0x000000beb2be3221 */ /* 0x000fe20000010000 */
[----:B------:R-:W-:Y:S01]  /*65d0*/  ISETP.NE.U32.AND P5, PT, RZ, UR14, PT ;  /* 0x0000000eff007c0c */ /* 0x000fe2000bfa5070 */
[----:B------:R-:W-:Y:S01]  /*65e0*/  @P3 FADD.FTZ R6, R179, R6 ;  /* 0x00000006b3063221 */ /* 0x000fe20000010000 */
[C---:B------:R-:W-:Y:S01]  /*65f0*/  SEL R181, R189.reuse, R181, P4 ;  /* 0x000000b5bdb57207 */ /* 0x040fe20002000000 */
[----:B------:R-:W-:Y:S01]  /*6600*/  FMUL.FTZ R189, R189, UR17 ;  /* 0x00000011bdbd7c20 */ /* 0x000fe20008410000 */
[----:B------:R-:W-:Y:S01]  /*6610*/  ISETP.NE.AND.EX P5, PT, RZ, UR15, PT, P5 ;  /* 0x0000000fff007c0c */ /* 0x000fe2000bfa5350 */
[----:B------:R-:W-:Y:S01]  /*6620*/  FMUL.FTZ R191, R6, UR17 ;  /* 0x0000001106bf7c20 */ /* 0x000fe20008410000 */
[C---:B------:R-:W-:Y:S01]  /*6630*/  SEL R182, R190.reuse, R182, P4 ;  /* 0x000000b6beb67207 */ /* 0x040fe20002000000 */
[----:B------:R-:W-:Y:S01]  /*6640*/  FMUL.FTZ R190, R190, UR17 ;  /* 0x00000011bebe7c20 */ /* 0x000fe20008410000 */
[----:B------:R-:W-:-:S02]  /*6650*/  SEL R184, R2, R184, P5 ;  /* 0x000000b802b87207 */ /* 0x000fc40002800000 */
[----:B------:R-:W-:Y:S02]  /*6660*/  SEL R2, R189, RZ, P6 ;  /* 0x000000ffbd027207 */ /* 0x000fe40003000000 */
[----:B------:R-:W-:Y:S02]  /*6670*/  LOP3.LUT P3, RZ, R16, 0xff0000, RZ, 0xc0, !PT ;  /* 0x00ff000010ff7812 */ /* 0x000fe4000786c0ff */
[----:B------:R-:W-:Y:S01]  /*6680*/  SEL R185, R2, R185, P5 ;  /* 0x000000b902b97207 */ /* 0x000fe20002800000 */
[----:B0-----:R-:W-:Y:S01]  /*6690*/  @P4 IMAD.WIDE.U32 R8, R7, 0x10, R8 ;  /* 0x0000001007084825 */ /* 0x001fe200078e0008 */
[----:B------:R-:W-:Y:S02]  /*66a0*/  SEL R2, R190, RZ, P3 ;  /* 0x000000ffbe027207 */ /* 0x000fe40001800000 */
[----:B------:R-:W-:Y:S02]  /*66b0*/  LOP3.LUT P3, RZ, R16, 0xff000000, RZ, 0xc0, !PT ;  /* 0xff00000010ff7812 */ /* 0x000fe4000786c0ff */
[----:B------:R-:W-:-:S02]  /*66c0*/  SEL R186, R2, R186, P5 ;  /* 0x000000ba02ba7207 */ /* 0x000fc40002800000 */
[----:B------:R-:W-:Y:S02]  /*66d0*/  SEL R2, R191, RZ, P3 ;  /* 0x000000ffbf027207 */ /* 0x000fe40001800000 */
[C---:B------:R-:W-:Y:S02]  /*66e0*/  LOP3.LUT P3, RZ, R17.reuse, 0xff, RZ, 0xc0, !PT ;  /* 0x000000ff11ff7812 */ /* 0x040fe4000786c0ff */
[----:B------:R-:W-:Y:S02]  /*66f0*/  SEL R183, R6, R183, P4 ;  /* 0x000000b706b77207 */ /* 0x000fe40002000000 */
[----:B------:R-:W-:Y:S02]  /*6700*/  SEL R188, R188, RZ, P3 ;  /* 0x000000ffbcbc7207 */ /* 0x000fe40001800000 */
[----:B------:R-:W-:Y:S01]  /*6710*/  LOP3.LUT P3, RZ, R17, 0xff00, RZ, 0xc0, !PT ;  /* 0x0000ff0011ff7812 */ /* 0x000fe2000786c0ff */
[----:B------:R0:W-:Y:S01]  /*6720*/  @P4 STG.E.128 desc[UR4][R8.64], R180 ;  /* 0x000000b408004986 */ /* 0x0001e2000c101d04 */
[----:B------:R-:W-:-:S02]  /*6730*/  SEL R187, R2, R187, P5 ;  /* 0x000000bb02bb7207 */ /* 0x000fc40002800000 */
[----:B------:R-:W-:Y:S02]  /*6740*/  SEL R189, R189, RZ, P3 ;  /* 0x000000ffbdbd7207 */ /* 0x000fe40001800000 */
[----:B------:R-:W-:-:S04]  /*6750*/  LOP3.LUT P3, RZ, R17, 0xff0000, RZ, 0xc0, !PT ;  /* 0x00ff000011ff7812 */ /* 0x000fc8000786c0ff */
[----:B------:R-:W-:Y:S02]  /*6760*/  SEL R190, R190, RZ, P3 ;  /* 0x000000ffbebe7207 */ /* 0x000fe40001800000 */
[----:B------:R-:W-:-:S04]  /*6770*/  LOP3.LUT P3, RZ, R17, 0xff000000, RZ, 0xc0, !PT ;  /* 0xff00000011ff7812 */ /* 0x000fc8000786c0ff */
[----:B------:R-:W-:Y:S02]  /*6780*/  SEL R191, R191, RZ, P3 ;  /* 0x000000ffbfbf7207 */ /* 0x000fe40001800000 */
[----:B------:R-:W-:Y:S01]  /*6790*/  ISETP.NE.U32.AND P3, PT, RZ, UR14, PT ;  /* 0x0000000eff007c0c */ /* 0x000fe2000bf65070 */
[----:B0-----:R-:W0:Y:S03]  /*67a0*/  LDC.64 R8, c[0x0][0x2f8] ;  /* 0x0000be00ff087b82 */ /* 0x001e260000000a00 */
[----:B------:R-:W-:-:S13]  /*67b0*/  ISETP.NE.AND.EX P3, PT, RZ, UR15, PT, P3 ;  /* 0x0000000fff007c0c */ /* 0x000fda000bf65330 */
[C---:B------:R-:W-:Y:S01]  /*67c0*/  @P3 LEA R6, P4, R7.reuse, UR14, 0x4 ;  /* 0x0000000e07063c11 */ /* 0x040fe2000f8820ff */
[----:B0-----:R-:W-:-:S03]  /*67d0*/  IMAD.WIDE.U32 R8, R7, 0x10, R8 ;  /* 0x0000001007087825 */ /* 0x001fc600078e0008 */
[----:B------:R-:W-:Y:S02]  /*67e0*/  @P3 LEA.HI.X R7, R7, UR15, RZ, 0x4, P4 ;  /* 0x0000000f07073c11 */ /* 0x000fe4000a0f24ff */
[----:B------:R0:W-:Y:S04]  /*67f0*/  STG.E.128 desc[UR4][R8.64], R188 ;  /* 0x000000bc08007986 */ /* 0x0001e8000c101d04 */
[----:B------:R0:W-:Y:S03]  /*6800*/  @P3 STG.E.128 desc[UR4][R6.64], R184 ;  /* 0x000000b806003986 */ /* 0x0001e6000c101d04 */
.L_x_2839:
[----:B------:R-:W-:Y:S05]  /*6810*/  BSYNC B0 ;  /* 0x0000000000007941 */ /* 0x000fea0003800000 */
.L_x_2838:
[----:B------:R-:W-:Y:S02]  /*6820*/  SEL R2, RZ, 0x1, P2 ;  /* 0x00000001ff027807 */ /* 0x000fe40001000000 */
[----:B------:R-:W-:-:S03]  /*6830*/  IADD3 R3, R3, UR20, RZ ;  /* 0x0000001403037c10 */ /* 0x000fc6000fffe0ff */
[----:B------:R0:W-:Y:S01]  /*6840*/  STL.S16 [R1+0x48], R2 ;  /* 0x0000480201007387 */ /* 0x0001e20000100600 */
[----:B------:R-:W-:-:S13]  /*6850*/  ISETP.GE.AND P2, PT, R3, UR21, PT ;  /* 0x0000001503007c0c */ /* 0x000fda000bf46270 */
[----:B0-----:R-:W-:Y:S05]  /*6860*/  @!P2 BRA `(.L_x_2840) ;  /* 0xffffffac009ca947 */ /* 0x001fea000383ffff */
.L_x_2806:
[----:B------:R-:W2:Y:S01]  /*6870*/  LDL.LU R5, [R1+0x4c] ;  /* 0x00004c0001057983 */ /* 0x000ea20000300800 */
[----:B------:R-:W0:Y:S01]  /*6880*/  S2UR UR6, SR_CTAID.X ;  /* 0x00000000000679c3 */ /* 0x000e220000002500 */
[----:B------:R-:W-:Y:S01]  /*6890*/  LOP3.LUT P2, RZ, R4, 0x10, RZ, 0xc0, !PT ;  /* 0x0000001004ff7812 */ /* 0x000fe2000784c0ff */
[----:B------:R-:W-:Y:S01]  /*68a0*/  BSSY B0, `(.L_x_2841) ;  /* 0x0000014000007945 */ /* 0x000fe20003800000 */
[----:B-----5:R-:W0:Y:S02]  /*68b0*/  S2R R2, SR_TID.X ;  /* 0x0000000000027919 */ /* 0x020e240000002100 */
[C---:B0-----:R-:W-:Y:S02]  /*68c0*/  LEA.HI R0, R2.reuse, UR6, RZ, 0x18 ;  /* 0x0000000602007c11 */ /* 0x041fe4000f8fc0ff */
[----:B------:R-:W-:-:S03]  /*68d0*/  LOP3.LUT R3, R2, 0xff, RZ, 0xc0, !PT ;  /* 0x000000ff02037812 */ /* 0x000fc600078ec0ff */
[----:B--2---:R-:W-:-:S05]  /*68e0*/  IMAD R0, R0, R5, RZ ;  /* 0x0000000500007224 */ /* 0x004fca00078e02ff */
[----:B------:R-:W-:Y:S01]  /*68f0*/  LEA.HI R0, R0, R3, RZ, 0x1e ;  /* 0x0000000300007211 */ /* 0x000fe200078ff0ff */
[----:B------:R-:W-:Y:S06]  /*6900*/  @!P2 BRA `(.L_x_2842) ;  /* 0x000000000034a947 */ /* 0x000fec0003800000 */
[----:B------:R-:W0:Y:S08]  /*6910*/  LDC.64 R2, c[0x0][0x2d0] ;  /* 0x0000b400ff027b82 */ /* 0x000e300000000a00 */
[----:B------:R-:W2:Y:S08]  /*6920*/  LDC.64 R6, c[0x0][0x2d8] ;  /* 0x0000b600ff067b82 */ /* 0x000eb00000000a00 */
[----:B-1-34-:R-:W1:Y:S08]  /*6930*/  LDC.64 R8, c[0x0][0x2e0] ;  /* 0x0000b800ff087b82 */ /* 0x01ae700000000a00 */
[----:B------:R-:W3:Y:S01]  /*6940*/  LDC.64 R10, c[0x0][0x2e8] ;  /* 0x0000ba00ff0a7b82 */ /* 0x000ee20000000a00 */
[----:B0-----:R-:W-:-:S05]  /*6950*/  IMAD.WIDE.U32 R2, R0, 0x10, R2 ;  /* 0x0000001000027825 */ /* 0x001fca00078e0002 */
[----:B------:R0:W-:Y:S01]  /*6960*/  STG.E.128 desc[UR4][R2.64], R52 ;  /* 0x0000003402007986 */ /* 0x0001e2000c101d04 */
[----:B--2---:R-:W-:-:S05]  /*6970*/  IMAD.WIDE.U32 R6, R0, 0x10, R6 ;  /* 0x0000001000067825 */ /* 0x004fca00078e0006 */
[----:B------:R0:W-:Y:S01]  /*6980*/  STG.E.128 desc[UR4][R6.64], R20 ;  /* 0x0000001406007986 */ /* 0x0001e2000c101d04 */
[----:B-1----:R-:W-:-:S05]  /*6990*/  IMAD.WIDE.U32 R8, R0, 0x10, R8 ;  /* 0x0000001000087825 */ /* 0x002fca00078e0008 */
[----:B------:R0:W-:Y:S01]  /*69a0*/  STG.E.128 desc[UR4][R8.64], R112 ;  /* 0x0000007008007986 */ /* 0x0001e2000c101d04 */
[C---:B---3--:R-:W-:Y:S01]  /*69b0*/  IMAD.WIDE.U32 R10, R0.reuse, 0x10, R10 ;  /* 0x00000010000a7825 */ /* 0x048fe200078e000a */
[----:B------:R-:W-:-:S04]  /*69c0*/  IADD3 R0, R0, 0x100, RZ ;  /* 0x0000010000007810 */ /* 0x000fc80007ffe0ff */
[----:B------:R0:W-:Y:S03]  /*69d0*/  STG.E.128 desc[UR4][R10.64], R84 ;  /* 0x000000540a007986 */ /* 0x0001e6000c101d04 */
.L_x_2842:
[----:B------:R-:W-:Y:S05]  /*69e0*/  BSYNC B0 ;  /* 0x0000000000007941 */ /* 0x000fea0003800000 */
.L_x_2841:
[----:B------:R-:W-:Y:S01]  /*69f0*/  LOP3.LUT P2, RZ, R4, 0x8, RZ, 0xc0, !PT ;  /* 0x0000000804ff7812 */ /* 0x000fe2000784c0ff */
[----:B------:R-:W-:-:S12]  /*6a00*/  BSSY B0, `(.L_x_2843) ;  /* 0x000000f000007945 */ /* 0x000fd80003800000 */
[----:B------:R-:W-:Y:S05]  /*6a10*/  @!P2 BRA `(.L_x_2844) ;  /* 0x000000000034a947 */ /* 0x000fea0003800000 */
[----:B0-----:R-:W0:Y:S08]  /*6a20*/  LDC.64 R2, c[0x0][0x2d0] ;  /* 0x0000b400ff027b82 */ /* 0x001e300000000a00 */
        /* <DEDUP_REMOVED lines=9> */
[----:B---3--:R-:W-:-:S04]  /*6ac0*/  IMAD.WIDE.U32 R10, R0, 0x10, R10 ;  /* 0x00000010000a7825 */ /* 0x008fc800078e000a */
[----:B------:R-:W-:Y:S01]  /*6ad0*/  VIADD R0, R0, 0x100 ;  /* 0x0000010000007836 */ /* 0x000fe20000000000 */
[----:B------:R0:W-:Y:S06]  /*6ae0*/  STG.E.128 desc[UR4][R10.64], R88 ;  /* 0x000000580a007986 */ /* 0x0001ec000c101d04 */
.L_x_2844:
[----:B------:R-:W-:Y:S05]  /*6af0*/  BSYNC B0 ;  /* 0x0000000000007941 */ /* 0x000fea0003800000 */
.L_x_2843:
        /* <DEDUP_REMOVED lines=16> */
.L_x_2846:
[----:B------:R-:W-:Y:S05]  /*6c00*/  BSYNC B0 ;  /* 0x0000000000007941 */ /* 0x000fea0003800000 */
.L_x_2845:
        /* <DEDUP_REMOVED lines=16> */
.L_x_2848:
[----:B------:R-:W-:Y:S05]  /*6d10*/  BSYNC B0 ;  /* 0x0000000000007941 */ /* 0x000fea0003800000 */
.L_x_2847:
        /* <DEDUP_REMOVED lines=16> */
.L_x_2850:
[----:B------:R-:W-:Y:S05]  /*6e20*/  BSYNC B0 ;  /* 0x0000000000007941 */ /* 0x000fea0003800000 */
.L_x_2849:
[----:B------:R-:W-:Y:S04]  /*6e30*/  BSSY B0, `(.L_x_2851) ;  /* 0x000000f000007945 */ /* 0x000fe80003800000 */
        /* <DEDUP_REMOVED lines=14> */
.L_x_2852:
[----:B------:R-:W-:Y:S05]  /*6f20*/  BSYNC B0 ;  /* 0x0000000000007941 */ /* 0x000fea0003800000 */
.L_x_2851:
        /* <DEDUP_REMOVED lines=15> */
.L_x_2854:
[----:B------:R-:W-:Y:S05]  /*7020*/  BSYNC B0 ;  /* 0x0000000000007941 */ /* 0x000fea0003800000 */
.L_x_2853:
[----:B------:R-:W-:-:S13]  /*7030*/  LOP3.LUT P0, RZ, R4, 0x20, RZ, 0xc0, !PT ;  /* 0x0000002004ff7812 */ /* 0x000fda000780c0ff */
[----:B------:R-:W-:Y:S05]  /*7040*/  @!P0 EXIT ;  /* 0x000000000000894d */ /* 0x000fea0003800000 */
[----:B0-----:R-:W0:Y:S08]  /*7050*/  LDC.64 R2, c[0x0][0x2d0] ;  /* 0x0000b400ff027b82 */ /* 0x001e300000000a00 */
[----:B------:R-:W2:Y:S08]  /*7060*/  LDC.64 R4, c[0x0][0x2d8] ;  /* 0x0000b600ff047b82 */ /* 0x000eb00000000a00 */
[----:B------:R-:W5:Y:S08]  /*7070*/  LDC.64 R6, c[0x0][0x2e0] ;  /* 0x0000b800ff067b82 */ /* 0x000f700000000a00 */
[----:B-1-34-:R-:W1:Y:S01]  /*7080*/  LDC.64 R8, c[0x0][0x2e8] ;  /* 0x0000ba00ff087b82 */ /* 0x01ae620000000a00 */
[----:B0-----:R-:W-:-:S05]  /*7090*/  IMAD.WIDE.U32 R2, R0, 0x10, R2 ;  /* 0x0000001000027825 */ /* 0x001fca00078e0002 */
[----:B------:R-:W-:Y:S01]  /*70a0*/  STG.E.128 desc[UR4][R2.64], R80 ;  /* 0x0000005002007986 */ /* 0x000fe2000c101d04 */
[----:B--2---:R-:W-:-:S05]  /*70b0*/  IMAD.WIDE.U32 R4, R0, 0x10, R4 ;  /* 0x0000001000047825 */ /* 0x004fca00078e0004 */
[----:B------:R-:W-:Y:S01]  /*70c0*/  STG.E.128 desc[UR4][R4.64], R48 ;  /* 0x0000003004007986 */ /* 0x000fe2000c101d04 */
[----:B-----5:R-:W-:-:S05]  /*70d0*/  IMAD.WIDE.U32 R6, R0, 0x10, R6 ;  /* 0x0000001000067825 */ /* 0x020fca00078e0006 */
[----:B------:R-:W-:Y:S01]  /*70e0*/  STG.E.128 desc[UR4][R6.64], R140 ;  /* 0x0000008c06007986 */ /* 0x000fe2000c101d04 */
[----:B-1----:R-:W-:-:S05]  /*70f0*/  IMAD.WIDE.U32 R8, R0, 0x10, R8 ;  /* 0x0000001000087825 */ /* 0x002fca00078e0008 */
[----:B------:R-:W-:Y:S01]  /*7100*/  STG.E.128 desc[UR4][R8.64], R108 ;  /* 0x0000006c08007986 */ /* 0x000fe2000c101d04 */
[----:B------:R-:W-:Y:S05]  /*7110*/  EXIT ;  /* 0x000000000000794d */ /* 0x000fea0003800000 */
.L_x_2823:
[----:B------:R-:W-:Y:S01]  /*7120*/  HFMA2.MMA R8, -RZ, RZ, 0, 9.5367431640625e-07 ;  /* 0x00000010ff087435 */ /* 0x000fe200000001ff */
[----:B------:R-:W-:Y:S02]  /*7130*/  MOV R188, 0x1f ;  /* 0x0000001f00bc7802 */ /* 0x000fe40000000f00 */
[----:B------:R-:W-:-:S08]  /*7140*/  MOV R189, 0xffffffff ;  /* 0xffffffff00bd7802 */ /* 0x000fd00000000f00 */
[----:B0-----:R-:W-:Y:S05]  /*7150*/  WARPSYNC.COLLECTIVE R189, `(.L_x_2855) ;  /* 0x00000000bd087348 */ /* 0x001fea0003c00000 */
[----:B------:R1:W2:Y:S02]  /*7160*/  SHFL.DOWN P4, R191, R2, R8, R188 ;  /* 0x0800000802bf7389 */ /* 0x0002a400000800bc */
[----:B012---:R-:W-:Y:S01]  /*7170*/  ENDCOLLECTIVE ;  /* 0x000000000000791b */ /* 0x007fe20003800000 */
.L_x_2855:
[----:B------:R-:W-:-:S05]  /*7180*/  MOV R190, R191 ;  /* 0x000000bf00be7202 */ /* 0x000fca0000000f00 */
[----:B------:R-:W-:Y:S01]  /*7190*/  FADD.FTZ R190, R190, R2 ;  /* 0x00000002bebe7221 */ /* 0x000fe20000010000 */
[----:B------:R-:W-:-:S07]  /*71a0*/  MOV R2, R9 ;  /* 0x0000000900027202 */ /* 0x000fce0000000f00 */
[----:B------:R-:W-:Y:S05]  /*71b0*/  WARPSYNC.COLLECTIVE R189, `(.L_x_2856) ;  /* 0x00000000bd087348 */ /* 0x000fea0003c00000 */
[----:B------:R0:W1:Y:S02]  /*71c0*/  SHFL.DOWN P4, R191, R2, R8, R188 ;  /* 0x0800000802bf7389 */ /* 0x00006400000800bc */
[----:B01----:R-:W-:Y:S01]  /*71d0*/  ENDCOLLECTIVE ;  /* 0x000000000000791b */ /* 0x003fe20003800000 */
.L_x_2856:
[----:B------:R-:W-:Y:S01]  /*71e0*/  HFMA2.MMA R8, -RZ, RZ, 0, 4.76837158203125e-07 ;  /* 0x00000008ff087435 */ /* 0x000fe200000001ff */
[----:B------:R-:W-:Y:S01]  /*71f0*/  MOV R2, R190 ;  /* 0x000000be00027202 */ /* 0x000fe20000000f00 */
[----:B------:R-:W-:-:S09]  /*7200*/  FADD.FTZ R9, R191, R9 ;  /* 0x00000009bf097221 */ /* 0x000fd20000010000 */
[----:B------:R-:W-:Y:S05]  /*7210*/  WARPSYNC.COLLECTIVE R189, `(.L_x_2857) ;  /* 0x00000000bd087348 */ /* 0x000fea0003c00000 */
[----:B------:R0:W1:Y:S02]  /*7220*/  SHFL.DOWN P4, R191, R2, R8, R188 ;  /* 0x0800000802bf7389 */ /* 0x00006400000800bc */
[----:B01----:R-:W-:Y:S01]  /*7230*/  ENDCOLLECTIVE ;  /* 0x000000000000791b */ /* 0x003fe20003800000 */
.L_x_2857:
[----:B------:R-:W-:Y:S01]  /*7240*/  MOV R2, R9 ;  /* 0x0000000900027202 */ /* 0x000fe20000000f00 */
[----:B------:R-:W-:-:S07]  /*7250*/  FADD.FTZ R190, R190, R191 ;  /* 0x000000bfbebe7221 */ /* 0x000fce0000010000 */
[----:B------:R-:W-:Y:S05]  /*7260*/  WARPSYNC.COLLECTIVE R189, `(.L_x_2858) ;  /* 0x00000000bd087348 */ /* 0x000fea0003c00000 */
[----:B------:R0:W1:Y:S02]  /*7270*/  SHFL.DOWN P4, R191, R2, R8, R188 ;  /* 0x0800000802bf7389 */ /* 0x00006400000800bc */
[----:B01----:R-:W-:Y:S01]  /*7280*/  ENDCOLLECTIVE ;  /* 0x000000000000791b */ /* 0x003fe20003800000 */
.L_x_2858:
[----:B------:R-:W-:Y:S01]  /*7290*/  HFMA2.MMA R8, -RZ, RZ, 0, 2.384185791015625e-07 ;  /* 0x00000004ff087435 */ /* 0x000fe200000001ff */
[----:B------:R-:W-:Y:S01]  /*72a0*/  MOV R2, R190 ;  /* 0x000000be00027202 */ /* 0x000fe20000000f00 */
[----:B------:R-:W-:-:S09]  /*72b0*/  FADD.FTZ R9, R9, R191 ;  /* 0x000000bf09097221 */ /* 0x000fd20000010000 */
[----:B------:R-:W-:Y:S05]  /*72c0*/  WARPSYNC.COLLECTIVE R189, `(.L_x_2859) ;  /* 0x00000000bd087348 */ /* 0x000fea0003c00000 */
[----:B------:R0:W1:Y:S02]  /*72d0*/  SHFL.DOWN P4, R191, R2, R8, R188 ;  /* 0x0800000802bf7389 */ /* 0x00006400000800bc */
[----:B01----:R-:W-:Y:S01]  /*72e0*/  ENDCOLLECTIVE ;  /* 0x000000000000791b */ /* 0x003fe20003800000 */
.L_x_2859:
[----:B------:R-:W-:Y:S01]  /*72f0*/  MOV R2, R9 ;  /* 0x0000000900027202 */ /* 0x000fe20000000f00 */
[----:B------:R-:W-:-:S07]  /*7300*/  FADD.FTZ R190, R190, R191 ;  /* 0x000000bfbebe7221 */ /* 0x000fce0000010000 */
[----:B------:R-:W-:Y:S05]  /*7310*/  WARPSYNC.COLLECTIVE R189, `(.L_x_2860) ;  /* 0x00000000bd087348 */ /* 0x000fea0003c00000 */
[----:B------:R0:W1:Y:S02]  /*7320*/  SHFL.DOWN P4, R191, R2, R8, R188 ;  /* 0x0800000802bf7389 */ /* 0x00006400000800bc */
[----:B01----:R-:W-:Y:S01]  /*7330*/  ENDCOLLECTIVE ;  /* 0x000000000000791b */ /* 0x003fe20003800000 */
.L_x_2860:
[----:B------:R-:W-:Y:S01]  /*7340*/  HFMA2.MMA R8, -RZ, RZ, 0, 1.1920928955078125e-07 ;  /* 0x00000002ff087435 */ /* 0x000fe200000001ff */
[----:B------:R-:W-:Y:S01]  /*7350*/  MOV R2, R190 ;  /* 0x000000be00027202 */ /* 0x000fe20000000f00 */
[----:B------:R-:W-:-:S09]  /*7360*/  FADD.FTZ R9, R9, R191 ;  /* 0x000000bf09097221 */ /* 0x000fd20000010000 */
[----:B------:R-:W-:Y:S05]  /*7370*/  WARPSYNC.COLLECTIVE R189, `(.L_x_2861) ;  /* 0x00000000bd087348 */ /* 0x000fea0003c00000 */
[----:B------:R0:W1:Y:S02]  /*7380*/  SHFL.DOWN P4, R191, R2, R8, R188 ;  /* 0x0800000802bf7389 */ /* 0x00006400000800bc */
[----:B01----:R-:W-:Y:S01]  /*7390*/  ENDCOLLECTIVE ;  /* 0x000000000000791b */ /* 0x003fe20003800000 */
.L_x_2861:
[----:B------:R-:W-:Y:S01]  /*73a0*/  MOV R2, R9 ;  /* 0x0000000900027202 */ /* 0x000fe20000000f00 */
[----:B------:R-:W-:-:S07]  /*73b0*/  FADD.FTZ R190, R190, R191 ;  /* 0x000000bfbebe7221 */ /* 0x000fce0000010000 */
[----:B------:R-:W-:Y:S05]  /*73c0*/  WARPSYNC.COLLECTIVE R189, `(.L_x_2862) ;  /* 0x00000000bd087348 */ /* 0x000fea0003c00000 */
[----:B------:R0:W1:Y:S02]  /*73d0*/  SHFL.DOWN P4, R191, R2, R8, R188 ;  /* 0x0800000802bf7389 */ /* 0x00006400000800bc */
[----:B01----:R-:W-:Y:S01]  /*73e0*/  ENDCOLLECTIVE ;  /* 0x000000000000791b */ /* 0x003fe20003800000 */
.L_x_2862:
[----:B------:R-:W-:Y:S01]  /*73f0*/  HFMA2.MMA R8, -RZ, RZ, 0, 5.9604644775390625e-08 ;  /* 0x00000001ff087435 */ /* 0x000fe200000001ff */
[----:B------:R-:W-:Y:S01]  /*7400*/  MOV R2, R190 ;  /* 0x000000be00027202 */ /* 0x000fe20000000f00 */
[----:B------:R-:W-:-:S09]  /*7410*/  FADD.FTZ R9, R9, R191 ;  /* 0x000000bf09097221 */ /* 0x000fd20000010000 */
[----:B------:R-:W-:Y:S05]  /*7420*/  WARPSYNC.COLLECTIVE R189, `(.L_x_2863) ;  /* 0x00000000bd087348 */ /* 0x000fea0003c00000 */
[----:B------:R0:W1:Y:S02]  /*7430*/  SHFL.DOWN P4, R191, R2, R8, R188 ;  /* 0x0800000802bf7389 */ /* 0x00006400000800bc */
[----:B01----:R-:W-:Y:S01]  /*7440*/  ENDCOLLECTIVE ;  /* 0x000000000000791b */ /* 0x003fe20003800000 */
.L_x_2863:
[----:B------:R-:W-:Y:S02]  /*7450*/  MOV R2, R9 ;  /* 0x0000000900027202 */ /* 0x000fe40000000f00 */
[----:B------:R-:W-:-:S07]  /*7460*/  MOV R192, R191 ;  /* 0x000000bf00c07202 */ /* 0x000fce0000000f00 */
[----:B------:R-:W-:Y:S05]  /*7470*/  WARPSYNC.COLLECTIVE R189, `(.L_x_2864) ;  /* 0x00000000bd087348 */ /* 0x000fea0003c00000 */
[----:B------:R0:W1:Y:S02]  /*7480*/  SHFL.DOWN P4, R191, R2, R8, R188 ;  /* 0x0800000802bf7389 */ /* 0x00006400000800bc */
[----:B01----:R-:W-:Y:S01]  /*7490*/  ENDCOLLECTIVE ;  /* 0x000000000000791b */ /* 0x003fe20003800000 */
.L_x_2864:
[----:B------:R-:W-:Y:S01]  /*74a0*/  MOV R2, R191 ;  /* 0x000000bf00027202 */ /* 0x000fe20000000f00 */
[----:B------:R-:W-:Y:S06]  /*74b0*/  BRA `(.L_x_2865) ;  /* 0xffffffcc00947947 */ /* 0x000fec000383ffff */
.L_x_2866:
        /* <DEDUP_REMOVED lines=12> */
.L_x_3606:


//--------------------- .text._ZN10layer_norm31ln_parallel_residual_bwd_kernelINS_13Kernel_traitsI6__halfffffjLj8192ELj1ELj1ELj8ELj16ENS_18Kernel_traits_baseILj8192ES2_ffffjLj256EEEEELb1ELb0ELb1EEEvNS_9BwdParamsE --------------------------
	.section	.text._ZN10layer_norm31ln_parallel_residual_bwd_kernelINS_13Kernel_traitsI6__halfffffjLj8192ELj1ELj1ELj8ELj16ENS_18Kernel_traits_baseILj8192ES2_ffffjLj256EEEEELb1ELb0ELb1EEEvNS_9BwdParamsE,"ax",@progbits
	.align	128
        .global         _ZN10layer_norm31ln_parallel_residual_bwd_kernelINS_13Kernel_traitsI6__halfffffjLj8192ELj1ELj1ELj8ELj16ENS_18Kernel_traits_baseILj8192ES2_ffffjLj256EEEEELb1ELb0ELb1EEEvNS_9BwdParamsE
        .type           _ZN10layer_norm31ln_parallel_residual_bwd_kernelINS_13Kernel_traitsI6__halfffffjLj8192ELj1ELj1ELj8ELj16ENS_18Kernel_traits_baseILj8192ES2_ffffjLj256EEEEELb1ELb0ELb1EEEvNS_9BwdParamsE,@function
        .size           _ZN10layer_norm31ln_parallel_residual_bwd_kernelINS_13Kernel_traitsI6__halfffffjLj8192ELj1ELj1ELj8ELj16ENS_18Kernel_traits_baseILj8192ES2_ffffjLj256EEEEELb1ELb0ELb1EEEvNS_9BwdParamsE,(.L_x_3607 - _ZN10layer_norm31ln_parallel_residual_bwd_kernelINS_13Kernel_traitsI6__halfffffjLj8192ELj1ELj1ELj8ELj16ENS_18Kernel_traits_baseILj8192ES2_ffffjLj256EEEEELb1ELb0ELb1EEEvNS_9BwdParamsE)
        .other          _ZN10layer_norm31ln_parallel_residual_bwd_kernelINS_13Kernel_traitsI6__halfffffjLj8192ELj1ELj1ELj8ELj16ENS_18Kernel_traits_baseILj8192ES2_ffffjLj256EEEEELb1ELb0ELb1EEEvNS_9BwdParamsE,@"STO_CUDA_ENTRY STV_DEFAULT"
_ZN10layer_norm31ln_parallel_residual_bwd_kernelINS_13Kernel_traitsI6__halfffffjLj8192ELj1ELj1ELj8ELj16ENS_18Kernel_traits_baseILj8192ES2_ffffjLj256EEEEELb1ELb0ELb1EEEvNS_9BwdParamsE:
.text._ZN10layer_norm31ln_parallel_residual_bwd_kernelINS_13Kernel_traitsI6__halfffffjLj8192ELj1ELj1ELj8ELj16ENS_18Kernel_traits_baseILj8192ES2_ffffjLj256EEEEELb1ELb0ELb1EEEvNS_9BwdParamsE:
        /* <DEDUP_REMOVED lines=83> */
.L_x_2867:
        /* <DEDUP_REMOVED lines=26> */
[----:B------:R-:W-:Y:S01]  /*06d0*/  HFMA2.MMA R129, -RZ, RZ, 0, 5.9604644775390625e-08 ;  /* 0x00000001ff817435 */ /* 0x000fe200000001ff */
        /* <DEDUP_REMOVED lines=34> */
[----:B------:R-:W-:Y:S01]  /*0900*/  CS2R R194, SRZ ;  /* 0x0000000000c27805 */ /* 0x000fe2000001ff00 */
[----:B------:R-:W-:-:S02]  /*0910*/  IMAD.MOV.U32 R193, RZ, RZ, RZ ;  /* 0x000000ffffc17224 */ /* 0x000fc400078e00ff */
[----:B--2---:R-:W-:Y:S01]  /*0920*/  HADD2.F32 R2, -RZ, R6.H0_H0 ;  /* 0x20000006ff027230 */ /* 0x004fe20000004100 */
[--C-:B------:R-:W-:Y:S01]  /*0930*/  SHF.R.U64 R47, R6, 0x10, R7.reuse ;  /* 0x00000010062f7819 */ /* 0x100fe20000001207 */
[----:B------:R-:W-:Y:S01]  /*0940*/  HADD2.F32 R0, -RZ, R7.H0_H0 ;  /* 0x20000007ff007230 */ /* 0x000fe20000004100 */
        /* <DEDUP_REMOVED lines=11> */
[----:B-1----:R-:W-:Y:S01]  /*0a00*/  HADD2.F32 R2, -RZ, R8.H0_H0 ;  /* 0x20000008ff027230 */ /* 0x002fe20000004100 */
[----:B------:R-:W-:Y:S01]  /*0a10*/  SHF.R.U32.HI R18, RZ, 0x10, R13 ;  /* 0x00000010ff127819 */ /* 0x000fe2000001160d */
[----:B------:R-:W-:Y:S01]  /*0a20*/  HADD2.F32 R41, -RZ, R41.H0_H0 ;  /* 0x20000029ff297230 */ /* 0x000fe20000004100 */
[----:B------:R-:W-:Y:S01]  /*0a30*/  SHF.R.U64 R16, R14, 0x10, R15 ;  /* 0x000000100e107819 */ /* 0x000fe2000000120f */
[----:B--2---:R-:W-:Y:S01]  /*0a40*/  HADD2.F32 R0, -RZ, R9.H0_H0 ;  /* 0x20000009ff007230 */ /* 0x004fe20000004100 */
[----:B------:R1:W-:Y:S01]  /*0a50*/  STL [R1+0x19c], R2 ;  /* 0x00019c0201007387 */ /* 0x0003e20000100800 */
[----:B------:R-:W-:-:S02]  /*0a60*/  HADD2.F32 R39, -RZ, R39.H0_H0 ;  /* 0x20000027ff277230 */ /* 0x000fc40000004100 */
[----:B------:R-:W-:Y:S01]  /*0a70*/  HADD2.F32 R37, -RZ, R37.H0_H0 ;  /* 0x20000025ff257230 */ /* 0x000fe20000004100 */
[----:B------:R2:W-:Y:S01]  /*0a80*/  STL [R1+0x18c], R0 ;  /* 0x00018c0001007387 */ /* 0x0005e20000100800 */
[----:B------:R-:W-:Y:S01]  /*0a90*/  HADD2.F32 R20, -RZ, R20.H0_H0 ;  /* 0x20000014ff147230 */ /* 0x000fe20000004100 */
[--C-:B------:R-:W-:Y:S01]  /*0aa0*/  SHF.R.U64 R8, R48, 0x10, R49.reuse ;  /* 0x0000001030087819 */ /* 0x100fe20000001231 */
[----:B------:R-:W-:Y:S01]  /*0ab0*/  HADD2.F32 R18, -RZ, R18.H0_H0 ;  /* 0x20000012ff127230 */ /* 0x000fe20000004100 */
[----:B------:R-:W-:Y:S01]  /*0ac0*/  SHF.R.U32.HI R6, RZ, 0x10, R49 ;  /* 0x00000010ff067819 */ /* 0x000fe20000011631 */
[----:B------:R-:W-:Y:S01]  /*0ad0*/  HADD2.F32 R3, -RZ, R52.H0_H0 ;  /* 0x20000034ff037230 */ /* 0x000fe20000004100 */
[----:B0-----:R-:W-:Y:S01]  /*0ae0*/  SHF.R.U64 R4, R52, 0x10, R53 ;  /* 0x0000001034047819 */ /* 0x001fe20000001235 */
[----:B-1----:R-:W-:Y:S01]  /*0af0*/  HADD2.F32 R2, -RZ, R10.H0_H0 ;  /* 0x2000000aff027230 */ /* 0x002fe20000004100 */
[----:B------:R-:W-:Y:S01]  /*0b00*/  SHF.R.U64 R46, R22, 0x10, R23 ;  /* 0x00000010162e7819 */ /* 0x000fe20000001217 */
[----:B------:R-:W-:Y:S01]  /*0b10*/  HADD2.F32 R16, -RZ, R16.H0_H0 ;  /* 0x20000010ff107230 */ /* 0x000fe20000004100 */
[----:B------:R-:W-:Y:S01]  /*0b20*/  SHF.R.U32.HI R10, RZ, 0x10, R33 ;  /* 0x00000010ff0a7819 */ /* 0x000fe20000011621 */
[----:B--2---:R-:W-:Y:S01]  /*0b30*/  HADD2.F32 R0, -RZ, R11.H0_H0 ;  /* 0x2000000bff007230 */ /* 0x004fe20000004100 */
[----:B------:R0:W-:Y:S01]  /*0b40*/  STL [R1+0x17c], R2 ;  /* 0x00017c0201007387 */ /* 0x0001e20000100800 */
[----:B------:R-:W-:Y:S01]  /*0b50*/  HADD2.F32 R8, -RZ, R8.H0_H0 ;  /* 0x20000008ff087230 */ /* 0x000fe20000004100 */
[----:B------:R-:W-:Y:S01]  /*0b60*/  SHF.R.U32.HI R44, RZ, 0x10, R23 ;  /* 0x00000010ff2c7819 */ /* 0x000fe20000011617 */
[----:B------:R-:W-:Y:S01]  /*0b70*/  HADD2.F32 R10, -RZ, R10.H0_H0 ;  /* 0x2000000aff0a7230 */ /* 0x000fe20000004100 */
[----:B------:R1:W-:Y:S01]  /*0b80*/  STL [R1+0x16c], R0 ;  /* 0x00016c0001007387 */ /* 0x0003e20000100800 */
[----:B------:R-:W-:Y:S01]  /*0b90*/  HADD2.F32 R6, -RZ, R6.H0_H0 ;  /* 0x20000006ff067230 */ /* 0x000fe20000004100 */
[--C-:B------:R-:W-:Y:S01]  /*0ba0*/  SHF.R.U64 R42, R24, 0x10, R25.reuse ;  /* 0x00000010182a7819 */ /* 0x100fe20000001219 */
[----:B------:R-:W-:Y:S01]  /*0bb0*/  HADD2.F32 R4, -RZ, R4.H0_H0 ;  /* 0x20000004ff047230 */ /* 0x000fe20000004100 */
[----:B------:R-:W-:Y:S01]  /*0bc0*/  SHF.R.U32.HI R40, RZ, 0x10, R25 ;  /* 0x00000010ff287819 */ /* 0x000fe20000011619 */
[----:B0-----:R-:W-:Y:S01]  /*0bd0*/  HADD2.F32 R2, -RZ, R12.H0_H0 ;  /* 0x2000000cff027230 */ /* 0x001fe20000004100 */
[----:B------:R-:W-:-:S02]  /*0be0*/  SHF.R.U64 R12, R32, 0x10, R33 ;  /* 0x00000010200c7819 */ /* 0x000fc40000001221 */
[--C-:B------:R-:W-:Y:S01]  /*0bf0*/  SHF.R.U64 R38, R26, 0x10, R27.reuse ;  /* 0x000000101a267819 */ /* 0x100fe2000000121b */
[----:B-1----:R-:W-:Y:S01]  /*0c00*/  HADD2.F32 R0, -RZ, R13.H0_H0 ;  /* 0x2000000dff007230 */ /* 0x002fe20000004100 */
[----:B------:R0:W-:Y:S01]  /*0c10*/  STL [R1+0x15c], R2 ;  /* 0x00015c0201007387 */ /* 0x0001e20000100800 */
[----:B------:R-:W-:Y:S01]  /*0c20*/  HADD2.F32 R12, -RZ, R12.H0_H0 ;  /* 0x2000000cff0c7230 */ /* 0x000fe20000004100 */
[----:B------:R-:W-:Y:S02]  /*0c30*/  SHF.R.U32.HI R36, RZ, 0x10, R27 ;  /* 0x00000010ff247819 */ /* 0x000fe4000001161b */
[----:B------:R1:W-:Y:S01]  /*0c40*/  STL [R1+0x14c], R0 ;  /* 0x00014c0001007387 */ /* 0x0003e20000100800 */
[--C-:B------:R-:W-:Y:S02]  /*0c50*/  SHF.R.U64 R19, R28, 0x10, R29.reuse ;  /* 0x000000101c137819 */ /* 0x100fe4000000121d */
[----:B------:R-:W-:Y:S01]  /*0c60*/  SHF.R.U32.HI R17, RZ, 0x10, R29 ;  /* 0x00000010ff117819 */ /* 0x000fe2000001161d */
[----:B------:R-:W-:Y:S01]  /*0c70*/  HADD2.F32 R21, -RZ, R55.H0_H0 ;  /* 0x20000037ff157230 */ /* 0x000fe20000004100 */
[----:B------:R-:W-:Y:S01]  /*0c80*/  SHF.R.U32.HI R13, RZ, 0x10, R31 ;  /* 0x00000010ff0d7819 */ /* 0x000fe2000001161f */
[----:B0-----:R-:W-:Y:S01]  /*0c90*/  HADD2.F32 R2, -RZ, R14.H0_H0 ;  /* 0x2000000eff027230 */ /* 0x001fe20000004100 */
[----:B------:R-:W-:Y:S01]  /*0ca0*/  SHF.R.U32.HI R14, RZ, 0x10, R15 ;  /* 0x00000010ff0e7819 */ /* 0x000fe2000001160f */
[----:B-1----:R-:W-:Y:S01]  /*0cb0*/  HADD2.F32 R0, -RZ, R15.H0_H0 ;  /* 0x2000000fff007230 */ /* 0x002fe20000004100 */
[----:B------:R-:W-:-:S02]  /*0cc0*/  SHF.R.U64 R15, R30, 0x10, R31 ;  /* 0x000000101e0f7819 */ /* 0x000fc4000000121f */
[----:B------:R0:W-:Y:S01]  /*0cd0*/  STL [R1+0x13c], R2 ;  /* 0x00013c0201007387 */ /* 0x0001e20000100800 */
[----:B------:R-:W-:Y:S01]  /*0ce0*/  HADD2.F32 R14, -RZ, R14.H0_H0 ;  /* 0x2000000eff0e7230 */ /* 0x000fe20000004100 */
[--C-:B------:R-:W-:Y:S02]  /*0cf0*/  SHF.R.U64 R11, R34, 0x10, R35.reuse ;  /* 0x00000010220b7819 */ /* 0x100fe40000001223 */
[----:B------:R1:W-:Y:S01]  /*0d00*/  STL [R1+0x12c], R0 ;  /* 0x00012c0001007387 */ /* 0x0003e20000100800 */
[----:B------:R-:W-:Y:S02]  /*0d10*/  SHF.R.U32.HI R9, RZ, 0x10, R35 ;  /* 0x00000010ff097819 */ /* 0x000fe40000011623 */
[--C-:B------:R-:W-:Y:S02]  /*0d20*/  SHF.R.U64 R7, R50, 0x10, R51.reuse ;  /* 0x0000001032077819 */ /* 0x100fe40000001233 */
[----:B------:R-:W-:Y:S01]  /*0d30*/  SHF.R.U32.HI R5, RZ, 0x10, R51 ;  /* 0x00000010ff057819 */ /* 0x000fe20000011633 */
[----:B0-----:R-:W-:-:S02]  /*0d40*/  HADD2.F32 R2, -RZ, R32.H0_H0 ;  /* 0x20000020ff027230 */ /* 0x001fc40000004100 */
[----:B-1----:R-:W-:-:S03]  /*0d50*/  HADD2.F32 R0, -RZ, R33.H0_H0 ;  /* 0x20000021ff007230 */ /* 0x002fc60000004100 */
[----:B------:R0:W-:Y:S01]  /*0d60*/  STL [R1+0x11c], R2 ;  /* 0x00011c0201007387 */ /* 0x0001e20000100800 */
[----:B------:R-:W-:-:S03]  /*0d70*/  CS2R R32, SRZ ;  /* 0x0000000000207805 */ /* 0x000fc6000001ff00 */
[----:B------:R1:W-:Y:S01]  /*0d80*/  STL [R1+0x10c], R0 ;  /* 0x00010c0001007387 */ /* 0x0003e20000100800 */
[----:B0-----:R-:W-:Y:S02]  /*0d90*/  HADD2.F32 R2, -RZ, R48.H0_H0 ;  /* 0x20000030ff027230 */ /* 0x001fe40000004100 */
[----:B-1----:R-:W-:-:S03]  /*0da0*/  HADD2.F32 R0, -RZ, R49.H0_H0 ;  /* 0x20000031ff007230 */ /* 0x002fc60000004100 */
[----:B------:R0:W-:Y:S04]  /*0db0*/  STL [R1+0xfc], R2 ;  /* 0x0000fc0201007387 */ /* 0x0001e80000100800 */
[----:B------:R1:W-:Y:S04]  /*0dc0*/  STL [R1+0xec], R0 ;  /* 0x0000ec0001007387 */ /* 0x0003e80000100800 */
[----:B------:R2:W-:Y:S01]  /*0dd0*/  STL [R1+0xdc], R3 ;  /* 0x0000dc0301007387 */ /* 0x0005e20000100800 */
[----:B0-----:R-:W-:Y:S01]  /*0de0*/  SHF.R.U32.HI R2, RZ, 0x10, R53 ;  /* 0x00000010ff027819 */ /* 0x001fe20000011635 */
[----:B-1----:R-:W-:-:S04]  /*0df0*/  HADD2.F32 R0, -RZ, R53.H0_H0 ;  /* 0x20000035ff007230 */ /* 0x002fc80000004100 */
[----:B------:R-:W-:Y:S02]  /*0e00*/  HADD2.F32 R2, -RZ, R2.H0_H0 ;  /* 0x20000002ff027230 */ /* 0x000fe40000004100 */
[----:B--2---:R-:W-:Y:S01]  /*0e10*/  HADD2.F32 R3, -RZ, R22.H0_H0 ;  /* 0x20000016ff037230 */ /* 0x004fe20000004100 */
[----:B------:R0:W-:Y:S01]  /*0e20*/  STL [R1+0xcc], R0 ;  /* 0x0000cc0001007387 */ /* 0x0001e20000100800 */
[----:B------:R-:W-:-:S03]  /*0e30*/  HADD2.F32 R22, -RZ, R54.H0_H0 ;  /* 0x20000036ff167230 */ /* 0x000fc60000004100 */
[----:B------:R1:W-:Y:S01]  /*0e40*/  STL [R1+0x1b8], R3 ;  /* 0x0001b80301007387 */ /* 0x0003e20000100800 */
[----:B0-----:R-:W-:Y:S02]  /*0e50*/  HADD2.F32 R0, -RZ, R23.H0_H0 ;  /* 0x20000017ff007230 */ /* 0x001fe40000004100 */
[----:B-1----:R-:W-:-:S03]  /*0e60*/  HADD2.F32 R3, -RZ, R24.H0_H0 ;  /* 0x20000018ff037230 */ /* 0x002fc60000004100 */
[----:B------:R0:W-:Y:S04]  /*0e70*/  STL [R1+0x1a8], R0 ;  /* 0x0001a80001007387 */ /* 0x0001e80000100800 */
[----:B------:R1:W-:Y:S01]  /*0e80*/  STL [R1+0x198], R3 ;  /* 0x0001980301007387 */ /* 0x0003e20000100800 */
[----:B0-----:R-:W-:Y:S01]  /*0e90*/  HADD2.F32 R0, -RZ, R25.H0_H0 ;  /* 0x20000019ff007230 */ /* 0x001fe20000004100 */
[----:B------:R-:W-:Y:S01]  /*0ea0*/  CS2R R24, SRZ ;  /* 0x0000000000187805 */ /* 0x000fe2000001ff00 */
        /* <DEDUP_REMOVED lines=24> */
[----:B-1----:R-:W-:-:S04]  /*1030*/  SHF.R.U64 R3, R54, 0x10, R55 ;  /* 0x0000001036037819 */ /* 0x002fc80000001237 */
[----:B------:R0:W-:Y:S04]  /*1040*/  STL [R1+0xe8], R0 ;  /* 0x0000e80001007387 */ /* 0x0001e80000100800 */
[----:B------:R1:W-:Y:S04]  /*1050*/  STL [R1+0xd8], R22 ;  /* 0x0000d81601007387 */ /* 0x0003e80000100800 */
[----:B------:R2:W-:Y:S01]  /*1060*/  STL [R1+0xc8], R21 ;  /* 0x0000c81501007387 */ /* 0x0005e20000100800 */
[----:B0-----:R-:W-:-:S03]  /*1070*/  SHF.R.U32.HI R0, RZ, 0x10, R55 ;  /* 0x00000010ff007819 */ /* 0x001fc60000011637 */
[----:B------:R-:W-:Y:S01]  /*1080*/  STL [R1+0xbc], RZ ;  /* 0x0000bcff01007387 */ /* 0x000fe20000100800 */
[----:B-1----:R-:W-:Y:S01]  /*1090*/  CS2R R22, SRZ ;  /* 0x0000000000167805 */ /* 0x002fe2000001ff00 */
[----:B------:R-:W-:Y:S02]  /*10a0*/  HADD2.F32 R0, -RZ, R0.H0_H0 ;  /* 0x20000000ff007230 */ /* 0x000fe40000004100 */
[----:B------:R-:W-:Y:S01]  /*10b0*/  STL [R1+0xb8], RZ ;  /* 0x0000b8ff01007387 */ /* 0x000fe20000100800 */
[----:B--2---:R-:W-:-:S03]  /*10c0*/  MOV R21, RZ ;  /* 0x000000ff00157202 */ /* 0x004fc60000000f00 */
        /* <DEDUP_REMOVED lines=91> */
[----:B------:R0:W-:Y:S04]  /*1680*/  STL [R1+0xc0], R0 ;  /* 0x0000c00001007387 */ /* 0x0001e80000100800 */
[----:B------:R0:W-:Y:S02]  /*1690*/  STL [R1+0xd0], R2 ;  /* 0x0000d00201007387 */ /* 0x0001e40000100800 */
.L_x_2877:
[----:B01----:R-:W0:Y:S01]  /*16a0*/  S2R R6, SR_TID.X ;  /* 0x0000000000067919 */ /* 0x003e220000002100 */
[----:B------:R-:W-:Y:S01]  /*16b0*/  IMAD R4, R155, UR8, RZ ;  /* 0x000000089b047c24 */ /* 0x000fe2000f8e02ff */
[----:B------:R-:W1:Y:S01]  /*16c0*/  LDC.64 R2, c[0x0][0x250] ;  /* 0x00009400ff027b82 */ /* 0x000e620000000a00 */
[----:B--2---:R-:W2:Y:S03]  /*16d0*/  LDL R175, [R1+0x198] ;  /* 0x0001980001af7983 */ /* 0x004ea60000100800 */
[----:B------:R-:W-:Y:S01]  /*16e0*/  SHF.R.S32.HI R5, RZ, 0x1f, R4 ;  /* 0x0000001fff057819 */ /* 0x000fe20000011404 */
[----:B------:R-:W3:Y:S03]  /*16f0*/  LDL R174, [R1+0x19c] ;  /* 0x00019c0001ae7983 */ /* 0x000ee60000100800 */
[----:B------:R-:W4:Y:S01]  /*1700*/  LDC.64 R182, c[0x0][0x2c0] ;  /* 0x0000b000ffb67b82 */ /* 0x000f220000000a00 */
[----:B------:R-:W-:Y:S01]  /*1710*/  LEA.HI R7, R5, R4, RZ, 0x2 ;  /* 0x0000000405077211 */ /* 0x000fe200078f10ff */
[----:B------:R-:W3:Y:S04]  /*1720*/  LDL R178, [R1+0x190] ;  /* 0x0001900001b27983 */ /* 0x000ee80000100800 */
[----:B------:R-:W3:Y:S02]  /*1730*/  LDL R176, [R1+0x194] ;  /* 0x0001940001b07983 */ /* 0x000ee40000100800 */
[----:B------:R-:W4:Y:S02]  /*1740*/  LDC.64 R4, c[0x0][0x258] ;  /* 0x00009600ff047b82 */ /* 0x000f240000000a00 */
[----:B------:R-:W2:Y:S04]  /*1750*/  LDL R177, [R1+0x188] ;  /* 0x0001880001b17983 */ /* 0x000ea80000100800 */
[----:B------:R-:W3:Y:S02]  /*1760*/  LDL R163, [R1+0x18c] ;  /* 0x00018c0001a37983 */ /* 0x000ee40000100800 */
[----:B------:R-:W4:Y:S01]  /*1770*/  LDC.64 R180, c[0x0][0x2b8] ;  /* 0x0000ae00ffb47b82 */ /* 0x000f220000000a00 */
[----:B0-----:R-:W-:-:S07]  /*1780*/  LOP3.LUT R210, R6, 0xff, RZ, 0xc0, !PT ;  /* 0x000000ff06d27812 */ /* 0x001fce00078ec0ff */
[----:B------:R-:W0:Y:S01]  /*1790*/  LDC.64 R160, c[0x0][0x300] ;  /* 0x0000c000ffa07b82 */ /* 0x000e220000000a00 */
[----:B------:R-:W-:-:S04]  /*17a0*/  LEA.HI.SX32 R210, R7, R210, 0x1e ;  /* 0x000000d207d27211 */ /* 0x000fc800078ff2ff */
[----:B------:R-:W-:-:S03]  /*17b0*/  IADD3 R8, R210, 0x100, RZ ;  /* 0x00000100d2087810 */ /* 0x000fc60007ffe0ff */
[----:B------:R-:W0:Y:S01]  /*17c0*/  LDC.64 R168, c[0x0][0x2c8] ;  /* 0x0000b200ffa87b82 */ /* 0x000e220000000a00 */
[----:B------:R-:W-:Y:S01]  /*17d0*/  SHF.L.U32 R162, R8, 0x4, RZ ;  /* 0x0000000408a27819 */ /* 0x000fe200000006ff */
[----:B-1----:R-:W-:Y:S01]  /*17e0*/  IMAD.WIDE R2, R155, 0x4, R2 ;  /* 0x000000049b027825 */ /* 0x002fe200078e0202 */
[----:B------:R-:W-:Y:S02]  /*17f0*/  SHF.R.U32.HI R159, RZ, 0x1c, R8 ;  /* 0x0000001cff9f7819 */ /* 0x000fe40000011608 */
[----:B------:R-:W-:Y:S02]  /*1800*/  IADD3 R76, P1, R162, UR12, RZ ;  /* 0x0000000ca24c7c10 */ /* 0x000fe4000ff3e0ff */
[----:B------:R1:W3:Y:S02]  /*1810*/  LDG.E R189, desc[UR4][R2.64] ;  /* 0x0000000402bd7981 */ /* 0x0002e4000c1e1900 */
[----:B------:R-:W-:Y:S01]  /*1820*/  IADD3.X R77, R159, UR13, RZ, P1, !PT ;  /* 0x0000000d9f4d7c10 */ /* 0x000fe20008ffe4ff */
[----:B----4-:R-:W-:-:S04]  /*1830*/  IMAD.WIDE.U32 R80, R8, 0x10, R182 ;  /* 0x0000001008507825 */ /* 0x010fc800078e00b6 */
[----:B------:R-:W-:Y:S01]  /*1840*/  IMAD.WIDE.U32 R84, R8, 0x10, R180 ;  /* 0x0000001008547825 */ /* 0x000fe200078e00b4 */
[----:B------:R-:W4:Y:S03]  /*1850*/  LDG.E.128 R76, desc[UR4][R76.64] ;  /* 0x000000044c4c7981 */ /* 0x000f26000c1e1d00 */
[----:B-1----:R-:W-:Y:S01]  /*1860*/  IMAD.WIDE R2, R155, 0x4, R4 ;  /* 0x000000049b027825 */ /* 0x002fe200078e0204 */
[----:B------:R-:W2:Y:S04]  /*1870*/  LDG.E.128 R80, desc[UR4][R80.64] ;  /* 0x0000000450507981 */ /* 0x000ea8000c1e1d00 */
[----:B------:R1:W4:Y:S04]  /*1880*/  LDG.E R20, desc[UR4][R2.64] ;  /* 0x0000000402147981 */ /* 0x000328000c1e1900 */
[----:B------:R-:W3:Y:S01]  /*1890*/  LDG.E.128 R84, desc[UR4][R84.64] ;  /* 0x0000000454547981 */ /* 0x000ee2000c1e1d00 */
[----:B0-----:R-:W-:-:S04]  /*18a0*/  ISETP.NE.U32.AND P1, PT, R160, RZ, PT ;  /* 0x000000ffa000720c */ /* 0x001fc80003f25070 */
[----:B------:R-:W-:-:S13]  /*18b0*/  ISETP.NE.AND.EX P1, PT, R161, RZ, PT, P1 ;  /* 0x000000ffa100720c */ /* 0x000fda0003f25310 */
[----:B------:R-:W0:Y:S08]  /*18c0*/  @P1 LDC.64 R4, c[0x0][0x248] ;  /* 0x00009200ff041b82 */ /* 0x000e300000000a00 */
[----:B------:R-:W0:Y:S01]  /*18d0*/  @P1 LDC.64 R12, c[0x0][0x248] ;  /* 0x00009200ff0c1b82 */ /* 0x000e220000000a00 */
[----:B------:R-:W-:-:S07]  /*18e0*/  SHF.L.U32 R170, R210, 0x2, RZ ;  /* 0x00000002d2aa7819 */ /* 0x000fce00000006ff */
[----:B------:R-:W0:Y:S01]  /*18f0*/  @P1 LDC.64 R100, c[0x0][0x248] ;  /* 0x00009200ff641b82 */ /* 0x000e220000000a00 */
[----:B------:R-:W-:-:S07]  /*1900*/  SHF.R.U32.HI R145, RZ, 0x1e, R210 ;  /* 0x0000001eff917819 */ /* 0x000fce00000116d2 */
[----:B-1----:R-:W1:Y:S01]  /*1910*/  @P1 LDC.64 R2, c[0x0][0x248] ;  /* 0x00009200ff021b82 */ /* 0x002e620000000a00 */
[----:B0-----:R-:W-:Y:S02]  /*1920*/  @P1 IADD3 R4, P2, R170, R4, RZ ;  /* 0x00000004aa041210 */ /* 0x001fe40007f5e0ff */
[----:B------:R-:W-:Y:S02]  /*1930*/  IADD3 R115, R210, 0x200, RZ ;  /* 0x00000200d2737810 */ /* 0x000fe40007ffe0ff */
[----:B------:R-:W-:Y:S02]  /*1940*/  @P1 IADD3.X R5, R145, R5, RZ, P2, !PT ;  /* 0x0000000591051210 */ /* 0x000fe400017fe4ff */
[----:B------:R-:W-:Y:S01]  /*1950*/  SHF.L.U32 R166, R8, 0x2, RZ ;  /* 0x0000000208a67819 */ /* 0x000fe200000006ff */
[----:B------:R-:W0:Y:S01]  /*1960*/  @P1 LDC.64 R112, c[0x0][0x248] ;  /* 0x00009200ff701b82 */ /* 0x000e220000000a00 */
[----:B------:R-:W-:Y:S01]  /*1970*/  IMAD.SHL.U32 R136, R115, 0x4, RZ ;  /* 0x0000000473887824 */ /* 0x000fe200078e00ff */
[----:B------:R1:W5:Y:S01]  /*1980*/  @P1 LDG.E R17, desc[UR4][R4.64] ;  /* 0x0000000404111981 */ /* 0x000362000c1e1900 */
[----:B------:R-:W-:-:S02]  /*1990*/  SHF.R.U32.HI R146, RZ, 0x1e, R8 ;  /* 0x0000001eff927819 */ /* 0x000fc40000011608 */
[----:B------:R-:W-:Y:S02]  /*19a0*/  @P1 IADD3 R12, P3, R166, R12, RZ ;  /* 0x0000000ca60c1210 */ /* 0x000fe40007f7e0ff */
[----:B------:R-:W-:Y:S01]  /*19b0*/  IADD3 R116, R210, 0x300, RZ ;  /* 0x00000300d2747810 */ /* 0x000fe20007ffe0ff */
[----:B------:R-:W3:Y:S01]  /*19c0*/  @P1 LDC.64 R6, c[0x0][0x248] ;  /* 0x00009200ff061b82 */ /* 0x000ee20000000a00 */
[----:B------:R-:W-:Y:S02]  /*19d0*/  @P1 IADD3.X R13, R146, R13, RZ, P3, !PT ;  /* 0x0000000d920d1210 */ /* 0x000fe40001ffe4ff */
[----:B------:R-:W-:-:S05]  /*19e0*/  SHF.R.U32.HI R137, RZ, 0x1e, R115 ;  /* 0x0000001eff897819 */ /* 0x000fca0000011673 */
[----:B-1----:R-:W1:Y:S01]  /*19f0*/  @P1 LDC.64 R4, c[0x0][0x248] ;  /* 0x00009200ff041b82 */ /* 0x002e620000000a00 */
[----:B------:R-:W-:Y:S01]  /*1a00*/  @P1 IADD3 R100, P2, R136, R100, RZ ;  /* 0x0000006488641210 */ /* 0x000fe20007f5e0ff */
[----:B------:R0:W5:Y:S01]  /*1a10*/  @P1 LDG.E R16, desc[UR4][R12.64] ;  /* 0x000000040c101981 */ /* 0x000162000c1e1900 */
[----:B------:R-:W-:Y:S02]  /*1a20*/  SHF.L.U32 R143, R116, 0x2, RZ ;  /* 0x00000002748f7819 */ /* 0x000fe400000006ff */
[----:B------:R-:W-:Y:S02]  /*1a30*/  @P1 IADD3.X R101, R137, R101, RZ, P2, !PT ;  /* 0x0000006589651210 */ /* 0x000fe400017fe4ff */
[----:B------:R-:W-:Y:S02]  /*1a40*/  SHF.R.U32.HI R142, RZ, 0x1e, R116 ;  /* 0x0000001eff8e7819 */ /* 0x000fe40000011674 */
[----:B------:R-:W-:Y:S01]  /*1a50*/  @P1 IADD3 R2, P2, R143, R2, RZ ;  /* 0x000000028f021210 */ /* 0x000fe20007f5e0ff */
[----:B------:R0:W5:Y:S01]  /*1a60*/  @P1 LDG.E R15, desc[UR4][R100.64] ;  /* 0x00000004640f1981 */ /* 0x000162000c1e1900 */
[----:B------:R-:W-:-:S02]  /*1a70*/  IADD3 R120, R210, 0x400, RZ ;  /* 0x00000400d2787810 */ /* 0x000fc40007ffe0ff */
[----:B0-----:R-:W-:Y:S02]  /*1a80*/  SHF.L.U32 R13, R116, 0x4, RZ ;  /* 0x00000004740d7819 */ /* 0x001fe400000006ff */
[----:B------:R-:W-:Y:S01]  /*1a90*/  @P1 IADD3.X R3, R142, R3, RZ, P2, !PT ;  /* 0x000000038e031210 */ /* 0x000fe200017fe4ff */
[----:B------:R-:W-:Y:S01]  /*1aa0*/  IMAD.SHL.U32 R141, R120, 0x4, RZ ;  /* 0x00000004788d7824 */ /* 0x000fe200078e00ff */
[----:B------:R-:W-:Y:S02]  /*1ab0*/  SHF.R.U32.HI R12, RZ, 0x1c, R116 ;  /* 0x0000001cff0c7819 */ /* 0x000fe40000011674 */
[----:B------:R-:W-:Y:S01]  /*1ac0*/  IADD3 R100, P2, R13, UR12, RZ ;  /* 0x0000000c0d647c10 */ /* 0x000fe2000ff5e0ff */
[----:B------:R0:W5:Y:S01]  /*1ad0*/  @P1 LDG.E R14, desc[UR4][R2.64] ;  /* 0x00000004020e1981 */ /* 0x000162000c1e1900 */
[----:B------:R-:W-:Y:S02]  /*1ae0*/  IADD3 R144, R210, 0x600, RZ ;  /* 0x00000600d2907810 */ /* 0x000fe40007ffe0ff */
[----:B------:R-:W-:-:S02]  /*1af0*/  IADD3.X R101, R12, UR13, RZ, P2, !PT ;  /* 0x0000000d0c657c10 */ /* 0x000fc400097fe4ff */
[----:B------:R-:W-:Y:S02]  /*1b00*/  SHF.R.U32.HI R138, RZ, 0x1e, R120 ;  /* 0x0000001eff8a7819 */ /* 0x000fe40000011678 */
[----:B------:R-:W-:Y:S02]  /*1b10*/  @P1 IADD3 R112, P3, R141, R112, RZ ;  /* 0x000000708d701210 */ /* 0x000fe40007f7e0ff */
[----:B------:R-:W-:Y:S02]  /*1b20*/  SHF.L.U32 R172, R144, 0x2, RZ ;  /* 0x0000000290ac7819 */ /* 0x000fe400000006ff */
[C---:B------:R-:W-:Y:S02]  /*1b30*/  SHF.L.U32 R19, R115.reuse, 0x4, RZ ;  /* 0x0000000473137819 */ /* 0x040fe400000006ff */
[C---:B------:R-:W-:Y:S02]  /*1b40*/  IADD3 R132, R210.reuse, 0x500, RZ ;  /* 0x00000500d2847810 */ /* 0x040fe40007ffe0ff */
[----:B------:R-:W-:Y:S01]  /*1b50*/  SHF.R.U32.HI R18, RZ, 0x1c, R115 ;  /* 0x0000001cff127819 */ /* 0x000fe20000011673 */
[----:B------:R-:W-:Y:S01]  /*1b60*/  IMAD.WIDE.U32 R92, R115, 0x10, R182 ;  /* 0x00000010735c7825 */ /* 0x000fe200078e00b6 */
[----:B0-----:R-:W-:Y:S01]  /*1b70*/  @P0 LEA R2, P2, R210, R168, 0x4 ;  /* 0x000000a8d2020211 */ /* 0x001fe200078420ff */
[----:B------:R-:W4:Y:S01]  /*1b80*/  LDG.E.128 R100, desc[UR4][R100.64] ;  /* 0x0000000464647981 */ /* 0x000f22000c1e1d00 */
[----:B------:R-:W-:-:S02]  /*1b90*/  @P1 IADD3.X R113, R138, R113, RZ, P3, !PT ;  /* 0x000000718a711210 */ /* 0x000fc40001ffe4ff */
[----:B------:R-:W-:Y:S01]  /*1ba0*/  @P0 LEA.HI.X R3, R210, R169, RZ, 0x4, P2 ;  /* 0x000000a9d2030211 */ /* 0x000fe200010f24ff */
[----:B------:R-:W-:Y:S01]  /*1bb0*/  IMAD.WIDE.U32 R96, R115, 0x10, R180 ;  /* 0x0000001073607825 */ /* 0x000fe200078e00b4 */
[----:B------:R-:W-:Y:S01]  /*1bc0*/  SHF.R.U32.HI R158, RZ, 0x1e, R144 ;  /* 0x0000001eff9e7819 */ /* 0x000fe20000011690 */
[----:B------:R0:W5:Y:S01]  /*1bd0*/  @P1 LDG.E R11, desc[UR4][R112.64] ;  /* 0x00000004700b1981 */ /* 0x000162000c1e1900 */
[----:B-1----:R-:W-:Y:S02]  /*1be0*/  @P1 IADD3 R4, P3, R172, R4, RZ ;  /* 0x00000004ac041210 */ /* 0x002fe40007f7e0ff */
[----:B------:R-:W-:Y:S01]  /*1bf0*/  IADD3 R88, P4, R19, UR12, RZ ;  /* 0x0000000c13587c10 */ /* 0x000fe2000ff9e0ff */
[----:B------:R1:W5:Y:S01]  /*1c00*/  @P0 LDG.E.128 R36, desc[UR4][R2.64] ;  /* 0x0000000402240981 */ /* 0x000362000c1e1d00 */
[----:B------:R-:W-:Y:S02]  /*1c10*/  SHF.L.U32 R140, R132, 0x2, RZ ;  /* 0x00000002848c7819 */ /* 0x000fe400000006ff */
[----:B------:R-:W-:Y:S01]  /*1c20*/  @P1 IADD3.X R5, R158, R5, RZ, P3, !PT ;  /* 0x000000059e051210 */ /* 0x000fe20001ffe4ff */
[----:B------:R-:W4:Y:S01]  /*1c30*/  LDG.E.128 R92, desc[UR4][R92.64] ;  /* 0x000000045c5c7981 */ /* 0x000f22000c1e1d00 */
[----:B------:R-:W-:-:S02]  /*1c40*/  IADD3.X R89, R18, UR13, RZ, P4, !PT ;  /* 0x0000000d12597c10 */ /* 0x000fc4000a7fe4ff */
[-C--:B0-----:R-:W-:Y:S01]  /*1c50*/  @P0 LEA R112, P3, R8, R168.reuse, 0x4 ;  /* 0x000000a808700211 */ /* 0x081fe200078620ff */
[----:B------:R0:W5:Y:S01]  /*1c60*/  @P1 LDG.E R9, desc[UR4][R4.64] ;  /* 0x0000000404091981 */ /* 0x000162000c1e1900 */
[----:B------:R-:W-:Y:S02]  /*1c70*/  SHF.R.U32.HI R139, RZ, 0x1e, R132 ;  /* 0x0000001eff8b7819 */ /* 0x000fe40000011684 */
[C---:B-1----:R-:W-:Y:S01]  /*1c80*/  @P0 LEA R2, P2, R115.reuse, R168, 0x4 ;  /* 0x000000a873020211 */ /* 0x042fe200078420ff */
[----:B---3--:R-:W-:Y:S01]  /*1c90*/  FADD.FTZ R222, R84, R222 ;  /* 0x000000de54de7221 */ /* 0x008fe20000010000 */
[----:B------:R-:W-:Y:S01]  /*1ca0*/  @P1 IADD3 R6, P4, R140, R6, RZ ;  /* 0x000000068c061210 */ /* 0x000fe20007f9e0ff */
[----:B------:R-:W-:Y:S01]  /*1cb0*/  VIADD R203, R210, 0x700 ;  /* 0x00000700d2cb7836 */ /* 0x000fe20000000000 */
[-C--:B------:R-:W-:Y:S01]  /*1cc0*/  @P0 LEA.HI.X R113, R8, R169.reuse, RZ, 0x4, P3 ;  /* 0x000000a908710211 */ /* 0x080fe200018f24ff */
[----:B------:R-:W-:Y:S01]  /*1cd0*/  IMAD.WIDE.U32 R104, R116, 0x10, R182 ;  /* 0x0000001074687825 */ /* 0x000fe200078e00b6 */
[----:B------:R-:W-:-:S03]  /*1ce0*/  @P0 LEA.HI.X R3, R115, R169, RZ, 0x4, P2 ;  /* 0x000000a973030211 */ /* 0x000fc600010f24ff */
[----:B--2---:R-:W-:Y:S01]  /*1cf0*/  FADD.FTZ R246, R81, R246 ;  /* 0x000000f651f67221 */ /* 0x004fe20000010000 */
[----:B------:R-:W-:Y:S01]  /*1d00*/  @P1 IADD3.X R7, R139, R7, RZ, P4, !PT ;  /* 0x000000078b071210 */ /* 0x000fe200027fe4ff */
[----:B------:R-:W5:Y:S01]  /*1d10*/  @P0 LDG.E.128 R40, desc[UR4][R112.64] ;  /* 0x0000000470280981 */ /* 0x000f62000c1e1d00 */
[-C--:B------:R-:W-:Y:S02]  /*1d20*/  @P0 LEA R114, P3, R116, R168.reuse, 0x4 ;  /* 0x000000a874720211 */ /* 0x080fe400078620ff */
[-C--:B0-----:R-:W-:Y:S01]  /*1d30*/  @P0 LEA R4, P2, R120, R168.reuse, 0x4 ;  /* 0x000000a878040211 */ /* 0x081fe200078420ff */
[----:B------:R0:W5:Y:S01]  /*1d40*/  @P0 LDG.E.128 R44, desc[UR4][R2.64] ;  /* 0x00000004022c0981 */ /* 0x000162000c1e1d00 */
[-C--:B------:R-:W-:Y:S02]  /*1d50*/  @P0 LEA.HI.X R115, R116, R169.reuse, RZ, 0x4, P3 ;  /* 0x000000a974730211 */ /* 0x080fe400018f24ff */
[----:B------:R-:W-:Y:S01]  /*1d60*/  @P0 LEA.HI.X R5, R120, R169, RZ, 0x4, P2 ;  /* 0x000000a978050211 */ /* 0x000fe200010f24ff */
[----:B------:R1:W5:Y:S04]  /*1d70*/  @P1 LDG.E R10, desc[UR4][R6.64] ;  /* 0x00000004060a1981 */ /* 0x000368000c1e1900 */
[----:B------:R2:W5:Y:S01]  /*1d80*/  @P0 LDG.E.128 R52, desc[UR4][R4.64] ;  /* 0x0000000404340981 */ /* 0x000562000c1e1d00 */
[----:B0-----:R-:W-:-:S02]  /*1d90*/  @P0 LEA R2, P3, R132, R168, 0x4 ;  /* 0x000000a884020211 */ /* 0x001fc400078620ff */
[----:B------:R-:W-:Y:S01]  /*1da0*/  SHF.L.U32 R8, R120, 0x4, RZ ;  /* 0x0000000478087819 */ /* 0x000fe200000006ff */
[----:B------:R-:W-:Y:S01]  /*1db0*/  IMAD.WIDE.U32 R108, R116, 0x10, R180 ;  /* 0x00000010746c7825 */ /* 0x000fe200078e00b4 */
[----:B-1----:R-:W-:-:S03]  /*1dc0*/  SHF.L.U32 R6, R132, 0x4, RZ ;  /* 0x0000000484067819 */ /* 0x002fc600000006ff */
[----:B------:R-:W-:Y:S01]  /*1dd0*/  FMUL.FTZ R177, R177, R82 ;  /* 0x00000052b1b17220 */ /* 0x000fe20000410000 */
[----:B------:R-:W-:Y:S01]  /*1de0*/  @P0 LEA.HI.X R3, R132, R169, RZ, 0x4, P3 ;  /* 0x000000a984030211 */ /* 0x000fe200018f24ff */
[----:B------:R-:W-:Y:S01]  /*1df0*/  FADD.FTZ R224, R86, R224 ;  /* 0x000000e056e07221 */ /* 0x000fe20000010000 */
[----:B--2---:R-:W-:Y:S01]  /*1e00*/  SHF.R.U32.HI R5, RZ, 0x1c, R132 ;  /* 0x0000001cff057819 */ /* 0x004fe20000011684 */
[----:B------:R-:W-:Y:S01]  /*1e10*/  FADD.FTZ R221, R85, R221 ;  /* 0x000000dd55dd7221 */ /* 0x000fe20000010000 */
[----:B------:R-:W-:Y:S01]  /*1e20*/  IADD3 R124, P3, R6, UR12, RZ ;  /* 0x0000000c067c7c10 */ /* 0x000fe2000ff7e0ff */
[----:B------:R0:W5:Y:S03]  /*1e30*/  @P0 LDG.E.128 R56, desc[UR4][R2.64] ;  /* 0x0000000402380981 */ /* 0x000166000c1e1d00 */
[----:B------:R-:W-:Y:S01]  /*1e40*/  IADD3.X R125, R5, UR13, RZ, P3, !PT ;  /* 0x0000000d057d7c10 */ /* 0x000fe20009ffe4ff */
[----:B------:R-:W2:Y:S01]  /*1e50*/  LDG.E.128 R96, desc[UR4][R96.64] ;  /* 0x0000000460607981 */ /* 0x000ea2000c1e1d00 */
[----:B------:R-:W-:-:S02]  /*1e60*/  IADD3 R170, P3, R170, UR14, RZ ;  /* 0x0000000eaaaa7c10 */ /* 0x000fc4000ff7e0ff */
[----:B------:R-:W-:Y:S01]  /*1e70*/  SHF.R.U32.HI R7, RZ, 0x1c, R120 ;  /* 0x0000001cff077819 */ /* 0x000fe20000011678 */
[----:B------:R-:W3:Y:S01]  /*1e80*/  LDG.E.128 R88, desc[UR4][R88.64] ;  /* 0x0000000458587981 */ /* 0x000ee2000c1e1d00 */
[----:B------:R-:W-:Y:S02]  /*1e90*/  IADD3.X R171, R145, UR15, RZ, P3, !PT ;  /* 0x0000000f91ab7c10 */ /* 0x000fe40009ffe4ff */
[----:B------:R-:W-:Y:S01]  /*1ea0*/  IADD3 R136, P3, R136, UR14, RZ ;  /* 0x0000000e88887c10 */ /* 0x000fe2000ff7e0ff */
[----:B------:R-:W-:Y:S01]  /*1eb0*/  FADD.FTZ R244, R83, R244 ;  /* 0x000000f453f47221 */ /* 0x000fe20000010000 */
[----:B------:R-:W-:Y:S01]  /*1ec0*/  IADD3 R112, P4, R8, UR12, RZ ;  /* 0x0000000c08707c10 */ /* 0x000fe2000ff9e0ff */
[----:B------:R1:W5:Y:S01]  /*1ed0*/  LDG.E R170, desc[UR4][R170.64] ;  /* 0x00000004aaaa7981 */ /* 0x000362000c1e1900 */
[----:B------:R-:W-:Y:S02]  /*1ee0*/  IADD3.X R137, R137, UR15, RZ, P3, !PT ;  /* 0x0000000f89897c10 */ /* 0x000fe40009ffe4ff */
[----:B0-----:R-:W-:Y:S01]  /*1ef0*/  @P0 LEA R2, P2, R144, R168, 0x4 ;  /* 0x000000a890020211 */ /* 0x001fe200078420ff */
[----:B------:R-:W-:-:S04]  /*1f00*/  IMAD.WIDE.U32 R116, R120, 0x10, R182 ;  /* 0x0000001078747825 */ /* 0x000fc800078e00b6 */
[----:B------:R-:W-:Y:S01]  /*1f10*/  FFMA.FTZ R177, R163, R86, R177 ;  /* 0x00000056a3b17223 */ /* 0x000fe200000100b1 */
[----:B------:R0:W5:Y:S01]  /*1f20*/  LDG.E R165, desc[UR4][R136.64] ;  /* 0x0000000488a57981 */ /* 0x000162000c1e1900 */
[----:B------:R-:W-:Y:S01]  /*1f30*/  IADD3.X R113, R7, UR13, RZ, P4, !PT ;  /* 0x0000000d07717c10 */ /* 0x000fe2000a7fe4ff */
[----:B-1----:R-:W-:Y:S01]  /*1f40*/  FMUL.FTZ R171, R175, R80 ;  /* 0x00000050afab7220 */ /* 0x002fe20000410000 */
[----:B------:R-:W-:Y:S01]  /*1f50*/  @P0 LEA.HI.X R3, R144, R169, RZ, 0x4, P2 ;  /* 0x000000a990030211 */ /* 0x000fe200010f24ff */
[----:B------:R-:W2:Y:S01]  /*1f60*/  LDL R175, [R1+0x180] ;  /* 0x0001800001af7983 */ /* 0x000ea20000100800 */
[----:B0-----:R-:W-:Y:S01]  /*1f70*/  IADD3 R136, P3, R141, UR14, RZ ;  /* 0x0000000e8d887c10 */ /* 0x001fe2000ff7e0ff */
[----:B------:R-:W-:Y:S01]  /*1f80*/  IMAD.WIDE.U32 R120, R120, 0x10, R180 ;  /* 0x0000001078787825 */ /* 0x000fe200078e00b4 */
[----:B------:R-:W-:-:S03]  /*1f90*/  IADD3 R166, P4, R166, UR14, RZ ;  /* 0x0000000ea6a67c10 */ /* 0x000fc6000ff9e0ff */
[----:B------:R-:W-:Y:S01]  /*1fa0*/  FFMA.FTZ R171, R174, R84, R171 ;  /* 0x00000054aeab7223 */ /* 0x000fe200000100ab */
[----:B------:R-:W-:Y:S01]  /*1fb0*/  IADD3.X R137, R138, UR15, RZ, P3, !PT ;  /* 0x0000000f8a897c10 */ /* 0x000fe20009ffe4ff */
[----:B------:R-:W3:Y:S01]  /*1fc0*/  LDL R174, [R1+0x184] ;  /* 0x0001840001ae7983 */ /* 0x000ee20000100800 */
[----:B------:R-:W-:Y:S02]  /*1fd0*/  ISETP.NE.AND P3, PT, RZ, UR9, PT ;  /* 0x00000009ff007c0c */ /* 0x000fe4000bf65270 */
[----:B------:R-:W-:Y:S01]  /*1fe0*/  IADD3.X R167, R146, UR15, RZ, P4, !PT ;  /* 0x0000000f92a77c10 */ /* 0x000fe2000a7fe4ff */
[----:B------:R-:W5:Y:S01]  /*1ff0*/  @P0 LDG.E.128 R60, desc[UR4][R2.64] ;  /* 0x00000004023c0981 */ /* 0x000f62000c1e1d00 */
[----:B------:R-:W-:-:S03]  /*2000*/  FSEL R189, R189, RZ, !P3 ;  /* 0x000000ffbdbd7208 */ /* 0x000fc60005800000 */
[----:B------:R0:W5:Y:S02]  /*2010*/  LDG.E R166, desc[UR4][R166.64] ;  /* 0x00000004a6a67981 */ /* 0x000164000c1e1900 */
[----:B----4-:R-:W-:Y:S02]  /*2020*/  FADD.FTZ R76, -R189, R76 ;  /* 0x0000004cbd4c7221 */ /* 0x010fe40000010100 */
[----:B------:R-:W5:Y:S01]  /*2030*/  LDG.E R157, desc[UR4][R136.64] ;  /* 0x00000004889d7981 */ /* 0x000f62000c1e1900 */
[----:B------:R-:W-:Y:S01]  /*2040*/  LOP3.LUT P2, RZ, R129, 0xff, RZ, 0xc0, !PT ;  /* 0x000000ff81ff7812 */ /* 0x000fe2000784c0ff */
[----:B------:R-:W-:Y:S01]  /*2050*/  FADD.FTZ R245, R80, R245 ;  /* 0x000000f550f57221 */ /* 0x000fe20000010000 */
[----:B------:R-:W-:Y:S01]  /*2060*/  FADD.FTZ R243, R82, R243 ;  /* 0x000000f352f37221 */ /* 0x000fe20000010000 */
[----:B------:R-:W4:Y:S01]  /*2070*/  LDG.E.128 R104, desc[UR4][R104.64] ;  /* 0x0000000468687981 */ /* 0x000f22000c1e1d00 */
[----:B0-----:R-:W-:-:S03]  /*2080*/  FMUL.FTZ R167, R20, R76 ;  /* 0x0000004c14a77220 */ /* 0x001fc60000410000 */
[----:B------:R-:W4:Y:S01]  /*2090*/  LDG.E.128 R108, desc[UR4][R108.64] ;  /* 0x000000046c6c7981 */ /* 0x000f22000c1e1d00 */
[----:B------:R-:W-:-:S03]  /*20a0*/  FFMA.FTZ R26, R84, R167, R26 ;  /* 0x000000a7541a7223 */ /* 0x000fc6000001001a */
[----:B------:R-:W4:Y:S01]  /*20b0*/  LDL R84, [R1+0x178] ;  /* 0x0001780001547983 */ /* 0x000f220000100800 */
[----:B------:R-:W-:Y:S01]  /*20c0*/  IADD3 R2, P4, R143, UR14, RZ ;  /* 0x0000000e8f027c10 */ /* 0x000fe2000ff9e0ff */
[----:B------:R-:W-:Y:S02]  /*20d0*/  FADD.FTZ R223, R87, R223 ;  /* 0x000000df57df7221 */ /* 0x000fe40000010000 */
[----:B------:R-:W5:Y:S01]  /*20e0*/  @P0 LDG.E.128 R48, desc[UR4][R114.64] ;  /* 0x0000000472300981 */ /* 0x000f62000c1e1d00 */
[----:B------:R-:W-:-:S03]  /*20f0*/  IADD3.X R3, R142, UR15, RZ, P4, !PT ;  /* 0x0000000f8e037c10 */ /* 0x000fc6000a7fe4ff */
[----:B------:R-:W4:Y:S04]  /*2100*/  LDG.E.128 R116, desc[UR4][R116.64] ;  /* 0x0000000474747981 */ /* 0x000f28000c1e1d00 */
[----:B------:R0:W5:Y:S01]  /*2110*/  LDG.E R164, desc[UR4][R2.64] ;  /* 0x0000000402a47981 */ /* 0x000162000c1e1900 */
[----:B------:R-:W-:Y:S01]  /*2120*/  FADD.FTZ R77, -R189, R77 ;  /* 0x0000004dbd4d7221 */ /* 0x000fe20000010100 */
[----:B------:R-:W-:-:S04]  /*2130*/  IMAD.WIDE.U32 R128, R132, 0x10, R182 ;  /* 0x0000001084807825 */ /* 0x000fc800078e00b6 */
[C---:B------:R-:W-:Y:S01]  /*2140*/  FADD.FTZ R78, -R189.reuse, R78 ;  /* 0x0000004ebd4e7221 */ /* 0x040fe20000010100 */
[----:B------:R-:W-:Y:S01]  /*2150*/  FADD.FTZ R79, -R189, R79 ;  /* 0x0000004fbd4f7221 */ /* 0x000fe20000010100 */
[----:B------:R-:W-:Y:S01]  /*2160*/  FFMA.FTZ R240, R80, R167, R240 ;  /* 0x000000a750f07223 */ /* 0x000fe200000100f0 */
[----:B------:R-:W4:Y:S01]  /*2170*/  LDG.E.128 R124, desc[UR4][R124.64] ;  /* 0x000000047c7c7981 */ /* 0x000f22000c1e1d00 */
[----:B0-----:R-:W-:Y:S01]  /*2180*/  IADD3 R2, P4, R140, UR14, RZ ;  /* 0x0000000e8c027c10 */ /* 0x001fe2000ff9e0ff */
[----:B------:R-:W-:-:S04]  /*2190*/  IMAD.WIDE.U32 R132, R132, 0x10, R180 ;  /* 0x0000001084847825 */ /* 0x000fc800078e00b4 */
[----:B--2---:R-:W-:Y:S01]  /*21a0*/  FMUL.FTZ R179, R175, R83 ;  /* 0x00000053afb37220 */ /* 0x004fe20000410000 */
[----:B------:R-:W-:Y:S01]  /*21b0*/  IADD3.X R3, R139, UR15, RZ, P4, !PT ;  /* 0x0000000f8b037c10 */ /* 0x000fe2000a7fe4ff */
[----:B------:R-:W-:Y:S01]  /*21c0*/  IMAD.WIDE.U32 R140, R144, 0x10, R182 ;  /* 0x00000010908c7825 */ /* 0x000fe200078e00b6 */
[----:B------:R-:W-:-:S03]  /*21d0*/  SHF.L.U32 R80, R203, 0x2, RZ ;  /* 0x00000002cb507819 */ /* 0x000fc600000006ff */
[C---:B---3--:R-:W-:Y:S01]  /*21e0*/  FADD.FTZ R90, -R189.reuse, R90 ;  /* 0x0000005abd5a7221 */ /* 0x048fe20000010100 */
[C---:B------:R-:W-:Y:S01]  /*21f0*/  FADD.FTZ R91, -R189.reuse, R91 ;  /* 0x0000005bbd5b7221 */ /* 0x040fe20000010100 */
[----:B------:R0:W5:Y:S01]  /*2200*/  LDG.E R4, desc[UR4][R2.64] ;  /* 0x0000000402047981 */ /* 0x000162000c1e1900 */
[----:B------:R-:W-:Y:S01]  /*2210*/  FFMA.FTZ R179, R174, R87, R179 ;  /* 0x00000057aeb37223 */ /* 0x000fe200000100b3 */
[C---:B------:R-:W-:Y:S01]  /*2220*/  FADD.FTZ R88, -R189.reuse, R88 ;  /* 0x00000058bd587221 */ /* 0x040fe20000010100 */
[C---:B------:R-:W-:Y:S01]  /*2230*/  FADD.FTZ R100, -R189.reuse, R100 ;  /* 0x00000064bd647221 */ /* 0x040fe20000010100 */
[----:B------:R-:W-:Y:S01]  /*2240*/  FADD.FTZ R101, -R189, R101 ;  /* 0x00000065bd657221 */ /* 0x000fe20000010100 */
[----:B------:R-:W2:Y:S01]  /*2250*/  LDG.E.128 R112, desc[UR4][R112.64] ;  /* 0x0000000470707981 */ /* 0x000ea2000c1e1d00 */
[----:B0-----:R-:W-:-:S03]  /*2260*/  SHF.L.U32 R3, R144, 0x4, RZ ;  /* 0x0000000490037819 */ /* 0x001fc600000006ff */
[----:B------:R-:W3:Y:S01]  /*2270*/  LDG.E.128 R120, desc[UR4][R120.64] ;  /* 0x0000000478787981 */ /* 0x000ee2000c1e1d00 */
[----:B------:R-:W-:Y:S02]  /*2280*/  SHF.R.U32.HI R2, RZ, 0x1c, R144 ;  /* 0x0000001cff027819 */ /* 0x000fe40000011690 */
[----:B------:R-:W-:Y:S01]  /*2290*/  IADD3 R136, P4, R3, UR12, RZ ;  /* 0x0000000c03887c10 */ /* 0x000fe2000ff9e0ff */
[C---:B------:R-:W-:Y:S01]  /*22a0*/  FADD.FTZ R102, -R189.reuse, R102 ;  /* 0x00000066bd667221 */ /* 0x040fe20000010100 */
[C---:B------:R-:W-:Y:S01]  /*22b0*/  FADD.FTZ R103, -R189.reuse, R103 ;  /* 0x00000067bd677221 */ /* 0x040fe20000010100 */
[----:B------:R-:W-:Y:S01]  /*22c0*/  FADD.FTZ R89, -R189, R89 ;  /* 0x00000059bd597221 */ /* 0x000fe20000010100 */
[----:B------:R-:W-:Y:S01]  /*22d0*/  IADD3.X R137, R2, UR13, RZ, P4, !PT ;  /* 0x0000000d02897c10 */ /* 0x000fe2000a7fe4ff */
[----:B------:R-:W2:Y:S01]  /*22e0*/  LDG.E.128 R132, desc[UR4][R132.64] ;  /* 0x0000000484847981 */ /* 0x000ea2000c1e1d00 */
[----:B------:R-:W-:Y:S01]  /*22f0*/  IADD3 R172, P4, R172, UR14, RZ ;  /* 0x0000000eacac7c10 */ /* 0x000fe2000ff9e0ff */
[----:B----4-:R-:W-:-:S03]  /*2300*/  FADD.FTZ R238, R108, R238 ;  /* 0x000000ee6cee7221 */ /* 0x010fc60000010000 */
[----:B------:R-:W-:Y:S01]  /*2310*/  IADD3.X R173, R158, UR15, RZ, P4, !PT ;  /* 0x0000000f9ead7c10 */ /* 0x000fe2000a7fe4ff */
[----:B------:R-:W-:-:S04]  /*2320*/  IMAD.WIDE.U32 R144, R144, 0x10, R180 ;  /* 0x0000001090907825 */ /* 0x000fc800078e00b4 */
[----:B------:R-:W-:Y:S01]  /*2330*/  FADD.FTZ R237, R109, R237 ;  /* 0x000000ed6ded7221 */ /* 0x000fe20000010000 */
[----:B------:R-:W4:Y:S04]  /*2340*/  LDL R181, [R1+0x17c] ;  /* 0x00017c0001b57983 */ /* 0x000f280000100800 */
[----:B------:R0:W5:Y:S01]  /*2350*/  LDG.E R158, desc[UR4][R172.64] ;  /* 0x00000004ac9e7981 */ /* 0x000162000c1e1900 */
[----:B------:R-:W-:Y:S01]  /*2360*/  FMUL.FTZ R174, R84, R92 ;  /* 0x0000005c54ae7220 */ /* 0x000fe20000410000 */
[C---:B------:R-:W-:Y:S01]  /*2370*/  FMUL.FTZ R182, R20.reuse, R90 ;  /* 0x0000005a14b67220 */ /* 0x040fe20000410000 */
[C---:B------:R-:W-:Y:S01]  /*2380*/  FMUL.FTZ R185, R20.reuse, R91 ;  /* 0x0000005b14b97220 */ /* 0x040fe20000410000 */
[C---:B------:R-:W-:Y:S01]  /*2390*/  FMUL.FTZ R175, R20.reuse, R88 ;  /* 0x0000005814af7220 */ /* 0x040fe20000410000 */
[C---:B------:R-:W-:Y:S01]  /*23a0*/  FMUL.FTZ R187, R20.reuse, R101 ;  /* 0x0000006514bb7220 */ /* 0x040fe20000410000 */
[C---:B------:R-:W-:Y:S01]  /*23b0*/  FMUL.FTZ R188, R20.reuse, R102 ;  /* 0x0000006614bc7220 */ /* 0x040fe20000410000 */
[----:B------:R-:W-:Y:S01]  /*23c0*/  FMUL.FTZ R191, R20, R103 ;  /* 0x0000006714bf7220 */ /* 0x000fe20000410000 */
[----:B------:R-:W4:Y:S01]  /*23d0*/  LDG.E.128 R128, desc[UR4][R128.64] ;  /* 0x0000000480807981 */ /* 0x000f22000c1e1d00 */
[----:B0-----:R-:W-:Y:S01]  /*23e0*/  @P0 LEA R172, P4, R203, R168, 0x4 ;  /* 0x000000a8cbac0211 */ /* 0x001fe200078820ff */
[----:B------:R-:W-:Y:S01]  /*23f0*/  FADD.FTZ R247, R111, R247 ;  /* 0x000000f76ff77221 */ /* 0x000fe20000010000 */
[----:B------:R-:W-:Y:S01]  /*2400*/  FADD.FTZ R248, R110, R248 ;  /* 0x000000f86ef87221 */ /* 0x000fe20000010000 */
[----:B------:R-:W-:Y:S01]  /*2410*/  FADD.FTZ R235, R99, R235 ;  /* 0x000000eb63eb7221 */ /* 0x000fe20000010000 */
[----:B------:R-:W-:Y:S01]  /*2420*/  @P0 LEA.HI.X R173, R203, R169, RZ, 0x4, P4 ;  /* 0x000000a9cbad0211 */ /* 0x000fe200020f24ff */
[----:B------:R-:W4:Y:S04]  /*2430*/  LDG.E.128 R144, desc[UR4][R144.64] ;  /* 0x0000000490907981 */ /* 0x000f28000c1e1d00 */
[----:B------:R0:W5:Y:S01]  /*2440*/  @P0 LDG.E.128 R64, desc[UR4][R172.64] ;  /* 0x00000004ac400981 */ /* 0x000162000c1e1d00 */
[----:B------:R-:W-:-:S03]  /*2450*/  FADD.FTZ R236, R98, R236 ;  /* 0x000000ec62ec7221 */ /* 0x000fc60000010000 */
[----:B------:R-:W4:Y:S04]  /*2460*/  LDG.E.128 R140, desc[UR4][R140.64] ;  /* 0x000000048c8c7981 */ /* 0x000f28000c1e1d00 */
[----:B------:R-:W4:Y:S01]  /*2470*/  LDG.E.128 R136, desc[UR4][R136.64] ;  /* 0x0000000488887981 */ /* 0x000f22000c1e1d00 */
[----:B0-----:R-:W-:Y:S01]  /*2480*/  FMUL.FTZ R172, R20, R77 ;  /* 0x0000004d14ac7220 */ /* 0x001fe20000410000 */
[----:B------:R-:W-:-:S03]  /*2490*/  FMUL.FTZ R173, R178, R81 ;  /* 0x00000051b2ad7220 */ /* 0x000fc60000410000 */
[----:B------:R-:W-:Y:S01]  /*24a0*/  FFMA.FTZ R239, R81, R172, R239 ;  /* 0x000000ac51ef7223 */ /* 0x000fe200000100ef */
[----:B------:R-:W-:Y:S01]  /*24b0*/  FFMA.FTZ R173, R176, R85, R173 ;  /* 0x00000055b0ad7223 */ /* 0x000fe200000100ad */
[----:B------:R-:W3:Y:S01]  /*24c0*/  LDL.LU R81, [R1+0x10] ;  /* 0x0000100001517983 */ /* 0x000ee20000300800 */
[----:B------:R-:W-:Y:S01]  /*24d0*/  FMUL.FTZ R176, R20, R78 ;  /* 0x0000004e14b07220 */ /* 0x000fe20000410000 */
[----:B------:R-:W-:Y:S02]  /*24e0*/  FFMA.FTZ R25, R85, R172, R25 ;  /* 0x000000ac55197223 */ /* 0x000fe40000010019 */
[----:B------:R-:W2:Y:S01]  /*24f0*/  LDL R180, [R1+0x170] ;  /* 0x0001700001b47983 */ /* 0x000ea20000100800 */
[----:B------:R-:W-:-:S03]  /*2500*/  FFMA.FTZ R194, R86, R176, R194 ;  /* 0x000000b056c27223 */ /* 0x000fc600000100c2 */
[----:B------:R-:W4:Y:S04]  /*2510*/  LDL R86, [R1+0x174] ;  /* 0x0001740001567983 */ /* 0x000f280000100800 */
[----:B------:R-:W4:Y:S01]  /*2520*/  LDL.LU R85, [R1+0x14] ;  /* 0x0000140001557983 */ /* 0x000f220000300800 */
[----:B------:R-:W-:-:S03]  /*2530*/  FMUL.FTZ R178, R20, R79 ;  /* 0x0000004f14b27220 */ /* 0x000fc60000410000 */
[----:B------:R-:W4:Y:S01]  /*2540*/  LDL R79, [R1+0x168] ;  /* 0x00016800014f7983 */ /* 0x000f220000100800 */
[----:B------:R-:W-:-:S03]  /*2550*/  FFMA.FTZ R241, R83, R178, R241 ;  /* 0x000000b253f17223 */ /* 0x000fc600000100f1 */
[----:B------:R-:W4:Y:S04]  /*2560*/  LDL R184, [R1+0x16c] ;  /* 0x00016c0001b87983 */ /* 0x000f280000100800 */
[----:B------:R-:W4:Y:S04]  /*2570*/  LDL.LU R84, [R1+0x8] ;  /* 0x0000080001547983 */ /* 0x000f280000300800 */
[----:B------:R-:W4:Y:S01]  /*2580*/  LDL.LU R83, [R1+0x4] ;  /* 0x0000040001537983 */ /* 0x000f220000300800 */
[----:B------:R-:W-:Y:S02]  /*2590*/  SHF.R.U32.HI R78, RZ, 0x1e, R203 ;  /* 0x0000001eff4e7819 */ /* 0x000fe400000116cb */
[----:B------:R-:W-:-:S04]  /*25a0*/  IADD3 R76, P4, R80, UR14, RZ ;  /* 0x0000000e504c7c10 */ /* 0x000fc8000ff9e0ff */
[----:B------:R-:W-:-:S05]  /*25b0*/  IADD3.X R77, R78, UR15, RZ, P4, !PT ;  /* 0x0000000f4e4d7c10 */ /* 0x000fca000a7fe4ff */
[----:B------:R0:W5:Y:S02]  /*25c0*/  LDG.E R163, desc[UR4][R76.64] ;  /* 0x000000044ca37981 */ /* 0x000164000c1e1900 */
[----:B0-----:R-:W0:Y:S01]  /*25d0*/  @P1 LDC.64 R76, c[0x0][0x248] ;  /* 0x00009200ff4c1b82 */ /* 0x001e220000000a00 */
[----:B------:R-:W-:Y:S02]  /*25e0*/  FFMA.FTZ R242, R82, R176, R242 ;  /* 0x000000b052f27223 */ /* 0x000fe400000100f2 */
[----:B------:R-:W4:Y:S01]  /*25f0*/  LDL R82, [R1+0x160] ;  /* 0x0001600001527983 */ /* 0x000f220000100800 */
[----:B0-----:R-:W-:-:S04]  /*2600*/  @P1 IADD3 R76, P4, R80, R76, RZ ;  /* 0x0000004c504c1210 */ /* 0x001fc80007f9e0ff */
[----:B------:R-:W-:-:S05]  /*2610*/  @P1 IADD3.X R77, R78, R77, RZ, P4, !PT ;  /* 0x0000004d4e4d1210 */ /* 0x000fca00027fe4ff */
[----:B------:R0:W5:Y:S01]  /*2620*/  @P1 LDG.E R0, desc[UR4][R76.64] ;  /* 0x000000044c001981 */ /* 0x000162000c1e1900 */
[----:B------:R-:W-:Y:S01]  /*2630*/  FFMA.FTZ R193, R87, R178, R193 ;  /* 0x000000b257c17223 */ /* 0x000fe200000100c1 */
[----:B---3--:R-:W-:-:S05]  /*2640*/  FADD.FTZ R81, R92, R81 ;  /* 0x000000515c517221 */ /* 0x008fca0000010000 */
[----:B------:R1:W-:Y:S01]  /*2650*/  STL [R1+0x10], R81 ;  /* 0x0000105101007387 */ /* 0x0003e20000100800 */
[----:B--2---:R-:W-:Y:S01]  /*2660*/  FMUL.FTZ R180, R180, R93 ;  /* 0x0000005db4b47220 */ /* 0x004fe20000410000 */
[----:B----4-:R-:W-:Y:S02]  /*2670*/  FADD.FTZ R85, R93, R85 ;  /* 0x000000555d557221 */ /* 0x010fe40000010000 */
[----:B-1----:R-:W2:Y:S04]  /*2680*/  LDL R81, [R1+0x164] ;  /* 0x0001640001517983 */ /* 0x002ea80000100800 */
[----:B------:R-:W3:Y:S01]  /*2690*/  LDL.LU R80, [R1+0xc] ;  /* 0x00000c0001507983 */ /* 0x000ee20000300800 */
[----:B------:R-:W-:-:S03]  /*26a0*/  FFMA.FTZ R180, R86, R97, R180 ;  /* 0x0000006156b47223 */ /* 0x000fc600000100b4 */
[----:B------:R-:W0:Y:S01]  /*26b0*/  LDL.LU R77, [R1] ;  /* 0x00000000014d7983 */ /* 0x000e220000300800 */
[----:B------:R-:W-:-:S03]  /*26c0*/  FMUL.FTZ R183, R79, R94 ;  /* 0x0000005e4fb77220 */ /* 0x000fc60000410000 */
[----:B------:R-:W4:Y:S04]  /*26d0*/  LDL R76, [R1+0x158] ;  /* 0x00015800014c7983 */ /* 0x000f280000100800 */
[----:B------:R-:W4:Y:S04]  /*26e0*/  LDL R86, [R1+0x15c] ;  /* 0x00015c0001567983 */ /* 0x000f280000100800 */
[----:B------:R1:W-:Y:S01]  /*26f0*/  STL [R1+0x14], R85 ;  /* 0x0000145501007387 */ /* 0x0003e20000100800 */
[----:B------:R-:W-:-:S03]  /*2700*/  FADD.FTZ R84, R94, R84 ;  /* 0x000000545e547221 */ /* 0x000fc60000010000 */
[----:B-1----:R-:W4:Y:S04]  /*2710*/  LDL.LU R85, [R1+0x40] ;  /* 0x0000400001557983 */ /* 0x002f280000300800 */
[----:B------:R-:W4:Y:S01]  /*2720*/  LDL.LU R79, [R1+0x2c] ;  /* 0x00002c00014f7983 */ /* 0x000f220000300800 */
[----:B------:R-:W-:-:S03]  /*2730*/  FFMA.FTZ R83, R94, R182, R83 ;  /* 0x000000b65e537223 */ /* 0x000fc60000010053 */
[----:B------:R-:W4:Y:S04]  /*2740*/  LDL R78, [R1+0x150] ;  /* 0x00015000014e7983 */ /* 0x000f280000100800 */
[----:B------:R-:W4:Y:S04]  /*2750*/  LDL R87, [R1+0x154] ;  /* 0x0001540001577983 */ /* 0x000f280000100800 */
[----:B------:R1:W-:Y:S04]  /*2760*/  STL [R1+0x8], R84 ;  /* 0x0000085401007387 */ /* 0x0003e80000100800 */
[----:B------:R1:W-:Y:S04]  /*2770*/  STL [R1+0x4], R83 ;  /* 0x0000045301007387 */ /* 0x0003e80000100800 */
[----:B-1----:R-:W4:Y:S04]  /*2780*/  LDL.LU R84, [R1+0x44] ;  /* 0x0000440001547983 */ /* 0x002f280000300800 */
[----:B------:R-:W4:Y:S01]  /*2790*/  LDL.LU R83, [R1+0x28] ;  /* 0x0000280001537983 */ /* 0x000f220000300800 */
[----:B------:R-:W-:Y:S01]  /*27a0*/  FMUL.FTZ R186, R82, R95 ;  /* 0x0000005f52ba7220 */ /* 0x000fe20000410000 */
[----:B------:R-:W-:Y:S01]  /*27b0*/  FFMA.FTZ R183, R184, R98, R183 ;  /* 0x00000062b8b77223 */ /* 0x000fe200000100b7 */
[----:B------:R-:W-:Y:S01]  /*27c0*/  FMUL.FTZ R184, R20, R100 ;  /* 0x0000006414b87220 */ /* 0x000fe20000410000 */
[----:B------:R-:W4:Y:S04]  /*27d0*/  LDL R82, [R1+0x148] ;  /* 0x0001480001527983 */ /* 0x000f280000100800 */
[----:B------:R-:W4:Y:S01]  /*27e0*/  LDL R88, [R1+0x14c] ;  /* 0x00014c0001587983 */ /* 0x000f220000100800 */
[----:B------:R-:W-:Y:S01]  /*27f0*/  FFMA.FTZ R200, R108, R184, R200 ;  /* 0x000000b86cc87223 */ /* 0x000fe200000100c8 */
[----:B------:R-:W-:Y:S01]  /*2800*/  FFMA.FTZ R199, R109, R187, R199 ;  /* 0x000000bb6dc77223 */ /* 0x000fe200000100c7 */
[C---:B---3--:R-:W-:Y:S01]  /*2810*/  FADD.FTZ R80, R95.reuse, R80 ;  /* 0x000000505f507221 */ /* 0x048fe20000010000 */
[----:B0-----:R-:W-:-:S04]  /*2820*/  FFMA.FTZ R77, R95, R185, R77 ;  /* 0x000000b95f4d7223 */ /* 0x001fc8000001004d */
[----:B------:R0:W-:Y:S01]  /*2830*/  STL [R1+0xc], R80 ;  /* 0x00000c5001007387 */ /* 0x0001e20000100800 */
[----:B--2---:R-:W-:-:S03]  /*2840*/  FFMA.FTZ R186, R81, R99, R186 ;  /* 0x0000006351ba7223 */ /* 0x004fc600000100ba */
[----:B------:R1:W-:Y:S01]  /*2850*/  STL [R1], R77 ;  /* 0x0000004d01007387 */ /* 0x0003e20000100800 */
[----:B----4-:R-:W-:-:S03]  /*2860*/  FMUL.FTZ R76, R76, R104 ;  /* 0x000000684c4c7220 */ /* 0x010fc60000410000 */
[----:B------:R-:W2:Y:S04]  /*2870*/  LDL.LU R81, [R1+0x38] ;  /* 0x0000380001517983 */ /* 0x000ea80000300800 */
[----:B0-----:R-:W3:Y:S01]  /*2880*/  LDL.LU R80, [R1+0x34] ;  /* 0x0000340001507983 */ /* 0x001ee20000300800 */
[----:B------:R-:W-:-:S03]  /*2890*/  FFMA.FTZ R108, R86, R108, R76 ;  /* 0x0000006c566c7223 */ /* 0x000fc6000001004c */
[----:B-1----:R-:W4:Y:S01]  /*28a0*/  LDL R77, [R1+0x140] ;  /* 0x00014000014d7983 */ /* 0x002f220000100800 */
[C---:B------:R-:W-:Y:S01]  /*28b0*/  FADD.FTZ R85, R104.reuse, R85 ;  /* 0x0000005568557221 */ /* 0x040fe20000010000 */
[----:B------:R-:W-:-:S05]  /*28c0*/  FFMA.FTZ R79, R104, R184, R79 ;  /* 0x000000b8684f7223 */ /* 0x000fca000001004f */
[----:B------:R0:W-:Y:S01]  /*28d0*/  STL [R1+0x2c], R79 ;  /* 0x00002c4f01007387 */ /* 0x0001e20000100800 */
[----:B------:R-:W-:-:S03]  /*28e0*/  FMUL.FTZ R76, R78, R105 ;  /* 0x000000694e4c7220 */ /* 0x000fc60000410000 */
[----:B0-----:R-:W4:Y:S04]  /*28f0*/  LDL R79, [R1+0x144] ;  /* 0x00014400014f7983 */ /* 0x001f280000100800 */
[----:B------:R0:W-:Y:S04]  /*2900*/  STL [R1+0x40], R85 ;  /* 0x0000405501007387 */ /* 0x0001e80000100800 */
[----:B------:R-:W4:Y:S01]  /*2910*/  LDL.LU R78, [R1+0x3c] ;  /* 0x00003c00014e7983 */ /* 0x000f220000300800 */
[----:B------:R-:W-:-:S03]  /*2920*/  FADD.FTZ R84, R105, R84 ;  /* 0x0000005469547221 */ /* 0x000fc60000010000 */
[----:B------:R-:W4:Y:S01]  /*2930*/  LDL.LU R86, [R1+0x30] ;  /* 0x0000300001567983 */ /* 0x000f220000300800 */
[----:B------:R-:W-:-:S03]  /*2940*/  FFMA.FTZ R83, R105, R187, R83 ;  /* 0x000000bb69537223 */ /* 0x000fc60000010053 */
[----:B0-----:R-:W4:Y:S01]  /*2950*/  LDL R85, [R1+0x138] ;  /* 0x0001380001557983 */ /* 0x001f220000100800 */
[----:B------:R-:W-:-:S03]  /*2960*/  FFMA.FTZ R109, R87, R109, R76 ;  /* 0x0000006d576d7223 */ /* 0x000fc6000001004c */
[----:B------:R0:W-:Y:S04]  /*2970*/  STL [R1+0x44], R84 ;  /* 0x0000445401007387 */ /* 0x0001e80000100800 */
[----:B0-----:R-:W4:Y:S04]  /*2980*/  LDL R84, [R1+0x13c] ;  /* 0x00013c0001547983 */ /* 0x001f280000100800 */
[----:B------:R0:W-:Y:S04]  /*2990*/  STL [R1+0x28], R83 ;  /* 0x0000285301007387 */ /* 0x0001e80000100800 */
[----:B------:R-:W4:Y:S04]  /*29a0*/  LDL.LU R87, [R1+0x70] ;  /* 0x0000700001577983 */ /* 0x000f280000300800 */
[----:B0-----:R-:W4:Y:S01]  /*29b0*/  LDL.LU R83, [R1+0x5c] ;  /* 0x00005c0001537983 */ /* 0x001f220000300800 */
[----:B------:R-:W-:-:S03]  /*29c0*/  FMUL.FTZ R190, R82, R106 ;  /* 0x0000006a52be7220 */ /* 0x000fc60000410000 */
[----:B------:R-:W4:Y:S01]  /*29d0*/  LDL R82, [R1+0x130] ;  /* 0x0001300001527983 */ /* 0x000f220000100800 */
[----:B------:R-:W-:Y:S01]  /*29e0*/  FADD.FTZ R250, R120, R250 ;  /* 0x000000fa78fa7221 */ /* 0x000fe20000010000 */
[C---:B--2---:R-:W-:Y:S01]  /*29f0*/  FADD.FTZ R81, R106.reuse, R81 ;  /* 0x000000516a517221 */ /* 0x044fe20000010000 */
[----:B---3--:R-:W-:-:S04]  /*2a00*/  FFMA.FTZ R80, R106, R188, R80 ;  /* 0x000000bc6a507223 */ /* 0x008fc80000010050 */
[----:B------:R0:W-:Y:S01]  /*2a10*/  STL [R1+0x38], R81 ;  /* 0x0000385101007387 */ /* 0x0001e20000100800 */
[----:B----4-:R-:W-:-:S03]  /*2a20*/  FMUL.FTZ R192, R77, R107 ;  /* 0x0000006b4dc07220 */ /* 0x010fc60000410000 */
[----:B0-----:R-:W2:Y:S04]  /*2a30*/  LDL R81, [R1+0x134] ;  /* 0x0001340001517983 */ /* 0x001ea80000100800 */
[----:B------:R0:W-:Y:S01]  /*2a40*/  STL [R1+0x34], R80 ;  /* 0x0000345001007387 */ /* 0x0001e20000100800 */
[----:B------:R-:W-:-:S03]  /*2a50*/  FADD.FTZ R106, -R189, R112 ;  /* 0x00000070bd6a7221 */ /* 0x000fc60000010100 */
[----:B0-----:R-:W3:Y:S04]  /*2a60*/  LDL.LU R80, [R1+0x74] ;  /* 0x0000740001507983 */ /* 0x001ee80000300800 */
[----:B------:R-:W4:Y:S01]  /*2a70*/  LDL.LU R77, [R1+0x58] ;  /* 0x00005800014d7983 */ /* 0x000f220000300800 */
[----:B------:R-:W-:-:S03]  /*2a80*/  FFMA.FTZ R192, R79, R111, R192 ;  /* 0x0000006f4fc07223 */ /* 0x000fc600000100c0 */
[----:B------:R-:W4:Y:S01]  /*2a90*/  LDL R79, [R1+0x128] ;  /* 0x00012800014f7983 */ /* 0x000f220000100800 */
[C---:B------:R-:W-:Y:S01]  /*2aa0*/  FADD.FTZ R78, R107.reuse, R78 ;  /* 0x0000004e6b4e7221 */ /* 0x040fe20000010000 */
[----:B------:R-:W-:-:S04]  /*2ab0*/  FFMA.FTZ R86, R107, R191, R86 ;  /* 0x000000bf6b567223 */ /* 0x000fc80000010056 */
[----:B------:R0:W-:Y:S01]  /*2ac0*/  STL [R1+0x3c], R78 ;  /* 0x00003c4e01007387 */ /* 0x0001e20000100800 */
[----:B------:R-:W-:Y:S01]  /*2ad0*/  FMUL.FTZ R106, R20, R106 ;  /* 0x0000006a146a7220 */ /* 0x000fe20000410000 */
[----:B------:R-:W-:Y:S02]  /*2ae0*/  FMUL.FTZ R76, R85, R116 ;  /* 0x00000074554c7220 */ /* 0x000fe40000410000 */
[----:B0-----:R-:W4:Y:S04]  /*2af0*/  LDL.LU R78, [R1+0x1c] ;  /* 0x00001c00014e7983 */ /* 0x001f280000300800 */
[----:B------:R0:W-:Y:S01]  /*2b00*/  STL [R1+0x30], R86 ;  /* 0x0000305601007387 */ /* 0x0001e20000100800 */
[----:B------:R-:W-:Y:S01]  /*2b10*/  FFMA.FTZ R205, R120, R106, R205 ;  /* 0x0000006a78cd7223 */ /* 0x000fe200000100cd */
[----:B------:R-:W-:-:S02]  /*2b20*/  FFMA.FTZ R120, R84, R120, R76 ;  /* 0x0000007854787223 */ /* 0x000fc4000001004c */
[----:B0-----:R-:W4:Y:S04]  /*2b30*/  LDL R86, [R1+0x12c] ;  /* 0x00012c0001567983 */ /* 0x001f280000100800 */
[----:B------:R-:W4:Y:S01]  /*2b40*/  LDL.LU R85, [R1+0x68] ;  /* 0x0000680001557983 */ /* 0x000f220000300800 */
[----:B------:R-:W-:-:S03]  /*2b50*/  FFMA.FTZ R83, R116, R106, R83 ;  /* 0x0000006a74537223 */ /* 0x000fc60000010053 */
[----:B------:R-:W4:Y:S04]  /*2b60*/  LDL.LU R84, [R1+0x64] ;  /* 0x0000640001547983 */ /* 0x000f280000300800 */
[----:B------:R0:W-:Y:S04]  /*2b70*/  STL [R1+0x5c], R83 ;  /* 0x00005c5301007387 */ /* 0x0001e80000100800 */
[----:B0-----:R-:W4:Y:S01]  /*2b80*/  LDL R83, [R1+0x120] ;  /* 0x0001200001537983 */ /* 0x001f220000100800 */
[----:B------:R-:W-:Y:S01]  /*2b90*/  FADD.FTZ R113, -R189, R113 ;  /* 0x00000071bd717221 */ /* 0x000fe20000010100 */
[----:B------:R-:W-:Y:S01]  /*2ba0*/  FADD.FTZ R87, R116, R87 ;  /* 0x0000005774577221 */ /* 0x000fe20000010000 */
[----:B------:R-:W-:-:S02]  /*2bb0*/  FMUL.FTZ R76, R82, R117 ;  /* 0x00000075524c7220 */ /* 0x000fc40000410000 */
[----:B------:R-:W-:Y:S01]  /*2bc0*/  FMUL.FTZ R113, R20, R113 ;  /* 0x0000007114717220 */ /* 0x000fe20000410000 */
[----:B------:R-:W-:Y:S01]  /*2bd0*/  FFMA.FTZ R252, R92, R175, R252 ;  /* 0x000000af5cfc7223 */ /* 0x000fe200000100fc */
[----:B------:R-:W-:Y:S01]  /*2be0*/  STL [R1+0x70], R87 ;  /* 0x0000705701007387 */ /* 0x000fe20000100800 */
[C---:B------:R-:W-:Y:S01]  /*2bf0*/  FADD.FTZ R249, R121.reuse, R249 ;  /* 0x000000f979f97221 */ /* 0x040fe20000010000 */
[----:B------:R-:W-:Y:S02]  /*2c00*/  FFMA.FTZ R204, R121, R113, R204 ;  /* 0x0000007179cc7223 */ /* 0x000fe400000100cc */
[----:B------:R-:W4:Y:S04]  /*2c10*/  LDL.LU R92, [R1+0x18] ;  /* 0x00001800015c7983 */ /* 0x000f280000300800 */
[----:B------:R-:W4:Y:S01]  /*2c20*/  LDL R82, [R1+0x124] ;  /* 0x0001240001527983 */ /* 0x000f220000100800 */
[----:B------:R-:W-:Y:S01]  /*2c30*/  FADD.FTZ R107, -R189, R114 ;  /* 0x00000072bd6b7221 */ /* 0x000fe20000010100 */
[----:B------:R-:W-:Y:S01]  /*2c40*/  FFMA.FTZ R174, R181, R96, R174 ;  /* 0x00000060b5ae7223 */ /* 0x000fe200000100ae */
[----:B------:R-:W-:-:S02]  /*2c50*/  FMUL.FTZ R181, R20, R89 ;  /* 0x0000005914b57220 */ /* 0x000fc40000410000 */
[----:B------:R-:W-:Y:S01]  /*2c60*/  FMUL.FTZ R107, R20, R107 ;  /* 0x0000006b146b7220 */ /* 0x000fe20000410000 */
[----:B------:R-:W-:-:S03]  /*2c70*/  FFMA.FTZ R190, R88, R110, R190 ;  /* 0x0000006e58be7223 */ /* 0x000fc600000100be */
[----:B------:R-:W-:Y:S01]  /*2c80*/  FFMA.FTZ R207, R122, R107, R207 ;  /* 0x0000006b7acf7223 */ /* 0x000fe200000100cf */
[----:B--2---:R-:W-:Y:S02]  /*2c90*/  FFMA.FTZ R121, R81, R121, R76 ;  /* 0x0000007951797223 */ /* 0x004fe4000001004c */
[----:B------:R-:W2:Y:S04]  /*2ca0*/  LDL.LU R81, [R1+0x6c] ;  /* 0x00006c0001517983 */ /* 0x000ea80000300800 */
[----:B------:R-:W2:Y:S01]  /*2cb0*/  LDL.LU R91, [R1+0x60] ;  /* 0x00006000015b7983 */ /* 0x000ea20000300800 */
[C---:B---3--:R-:W-:Y:S01]  /*2cc0*/  FADD.FTZ R80, R117.reuse, R80 ;  /* 0x0000005075507221 */ /* 0x048fe20000010000 */
[----:B----4-:R-:W-:-:S05]  /*2cd0*/  FFMA.FTZ R77, R117, R113, R77 ;  /* 0x00000071754d7223 */ /* 0x010fca000001004d */
[----:B------:R0:W-:Y:S01]  /*2ce0*/  STL [R1+0x58], R77 ;  /* 0x0000584d01007387 */ /* 0x0001e20000100800 */
[----:B------:R-:W-:-:S03]  /*2cf0*/  FMUL.FTZ R76, R79, R118 ;  /* 0x000000764f4c7220 */ /* 0x000fc60000410000 */
[----:B------:R1:W-:Y:S04]  /*2d00*/  STL [R1+0x74], R80 ;  /* 0x0000745001007387 */ /* 0x0003e80000100800 */
[----:B0-----:R-:W3:Y:S04]  /*2d10*/  LDL R77, [R1+0x118] ;  /* 0x00011800014d7983 */ /* 0x001ee80000100800 */
[----:B------:R-:W4:Y:S01]  /*2d20*/  LDL.LU R90, [R1+0x24] ;  /* 0x00002400015a7983 */ /* 0x000f220000300800 */
[----:B------:R-:W-:-:S03]  /*2d30*/  FADD.FTZ R78, R122, R78 ;  /* 0x0000004e7a4e7221 */ /* 0x000fc60000010000 */
[----:B-1----:R-:W4:Y:S04]  /*2d40*/  LDL R80, [R1+0x11c] ;  /* 0x00011c0001507983 */ /* 0x002f280000100800 */
[----:B------:R-:W4:Y:S04]  /*2d50*/  LDL.LU R79, [R1+0xa0] ;  /* 0x0000a000014f7983 */ /* 0x000f280000300800 */
[----:B------:R0:W-:Y:S01]  /*2d60*/  STL [R1+0x1c], R78 ;  /* 0x00001c4e01007387 */ /* 0x0001e20000100800 */
[----:B------:R-:W-:-:S03]  /*2d70*/  FADD.FTZ R85, R118, R85 ;  /* 0x0000005576557221 */ /* 0x000fc60000010000 */
[----:B0-----:R-:W4:Y:S01]  /*2d80*/  LDL.LU R78, [R1+0x84] ;  /* 0x00008400014e7983 */ /* 0x001f220000300800 */
[----:B------:R-:W-:Y:S01]  /*2d90*/  FFMA.FTZ R122, R86, R122, R76 ;  /* 0x0000007a567a7223 */ /* 0x000fe2000001004c */
[----:B------:R-:W-:Y:S02]  /*2da0*/  FFMA.FTZ R84, R118, R107, R84 ;  /* 0x0000006b76547223 */ /* 0x000fe40000010054 */
[----:B------:R-:W4:Y:S04]  /*2db0*/  LDL R89, [R1+0x110] ;  /* 0x0001100001597983 */ /* 0x000f280000100800 */
[----:B------:R-:W4:Y:S04]  /*2dc0*/  LDL.LU R88, [R1+0x20] ;  /* 0x0000200001587983 */ /* 0x000f280000300800 */
[----:B------:R0:W-:Y:S04]  /*2dd0*/  STL [R1+0x68], R85 ;  /* 0x0000685501007387 */ /* 0x0001e80000100800 */
[----:B------:R-:W4:Y:S01]  /*2de0*/  LDL R87, [R1+0x114] ;  /* 0x0001140001577983 */ /* 0x000f220000100800 */
[----:B------:R-:W-:-:S03]  /*2df0*/  FMUL.FTZ R76, R83, R119 ;  /* 0x00000077534c7220 */ /* 0x000fc60000410000 */
[----:B------:R-:W4:Y:S04]  /*2e00*/  LDL.LU R86, [R1+0xa4] ;  /* 0x0000a40001567983 */ /* 0x000f280000300800 */
[----:B0-----:R-:W4:Y:S04]  /*2e10*/  LDL.LU R85, [R1+0x80] ;  /* 0x0000800001557983 */ /* 0x001f280000300800 */
[----:B------:R0:W-:Y:S04]  /*2e20*/  STL [R1+0x64], R84 ;  /* 0x0000645401007387 */ /* 0x0001e80000100800 */
[----:B0-----:R-:W4:Y:S04]  /*2e30*/  LDL R84, [R1+0x108] ;  /* 0x0001080001547983 */ /* 0x001f280000100800 */
[----:B------:R-:W4:Y:S01]  /*2e40*/  LDL.LU R83, [R1+0x4c] ;  /* 0x00004c0001537983 */ /* 0x000f220000300800 */
[----:B------:R-:W-:Y:S01]  /*2e50*/  FFMA.FTZ R201, R111, R191, R201 ;  /* 0x000000bf6fc97223 */ /* 0x000fe200000100c9 */
[C---:B------:R-:W-:Y:S01]  /*2e60*/  FADD.FTZ R111, -R189.reuse, R115 ;  /* 0x00000073bd6f7221 */ /* 0x040fe20000010100 */
[----:B------:R-:W-:Y:S01]  /*2e70*/  FFMA.FTZ R202, R110, R188, R202 ;  /* 0x000000bc6eca7223 */ /* 0x000fe200000100ca */
[----:B------:R-:W-:-:S02]  /*2e80*/  FADD.FTZ R110, -R189, R124 ;  /* 0x0000007cbd6e7221 */ /* 0x000fc40000010100 */
[C---:B------:R-:W-:Y:S01]  /*2e90*/  FMUL.FTZ R111, R20.reuse, R111 ;  /* 0x0000006f146f7220 */ /* 0x040fe20000410000 */
[C---:B------:R-:W-:Y:S01]  /*2ea0*/  FADD.FTZ R92, R123.reuse, R92 ;  /* 0x0000005c7b5c7221 */ /* 0x040fe20000010000 */
[----:B------:R-:W-:Y:S02]  /*2eb0*/  FMUL.FTZ R110, R20, R110 ;  /* 0x0000006e146e7220 */ /* 0x000fe40000410000 */
[----:B------:R-:W-:Y:S01]  /*2ec0*/  FFMA.FTZ R206, R123, R111, R206 ;  /* 0x0000006f7bce7223 */ /* 0x000fe200000100ce */
[----:B------:R-:W-:Y:S02]  /*2ed0*/  FFMA.FTZ R123, R82, R123, R76 ;  /* 0x0000007b527b7223 */ /* 0x000fe4000001004c */
[----:B------:R-:W4:Y:S01]  /*2ee0*/  LDL R82, [R1+0x10c] ;  /* 0x00010c0001527983 */ /* 0x000f220000100800 */
[----:B------:R-:W-:-:S03]  /*2ef0*/  FADD.FTZ R112, -R189, R125 ;  /* 0x0000007dbd707221 */ /* 0x000fc60000010100 */
[----:B------:R-:W-:Y:S01]  /*2f00*/  STL [R1+0x18], R92 ;  /* 0x0000185c01007387 */ /* 0x000fe20000100800 */
[----:B------:R-:W-:Y:S01]  /*2f10*/  FMUL.FTZ R112, R20, R112 ;  /* 0x0000007014707220 */ /* 0x000fe20000410000 */
[----:B------:R-:W-:Y:S01]  /*2f20*/  FFMA.FTZ R209, R132, R110, R209 ;  /* 0x0000006e84d17223 */ /* 0x000fe200000100d1 */
[----:B------:R-:W-:Y:S01]  /*2f30*/  FFMA.FTZ R197, R99, R185, R197 ;  /* 0x000000b963c57223 */ /* 0x000fe200000100c5 */
[----:B------:R-:W-:Y:S01]  /*2f40*/  FFMA.FTZ R198, R98, R182, R198 ;  /* 0x000000b662c67223 */ /* 0x000fe200000100c6 */
[C---:B--2---:R-:W-:Y:S01]  /*2f50*/  FADD.FTZ R81, R119.reuse, R81 ;  /* 0x0000005177517221 */ /* 0x044fe20000010000 */
[----:B------:R-:W-:-:S04]  /*2f60*/  FFMA.FTZ R91, R119, R111, R91 ;  /* 0x0000006f775b7223 */ /* 0x000fc8000001005b */
[----:B------:R0:W-:Y:S04]  /*2f70*/  STL [R1+0x6c], R81 ;  /* 0x00006c5101007387 */ /* 0x0001e80000100800 */
[----:B0-----:R-:W2:Y:S01]  /*2f80*/  LDL.LU R81, [R1+0x98] ;  /* 0x0000980001517983 */ /* 0x001ea20000300800 */
[----:B---3--:R-:W-:-:S03]  /*2f90*/  FMUL.FTZ R76, R77, R128 ;  /* 0x000000804d4c7220 */ /* 0x008fc60000410000 */
[----:B------:R-:W3:Y:S01]  /*2fa0*/  LDL.LU R77, [R1+0x8c] ;  /* 0x00008c00014d7983 */ /* 0x000ee20000300800 */
[----:B----4-:R-:W-:-:S03]  /*2fb0*/  FADD.FTZ R90, R132, R90 ;  /* 0x0000005a845a7221 */ /* 0x010fc60000010000 */
[----:B------:R-:W-:Y:S04]  /*2fc0*/  STL [R1+0x60], R91 ;  /* 0x0000605b01007387 */ /* 0x000fe80000100800 */
[----:B------:R-:W-:Y:S01]  /*2fd0*/  STL [R1+0x24], R90 ;  /* 0x0000245a01007387 */ /* 0x000fe20000100800 */
[----:B------:R-:W-:Y:S01]  /*2fe0*/  FADD.FTZ R79, R128, R79 ;  /* 0x0000004f804f7221 */ /* 0x000fe20000010000 */
[----:B------:R-:W-:Y:S01]  /*2ff0*/  FFMA.FTZ R132, R80, R132, R76 ;  /* 0x0000008450847223 */ /* 0x000fe2000001004c */
[----:B------:R-:W-:-:S05]  /*3000*/  FFMA.FTZ R78, R128, R110, R78 ;  /* 0x0000006e804e7223 */ /* 0x000fca000001004e */
[----:B------:R0:W-:Y:S01]  /*3010*/  STL [R1+0x84], R78 ;  /* 0x0000844e01007387 */ /* 0x0001e20000100800 */
[----:B------:R-:W-:-:S03]  /*3020*/  FADD.FTZ R88, R133, R88 ;  /* 0x0000005885587221 */ /* 0x000fc60000010000 */
[----:B0-----:R-:W4:Y:S04]  /*3030*/  LDL R78, [R1+0x100] ;  /* 0x00010000014e7983 */ /* 0x001f280000100800 */
[----:B------:R0:W-:Y:S01]  /*3040*/  STL [R1+0xa0], R79 ;  /* 0x0000a04f01007387 */ /* 0x0001e20000100800 */
[----:B------:R-:W-:-:S03]  /*3050*/  FADD.FTZ R86, R129, R86 ;  /* 0x0000005681567221 */ /* 0x000fc60000010000 */
[----:B------:R-:W4:Y:S01]  /*3060*/  LDL.LU R80, [R1+0x48] ;  /* 0x0000480001507983 */ /* 0x000f220000300800 */
[----:B------:R-:W-:-:S03]  /*3070*/  FFMA.FTZ R85, R129, R112, R85 ;  /* 0x0000007081557223 */ /* 0x000fc60000010055 */
[----:B0-----:R-:W4:Y:S04]  /*3080*/  LDL R79, [R1+0x104] ;  /* 0x00010400014f7983 */ /* 0x001f280000100800 */
[----:B------:R0:W-:Y:S04]  /*3090*/  STL [R1+0x20], R88 ;  /* 0x0000205801007387 */ /* 0x0001e80000100800 */
[----:B------:R-:W-:Y:S01]  /*30a0*/  STL [R1+0xa4], R86 ;  /* 0x0000a45601007387 */ /* 0x000fe20000100800 */
[----:B------:R-:W-:-:S03]  /*30b0*/  FADD.FTZ R83, R134, R83 ;  /* 0x0000005386537221 */ /* 0x000fc60000010000 */
[----:B------:R-:W-:Y:S04]  /*30c0*/  STL [R1+0x80], R85 ;  /* 0x0000805501007387 */ /* 0x000fe80000100800 */
[----:B------:R-:W4:Y:S04]  /*30d0*/  LDL.LU R102, [R1+0x9c] ;  /* 0x00009c0001667983 */ /* 0x000f280000300800 */
[----:B------:R-:W4:Y:S04]  /*30e0*/  LDL.LU R101, [R1+0x88] ;  /* 0x0000880001657983 */ /* 0x000f280000300800 */
[----:B------:R-:W-:Y:S04]  /*30f0*/  STL [R1+0x4c], R83 ;  /* 0x00004c5301007387 */ /* 0x000fe80000100800 */
[----:B0-----:R-:W4:Y:S04]  /*3100*/  LDL R88, [R1+0xf8] ;  /* 0x0000f80001587983 */ /* 0x001f280000100800 */
[----:B------:R-:W4:Y:S04]  /*3110*/  LDL.LU R99, [R1+0x54] ;  /* 0x0000540001637983 */ /* 0x000f280000300800 */
[----:B------:R-:W4:Y:S04]  /*3120*/  LDL R98, [R1+0xfc] ;  /* 0x0000fc0001627983 */ /* 0x000f280000100800 */
[----:B------:R-:W4:Y:S01]  /*3130*/  LDL.LU R95, [R1+0xa8] ;  /* 0x0000a800015f7983 */ /* 0x000f220000300800 */
[----:B------:R-:W-:-:S04]  /*3140*/  FADD.FTZ R114, -R189, R126 ;  /* 0x0000007ebd727221 */ /* 0x000fc80000010100 */
[C---:B------:R-:W-:Y:S01]  /*3150*/  FMUL.FTZ R114, R20.reuse, R114 ;  /* 0x0000007214727220 */ /* 0x040fe20000410000 */
[----:B------:R-:W-:Y:S01]  /*3160*/  FMUL.FTZ R76, R89, R129 ;  /* 0x00000081594c7220 */ /* 0x000fe20000410000 */
[----:B------:R-:W-:Y:S01]  /*3170*/  FADD.FTZ R115, -R189, R127 ;  /* 0x0000007fbd737221 */ /* 0x000fe20000010100 */
[----:B------:R-:W4:Y:S03]  /*3180*/  LDL.LU R89, [R1+0xb8] ;  /* 0x0000b80001597983 */ /* 0x000f260000300800 */
[----:B------:R-:W-:Y:S01]  /*3190*/  FMUL.FTZ R115, R20, R115 ;  /* 0x0000007314737220 */ /* 0x000fe20000410000 */
[----:B--2---:R-:W-:-:S05]  /*31a0*/  FADD.FTZ R81, R130, R81 ;  /* 0x0000005182517221 */ /* 0x004fca0000010000 */
[----:B------:R-:W-:Y:S01]  /*31b0*/  STL [R1+0x98], R81 ;  /* 0x0000985101007387 */ /* 0x000fe20000100800 */
[----:B---3--:R-:W-:-:S05]  /*31c0*/  FFMA.FTZ R77, R130, R114, R77 ;  /* 0x00000072824d7223 */ /* 0x008fca000001004d */
[----:B------:R-:W-:Y:S01]  /*31d0*/  STL [R1+0x8c], R77 ;  /* 0x00008c4d01007387 */ /* 0x000fe20000100800 */
[----:B----4-:R-:W-:-:S05]  /*31e0*/  FADD.FTZ R80, R135, R80 ;  /* 0x0000005087507221 */ /* 0x010fca0000010000 */
[----:B------:R0:W-:Y:S04]  /*31f0*/  STL [R1+0x48], R80 ;  /* 0x0000485001007387 */ /* 0x0001e80000100800 */
[----:B------:R-:W2:Y:S04]  /*3200*/  LDL R90, [R1+0xf0] ;  /* 0x0000f000015a7983 */ /* 0x000ea80000100800 */
[----:B------:R-:W3:Y:S04]  /*3210*/  LDL.LU R94, [R1+0x50] ;  /* 0x00005000015e7983 */ /* 0x000ee80000300800 */
[----:B------:R-:W4:Y:S01]  /*3220*/  LDL R91, [R1+0xf4] ;  /* 0x0000f400015b7983 */ /* 0x000f220000100800 */
[C---:B------:R-:W-:Y:S01]  /*3230*/  FADD.FTZ R102, R131.reuse, R102 ;  /* 0x0000006683667221 */ /* 0x040fe20000010000 */
[----:B------:R-:W-:-:S04]  /*3240*/  FFMA.FTZ R101, R131, R115, R101 ;  /* 0x0000007383657223 */ /* 0x000fc80000010065 */
[----:B------:R1:W-:Y:S04]  /*3250*/  STL [R1+0x9c], R102 ;  /* 0x00009c6601007387 */ /* 0x0003e80000100800 */
[----:B------:R1:W-:Y:S01]  /*3260*/  STL [R1+0x88], R101 ;  /* 0x0000886501007387 */ /* 0x0003e20000100800 */
[----:B------:R-:W-:-:S05]  /*3270*/  FADD.FTZ R99, R144, R99 ;  /* 0x0000006390637221 */ /* 0x000fca0000010000 */
[----:B------:R-:W-:Y:S01]  /*3280*/  STL [R1+0x54], R99 ;  /* 0x0000546301007387 */ /* 0x000fe20000100800 */
[----:B------:R-:W-:-:S03]  /*3290*/  FADD.FTZ R95, R140, R95 ;  /* 0x0000005f8c5f7221 */ /* 0x000fc60000010000 */
[----:B------:R-:W2:Y:S04]  /*32a0*/  LDL.LU R124, [R1+0xac] ;  /* 0x0000ac00017c7983 */ /* 0x000ea80000300800 */
[----:B------:R-:W-:Y:S04]  /*32b0*/  STL [R1+0xa8], R95 ;  /* 0x0000a85f01007387 */ /* 0x000fe80000100800 */
[----:B------:R-:W4:Y:S01]  /*32c0*/  LDL.LU R119, [R1+0xbc] ;  /* 0x0000bc0001777983 */ /* 0x000f220000300800 */
[----:B------:R-:W-:Y:S01]  /*32d0*/  FADD.FTZ R100, -R189, R136 ;  /* 0x00000088bd647221 */ /* 0x000fe20000010100 */
[C---:B------:R-:W-:Y:S01]  /*32e0*/  FADD.FTZ R226, R96.reuse, R226 ;  /* 0x000000e260e27221 */ /* 0x040fe20000010000 */
[----:B------:R-:W-:Y:S01]  /*32f0*/  FFMA.FTZ R196, R96, R175, R196 ;  /* 0x000000af60c47223 */ /* 0x000fe200000100c4 */
[C---:B------:R-:W-:Y:S01]  /*3300*/  FADD.FTZ R225, R97.reuse, R225 ;  /* 0x000000e161e17221 */ /* 0x040fe20000010000 */
[-C--:B------:R-:W-:Y:S01]  /*3310*/  FFMA.FTZ R195, R97, R181.reuse, R195 ;  /* 0x000000b561c37223 */ /* 0x080fe200000100c3 */
[----:B------:R-:W-:Y:S01]  /*3320*/  FFMA.FTZ R251, R93, R181, R251 ;  /* 0x000000b55dfb7223 */ /* 0x000fe200000100fb */
[----:B------:R-:W0:Y:S01]  /*3330*/  LDC.64 R96, c[0x0][0x2b8] ;  /* 0x0000ae00ff607b82 */ /* 0x000e220000000a00 */
[----:B------:R-:W-:-:S07]  /*3340*/  FMUL.FTZ R100, R20, R100 ;  /* 0x0000006414647220 */ /* 0x000fce0000410000 */
[----:B------:R-:W1:Y:S01]  /*3350*/  LDC.64 R92, c[0x0][0x2c0] ;  /* 0x0000b000ff5c7b82 */ /* 0x000e620000000a00 */
[----:B------:R-:W-:Y:S01]  /*3360*/  FFMA.FTZ R89, R140, R100, R89 ;  /* 0x000000648c597223 */ /* 0x000fe20000010059 */
[----:B------:R-:W-:-:S04]  /*3370*/  FFMA.FTZ R208, R133, R112, R208 ;  /* 0x0000007085d07223 */ /* 0x000fc800000100d0 */
[----:B------:R-:W-:Y:S01]  /*3380*/  STL [R1+0xb8], R89 ;  /* 0x0000b85901007387 */ /* 0x000fe20000100800 */
[----:B------:R-:W-:-:S03]  /*3390*/  FMUL.FTZ R78, R78, R131 ;  /* 0x000000834e4e7220 */ /* 0x000fc60000410000 */
[----:B------:R-:W4:Y:S01]  /*33a0*/  LDL R105, [R1+0xe8] ;  /* 0x0000e80001697983 */ /* 0x000f220000100800 */
[----:B------:R-:W-:-:S03]  /*33b0*/  FADD.FTZ R103, -R189, R137 ;  /* 0x00000089bd677221 */ /* 0x000fc60000010100 */
[----:B------:R-:W4:Y:S01]  /*33c0*/  LDL.LU R117, [R1+0x7c] ;  /* 0x00007c0001757983 */ /* 0x000f220000300800 */
[----:B------:R-:W-:Y:S01]  /*33d0*/  FFMA.FTZ R133, R87, R133, R76 ;  /* 0x0000008557857223 */ /* 0x000fe2000001004c */
[----:B------:R-:W-:Y:S02]  /*33e0*/  FMUL.FTZ R76, R84, R130 ;  /* 0x00000082544c7220 */ /* 0x000fe40000410000 */
[----:B------:R-:W4:Y:S01]  /*33f0*/  LDL R131, [R1+0xec] ;  /* 0x0000ec0001837983 */ /* 0x000f220000100800 */
[----:B------:R-:W-:Y:S01]  /*3400*/  FMUL.FTZ R103, R20, R103 ;  /* 0x0000006714677220 */ /* 0x000fe20000410000 */
[C---:B------:R-:W-:Y:S01]  /*3410*/  SHF.L.U32 R128, R210.reuse, 0x4, RZ ;  /* 0x00000004d2807819 */ /* 0x040fe200000006ff */
[C---:B0-----:R-:W-:Y:S01]  /*3420*/  IMAD.WIDE.U32 R80, R210.reuse, 0x10, R96 ;  /* 0x00000010d2507825 */ /* 0x041fe200078e0060 */
[----:B------:R-:W-:Y:S02]  /*3430*/  SHF.R.U32.HI R126, RZ, 0x1c, R210 ;  /* 0x0000001cff7e7819 */ /* 0x000fe400000116d2 */
[----:B-1----:R-:W-:Y:S01]  /*3440*/  SHF.L.U32 R102, R203, 0x4, RZ ;  /* 0x00000004cb667819 */ /* 0x002fe200000006ff */
[----:B------:R-:W-:Y:S01]  /*3450*/  IMAD.WIDE.U32 R84, R210, 0x10, R92 ;  /* 0x00000010d2547825 */ /* 0x000fe200078e005c */
[----:B------:R-:W-:-:S03]  /*3460*/  SHF.R.U32.HI R101, RZ, 0x1c, R203 ;  /* 0x0000001cff657819 */ /* 0x000fc600000116cb */
[----:B------:R-:W-:-:S04]  /*3470*/  IMAD.WIDE.U32 R96, R203, 0x10, R96 ;  /* 0x00000010cb607825 */ /* 0x000fc800078e0060 */
[----:B------:R-:W-:Y:S01]  /*3480*/  FFMA.FTZ R212, R134, R114, R212 ;  /* 0x0000007286d47223 */ /* 0x000fe200000100d4 */
[----:B------:R-:W-:-:S04]  /*3490*/  IMAD.WIDE.U32 R92, R203, 0x10, R92 ;  /* 0x00000010cb5c7825 */ /* 0x000fc800078e005c */
[----:B---3--:R-:W-:Y:S01]  /*34a0*/  FADD.FTZ R94, R145, R94 ;  /* 0x0000005e915e7221 */ /* 0x008fe20000010000 */
[----:B------:R-:W-:Y:S01]  /*34b0*/  FFMA.FTZ R211, R135, R115, R211 ;  /* 0x0000007387d37223 */ /* 0x000fe200000100d3 */
[----:B------:R-:W3:Y:S04]  /*34c0*/  LDG.E.128 R84, desc[UR4][R84.64] ;  /* 0x0000000454547981 */ /* 0x000ee8000c1e1d00 */
[----:B------:R-:W-:Y:S04]  /*34d0*/  STL [R1+0x50], R94 ;  /* 0x0000505e01007387 */ /* 0x000fe80000100800 */
[----:B------:R-:W3:Y:S04]  /*34e0*/  LDL.LU R130, [R1+0x90] ;  /* 0x0000900001827983 */ /* 0x000ee80000300800 */
[----:B------:R-:W3:Y:S04]  /*34f0*/  LDL.LU R118, [R1+0xb0] ;  /* 0x0000b00001767983 */ /* 0x000ee80000300800 */
[----:B------:R-:W3:Y:S04]  /*3500*/  LDL R116, [R1+0xe0] ;  /* 0x0000e00001747983 */ /* 0x000ee80000100800 */
[----:B------:R-:W3:Y:S04]  /*3510*/  LDL.LU R210, [R1+0xb4] ;  /* 0x0000b40001d27983 */ /* 0x000ee80000300800 */
[----:B------:R-:W3:Y:S04]  /*3520*/  LDL.LU R203, [R1+0x94] ;  /* 0x0000940001cb7983 */ /* 0x000ee80000300800 */
[----:B------:R-:W3:Y:S01]  /*3530*/  LDL.LU R127, [R1+0x78] ;  /* 0x00007800017f7983 */ /* 0x000ee20000300800 */
[C---:B--2---:R-:W-:Y:S01]  /*3540*/  FADD.FTZ R124, R141.reuse, R124 ;  /* 0x0000007c8d7c7221 */ /* 0x044fe20000010000 */
[----:B----4-:R-:W-:Y:S01]  /*3550*/  FFMA.FTZ R119, R141, R103, R119 ;  /* 0x000000678d777223 */ /* 0x010fe20000010077 */
[----:B------:R-:W-:Y:S01]  /*3560*/  FFMA.FTZ R134, R82, R134, R76 ;  /* 0x0000008652867223 */ /* 0x000fe2000001004c */
[----:B------:R-:W-:Y:S01]  /*3570*/  FFMA.FTZ R135, R79, R135, R78 ;  /* 0x000000874f877223 */ /* 0x000fe2000001004e */
[----:B------:R-:W-:Y:S01]  /*3580*/  FADD.FTZ R104, -R189, R138 ;  /* 0x0000008abd687221 */ /* 0x000fe20000010100 */
[----:B------:R-:W-:Y:S01]  /*3590*/  FMUL.FTZ R105, R105, R142 ;  /* 0x0000008e69697220 */ /* 0x000fe20000410000 */
[----:B------:R0:W-:Y:S04]  /*35a0*/  STL [R1+0xbc], R119 ;  /* 0x0000bc7701007387 */ /* 0x0001e80000100800 */
[----:B------:R1:W-:Y:S01]  /*35b0*/  STL [R1+0xac], R124 ;  /* 0x0000ac7c01007387 */ /* 0x0003e20000100800 */
[----:B------:R-:W-:-:S03]  /*35c0*/  IADD3 R76, P4, R128, UR12, RZ ;  /* 0x0000000c804c7c10 */ /* 0x000fc6000ff9e0ff */
[----:B------:R-:W2:Y:S04]  /*35d0*/  LDL R129, [R1+0x1b8] ;  /* 0x0001b80001817983 */ /* 0x000ea80000100800 */
[----:B0-----:R-:W4:Y:S01]  /*35e0*/  LDL R119, [R1+0xe4] ;  /* 0x0000e40001777983 */ /* 0x001f220000100800 */
[----:B------:R-:W-:Y:S01]  /*35f0*/  IADD3.X R77, R126, UR13, RZ, P4, !PT ;  /* 0x0000000d7e4d7c10 */ /* 0x000fe2000a7fe4ff */
[----:B------:R-:W-:Y:S02]  /*3600*/  FADD.FTZ R117, R146, R117 ;  /* 0x0000007592757221 */ /* 0x000fe40000010000 */
[----:B------:R-:W2:Y:S04]  /*3610*/  LDG.E.128 R80, desc[UR4][R80.64] ;  /* 0x0000000450507981 */ /* 0x000ea8000c1e1d00 */
[----:B------:R-:W2:Y:S01]  /*3620*/  LDG.E.128 R76, desc[UR4][R76.64] ;  /* 0x000000044c4c7981 */ /* 0x000ea2000c1e1d00 */
[----:B------:R-:W-:-:S03]  /*3630*/  FMUL.FTZ R104, R20, R104 ;  /* 0x0000006814687220 */ /* 0x000fc60000410000 */
[----:B------:R-:W2:Y:S04]  /*3640*/  LDL R125, [R1+0x1bc] ;  /* 0x0001bc00017d7983 */ /* 0x000ea80000100800 */
[----:B-1----:R-:W2:Y:S01]  /*3650*/  LDL R124, [R1+0x1b0] ;  /* 0x0001b000017c7983 */ /* 0x002ea20000100800 */
[----:B------:R-:W-:Y:S01]  /*3660*/  FFMA.FTZ R216, R146, R104, R216 ;  /* 0x0000006892d87223 */ /* 0x000fe200000100d8 */
[----:B------:R-:W-:Y:S02]  /*3670*/  FFMA.FTZ R146, R131, R146, R105 ;  /* 0x0000009283927223 */ /* 0x000fe40000010069 */
[----:B------:R0:W-:Y:S01]  /*3680*/  STL [R1+0x7c], R117 ;  /* 0x00007c7501007387 */ /* 0x0001e20000100800 */
[----:B------:R-:W-:Y:S01]  /*3690*/  FADD.FTZ R105, -R189, R139 ;  /* 0x0000008bbd697221 */ /* 0x000fe20000010100 */
[----:B------:R-:W-:Y:S01]  /*36a0*/  FMUL.FTZ R88, R88, R140 ;  /* 0x0000008c58587220 */ /* 0x000fe20000410000 */
[----:B------:R-:W-:Y:S01]  /*36b0*/  FFMA.FTZ R214, R144, R100, R214 ;  /* 0x0000006490d67223 */ /* 0x000fe200000100d6 */
[----:B------:R-:W-:Y:S01]  /*36c0*/  FMUL.FTZ R90, R90, R141 ;  /* 0x0000008d5a5a7220 */ /* 0x000fe20000410000 */
[----:B------:R-:W-:Y:S01]  /*36d0*/  FFMA.FTZ R213, R145, R103, R213 ;  /* 0x0000006791d57223 */ /* 0x000fe200000100d5 */
[----:B------:R-:W2:Y:S04]  /*36e0*/  LDG.E.128 R92, desc[UR4][R92.64] ;  /* 0x000000045c5c7981 */ /* 0x000ea8000c1e1d00 */
[----:B0-----:R-:W2:Y:S01]  /*36f0*/  LDL R117, [R1+0x1b4] ;  /* 0x0001b40001757983 */ /* 0x001ea20000100800 */
[----:B------:R-:W-:-:S04]  /*3700*/  FMUL.FTZ R105, R20, R105 ;  /* 0x0000006914697220 */ /* 0x000fc80000410000 */
[----:B------:R-:W-:Y:S01]  /*3710*/  FFMA.FTZ R215, R147, R105, R215 ;  /* 0x0000006993d77223 */ /* 0x000fe200000100d7 */
[C---:B---3--:R-:W-:Y:S01]  /*3720*/  FADD.FTZ R130, R142.reuse, R130 ;  /* 0x000000828e827221 */ /* 0x048fe20000010000 */
[----:B------:R-:W-:-:S04]  /*3730*/  FFMA.FTZ R118, R142, R104, R118 ;  /* 0x000000688e767223 */ /* 0x000fc80000010076 */
[----:B------:R-:W-:Y:S04]  /*3740*/  STL [R1+0x90], R130 ;  /* 0x0000908201007387 */ /* 0x000fe80000100800 */
[----:B------:R0:W-:Y:S01]  /*3750*/  STL [R1+0xb0], R118 ;  /* 0x0000b07601007387 */ /* 0x0001e20000100800 */
[----:B------:R-:W-:-:S03]  /*3760*/  FMUL.FTZ R116, R116, R143 ;  /* 0x0000008f74747220 */ /* 0x000fc60000410000 */
[----:B0-----:R-:W3:Y:S01]  /*3770*/  LDL R118, [R1+0x1a8] ;  /* 0x0001a80001767983 */ /* 0x001ee20000100800 */
[----:B------:R-:W-:Y:S01]  /*3780*/  FADD.FTZ R127, R147, R127 ;  /* 0x0000007f937f7221 */ /* 0x000fe20000010000 */
[----:B----4-:R-:W-:Y:S02]  /*3790*/  FFMA.FTZ R147, R119, R147, R116 ;  /* 0x0000009377937223 */ /* 0x010fe40000010074 */
[----:B------:R-:W4:Y:S01]  /*37a0*/  LDL R119, [R1+0x1ac] ;  /* 0x0001ac0001777983 */ /* 0x000f220000100800 */
[----:B------:R-:W-:Y:S01]  /*37b0*/  FFMA.FTZ R144, R98, R144, R88 ;  /* 0x0000009062907223 */ /* 0x000fe20000010058 */
[----:B------:R-:W-:Y:S01]  /*37c0*/  IADD3 R88, P4, R102, UR12, RZ ;  /* 0x0000000c66587c10 */ /* 0x000fe2000ff9e0ff */
[----:B------:R-:W-:Y:S01]  /*37d0*/  FADD.FTZ R203, R143, R203 ;  /* 0x000000cb8fcb7221 */ /* 0x000fe20000010000 */
[--C-:B--2---:R-:W-:Y:S02]  /*37e0*/  FADD.FTZ R76, R76, -R189.reuse ;  /* 0x800000bd4c4c7221 */ /* 0x104fe40000010000 */
[----:B------:R-:W-:Y:S01]  /*37f0*/  IADD3.X R89, R101, UR13, RZ, P4, !PT ;  /* 0x0000000d65597c10 */ /* 0x000fe2000a7fe4ff */
[----:B------:R0:W-:Y:S01]  /*3800*/  STL [R1+0x78], R127 ;  /* 0x0000787f01007387 */ /* 0x0001e20000100800 */
[----:B------:R-:W-:Y:S01]  /*3810*/  FFMA.FTZ R210, R143, R105, R210 ;  /* 0x000000698fd27223 */ /* 0x000fe200000100d2 */
[----:B------:R-:W-:Y:S01]  /*3820*/  FFMA.FTZ R145, R91, R145, R90 ;  /* 0x000000915b917223 */ /* 0x000fe2000001005a */
[----:B------:R-:W-:Y:S01]  /*3830*/  FADD.FTZ R77, R77, -R189 ;  /* 0x800000bd4d4d7221 */ /* 0x000fe20000010000 */
[----:B------:R-:W2:Y:S01]  /*3840*/  LDL R130, [R1+0x1a0] ;  /* 0x0001a00001827983 */ /* 0x000ea20000100800 */
[----:B------:R-:W-:Y:S01]  /*3850*/  FADD.FTZ R218, R80, R218 ;  /* 0x000000da50da7221 */ /* 0x000fe20000010000 */
[----:B------:R-:W-:-:S02]  /*3860*/  FADD.FTZ R233, R84, R233 ;  /* 0x000000e954e97221 */ /* 0x000fc40000010000 */
[----:B------:R-:W2:Y:S01]  /*3870*/  LDG.E.128 R88, desc[UR4][R88.64] ;  /* 0x0000000458587981 */ /* 0x000ea2000c1e1d00 */
[----:B0-----:R-:W-:Y:S01]  /*3880*/  FMUL.FTZ R127, R20, R76 ;  /* 0x0000004c147f7220 */ /* 0x001fe20000410000 */
[----:B------:R-:W-:Y:S02]  /*3890*/  FMUL.FTZ R76, R129, R84 ;  /* 0x00000054814c7220 */ /* 0x000fe40000410000 */
[----:B------:R0:W-:Y:S01]  /*38a0*/  STL [R1+0x94], R203 ;  /* 0x000094cb01007387 */ /* 0x0001e20000100800 */
[-C--:B------:R-:W-:Y:S01]  /*38b0*/  FFMA.FTZ R22, R80, R127.reuse, R22 ;  /* 0x0000007f50167223 */ /* 0x080fe20000010016 */
[----:B------:R-:W-:Y:S02]  /*38c0*/  FFMA.FTZ R228, R84, R127, R228 ;  /* 0x0000007f54e47223 */ /* 0x000fe400000100e4 */
[----:B------:R0:W-:Y:S01]  /*38d0*/  STL [R1+0xb4], R210 ;  /* 0x0000b4d201007387 */ /* 0x0001e20000100800 */
[----:B------:R-:W-:Y:S01]  /*38e0*/  FFMA.FTZ R80, R125, R80, R76 ;  /* 0x000000507d507223 */ /* 0x000fe2000001004c */
[----:B------:R-:W-:Y:S01]  /*38f0*/  FMUL.FTZ R84, R20, R77 ;  /* 0x0000004d14547220 */ /* 0x000fe20000410000 */
[----:B------:R-:W-:Y:S01]  /*3900*/  FMUL.FTZ R76, R124, R85 ;  /* 0x000000557c4c7220 */ /* 0x000fe20000410000 */
[----:B------:R-:W2:Y:S01]  /*3910*/  LDL R116, [R1+0x1a4] ;  /* 0x0001a40001747983 */ /* 0x000ea20000100800 */
[C---:B------:R-:W-:Y:S01]  /*3920*/  FADD.FTZ R217, R81.reuse, R217 ;  /* 0x000000d951d97221 */ /* 0x040fe20000010000 */
[----:B------:R-:W-:-:S02]  /*3930*/  FFMA.FTZ R21, R81, R84, R21 ;  /* 0x0000005451157223 */ /* 0x000fc40000010015 */
[----:B------:R-:W2:Y:S01]  /*3940*/  LDL R129, [R1+0xd8] ;  /* 0x0000d80001817983 */ /* 0x000ea20000100800 */
[----:B------:R-:W-:-:S03]  /*3950*/  FFMA.FTZ R81, R117, R81, R76 ;  /* 0x0000005175517223 */ /* 0x000fc6000001004c */
[----:B------:R-:W2:Y:S01]  /*3960*/  LDG.E.128 R96, desc[UR4][R96.64] ;  /* 0x0000000460607981 */ /* 0x000ea2000c1e1d00 */
[----:B------:R-:W-:-:S03]  /*3970*/  FADD.FTZ R78, R78, -R189 ;  /* 0x800000bd4e4e7221 */ /* 0x000fc60000010000 */
[----:B------:R-:W2:Y:S01]  /*3980*/  LDL R117, [R1+0xdc] ;  /* 0x0000dc0001757983 */ /* 0x000ea20000100800 */
[----:B------:R-:W-:-:S03]  /*3990*/  FADD.FTZ R234, R85, R234 ;  /* 0x000000ea55ea7221 */ /* 0x000fc60000010000 */
[----:B------:R-:W2:Y:S01]  /*39a0*/  LDL R125, [R1+0xd0] ;  /* 0x0000d000017d7983 */ /* 0x000ea20000100800 */
[----:B------:R-:W-:Y:S01]  /*39b0*/  FFMA.FTZ R227, R85, R84, R227 ;  /* 0x0000005455e37223 */ /* 0x000fe200000100e3 */
[----:B------:R-:W-:Y:S02]  /*39c0*/  FMUL.FTZ R85, R20, R78 ;  /* 0x0000004e14557220 */ /* 0x000fe40000410000 */
[----:B------:R-:W2:Y:S01]  /*39d0*/  LDL R124, [R1+0xc8] ;  /* 0x0000c800017c7983 */ /* 0x000ea20000100800 */
[C---:B------:R-:W-:Y:S01]  /*39e0*/  FADD.FTZ R220, R82.reuse, R220 ;  /* 0x000000dc52dc7221 */ /* 0x040fe20000010000 */
[----:B------:R-:W-:Y:S02]  /*39f0*/  FFMA.FTZ R24, R82, R85, R24 ;  /* 0x0000005552187223 */ /* 0x000fe40000010018 */
[----:B------:R-:W2:Y:S04]  /*3a00*/  LDL R78, [R1+0xc0] ;  /* 0x0000c000014e7983 */ /* 0x000ea80000100800 */
[----:B------:R-:W2:Y:S01]  /*3a10*/  LDL R77, [R1+0xc4] ;  /* 0x0000c400014d7983 */ /* 0x000ea20000100800 */
[----:B---3--:R-:W-:-:S03]  /*3a20*/  FMUL.FTZ R76, R118, R86 ;  /* 0x00000056764c7220 */ /* 0x008fc60000410000 */
[----:B------:R-:W3:Y:S01]  /*3a30*/  LDL R118, [R1+0xd4] ;  /* 0x0000d40001767983 */ /* 0x000ee20000100800 */
[----:B----4-:R-:W-:-:S03]  /*3a40*/  FFMA.FTZ R82, R119, R82, R76 ;  /* 0x0000005277527223 */ /* 0x010fc6000001004c */
[----:B------:R-:W4:Y:S01]  /*3a50*/  LDL R119, [R1+0xcc] ;  /* 0x0000cc0001777983 */ /* 0x000f220000100800 */
[----:B------:R-:W-:Y:S01]  /*3a60*/  FADD.FTZ R79, R79, -R189 ;  /* 0x800000bd4f4f7221 */ /* 0x000fe20000010000 */
[C---:B------:R-:W-:Y:S01]  /*3a70*/  FADD.FTZ R231, R86.reuse, R231 ;  /* 0x000000e756e77221 */ /* 0x040fe20000010000 */
[----:B------:R-:W-:Y:S02]  /*3a80*/  FFMA.FTZ R230, R86, R85, R230 ;  /* 0x0000005556e67223 */ /* 0x000fe400000100e6 */
[----:B------:R-:W-:Y:S01]  /*3a90*/  FMUL.FTZ R86, R20, R79 ;  /* 0x0000004f14567220 */ /* 0x000fe20000410000 */
[C---:B------:R-:W-:Y:S01]  /*3aa0*/  FADD.FTZ R219, R83.reuse, R219 ;  /* 0x000000db53db7221 */ /* 0x040fe20000010000 */
[----:B--2---:R-:W-:Y:S02]  /*3ab0*/  FMUL.FTZ R76, R130, R87 ;  /* 0x00000057824c7220 */ /* 0x004fe40000410000 */
[----:B------:R-:W-:Y:S01]  /*3ac0*/  FFMA.FTZ R23, R83, R86, R23 ;  /* 0x0000005653177223 */ /* 0x000fe20000010017 */
[C---:B------:R-:W-:Y:S01]  /*3ad0*/  FADD.FTZ R88, -R189.reuse, R88 ;  /* 0x00000058bd587221 */ /* 0x040fe20000010100 */
[C---:B------:R-:W-:Y:S01]  /*3ae0*/  FADD.FTZ R89, -R189.reuse, R89 ;  /* 0x00000059bd597221 */ /* 0x040fe20000010100 */
[----:B------:R-:W-:Y:S01]  /*3af0*/  FADD.FTZ R90, -R189, R90 ;  /* 0x0000005abd5a7221 */ /* 0x000fe20000010100 */
[----:B------:R-:W-:Y:S01]  /*3b00*/  FFMA.FTZ R83, R116, R83, R76 ;  /* 0x0000005374537223 */ /* 0x000fe2000001004c */
[----:B------:R-:W-:Y:S01]  /*3b10*/  FMUL.FTZ R116, R20, R88 ;  /* 0x0000005814747220 */ /* 0x000fe20000410000 */
[----:B------:R-:W-:Y:S01]  /*3b20*/  FMUL.FTZ R76, R129, R92 ;  /* 0x0000005c814c7220 */ /* 0x000fe20000410000 */
[----:B------:R-:W-:-:S02]  /*3b30*/  FADD.FTZ R32, R96, R32 ;  /* 0x0000002060207221 */ /* 0x000fc40000010000 */
[----:B------:R-:W-:Y:S01]  /*3b40*/  FFMA.FTZ R28, R96, R116, R28 ;  /* 0x00000074601c7223 */ /* 0x000fe2000001001c */
[----:B------:R-:W-:Y:S01]  /*3b50*/  FFMA.FTZ R96, R117, R96, R76 ;  /* 0x0000006075607223 */ /* 0x000fe2000001004c */
[----:B------:R-:W-:Y:S01]  /*3b60*/  FMUL.FTZ R117, R20, R89 ;  /* 0x0000005914757220 */ /* 0x000fe20000410000 */
[----:B------:R-:W-:Y:S01]  /*3b70*/  FMUL.FTZ R76, R125, R93 ;  /* 0x0000005d7d4c7220 */ /* 0x000fe20000410000 */
[C---:B------:R-:W-:Y:S02]  /*3b80*/  FADD.FTZ R31, R97.reuse, R31 ;  /* 0x0000001f611f7221 */ /* 0x040fe40000010000 */
[----:B------:R-:W-:Y:S01]  /*3b90*/  FFMA.FTZ R27, R97, R117, R27 ;  /* 0x00000075611b7223 */ /* 0x000fe2000001001b */
[----:B------:R-:W-:Y:S01]  /*3ba0*/  FADD.FTZ R91, -R189, R91 ;  /* 0x0000005bbd5b7221 */ /* 0x000fe20000010100 */
[----:B------:R-:W-:Y:S01]  /*3bb0*/  FADD.FTZ R34, R98, R34 ;  /* 0x0000002262227221 */ /* 0x000fe20000010000 */
[----:B------:R-:W-:Y:S01]  /*3bc0*/  FADD.FTZ R33, R99, R33 ;  /* 0x0000002163217221 */ /* 0x000fe20000010000 */
[----:B------:R-:W-:-:S04]  /*3bd0*/  IADD3 R155, R155, UR10, RZ ;  /* 0x0000000a9b9b7c10 */ /* 0x000fc8000fffe0ff */
[----:B------:R-:W-:Y:S01]  /*3be0*/  ISETP.GE.AND P5, PT, R155, UR11, PT ;  /* 0x0000000b9b007c0c */ /* 0x000fe2000bfa6270 */
[C---:B------:R-:W-:Y:S01]  /*3bf0*/  FADD.FTZ R149, R92.reuse, R149 ;  /* 0x000000955c957221 */ /* 0x040fe20000010000 */
[----:B------:R-:W-:Y:S01]  /*3c00*/  FFMA.FTZ R153, R92, R116, R153 ;  /* 0x000000745c997223 */ /* 0x000fe20000010099 */
[----:B------:R-:W-:Y:S01]  /*3c10*/  UMOV UR6, 0xffffffff ;  /* 0xffffffff00067882 */ /* 0x000fe20000000000 */
[----:B------:R-:W-:Y:S01]  /*3c20*/  LOP3.LUT R156, R156, 0xfffffff7, RZ, 0xc0, !PT ;  /* 0xfffffff79c9c7812 */ /* 0x000fe200078ec0ff */
[C---:B------:R-:W-:Y:S01]  /*3c30*/  FADD.FTZ R232, R87.reuse, R232 ;  /* 0x000000e857e87221 */ /* 0x040fe20000010000 */
[----:B------:R-:W-:Y:S01]  /*3c40*/  FFMA.FTZ R229, R87, R86, R229 ;  /* 0x0000005657e57223 */ /* 0x000fe200000100e5 */
[C---:B------:R-:W-:Y:S01]  /*3c50*/  FADD.FTZ R150, R93.reuse, R150 ;  /* 0x000000965d967221 */ /* 0x040fe20000010000 */
[----:B------:R-:W-:Y:S01]  /*3c60*/  FFMA.FTZ R154, R93, R117, R154 ;  /* 0x000000755d9a7223 */ /* 0x000fe2000001009a */
[----:B------:R-:W-:Y:S01]  /*3c70*/  FADD.FTZ R35, R94, R35 ;  /* 0x000000235e237221 */ /* 0x000fe20000010000 */
[----:B------:R-:W-:-:S03]  /*3c80*/  FADD.FTZ R148, R95, R148 ;  /* 0x000000945f947221 */ /* 0x000fc60000010000 */
[----:B------:R-:W-:Y:S01]  /*3c90*/  @P5 LOP3.LUT R156, R156, 0x8, RZ, 0xfc, !PT ;  /* 0x000000089c9c5812 */ /* 0x000fe200078efcff */
[----:B---3--:R-:W-:Y:S01]  /*3ca0*/  FFMA.FTZ R97, R118, R97, R76 ;  /* 0x0000006176617223 */ /* 0x008fe2000001004c */
[----:B------:R-:W-:Y:S01]  /*3cb0*/  FMUL.FTZ R118, R20, R90 ;  /* 0x0000005a14767220 */ /* 0x000fe20000410000 */
[----:B------:R-:W-:-:S03]  /*3cc0*/  FMUL.FTZ R76, R124, R94 ;  /* 0x0000005e7c4c7220 */ /* 0x000fc60000410000 */
[----:B------:R-:W-:Y:S01]  /*3cd0*/  FFMA.FTZ R30, R98, R118, R30 ;  /* 0x00000076621e7223 */ /* 0x000fe2000001001e */
[----:B----4-:R-:W-:Y:S01]  /*3ce0*/  FFMA.FTZ R98, R119, R98, R76 ;  /* 0x0000006277627223 */ /* 0x010fe2000001004c */
[----:B------:R-:W-:Y:S01]  /*3cf0*/  FMUL.FTZ R119, R20, R91 ;  /* 0x0000005b14777220 */ /* 0x000fe20000410000 */
[----:B------:R-:W-:-:S03]  /*3d00*/  FMUL.FTZ R76, R78, R95 ;  /* 0x0000005f4e4c7220 */ /* 0x000fc60000410000 */
        /* <DEDUP_REMOVED lines=44> */
[----:B------:R-:W1:Y:S02]  /*3fd0*/  S2R R124, SR_TID.X ;  /* 0x00000000007c7919 */ /* 0x000e640000002100 */
        /* <DEDUP_REMOVED lines=16> */
[----:B-1----:R-:W-:Y:S02]  /*40e0*/  SHF.R.U32.HI R92, RZ, 0x5, R124 ;  /* 0x00000005ff5c7819 */ /* 0x002fe4000001167c */
[----:B------:R-:W-:Y:S01]  /*40f0*/  FADD.FTZ R76, R76, R97 ;  /* 0x000000614c4c7221 */ /* 0x000fe20000010000 */
[----:B------:R-:W-:Y:S01]  /*4100*/  FFMA.FTZ R77, R117, R97, R77 ;  /* 0x00000061754d7223 */ /* 0x000fe2000001004d */
[----:B------:R-:W-:Y:S02]  /*4110*/  LOP3.LUT R78, R92, 0x7fffff8, RZ, 0xc0, !PT ;  /* 0x07fffff85c4e7812 */ /* 0x000fe400078ec0ff */
[----:B------:R-:W-:Y:S01]  /*4120*/  FADD.FTZ R76, R76, R98 ;  /* 0x000000624c4c7221 */ /* 0x000fe20000010000 */
[----:B------:R-:W-:Y:S01]  /*4130*/  FFMA.FTZ R77, R118, R98, R77 ;  /* 0x00000062764d7223 */ /* 0x000fe2000001004d */
[----:B------:R-:W-:Y:S01]  /*4140*/  FFMA.FTZ R151, R94, R118, R151 ;  /* 0x000000765e977223 */ /* 0x000fe20000010097 */
[----:B------:R-:W-:Y:S01]  /*4150*/  FFMA.FTZ R152, R95, R119, R152 ;  /* 0x000000775f987223 */ /* 0x000fe20000010098 */
[----:B------:R-:W-:Y:S01]  /*4160*/  LOP3.LUT P4, RZ, R124, 0x1f, RZ, 0xc0, !PT ;  /* 0x0000001f7cff7812 */ /* 0x000fe2000788c0ff */
[----:B------:R-:W-:Y:S01]  /*4170*/  FADD.FTZ R76, R76, R99 ;  /* 0x000000634c4c7221 */ /* 0x000fe20000010000 */
[----:B------:R-:W-:Y:S01]  /*4180*/  @!P2 IADD3 R78, R78, 0x8, RZ ;  /* 0x000000084e4ea810 */ /* 0x000fe20007ffe0ff */
[----:B------:R-:W-:Y:S01]  /*4190*/  FFMA.FTZ R77, R119, R99, R77 ;  /* 0x00000063774d7223 */ /* 0x000fe2000001004d */
[----:B0-----:R-:W-:Y:S09]  /*41a0*/  BRA.DIV UR6, `(.L_x_2869) ;  /* 0x0000002a067c7947 */ /* 0x001ff2000b800000 */
        /* <DEDUP_REMOVED lines=18> */
.L_x_2888:
[----:B------:R-:W2:Y:S01]  /*42d0*/  S2R R88, SR_CgaCtaId ;  /* 0x0000000000587919 */ /* 0x000ea20000008800 */
[----:B-1----:R-:W-:Y:S01]  /*42e0*/  FADD.FTZ R76, R76, R87 ;  /* 0x000000574c4c7221 */ /* 0x002fe20000010000 */
[----:B0-----:R-:W-:Y:S01]  /*42f0*/  FADD.FTZ R77, R77, R79 ;  /* 0x0000004f4d4d7221 */ /* 0x001fe20000010000 */
[----:B------:R-:W-:Y:S01]  /*4300*/  @!P4 LOP3.LUT R79, R92, 0x7, RZ, 0xc0, !PT ;  /* 0x000000075c4fc812 */ /* 0x000fe200078ec0ff */
[----:B------:R-:W-:Y:S05]  /*4310*/  WARPSYNC.ALL ;  /* 0x0000000000007948 */ /* 0x000fea0003800000 */
[----:B------:R-:W-:Y:S02]  /*4320*/  MOV R87, 0x400 ;  /* 0x0000040000577802 */ /* 0x000fe40000000f00 */
[----:B------:R-:W-:-:S02]  /*4330*/  @!P4 IADD3 R79, R78, R79, RZ ;  /* 0x0000004f4e4fc210 */ /* 0x000fc40007ffe0ff */
[----:B------:R-:W-:-:S04]  /*4340*/  ISETP.NE.U32.AND P5, PT, R168, RZ, PT ;  /* 0x000000ffa800720c */ /* 0x000fc80003fa5070 */
[----:B------:R-:W-:Y:S02]  /*4350*/  ISETP.NE.AND.EX P5, PT, R169, RZ, PT, P5 ;  /* 0x000000ffa900720c */ /* 0x000fe40003fa5350 */
[----:B--2---:R-:W-:-:S04]  /*4360*/  LEA R87, R88, R87, 0x18 ;  /* 0x0000005758577211 */ /* 0x004fc800078ec0ff */
[-C--:B------:R-:W-:Y:S02]  /*4370*/  @!P4 LEA R79, R79, R87.reuse, 0x3 ;  /* 0x000000574f4fc211 */ /* 0x080fe400078e18ff */
[----:B------:R-:W-:-:S03]  /*4380*/  LEA R87, R78, R87, 0x3 ;  /* 0x000000574e577211 */ /* 0x000fc600078e18ff */
        /* <DEDUP_REMOVED lines=32> */
[----:B------:R-:W-:Y:S01]  /*4590*/  IADD3 R80, P3, R128, UR20, RZ ;  /* 0x0000001480507c10 */ /* 0x000fe2000ff7e0ff */
[----:B------:R-:W-:Y:S01]  /*45a0*/  FADD.FTZ R93, R81, -R93 ;  /* 0x8000005d515d7221 */ /* 0x000fe20000010000 */
[----:B------:R-:W-:Y:S01]  /*45b0*/  FADD.FTZ R82, R82, -R85 ;  /* 0x8000005552527221 */ /* 0x000fe20000010000 */
[----:B------:R-:W-:Y:S01]  /*45c0*/  FADD.FTZ R83, R83, -R86 ;  /* 0x8000005653537221 */ /* 0x000fe20000010000 */
[----:B------:R-:W-:Y:S01]  /*45d0*/  IADD3.X R81, R126, UR21, RZ, P3, !PT ;  /* 0x000000157e517c10 */ /* 0x000fe20009ffe4ff */
[C---:B------:R-:W-:Y:S01]  /*45e0*/  FMUL.FTZ R84, R20.reuse, R84 ;  /* 0x0000005414547220 */ /* 0x040fe20000410000 */
[----:B------:R-:W-:Y:S01]  /*45f0*/  ISETP.NE.U32.AND P3, PT, RZ, UR18, PT ;  /* 0x00000012ff007c0c */ /* 0x000fe2000bf65070 */
[C---:B------:R-:W-:Y:S01]  /*4600*/  FMUL.FTZ R93, R20.reuse, R93 ;  /* 0x0000005d145d7220 */ /* 0x040fe20000410000 */
[C---:B------:R-:W-:Y:S01]  /*4610*/  FMUL.FTZ R85, R20.reuse, R82 ;  /* 0x0000005214557220 */ /* 0x040fe20000410000 */
[----:B------:R-:W-:Y:S01]  /*4620*/  FMUL.FTZ R95, R20, R83 ;  /* 0x00000053145f7220 */ /* 0x000fe20000410000 */
[----:B------:R-:W-:Y:S01]  /*4630*/  ISETP.NE.AND.EX P3, PT, RZ, UR19, PT, P3 ;  /* 0x00000013ff007c0c */ /* 0x000fe2000bf65330 */
[----:B-----5:R-:W-:Y:S01]  /*4640*/  @P5 FADD.FTZ R84, R36, R84 ;  /* 0x0000005424545221 */ /* 0x020fe20000010000 */
[----:B------:R-:W-:Y:S01]  /*4650*/  @P5 FADD.FTZ R93, R37, R93 ;  /* 0x0000005d255d5221 */ /* 0x000fe20000010000 */
[----:B------:R-:W-:Y:S01]  /*4660*/  @P5 FADD.FTZ R85, R38, R85 ;  /* 0x0000005526555221 */ /* 0x000fe20000010000 */
[----:B------:R-:W-:-:S09]  /*4670*/  @P5 FADD.FTZ R95, R39, R95 ;  /* 0x0000005f275f5221 */ /* 0x000fd20000010000 */
[----:B------:R-:W-:Y:S05]  /*4680*/  @!P3 BRA `(.L_x_2870) ;  /* 0x00000000001cb947 */ /* 0x000fea0003800000 */
[----:B------:R-:W-:Y:S02]  /*4690*/  IADD3 R82, P6, R128, UR18, RZ ;  /* 0x0000001280527c10 */ /* 0x000fe4000ffde0ff */
[----:B------:R-:W-:Y:S02]  /*46a0*/  SEL R79, R95, R71, P4 ;  /* 0x000000475f4f7207 */ /* 0x000fe40002000000 */
[----:B------:R-:W-:Y:S02]  /*46b0*/  IADD3.X R83, R126, UR19, RZ, P6, !PT ;  /* 0x000000137e537c10 */ /* 0x000fe4000b7fe4ff */
[----:B------:R-:W-:Y:S02]  /*46c0*/  SEL R78, R85, R70, P4 ;  /* 0x00000046554e7207 */ /* 0x000fe40002000000 */
[----:B------:R-:W-:Y:S02]  /*46d0*/  SEL R77, R93, R69, P4 ;  /* 0x000000455d4d7207 */ /* 0x000fe40002000000 */
[----:B------:R-:W-:-:S05]  /*46e0*/  SEL R76, R84, R68, P4 ;  /* 0x00000044544c7207 */ /* 0x000fca0002000000 */
[----:B------:R0:W-:Y:S02]  /*46f0*/  STG.E.128 desc[UR4][R82.64], R76 ;  /* 0x0000004c52007986 */ /* 0x0001e4000c101d04 */
.L_x_2870:
[----:B------:R-:W-:Y:S01]  /*4700*/  FMUL.FTZ R93, R93, UR17 ;  /* 0x000000115d5d7c20 */ /* 0x000fe20008410000 */
[----:B------:R-:W-:Y:S01]  /*4710*/  LOP3.LUT P6, RZ, R170, 0xff00, RZ, 0xc0, !PT ;  /* 0x0000ff00aaff7812 */ /* 0x000fe200078cc0ff */
[----:B------:R-:W-:Y:S01]  /*4720*/  FMUL.FTZ R95, R95, UR17 ;  /* 0x000000115f5f7c20 */ /* 0x000fe20008410000 */
[----:B------:R-:W-:Y:S01]  /*4730*/  SEL R129, RZ, 0x1, P2 ;  /* 0x00000001ff817807 */ /* 0x000fe20001000000 */
[----:B------:R-:W-:Y:S01]  /*4740*/  FMUL.FTZ R85, R85, UR17 ;  /* 0x0000001155557c20 */ /* 0x000fe20008410000 */
[----:B0-----:R-:W-:Y:S01]  /*4750*/  SEL R77, R93, RZ, P6 ;  /* 0x000000ff5d4d7207 */ /* 0x001fe20003000000 */
[-CC-:B------:R-:W-:Y:S01]  /*4760*/  FFMA.FTZ R88, R172, R124.reuse, R125.reuse ;  /* 0x0000007cac587223 */ /* 0x180fe2000001007d */
[----:B------:R-:W-:Y:S01]  /*4770*/  LOP3.LUT P6, RZ, R170, 0xff000000, RZ, 0xc0, !PT ;  /* 0xff000000aaff7812 */ /* 0x000fe200078cc0ff */
[----:B------:R-:W-:Y:S01]  /*4780*/  FMUL.FTZ R84, R84, UR17 ;  /* 0x0000001154547c20 */ /* 0x000fe20008410000 */
[----:B------:R-:W-:Y:S01]  /*4790*/  LOP3.LUT P2, RZ, R17, 0xff000000, RZ, 0xc0, !PT ;  /* 0xff00000011ff7812 */ /* 0x000fe2000784c0ff */
[----:B------:R-:W-:Y:S01]  /*47a0*/  FADD.FTZ R88, R173, -R88 ;  /* 0x80000058ad587221 */ /* 0x000fe20000010000 */
[C---:B------:R-:W-:Y:S01]  /*47b0*/  SEL R79, R95.reuse, RZ, P6 ;  /* 0x000000ff5f4f7207 */ /* 0x040fe20003000000 */
[----:B------:R-:W-:Y:S01]  /*47c0*/  FFMA.FTZ R173, R176, R124, R125 ;  /* 0x0000007cb0ad7223 */ /* 0x000fe2000001007d */
[----:B------:R-:W-:Y:S01]  /*47d0*/  SEL R95, R95, RZ, P2 ;  /* 0x000000ff5f5f7207 */ /* 0x000fe20001000000 */
[----:B------:R-:W-:Y:S01]  /*47e0*/  FMUL.FTZ R88, R20, R88 ;  /* 0x0000005814587220 */ /* 0x000fe20000410000 */
[----:B------:R-:W-:Y:S01]  /*47f0*/  LOP3.LUT P2, RZ, R17, 0xff0000, RZ, 0xc0, !PT ;  /* 0x00ff000011ff7812 */ /* 0x000fe2000784c0ff */
[----:B------:R-:W-:Y:S01]  /*4800*/  FADD.FTZ R173, R177, -R173 ;  /* 0x800000adb1ad7221 */ /* 0x000fe20000010000 */
[-C--:B------:R-:W-:Y:S01]  /*4810*/  FFMA.FTZ R177, R178, R124.reuse, R125 ;  /* 0x0000007cb2b17223 */ /* 0x080fe2000001007d */
[----:B------:R-:W-:Y:S01]  /*4820*/  LOP3.LUT P6, RZ, R170, 0xff0000, RZ, 0xc0, !PT ;  /* 0x00ff0000aaff7812 */ /* 0x000fe200078cc0ff */
[----:B------:R-:W-:Y:S01]  /*4830*/  @P5 FADD.FTZ R88, R41, R88 ;  /* 0x0000005829585221 */ /* 0x000fe20000010000 */
[----:B------:R-:W-:Y:S01]  /*4840*/  SEL R94, R85, RZ, P2 ;  /* 0x000000ff555e7207 */ /* 0x000fe20001000000 */
[----:B------:R-:W-:Y:S01]  /*4850*/  FADD.FTZ R177, R179, -R177 ;  /* 0x800000b1b3b17221 */ /* 0x000fe20000010000 */
[----:B------:R-:W-:Y:S01]  /*4860*/  LOP3.LUT P2, RZ, R17, 0xff00, RZ, 0xc0, !PT ;  /* 0x0000ff0011ff7812 */ /* 0x000fe2000784c0ff */
[-C--:B------:R-:W-:Y:S01]  /*4870*/  FFMA.FTZ R167, R167, R124.reuse, R125 ;  /* 0x0000007ca7a77223 */ /* 0x080fe2000001007d */
[----:B------:R-:W-:Y:S01]  /*4880*/  SEL R78, R85, RZ, P6 ;  /* 0x000000ff554e7207 */ /* 0x000fe20003000000 */
[----:B------:R-:W-:Y:S01]  /*4890*/  FMUL.FTZ R177, R20, R177 ;  /* 0x000000b114b17220 */ /* 0x000fe20000410000 */
[----:B------:R-:W-:Y:S01]  /*48a0*/  SEL R93, R93, RZ, P2 ;  /* 0x000000ff5d5d7207 */ /* 0x000fe20001000000 */
[----:B------:R-:W-:Y:S01]  /*48b0*/  FMUL.FTZ R176, R88, UR17 ;  /* 0x0000001158b07c20 */ /* 0x000fe20008410000 */
[----:B------:R-:W-:Y:S01]  /*48c0*/  LOP3.LUT P2, RZ, R17, 0xff, RZ, 0xc0, !PT ;  /* 0x000000ff11ff7812 */ /* 0x000fe2000784c0ff */
[----:B------:R-:W-:Y:S01]  /*48d0*/  @P5 FADD.FTZ R177, R43, R177 ;  /* 0x000000b12bb15221 */ /* 0x000fe20000010000 */
[----:B------:R-:W-:Y:S01]  /*48e0*/  LOP3.LUT P6, RZ, R170, 0xff, RZ, 0xc0, !PT ;  /* 0x000000ffaaff7812 */ /* 0x000fe200078cc0ff */
[----:B------:R-:W-:Y:S01]  /*48f0*/  FMUL.FTZ R173, R20, R173 ;  /* 0x000000ad14ad7220 */ /* 0x000fe20000410000 */
[----:B------:R-:W-:Y:S01]  /*4900*/  SEL R92, R84, RZ, P2 ;  /* 0x000000ff545c7207 */ /* 0x000fe20001000000 */
[----:B------:R-:W-:Y:S01]  /*4910*/  FFMA.FTZ R143, R181, R124, R125 ;  /* 0x0000007cb58f7223 */ /* 0x000fe2000001007d */
[----:B------:R-:W-:Y:S01]  /*4920*/  @P1 IADD3 R90, P2, R128, R160, RZ ;  /* 0x000000a0805a1210 */ /* 0x000fe20007f5e0ff */
[----:B------:R-:W-:Y:S01]  /*4930*/  FADD.FTZ R171, R171, -R167 ;  /* 0x800000a7abab7221 */ /* 0x000fe20000010000 */
[----:B------:R-:W-:Y:S01]  /*4940*/  SEL R76, R84, RZ, P6 ;  /* 0x000000ff544c7207 */ /* 0x000fe20003000000 */
[----:B------:R-:W-:Y:S01]  /*4950*/  FMUL.FTZ R179, R177, UR17 ;  /* 0x00000011b1b37c20 */ /* 0x000fe20008410000 */
[----:B------:R-:W-:Y:S01]  /*4960*/  @P5 FADD.FTZ R173, R42, R173 ;  /* 0x000000ad2aad5221 */ /* 0x000fe20000010000 */
[----:B------:R-:W-:Y:S01]  /*4970*/  @P1 IMAD.X R91, R126, 0x1, R161, P2 ;  /* 0x000000017e5b1824 */ /* 0x000fe200010e06a1 */
[----:B------:R-:W-:Y:S01]  /*4980*/  LOP3.LUT P2, RZ, R166, 0xff00, RZ, 0xc0, !PT ;  /* 0x0000ff00a6ff7812 */ /* 0x000fe2000784c0ff */
[----:B------:R0:W-:Y:S01]  /*4990*/  STG.E.128 desc[UR4][R80.64], R76 ;  /* 0x0000004c50007986 */ /* 0x0001e2000c101d04 */
[----:B------:R-:W-:Y:S01]  /*49a0*/  FADD.FTZ R143, R180, -R143 ;  /* 0x8000008fb48f7221 */ /* 0x000fe20000010000 */
[C---:B------:R-:W-:Y:S01]  /*49b0*/  FMUL.FTZ R180, R20.reuse, R171 ;  /* 0x000000ab14b47220 */ /* 0x040fe20000410000 */
[----:B------:R-:W-:Y:S01]  /*49c0*/  FMUL.FTZ R178, R173, UR17 ;  /* 0x00000011adb27c20 */ /* 0x000fe20008410000 */
[-CC-:B------:R-:W-:Y:S01]  /*49d0*/  FFMA.FTZ R167, R185, R124.reuse, R125.reuse ;  /* 0x0000007cb9a77223 */ /* 0x180fe2000001007d */
[----:B------:R-:W-:Y:S01]  /*49e0*/  FMUL.FTZ R143, R20, R143 ;  /* 0x0000008f148f7220 */ /* 0x000fe20000410000 */
[----:B------:R-:W-:Y:S01]  /*49f0*/  @P5 FADD.FTZ R180, R40, R180 ;  /* 0x000000b428b45221 */ /* 0x000fe20000010000 */
[-C--:B------:R-:W-:Y:S01]  /*4a00*/  FFMA.FTZ R175, R175, R124.reuse, R125 ;  /* 0x0000007cafaf7223 */ /* 0x080fe2000001007d */
[----:B------:R-:W-:Y:S01]  /*4a10*/  FADD.FTZ R167, R186, -R167 ;  /* 0x800000a7baa77221 */ /* 0x000fe20000010000 */
[----:B------:R-:W-:Y:S01]  /*4a20*/  @P5 FADD.FTZ R143, R45, R143 ;  /* 0x0000008f2d8f5221 */ /* 0x000fe20000010000 */
[----:B------:R-:W-:Y:S01]  /*4a30*/  FMUL.FTZ R172, R180, UR17 ;  /* 0x00000011b4ac7c20 */ /* 0x000fe20008410000 */
[----:B------:R-:W-:Y:S01]  /*4a40*/  FADD.FTZ R175, R174, -R175 ;  /* 0x800000afaeaf7221 */ /* 0x000fe20000010000 */
[C---:B------:R-:W-:Y:S01]  /*4a50*/  FMUL.FTZ R167, R20.reuse, R167 ;  /* 0x000000a714a77220 */ /* 0x040fe20000410000 */
[----:B------:R-:W-:Y:S01]  /*4a60*/  FMUL.FTZ R168, R143, UR17 ;  /* 0x000000118fa87c20 */ /* 0x000fe20008410000 */
[-C--:B------:R-:W-:Y:S01]  /*4a70*/  FFMA.FTZ R187, R187, R124.reuse, R125 ;  /* 0x0000007cbbbb7223 */ /* 0x080fe2000001007d */
[----:B------:R-:W-:Y:S01]  /*4a80*/  FMUL.FTZ R171, R20, R175 ;  /* 0x000000af14ab7220 */ /* 0x000fe20000410000 */
[----:B------:R-:W-:Y:S01]  /*4a90*/  @P5 FADD.FTZ R167, R47, R167 ;  /* 0x000000a72fa75221 */ /* 0x000fe20000010000 */
[-C--:B------:R-:W-:Y:S01]  /*4aa0*/  FFMA.FTZ R142, R191, R124.reuse, R125 ;  /* 0x0000007cbf8e7223 */ /* 0x080fe2000001007d */
[----:B0-----:R-:W-:Y:S01]  /*4ab0*/  SEL R77, R176, RZ, P2 ;  /* 0x000000ffb04d7207 */ /* 0x001fe20001000000 */
[----:B------:R-:W-:Y:S01]  /*4ac0*/  @P5 FADD.FTZ R171, R44, R171 ;  /* 0x000000ab2cab5221 */ /* 0x000fe20000010000 */
[----:B------:R-:W-:Y:S01]  /*4ad0*/  LOP3.LUT P2, RZ, R166, 0xff000000, RZ, 0xc0, !PT ;  /* 0xff000000a6ff7812 */ /* 0x000fe2000784c0ff */
[----:B------:R-:W-:Y:S01]  /*4ae0*/  FMUL.FTZ R170, R167, UR17 ;  /* 0x00000011a7aa7c20 */ /* 0x000fe20008410000 */
[----:B------:R-:W-:Y:S01]  /*4af0*/  FADD.FTZ R109, R109, -R187 ;  /* 0x800000bb6d6d7221 */ /* 0x000fe20000010000 */
[----:B------:R-:W-:Y:S01]  /*4b00*/  FADD.FTZ R142, R192, -R142 ;  /* 0x8000008ec08e7221 */ /* 0x000fe20000010000 */
[----:B------:R-:W-:Y:S01]  /*4b10*/  SEL R79, R179, RZ, P2 ;  /* 0x000000ffb34f7207 */ /* 0x000fe20001000000 */
[----:B------:R-:W-:Y:S01]  /*4b20*/  FFMA.FTZ R141, R188, R124, R125 ;  /* 0x0000007cbc8d7223 */ /* 0x000fe2000001007d */
[----:B------:R-:W-:Y:S01]  /*4b30*/  LOP3.LUT P2, RZ, R166, 0xff0000, RZ, 0xc0, !PT ;  /* 0x00ff0000a6ff7812 */ /* 0x000fe2000784c0ff */
[C---:B------:R-:W-:Y:S01]  /*4b40*/  FMUL.FTZ R138, R20.reuse, R109 ;  /* 0x0000006d148a7220 */ /* 0x040fe20000410000 */
[----:B------:R-:W-:Y:S01]  /*4b50*/  FMUL.FTZ R142, R20, R142 ;  /* 0x0000008e148e7220 */ /* 0x000fe20000410000 */
[----:B------:R-:W-:Y:S01]  /*4b60*/  FADD.FTZ R141, R190, -R141 ;  /* 0x8000008dbe8d7221 */ /* 0x000fe20000010000 */
[----:B------:R-:W-:Y:S01]  /*4b70*/  SEL R78, R178, RZ, P2 ;  /* 0x000000ffb24e7207 */ /* 0x000fe20001000000 */
[----:B------:R-:W-:Y:S01]  /*4b80*/  @P5 FADD.FTZ R138, R49, R138 ;  /* 0x0000008a318a5221 */ /* 0x000fe20000010000 */
[----:B------:R-:W-:Y:S01]  /*4b90*/  LOP3.LUT P2, RZ, R166, 0xff, RZ, 0xc0, !PT ;  /* 0x000000ffa6ff7812 */ /* 0x000fe2000784c0ff */
[-CC-:B------:R-:W-:Y:S01]  /*4ba0*/  FFMA.FTZ R166, R182, R124.reuse, R125.reuse ;  /* 0x0000007cb6a67223 */ /* 0x180fe2000001007d */
[----:B------:R-:W-:Y:S01]  /*4bb0*/  FFMA.FTZ R184, R184, R124, R125 ;  /* 0x0000007cb8b87223 */ /* 0x000fe2000001007d */
[----:B------:R-:W-:Y:S01]  /*4bc0*/  FMUL.FTZ R136, R138, UR17 ;  /* 0x000000118a887c20 */ /* 0x000fe20008410000 */
[----:B------:R-:W-:Y:S01]  /*4bd0*/  SEL R76, R172, RZ, P2 ;  /* 0x000000ffac4c7207 */ /* 0x000fe20001000000 */
[----:B------:R-:W-:Y:S01]  /*4be0*/  FADD.FTZ R166, R183, -R166 ;  /* 0x800000a6b7a67221 */ /* 0x000fe20000010000 */
[----:B------:R-:W-:Y:S01]  /*4bf0*/  LOP3.LUT P2, RZ, R16, 0xff000000, RZ, 0xc0, !PT ;  /* 0xff00000010ff7812 */ /* 0x000fe2000784c0ff */
[----:B------:R-:W-:Y:S01]  /*4c00*/  @P5 FADD.FTZ R142, R51, R142 ;  /* 0x0000008e338e5221 */ /* 0x000fe20000010000 */
[C---:B------:R-:W-:Y:S01]  /*4c10*/  FMUL.FTZ R141, R20.reuse, R141 ;  /* 0x0000008d148d7220 */ /* 0x040fe20000410000 */
[----:B------:R-:W-:Y:S01]  /*4c20*/  FMUL.FTZ R166, R20, R166 ;  /* 0x000000a614a67220 */ /* 0x000fe20000410000 */
[----:B------:R-:W-:Y:S01]  /*4c30*/  SEL R179, R179, RZ, P2 ;  /* 0x000000ffb3b37207 */ /* 0x000fe20001000000 */
[----:B------:R-:W-:Y:S01]  /*4c40*/  FADD.FTZ R108, R108, -R184 ;  /* 0x800000b86c6c7221 */ /* 0x000fe20000010000 */
[----:B------:R-:W-:Y:S01]  /*4c50*/  LOP3.LUT P2, RZ, R16, 0xff0000, RZ, 0xc0, !PT ;  /* 0x00ff000010ff7812 */ /* 0x000fe2000784c0ff */
[----:B------:R-:W-:Y:S01]  /*4c60*/  @P5 FADD.FTZ R166, R46, R166 ;  /* 0x000000a62ea65221 */ /* 0x000fe20000010000 */
[----:B------:R-:W-:Y:S01]  /*4c70*/  FMUL.FTZ R139, R142, UR17 ;  /* 0x000000118e8b7c20 */ /* 0x000fe20008410000 */
[----:B------:R-:W-:Y:S01]  /*4c80*/  @P5 FADD.FTZ R141, R50, R141 ;  /* 0x0000008d328d5221 */ /* 0x000fe20000010000 */
[----:B------:R-:W-:Y:S01]  /*4c90*/  SEL R178, R178, RZ, P2 ;  /* 0x000000ffb2b27207 */ /* 0x000fe20001000000 */
[----:B------:R-:W-:Y:S01]  /*4ca0*/  FMUL.FTZ R169, R166, UR17 ;  /* 0x00000011a6a97c20 */ /* 0x000fe20008410000 */
[----:B------:R-:W-:Y:S01]  /*4cb0*/  LOP3.LUT P2, RZ, R16, 0xff00, RZ, 0xc0, !PT ;  /* 0x0000ff0010ff7812 */ /* 0x000fe2000784c0ff */
[----:B------:R-:W-:Y:S01]  /*4cc0*/  FMUL.FTZ R137, R20, R108 ;  /* 0x0000006c14897220 */ /* 0x000fe20000410000 */
[----:B------:R-:W-:Y:S01]  /*4cd0*/  FMUL.FTZ R140, R141, UR17 ;  /* 0x000000118d8c7c20 */ /* 0x000fe20008410000 */
[----:B------:R-:W-:Y:S01]  /*4ce0*/  FFMA.FTZ R113, R113, R124, R125 ;  /* 0x0000007c71717223 */ /* 0x000fe2000001007d */
[----:B------:R-:W-:Y:S01]  /*4cf0*/  SEL R176, R176, RZ, P2 ;  /* 0x000000ffb0b07207 */ /* 0x000fe20001000000 */
[----:B------:R-:W-:Y:S01]  /*4d00*/  @P5 FADD.FTZ R137, R48, R137 ;  /* 0x0000008930895221 */ /* 0x000fe20000010000 */
[----:B------:R-:W-:Y:S01]  /*4d10*/  LOP3.LUT P2, RZ, R16, 0xff, RZ, 0xc0, !PT ;  /* 0x000000ff10ff7812 */ /* 0x000fe2000784c0ff */
[----:B------:R-:W-:Y:S01]  /*4d20*/  FADD.FTZ R113, R121, -R113 ;  /* 0x8000007179717221 */ /* 0x000fe20000010000 */
[----:B------:R-:W-:Y:S01]  /*4d30*/  IADD3 R126, P6, R162, UR20, RZ ;  /* 0x00000014a27e7c10 */ /* 0x000fe2000ffde0ff */
[----:B------:R-:W-:Y:S01]  /*4d40*/  FMUL.FTZ R131, R137, UR17 ;  /* 0x0000001189837c20 */ /* 0x000fe20008410000 */
[----:B------:R-:W-:Y:S01]  /*4d50*/  SEL R172, R172, RZ, P2 ;  /* 0x000000ffacac7207 */ /* 0x000fe20001000000 */
[----:B------:R-:W-:Y:S01]  /*4d60*/  FMUL.FTZ R130, R20, R113 ;  /* 0x0000007114827220 */ /* 0x000fe20000410000 */
[----:B------:R-:W-:-:S02]  /*4d70*/  LOP3.LUT P2, RZ, R165, 0xff00, RZ, 0xc0, !PT ;  /* 0x0000ff00a5ff7812 */ /* 0x000fc4000784c0ff */
[----:B------:R-:W-:Y:S01]  /*4d80*/  IADD3.X R127, R159, UR21, RZ, P6, !PT ;  /* 0x000000159f7f7c10 */ /* 0x000fe2000b7fe4ff */
[----:B------:R-:W-:Y:S01]  /*4d90*/  @P5 FADD.FTZ R130, R53, R130 ;  /* 0x0000008235825221 */ /* 0x000fe20000010000 */
[----:B------:R-:W-:Y:S02]  /*4da0*/  SEL R81, R168, RZ, P2 ;  /* 0x000000ffa8517207 */ /* 0x000fe40001000000 */
[C---:B------:R-:W-:Y:S01]  /*4db0*/  LOP3.LUT P2, RZ, R165.reuse, 0xff000000, RZ, 0xc0, !PT ;  /* 0xff000000a5ff7812 */ /* 0x040fe2000784c0ff */
[----:B------:R-:W-:Y:S01]  /*4dc0*/  FMUL.FTZ R128, R130, UR17 ;  /* 0x0000001182807c20 */ /* 0x000fe20008410000 */
[----:B------:R-:W-:Y:S02]  /*4dd0*/  @P1 IADD3 R108, P6, R162, R160, RZ ;  /* 0x000000a0a26c1210 */ /* 0x000fe40007fde0ff */
[----:B------:R-:W-:Y:S02]  /*4de0*/  SEL R83, R170, RZ, P2 ;  /* 0x000000ffaa537207 */ /* 0x000fe40001000000 */
[----:B------:R-:W-:-:S02]  /*4df0*/  LOP3.LUT P2, RZ, R165, 0xff0000, RZ, 0xc0, !PT ;  /* 0x00ff0000a5ff7812 */ /* 0x000fc4000784c0ff */
[----:B------:R-:W-:Y:S02]  /*4e00*/  @P1 IADD3.X R109, R159, R161, RZ, P6, !PT ;  /* 0x000000a19f6d1210 */ /* 0x000fe400037fe4ff */
[----:B------:R-:W-:Y:S02]  /*4e10*/  SEL R82, R169, RZ, P2 ;  /* 0x000000ffa9527207 */ /* 0x000fe40001000000 */
[----:B------:R-:W-:Y:S01]  /*4e20*/  LOP3.LUT P2, RZ, R165, 0xff, RZ, 0xc0, !PT ;  /* 0x000000ffa5ff7812 */ /* 0x000fe2000784c0ff */
[----:B------:R-:W-:-:S05]  /*4e30*/  FMUL.FTZ R165, R171, UR17 ;  /* 0x00000011aba57c20 */ /* 0x000fca0008410000 */
[----:B------:R-:W-:Y:S02]  /*4e40*/  SEL R80, R165, RZ, P2 ;  /* 0x000000ffa5507207 */ /* 0x000fe40001000000 */
[----:B------:R-:W-:-:S04]  /*4e50*/  LOP3.LUT P2, RZ, R15, 0xff000000, RZ, 0xc0, !PT ;  /* 0xff0000000fff7812 */ /* 0x000fc8000784c0ff */
        /* <DEDUP_REMOVED lines=27> */
[----:B------:R-:W-:-:S04]  /*5010*/  ISETP.NE.U32.AND P2, PT, R160, RZ, PT ;  /* 0x000000ffa000720c */ /* 0x000fc80003f45070 */
[----:B------:R-:W-:-:S04]  /*5020*/  ISETP.NE.AND.EX P2, PT, R161, RZ, PT, P2 ;  /* 0x000000ffa100720c */ /* 0x000fc80003f45320 */
[----:B------:R-:W-:Y:S02]  /*5030*/  SEL R95, R95, R75, P2 ;  /* 0x0000004b5f5f7207 */ /* 0x000fe40001000000 */
[----:B------:R-:W-:Y:S02]  /*5040*/  SEL R94, R94, R74, P2 ;  /* 0x0000004a5e5e7207 */ /* 0x000fe40001000000 */
[----:B------:R-:W-:Y:S02]  /*5050*/  SEL R93, R93, R73, P2 ;  /* 0x000000495d5d7207 */ /* 0x000fe40001000000 */
        /* <DEDUP_REMOVED lines=10> */
.L_x_2871:
[-CC-:B------:R-:W-:Y:S01]  /*5100*/  FFMA.FTZ R111, R111, R124.reuse, R125.reuse ;  /* 0x0000007c6f6f7223 */ /* 0x180fe2000001007d */
[-CC-:B------:R-:W-:Y:S01]  /*5110*/  FFMA.FTZ R107, R107, R124.reuse, R125.reuse ;  /* 0x0000007c6b6b7223 */ /* 0x180fe2000001007d */
[----:B------:R-:W-:Y:S01]  /*5120*/  LOP3.LUT P6, RZ, R11, 0xff000000, RZ, 0xc0, !PT ;  /* 0xff0000000bff7812 */ /* 0x000fe200078cc0ff */
[-C--:B------:R-:W-:Y:S01]  /*5130*/  FFMA.FTZ R106, R106, R124.reuse, R125 ;  /* 0x0000007c6a6a7223 */ /* 0x080fe2000001007d */
[----:B------:R-:W-:Y:S01]  /*5140*/  FADD.FTZ R111, R123, -R111 ;  /* 0x8000006f7b6f7221 */ /* 0x000fe20000010000 */
[----:B------:R-:W-:Y:S01]  /*5150*/  FADD.FTZ R107, R122, -R107 ;  /* 0x8000006b7a6b7221 */ /* 0x000fe20000010000 */
[----:B------:R-:W-:Y:S01]  /*5160*/  FFMA.FTZ R112, R112, R124, R125 ;  /* 0x0000007c70707223 */ /* 0x000fe2000001007d */
[----:B------:R-:W-:Y:S01]  /*5170*/  FADD.FTZ R106, R120, -R106 ;  /* 0x8000006a786a7221 */ /* 0x000fe20000010000 */
[C---:B------:R-:W-:Y:S01]  /*5180*/  FMUL.FTZ R173, R20.reuse, R111 ;  /* 0x0000006f14ad7220 */ /* 0x040fe20000410000 */
[C---:B------:R-:W-:Y:S01]  /*5190*/  FMUL.FTZ R177, R20.reuse, R107 ;  /* 0x0000006b14b17220 */ /* 0x040fe20000410000 */
[----:B------:R-:W-:Y:S01]  /*51a0*/  FADD.FTZ R112, R133, -R112 ;  /* 0x8000007085707221 */ /* 0x000fe20000010000 */
[----:B------:R-:W-:Y:S01]  /*51b0*/  FMUL.FTZ R175, R20, R106 ;  /* 0x0000006a14af7220 */ /* 0x000fe20000410000 */
[----:B------:R-:W-:Y:S01]  /*51c0*/  @P5 FADD.FTZ R173, R55, R173 ;  /* 0x000000ad37ad5221 */ /* 0x000fe20000010000 */
[----:B------:R-:W-:Y:S01]  /*51d0*/  @P5 FADD.FTZ R177, R54, R177 ;  /* 0x000000b136b15221 */ /* 0x000fe20000010000 */
[----:B------:R-:W-:Y:S01]  /*51e0*/  FMUL.FTZ R133, R20, R112 ;  /* 0x0000007014857220 */ /* 0x000fe20000410000 */
[----:B------:R-:W-:Y:S01]  /*51f0*/  @P5 FADD.FTZ R175, R52, R175 ;  /* 0x000000af34af5221 */ /* 0x000fe20000010000 */
[----:B01----:R-:W-:Y:S01]  /*5200*/  FMUL.FTZ R91, R173, UR17 ;  /* 0x00000011ad5b7c20 */ /* 0x003fe20008410000 */
[----:B------:R-:W-:Y:S01]  /*5210*/  FMUL.FTZ R90, R177, UR17 ;  /* 0x00000011b15a7c20 */ /* 0x000fe20008410000 */
[-C--:B------:R-:W-:Y:S01]  /*5220*/  FFMA.FTZ R115, R115, R124.reuse, R125 ;  /* 0x0000007c73737223 */ /* 0x080fe2000001007d */
[----:B------:R-:W-:Y:S01]  /*5230*/  FMUL.FTZ R88, R175, UR17 ;  /* 0x00000011af587c20 */ /* 0x000fe20008410000 */
[----:B------:R-:W-:Y:S01]  /*5240*/  @P5 FADD.FTZ R133, R57, R133 ;  /* 0x0000008539855221 */ /* 0x000fe20000010000 */
[----:B------:R-:W-:Y:S01]  /*5250*/  SEL R159, R91, RZ, P6 ;  /* 0x000000ff5b9f7207 */ /* 0x000fe20003000000 */
[----:B------:R-:W-:Y:S01]  /*5260*/  FADD.FTZ R115, R135, -R115 ;  /* 0x8000007387737221 */ /* 0x000fe20000010000 */
[----:B------:R-:W-:Y:S01]  /*5270*/  LOP3.LUT P6, RZ, R157, 0xff000000, RZ, 0xc0, !PT ;  /* 0xff0000009dff7812 */ /* 0x000fe200078cc0ff */
[----:B------:R-:W-:Y:S01]  /*5280*/  FMUL.FTZ R93, R133, UR17 ;  /* 0x00000011855d7c20 */ /* 0x000fe20008410000 */
[-CC-:B------:R-:W-:Y:S01]  /*5290*/  FFMA.FTZ R114, R114, R124.reuse, R125.reuse ;  /* 0x0000007c72727223 */ /* 0x180fe2000001007d */
[----:B------:R-:W-:Y:S01]  /*52a0*/  FMUL.FTZ R135, R20, R115 ;  /* 0x0000007314877220 */ /* 0x000fe20000410000 */
[----:B------:R-:W-:Y:S01]  /*52b0*/  SEL R91, R91, RZ, P6 ;  /* 0x000000ff5b5b7207 */ /* 0x000fe20003000000 */
[----:B------:R-:W-:Y:S01]  /*52c0*/  FFMA.FTZ R110, R110, R124, R125 ;  /* 0x0000007c6e6e7223 */ /* 0x000fe2000001007d */
[----:B------:R-:W-:Y:S01]  /*52d0*/  LOP3.LUT P6, RZ, R11, 0xff0000, RZ, 0xc0, !PT ;  /* 0x00ff00000bff7812 */ /* 0x000fe200078cc0ff */
[----:B------:R-:W-:Y:S01]  /*52e0*/  @P5 FADD.FTZ R135, R59, R135 ;  /* 0x000000873b875221 */ /* 0x000fe20000010000 */
[----:B------:R-:W-:Y:S01]  /*52f0*/  FADD.FTZ R114, R134, -R114 ;  /* 0x8000007286727221 */ /* 0x000fe20000010000 */
[----:B------:R-:W-:Y:S01]  /*5300*/  FADD.FTZ R110, R132, -R110 ;  /* 0x8000006e846e7221 */ /* 0x000fe20000010000 */
[----:B------:R-:W-:Y:S01]  /*5310*/  SEL R162, R90, RZ, P6 ;  /* 0x000000ff5aa27207 */ /* 0x000fe20003000000 */
[----:B------:R-:W-:Y:S01]  /*5320*/  FMUL.FTZ R95, R135, UR17 ;  /* 0x00000011875f7c20 */ /* 0x000fe20008410000 */
[----:B------:R-:W-:Y:S01]  /*5330*/  LOP3.LUT P6, RZ, R157, 0xff0000, RZ, 0xc0, !PT ;  /* 0x00ff00009dff7812 */ /* 0x000fe200078cc0ff */
[C---:B------:R-:W-:Y:S01]  /*5340*/  FMUL.FTZ R134, R20.reuse, R114 ;  /* 0x0000007214867220 */ /* 0x040fe20000410000 */
[----:B------:R-:W-:Y:S01]  /*5350*/  FMUL.FTZ R132, R20, R110 ;  /* 0x0000006e14847220 */ /* 0x000fe20000410000 */
[----:B------:R0:W-:Y:S01]  /*5360*/  STG.E.128 desc[UR4][R126.64], R76 ;  /* 0x0000004c7e007986 */ /* 0x0001e2000c101d04 */
[----:B------:R-:W-:Y:S01]  /*5370*/  SEL R90, R90, RZ, P6 ;  /* 0x000000ff5a5a7207 */ /* 0x000fe20003000000 */
[----:B------:R-:W-:Y:S01]  /*5380*/  @P5 FADD.FTZ R134, R58, R134 ;  /* 0x000000863a865221 */ /* 0x000fe20000010000 */
[----:B------:R-:W-:Y:S01]  /*5390*/  LOP3.LUT P6, RZ, R11, 0xff, RZ, 0xc0, !PT ;  /* 0x000000ff0bff7812 */ /* 0x000fe200078cc0ff */
[----:B------:R-:W-:-:S02]  /*53a0*/  @P5 FADD.FTZ R132, R56, R132 ;  /* 0x0000008438845221 */ /* 0x000fc40000010000 */
[----:B------:R-:W-:Y:S01]  /*53b0*/  FMUL.FTZ R94, R134, UR17 ;  /* 0x00000011865e7c20 */ /* 0x000fe20008410000 */
[----:B------:R-:W-:Y:S01]  /*53c0*/  SEL R164, R88, RZ, P6 ;  /* 0x000000ff58a47207 */ /* 0x000fe20003000000 */
[----:B------:R-:W-:Y:S01]  /*53d0*/  FMUL.FTZ R92, R132, UR17 ;  /* 0x00000011845c7c20 */ /* 0x000fe20008410000 */
[----:B------:R-:W-:-:S04]  /*53e0*/  LOP3.LUT P6, RZ, R157, 0xff, RZ, 0xc0, !PT ;  /* 0x000000ff9dff7812 */ /* 0x000fc800078cc0ff */
[----:B------:R-:W-:Y:S02]  /*53f0*/  SEL R88, R88, RZ, P6 ;  /* 0x000000ff58587207 */ /* 0x000fe40003000000 */
[----:B------:R-:W-:Y:S02]  /*5400*/  LOP3.LUT P6, RZ, R10, 0xff00, RZ, 0xc0, !PT ;  /* 0x0000ff000aff7812 */ /* 0x000fe400078cc0ff */
[----:B0-----:R-:W-:Y:S02]  /*5410*/  SEL R79, R179, R75, P2 ;  /* 0x0000004bb34f7207 */ /* 0x001fe40001000000 */
[----:B------:R-:W-:Y:S02]  /*5420*/  SEL R157, R93, RZ, P6 ;  /* 0x000000ff5d9d7207 */ /* 0x000fe40003000000 */
[----:B------:R-:W-:Y:S02]  /*5430*/  LOP3.LUT P6, RZ, R4, 0xff00, RZ, 0xc0, !PT ;  /* 0x0000ff0004ff7812 */ /* 0x000fe400078cc0ff */
[----:B------:R-:W-:-:S02]  /*5440*/  SEL R78, R178, R74, P2 ;  /* 0x0000004ab24e7207 */ /* 0x000fc40001000000 */
[----:B------:R-:W-:Y:S02]  /*5450*/  SEL R93, R93, RZ, P6 ;  /* 0x000000ff5d5d7207 */ /* 0x000fe40003000000 */
[----:B------:R-:W-:Y:S02]  /*5460*/  LOP3.LUT P6, RZ, R10, 0xff000000, RZ, 0xc0, !PT ;  /* 0xff0000000aff7812 */ /* 0x000fe400078cc0ff */
[----:B------:R-:W-:Y:S02]  /*5470*/  SEL R77, R176, R73, P2 ;  /* 0x00000049b04d7207 */ /* 0x000fe40001000000 */
[----:B------:R-:W-:Y:S02]  /*5480*/  SEL R174, R95, RZ, P6 ;  /* 0x000000ff5fae7207 */ /* 0x000fe40003000000 */
[----:B------:R-:W-:Y:S02]  /*5490*/  LOP3.LUT P6, RZ, R4, 0xff000000, RZ, 0xc0, !PT ;  /* 0xff00000004ff7812 */ /* 0x000fe400078cc0ff */
[----:B------:R-:W-:-:S02]  /*54a0*/  SEL R76, R172, R72, P2 ;  /* 0x00000048ac4c7207 */ /* 0x000fc40001000000 */
[----:B------:R-:W-:Y:S02]  /*54b0*/  SEL R95, R95, RZ, P6 ;  /* 0x000000ff5f5f7207 */ /* 0x000fe40003000000 */
[----:B------:R-:W-:Y:S01]  /*54c0*/  LOP3.LUT P6, RZ, R10, 0xff0000, RZ, 0xc0, !PT ;  /* 0x00ff00000aff7812 */ /* 0x000fe200078cc0ff */
[----:B------:R0:W-:Y:S03]  /*54d0*/  @P1 STG.E.128 desc[UR4][R108.64], R76 ;  /* 0x0000004c6c001986 */ /* 0x0001e6000c101d04 */
[----:B------:R-:W-:Y:S02]  /*54e0*/  SEL R180, R94, RZ, P6 ;  /* 0x000000ff5eb47207 */ /* 0x000fe40003000000 */
[----:B------:R-:W-:-:S04]  /*54f0*/  LOP3.LUT P6, RZ, R4, 0xff0000, RZ, 0xc0, !PT ;  /* 0x00ff000004ff7812 */ /* 0x000fc800078cc0ff */
[----:B------:R-:W-:Y:S02]  /*5500*/  SEL R94, R94, RZ, P6 ;  /* 0x000000ff5e5e7207 */ /* 0x000fe40003000000 */
[----:B------:R-:W-:-:S04]  /*5510*/  LOP3.LUT P6, RZ, R10, 0xff, RZ, 0xc0, !PT ;  /* 0x000000ff0aff7812 */ /* 0x000fc800078cc0ff */
[----:B------:R-:W-:Y:S02]  /*5520*/  SEL R181, R92, RZ, P6 ;  /* 0x000000ff5cb57207 */ /* 0x000fe40003000000 */
[----:B------:R-:W-:-:S04]  /*5530*/  LOP3.LUT P6, RZ, R4, 0xff, RZ, 0xc0, !PT ;  /* 0x000000ff04ff7812 */ /* 0x000fc800078cc0ff */
[----:B------:R-:W-:Y:S02]  /*5540*/  SEL R92, R92, RZ, P6 ;  /* 0x000000ff5c5c7207 */ /* 0x000fe40003000000 */
[----:B------:R-:W-:-:S04]  /*5550*/  IADD3 R122, P6, R19, UR20, RZ ;  /* 0x00000014137a7c10 */ /* 0x000fc8000ffde0ff */
[----:B------:R-:W-:Y:S02]  /*5560*/  IADD3.X R123, R18, UR21, RZ, P6, !PT ;  /* 0x00000015127b7c10 */ /* 0x000fe4000b7fe4ff */
[----:B------:R-:W-:-:S04]  /*5570*/  @P1 IADD3 R120, P6, R19, R160, RZ ;  /* 0x000000a013781210 */ /* 0x000fc80007fde0ff */
[----:B------:R-:W-:Y:S02]  /*5580*/  @P1 IADD3.X R121, R18, R161, RZ, P6, !PT ;  /* 0x000000a112791210 */ /* 0x000fe400037fe4ff */
[----:B------:R-:W-:-:S04]  /*5590*/  IADD3 R112, P6, R13, UR20, RZ ;  /* 0x000000140d707c10 */ /* 0x000fc8000ffde0ff */
[----:B------:R-:W-:Y:S02]  /*55a0*/  IADD3.X R113, R12, UR21, RZ, P6, !PT ;  /* 0x000000150c717c10 */ /* 0x000fe4000b7fe4ff */
[----:B------:R-:W-:-:S04]  /*55b0*/  @P1 IADD3 R114, P6, R13, R160, RZ ;  /* 0x000000a00d721210 */ /* 0x000fc80007fde0ff */
[----:B------:R-:W-:Y:S02]  /*55c0*/  @P1 IADD3.X R115, R12, R161, RZ, P6, !PT ;  /* 0x000000a10c731210 */ /* 0x000fe400037fe4ff */
[----:B------:R-:W-:-:S04]  /*55d0*/  IADD3 R110, P6, R8, UR20, RZ ;  /* 0x00000014086e7c10 */ /* 0x000fc8000ffde0ff */
[----:B------:R-:W-:Y:S02]  /*55e0*/  IADD3.X R111, R7, UR21, RZ, P6, !PT ;  /* 0x00000015076f7c10 */ /* 0x000fe4000b7fe4ff */
[----:B------:R-:W-:-:S04]  /*55f0*/  @P1 IADD3 R106, P6, R8, R160, RZ ;  /* 0x000000a0086a1210 */ /* 0x000fc80007fde0ff */
[----:B------:R-:W-:Y:S01]  /*5600*/  @P1 IADD3.X R107, R7, R161, RZ, P6, !PT ;  /* 0x000000a1076b1210 */ /* 0x000fe200037fe4ff */
[----:B0-----:R-:W-:Y:S08]  /*5610*/  @!P3 BRA `(.L_x_2872) ;  /* 0x00000000001cb947 */ /* 0x001ff00003800000 */
[----:B------:R-:W-:Y:S02]  /*5620*/  IADD3 R108, P6, R19, UR18, RZ ;  /* 0x00000012136c7c10 */ /* 0x000fe4000ffde0ff */
[----:B------:R-:W-:Y:S02]  /*5630*/  SEL R79, R167, R71, P4 ;  /* 0x00000047a74f7207 */ /* 0x000fe40002000000 */
[----:B------:R-:W-:Y:S02]  /*5640*/  IADD3.X R109, R18, UR19, RZ, P6, !PT ;  /* 0x00000013126d7c10 */ /* 0x000fe4000b7fe4ff */
[----:B------:R-:W-:Y:S02]  /*5650*/  SEL R78, R166, R70, P4 ;  /* 0x00000046a64e7207 */ /* 0x000fe40002000000 */
[----:B------:R-:W-:Y:S02]  /*5660*/  SEL R77, R143, R69, P4 ;  /* 0x000000458f4d7207 */ /* 0x000fe40002000000 */
[----:B------:R-:W-:-:S05]  /*5670*/  SEL R76, R171, R68, P4 ;  /* 0x00000044ab4c7207 */ /* 0x000fca0002000000 */
[----:B------:R0:W-:Y:S02]  /*5680*/  STG.E.128 desc[UR4][R108.64], R76 ;  /* 0x0000004c6c007986 */ /* 0x0001e4000c101d04 */
.L_x_2872:
[----:B0-----:R-:W-:Y:S01]  /*5690*/  SEL R79, R170, R75, P2 ;  /* 0x0000004baa4f7207 */ /* 0x001fe20001000000 */
[----:B------:R0:W-:Y:S01]  /*56a0*/  STG.E.128 desc[UR4][R122.64], R80 ;  /* 0x000000507a007986 */ /* 0x0001e2000c101d04 */
[----:B------:R-:W-:Y:S02]  /*56b0*/  SEL R78, R169, R74, P2 ;  /* 0x0000004aa94e7207 */ /* 0x000fe40001000000 */
[----:B------:R-:W-:Y:S02]  /*56c0*/  SEL R77, R168, R73, P2 ;  /* 0x00000049a84d7207 */ /* 0x000fe40001000000 */
[----:B------:R-:W-:Y:S02]  /*56d0*/  SEL R76, R165, R72, P2 ;  /* 0x00000048a54c7207 */ /* 0x000fe40001000000 */
[----:B------:R-:W-:-:S03]  /*56e0*/  IADD3 R18, P6, R6, UR20, RZ ;  /* 0x0000001406127c10 */ /* 0x000fc6000ffde0ff */
[----:B------:R0:W-:Y:S01]  /*56f0*/  @P1 STG.E.128 desc[UR4][R120.64], R76 ;  /* 0x0000004c78001986 */ /* 0x0001e2000c101d04 */
[----:B------:R-:W-:Y:S02]  /*5700*/  IADD3.X R19, R5, UR21, RZ, P6, !PT ;  /* 0x0000001505137c10 */ /* 0x000fe4000b7fe4ff */
[----:B------:R-:W-:-:S04]  /*5710*/  @P1 IADD3 R108, P6, R6, R160, RZ ;  /* 0x000000a0066c1210 */ /* 0x000fc80007fde0ff */
[----:B------:R-:W-:Y:S01]  /*5720*/  @P1 IADD3.X R109, R5, R161, RZ, P6, !PT ;  /* 0x000000a1056d1210 */ /* 0x000fe200037fe4ff */
[----:B------:R-:W-:Y:S08]  /*5730*/  @!P3 BRA `(.L_x_2873) ;  /* 0x00000000001cb947 */ /* 0x000ff00003800000 */
[----:B0-----:R-:W-:Y:S02]  /*5740*/  IADD3 R80, P6, R13, UR18, RZ ;  /* 0x000000120d507c10 */ /* 0x001fe4000ffde0ff */
[----:B------:R-:W-:Y:S02]  /*5750*/  SEL R79, R142, R71, P4 ;  /* 0x000000478e4f7207 */ /* 0x000fe40002000000 */
[----:B------:R-:W-:Y:S02]  /*5760*/  IADD3.X R81, R12, UR19, RZ, P6, !PT ;  /* 0x000000130c517c10 */ /* 0x000fe4000b7fe4ff */
[----:B------:R-:W-:Y:S02]  /*5770*/  SEL R78, R141, R70, P4 ;  /* 0x000000468d4e7207 */ /* 0x000fe40002000000 */
[----:B------:R-:W-:Y:S02]  /*5780*/  SEL R77, R138, R69, P4 ;  /* 0x000000458a4d7207 */ /* 0x000fe40002000000 */
[----:B------:R-:W-:-:S05]  /*5790*/  SEL R76, R137, R68, P4 ;  /* 0x00000044894c7207 */ /* 0x000fca0002000000 */
[----:B------:R1:W-:Y:S02]  /*57a0*/  STG.E.128 desc[UR4][R80.64], R76 ;  /* 0x0000004c50007986 */ /* 0x0003e4000c101d04 */
.L_x_2873:
[----:B01----:R-:W-:Y:S01]  /*57b0*/  SEL R79, R139, R75, P2 ;  /* 0x0000004b8b4f7207 */ /* 0x003fe20001000000 */
[----:B------:R0:W-:Y:S01]  /*57c0*/  STG.E.128 desc[UR4][R112.64], R84 ;  /* 0x0000005470007986 */ /* 0x0001e2000c101d04 */
[----:B------:R-:W-:Y:S02]  /*57d0*/  SEL R78, R140, R74, P2 ;  /* 0x0000004a8c4e7207 */ /* 0x000fe40001000000 */
[----:B------:R-:W-:Y:S02]  /*57e0*/  SEL R77, R136, R73, P2 ;  /* 0x00000049884d7207 */ /* 0x000fe40001000000 */
[----:B------:R-:W-:-:S05]  /*57f0*/  SEL R76, R131, R72, P2 ;  /* 0x00000048834c7207 */ /* 0x000fca0001000000 */
[----:B------:R0:W-:Y:S01]  /*5800*/  @P1 STG.E.128 desc[UR4][R114.64], R76 ;  /* 0x0000004c72001986 */ /* 0x0001e2000c101d04 */
[----:B------:R-:W-:Y:S05]  /*5810*/  @!P3 BRA `(.L_x_2874) ;  /* 0x00000000001cb947 */ /* 0x000fea0003800000 */
[----:B------:R-:W-:Y:S02]  /*5820*/  IADD3 R12, P6, R8, UR18, RZ ;  /* 0x00000012080c7c10 */ /* 0x000fe4000ffde0ff */
[----:B0-----:R-:W-:Y:S02]  /*5830*/  SEL R79, R173, R71, P4 ;  /* 0x00000047ad4f7207 */ /* 0x001fe40002000000 */
[----:B------:R-:W-:Y:S02]  /*5840*/  IADD3.X R13, R7, UR19, RZ, P6, !PT ;  /* 0x00000013070d7c10 */ /* 0x000fe4000b7fe4ff */
[----:B------:R-:W-:Y:S02]  /*5850*/  SEL R78, R177, R70, P4 ;  /* 0x00000046b14e7207 */ /* 0x000fe40002000000 */
[----:B------:R-:W-:Y:S02]  /*5860*/  SEL R77, R130, R69, P4 ;  /* 0x00000045824d7207 */ /* 0x000fe40002000000 */
[----:B------:R-:W-:-:S05]  /*5870*/  SEL R76, R175, R68, P4 ;  /* 0x00000044af4c7207 */ /* 0x000fca0002000000 */
[----:B------:R1:W-:Y:S02]  /*5880*/  STG.E.128 desc[UR4][R12.64], R76 ;  /* 0x0000004c0c007986 */ /* 0x0003e4000c101d04 */
.L_x_2874:
[----:B------:R-:W-:Y:S01]  /*5890*/  SEL R83, R159, R75, P2 ;  /* 0x0000004b9f537207 */ /* 0x000fe20001000000 */
[----:B------:R2:W-:Y:S01]  /*58a0*/  STG.E.128 desc[UR4][R110.64], R88 ;  /* 0x000000586e007986 */ /* 0x0005e2000c101d04 */
[----:B------:R-:W-:Y:S02]  /*58b0*/  SEL R82, R162, R74, P2 ;  /* 0x0000004aa2527207 */ /* 0x000fe40001000000 */
[----:B------:R-:W-:Y:S02]  /*58c0*/  SEL R81, R128, R73, P2 ;  /* 0x0000004980517207 */ /* 0x000fe40001000000 */
[----:B------:R-:W-:Y:S02]  /*58d0*/  SEL R80, R164, R72, P2 ;  /* 0x00000048a4507207 */ /* 0x000fe40001000000 */
[----:B01----:R-:W-:Y:S02]  /*58e0*/  SEL R79, R174, R75, P2 ;  /* 0x0000004bae4f7207 */ /* 0x003fe40001000000 */
[----:B------:R-:W-:Y:S01]  /*58f0*/  SEL R78, R180, R74, P2 ;  /* 0x0000004ab44e7207 */ /* 0x000fe20001000000 */
[----:B------:R2:W-:Y:S01]  /*5900*/  @P1 STG.E.128 desc[UR4][R106.64], R80 ;  /* 0x000000506a001986 */ /* 0x0005e2000c101d04 */
[----:B------:R-:W-:-:S02]  /*5910*/  SEL R77, R157, R73, P2 ;  /* 0x000000499d4d7207 */ /* 0x000fc40001000000 */
[----:B------:R-:W-:Y:S01]  /*5920*/  SEL R76, R181, R72, P2 ;  /* 0x00000048b54c7207 */ /* 0x000fe20001000000 */
        /* <DEDUP_REMOVED lines=8> */
.L_x_2875:
        /* <DEDUP_REMOVED lines=8> */
[----:B------:R1:W-:Y:S01]  /*5a30*/  STG.E.128 desc[UR4][R18.64], R92 ;  /* 0x0000005c12007986 */ /* 0x0003e2000c101d04 */
[----:B------:R-:W-:-:S03]  /*5a40*/  FMUL.FTZ R8, R20, R100 ;  /* 0x0000006414087220 */ /* 0x000fc60000410000 */
[----:B------:R3:W-:Y:S01]  /*5a50*/  @P1 STG.E.128 desc[UR4][R108.64], R76 ;  /* 0x0000004c6c001986 */ /* 0x0007e2000c101d04 */
[----:B------:R-:W-:Y:S01]  /*5a60*/  @P5 FADD.FTZ R8, R60, R8 ;  /* 0x000000083c085221 */ /* 0x000fe20000010000 */
[C---:B-1----:R-:W-:Y:S01]  /*5a70*/  FMUL.FTZ R18, R20.reuse, R104 ;  /* 0x0000006814127220 */ /* 0x042fe20000410000 */
[C---:B------:R-:W-:Y:S01]  /*5a80*/  FMUL.FTZ R19, R20.reuse, R105 ;  /* 0x0000006914137220 */ /* 0x040fe20000410000 */
[----:B---3--:R-:W-:Y:S02]  /*5a90*/  FMUL.FTZ R76, R20, R103 ;  /* 0x00000067144c7220 */ /* 0x008fe40000410000 */
[----:B------:R-:W-:Y:S01]  /*5aa0*/  @P5 FADD.FTZ R18, R62, R18 ;  /* 0x000000123e125221 */ /* 0x000fe20000010000 */
[----:B------:R-:W-:Y:S01]  /*5ab0*/  @P5 FADD.FTZ R19, R63, R19 ;  /* 0x000000133f135221 */ /* 0x000fe20000010000 */
[----:B------:R-:W-:Y:S01]  /*5ac0*/  @P5 FADD.FTZ R76, R61, R76 ;  /* 0x0000004c3d4c5221 */ /* 0x000fe20000010000 */
        /* <DEDUP_REMOVED lines=8> */
.L_x_2876:
[----:B------:R-:W-:Y:S01]  /*5b50*/  LOP3.LUT R156, R156, 0xffffffbf, RZ, 0xc0, !PT ;  /* 0xffffffbf9c9c7812 */ /* 0x000fe200078ec0ff */
[----:B------:R-:W-:Y:S01]  /*5b60*/  FMUL.FTZ R76, R76, UR17 ;  /* 0x000000114c4c7c20 */ /* 0x000fe20008410000 */
[----:B01----:R-:W-:Y:S01]  /*5b70*/  IADD3 R12, P6, R3, UR20, RZ ;  /* 0x00000014030c7c10 */ /* 0x003fe2000ffde0ff */
[----:B------:R-:W-:Y:S01]  /*5b80*/  FMUL.FTZ R19, R19, UR17 ;  /* 0x0000001113137c20 */ /* 0x000fe20008410000 */
[----:B------:R-:W-:Y:S01]  /*5b90*/  @P4 LOP3.LUT R156, R156, 0x40, RZ, 0xfc, !PT ;  /* 0x000000409c9c4812 */ /* 0x000fe200078efcff */
[----:B------:R-:W-:Y:S01]  /*5ba0*/  FMUL.FTZ R18, R18, UR17 ;  /* 0x0000001112127c20 */ /* 0x000fe20008410000 */
[----:B------:R-:W-:Y:S01]  /*5bb0*/  IADD3.X R13, R2, UR21, RZ, P6, !PT ;  /* 0x00000015020d7c10 */ /* 0x000fe2000b7fe4ff */
[----:B------:R-:W-:Y:S01]  /*5bc0*/  FMUL.FTZ R8, R8, UR17 ;  /* 0x0000001108087c20 */ /* 0x000fe20008410000 */
[----:B------:R-:W-:Y:S01]  /*5bd0*/  LOP3.LUT R156, R156, 0xffffffdf, RZ, 0xc0, !PT ;  /* 0xffffffdf9c9c7812 */ /* 0x000fe200078ec0ff */
[-CC-:B------:R-:W-:Y:S01]  /*5be0*/  FFMA.FTZ R116, R116, R124.reuse, R125.reuse ;  /* 0x0000007c74747223 */ /* 0x180fe2000001007d */
[----:B------:R-:W-:Y:S01]  /*5bf0*/  LOP3.LUT P4, RZ, R158, 0xff00, RZ, 0xc0, !PT ;  /* 0x0000ff009eff7812 */ /* 0x000fe2000788c0ff */
[-CC-:B------:R-:W-:Y:S01]  /*5c00*/  FFMA.FTZ R117, R117, R124.reuse, R125.reuse ;  /* 0x0000007c75757223 */ /* 0x180fe2000001007d */
[----:B------:R-:W-:Y:S01]  /*5c10*/  @P3 LOP3.LUT R156, R156, 0x20, RZ, 0xfc, !PT ;  /* 0x000000209c9c3812 */ /* 0x000fe200078efcff */
[-CC-:B------:R-:W-:Y:S01]  /*5c20*/  FFMA.FTZ R118, R118, R124.reuse, R125.reuse ;  /* 0x0000007c76767223 */ /* 0x180fe2000001007d */
[----:B------:R-:W-:Y:S01]  /*5c30*/  LOP3.LUT P3, RZ, R158, 0xff0000, RZ, 0xc0, !PT ;  /* 0x00ff00009eff7812 */ /* 0x000fe2000786c0ff */
[----:B------:R-:W-:Y:S01]  /*5c40*/  FFMA.FTZ R119, R119, R124, R125 ;  /* 0x0000007c77777223 */ /* 0x000fe2000001007d */
[----:B------:R-:W-:Y:S01]  /*5c50*/  LOP3.LUT R156, R156, 0xffffffef, RZ, 0xc0, !PT ;  /* 0xffffffef9c9c7812 */ /* 0x000fe200078ec0ff */
[----:B------:R-:W-:Y:S01]  /*5c60*/  FADD.FTZ R116, R96, -R116 ;  /* 0x8000007460747221 */ /* 0x000fe20000010000 */
[----:B------:R-:W-:Y:S01]  /*5c70*/  LOP3.LUT P6, RZ, R158, 0xff000000, RZ, 0xc0, !PT ;  /* 0xff0000009eff7812 */ /* 0x000fe200078cc0ff */
[----:B------:R-:W-:Y:S01]  /*5c80*/  FADD.FTZ R117, R97, -R117 ;  /* 0x8000007561757221 */ /* 0x000fe20000010000 */
[----:B------:R-:W-:Y:S01]  /*5c90*/  @P0 LOP3.LUT R156, R156, 0x10, RZ, 0xfc, !PT ;  /* 0x000000109c9c0812 */ /* 0x000fe200078efcff */
[----:B------:R-:W-:Y:S01]  /*5ca0*/  FADD.FTZ R118, R98, -R118 ;  /* 0x8000007662767221 */ /* 0x000fe20000010000 */
[----:B------:R-:W-:Y:S01]  /*5cb0*/  LOP3.LUT P0, RZ, R158, 0xff, RZ, 0xc0, !PT ;  /* 0x000000ff9eff7812 */ /* 0x000fe2000780c0ff */
[----:B------:R-:W-:Y:S01]  /*5cc0*/  FADD.FTZ R119, R99, -R119 ;  /* 0x8000007763777221 */ /* 0x000fe20000010000 */
[----:B------:R-:W-:Y:S01]  /*5cd0*/  SEL R5, R76, RZ, P4 ;  /* 0x000000ff4c057207 */ /* 0x000fe20002000000 */
[C---:B------:R-:W-:Y:S01]  /*5ce0*/  FMUL.FTZ R116, R20.reuse, R116 ;  /* 0x0000007414747220 */ /* 0x040fe20000410000 */
[----:B------:R-:W-:Y:S01]  /*5cf0*/  SEL R7, R19, RZ, P6 ;  /* 0x000000ff13077207 */ /* 0x000fe20003000000 */
[----:B------:R-:W-:Y:S01]  /*5d00*/  FMUL.FTZ R117, R20, R117 ;  /* 0x0000007514757220 */ /* 0x000fe20000410000 */
[----:B------:R-:W-:Y:S01]  /*5d10*/  SEL R6, R18, RZ, P3 ;  /* 0x000000ff12067207 */ /* 0x000fe20001800000 */
[----:B------:R-:W-:Y:S01]  /*5d20*/  @P5 FADD.FTZ R116, R64, R116 ;  /* 0x0000007440745221 */ /* 0x000fe20000010000 */
[----:B------:R-:W-:Y:S01]  /*5d30*/  SEL R4, R8, RZ, P0 ;  /* 0x000000ff08047207 */ /* 0x000fe20000000000 */
[----:B------:R-:W-:Y:S01]  /*5d40*/  @P5 FADD.FTZ R117, R65, R117 ;  /* 0x0000007541755221 */ /* 0x000fe20000010000 */
[----:B------:R-:W-:-:S02]  /*5d50*/  LOP3.LUT P6, RZ, R9, 0xff000000, RZ, 0xc0, !PT ;  /* 0xff00000009ff7812 */ /* 0x000fc400078cc0ff */
[C---:B------:R-:W-:Y:S01]  /*5d60*/  LOP3.LUT P3, RZ, R156.reuse, 0x20, RZ, 0xc0, !PT ;  /* 0x000000209cff7812 */ /* 0x040fe2000786c0ff */
[----:B------:R0:W-:Y:S01]  /*5d70*/  STG.E.128 desc[UR4][R12.64], R4 ;  /* 0x000000040c007986 */ /* 0x0001e2000c101d04 */
[C---:B------:R-:W-:Y:S02]  /*5d80*/  LOP3.LUT P4, RZ, R156.reuse, 0x40, RZ, 0xc0, !PT ;  /* 0x000000409cff7812 */ /* 0x040fe4000788c0ff */
[----:B------:R-:W-:Y:S02]  /*5d90*/  LOP3.LUT P0, RZ, R156, 0x10, RZ, 0xc0, !PT ;  /* 0x000000109cff7812 */ /* 0x000fe4000780c0ff */
[----:B------:R-:W-:Y:S02]  /*5da0*/  SEL R68, R116, R68, P4 ;  /* 0x0000004474447207 */ /* 0x000fe40002000000 */
[----:B------:R-:W-:Y:S02]  /*5db0*/  SEL R69, R117, R69, P4 ;  /* 0x0000004575457207 */ /* 0x000fe40002000000 */
[----:B0-----:R-:W-:-:S02]  /*5dc0*/  SEL R7, R19, RZ, P6 ;  /* 0x000000ff13077207 */ /* 0x001fc40003000000 */
[----:B------:R-:W-:Y:S02]  /*5dd0*/  LOP3.LUT P6, RZ, R9, 0xff0000, RZ, 0xc0, !PT ;  /* 0x00ff000009ff7812 */ /* 0x000fe400078cc0ff */
[----:B------:R-:W-:Y:S02]  /*5de0*/  SEL R7, R7, R75, P2 ;  /* 0x0000004b07077207 */ /* 0x000fe40001000000 */
[----:B------:R-:W-:Y:S02]  /*5df0*/  SEL R6, R18, RZ, P6 ;  /* 0x000000ff12067207 */ /* 0x000fe40003000000 */
[----:B------:R-:W-:Y:S02]  /*5e00*/  LOP3.LUT P6, RZ, R9, 0xff00, RZ, 0xc0, !PT ;  /* 0x0000ff0009ff7812 */ /* 0x000fe400078cc0ff */
[----:B------:R-:W-:Y:S02]  /*5e10*/  SEL R6, R6, R74, P2 ;  /* 0x0000004a06067207 */ /* 0x000fe40001000000 */
[----:B------:R-:W-:-:S02]  /*5e20*/  SEL R5, R76, RZ, P6 ;  /* 0x000000ff4c057207 */ /* 0x000fc40003000000 */
[----:B------:R-:W-:Y:S02]  /*5e30*/  LOP3.LUT P6, RZ, R9, 0xff, RZ, 0xc0, !PT ;  /* 0x000000ff09ff7812 */ /* 0x000fe400078cc0ff */
[----:B------:R-:W-:Y:S02]  /*5e40*/  SEL R5, R5, R73, P2 ;  /* 0x0000004905057207 */ /* 0x000fe40001000000 */
[----:B------:R-:W-:Y:S01]  /*5e50*/  SEL R4, R8, RZ, P6 ;  /* 0x000000ff08047207 */ /* 0x000fe20003000000 */
[----:B------:R-:W-:Y:S01]  /*5e60*/  FMUL.FTZ R8, R20, R118 ;  /* 0x0000007614087220 */ /* 0x000fe20000410000 */
[----:B------:R-:W-:Y:S02]  /*5e70*/  @P1 IADD3 R12, P6, R3, R160, RZ ;  /* 0x000000a0030c1210 */ /* 0x000fe40007fde0ff */
[----:B------:R-:W-:Y:S01]  /*5e80*/  SEL R4, R4, R72, P2 ;  /* 0x0000004804047207 */ /* 0x000fe20001000000 */
[----:B------:R-:W-:Y:S01]  /*5e90*/  @P5 FADD.FTZ R8, R66, R8 ;  /* 0x0000000842085221 */ /* 0x000fe20000010000 */
[----:B------:R-:W-:-:S02]  /*5ea0*/  @P1 IADD3.X R13, R2, R161, RZ, P6, !PT ;  /* 0x000000a1020d1210 */ /* 0x000fc400037fe4ff */
[----:B------:R-:W-:Y:S02]  /*5eb0*/  LOP3.LUT P6, RZ, R156, 0x8, RZ, 0xc0, !PT ;  /* 0x000000089cff7812 */ /* 0x000fe400078cc0ff */
[C---:B------:R-:W-:Y:S01]  /*5ec0*/  SEL R70, R8.reuse, R70, P4 ;  /* 0x0000004608467207 */ /* 0x040fe20002000000 */
[----:B------:R0:W-:Y:S01]  /*5ed0*/  @P1 STG.E.128 desc[UR4][R12.64], R4 ;  /* 0x000000040c001986 */ /* 0x0001e2000c101d04 */
[----:B------:R-:W-:Y:S01]  /*5ee0*/  FMUL.FTZ R8, R8, UR17 ;  /* 0x0000001108087c20 */ /* 0x000fe20008410000 */
[----:B0-----:R-:W-:Y:S01]  /*5ef0*/  FMUL.FTZ R7, R20, R119 ;  /* 0x0000007714077220 */ /* 0x001fe20000410000 */
[----:B------:R-:W-:Y:S01]  /*5f00*/  FMUL.FTZ R4, R116, UR17 ;  /* 0x0000001174047c20 */ /* 0x000fe20008410000 */
[----:B------:R-:W-:Y:S02]  /*5f10*/  FMUL.FTZ R5, R117, UR17 ;  /* 0x0000001175057c20 */ /* 0x000fe40008410000 */
[----:B------:R-:W-:Y:S01]  /*5f20*/  @P5 FADD.FTZ R7, R67, R7 ;  /* 0x0000000743075221 */ /* 0x000fe20000010000 */
[----:B------:R-:W-:-:S04]  /*5f30*/  @P3 IADD3 R2, P5, R102, UR18, RZ ;  /* 0x0000001266023c10 */ /* 0x000fc8000ffbe0ff */
[C---:B------:R-:W-:Y:S01]  /*5f40*/  SEL R71, R7.reuse, R71, P4 ;  /* 0x0000004707477207 */ /* 0x040fe20002000000 */
[----:B------:R-:W-:Y:S01]  /*5f50*/  FMUL.FTZ R7, R7, UR17 ;  /* 0x0000001107077c20 */ /* 0x000fe20008410000 */
[----:B------:R-:W-:Y:S02]  /*5f60*/  @P3 IADD3.X R3, R101, UR19, RZ, P5, !PT ;  /* 0x0000001365033c10 */ /* 0x000fe4000affe4ff */
[C---:B------:R-:W-:Y:S02]  /*5f70*/  LOP3.LUT P4, RZ, R0.reuse, 0xff, RZ, 0xc0, !PT ;  /* 0x000000ff00ff7812 */ /* 0x040fe4000788c0ff */
[----:B------:R-:W-:Y:S01]  /*5f80*/  LOP3.LUT P5, RZ, R0, 0xff000000, RZ, 0xc0, !PT ;  /* 0xff00000000ff7812 */ /* 0x000fe200078ac0ff */
[----:B------:R0:W-:Y:S01]  /*5f90*/  @P3 STG.E.128 desc[UR4][R2.64], R68 ;  /* 0x0000004402003986 */ /* 0x0001e2000c101d04 */
[----:B------:R-:W-:Y:S02]  /*5fa0*/  LOP3.LUT P3, RZ, R163, 0xff, RZ, 0xc0, !PT ;  /* 0x000000ffa3ff7812 */ /* 0x000fe4000786c0ff */
[----:B0-----:R-:W-:-:S02]  /*5fb0*/  SEL R3, R4, RZ, P4 ;  /* 0x000000ff04037207 */ /* 0x001fc40002000000 */
[----:B------:R-:W-:Y:S02]  /*5fc0*/  LOP3.LUT P4, RZ, R0, 0xff00, RZ, 0xc0, !PT ;  /* 0x0000ff0000ff7812 */ /* 0x000fe4000788c0ff */
[----:B------:R-:W-:Y:S02]  /*5fd0*/  SEL R4, R4, RZ, P3 ;  /* 0x000000ff04047207 */ /* 0x000fe40001800000 */
[----:B------:R-:W-:Y:S02]  /*5fe0*/  LOP3.LUT P3, RZ, R163, 0xff00, RZ, 0xc0, !PT ;  /* 0x0000ff00a3ff7812 */ /* 0x000fe4000786c0ff */
[C---:B------:R-:W-:Y:S02]  /*5ff0*/  SEL R6, R5.reuse, RZ, P4 ;  /* 0x000000ff05067207 */ /* 0x040fe40002000000 */
[----:B------:R-:W-:Y:S02]  /*6000*/  SEL R5, R5, RZ, P3 ;  /* 0x000000ff05057207 */ /* 0x000fe40001800000 */
[----:B------:R-:W-:-:S02]  /*6010*/  @P1 IADD3 R160, P3, R102, R160, RZ ;  /* 0x000000a066a01210 */ /* 0x000fc40007f7e0ff */
[----:B------:R-:W-:Y:S02]  /*6020*/  SEL R2, R7, RZ, P5 ;  /* 0x000000ff07027207 */ /* 0x000fe40002800000 */
[----:B------:R-:W-:Y:S02]  /*6030*/  LOP3.LUT P4, RZ, R0, 0xff0000, RZ, 0xc0, !PT ;  /* 0x00ff000000ff7812 */ /* 0x000fe4000788c0ff */
[----:B------:R-:W-:Y:S02]  /*6040*/  IADD3 R102, P5, R102, UR20, RZ ;  /* 0x0000001466667c10 */ /* 0x000fe4000ffbe0ff */
[----:B------:R-:W-:Y:S02]  /*6050*/  SEL R12, R8, RZ, P4 ;  /* 0x000000ff080c7207 */ /* 0x000fe40002000000 */
[----:B------:R-:W-:Y:S02]  /*6060*/  IADD3.X R103, R101, UR21, RZ, P5, !PT ;  /* 0x0000001565677c10 */ /* 0x000fe4000affe4ff */
[----:B------:R-:W-:-:S02]  /*6070*/  LOP3.LUT P4, RZ, R163, 0xff0000, RZ, 0xc0, !PT ;  /* 0x00ff0000a3ff7812 */ /* 0x000fc4000788c0ff */
[----:B------:R-:W-:Y:S02]  /*6080*/  LOP3.LUT P5, RZ, R163, 0xff000000, RZ, 0xc0, !PT ;  /* 0xff000000a3ff7812 */ /* 0x000fe400078ac0ff */
[----:B------:R-:W-:Y:S02]  /*6090*/  SEL R73, R6, R73, P2 ;  /* 0x0000004906497207 */ /* 0x000fe40001000000 */
[----:B------:R-:W-:Y:S02]  /*60a0*/  SEL R6, R8, RZ, P4 ;  /* 0x000000ff08067207 */ /* 0x000fe40002000000 */
[----:B------:R-:W-:Y:S02]  /*60b0*/  SEL R7, R7, RZ, P5 ;  /* 0x000000ff07077207 */ /* 0x000fe40002800000 */
[----:B------:R-:W-:Y:S02]  /*60c0*/  @P1 IADD3.X R161, R101, R161, RZ, P3, !PT ;  /* 0x000000a165a11210 */ /* 0x000fe40001ffe4ff */
[----:B------:R-:W-:Y:S01]  /*60d0*/  SEL R72, R3, R72, P2 ;  /* 0x0000004803487207 */ /* 0x000fe20001000000 */
[----:B------:R1:W-:Y:S01]  /*60e0*/  STG.E.128 desc[UR4][R102.64], R4 ;  /* 0x0000000466007986 */ /* 0x0003e2000c101d04 */
[----:B------:R-:W-:-:S02]  /*60f0*/  SEL R74, R12, R74, P2 ;  /* 0x0000004a0c4a7207 */ /* 0x000fc40001000000 */
[----:B------:R-:W-:-:S05]  /*6100*/  SEL R75, R2, R75, P2 ;  /* 0x0000004b024b7207 */ /* 0x000fca0001000000 */
[----:B------:R1:W-:Y:S01]  /*6110*/  @P1 STG.E.128 desc[UR4][R160.64], R72 ;  /* 0x00000048a0001986 */ /* 0x0003e2000c101d04 */
[----:B------:R-:W-:Y:S05]  /*6120*/  @!P6 BRA `(.L_x_2877) ;  /* 0xffffffb4005ce947 */ /* 0x000fea000383ffff */
[----:B------:R0:W5:Y:S01]  /*6130*/  LDL.LU R52, [R1+0x10] ;  /* 0x0000100001347983 */ /* 0x0001620000300800 */
[----:B-1----:R-:W-:Y:S01]  /*6140*/  MOV R6, R220 ;  /* 0x000000dc00067202 */ /* 0x002fe20000000f00 */
[----:B------:R-:W-:Y:S01]  /*6150*/  IMAD.MOV.U32 R8, RZ, RZ, R228 ;  /* 0x000000ffff087224 */ /* 0x000fe200078e00e4 */
[----:B------:R-:W-:Y:S01]  /*6160*/  MOV R220, R222 ;  /* 0x000000de00dc7202 */ /* 0x000fe20000000f00 */
[----:B------:R0:W5:Y:S01]  /*6170*/  LDL.LU R53, [R1+0x14] ;  /* 0x0000140001357983 */ /* 0x0001620000300800 */
[----:B------:R-:W-:Y:S01]  /*6180*/  IMAD.MOV.U32 R222, RZ, RZ, R224 ;  /* 0x000000ffffde7224 */ /* 0x000fe200078e00e0 */
[----:B------:R-:W-:Y:S01]  /*6190*/  MOV R224, R226 ;  /* 0x000000e200e07202 */ /* 0x000fe20000000f00 */
[----:B------:R-:W-:Y:S01]  /*61a0*/  IMAD.MOV.U32 R11, RZ, RZ, R229 ;  /* 0x000000ffff0b7224 */ /* 0x000fe200078e00e5 */
[----:B------:R0:W5:Y:S01]  /*61b0*/  LDL.LU R50, [R1+0x4] ;  /* 0x0000040001327983 */ /* 0x0001620000300800 */
[----:B------:R-:W-:Y:S02]  /*61c0*/  MOV R20, R22 ;  /* 0x0000001600147202 */ /* 0x000fe40000000f00 */
[----:B------:R-:W-:Y:S01]  /*61d0*/  MOV R226, R236 ;  /* 0x000000ec00e27202 */ /* 0x000fe20000000f00 */
[----:B------:R0:W5:Y:S01]  /*61e0*/  LDL.LU R54, [R1+0x8] ;  /* 0x0000080001367983 */ /* 0x0001620000300800 */
[----:B------:R-:W-:Y:S01]  /*61f0*/  IMAD.MOV.U32 R49, RZ, RZ, R251 ;  /* 0x000000ffff317224 */ /* 0x000fe200078e00fb */
[----:B--2---:R-:W-:-:S02]  /*6200*/  MOV R82, R212 ;  /* 0x000000d400527202 */ /* 0x004fc40000000f00 */
        /* <DEDUP_REMOVED lines=104> */
[----:B0-----:R-:W-:-:S07]  /*6890*/  MOV R119, R152 ;  /* 0x0000009800777202 */ /* 0x001fce0000000f00 */
.L_x_2868:
        /* <DEDUP_REMOVED lines=48> */
.L_x_2869:
[----:B------:R-:W-:Y:S01]  /*6ba0*/  HFMA2.MMA R79, -RZ, RZ, 0, 9.5367431640625e-07 ;  /* 0x00000010ff4f7435 */ /* 0x000fe200000001ff */
[----:B------:R-:W-:Y:S02]  /*6bb0*/  MOV R88, R76 ;  /* 0x0000004c00587202 */ /* 0x000fe40000000f00 */
[----:B------:R-:W-:Y:S02]  /*6bc0*/  MOV R89, 0x1f ;  /* 0x0000001f00597802 */ /* 0x000fe40000000f00 */
[----:B------:R-:W-:-:S07]  /*6bd0*/  MOV R90, 0xffffffff ;  /* 0xffffffff005a7802 */ /* 0x000fce0000000f00 */
[----:B-----5:R-:W-:Y:S05]  /*6be0*/  WARPSYNC.COLLECTIVE R90, `(.L_x_2878) ;  /* 0x000000005a087348 */ /* 0x020fea0003c00000 */
[----:B------:R0:W1:Y:S02]  /*6bf0*/  SHFL.DOWN P5, R91, R88, R79, R89 ;  /* 0x0800004f585b7389 */ /* 0x00006400000a0059 */
[----:B01---5:R-:W-:Y:S01]  /*6c00*/  ENDCOLLECTIVE ;  /* 0x000000000000791b */ /* 0x023fe20003800000 */
.L_x_2878:
[----:B------:R-:W-:Y:S01]  /*6c10*/  MOV R88, R77 ;  /* 0x0000004d00587202 */ /* 0x000fe20000000f00 */
[----:B------:R-:W-:-:S07]  /*6c20*/  FADD.FTZ R76, R76, R91 ;  /* 0x0000005b4c4c7221 */ /* 0x000fce0000010000 */
[----:B------:R-:W-:Y:S05]  /*6c30*/  WARPSYNC.COLLECTIVE R90, `(.L_x_2879) ;  /* 0x000000005a087348 */ /* 0x000fea0003c00000 */
[----:B------:R0:W1:Y:S02]  /*6c40*/  SHFL.DOWN P5, R91, R88, R79, R89 ;  /* 0x0800004f585b7389 */ /* 0x00006400000a0059 */
[----:B01----:R-:W-:Y:S01]  /*6c50*/  ENDCOLLECTIVE ;  /* 0x000000000000791b */ /* 0x003fe20003800000 */
.L_x_2879:
[----:B------:R-:W-:Y:S01]  /*6c60*/  HFMA2.MMA R79, -RZ, RZ, 0, 4.76837158203125e-07 ;  /* 0x00000008ff4f7435 */ /* 0x000fe200000001ff */
[----:B------:R-:W-:Y:S01]  /*6c70*/  MOV R88, R76 ;  /* 0x0000004c00587202 */ /* 0x000fe20000000f00 */
[----:B------:R-:W-:-:S09]  /*6c80*/  FADD.FTZ R77, R77, R91 ;  /* 0x0000005b4d4d7221 */ /* 0x000fd20000010000 */
[----:B------:R-:W-:Y:S05]  /*6c90*/  WARPSYNC.COLLECTIVE R90, `(.L_x_2880) ;  /* 0x000000005a087348 */ /* 0x000fea0003c00000 */
[----:B------:R0:W1:Y:S02]  /*6ca0*/  SHFL.DOWN P5, R91, R88, R79, R89 ;  /* 0x0800004f585b7389 */ /* 0x00006400000a0059 */
[----:B01----:R-:W-:Y:S01]  /*6cb0*/  ENDCOLLECTIVE ;  /* 0x000000000000791b */ /* 0x003fe20003800000 */
.L_x_2880:
[----:B------:R-:W-:Y:S01]  /*6cc0*/  MOV R88, R77 ;  /* 0x0000004d00587202 */ /* 0x000fe20000000f00 */
[----:B------:R-:W-:-:S07]  /*6cd0*/  FADD.FTZ R76, R76, R91 ;  /* 0x0000005b4c4c7221 */ /* 0x000fce0000010000 */
[----:B------:R-:W-:Y:S05]  /*6ce0*/  WARPSYNC.COLLECTIVE R90, `(.L_x_2881) ;  /* 0x000000005a087348 */ /* 0x000fea0003c00000 */
[----:B------:R0:W1:Y:S02]  /*6cf0*/  SHFL.DOWN P5, R91, R88, R79, R89 ;  /* 0x0800004f585b7389 */ /* 0x00006400000a0059 */
[----:B01----:R-:W-:Y:S01]  /*6d00*/  ENDCOLLECTIVE ;  /* 0x000000000000791b */ /* 0x003fe20003800000 */
.L_x_2881:
[----:B------:R-:W-:Y:S01]  /*6d10*/  MOV R88, R76 ;  /* 0x0000004c00587202 */ /* 0x000fe20000000f00 */
[----:B------:R-:W-:Y:S02]  /*6d20*/  IMAD.MOV.U32 R79, RZ, RZ, 0x4 ;  /* 0x00000004ff4f7424 */ /* 0x000fe400078e00ff */
[----:B------:R-:W-:-:S07]  /*6d30*/  FADD.FTZ R77, R77, R91 ;  /* 0x0000005b4d4d7221 */ /* 0x000fce0000010000 */
[----:B------:R-:W-:Y:S05]  /*6d40*/  WARPSYNC.COLLECTIVE R90, `(.L_x_2882) ;  /* 0x000000005a087348 */ /* 0x000fea0003c00000 */
[----:B------:R0:W1:Y:S02]  /*6d50*/  SHFL.DOWN P5, R91, R88, R79, R89 ;  /* 0x0800004f585b7389 */ /* 0x00006400000a0059 */
[----:B01----:R-:W-:Y:S01]  /*6d60*/  ENDCOLLECTIVE ;  /* 0x000000000000791b */ /* 0x003fe20003800000 */
.L_x_2882:
[----:B------:R-:W-:Y:S01]  /*6d70*/  MOV R88, R77 ;  /* 0x0000004d00587202 */ /* 0x000fe20000000f00 */
[----:B------:R-:W-:-:S07]  /*6d80*/  FADD.FTZ R76, R76, R91 ;  /* 0x0000005b4c4c7221 */ /* 0x000fce0000010000 */
[----:B------:R-:W-:Y:S05]  /*6d90*/  WARPSYNC.COLLECTIVE R90, `(.L_x_2883) ;  /* 0x000000005a087348 */ /* 0x000fea0003c00000 */
[----:B------:R0:W1:Y:S02]  /*6da0*/  SHFL.DOWN P5, R91, R88, R79, R89 ;  /* 0x0800004f585b7389 */ /* 0x00006400000a0059 */
[----:B01----:R-:W-:Y:S01]  /*6db0*/  ENDCOLLECTIVE ;  /* 0x000000000000791b */ /* 0x003fe20003800000 */
.L_x_2883:
[----:B------:R-:W-:Y:S01]  /*6dc0*/  HFMA2.MMA R79, -RZ, RZ, 0, 1.1920928955078125e-07 ;  /* 0x00000002ff4f7435 */ /* 0x000fe200000001ff */
[----:B------:R-:W-:Y:S01]  /*6dd0*/  MOV R88, R76 ;  /* 0x0000004c00587202 */ /* 0x000fe20000000f00 */
[----:B------:R-:W-:-:S09]  /*6de0*/  FADD.FTZ R77, R77, R91 ;  /* 0x0000005b4d4d7221 */ /* 0x000fd20000010000 */
[----:B------:R-:W-:Y:S05]  /*6df0*/  WARPSYNC.COLLECTIVE R90, `(.L_x_2884) ;  /* 0x000000005a087348 */ /* 0x000fea0003c00000 */
[----:B------:R0:W1:Y:S02]  /*6e00*/  SHFL.DOWN P5, R91, R88, R79, R89 ;  /* 0x0800004f585b7389 */ /* 0x00006400000a0059 */
[----:B01----:R-:W-:Y:S01]  /*6e10*/  ENDCOLLECTIVE ;  /* 0x000000000000791b */ /* 0x003fe20003800000 */
.L_x_2884:
[----:B------:R-:W-:Y:S01]  /*6e20*/  MOV R88, R77 ;  /* 0x0000004d00587202 */ /* 0x000fe20000000f00 */
[----:B------:R-:W-:-:S07]  /*6e30*/  FADD.FTZ R76, R76, R91 ;  /* 0x0000005b4c4c7221 */ /* 0x000fce0000010000 */
[----:B------:R-:W-:Y:S05]  /*6e40*/  WARPSYNC.COLLECTIVE R90, `(.L_x_2885) ;  /* 0x000000005a087348 */ /* 0x000fea0003c00000 */
[----:B------:R0:W1:Y:S02]  /*6e50*/  SHFL.DOWN P5, R91, R88, R79, R89 ;  /* 0x0800004f585b7389 */ /* 0x00006400000a0059 */
[----:B01----:R-:W-:Y:S01]  /*6e60*/  ENDCOLLECTIVE ;  /* 0x000000000000791b */ /* 0x003fe20003800000 */
.L_x_2885:
[----:B------:R-:W-:Y:S01]  /*6e70*/  HFMA2.MMA R79, -RZ, RZ, 0, 5.9604644775390625e-08 ;  /* 0x00000001ff4f7435 */ /* 0x000fe200000001ff */
[----:B------:R-:W-:Y:S01]  /*6e80*/  MOV R88, R76 ;  /* 0x0000004c00587202 */ /* 0x000fe20000000f00 */
[----:B------:R-:W-:-:S09]  /*6e90*/  FADD.FTZ R77, R77, R91 ;  /* 0x0000005b4d4d7221 */ /* 0x000fd20000010000 */
[----:B------:R-:W-:Y:S05]  /*6ea0*/  WARPSYNC.COLLECTIVE R90, `(.L_x_2886) ;  /* 0x000000005a087348 */ /* 0x000fea0003c00000 */
[----:B------:R0:W1:Y:S02]  /*6eb0*/  SHFL.DOWN P5, R91, R88, R79, R89 ;  /* 0x0800004f585b7389 */ /* 0x00006400000a0059 */
[----:B01----:R-:W-:Y:S01]  /*6ec0*/  ENDCOLLECTIVE ;  /* 0x000000000000791b */ /* 0x003fe20003800000 */
.L_x_2886:
[----:B------:R-:W-:Y:S02]  /*6ed0*/  MOV R88, R77 ;  /* 0x0000004d00587202 */ /* 0x000fe40000000f00 */
[----:B------:R-:W-:-:S07]  /*6ee0*/  MOV R87, R91 ;  /* 0x0000005b00577202 */ /* 0x000fce0000000f00 */
[----:B------:R-:W-:Y:S05]  /*6ef0*/  WARPSYNC.COLLECTIVE R90, `(.L_x_2887) ;  /* 0x000000005a087348 */ /* 0x000fea0003c00000 */
[----:B------:R0:W1:Y:S02]  /*6f00*/  SHFL.DOWN P5, R91, R88, R79, R89 ;  /* 0x0800004f585b7389 */ /* 0x00006400000a0059 */
[----:B01----:R-:W-:Y:S01]  /*6f10*/  ENDCOLLECTIVE ;  /* 0x000000000000791b */ /* 0x003fe20003800000 */
.L_x_2887:
[----:B------:R-:W-:Y:S01]  /*6f20*/  MOV R79, R91 ;  /* 0x0000005b004f7202 */ /* 0x000fe20000000f00 */
[----:B------:R-:W-:Y:S06]  /*6f30*/  BRA `(.L_x_2888) ;  /* 0xffffffd000e47947 */ /* 0x000fec000383ffff */
.L_x_2889:
        /* <DEDUP_REMOVED lines=12> */
.L_x_3607:


//--------------------- .text._ZN10layer_norm22ln_bwd_finalize_kernelINS_22Kernel_traits_finalizeILj8192E6__halfffffjLb0ELj1024ELj4ENS_18Kernel_traits_baseILj8192ES2_ffffjLj1024EEEEELb0ELb0EEEvNS_9BwdParamsE --------------------------
	.section	.text._ZN10layer_norm22ln_bwd_finalize_kernelINS_22Kernel_traits_finalizeILj8192E6__halfffffjLb0ELj1024ELj4ENS_18Kernel_traits_baseILj8192ES2_ffffjLj1024EEEEELb0ELb0EEEvNS_9BwdParamsE,"ax",@progbits
	.align	128
        .global         _ZN10layer_norm22ln_bwd_finalize_kernelINS_22Kernel_traits_finalizeILj8192E6__halfffffjLb0ELj1024ELj4ENS_18Kernel_traits_baseILj8192ES2_ffffjLj1024EEEEELb0ELb0EEEvNS_9BwdParamsE
        .type           _ZN10layer_norm22ln_bwd_finalize_kernelINS_22Kernel_traits_finalizeILj8192E6__halfffffjLb0ELj1024ELj4ENS_18Kernel_traits_baseILj8192ES2_ffffjLj1024EEEEELb0ELb0EEEvNS_9BwdParamsE,@function
        .size           _ZN10layer_norm22ln_bwd_finalize_kernelINS_22Kernel_traits_finalizeILj8192E6__halfffffjLb0ELj1024ELj4ENS_18Kernel_traits_baseILj8192ES2_ffffjLj1024EEEEELb0ELb0EEEvNS_9BwdParamsE,(.L_x_3608 - _ZN10layer_norm22ln_bwd_finalize_kernelINS_22Kernel_traits_finalizeILj8192E6__halfffffjLb0ELj1024ELj4ENS_18Kernel_traits_baseILj8192ES2_ffffjLj1024EEEEELb0ELb0EEEvNS_9BwdParamsE)
        .other          _ZN10layer_norm22ln_bwd_finalize_kernelINS_22Kernel_traits_finalizeILj8192E6__halfffffjLb0ELj1024ELj4ENS_18Kernel_traits_baseILj8192ES2_ffffjLj1024EEEEELb0ELb0EEEvNS_9BwdParamsE,@"STO_CUDA_ENTRY STV_DEFAULT"
_ZN10layer_norm22ln_bwd_finalize_kernelINS_22Kernel_traits_finalizeILj8192E6__halfffffjLb0ELj1024ELj4ENS_18Kernel_traits_baseILj8192ES2_ffffjLj1024EEEEELb0ELb0EEEvNS_9BwdParamsE:
.text._ZN10layer_norm22ln_bwd_finalize_kernelINS_22Kernel_traits_finalizeILj8192E6__halfffffjLb0ELj1024ELj4ENS_18Kernel_traits_baseILj8192ES2_ffffjLj1024EEEEELb0ELb0EEEvNS_9BwdParamsE:
        /* <DEDUP_REMOVED lines=25> */
.L_x_2902:
        /* <DEDUP_REMOVED lines=30> */
.L_x_2894:
        /* <DEDUP_REMOVED lines=36> */
.L_x_2893:
[----:B------:R-:W-:Y:S05]  /*05b0*/  BSYNC B1 ;  /* 0x0000000000017941 */ /* 0x000fea0003800000 */
.L_x_2892:
        /* <DEDUP_REMOVED lines=24> */
.L_x_2896:
[----:B------:R-:W-:Y:S05]  /*0740*/  BSYNC B1 ;  /* 0x0000000000017941 */ /* 0x000fea0003800000 */
.L_x_2895:
        /* <DEDUP_REMOVED lines=12> */
.L_x_2897:
[----:B------:R-:W-:Y:S05]  /*0810*/  BSYNC B1 ;  /* 0x0000000000017941 */ /* 0x000fea0003800000 */
.L_x_2891:
[----:B------:R-:W-:Y:S05]  /*0820*/  BSYNC B0 ;  /* 0x0000000000007941 */ /* 0x000fea0003800000 */
.L_x_2890:
        /* <DEDUP_REMOVED lines=29> */
.L_x_2913:
[----:B---3--:R-:W-:Y:S01]  /*0a00*/  FADD.FTZ R9, R18, R9 ;  /* 0x0000000912097221 */ /* 0x008fe20000010000 */
[----:B--2---:R-:W-:-:S04]  /*0a10*/  FADD.FTZ R11, R10, R11 ;  /* 0x0000000b0a0b7221 */ /* 0x004fc80000010000 */
[----:B------:R2:W-:Y:S04]  /*0a20*/  @!P1 STS [R6+0x2000], R9 ;  /* 0x0020000906009388 */ /* 0x0005e80000000800 */
[----:B------:R2:W-:Y:S02]  /*0a30*/  @!P1 STS [R6+0x2080], R11 ;  /* 0x0020800b06009388 */ /* 0x0005e40000000800 */
.L_x_2898:
        /* <DEDUP_REMOVED lines=18> */
.L_x_2901:
[----:B------:R-:W-:Y:S05]  /*0b60*/  BSYNC B0 ;  /* 0x0000000000007941 */ /* 0x000fea0003800000 */
.L_x_2900:
[C---:B------:R-:W-:Y:S01]  /*0b70*/  ISETP.GT.U32.AND P1, PT, R3.reuse, -0x2001, PT ;  /* 0xffffdfff0300780c */ /* 0x040fe20003f24070 */
[----:B------:R-:W-:Y:S01]  /*0b80*/  VIADD R4, R4, 0x1000 ;  /* 0x0000100004047836 */ /* 0x000fe20000000000 */
[----:B------:R-:W-:-:S11]  /*0b90*/  IADD3 R3, R3, 0x2000, RZ ;  /* 0x0000200003037810 */ /* 0x000fd60007ffe0ff */
[----:B------:R-:W-:Y:S05]  /*0ba0*/  @P1 BRA `(.L_x_2902) ;  /* 0xfffffff400781947 */ /* 0x000fea000383ffff */
[----:B------:R-:W-:Y:S05]  /*0bb0*/  EXIT ;  /* 0x000000000000794d */ /* 0x000fea0003800000 */
.L_x_2899:
[----:B------:R-:W-:Y:S01]  /*0bc0*/  HFMA2.MMA R21, -RZ, RZ, 0, 5.9604644775390625e-08 ;  /* 0x00000001ff157435 */ /* 0x000fe200000001ff */
[----:B0--3--:R-:W-:Y:S01]  /*0bd0*/  MOV R22, R10 ;  /* 0x0000000a00167202 */ /* 0x009fe20000000f00 */
[----:B------:R-:W-:Y:S01]  /*0be0*/  IMAD.MOV.U32 R19, RZ, RZ, -0x1 ;  /* 0xffffffffff137424 */ /* 0x000fe200078e00ff */
[----:B------:R-:W-:-:S08]  /*0bf0*/  MOV R24, 0x1f ;  /* 0x0000001f00187802 */ /* 0x000fd00000000f00 */
[----:B-12---:R-:W-:Y:S05]  /*0c00*/  WARPSYNC.COLLECTIVE R19, `(.L_x_2903) ;  /* 0x0000000013087348 */ /* 0x006fea0003c00000 */
[----:B------:R0:W3:Y:S02]  /*0c10*/  SHFL.BFLY P2, R20, R22, R21, R24 ;  /* 0x0c00001516147389 */ /* 0x0000e40000040018 */
[----:B0123--:R-:W-:Y:S01]  /*0c20*/  ENDCOLLECTIVE ;  /* 0x000000000000791b */ /* 0x00ffe20003800000 */
.L_x_2903:
[----:B------:R-:W-:Y:S01]  /*0c30*/  HFMA2.MMA R21, -RZ, RZ, 0, 1.1920928955078125e-07 ;  /* 0x00000002ff157435 */ /* 0x000fe200000001ff */
[----:B------:R-:W-:-:S05]  /*0c40*/  MOV R11, R20 ;  /* 0x00000014000b7202 */ /* 0x000fca0000000f00 */
[----:B------:R-:W-:-:S05]  /*0c50*/  FADD.FTZ R11, R10, R11 ;  /* 0x0000000b0a0b7221 */ /* 0x000fca0000010000 */
[----:B------:R-:W-:-:S07]  /*0c60*/  MOV R22, R11 ;  /* 0x0000000b00167202 */ /* 0x000fce0000000f00 */
[----:B------:R-:W-:Y:S05]  /*0c70*/  WARPSYNC.COLLECTIVE R19, `(.L_x_2904) ;  /* 0x0000000013087348 */ /* 0x000fea0003c00000 */
[----:B------:R0:W1:Y:S02]  /*0c80*/  SHFL.BFLY P2, R20, R22, R21, R24 ;  /* 0x0c00001516147389 */ /* 0x0000640000040018 */
[----:B01----:R-:W-:Y:S01]  /*0c90*/  ENDCOLLECTIVE ;  /* 0x000000000000791b */ /* 0x003fe20003800000 */
.L_x_2904:
[----:B------:R-:W-:Y:S01]  /*0ca0*/  HFMA2.MMA R21, -RZ, RZ, 0, 2.384185791015625e-07 ;  /* 0x00000004ff157435 */ /* 0x000fe200000001ff */
[----:B------:R-:W-:-:S04]  /*0cb0*/  IMAD.MOV.U32 R14, RZ, RZ, R20 ;  /* 0x000000ffff0e7224 */ /* 0x000fc800078e0014 */
[----:B------:R-:W-:-:S05]  /*0cc0*/  FADD.FTZ R14, R11, R14 ;  /* 0x0000000e0b0e7221 */ /* 0x000fca0000010000 */
[----:B------:R-:W-:-:S07]  /*0cd0*/  MOV R22, R14 ;  /* 0x0000000e00167202 */ /* 0x000fce0000000f00 */
[----:B------:R-:W-:Y:S05]  /*0ce0*/  WARPSYNC.COLLECTIVE R19, `(.L_x_2905) ;  /* 0x0000000013087348 */ /* 0x000fea0003c00000 */
[----:B------:R0:W1:Y:S02]  /*0cf0*/  SHFL.BFLY P2, R20, R22, R21, R24 ;  /* 0x0c00001516147389 */ /* 0x0000640000040018 */
[----:B01----:R-:W-:Y:S01]  /*0d00*/  ENDCOLLECTIVE ;  /* 0x000000000000791b */ /* 0x003fe20003800000 */
.L_x_2905:
[----:B------:R-:W-:Y:S01]  /*0d10*/  HFMA2.MMA R21, -RZ, RZ, 0, 4.76837158203125e-07 ;  /* 0x00000008ff157435 */ /* 0x000fe200000001ff */
[----:B------:R-:W-:-:S05]  /*0d20*/  MOV R13, R20 ;  /* 0x00000014000d7202 */ /* 0x000fca0000000f00 */
[----:B------:R-:W-:-:S04]  /*0d30*/  FADD.FTZ R13, R14, R13 ;  /* 0x0000000d0e0d7221 */ /* 0x000fc80000010000 */
[----:B------:R-:W-:-:S07]  /*0d40*/  IMAD.MOV.U32 R22, RZ, RZ, R13 ;  /* 0x000000ffff167224 */ /* 0x000fce00078e000d */
[----:B------:R-:W-:Y:S05]  /*0d50*/  WARPSYNC.COLLECTIVE R19, `(.L_x_2906) ;  /* 0x0000000013087348 */ /* 0x000fea0003c00000 */
[----:B------:R0:W1:Y:S02]  /*0d60*/  SHFL.BFLY P2, R20, R22, R21, R24 ;  /* 0x0c00001516147389 */ /* 0x0000640000040018 */
[----:B01----:R-:W-:Y:S01]  /*0d70*/  ENDCOLLECTIVE ;  /* 0x000000000000791b */ /* 0x003fe20003800000 */
.L_x_2906:
[----:B------:R-:W-:Y:S01]  /*0d80*/  IMAD.MOV.U32 R21, RZ, RZ, 0x10 ;  /* 0x00000010ff157424 */ /* 0x000fe200078e00ff */
[----:B------:R-:W-:-:S05]  /*0d90*/  MOV R10, R20 ;  /* 0x00000014000a7202 */ /* 0x000fca0000000f00 */
[----:B------:R-:W-:-:S05]  /*0da0*/  FADD.FTZ R10, R13, R10 ;  /* 0x0000000a0d0a7221 */ /* 0x000fca0000010000 */
[----:B------:R-:W-:-:S07]  /*0db0*/  MOV R22, R10 ;  /* 0x0000000a00167202 */ /* 0x000fce0000000f00 */
[----:B------:R-:W-:Y:S05]  /*0dc0*/  WARPSYNC.COLLECTIVE R19, `(.L_x_2907) ;  /* 0x0000000013087348 */ /* 0x000fea0003c00000 */
[----:B------:R0:W1:Y:S02]  /*0dd0*/  SHFL.BFLY P2, R20, R22, R21, R24 ;  /* 0x0c00001516147389 */ /* 0x0000640000040018 */
[----:B01----:R-:W-:Y:S01]  /*0de0*/  ENDCOLLECTIVE ;  /* 0x000000000000791b */ /* 0x003fe20003800000 */
.L_x_2907:
[----:B------:R-:W-:Y:S01]  /*0df0*/  HFMA2.MMA R21, -RZ, RZ, 0, 5.9604644775390625e-08 ;  /* 0x00000001ff157435 */ /* 0x000fe200000001ff */
[----:B------:R-:W-:Y:S02]  /*0e00*/  MOV R22, R9 ;  /* 0x0000000900167202 */ /* 0x000fe40000000f00 */
[----:B------:R-:W-:-:S08]  /*0e10*/  MOV R11, R20 ;  /* 0x00000014000b7202 */ /* 0x000fd00000000f00 */
[----:B------:R-:W-:Y:S05]  /*0e20*/  WARPSYNC.COLLECTIVE R19, `(.L_x_2908) ;  /* 0x0000000013087348 */ /* 0x000fea0003c00000 */
[----:B------:R0:W1:Y:S02]  /*0e30*/  SHFL.BFLY P2, R20, R22, R21, R24 ;  /* 0x0c00001516147389 */ /* 0x0000640000040018 */
[----:B01----:R-:W-:Y:S01]  /*0e40*/  ENDCOLLECTIVE ;  /* 0x000000000000791b */ /* 0x003fe20003800000 */
.L_x_2908:
[----:B------:R-:W-:Y:S01]  /*0e50*/  HFMA2.MMA R21, -RZ, RZ, 0, 1.1920928955078125e-07 ;  /* 0x00000002ff157435 */ /* 0x000fe200000001ff */
[----:B------:R-:W-:-:S04]  /*0e60*/  IMAD.MOV.U32 R14, RZ, RZ, R20 ;  /* 0x000000ffff0e7224 */ /* 0x000fc800078e0014 */
[----:B------:R-:W-:-:S05]  /*0e70*/  FADD.FTZ R15, R9, R14 ;  /* 0x0000000e090f7221 */ /* 0x000fca0000010000 */
[----:B------:R-:W-:-:S07]  /*0e80*/  MOV R22, R15 ;  /* 0x0000000f00167202 */ /* 0x000fce0000000f00 */
[----:B------:R-:W-:Y:S05]  /*0e90*/  WARPSYNC.COLLECTIVE R19, `(.L_x_2909) ;  /* 0x0000000013087348 */ /* 0x000fea0003c00000 */
[----:B------:R0:W1:Y:S02]  /*0ea0*/  SHFL.BFLY P2, R20, R22, R21, R24 ;  /* 0x0c00001516147389 */ /* 0x0000640000040018 */
[----:B01----:R-:W-:Y:S01]  /*0eb0*/  ENDCOLLECTIVE ;  /* 0x000000000000791b */ /* 0x003fe20003800000 */
.L_x_2909:
[----:B------:R-:W-:Y:S01]  /*0ec0*/  HFMA2.MMA R21, -RZ, RZ, 0, 2.384185791015625e-07 ;  /* 0x00000004ff157435 */ /* 0x000fe200000001ff */
[----:B------:R-:W-:-:S05]  /*0ed0*/  MOV R16, R20 ;  /* 0x0000001400107202 */ /* 0x000fca0000000f00 */
[----:B------:R-:W-:-:S04]  /*0ee0*/  FADD.FTZ R16, R15, R16 ;  /* 0x000000100f107221 */ /* 0x000fc80000010000 */
[----:B------:R-:W-:-:S07]  /*0ef0*/  IMAD.MOV.U32 R22, RZ, RZ, R16 ;  /* 0x000000ffff167224 */ /* 0x000fce00078e0010 */
[----:B------:R-:W-:Y:S05]  /*0f00*/  WARPSYNC.COLLECTIVE R19, `(.L_x_2910) ;  /* 0x0000000013087348 */ /* 0x000fea0003c00000 */
[----:B------:R0:W1:Y:S02]  /*0f10*/  SHFL.BFLY P2, R20, R22, R21, R24 ;  /* 0x0c00001516147389 */ /* 0x0000640000040018 */
[----:B01----:R-:W-:Y:S01]  /*0f20*/  ENDCOLLECTIVE ;  /* 0x000000000000791b */ /* 0x003fe20003800000 */
.L_x_2910:
[----:B------:R-:W-:Y:S01]  /*0f30*/  IMAD.MOV.U32 R21, RZ, RZ, 0x8 ;  /* 0x00000008ff157424 */ /* 0x000fe200078e00ff */
[----:B------:R-:W-:-:S05]  /*0f40*/  MOV R17, R20 ;  /* 0x0000001400117202 */ /* 0x000fca0000000f00 */
[----:B------:R-:W-:-:S05]  /*0f50*/  FADD.FTZ R17, R16, R17 ;  /* 0x0000001110117221 */ /* 0x000fca0000010000 */
[----:B------:R-:W-:-:S07]  /*0f60*/  MOV R22, R17 ;  /* 0x0000001100167202 */ /* 0x000fce0000000f00 */
[----:B------:R-:W-:Y:S05]  /*0f70*/  WARPSYNC.COLLECTIVE R19, `(.L_x_2911) ;  /* 0x0000000013087348 */ /* 0x000fea0003c00000 */
[----:B------:R0:W1:Y:S02]  /*0f80*/  SHFL.BFLY P2, R20, R22, R21, R24 ;  /* 0x0c00001516147389 */ /* 0x0000640000040018 */
[----:B01----:R-:W-:Y:S01]  /*0f90*/  ENDCOLLECTIVE ;  /* 0x000000000000791b */ /* 0x003fe20003800000 */
.L_x_2911:
[----:B------:R-:W-:Y:S01]  /*0fa0*/  HFMA2.MMA R21, -RZ, RZ, 0, 9.5367431640625e-07 ;  /* 0x00000010ff157435 */ /* 0x000fe200000001ff */
[----:B------:R-:W-:-:S05]  /*0fb0*/  MOV R18, R20 ;  /* 0x0000001400127202 */ /* 0x000fca0000000f00 */
[----:B------:R-:W-:-:S05]  /*0fc0*/  FADD.FTZ R18, R17, R18 ;  /* 0x0000001211127221 */ /* 0x000fca0000010000 */
[----:B------:R-:W-:-:S07]  /*0fd0*/  MOV R22, R18 ;  /* 0x0000001200167202 */ /* 0x000fce0000000f00 */
[----:B------:R-:W-:Y:S05]  /*0fe0*/  WARPSYNC.COLLECTIVE R19, `(.L_x_2912) ;  /* 0x0000000013087348 */ /* 0x000fea0003c00000 */
[----:B------:R0:W1:Y:S02]  /*0ff0*/  SHFL.BFLY P2, R20, R22, R21, R24 ;  /* 0x0c00001516147389 */ /* 0x0000640000040018 */
[----:B01----:R-:W-:Y:S01]  /*1000*/  ENDCOLLECTIVE ;  /* 0x000000000000791b */ /* 0x003fe20003800000 */
.L_x_2912:
[----:B------:R-:W-:Y:S01]  /*1010*/  MOV R9, R20 ;  /* 0x0000001400097202 */ /* 0x000fe20000000f00 */
[----:B------:R-:W-:Y:S06]  /*1020*/  BRA `(.L_x_2913) ;  /* 0xfffffff800747947 */ /* 0x000fec000383ffff */
.L_x_2914:
        /* <DEDUP_REMOVED lines=13> */
.L_x_3608:


//--------------------- .text._ZN10layer_norm40ln_parallel_residual_bwd_finalize_kernelINS_22Kernel_traits_finalizeILj8192E6__halfffffjLb0ELj1024ELj4ENS_18Kernel_traits_baseILj8192ES2_ffffjLj1024EEEEELb0EEEvNS_9BwdParamsE --------------------------
	.section	.text._ZN10layer_norm40ln_parallel_residual_bwd_finalize_kernelINS_22Kernel_traits_finalizeILj8192E6__halfffffjLb0ELj1024ELj4ENS_18Kernel_traits_baseILj8192ES2_ffffjLj1024EEEEELb0EEEvNS_9BwdParamsE,"ax",@progbits
	.align	128
        .global         _ZN10layer_norm40ln_parallel_residual_bwd_finalize_kernelINS_22Kernel_traits_finalizeILj8192E6__halfffffjLb0ELj1024ELj4ENS_18Kernel_traits_baseILj8192ES2_ffffjLj1024EEEEELb0EEEvNS_9BwdParamsE
        .type           _ZN10layer_norm40ln_parallel_residual_bwd_finalize_kernelINS_22Kernel_traits_finalizeILj8192E6__halfffffjLb0ELj1024ELj4ENS_18Kernel_traits_baseILj8192ES2_ffffjLj1024EEEEELb0EEEvNS_9BwdParamsE,@function
        .size           _ZN10layer_norm40ln_parallel_residual_bwd_finalize_kernelINS_22Kernel_traits_finalizeILj8192E6__halfffffjLb0ELj1024ELj4ENS_18Kernel_traits_baseILj8192ES2_ffffjLj1024EEEEELb0EEEvNS_9BwdParamsE,(.L_x_3609 - _ZN10layer_norm40ln_parallel_residual_bwd_finalize_kernelINS_22Kernel_traits_finalizeILj8192E6__halfffffjLb0ELj1024ELj4ENS_18Kernel_traits_baseILj8192ES2_ffffjLj1024EEEEELb0EEEvNS_9BwdParamsE)
        .other          _ZN10layer_norm40ln_parallel_residual_bwd_finalize_kernelINS_22Kernel_traits_finalizeILj8192E6__halfffffjLb0ELj1024ELj4ENS_18Kernel_traits_baseILj8192ES2_ffffjLj1024EEEEELb0EEEvNS_9BwdParamsE,@"STO_CUDA_ENTRY STV_DEFAULT"
_ZN10layer_norm40ln_parallel_residual_bwd_finalize_kernelINS_22Kernel_traits_finalizeILj8192E6__halfffffjLb0ELj1024ELj4ENS_18Kernel_traits_baseILj8192ES2_ffffjLj1024EEEEELb0EEEvNS_9BwdParamsE:
.text._ZN10layer_norm40ln_parallel_residual_bwd_finalize_kernelINS_22Kernel_traits_finalizeILj8192E6__halfffffjLb0ELj1024ELj4ENS_18Kernel_traits_baseILj8192ES2_ffffjLj1024EEEEELb0EEEvNS_9BwdParamsE:
        /* <DEDUP_REMOVED lines=22> */
.L_x_2927:
        /* <DEDUP_REMOVED lines=42> */
.L_x_2919:
        /* <DEDUP_REMOVED lines=62> */
.L_x_2918:
[----:B------:R-:W-:Y:S05]  /*07e0*/  BSYNC B1 ;  /* 0x0000000000017941 */ /* 0x000fea0003800000 */
.L_x_2917:
        /* <DEDUP_REMOVED lines=38> */
.L_x_2921:
[----:B------:R-:W-:Y:S05]  /*0a50*/  BSYNC B1 ;  /* 0x0000000000017941 */ /* 0x000fea0003800000 */
.L_x_2920:
        /* <DEDUP_REMOVED lines=20> */
.L_x_2922:
[----:B------:R-:W-:Y:S05]  /*0ba0*/  BSYNC B1 ;  /* 0x0000000000017941 */ /* 0x000fea0003800000 */
.L_x_2916:
[----:B------:R-:W-:Y:S05]  /*0bb0*/  BSYNC B0 ;  /* 0x0000000000007941 */ /* 0x000fea0003800000 */
.L_x_2915:
        /* <DEDUP_REMOVED lines=54> */
.L_x_2948:
        /* <DEDUP_REMOVED lines=10> */
.L_x_2923:
        /* <DEDUP_REMOVED lines=28> */
.L_x_2926:
[----:B------:R-:W-:Y:S05]  /*1180*/  BSYNC B0 ;  /* 0x0000000000007941 */ /* 0x000fea0003800000 */
.L_x_2925:
[C---:B------:R-:W-:Y:S02]  /*1190*/  ISETP.GT.U32.AND P1, PT, R4.reuse, -0x2001, PT ;  /* 0xffffdfff0400780c */ /* 0x040fe40003f24070 */
[----:B------:R-:W-:Y:S02]  /*11a0*/  IADD3 R4, R4, 0x2000, RZ ;  /* 0x0000200004047810 */ /* 0x000fe40007ffe0ff */
[----:B------:R-:W-:-:S09]  /*11b0*/  IADD3 R5, R5, 0x1000, RZ ;  /* 0x0000100005057810 */ /* 0x000fd20007ffe0ff */
[----:B------:R-:W-:Y:S05]  /*11c0*/  @P1 BRA `(.L_x_2927) ;  /* 0xffffffec00e41947 */ /* 0x000fea000383ffff */
[----:B------:R-:W-:Y:S05]  /*11d0*/  EXIT ;  /* 0x000000000000794d */ /* 0x000fea0003800000 */
.L_x_2924:
[----:B------:R-:W-:Y:S01]  /*11e0*/  HFMA2.MMA R14, -RZ, RZ, 0, 5.9604644775390625e-08 ;  /* 0x00000001ff0e7435 */ /* 0x000fe200000001ff */
[----:B----4-:R-:W-:Y:S02]  /*11f0*/  MOV R27, R10 ;  /* 0x0000000a001b7202 */ /* 0x010fe40000000f00 */
[----:B------:R-:W-:Y:S02]  /*1200*/  MOV R13, 0x1f ;  /* 0x0000001f000d7802 */ /* 0x000fe40000000f00 */
[----:B------:R-:W-:-:S07]  /*1210*/  MOV R12, 0xffffffff ;  /* 0xffffffff000c7802 */ /* 0x000fce0000000f00 */
[----:B0123--:R-:W-:Y:S05]  /*1220*/  WARPSYNC.COLLECTIVE R12, `(.L_x_2928) ;  /* 0x000000000c087348 */ /* 0x00ffea0003c00000 */
[----:B------:R4:W0:Y:S02]  /*1230*/  SHFL.BFLY P2, R17, R27, R14, R13 ;  /* 0x0c00000e1b117389 */ /* 0x000824000004000d */
[----:B01234-:R-:W-:Y:S01]  /*1240*/  ENDCOLLECTIVE ;  /* 0x000000000000791b */ /* 0x01ffe20003800000 */
.L_x_2928:
[----:B------:R-:W-:Y:S01]  /*1250*/  HFMA2.MMA R14, -RZ, RZ, 0, 1.1920928955078125e-07 ;  /* 0x00000002ff0e7435 */ /* 0x000fe200000001ff */
[----:B------:R-:W-:-:S05]  /*1260*/  FADD.FTZ R11, R10, R17 ;  /* 0x000000110a0b7221 */ /* 0x000fca0000010000 */
[----:B------:R-:W-:-:S07]  /*1270*/  MOV R27, R11 ;  /* 0x0000000b001b7202 */ /* 0x000fce0000000f00 */
[----:B------:R-:W-:Y:S05]  /*1280*/  WARPSYNC.COLLECTIVE R12, `(.L_x_2929) ;  /* 0x000000000c087348 */ /* 0x000fea0003c00000 */
[----:B------:R0:W1:Y:S02]  /*1290*/  SHFL.BFLY P2, R17, R27, R14, R13 ;  /* 0x0c00000e1b117389 */ /* 0x000064000004000d */
[----:B01----:R-:W-:Y:S01]  /*12a0*/  ENDCOLLECTIVE ;  /* 0x000000000000791b */ /* 0x003fe20003800000 */
.L_x_2929:
[----:B------:R-:W-:Y:S01]  /*12b0*/  HFMA2.MMA R14, -RZ, RZ, 0, 2.384185791015625e-07 ;  /* 0x00000004ff0e7435 */ /* 0x000fe200000001ff */
[----:B------:R-:W-:-:S05]  /*12c0*/  FADD.FTZ R10, R11, R17 ;  /* 0x000000110b0a7221 */ /* 0x000fca0000010000 */
[----:B------:R-:W-:-:S07]  /*12d0*/  MOV R27, R10 ;  /* 0x0000000a001b7202 */ /* 0x000fce0000000f00 */
[----:B------:R-:W-:Y:S05]  /*12e0*/  WARPSYNC.COLLECTIVE R12, `(.L_x_2930) ;  /* 0x000000000c087348 */ /* 0x000fea0003c00000 */
[----:B------:R0:W1:Y:S02]  /*12f0*/  SHFL.BFLY P2, R17, R27, R14, R13 ;  /* 0x0c00000e1b117389 */ /* 0x000064000004000d */
[----:B01----:R-:W-:Y:S01]  /*1300*/  ENDCOLLECTIVE ;  /* 0x000000000000791b */ /* 0x003fe20003800000 */
.L_x_2930:
[----:B------:R-:W-:Y:S01]  /*1310*/  MOV R14, 0x8 ;  /* 0x00000008000e7802 */ /* 0x000fe20000000f00 */
[----:B------:R-:W-:-:S04]  /*1320*/  FADD.FTZ R19, R10, R17 ;  /* 0x000000110a137221 */ /* 0x000fc80000010000 */
[----:B------:R-:W-:-:S07]  /*1330*/  IMAD.MOV.U32 R27, RZ, RZ, R19 ;  /* 0x000000ffff1b7224 */ /* 0x000fce00078e0013 */
[----:B------:R-:W-:Y:S05]  /*1340*/  WARPSYNC.COLLECTIVE R12, `(.L_x_2931) ;  /* 0x000000000c087348 */ /* 0x000fea0003c00000 */
[----:B------:R0:W1:Y:S02]  /*1350*/  SHFL.BFLY P2, R17, R27, R14, R13 ;  /* 0x0c00000e1b117389 */ /* 0x000064000004000d */
[----:B01----:R-:W-:Y:S01]  /*1360*/  ENDCOLLECTIVE ;  /* 0x000000000000791b */ /* 0x003fe20003800000 */
.L_x_2931:
[----:B------:R-:W-:Y:S01]  /*1370*/  HFMA2.MMA R14, -RZ, RZ, 0, 9.5367431640625e-07 ;  /* 0x00000010ff0e7435 */ /* 0x000fe200000001ff */
[----:B------:R-:W-:-:S05]  /*1380*/  FADD.FTZ R11, R19, R17 ;  /* 0x00000011130b7221 */ /* 0x000fca0000010000 */
[----:B------:R-:W-:-:S07]  /*1390*/  MOV R27, R11 ;  /* 0x0000000b001b7202 */ /* 0x000fce0000000f00 */
[----:B------:R-:W-:Y:S05]  /*13a0*/  WARPSYNC.COLLECTIVE R12, `(.L_x_2932) ;  /* 0x000000000c087348 */ /* 0x000fea0003c00000 */
[----:B------:R0:W1:Y:S02]  /*13b0*/  SHFL.BFLY P2, R17, R27, R14, R13 ;  /* 0x0c00000e1b117389 */ /* 0x000064000004000d */
[----:B01----:R-:W-:Y:S01]  /*13c0*/  ENDCOLLECTIVE ;  /* 0x000000000000791b */ /* 0x003fe20003800000 */
.L_x_2932:
[----:B------:R-:W-:Y:S01]  /*13d0*/  HFMA2.MMA R14, -RZ, RZ, 0, 5.9604644775390625e-08 ;  /* 0x00000001ff0e7435 */ /* 0x000fe200000001ff */
[----:B------:R-:W-:Y:S02]  /*13e0*/  MOV R27, R15 ;  /* 0x0000000f001b7202 */ /* 0x000fe40000000f00 */
[----:B------:R-:W-:-:S08]  /*13f0*/  MOV R10, R17 ;  /* 0x00000011000a7202 */ /* 0x000fd00000000f00 */
[----:B------:R-:W-:Y:S05]  /*1400*/  WARPSYNC.COLLECTIVE R12, `(.L_x_2933) ;  /* 0x000000000c087348 */ /* 0x000fea0003c00000 */
[----:B------:R0:W1:Y:S02]  /*1410*/  SHFL.BFLY P2, R17, R27, R14, R13 ;  /* 0x0c00000e1b117389 */ /* 0x000064000004000d */
[----:B01----:R-:W-:Y:S01]  /*1420*/  ENDCOLLECTIVE ;  /* 0x000000000000791b */ /* 0x003fe20003800000 */
.L_x_2933:
[----:B------:R-:W-:Y:S01]  /*1430*/  HFMA2.MMA R14, -RZ, RZ, 0, 1.1920928955078125e-07 ;  /* 0x00000002ff0e7435 */ /* 0x000fe200000001ff */
[----:B------:R-:W-:-:S05]  /*1440*/  MOV R16, R17 ;  /* 0x0000001100107202 */ /* 0x000fca0000000f00 */
[----:B------:R-:W-:-:S05]  /*1450*/  FADD.FTZ R16, R15, R16 ;  /* 0x000000100f107221 */ /* 0x000fca0000010000 */
[----:B------:R-:W-:-:S07]  /*1460*/  MOV R27, R16 ;  /* 0x00000010001b7202 */ /* 0x000fce0000000f00 */
[----:B------:R-:W-:Y:S05]  /*1470*/  WARPSYNC.COLLECTIVE R12, `(.L_x_2934) ;  /* 0x000000000c087348 */ /* 0x000fea0003c00000 */
[----:B------:R0:W1:Y:S02]  /*1480*/  SHFL.BFLY P2, R17, R27, R14, R13 ;  /* 0x0c00000e1b117389 */ /* 0x000064000004000d */
[----:B01----:R-:W-:Y:S01]  /*1490*/  ENDCOLLECTIVE ;  /* 0x000000000000791b */ /* 0x003fe20003800000 */
.L_x_2934:
[----:B------:R-:W-:Y:S01]  /*14a0*/  HFMA2.MMA R14, -RZ, RZ, 0, 2.384185791015625e-07 ;  /* 0x00000004ff0e7435 */ /* 0x000fe200000001ff */
[----:B------:R-:W-:-:S05]  /*14b0*/  MOV R19, R17 ;  /* 0x0000001100137202 */ /* 0x000fca0000000f00 */
[----:B------:R-:W-:-:S05]  /*14c0*/  FADD.FTZ R15, R16, R19 ;  /* 0x00000013100f7221 */ /* 0x000fca0000010000 */
[----:B------:R-:W-:-:S07]  /*14d0*/  MOV R27, R15 ;  /* 0x0000000f001b7202 */ /* 0x000fce0000000f00 */
[----:B------:R-:W-:Y:S05]  /*14e0*/  WARPSYNC.COLLECTIVE R12, `(.L_x_2935) ;  /* 0x000000000c087348 */ /* 0x000fea0003c00000 */
[----:B------:R0:W1:Y:S02]  /*14f0*/  SHFL.BFLY P2, R17, R27, R14, R13 ;  /* 0x0c00000e1b117389 */ /* 0x000064000004000d */
[----:B01----:R-:W-:Y:S01]  /*1500*/  ENDCOLLECTIVE ;  /* 0x000000000000791b */ /* 0x003fe20003800000 */
.L_x_2935:
[----:B------:R-:W-:Y:S01]  /*1510*/  HFMA2.MMA R14, -RZ, RZ, 0, 4.76837158203125e-07 ;  /* 0x00000008ff0e7435 */ /* 0x000fe200000001ff */
[----:B------:R-:W-:-:S05]  /*1520*/  MOV R18, R17 ;  /* 0x0000001100127202 */ /* 0x000fca0000000f00 */
[----:B------:R-:W-:-:S05]  /*1530*/  FADD.FTZ R20, R15, R18 ;  /* 0x000000120f147221 */ /* 0x000fca0000010000 */
[----:B------:R-:W-:-:S07]  /*1540*/  MOV R27, R20 ;  /* 0x00000014001b7202 */ /* 0x000fce0000000f00 */
[----:B------:R-:W-:Y:S05]  /*1550*/  WARPSYNC.COLLECTIVE R12, `(.L_x_2936) ;  /* 0x000000000c087348 */ /* 0x000fea0003c00000 */
[----:B------:R0:W1:Y:S02]  /*1560*/  SHFL.BFLY P2, R17, R27, R14, R13 ;  /* 0x0c00000e1b117389 */ /* 0x000064000004000d */
[----:B01----:R-:W-:Y:S01]  /*1570*/  ENDCOLLECTIVE ;  /* 0x000000000000791b */ /* 0x003fe20003800000 */
.L_x_2936:
[----:B------:R-:W-:Y:S01]  /*1580*/  HFMA2.MMA R14, -RZ, RZ, 0, 9.5367431640625e-07 ;  /* 0x00000010ff0e7435 */ /* 0x000fe200000001ff */
[----:B------:R-:W-:-:S04]  /*1590*/  IMAD.MOV.U32 R21, RZ, RZ, R17 ;  /* 0x000000ffff157224 */ /* 0x000fc800078e0011 */
[----:B------:R-:W-:-:S05]  /*15a0*/  FADD.FTZ R16, R20, R21 ;  /* 0x0000001514107221 */ /* 0x000fca0000010000 */
[----:B------:R-:W-:-:S07]  /*15b0*/  MOV R27, R16 ;  /* 0x00000010001b7202 */ /* 0x000fce0000000f00 */
[----:B------:R-:W-:Y:S05]  /*15c0*/  WARPSYNC.COLLECTIVE R12, `(.L_x_2937) ;  /* 0x000000000c087348 */ /* 0x000fea0003c00000 */
[----:B------:R0:W1:Y:S02]  /*15d0*/  SHFL.BFLY P2, R17, R27, R14, R13 ;  /* 0x0c00000e1b117389 */ /* 0x000064000004000d */
[----:B01----:R-:W-:Y:S01]  /*15e0*/  ENDCOLLECTIVE ;  /* 0x000000000000791b */ /* 0x003fe20003800000 */
.L_x_2937:
[----:B------:R-:W-:Y:S01]  /*15f0*/  HFMA2.MMA R14, -RZ, RZ, 0, 5.9604644775390625e-08 ;  /* 0x00000001ff0e7435 */ /* 0x000fe200000001ff */
[----:B------:R-:W-:Y:S02]  /*1600*/  MOV R27, R9 ;  /* 0x00000009001b7202 */ /* 0x000fe40000000f00 */
[----:B------:R-:W-:-:S08]  /*1610*/  MOV R15, R17 ;  /* 0x00000011000f7202 */ /* 0x000fd00000000f00 */
[----:B------:R-:W-:Y:S05]  /*1620*/  WARPSYNC.COLLECTIVE R12, `(.L_x_2938) ;  /* 0x000000000c087348 */ /* 0x000fea0003c00000 */
[----:B------:R0:W1:Y:S02]  /*1630*/  SHFL.BFLY P2, R17, R27, R14, R13 ;  /* 0x0c00000e1b117389 */ /* 0x000064000004000d */
[----:B01----:R-:W-:Y:S01]  /*1640*/  ENDCOLLECTIVE ;  /* 0x000000000000791b */ /* 0x003fe20003800000 */
.L_x_2938:
[----:B------:R-:W-:Y:S01]  /*1650*/  HFMA2.MMA R14, -RZ, RZ, 0, 1.1920928955078125e-07 ;  /* 0x00000002ff0e7435 */ /* 0x000fe200000001ff */
[----:B------:R-:W-:-:S05]  /*1660*/  MOV R18, R17 ;  /* 0x0000001100127202 */ /* 0x000fca0000000f00 */
[----:B------:R-:W-:-:S05]  /*1670*/  FADD.FTZ R20, R9, R18 ;  /* 0x0000001209147221 */ /* 0x000fca0000010000 */
[----:B------:R-:W-:-:S07]  /*1680*/  MOV R27, R20 ;  /* 0x00000014001b7202 */ /* 0x000fce0000000f00 */
[----:B------:R-:W-:Y:S05]  /*1690*/  WARPSYNC.COLLECTIVE R12, `(.L_x_2939) ;  /* 0x000000000c087348 */ /* 0x000fea0003c00000 */
[----:B------:R0:W1:Y:S02]  /*16a0*/  SHFL.BFLY P2, R17, R27, R14, R13 ;  /* 0x0c00000e1b117389 */ /* 0x000064000004000d */
[----:B01----:R-:W-:Y:S01]  /*16b0*/  ENDCOLLECTIVE ;  /* 0x000000000000791b */ /* 0x003fe20003800000 */
.L_x_2939:
[----:B------:R-:W-:Y:S01]  /*16c0*/  HFMA2.MMA R14, -RZ, RZ, 0, 2.384185791015625e-07 ;  /* 0x00000004ff0e7435 */ /* 0x000fe200000001ff */
[----:B------:R-:W-:-:S05]  /*16d0*/  MOV R21, R17 ;  /* 0x0000001100157202 */ /* 0x000fca0000000f00 */
[----:B------:R-:W-:-:S05]  /*16e0*/  FADD.FTZ R9, R20, R21 ;  /* 0x0000001514097221 */ /* 0x000fca0000010000 */
[----:B------:R-:W-:-:S07]  /*16f0*/  MOV R27, R9 ;  /* 0x00000009001b7202 */ /* 0x000fce0000000f00 */
[----:B------:R-:W-:Y:S05]  /*1700*/  WARPSYNC.COLLECTIVE R12, `(.L_x_2940) ;  /* 0x000000000c087348 */ /* 0x000fea0003c00000 */
[----:B------:R0:W1:Y:S02]  /*1710*/  SHFL.BFLY P2, R17, R27, R14, R13 ;  /* 0x0c00000e1b117389 */ /* 0x000064000004000d */
[----:B01----:R-:W-:Y:S01]  /*1720*/  ENDCOLLECTIVE ;  /* 0x000000000000791b */ /* 0x003fe20003800000 */
.L_x_2940:
[----:B------:R-:W-:Y:S01]  /*1730*/  HFMA2.MMA R14, -RZ, RZ, 0, 4.76837158203125e-07 ;  /* 0x00000008ff0e7435 */ /* 0x000fe200000001ff */
[----:B------:R-:W-:-:S05]  /*1740*/  MOV R22, R17 ;  /* 0x0000001100167202 */ /* 0x000fca0000000f00 */
[----:B------:R-:W-:-:S05]  /*1750*/  FADD.FTZ R22, R9, R22 ;  /* 0x0000001609167221 */ /* 0x000fca0000010000 */
[----:B------:R-:W-:-:S07]  /*1760*/  MOV R27, R22 ;  /* 0x00000016001b7202 */ /* 0x000fce0000000f00 */
[----:B------:R-:W-:Y:S05]  /*1770*/  WARPSYNC.COLLECTIVE R12, `(.L_x_2941) ;  /* 0x000000000c087348 */ /* 0x000fea0003c00000 */
[----:B------:R0:W1:Y:S02]  /*1780*/  SHFL.BFLY P2, R17, R27, R14, R13 ;  /* 0x0c00000e1b117389 */ /* 0x000064000004000d */
[----:B01----:R-:W-:Y:S01]  /*1790*/  ENDCOLLECTIVE ;  /* 0x000000000000791b */ /* 0x003fe20003800000 */
.L_x_2941:
[----:B------:R-:W-:Y:S01]  /*17a0*/  HFMA2.MMA R14, -RZ, RZ, 0, 9.5367431640625e-07 ;  /* 0x00000010ff0e7435 */ /* 0x000fe200000001ff */
[----:B------:R-:W-:-:S05]  /*17b0*/  MOV R23, R17 ;  /* 0x0000001100177202 */ /* 0x000fca0000000f00 */
[----:B------:R-:W-:-:S04]  /*17c0*/  FADD.FTZ R18, R22, R23 ;  /* 0x0000001716127221 */ /* 0x000fc80000010000 */
[----:B------:R-:W-:-:S07]  /*17d0*/  IMAD.MOV.U32 R27, RZ, RZ, R18 ;  /* 0x000000ffff1b7224 */ /* 0x000fce00078e0012 */
[----:B------:R-:W-:Y:S05]  /*17e0*/  WARPSYNC.COLLECTIVE R12, `(.L_x_2942) ;  /* 0x000000000c087348 */ /* 0x000fea0003c00000 */
[----:B------:R0:W1:Y:S02]  /*17f0*/  SHFL.BFLY P2, R17, R27, R14, R13 ;  /* 0x0c00000e1b117389 */ /* 0x000064000004000d */
[----:B01----:R-:W-:Y:S01]  /*1800*/  ENDCOLLECTIVE ;  /* 0x000000000000791b */ /* 0x003fe20003800000 */
.L_x_2942:
[----:B------:R-:W-:Y:S01]  /*1810*/  HFMA2.MMA R14, -RZ, RZ, 0, 5.9604644775390625e-08 ;  /* 0x00000001ff0e7435 */ /* 0x000fe200000001ff */
[----:B------:R-:W-:Y:S02]  /*1820*/  MOV R27, R8 ;  /* 0x00000008001b7202 */ /* 0x000fe40000000f00 */
[----:B------:R-:W-:-:S08]  /*1830*/  MOV R9, R17 ;  /* 0x0000001100097202 */ /* 0x000fd00000000f00 */
[----:B------:R-:W-:Y:S05]  /*1840*/  WARPSYNC.COLLECTIVE R12, `(.L_x_2943) ;  /* 0x000000000c087348 */ /* 0x000fea0003c00000 */
[----:B------:R0:W1:Y:S02]  /*1850*/  SHFL.BFLY P2, R17, R27, R14, R13 ;  /* 0x0c00000e1b117389 */ /* 0x000064000004000d */
[----:B01----:R-:W-:Y:S01]  /*1860*/  ENDCOLLECTIVE ;  /* 0x000000000000791b */ /* 0x003fe20003800000 */
.L_x_2943:
[----:B------:R-:W-:Y:S01]  /*1870*/  HFMA2.MMA R14, -RZ, RZ, 0, 1.1920928955078125e-07 ;  /* 0x00000002ff0e7435 */ /* 0x000fe200000001ff */
[----:B------:R-:W-:-:S05]  /*1880*/  MOV R19, R17 ;  /* 0x0000001100137202 */ /* 0x000fca0000000f00 */
[----:B------:R-:W-:-:S05]  /*1890*/  FADD.FTZ R23, R8, R19 ;  /* 0x0000001308177221 */ /* 0x000fca0000010000 */
[----:B------:R-:W-:-:S07]  /*18a0*/  MOV R27, R23 ;  /* 0x00000017001b7202 */ /* 0x000fce0000000f00 */
[----:B------:R-:W-:Y:S05]  /*18b0*/  WARPSYNC.COLLECTIVE R12, `(.L_x_2944) ;  /* 0x000000000c087348 */ /* 0x000fea0003c00000 */
[----:B------:R0:W1:Y:S02]  /*18c0*/  SHFL.BFLY P2, R17, R27, R14, R13 ;  /* 0x0c00000e1b117389 */ /* 0x000064000004000d */
[----:B01----:R-:W-:Y:S01]  /*18d0*/  ENDCOLLECTIVE ;  /* 0x000000000000791b */ /* 0x003fe20003800000 */
.L_x_2944:
[----:B------:R-:W-:Y:S01]  /*18e0*/  HFMA2.MMA R14, -RZ, RZ, 0, 2.384185791015625e-07 ;  /* 0x00000004ff0e7435 */ /* 0x000fe200000001ff */
[----:B------:R-:W-:-:S05]  /*18f0*/  MOV R22, R17 ;  /* 0x0000001100167202 */ /* 0x000fca0000000f00 */
[----:B------:R-:W-:-:S05]  /*1900*/  FADD.FTZ R8, R23, R22 ;  /* 0x0000001617087221 */ /* 0x000fca0000010000 */
[----:B------:R-:W-:-:S07]  /*1910*/  MOV R27, R8 ;  /* 0x00000008001b7202 */ /* 0x000fce0000000f00 */
[----:B------:R-:W-:Y:S05]  /*1920*/  WARPSYNC.COLLECTIVE R12, `(.L_x_2945) ;  /* 0x000000000c087348 */ /* 0x000fea0003c00000 */
[----:B------:R0:W1:Y:S02]  /*1930*/  SHFL.BFLY P2, R17, R27, R14, R13 ;  /* 0x0c00000e1b117389 */ /* 0x000064000004000d */
[----:B01----:R-:W-:Y:S01]  /*1940*/  ENDCOLLECTIVE ;  /* 0x000000000000791b */ /* 0x003fe20003800000 */
.L_x_2945:
[----:B------:R-:W-:Y:S01]  /*1950*/  HFMA2.MMA R14, -RZ, RZ, 0, 4.76837158203125e-07 ;  /* 0x00000008ff0e7435 */ /* 0x000fe200000001ff */
[----:B------:R-:W-:-:S05]  /*1960*/  MOV R21, R17 ;  /* 0x0000001100157202 */ /* 0x000fca0000000f00 */
[----:B------:R-:W-:-:S05]  /*1970*/  FADD.FTZ R24, R8, R21 ;  /* 0x0000001508187221 */ /* 0x000fca0000010000 */
[----:B------:R-:W-:-:S07]  /*1980*/  MOV R27, R24 ;  /* 0x00000018001b7202 */ /* 0x000fce0000000f00 */
[----:B------:R-:W-:Y:S05]  /*1990*/  WARPSYNC.COLLECTIVE R12, `(.L_x_2946) ;  /* 0x000000000c087348 */ /* 0x000fea0003c00000 */
[----:B------:R0:W1:Y:S02]  /*19a0*/  SHFL.BFLY P2, R17, R27, R14, R13 ;  /* 0x0c00000e1b117389 */ /* 0x000064000004000d */
[----:B01----:R-:W-:Y:S01]  /*19b0*/  ENDCOLLECTIVE ;  /* 0x000000000000791b */ /* 0x003fe20003800000 */
.L_x_2946:
[----:B------:R-:W-:Y:S01]  /*19c0*/  HFMA2.MMA R14, -RZ, RZ, 0, 9.5367431640625e-07 ;  /* 0x00000010ff0e7435 */ /* 0x000fe200000001ff */
[----:B------:R-:W-:-:S05]  /*19d0*/  MOV R25, R17 ;  /* 0x0000001100197202 */ /* 0x000fca0000000f00 */
[----:B------:R-:W-:-:S05]  /*19e0*/  FADD.FTZ R25, R24, R25 ;  /* 0x0000001918197221 */ /* 0x000fca0000010000 */
[----:B------:R-:W-:-:S07]  /*19f0*/  MOV R27, R25 ;  /* 0x00000019001b7202 */ /* 0x000fce0000000f00 */
[----:B------:R-:W-:Y:S05]  /*1a00*/  WARPSYNC.COLLECTIVE R12, `(.L_x_2947) ;  /* 0x000000000c087348 */ /* 0x000fea0003c00000 */
[----:B------:R0:W1:Y:S02]  /*1a10*/  SHFL.BFLY P2, R17, R27, R14, R13 ;  /* 0x0c00000e1b117389 */ /* 0x000064000004000d */
[----:B01----:R-:W-:Y:S01]  /*1a20*/  ENDCOLLECTIVE ;  /* 0x000000000000791b */ /* 0x003fe20003800000 */
.L_x_2947:
[----:B------:R-:W-:Y:S05]  /*1a30*/  BRA `(.L_x_2948) ;  /* 0xfffffff400387947 */ /* 0x000fea000383ffff */
.L_x_2949:
        /* <DEDUP_REMOVED lines=12> */
.L_x_3609:


//--------------------- .text._ZN10layer_norm31ln_parallel_residual_bwd_kernelINS_13Kernel_traitsI6__halfffffjLj8192ELj1ELj1ELj8ELj16ENS_18Kernel_traits_baseILj8192ES2_ffffjLj256EEEEELb1ELb1ELb0EEEvNS_9BwdParamsE --------------------------
	.section	.text._ZN10layer_norm31ln_parallel_residual_bwd_kernelINS_13Kernel_traitsI6__halfffffjLj8192ELj1ELj1ELj8ELj16ENS_18Kernel_traits_baseILj8192ES2_ffffjLj256EEEEELb1ELb1ELb0EEEvNS_9BwdParamsE,"ax",@progbits
	.align	128
        .global         _ZN10layer_norm31ln_parallel_residual_bwd_kernelINS_13Kernel_traitsI6__halfffffjLj8192ELj1ELj1ELj8ELj16ENS_18Kernel_traits_baseILj8192ES2_ffffjLj256EEEEELb1ELb1ELb0EEEvNS_9BwdParamsE
        .type           _ZN10layer_norm31ln_parallel_residual_bwd_kernelINS_13Kernel_traitsI6__halfffffjLj8192ELj1ELj1ELj8ELj16ENS_18Kernel_traits_baseILj8192ES2_ffffjLj256EEEEELb1ELb1ELb0EEEvNS_9BwdParamsE,@function
        .size           _ZN10layer_norm31ln_parallel_residual_bwd_kernelINS_13Kernel_traitsI6__halfffffjLj8192ELj1ELj1ELj8ELj16ENS_18Kernel_traits_baseILj8192ES2_ffffjLj256EEEEELb1ELb1ELb0EEEvNS_9BwdParamsE,(.L_x_3610 - _ZN10layer_norm31ln_parallel_residual_bwd_kernelINS_13Kernel_traitsI6__halfffffjLj8192ELj1ELj1ELj8ELj16ENS_18Kernel_traits_baseILj8192ES2_ffffjLj256EEEEELb1ELb1ELb0EEEvNS_9BwdParamsE)
        .other          _ZN10layer_norm31ln_parallel_residual_bwd_kernelINS_13Kernel_traitsI6__halfffffjLj8192ELj1ELj1ELj8ELj16ENS_18Kernel_traits_baseILj8192ES2_ffffjLj256EEEEELb1ELb1ELb0EEEvNS_9BwdParamsE,@"STO_CUDA_ENTRY STV_DEFAULT"
_ZN10layer_norm31ln_parallel_residual_bwd_kernelINS_13Kernel_traitsI6__halfffffjLj8192ELj1ELj1ELj8ELj16ENS_18Kernel_traits_baseILj8192ES2_ffffjLj256EEEEELb1ELb1ELb0EEEvNS_9BwdParamsE:
.text._ZN10layer_norm31ln_parallel_residual_bwd_kernelINS_13Kernel_traitsI6__halfffffjLj8192ELj1ELj1ELj8ELj16ENS_18Kernel_traits_baseILj8192ES2_ffffjLj256EEEEELb1ELb1ELb0EEEvNS_9BwdParamsE:
[----:B------:R-:W-:Y:S01]  /*0000*/  LDC R1, c[0x0][0x28] ;  /* 0x00000a00ff017b82 */ /* 0x000fe20000000800 */
[----:B------:R-:W0:Y:S01]  /*0010*/  S2R R163, SR_TID.X ;  /* 0x0000000000a37919 */ /* 0x000e220000002100 */
[----:B------:R-:W-:Y:S01]  /*0020*/  ULDC UR4, c[0x0][0x218] ;  /* 0x0000860000047ab9 */ /* 0x000fe20000000800 */
[----:B------:R-:W-:-:S05]  /*0030*/  LOP3.LUT R175, R175, 0xfffffffb, RZ, 0xc0, !PT ;  /* 0xfffffffbafaf7812 */ /* 0x000fca00078ec0ff */
        /* <DEDUP_REMOVED lines=27> */
[----:B------:R-:W-:Y:S02]  /*01f0*/  @P4 LOP3.LUT R175, R175, 0x4, RZ, 0xfc, !PT ;  /* 0x00000004afaf4812 */ /* 0x000fe400078efcff */
[----:B------:R-:W-:-:S02]  /*0200*/  P2R R36, PR, RZ, 0x40 ;  /* 0x00000040ff247803 */ /* 0x000fc40000000000 */
[----:B------:R-:W-:-:S03]  /*0210*/  LOP3.LUT R175, R175, 0xfffffffd, RZ, 0xc0, !PT ;  /* 0xfffffffdafaf7812 */ /* 0x000fc600078ec0ff */
[----:B------:R-:W2:Y:S01]  /*0220*/  @P6 LDC.64 R18, c[0x0][0x260] ;  /* 0x00009800ff126b82 */ /* 0x000ea20000000a00 */
[----:B------:R-:W-:-:S04]  /*0230*/  @P6 LOP3.LUT R175, R175, 0x2, RZ, 0xfc, !PT ;  /* 0x00000002afaf6812 */ /* 0x000fc800078efcff */
[----:B------:R-:W-:-:S03]  /*0240*/  LOP3.LUT R175, R175, 0xfffffffe, RZ, 0xc0, !PT ;  /* 0xfffffffeafaf7812 */ /* 0x000fc600078ec0ff */
[----:B------:R-:W3:Y:S01]  /*0250*/  @P5 LDC.64 R24, c[0x0][0x260] ;  /* 0x00009800ff185b82 */ /* 0x000ee20000000a00 */
[----:B------:R-:W-:Y:S01]  /*0260*/  @P5 LOP3.LUT R175, R175, 0x1, RZ, 0xfc, !PT ;  /* 0x00000001afaf5812 */ /* 0x000fe200078efcff */
[C---:B0-----:R-:W-:Y:S01]  /*0270*/  @P4 IMAD.WIDE.U32 R2, R37.reuse, 0x8, R2 ;  /* 0x0000000825024825 */ /* 0x041fe200078e0002 */
[----:B------:R-:W-:-:S05]  /*0280*/  @P4 LOP3.LUT R37, R37, 0x100, RZ, 0xfc, !PT ;  /* 0x0000010025254812 */ /* 0x000fca00078efcff */
[----:B------:R-:W0:Y:S01]  /*0290*/  @P0 LDC.64 R26, c[0x0][0x260] ;  /* 0x00009800ff1a0b82 */ /* 0x000e220000000a00 */
[----:B------:R-:W-:Y:S01]  /*02a0*/  ISETP.GE.U32.AND P4, PT, R0, 0x800, PT ;  /* 0x000008000000780c */ /* 0x000fe20003f86070 */
[----:B--2---:R-:W-:-:S06]  /*02b0*/  @P6 IMAD.WIDE.U32 R22, R37, 0x8, R18 ;  /* 0x0000000825166825 */ /* 0x004fcc00078e0012 */
[----:B------:R-:W2:Y:S01]  /*02c0*/  @P1 LDC.64 R18, c[0x0][0x260] ;  /* 0x00009800ff121b82 */ /* 0x000ea20000000a00 */
[----:B------:R-:W-:Y:S01]  /*02d0*/  @P6 VIADD R37, R37, 0x100 ;  /* 0x0000010025256836 */ /* 0x000fe20000000000 */
[C---:B------:R-:W-:Y:S02]  /*02e0*/  LOP3.LUT P6, RZ, R175.reuse, 0x4, RZ, 0xc0, !PT ;  /* 0x00000004afff7812 */ /* 0x040fe400078cc0ff */
[----:B------:R-:W-:Y:S01]  /*02f0*/  LOP3.LUT R175, R175, 0xfffffff7, RZ, 0xc0, !PT ;  /* 0xfffffff7afaf7812 */ /* 0x000fe200078ec0ff */
[C---:B---3--:R-:W-:Y:S01]  /*0300*/  @P5 IMAD.WIDE.U32 R24, R37.reuse, 0x8, R24 ;  /* 0x0000000825185825 */ /* 0x048fe200078e0018 */
[----:B------:R-:W-:Y:S02]  /*0310*/  @P5 IADD3 R37, R37, 0x100, RZ ;  /* 0x0000010025255810 */ /* 0x000fe40007ffe0ff */
[----:B------:R-:W3:Y:S01]  /*0320*/  @P2 LDC.64 R30, c[0x0][0x260] ;  /* 0x00009800ff1e2b82 */ /* 0x000ee20000000a00 */
[----:B-1----:R-:W-:Y:S01]  /*0330*/  LEA.HI R173, R163, UR6, RZ, 0x18 ;  /* 0x00000006a3ad7c11 */ /* 0x002fe2000f8fc0ff */
[----:B------:R1:W5:Y:S01]  /*0340*/  @P5 LDG.E.64 R8, desc[UR4][R24.64] ;  /* 0x0000000418085981 */ /* 0x000362000c1e1b00 */
[----:B------:R-:W-:-:S05]  /*0350*/  @P4 LOP3.LUT R175, R175, 0x8, RZ, 0xfc, !PT ;  /* 0x00000008afaf4812 */ /* 0x000fca00078efcff */
[----:B------:R-:W4:Y:S01]  /*0360*/  @P3 LDC.64 R32, c[0x0][0x260] ;  /* 0x00009800ff203b82 */ /* 0x000f220000000a00 */
[C---:B0-----:R-:W-:Y:S01]  /*0370*/  @P0 IMAD.WIDE.U32 R26, R37.reuse, 0x8, R26 ;  /* 0x00000008251a0825 */ /* 0x041fe200078e001a */
[----:B------:R1:W5:Y:S03]  /*0380*/  @P6 LDG.E.64 R4, desc[UR4][R2.64] ;  /* 0x0000000402046981 */ /* 0x000366000c1e1b00 */
[----:B------:R-:W-:Y:S01]  /*0390*/  @P0 VIADD R37, R37, 0x100 ;  /* 0x0000010025250836 */ /* 0x000fe20000000000 */
[----:B------:R-:W-:Y:S01]  /*03a0*/  ISETP.NE.AND P6, PT, R36, RZ, PT ;  /* 0x000000ff2400720c */ /* 0x000fe20003fc5270 */
[----:B------:R1:W5:Y:S01]  /*03b0*/  @P0 LDG.E.64 R10, desc[UR4][R26.64] ;  /* 0x000000041a0a0981 */ /* 0x000362000c1e1b00 */
[----:B------:R-:W0:Y:S01]  /*03c0*/  @P4 LDC.64 R34, c[0x0][0x260] ;  /* 0x00009800ff224b82 */ /* 0x000e220000000a00 */
[C---:B--2---:R-:W-:Y:S01]  /*03d0*/  @P1 IMAD.WIDE.U32 R28, R37.reuse, 0x8, R18 ;  /* 0x00000008251c1825 */ /* 0x044fe200078e0012 */
[----:B------:R-:W-:-:S04]  /*03e0*/  @P1 IADD3 R37, R37, 0x100, RZ ;  /* 0x0000010025251810 */ /* 0x000fc80007ffe0ff */
[----:B------:R1:W5:Y:S01]  /*03f0*/  @P1 LDG.E.64 R12, desc[UR4][R28.64] ;  /* 0x000000041c0c1981 */ /* 0x000362000c1e1b00 */
[----:B---3--:R-:W-:-:S04]  /*0400*/  @P2 IMAD.WIDE.U32 R30, R37, 0x8, R30 ;  /* 0x00000008251e2825 */ /* 0x008fc800078e001e */
[----:B------:R1:W5:Y:S01]  /*0410*/  @P6 LDG.E.64 R6, desc[UR4][R22.64] ;  /* 0x0000000416066981 */ /* 0x000362000c1e1b00 */
[----:B------:R-:W-:-:S03]  /*0420*/  @P2 VIADD R37, R37, 0x100 ;  /* 0x0000010025252836 */ /* 0x000fc60000000000 */
        /* <DEDUP_REMOVED lines=39> */
[----:B-1----:R-:W-:Y:S06]  /*06a0*/  @P4 BRA `(.L_x_2950) ;  /* 0x0000004400b44947 */ /* 0x002fec0003800000 */
[----:B------:R-:W0:Y:S01]  /*06b0*/  LDC.U8 R161, c[0x0][0x2a0] ;  /* 0x0000a800ffa17b82 */ /* 0x000e220000000000 */
[--C-:B-----5:R-:W-:Y:S01]  /*06c0*/  SHF.R.U64 R160, R4, 0x10, R5.reuse ;  /* 0x0000001004a07819 */ /* 0x120fe20000001205 */
[----:B------:R-:W-:Y:S01]  /*06d0*/  IMAD.MOV.U32 R19, RZ, RZ, R12 ;  /* 0x000000ffff137224 */ /* 0x000fe200078e000c */
[----:B------:R-:W-:Y:S01]  /*06e0*/  MOV R157, R5 ;  /* 0x00000005009d7202 */ /* 0x000fe20000000f00 */
[----:B------:R-:W-:Y:S01]  /*06f0*/  IMAD.MOV.U32 R159, RZ, RZ, R4 ;  /* 0x000000ffff9f7224 */ /* 0x000fe200078e0004 */
[----:B------:R-:W-:Y:S01]  /*0700*/  SHF.R.U32.HI R158, RZ, 0x10, R5 ;  /* 0x00000010ff9e7819 */ /* 0x000fe20000011605 */
[----:B------:R-:W-:Y:S01]  /*0710*/  IMAD.MOV.U32 R23, RZ, RZ, R14 ;  /* 0x000000ffff177224 */ /* 0x000fe200078e000e */
[--C-:B------:R-:W-:Y:S01]  /*0720*/  SHF.R.U64 R0, R6, 0x10, R7.reuse ;  /* 0x0000001006007819 */ /* 0x100fe20000001207 */
[----:B------:R-:W-:Y:S01]  /*0730*/  IMAD.MOV.U32 R3, RZ, RZ, R6 ;  /* 0x000000ffff037224 */ /* 0x000fe200078e0006 */
[----:B------:R-:W-:Y:S01]  /*0740*/  MOV R5, R7 ;  /* 0x0000000700057202 */ /* 0x000fe20000000f00 */
[----:B------:R-:W-:Y:S01]  /*0750*/  IMAD.MOV.U32 R25, RZ, RZ, R16 ;  /* 0x000000ffff197224 */ /* 0x000fe200078e0010 */
[----:B------:R-:W-:Y:S01]  /*0760*/  SHF.R.U32.HI R2, RZ, 0x10, R7 ;  /* 0x00000010ff027819 */ /* 0x000fe20000011607 */
[----:B------:R-:W-:Y:S01]  /*0770*/  IMAD.MOV.U32 R7, RZ, RZ, R8 ;  /* 0x000000ffff077224 */ /* 0x000fe200078e0008 */
[----:B------:R-:W-:Y:S01]  /*0780*/  SHF.R.U64 R4, R8, 0x10, R9 ;  /* 0x0000001008047819 */ /* 0x000fe20000001209 */
[----:B------:R-:W-:Y:S01]  /*0790*/  IMAD.MOV.U32 R8, RZ, RZ, R10 ;  /* 0x000000ffff087224 */ /* 0x000fe200078e000a */
[----:B------:R-:W-:Y:S01]  /*07a0*/  MOV R6, R9 ;  /* 0x0000000900067202 */ /* 0x000fe20000000f00 */
[----:B------:R-:W-:Y:S01]  /*07b0*/  IMAD.MOV.U32 R27, RZ, RZ, R20 ;  /* 0x000000ffff1b7224 */ /* 0x000fe200078e0014 */
[----:B------:R-:W-:Y:S01]  /*07c0*/  SHF.R.U64 R36, R10, 0x10, R11 ;  /* 0x000000100a247819 */ /* 0x000fe2000000120b */
[----:B------:R-:W-:Y:S01]  /*07d0*/  HFMA2.MMA R117, -RZ, RZ, 0, 0 ;  /* 0x00000000ff757435 */ /* 0x000fe200000001ff */
[----:B------:R-:W-:Y:S01]  /*07e0*/  MOV R18, R11 ;  /* 0x0000000b00127202 */ /* 0x000fe20000000f00 */
[----:B------:R-:W-:Y:S01]  /*07f0*/  IMAD.MOV.U32 R150, RZ, RZ, 0x1 ;  /* 0x00000001ff967424 */ /* 0x000fe200078e00ff */
[----:B------:R-:W-:Y:S01]  /*0800*/  MOV R22, R13 ;  /* 0x0000000d00167202 */ /* 0x000fe20000000f00 */
[----:B------:R-:W-:Y:S01]  /*0810*/  HADD2.F32 R159, -RZ, R159.H0_H0 ;  /* 0x2000009fff9f7230 */ /* 0x000fe20000004100 */
[----:B------:R-:W-:Y:S01]  /*0820*/  MOV R24, R15 ;  /* 0x0000000f00187202 */ /* 0x000fe20000000f00 */
[----:B------:R-:W-:Y:S01]  /*0830*/  HADD2.F32 R160, -RZ, R160.H0_H0 ;  /* 0x200000a0ffa07230 */ /* 0x000fe20000004100 */
[----:B------:R-:W-:Y:S01]  /*0840*/  MOV R26, R17 ;  /* 0x00000011001a7202 */ /* 0x000fe20000000f00 */
[----:B------:R-:W-:Y:S01]  /*0850*/  HADD2.F32 R157, -RZ, R157.H0_H0 ;  /* 0x2000009dff9d7230 */ /* 0x000fe20000004100 */
[----:B------:R-:W-:Y:S01]  /*0860*/  SHF.R.U32.HI R37, RZ, 0x10, R9 ;  /* 0x00000010ff257819 */ /* 0x000fe20000011609 */
        /* <DEDUP_REMOVED lines=38> */
[----:B0-----:R-:W-:-:S07]  /*0ad0*/  HADD2.F32 R26, -RZ, R28.H0_H0 ;  /* 0x2000001cff1a7230 */ /* 0x001fce0000004100 */
.L_x_2984:
[----:B01234-:R-:W0:Y:S01]  /*0ae0*/  LDC.64 R142, c[0x0][0x250] ;  /* 0x00009400ff8e7b82 */ /* 0x01fe220000000a00 */
[----:B------:R-:W-:-:S07]  /*0af0*/  LOP3.LUT P4, RZ, R175, 0x4, RZ, 0xc0, !PT ;  /* 0x00000004afff7812 */ /* 0x000fce000788c0ff */
[----:B------:R-:W1:Y:S01]  /*0b00*/  LDC.64 R140, c[0x0][0x258] ;  /* 0x00009600ff8c7b82 */ /* 0x000e620000000a00 */
[----:B0-----:R-:W-:-:S05]  /*0b10*/  IMAD.WIDE R142, R173, 0x4, R142 ;  /* 0x00000004ad8e7825 */ /* 0x001fca00078e028e */
[----:B------:R0:W5:Y:S01]  /*0b20*/  LDG.E R151, desc[UR4][R142.64] ;  /* 0x000000048e977981 */ /* 0x000162000c1e1900 */
[----:B-1----:R-:W-:-:S05]  /*0b30*/  IMAD.WIDE R140, R173, 0x4, R140 ;  /* 0x00000004ad8c7825 */ /* 0x002fca00078e028c */
[----:B------:R0:W5:Y:S01]  /*0b40*/  LDG.E R190, desc[UR4][R140.64] ;  /* 0x000000048cbe7981 */ /* 0x000162000c1e1900 */
[----:B------:R-:W-:-:S04]  /*0b50*/  IMAD.U32 R162, RZ, RZ, UR22 ;  /* 0x00000016ffa27e24 */ /* 0x000fc8000f8e00ff */
        /* <DEDUP_REMOVED lines=10> */
[----:B------:R-:W-:Y:S01]  /*0c00*/  ISETP.NE.U32.AND P5, PT, RZ, UR8, PT ;  /* 0x00000008ff007c0c */ /* 0x000fe2000bfa5070 */
[----:B------:R-:W0:Y:S01]  /*0c10*/  LDC.64 R144, c[0x0][0x2b8] ;  /* 0x0000ae00ff907b82 */ /* 0x000e220000000a00 */
[C---:B------:R-:W-:Y:S01]  /*0c20*/  IMAD.SHL.U32 R153, R172.reuse, 0x4, RZ ;  /* 0x00000004ac997824 */ /* 0x040fe200078e00ff */
[----:B------:R-:W-:Y:S02]  /*0c30*/  SHF.L.U64.HI R28, R172, 0x2, RZ ;  /* 0x00000002ac1c7819 */ /* 0x000fe400000102ff */
[----:B------:R-:W-:-:S13]  /*0c40*/  ISETP.NE.AND.EX P5, PT, RZ, UR9, PT, P5 ;  /* 0x00000009ff007c0c */ /* 0x000fda000bfa5350 */
[----:B------:R-:W-:-:S04]  /*0c50*/  @P5 LEA R196, P4, R172, UR8, 0x4 ;  /* 0x00000008acc45c11 */ /* 0x000fc8000f8820ff */
[C---:B------:R-:W-:Y:S02]  /*0c60*/  @P5 LEA.HI.X R197, R172.reuse, UR9, RZ, 0x4, P4 ;  /* 0x00000009acc55c11 */ /* 0x040fe4000a0f24ff */
[----:B------:R-:W-:Y:S01]  /*0c70*/  ISETP.NE.U32.AND P4, PT, RZ, UR14, PT ;  /* 0x0000000eff007c0c */ /* 0x000fe2000bf85070 */
[----:B0-----:R-:W-:Y:S02]  /*0c80*/  IMAD.WIDE.U32 R144, R172, 0x10, R144 ;  /* 0x00000010ac907825 */ /* 0x001fe400078e0090 */
[----:B------:R-:W5:Y:S01]  /*0c90*/  @P5 LDG.E.128 R52, desc[UR4][R196.64] ;  /* 0x00000004c4345981 */ /* 0x000f62000c1e1d00 */
[----:B------:R-:W-:-:S03]  /*0ca0*/  ISETP.NE.AND.EX P4, PT, RZ, UR15, PT, P4 ;  /* 0x0000000fff007c0c */ /* 0x000fc6000bf85340 */
[----:B------:R-:W2:Y:S10]  /*0cb0*/  LDG.E.128 R144, desc[UR4][R144.64] ;  /* 0x0000000490907981 */ /* 0x000eb4000c1e1d00 */
[----:B------:R-:W0:Y:S02]  /*0cc0*/  @P4 LDC.64 R140, c[0x0][0x248] ;  /* 0x00009200ff8c4b82 */ /* 0x000e240000000a00 */
[----:B0-----:R-:W-:-:S04]  /*0cd0*/  @P4 IADD3 R154, P6, R153, R140, RZ ;  /* 0x0000008c999a4210 */ /* 0x001fc80007fde0ff */
[----:B------:R-:W-:Y:S02]  /*0ce0*/  @P4 IADD3.X R155, R28, R141, RZ, P6, !PT ;  /* 0x0000008d1c9b4210 */ /* 0x000fe400037fe4ff */
[----:B------:R-:W-:-:S03]  /*0cf0*/  LEA R140, P6, R172, UR10, 0x4 ;  /* 0x0000000aac8c7c11 */ /* 0x000fc6000f8c20ff */
[----:B------:R0:W5:Y:S01]  /*0d00*/  @P4 LDG.E R171, desc[UR4][R154.64] ;  /* 0x000000049aab4981 */ /* 0x000162000c1e1900 */
[----:B------:R-:W-:-:S06]  /*0d10*/  LEA.HI.X R141, R172, UR11, RZ, 0x4, P6 ;  /* 0x0000000bac8d7c11 */ /* 0x000fcc000b0f24ff */
[----:B------:R-:W3:Y:S01]  /*0d20*/  LDG.E.128 R140, desc[UR4][R140.64] ;  /* 0x000000048c8c7981 */ /* 0x000ee2000c1e1d00 */
[----:B------:R-:W-:-:S04]  /*0d30*/  ISETP.NE.AND P4, PT, R161, RZ, PT ;  /* 0x000000ffa100720c */ /* 0x000fc80003f85270 */
[----:B-----5:R-:W-:Y:S02]  /*0d40*/  FSEL R202, R151, RZ, !P4 ;  /* 0x000000ff97ca7208 */ /* 0x020fe40006000000 */
[----:B------:R-:W-:-:S04]  /*0d50*/  IADD3 R152, P4, R153, UR12, RZ ;  /* 0x0000000c99987c10 */ /* 0x000fc8000ff9e0ff */
[----:B------:R-:W-:Y:S01]  /*0d60*/  IADD3.X R153, R28, UR13, RZ, P4, !PT ;  /* 0x0000000d1c997c10 */ /* 0x000fe2000a7fe4ff */
[----:B0-----:R-:W-:-:S04]  /*0d70*/  VIADD R154, R172, 0x100 ;  /* 0x00000100ac9a7836 */ /* 0x001fc80000000000 */
[----:B------:R0:W5:Y:S01]  /*0d80*/  LDG.E R28, desc[UR4][R152.64] ;  /* 0x00000004981c7981 */ /* 0x000162000c1e1900 */
[----:B--2---:R-:W-:Y:S01]  /*0d90*/  FMUL.FTZ R210, R159, R144 ;  /* 0x000000909fd27220 */ /* 0x004fe20000410000 */
[----:B------:R-:W-:Y:S01]  /*0da0*/  FMUL.FTZ R225, R160, R145 ;  /* 0x00000091a0e17220 */ /* 0x000fe20000410000 */
[----:B------:R-:W-:Y:S01]  /*0db0*/  FMUL.FTZ R248, R157, R146 ;  /* 0x000000929df87220 */ /* 0x000fe20000410000 */
[----:B------:R-:W-:Y:S01]  /*0dc0*/  FMUL.FTZ R235, R158, R147 ;  /* 0x000000939eeb7220 */ /* 0x000fe20000410000 */
[----:B------:R-:W-:Y:S01]  /*0dd0*/  FADD.FTZ R84, R84, R144 ;  /* 0x0000009054547221 */ /* 0x000fe20000010000 */
[----:B------:R-:W-:Y:S01]  /*0de0*/  FADD.FTZ R85, R85, R145 ;  /* 0x0000009155557221 */ /* 0x000fe20000010000 */
[----:B------:R-:W-:Y:S01]  /*0df0*/  FADD.FTZ R86, R86, R146 ;  /* 0x0000009256567221 */ /* 0x000fe20000010000 */
[----:B------:R-:W-:Y:S01]  /*0e00*/  FADD.FTZ R87, R87, R147 ;  /* 0x0000009357577221 */ /* 0x000fe20000010000 */
[--C-:B---3--:R-:W-:Y:S01]  /*0e10*/  FADD.FTZ R191, R140, -R202.reuse ;  /* 0x800000ca8cbf7221 */ /* 0x108fe20000010000 */
[----:B------:R-:W-:-:S03]  /*0e20*/  FADD.FTZ R155, R141, -R202 ;  /* 0x800000ca8d9b7221 */ /* 0x000fc60000010000 */
[----:B------:R-:W-:Y:S01]  /*0e30*/  FMUL.FTZ R191, R190, R191 ;  /* 0x000000bfbebf7220 */ /* 0x000fe20000410000 */
[--C-:B------:R-:W-:Y:S01]  /*0e40*/  FADD.FTZ R223, R142, -R202.reuse ;  /* 0x800000ca8edf7221 */ /* 0x100fe20000010000 */
[----:B------:R-:W-:Y:S01]  /*0e50*/  FADD.FTZ R197, R143, -R202 ;  /* 0x800000ca8fc57221 */ /* 0x000fe20000010000 */
[----:B------:R-:W-:Y:S01]  /*0e60*/  FADD.FTZ R140, RZ, R210 ;  /* 0x000000d2ff8c7221 */ /* 0x000fe20000010000 */
[C---:B------:R-:W-:Y:S01]  /*0e70*/  FMUL.FTZ R202, R190.reuse, R155 ;  /* 0x0000009bbeca7220 */ /* 0x040fe20000410000 */
[----:B------:R-:W-:Y:S01]  /*0e80*/  FFMA.FTZ R141, R191, R210, RZ ;  /* 0x000000d2bf8d7223 */ /* 0x000fe200000100ff */
[----:B------:R-:W-:Y:S01]  /*0e90*/  FMUL.FTZ R223, R190, R223 ;  /* 0x000000dfbedf7220 */ /* 0x000fe20000410000 */
[----:B------:R-:W-:Y:S02]  /*0ea0*/  FADD.FTZ R143, R140, R225 ;  /* 0x000000e18c8f7221 */ /* 0x000fe40000010000 */
[----:B------:R-:W-:Y:S01]  /*0eb0*/  FFMA.FTZ R140, R202, R225, R141 ;  /* 0x000000e1ca8c7223 */ /* 0x000fe2000001008d */
[----:B------:R-:W-:Y:S01]  /*0ec0*/  FMUL.FTZ R246, R190, R197 ;  /* 0x000000c5bef67220 */ /* 0x000fe20000410000 */
[----:B------:R-:W-:-:S02]  /*0ed0*/  FADD.FTZ R142, R143, R248 ;  /* 0x000000f88f8e7221 */ /* 0x000fc40000010000 */
[----:B------:R-:W-:Y:S01]  /*0ee0*/  FFMA.FTZ R141, R223, R248, R140 ;  /* 0x000000f8df8d7223 */ /* 0x000fe2000001008c */
[----:B------:R-:W-:Y:S01]  /*0ef0*/  FFMA.FTZ R116, R144, R191, R116 ;  /* 0x000000bf90747223 */ /* 0x000fe20000010074 */
[----:B------:R-:W-:Y:S01]  /*0f00*/  FFMA.FTZ R117, R145, R202, R117 ;  /* 0x000000ca91757223 */ /* 0x000fe20000010075 */
[----:B------:R-:W-:Y:S01]  /*0f10*/  FFMA.FTZ R118, R146, R223, R118 ;  /* 0x000000df92767223 */ /* 0x000fe20000010076 */
[----:B------:R-:W-:Y:S01]  /*0f20*/  FFMA.FTZ R119, R147, R246, R119 ;  /* 0x000000f693777223 */ /* 0x000fe20000010077 */
[----:B0-----:R-:W-:Y:S01]  /*0f30*/  FADD.FTZ R153, R142, R235 ;  /* 0x000000eb8e997221 */ /* 0x001fe20000010000 */
[----:B------:R-:W-:-:S07]  /*0f40*/  FFMA.FTZ R152, R246, R235, R141 ;  /* 0x000000ebf6987223 */ /* 0x000fce000001008d */
.L_x_2952:
[----:B------:R-:W-:Y:S05]  /*0f50*/  BSYNC B0 ;  /* 0x0000000000007941 */ /* 0x000fea0003800000 */
.L_x_2951:
[----:B------:R-:W-:Y:S01]  /*0f60*/  LOP3.LUT P4, RZ, R175, 0x2, RZ, 0xc0, !PT ;  /* 0x00000002afff7812 */ /* 0x000fe2000788c0ff */
[----:B------:R-:W-:-:S12]  /*0f70*/  BSSY B0, `(.L_x_2953) ;  /* 0x0000037000007945 */ /* 0x000fd80003800000 */
[----:B------:R-:W-:Y:S05]  /*0f80*/  @!P4 BRA `(.L_x_2954) ;  /* 0x0000000000d4c947 */ /* 0x000fea0003800000 */
[----:B------:R-:W-:Y:S01]  /*0f90*/  ISETP.NE.U32.AND P5, PT, RZ, UR8, PT ;  /* 0x00000008ff007c0c */ /* 0x000fe2000bfa5070 */
[----:B------:R-:W0:Y:S01]  /*0fa0*/  LDC.64 R144, c[0x0][0x2b8] ;  /* 0x0000ae00ff907b82 */ /* 0x000e220000000a00 */
[C---:B------:R-:W-:Y:S02]  /*0fb0*/  SHF.L.U32 R197, R154.reuse, 0x2, RZ ;  /* 0x000000029ac57819 */ /* 0x040fe400000006ff */
[----:B------:R-:W-:Y:S02]  /*0fc0*/  ISETP.NE.AND.EX P5, PT, RZ, UR9, PT, P5 ;  /* 0x00000009ff007c0c */ /* 0x000fe4000bfa5350 */
[----:B------:R-:W-:-:S11]  /*0fd0*/  SHF.L.U64.HI R30, R154, 0x2, RZ ;  /* 0x000000029a1e7819 */ /* 0x000fd600000102ff */
        /* <DEDUP_REMOVED lines=8> */
[----:B0-----:R-:W-:-:S05]  /*1060*/  @P4 IADD3 R188, P6, R197, R140, RZ ;  /* 0x0000008cc5bc4210 */ /* 0x001fca0007fde0ff */
[----:B------:R-:W-:Y:S01]  /*1070*/  @P4 IMAD.X R189, R30, 0x1, R141, P6 ;  /* 0x000000011ebd4824 */ /* 0x000fe200030e068d */
[----:B------:R-:W-:-:S04]  /*1080*/  LEA R140, P6, R154, UR10, 0x4 ;  /* 0x0000000a9a8c7c11 */ /* 0x000fc8000f8c20ff */
[----:B------:R-:W-:Y:S01]  /*1090*/  LEA.HI.X R141, R154, UR11, RZ, 0x4, P6 ;  /* 0x0000000b9a8d7c11 */ /* 0x000fe2000b0f24ff */
[----:B------:R0:W5:Y:S05]  /*10a0*/  @P4 LDG.E R170, desc[UR4][R188.64] ;  /* 0x00000004bcaa4981 */ /* 0x00016a000c1e1900 */
[----:B------:R-:W3:Y:S01]  /*10b0*/  LDG.E.128 R140, desc[UR4][R140.64] ;  /* 0x000000048c8c7981 */ /* 0x000ee2000c1e1d00 */
[----:B------:R-:W-:-:S04]  /*10c0*/  ISETP.NE.AND P4, PT, R161, RZ, PT ;  /* 0x000000ffa100720c */ /* 0x000fc80003f85270 */
[----:B-----5:R-:W-:Y:S02]  /*10d0*/  FSEL R208, R151, RZ, !P4 ;  /* 0x000000ff97d07208 */ /* 0x020fe40006000000 */
[----:B------:R-:W-:-:S04]  /*10e0*/  IADD3 R196, P4, R197, UR12, RZ ;  /* 0x0000000cc5c47c10 */ /* 0x000fc8000ff9e0ff */
[----:B------:R-:W-:-:S05]  /*10f0*/  IADD3.X R197, R30, UR13, RZ, P4, !PT ;  /* 0x0000000d1ec57c10 */ /* 0x000fca000a7fe4ff */
[----:B------:R1:W5:Y:S01]  /*1100*/  LDG.E R30, desc[UR4][R196.64] ;  /* 0x00000004c41e7981 */ /* 0x000362000c1e1900 */
[----:B------:R-:W-:Y:S01]  /*1110*/  IADD3 R154, R154, 0x100, RZ ;  /* 0x000001009a9a7810 */ /* 0x000fe20007ffe0ff */
[----:B--2---:R-:W-:Y:S01]  /*1120*/  FMUL.FTZ R221, R0, R145 ;  /* 0x0000009100dd7220 */ /* 0x004fe20000410000 */
[----:B------:R-:W-:Y:S01]  /*1130*/  FMUL.FTZ R244, R5, R146 ;  /* 0x0000009205f47220 */ /* 0x000fe20000410000 */
[----:B------:R-:W-:Y:S01]  /*1140*/  FADD.FTZ R80, R80, R144 ;  /* 0x0000009050507221 */ /* 0x000fe20000010000 */
[----:B------:R-:W-:Y:S01]  /*1150*/  FADD.FTZ R81, R81, R145 ;  /* 0x0000009151517221 */ /* 0x000fe20000010000 */
[----:B------:R-:W-:Y:S01]  /*1160*/  FADD.FTZ R82, R82, R146 ;  /* 0x0000009252527221 */ /* 0x000fe20000010000 */
[----:B------:R-:W-:Y:S01]  /*1170*/  FADD.FTZ R83, R83, R147 ;  /* 0x0000009353537221 */ /* 0x000fe20000010000 */
[C---:B---3--:R-:W-:Y:S01]  /*1180*/  FADD.FTZ R155, -R208.reuse, R140 ;  /* 0x0000008cd09b7221 */ /* 0x048fe20000010100 */
[C---:B------:R-:W-:Y:S01]  /*1190*/  FADD.FTZ R219, -R208.reuse, R141 ;  /* 0x0000008dd0db7221 */ /* 0x040fe20000010100 */
[----:B------:R-:W-:-:S02]  /*11a0*/  FADD.FTZ R233, -R208, R142 ;  /* 0x0000008ed0e97221 */ /* 0x000fc40000010100 */
[----:B0-----:R-:W-:Y:S01]  /*11b0*/  FMUL.FTZ R189, R190, R155 ;  /* 0x0000009bbebd7220 */ /* 0x001fe20000410000 */
[----:B------:R-:W-:Y:S01]  /*11c0*/  FADD.FTZ R155, -R208, R143 ;  /* 0x0000008fd09b7221 */ /* 0x000fe20000010100 */
[----:B------:R-:W-:Y:S01]  /*11d0*/  FMUL.FTZ R208, R3, R144 ;  /* 0x0000009003d07220 */ /* 0x000fe20000410000 */
        /* <DEDUP_REMOVED lines=10> */
[----:B------:R-:W-:Y:S01]  /*1280*/  FFMA.FTZ R112, R144, R189, R112 ;  /* 0x000000bd90707223 */ /* 0x000fe20000010070 */
[----:B------:R-:W-:Y:S01]  /*1290*/  FFMA.FTZ R113, R145, R188, R113 ;  /* 0x000000bc91717223 */ /* 0x000fe20000010071 */
[----:B------:R-:W-:Y:S01]  /*12a0*/  FFMA.FTZ R114, R146, R219, R114 ;  /* 0x000000db92727223 */ /* 0x000fe20000010072 */
[----:B------:R-:W-:Y:S01]  /*12b0*/  FFMA.FTZ R115, R147, R242, R115 ;  /* 0x000000f293737223 */ /* 0x000fe20000010073 */
[----:B------:R-:W-:Y:S01]  /*12c0*/  FADD.FTZ R153, R142, R233 ;  /* 0x000000e98e997221 */ /* 0x000fe20000010000 */
[----:B-1----:R-:W-:-:S07]  /*12d0*/  FFMA.FTZ R152, R242, R233, R141 ;  /* 0x000000e9f2987223 */ /* 0x002fce000001008d */
.L_x_2954:
[----:B------:R-:W-:Y:S05]  /*12e0*/  BSYNC B0 ;  /* 0x0000000000007941 */ /* 0x000fea0003800000 */
.L_x_2953:
[----:B------:R-:W-:Y:S01]  /*12f0*/  LOP3.LUT P4, RZ, R175, 0x1, RZ, 0xc0, !PT ;  /* 0x00000001afff7812 */ /* 0x000fe2000788c0ff */
[----:B------:R-:W-:-:S12]  /*1300*/  BSSY B0, `(.L_x_2955) ;  /* 0x0000037000007945 */ /* 0x000fd80003800000 */
[----:B------:R-:W-:Y:S05]  /*1310*/  @!P4 BRA `(.L_x_2956) ;  /* 0x0000000000d4c947 */ /* 0x000fea0003800000 */
[----:B------:R-:W-:Y:S01]  /*1320*/  ISETP.NE.U32.AND P5, PT, RZ, UR8, PT ;  /* 0x00000008ff007c0c */ /* 0x000fe2000bfa5070 */
[C---:B------:R-:W-:Y:S01]  /*1330*/  IMAD.SHL.U32 R197, R154.reuse, 0x4, RZ ;  /* 0x000000049ac57824 */ /* 0x040fe200078e00ff */
[----:B------:R-:W0:Y:S01]  /*1340*/  LDC.64 R144, c[0x0][0x2b8] ;  /* 0x0000ae00ff907b82 */ /* 0x000e220000000a00 */
        /* <DEDUP_REMOVED lines=14> */
[----:B------:R-:W-:Y:S02]  /*1430*/  ISETP.NE.AND P4, PT, R161, RZ, PT ;  /* 0x000000ffa100720c */ /* 0x000fe40003f85270 */
[----:B------:R-:W-:Y:S02]  /*1440*/  LEA.HI.X R141, R154, UR11, RZ, 0x4, P6 ;  /* 0x0000000b9a8d7c11 */ /* 0x000fe4000b0f24ff */
[----:B-----5:R-:W-:Y:S02]  /*1450*/  FSEL R206, R151, RZ, !P4 ;  /* 0x000000ff97ce7208 */ /* 0x020fe40006000000 */
[----:B------:R-:W-:-:S04]  /*1460*/  IADD3 R196, P4, R197, UR12, RZ ;  /* 0x0000000cc5c47c10 */ /* 0x000fc8000ff9e0ff */
[----:B------:R-:W-:Y:S02]  /*1470*/  IADD3.X R197, R142, UR13, RZ, P4, !PT ;  /* 0x0000000d8ec57c10 */ /* 0x000fe4000a7fe4ff */
[----:B------:R-:W3:Y:S04]  /*1480*/  LDG.E.128 R140, desc[UR4][R140.64] ;  /* 0x000000048c8c7981 */ /* 0x000ee8000c1e1d00 */
[----:B------:R1:W5:Y:S01]  /*1490*/  LDG.E R31, desc[UR4][R196.64] ;  /* 0x00000004c41f7981 */ /* 0x000362000c1e1900 */
[----:B------:R-:W-:Y:S02]  /*14a0*/  VIADD R154, R154, 0x100 ;  /* 0x000001009a9a7836 */ /* 0x000fe40000000000 */
        /* <DEDUP_REMOVED lines=28> */
.L_x_2956:
[----:B------:R-:W-:Y:S05]  /*1670*/  BSYNC B0 ;  /* 0x0000000000007941 */ /* 0x000fea0003800000 */
.L_x_2955:
[----:B------:R-:W-:Y:S04]  /*1680*/  BSSY B0, `(.L_x_2957) ;  /* 0x0000037000007945 */ /* 0x000fe80003800000 */
        /* <DEDUP_REMOVED lines=10> */
[----:B------:R0:W5:Y:S01]  /*1730*/  @P5 LDG.E.128 R40, desc[UR4][R236.64] ;  /* 0x00000004ec285981 */ /* 0x000162000c1e1d00 */
[----:B------:R-:W-:-:S03]  /*1740*/  ISETP.NE.AND.EX P4, PT, RZ, UR15, PT, P4 ;  /* 0x0000000fff007c0c */ /* 0x000fc6000bf85340 */
[----:B------:R-:W2:Y:S10]  /*1750*/  LDG.E.128 R144, desc[UR4][R144.64] ;  /* 0x0000000490907981 */ /* 0x000eb4000c1e1d00 */
[----:B------:R-:W1:Y:S02]  /*1760*/  @P4 LDC.64 R140, c[0x0][0x248] ;  /* 0x00009200ff8c4b82 */ /* 0x000e640000000a00 */
[----:B-1----:R-:W-:-:S05]  /*1770*/  @P4 IADD3 R184, P6, R197, R140, RZ ;  /* 0x0000008cc5b84210 */ /* 0x002fca0007fde0ff */
        /* <DEDUP_REMOVED lines=12> */
[----:B0-----:R-:W-:Y:S01]  /*1840*/  FMUL.FTZ R236, R13, R146 ;  /* 0x000000920dec7220 */ /* 0x001fe20000410000 */
[----:B------:R-:W-:Y:S01]  /*1850*/  FADD.FTZ R72, R72, R144 ;  /* 0x0000009048487221 */ /* 0x000fe20000010000 */
[----:B------:R-:W-:Y:S01]  /*1860*/  FADD.FTZ R73, R73, R145 ;  /* 0x0000009149497221 */ /* 0x000fe20000010000 */
[----:B------:R-:W-:Y:S01]  /*1870*/  FADD.FTZ R74, R74, R146 ;  /* 0x000000924a4a7221 */ /* 0x000fe20000010000 */
[----:B------:R-:W-:Y:S01]  /*1880*/  FADD.FTZ R75, R75, R147 ;  /* 0x000000934b4b7221 */ /* 0x000fe20000010000 */
[C---:B---3--:R-:W-:Y:S01]  /*1890*/  FADD.FTZ R155, -R204.reuse, R140 ;  /* 0x0000008ccc9b7221 */ /* 0x048fe20000010100 */
[C---:B------:R-:W-:Y:S01]  /*18a0*/  FADD.FTZ R211, -R204.reuse, R141 ;  /* 0x0000008dccd37221 */ /* 0x040fe20000010100 */
[----:B------:R-:W-:-:S02]  /*18b0*/  FADD.FTZ R229, -R204, R142 ;  /* 0x0000008ecce57221 */ /* 0x000fc40000010100 */
[----:B-1----:R-:W-:Y:S01]  /*18c0*/  FMUL.FTZ R185, R190, R155 ;  /* 0x0000009bbeb97220 */ /* 0x002fe20000410000 */
        /* <DEDUP_REMOVED lines=17> */
[----:B----4-:R-:W-:-:S07]  /*19e0*/  FFMA.FTZ R152, R234, R229, R141 ;  /* 0x000000e5ea987223 */ /* 0x010fce000001008d */
.L_x_2958:
[----:B------:R-:W-:Y:S05]  /*19f0*/  BSYNC B0 ;  /* 0x0000000000007941 */ /* 0x000fea0003800000 */
.L_x_2957:
[----:B------:R-:W-:Y:S04]  /*1a00*/  BSSY B0, `(.L_x_2959) ;  /* 0x0000037000007945 */ /* 0x000fe80003800000 */
        /* <DEDUP_REMOVED lines=54> */
.L_x_2960:
[----:B------:R-:W-:Y:S05]  /*1d70*/  BSYNC B0 ;  /* 0x0000000000007941 */ /* 0x000fea0003800000 */
.L_x_2959:
        /* <DEDUP_REMOVED lines=46> */
[----:B------:R-:W-:Y:S02]  /*2060*/  FMUL.FTZ R226, R190, R155 ;  /* 0x0000009bbee27220 */ /* 0x000fe40000410000 */
        /* <DEDUP_REMOVED lines=8> */
.L_x_2962:
[----:B------:R-:W-:Y:S05]  /*20f0*/  BSYNC B0 ;  /* 0x0000000000007941 */ /* 0x000fea0003800000 */
.L_x_2961:
        /* <DEDUP_REMOVED lines=55> */
.L_x_2964:
[----:B------:R-:W-:Y:S05]  /*2470*/  BSYNC B0 ;  /* 0x0000000000007941 */ /* 0x000fea0003800000 */
.L_x_2963:
[----:B------:R-:W-:Y:S01]  /*2480*/  LOP3.LUT P4, RZ, R175, 0x8, RZ, 0xc0, !PT ;  /* 0x00000008afff7812 */ /* 0x000fe2000788c0ff */
[----:B------:R-:W-:-:S12]  /*2490*/  BSSY B0, `(.L_x_2965) ;  /* 0x0000036000007945 */ /* 0x000fd80003800000 */
[----:B------:R-:W-:Y:S05]  /*24a0*/  @!P4 BRA `(.L_x_2966) ;  /* 0x0000000000d0c947 */ /* 0x000fea0003800000 */
[----:B------:R-:W-:Y:S01]  /*24b0*/  ISETP.NE.U32.AND P5, PT, RZ, UR8, PT ;  /* 0x00000008ff007c0c */ /* 0x000fe2000bfa5070 */
[----:B------:R-:W0:Y:S01]  /*24c0*/  LDC.64 R144, c[0x0][0x2b8] ;  /* 0x0000ae00ff907b82 */ /* 0x000e220000000a00 */
[----:B------:R-:W-:Y:S02]  /*24d0*/  SHF.L.U32 R197, R154, 0x2, RZ ;  /* 0x000000029ac57819 */ /* 0x000fe400000006ff */
[----:B------:R-:W-:Y:S02]  /*24e0*/  ISETP.NE.AND.EX P5, PT, RZ, UR9, PT, P5 ;  /* 0x00000009ff007c0c */ /* 0x000fe4000bfa5350 */
[----:B------:R-:W-:-:S11]  /*24f0*/  SHF.R.U32.HI R142, RZ, 0x1e, R154 ;  /* 0x0000001eff8e7819 */ /* 0x000fd6000001169a */
[----:B------:R-:W-:-:S04]  /*2500*/  @P5 LEA R192, P4, R154, UR8, 0x4 ;  /* 0x000000089ac05c11 */ /* 0x000fc8000f8820ff */
[C---:B------:R-:W-:Y:S02]  /*2510*/  @P5 LEA.HI.X R193, R154.reuse, UR9, RZ, 0x4, P4 ;  /* 0x000000099ac15c11 */ /* 0x040fe4000a0f24ff */
[----:B------:R-:W-:Y:S01]  /*2520*/  ISETP.NE.U32.AND P4, PT, RZ, UR14, PT ;  /* 0x0000000eff007c0c */ /* 0x000fe2000bf85070 */
[----:B0-----:R-:W-:Y:S02]  /*2530*/  IMAD.WIDE.U32 R144, R154, 0x10, R144 ;  /* 0x000000109a907825 */ /* 0x001fe400078e0090 */
[----:B------:R0:W5:Y:S01]  /*2540*/  @P5 LDG.E.128 R128, desc[UR4][R192.64] ;  /* 0x00000004c0805981 */ /* 0x000162000c1e1d00 */
[----:B------:R-:W-:-:S03]  /*2550*/  ISETP.NE.AND.EX P4, PT, RZ, UR15, PT, P4 ;  /* 0x0000000fff007c0c */ /* 0x000fc6000bf85340 */
[----:B------:R-:W0:Y:S10]  /*2560*/  LDG.E.128 R144, desc[UR4][R144.64] ;  /* 0x0000000490907981 */ /* 0x000e34000c1e1d00 */
[----:B------:R-:W1:Y:S02]  /*2570*/  @P4 LDC.64 R140, c[0x0][0x248] ;  /* 0x00009200ff8c4b82 */ /* 0x000e640000000a00 */
[----:B-1----:R-:W-:-:S05]  /*2580*/  @P4 IADD3 R176, P6, R197, R140, RZ ;  /* 0x0000008cc5b04210 */ /* 0x002fca0007fde0ff */
[----:B------:R-:W-:Y:S01]  /*2590*/  @P4 IMAD.X R177, R142, 0x1, R141, P6 ;  /* 0x000000018eb14824 */ /* 0x000fe200030e068d */
[----:B------:R-:W-:-:S04]  /*25a0*/  ISETP.NE.AND P6, PT, R161, RZ, PT ;  /* 0x000000ffa100720c */ /* 0x000fc80003fc5270 */
[----:B------:R1:W5:Y:S01]  /*25b0*/  @P4 LDG.E R164, desc[UR4][R176.64] ;  /* 0x00000004b0a44981 */ /* 0x000362000c1e1900 */
[C---:B------:R-:W-:Y:S02]  /*25c0*/  LEA R140, P4, R154.reuse, UR10, 0x4 ;  /* 0x0000000a9a8c7c11 */ /* 0x040fe4000f8820ff */
[----:B-----5:R-:W-:Y:S02]  /*25d0*/  FSEL R195, R151, RZ, !P6 ;  /* 0x000000ff97c37208 */ /* 0x020fe40007000000 */
[----:B------:R-:W-:Y:S02]  /*25e0*/  LEA.HI.X R141, R154, UR11, RZ, 0x4, P4 ;  /* 0x0000000b9a8d7c11 */ /* 0x000fe4000a0f24ff */
[----:B------:R-:W-:-:S04]  /*25f0*/  IADD3 R196, P4, R197, UR12, RZ ;  /* 0x0000000cc5c47c10 */ /* 0x000fc8000ff9e0ff */
[----:B------:R-:W-:Y:S02]  /*2600*/  IADD3.X R197, R142, UR13, RZ, P4, !PT ;  /* 0x0000000d8ec57c10 */ /* 0x000fe4000a7fe4ff */
[----:B------:R-:W2:Y:S04]  /*2610*/  LDG.E.128 R140, desc[UR4][R140.64] ;  /* 0x000000048c8c7981 */ /* 0x000ea8000c1e1d00 */
[----:B------:R3:W5:Y:S01]  /*2620*/  LDG.E R156, desc[UR4][R196.64] ;  /* 0x00000004c49c7981 */ /* 0x000762000c1e1900 */
[----:B0-----:R-:W-:Y:S01]  /*2630*/  FMUL.FTZ R192, R27, R144 ;  /* 0x000000901bc07220 */ /* 0x001fe20000410000 */
[----:B------:R-:W-:Y:S01]  /*2640*/  FMUL.FTZ R216, R29, R146 ;  /* 0x000000921dd87220 */ /* 0x000fe20000410000 */
[----:B------:R-:W-:Y:S01]  /*2650*/  FMUL.FTZ R212, R26, R147 ;  /* 0x000000931ad47220 */ /* 0x000fe20000410000 */
[----:B------:R-:W-:Y:S01]  /*2660*/  FADD.FTZ R56, R56, R144 ;  /* 0x0000009038387221 */ /* 0x000fe20000010000 */
[----:B------:R-:W-:Y:S01]  /*2670*/  FADD.FTZ R57, R57, R145 ;  /* 0x0000009139397221 */ /* 0x000fe20000010000 */
[----:B------:R-:W-:Y:S01]  /*2680*/  FADD.FTZ R58, R58, R146 ;  /* 0x000000923a3a7221 */ /* 0x000fe20000010000 */
[----:B------:R-:W-:Y:S01]  /*2690*/  FADD.FTZ R59, R59, R147 ;  /* 0x000000933b3b7221 */ /* 0x000fe20000010000 */
[C---:B--2---:R-:W-:Y:S01]  /*26a0*/  FADD.FTZ R151, -R195.reuse, R140 ;  /* 0x0000008cc3977221 */ /* 0x044fe20000010100 */
[C---:B------:R-:W-:Y:S01]  /*26b0*/  FADD.FTZ R155, -R195.reuse, R141 ;  /* 0x0000008dc39b7221 */ /* 0x040fe20000010100 */
[----:B------:R-:W-:-:S02]  /*26c0*/  FADD.FTZ R193, -R195, R142 ;  /* 0x0000008ec3c17221 */ /* 0x000fc40000010100 */
[----:B-1----:R-:W-:Y:S01]  /*26d0*/  FMUL.FTZ R177, R190, R151 ;  /* 0x00000097beb17220 */ /* 0x002fe20000410000 */
[----:B------:R-:W-:Y:S01]  /*26e0*/  FADD.FTZ R151, -R195, R143 ;  /* 0x0000008fc3977221 */ /* 0x000fe20000010100 */
[----:B------:R-:W-:Y:S01]  /*26f0*/  FMUL.FTZ R195, R24, R145 ;  /* 0x0000009118c37220 */ /* 0x000fe20000410000 */
[----:B------:R-:W-:Y:S01]  /*2700*/  FADD.FTZ R140, R153, R192 ;  /* 0x000000c0998c7221 */ /* 0x000fe20000010000 */
[C---:B------:R-:W-:Y:S01]  /*2710*/  FMUL.FTZ R176, R190.reuse, R155 ;  /* 0x0000009bbeb07220 */ /* 0x040fe20000410000 */
[----:B------:R-:W-:Y:S01]  /*2720*/  FFMA.FTZ R141, R177, R192, R152 ;  /* 0x000000c0b18d7223 */ /* 0x000fe20000010098 */
        /* <DEDUP_REMOVED lines=10> */
[----:B------:R-:W-:Y:S01]  /*27d0*/  FADD.FTZ R153, R143, R212 ;  /* 0x000000d48f997221 */ /* 0x000fe20000010000 */
[----:B---3--:R-:W-:-:S07]  /*27e0*/  FFMA.FTZ R152, R214, R212, R141 ;  /* 0x000000d4d6987223 */ /* 0x008fce000001008d */
.L_x_2966:
[----:B------:R-:W-:Y:S05]  /*27f0*/  BSYNC B0 ;  /* 0x0000000000007941 */ /* 0x000fea0003800000 */
.L_x_2965:
        /* <DEDUP_REMOVED lines=23> */
.L_x_2995:
[----:B------:R-:W3:Y:S01]  /*2970*/  S2R R141, SR_CgaCtaId ;  /* 0x00000000008d7919 */ /* 0x000ee20000008800 */
[----:B------:R-:W-:Y:S01]  /*2980*/  @!P5 LOP3.LUT R149, R149, 0x7, RZ, 0xc0, !PT ;  /* 0x000000079595d812 */ /* 0x000fe200078ec0ff */
[----:B-1----:R-:W-:Y:S01]  /*2990*/  FADD.FTZ R196, R147, R196 ;  /* 0x000000c493c47221 */ /* 0x002fe20000010000 */
[----:B------:R-:W-:Y:S01]  /*29a0*/  MOV R140, 0x400 ;  /* 0x00000400008c7802 */ /* 0x000fe20000000f00 */
[----:B--2---:R-:W-:Y:S01]  /*29b0*/  FADD.FTZ R197, R146, R197 ;  /* 0x000000c592c57221 */ /* 0x004fe20000010000 */
[----:B------:R-:W-:Y:S05]  /*29c0*/  WARPSYNC.ALL ;  /* 0x0000000000007948 */ /* 0x000fea0003800000 */
[----:B------:R-:W-:Y:S01]  /*29d0*/  @!P5 IMAD.IADD R149, R148, 0x1, R149 ;  /* 0x000000019495d824 */ /* 0x000fe200078e0295 */
[----:B------:R-:W-:Y:S01]  /*29e0*/  LOP3.LUT P6, RZ, R175, 0x4, RZ, 0xc0, !PT ;  /* 0x00000004afff7812 */ /* 0x000fe200078cc0ff */
        /* <DEDUP_REMOVED lines=49> */
[----:B------:R-:W-:Y:S01]  /*2d00*/  ISETP.NE.U32.AND P5, PT, RZ, UR18, PT ;  /* 0x00000012ff007c0c */ /* 0x000fe2000bfa5070 */
[----:B------:R-:W-:Y:S01]  /*2d10*/  FMUL.FTZ R150, R143, UR17 ;  /* 0x000000118f967c20 */ /* 0x000fe20008410000 */
[----:B------:R-:W-:Y:S01]  /*2d20*/  FMUL.FTZ R151, R142, UR17 ;  /* 0x000000118e977c20 */ /* 0x000fe20008410000 */
[----:B------:R-:W-:Y:S01]  /*2d30*/  FMUL.FTZ R152, R147, UR17 ;  /* 0x0000001193987c20 */ /* 0x000fe20008410000 */
[----:B------:R-:W-:-:S04]  /*2d40*/  ISETP.NE.AND.EX P5, PT, RZ, UR19, PT, P5 ;  /* 0x00000013ff007c0c */ /* 0x000fc8000bfa5350 */
[----:B------:R-:W-:Y:S02]  /*2d50*/  SEL R132, R143, R132, P5 ;  /* 0x000000848f847207 */ /* 0x000fe40002800000 */
[----:B------:R-:W-:Y:S02]  /*2d60*/  SEL R133, R142, R133, P5 ;  /* 0x000000858e857207 */ /* 0x000fe40002800000 */
[----:B------:R-:W-:Y:S02]  /*2d70*/  SEL R134, R147, R134, P5 ;  /* 0x0000008693867207 */ /* 0x000fe40002800000 */
[C---:B------:R-:W-:Y:S01]  /*2d80*/  SEL R135, R146.reuse, R135, P5 ;  /* 0x0000008792877207 */ /* 0x040fe20002800000 */
[----:B------:R-:W-:Y:S02]  /*2d90*/  FMUL.FTZ R146, R146, UR17 ;  /* 0x0000001192927c20 */ /* 0x000fe40008410000 */
[----:B------:R-:W0:Y:S02]  /*2da0*/  @P5 LDC.64 R140, c[0x0][0x308] ;  /* 0x0000c200ff8c5b82 */ /* 0x000e240000000a00 */
[----:B0-----:R-:W-:-:S05]  /*2db0*/  @P5 IMAD.WIDE.U32 R140, R172, 0x10, R140 ;  /* 0x00000010ac8c5825 */ /* 0x001fca00078e008c */
[----:B------:R0:W-:Y:S01]  /*2dc0*/  @P5 STG.E.128 desc[UR4][R140.64], R132 ;  /* 0x000000848c005986 */ /* 0x0001e2000c101d04 */
[----:B------:R-:W-:-:S04]  /*2dd0*/  LOP3.LUT P5, RZ, R171, 0xff, RZ, 0xc0, !PT ;  /* 0x000000ffabff7812 */ /* 0x000fc800078ac0ff */
[----:B------:R-:W-:Y:S02]  /*2de0*/  SEL R143, R150, RZ, P5 ;  /* 0x000000ff968f7207 */ /* 0x000fe40002800000 */
[----:B------:R-:W-:-:S04]  /*2df0*/  LOP3.LUT P5, RZ, R171, 0xff00, RZ, 0xc0, !PT ;  /* 0x0000ff00abff7812 */ /* 0x000fc800078ac0ff */
[----:B------:R-:W-:Y:S02]  /*2e00*/  SEL R142, R151, RZ, P5 ;  /* 0x000000ff978e7207 */ /* 0x000fe40002800000 */
[----:B------:R-:W-:-:S04]  /*2e10*/  LOP3.LUT P5, RZ, R171, 0xff0000, RZ, 0xc0, !PT ;  /* 0x00ff0000abff7812 */ /* 0x000fc800078ac0ff */
[----:B------:R-:W-:Y:S02]  /*2e20*/  SEL R147, R152, RZ, P5 ;  /* 0x000000ff98937207 */ /* 0x000fe40002800000 */
[----:B------:R-:W-:-:S04]  /*2e30*/  LOP3.LUT P5, RZ, R171, 0xff000000, RZ, 0xc0, !PT ;  /* 0xff000000abff7812 */ /* 0x000fc800078ac0ff */
[----:B0-----:R-:W-:Y:S02]  /*2e40*/  SEL R140, R146, RZ, P5 ;  /* 0x000000ff928c7207 */ /* 0x001fe40002800000 */
[----:B------:R-:W-:-:S04]  /*2e50*/  ISETP.NE.U32.AND P5, PT, RZ, UR14, PT ;  /* 0x0000000eff007c0c */ /* 0x000fc8000bfa5070 */
[----:B------:R-:W-:-:S04]  /*2e60*/  ISETP.NE.AND.EX P5, PT, RZ, UR15, PT, P5 ;  /* 0x0000000fff007c0c */ /* 0x000fc8000bfa5350 */
[----:B------:R-:W-:Y:S02]  /*2e70*/  SEL R136, R143, R136, P5 ;  /* 0x000000888f887207 */ /* 0x000fe40002800000 */
[----:B------:R-:W-:Y:S02]  /*2e80*/  SEL R137, R142, R137, P5 ;  /* 0x000000898e897207 */ /* 0x000fe40002800000 */
[----:B------:R-:W-:Y:S02]  /*2e90*/  SEL R138, R147, R138, P5 ;  /* 0x0000008a938a7207 */ /* 0x000fe40002800000 */
[----:B------:R-:W-:Y:S02]  /*2ea0*/  SEL R139, R140, R139, P5 ;  /* 0x0000008b8c8b7207 */ /* 0x000fe40002800000 */
[----:B------:R-:W-:-:S04]  /*2eb0*/  ISETP.NE.U32.AND P5, PT, RZ, UR14, PT ;  /* 0x0000000eff007c0c */ /* 0x000fc8000bfa5070 */
[----:B------:R-:W-:-:S13]  /*2ec0*/  ISETP.NE.AND.EX P5, PT, RZ, UR15, PT, P5 ;  /* 0x0000000fff007c0c */ /* 0x000fda000bfa5350 */
[----:B------:R-:W-:-:S04]  /*2ed0*/  @P5 LEA R148, P6, R172, UR14, 0x4 ;  /* 0x0000000eac945c11 */ /* 0x000fc8000f8c20ff */
[----:B------:R-:W-:Y:S02]  /*2ee0*/  @P5 LEA.HI.X R149, R172, UR15, RZ, 0x4, P6 ;  /* 0x0000000fac955c11 */ /* 0x000fe4000b0f24ff */
        /* <DEDUP_REMOVED lines=8> */
[----:B------:R-:W0:Y:S02]  /*2f70*/  LDC.64 R146, c[0x0][0x2f8] ;  /* 0x0000be00ff927b82 */ /* 0x000e240000000a00 */
[C---:B0-----:R-:W-:Y:S01]  /*2f80*/  IMAD.WIDE.U32 R146, R172.reuse, 0x10, R146 ;  /* 0x00000010ac927825 */ /* 0x041fe200078e0092 */
[----:B------:R-:W-:-:S04]  /*2f90*/  IADD3 R172, R172, 0x100, RZ ;  /* 0x00000100acac7810 */ /* 0x000fc80007ffe0ff */
[----:B------:R0:W-:Y:S04]  /*2fa0*/  STG.E.128 desc[UR4][R146.64], R140 ;  /* 0x0000008c92007986 */ /* 0x0001e8000c101d04 */
[----:B------:R0:W-:Y:S02]  /*2fb0*/  @P5 STG.E.128 desc[UR4][R148.64], R136 ;  /* 0x0000008894005986 */ /* 0x0001e4000c101d04 */
.L_x_2969:
[----:B------:R-:W-:Y:S05]  /*2fc0*/  BSYNC B0 ;  /* 0x0000000000007941 */ /* 0x000fea0003800000 */
.L_x_2968:
[----:B------:R-:W-:Y:S01]  /*2fd0*/  LOP3.LUT P5, RZ, R175, 0x2, RZ, 0xc0, !PT ;  /* 0x00000002afff7812 */ /* 0x000fe200078ac0ff */
[----:B------:R-:W-:-:S12]  /*2fe0*/  BSSY B0, `(.L_x_2970) ;  /* 0x0000042000007945 */ /* 0x000fd80003800000 */
[----:B------:R-:W-:Y:S05]  /*2ff0*/  @!P5 BRA `(.L_x_2971) ;  /* 0x000000040000d947 */ /* 0x000fea0003800000 */
[----:B------:R-:W-:-:S04]  /*3000*/  ISETP.NE.AND P5, PT, R161, RZ, PT ;  /* 0x000000ffa100720c */ /* 0x000fc80003fa5270 */
[----:B0-----:R-:W-:Y:S02]  /*3010*/  FSEL R147, R145, RZ, !P5 ;  /* 0x000000ff91937208 */ /* 0x001fe40006800000 */
        /* <DEDUP_REMOVED lines=58> */
[----:B0-----:R-:W-:-:S04]  /*33c0*/  IMAD.WIDE.U32 R146, R172, 0x10, R146 ;  /* 0x00000010ac927825 */ /* 0x001fc800078e0092 */
[----:B------:R-:W-:Y:S01]  /*33d0*/  VIADD R172, R172, 0x100 ;  /* 0x00000100acac7836 */ /* 0x000fe20000000000 */
[----:B------:R1:W-:Y:S04]  /*33e0*/  STG.E.128 desc[UR4][R146.64], R140 ;  /* 0x0000008c92007986 */ /* 0x0003e8000c101d04 */
[----:B------:R1:W-:Y:S02]  /*33f0*/  @P5 STG.E.128 desc[UR4][R148.64], R136 ;  /* 0x0000008894005986 */ /* 0x0003e4000c101d04 */
.L_x_2971:
[----:B------:R-:W-:Y:S05]  /*3400*/  BSYNC B0 ;  /* 0x0000000000007941 */ /* 0x000fea0003800000 */
.L_x_2970:
[----:B------:R-:W-:Y:S01]  /*3410*/  LOP3.LUT P5, RZ, R175, 0x1, RZ, 0xc0, !PT ;  /* 0x00000001afff7812 */ /* 0x000fe200078ac0ff */
        /* <DEDUP_REMOVED lines=66> */
.L_x_2973:
[----:B------:R-:W-:Y:S05]  /*3840*/  BSYNC B0 ;  /* 0x0000000000007941 */ /* 0x000fea0003800000 */
.L_x_2972:
        /* <DEDUP_REMOVED lines=66> */
.L_x_2975:
[----:B------:R-:W-:Y:S05]  /*3c70*/  BSYNC B0 ;  /* 0x0000000000007941 */ /* 0x000fea0003800000 */
.L_x_2974:
        /* <DEDUP_REMOVED lines=66> */
.L_x_2977:
[----:B------:R-:W-:Y:S05]  /*40a0*/  BSYNC B0 ;  /* 0x0000000000007941 */ /* 0x000fea0003800000 */
.L_x_2976:
        /* <DEDUP_REMOVED lines=66> */
.L_x_2979:
[----:B------:R-:W-:Y:S05]  /*44d0*/  BSYNC B0 ;  /* 0x0000000000007941 */ /* 0x000fea0003800000 */
.L_x_2978:
        /* <DEDUP_REMOVED lines=66> */
.L_x_2981:
[----:B------:R-:W-:Y:S05]  /*4900*/  BSYNC B0 ;  /* 0x0000000000007941 */ /* 0x000fea0003800000 */
.L_x_2980:
        /* <DEDUP_REMOVED lines=56> */
[----:B------:R-:W0:Y:S01]  /*4c90*/  LDC.64 R144, c[0x0][0x2f8] ;  /* 0x0000be00ff907b82 */ /* 0x000e220000000a00 */
[----:B------:R-:W-:-:S04]  /*4ca0*/  LOP3.LUT P6, RZ, R156, 0xff00, RZ, 0xc0, !PT ;  /* 0x0000ff009cff7812 */ /* 0x000fc800078cc0ff */
[----:B------:R-:W-:Y:S02]  /*4cb0*/  SEL R141, R148, RZ, P6 ;  /* 0x000000ff948d7207 */ /* 0x000fe40003000000 */
[----:B------:R-:W-:-:S04]  /*4cc0*/  LOP3.LUT P6, RZ, R156, 0xff0000, RZ, 0xc0, !PT ;  /* 0x00ff00009cff7812 */ /* 0x000fc800078cc0ff */
[----:B------:R-:W-:Y:S02]  /*4cd0*/  SEL R142, R149, RZ, P6 ;  /* 0x000000ff958e7207 */ /* 0x000fe40003000000 */
[----:B------:R-:W-:-:S04]  /*4ce0*/  LOP3.LUT P6, RZ, R156, 0xff000000, RZ, 0xc0, !PT ;  /* 0xff0000009cff7812 */ /* 0x000fc800078cc0ff */
[----:B------:R-:W-:Y:S01]  /*4cf0*/  SEL R143, R190, RZ, P6 ;  /* 0x000000ffbe8f7207 */ /* 0x000fe20003000000 */
[----:B0-----:R-:W-:-:S05]  /*4d00*/  IMAD.WIDE.U32 R144, R172, 0x10, R144 ;  /* 0x00000010ac907825 */ /* 0x001fca00078e0090 */
[----:B------:R0:W-:Y:S04]  /*4d10*/  STG.E.128 desc[UR4][R144.64], R140 ;  /* 0x0000008c90007986 */ /* 0x0001e8000c101d04 */
[----:B------:R0:W-:Y:S02]  /*4d20*/  @P5 STG.E.128 desc[UR4][R146.64], R136 ;  /* 0x0000008892005986 */ /* 0x0001e4000c101d04 */
.L_x_2983:
[----:B------:R-:W-:Y:S05]  /*4d30*/  BSYNC B0 ;  /* 0x0000000000007941 */ /* 0x000fea0003800000 */
.L_x_2982:
[----:B------:R-:W-:Y:S01]  /*4d40*/  VIADD R173, R173, UR20 ;  /* 0x00000014adad7c36 */ /* 0x000fe20008000000 */
[----:B------:R-:W-:-:S04]  /*4d50*/  SEL R150, RZ, 0x1, P4 ;  /* 0x00000001ff967807 */ /* 0x000fc80002000000 */
[----:B------:R-:W-:-:S13]  /*4d60*/  ISETP.GE.AND P4, PT, R173, UR21, PT ;  /* 0x00000015ad007c0c */ /* 0x000fda000bf86270 */
[----:B------:R-:W-:Y:S05]  /*4d70*/  @!P4 BRA `(.L_x_2984) ;  /* 0xffffffbc0058c947 */ /* 0x000fea000383ffff */
.L_x_2950:
[----:B------:R-:W0:Y:S01]  /*4d80*/  S2R R0, SR_TID.X ;  /* 0x0000000000007919 */ /* 0x000e220000002100 */
[----:B------:R-:W0:Y:S01]  /*4d90*/  S2UR UR6, SR_CTAID.X ;  /* 0x00000000000679c3 */ /* 0x000e220000002500 */
[C---:B------:R-:W-:Y:S02]  /*4da0*/  LOP3.LUT P6, RZ, R175.reuse, 0x4, RZ, 0xc0, !PT ;  /* 0x00000004afff7812 */ /* 0x040fe400078cc0ff */
[C---:B------:R-:W-:Y:S02]  /*4db0*/  LOP3.LUT P4, RZ, R175.reuse, 0x2, RZ, 0xc0, !PT ;  /* 0x00000002afff7812 */ /* 0x040fe4000788c0ff */
[----:B------:R-:W-:-:S03]  /*4dc0*/  LOP3.LUT P5, RZ, R175, 0x1, RZ, 0xc0, !PT ;  /* 0x00000001afff7812 */ /* 0x000fc600078ac0ff */
[----:B-----5:R-:W1:Y:S08]  /*4dd0*/  @P0 LDC.64 R14, c[0x0][0x2d0] ;  /* 0x0000b400ff0e0b82 */ /* 0x020e700000000a00 */
        /* <DEDUP_REMOVED lines=15> */
[----:B0-----:R-:W-:-:S06]  /*4ed0*/  @P4 IMAD.WIDE.U32 R8, R27, 0x10, R8 ;  /* 0x000000101b084825 */ /* 0x001fcc00078e0008 */
[----:B------:R-:W0:Y:S01]  /*4ee0*/  @P0 LDC.64 R16, c[0x0][0x2d8] ;  /* 0x0000b600ff100b82 */ /* 0x000e220000000a00 */
[----:B----4-:R-:W-:-:S04]  /*4ef0*/  @P4 IMAD.WIDE.U32 R6, R27, 0x10, R6 ;  /* 0x000000101b064825 */ /* 0x010fc800078e0006 */
[----:B------:R-:W-:Y:S01]  /*4f00*/  @P4 VIADD R27, R27, 0x100 ;  /* 0x000001001b1b4836 */ /* 0x000fe20000000000 */
[----:B------:R4:W-:Y:S02]  /*4f10*/  @P4 STG.E.128 desc[UR4][R6.64], R80 ;  /* 0x0000005006004986 */ /* 0x0009e4000c101d04 */
[----:B------:R-:W4:Y:S01]  /*4f20*/  @P1 LDC.64 R18, c[0x0][0x2d0] ;  /* 0x0000b400ff121b82 */ /* 0x000f220000000a00 */
[----:B--2---:R-:W-:Y:S01]  /*4f30*/  @P5 IMAD.WIDE.U32 R10, R27, 0x10, R10 ;  /* 0x000000101b0a5825 */ /* 0x004fe200078e000a */
[----:B------:R2:W-:Y:S01]  /*4f40*/  @P4 STG.E.128 desc[UR4][R8.64], R112 ;  /* 0x0000007008004986 */ /* 0x0005e2000c101d04 */
[----:B------:R-:W-:-:S03]  /*4f50*/  LOP3.LUT P4, RZ, R175, 0x8, RZ, 0xc0, !PT ;  /* 0x00000008afff7812 */ /* 0x000fc6000788c0ff */
        /* <DEDUP_REMOVED lines=8> */
[----:B------:R1:W-:Y:S03]  /*4fe0*/  @P0 STG.E.128 desc[UR4][R14.64], R72 ;  /* 0x000000480e000986 */ /* 0x0003e6000c101d04 */
[----:B------:R-:W-:Y:S01]  /*4ff0*/  @P0 VIADD R27, R27, 0x100 ;  /* 0x000001001b1b0836 */ /* 0x000fe20000000000 */
[----:B------:R-:W0:Y:S01]  /*5000*/  @P2 LDC.64 R4, c[0x0][0x2d8] ;  /* 0x0000b600ff042b82 */ /* 0x000e220000000a00 */
[----:B------:R1:W-:Y:S02]  /*5010*/  @P0 STG.E.128 desc[UR4][R16.64], R104 ;  /* 0x0000006810000986 */ /* 0x0003e4000c101d04 */
[----:B----4-:R-:W-:-:S05]  /*5020*/  @P1 IMAD.WIDE.U32 R18, R27, 0x10, R18 ;  /* 0x000000101b121825 */ /* 0x010fca00078e0012 */
[----:B------:R-:W4:Y:S01]  /*5030*/  @P3 LDC.64 R22, c[0x0][0x2d0] ;  /* 0x0000b400ff163b82 */ /* 0x000f220000000a00 */
[C---:B--2---:R-:W-:Y:S01]  /*5040*/  @P1 IMAD.WIDE.U32 R20, R27.reuse, 0x10, R20 ;  /* 0x000000101b141825 */ /* 0x044fe200078e0014 */
[----:B------:R-:W-:Y:S01]  /*5050*/  @P1 IADD3 R27, R27, 0x100, RZ ;  /* 0x000001001b1b1810 */ /* 0x000fe20007ffe0ff */
[----:B------:R1:W-:Y:S04]  /*5060*/  @P1 STG.E.128 desc[UR4][R18.64], R68 ;  /* 0x0000004412001986 */ /* 0x0003e8000c101d04 */
[----:B------:R1:W-:Y:S01]  /*5070*/  @P1 STG.E.128 desc[UR4][R20.64], R100 ;  /* 0x0000006414001986 */ /* 0x0003e2000c101d04 */
[----:B------:R-:W2:Y:S01]  /*5080*/  @P3 LDC.64 R24, c[0x0][0x2d8] ;  /* 0x0000b600ff183b82 */ /* 0x000ea20000000a00 */
[----:B---3--:R-:W-:-:S05]  /*5090*/  @P2 IMAD.WIDE.U32 R2, R27, 0x10, R2 ;  /* 0x000000101b022825 */ /* 0x008fca00078e0002 */
[----:B------:R1:W-:Y:S01]  /*50a0*/  @P2 STG.E.128 desc[UR4][R2.64], R64 ;  /* 0x0000004002002986 */ /* 0x0003e2000c101d04 */
[----:B0-----:R-:W-:-:S04]  /*50b0*/  @P2 IMAD.WIDE.U32 R4, R27, 0x10, R4 ;  /* 0x000000101b042825 */ /* 0x001fc800078e0004 */
[----:B------:R-:W-:Y:S01]  /*50c0*/  @P2 VIADD R27, R27, 0x100 ;  /* 0x000001001b1b2836 */ /* 0x000fe20000000000 */
[----:B------:R1:W-:Y:S03]  /*50d0*/  @P2 STG.E.128 desc[UR4][R4.64], R96 ;  /* 0x0000006004002986 */ /* 0x0003e6000c101d04 */
        /* <DEDUP_REMOVED lines=13> */
.L_x_2967:
[----:B------:R-:W-:Y:S01]  /*51b0*/  HFMA2.MMA R154, -RZ, RZ, 0, 1.847743988037109375e-06 ;  /* 0x0000001fff9a7435 */ /* 0x000fe200000001ff */
[----:B-----5:R-:W-:Y:S02]  /*51c0*/  IMAD.MOV.U32 R151, RZ, RZ, 0x10 ;  /* 0x00000010ff977424 */ /* 0x020fe400078e00ff */
[----:B------:R-:W-:-:S08]  /*51d0*/  IMAD.MOV.U32 R150, RZ, RZ, -0x1 ;  /* 0xffffffffff967424 */ /* 0x000fd000078e00ff */
[----:B------:R-:W-:Y:S05]  /*51e0*/  WARPSYNC.COLLECTIVE R150, `(.L_x_2985) ;  /* 0x0000000096087348 */ /* 0x000fea0003c00000 */
[----:B------:R0:W1:Y:S02]  /*51f0*/  SHFL.DOWN P6, R197, R153, R151, R154 ;  /* 0x0800009799c57389 */ /* 0x00006400000c009a */
[----:B01----:R-:W-:Y:S01]  /*5200*/  ENDCOLLECTIVE ;  /* 0x000000000000791b */ /* 0x003fe20003800000 */
.L_x_2985:
[----:B------:R-:W-:-:S05]  /*5210*/  MOV R140, R197 ;  /* 0x000000c5008c7202 */ /* 0x000fca0000000f00 */
[----:B------:R-:W-:Y:S01]  /*5220*/  FADD.FTZ R140, R140, R153 ;  /* 0x000000998c8c7221 */ /* 0x000fe20000010000 */
[----:B------:R-:W-:-:S07]  /*5230*/  IMAD.MOV.U32 R153, RZ, RZ, R152 ;  /* 0x000000ffff997224 */ /* 0x000fce00078e0098 */
[----:B------:R-:W-:Y:S05]  /*5240*/  WARPSYNC.COLLECTIVE R150, `(.L_x_2986) ;  /* 0x0000000096087348 */ /* 0x000fea0003c00000 */
[----:B------:R0:W1:Y:S02]  /*5250*/  SHFL.DOWN P6, R197, R153, R151, R154 ;  /* 0x0800009799c57389 */ /* 0x00006400000c009a */
[----:B01----:R-:W-:Y:S01]  /*5260*/  ENDCOLLECTIVE ;  /* 0x000000000000791b */ /* 0x003fe20003800000 */
.L_x_2986:
[----:B------:R-:W-:Y:S01]  /*5270*/  HFMA2.MMA R151, -RZ, RZ, 0, 4.76837158203125e-07 ;  /* 0x00000008ff977435 */ /* 0x000fe200000001ff */
[----:B------:R-:W-:Y:S01]  /*5280*/  IMAD.MOV.U32 R153, RZ, RZ, R140 ;  /* 0x000000ffff997224 */ /* 0x000fe200078e008c */
[----:B------:R-:W-:-:S09]  /*5290*/  MOV R141, R197 ;  /* 0x000000c5008d7202 */ /* 0x000fd20000000f00 */
[----:B------:R-:W-:Y:S05]  /*52a0*/  WARPSYNC.COLLECTIVE R150, `(.L_x_2987) ;  /* 0x0000000096087348 */ /* 0x000fea0003c00000 */
[----:B------:R0:W1:Y:S02]  /*52b0*/  SHFL.DOWN P6, R197, R153, R151, R154 ;  /* 0x0800009799c57389 */ /* 0x00006400000c009a */
[----:B01----:R-:W-:Y:S01]  /*52c0*/  ENDCOLLECTIVE ;  /* 0x000000000000791b */ /* 0x003fe20003800000 */
.L_x_2987:
[----:B------:R-:W-:-:S05]  /*52d0*/  FADD.FTZ R141, R141, R152 ;  /* 0x000000988d8d7221 */ /* 0x000fca0000010000 */
[----:B------:R-:W-:Y:S01]  /*52e0*/  MOV R153, R141 ;  /* 0x0000008d00997202 */ /* 0x000fe20000000f00 */
[----:B------:R-:W-:-:S07]  /*52f0*/  IMAD.MOV.U32 R143, RZ, RZ, R197 ;  /* 0x000000ffff8f7224 */ /* 0x000fce00078e00c5 */
[----:B------:R-:W-:Y:S05]  /*5300*/  WARPSYNC.COLLECTIVE R150, `(.L_x_2988) ;  /* 0x0000000096087348 */ /* 0x000fea0003c00000 */
[----:B------:R0:W1:Y:S02]  /*5310*/  SHFL.DOWN P6, R197, R153, R151, R154 ;  /* 0x0800009799c57389 */ /* 0x00006400000c009a */
[----:B01----:R-:W-:Y:S01]  /*5320*/  ENDCOLLECTIVE ;  /* 0x000000000000791b */ /* 0x003fe20003800000 */
.L_x_2988:
[----:B------:R-:W-:-:S05]  /*5330*/  FADD.FTZ R143, R140, R143 ;  /* 0x0000008f8c8f7221 */ /* 0x000fca0000010000 */
[----:B------:R-:W-:Y:S01]  /*5340*/  MOV R153, R143 ;  /* 0x0000008f00997202 */ /* 0x000fe20000000f00 */
[----:B------:R-:W-:Y:S02]  /*5350*/  IMAD.MOV.U32 R151, RZ, RZ, 0x4 ;  /* 0x00000004ff977424 */ /* 0x000fe400078e00ff */
[----:B------:R-:W-:-:S07]  /*5360*/  IMAD.MOV.U32 R142, RZ, RZ, R197 ;  /* 0x000000ffff8e7224 */ /* 0x000fce00078e00c5 */
[----:B------:R-:W-:Y:S05]  /*5370*/  WARPSYNC.COLLECTIVE R150, `(.L_x_2989) ;  /* 0x0000000096087348 */ /* 0x000fea0003c00000 */
[----:B------:R0:W1:Y:S02]  /*5380*/  SHFL.DOWN P6, R197, R153, R151, R154 ;  /* 0x0800009799c57389 */ /* 0x00006400000c009a */
[----:B01----:R-:W-:Y:S01]  /*5390*/  ENDCOLLECTIVE ;  /* 0x000000000000791b */ /* 0x003fe20003800000 */
.L_x_2989:
[----:B------:R-:W-:-:S04]  /*53a0*/  FADD.FTZ R142, R141, R142 ;  /* 0x0000008e8d8e7221 */ /* 0x000fc80000010000 */
[----:B------:R-:W-:Y:S01]  /*53b0*/  IMAD.MOV.U32 R153, RZ, RZ, R142 ;  /* 0x000000ffff997224 */ /* 0x000fe200078e008e */
[----:B------:R-:W-:-:S07]  /*53c0*/  MOV R144, R197 ;  /* 0x000000c500907202 */ /* 0x000fce0000000f00 */
[----:B------:R-:W-:Y:S05]  /*53d0*/  WARPSYNC.COLLECTIVE R150, `(.L_x_2990) ;  /* 0x0000000096087348 */ /* 0x000fea0003c00000 */
[----:B------:R0:W1:Y:S02]  /*53e0*/  SHFL.DOWN P6, R197, R153, R151, R154 ;  /* 0x0800009799c57389 */ /* 0x00006400000c009a */
[----:B01----:R-:W-:Y:S01]  /*53f0*/  ENDCOLLECTIVE ;  /* 0x000000000000791b */ /* 0x003fe20003800000 */
.L_x_2990:
[----:B------:R-:W-:Y:S01]  /*5400*/  FADD.FTZ R144, R143, R144 ;  /* 0x000000908f907221 */ /* 0x000fe20000010000 */
[----:B------:R-:W-:-:S03]  /*5410*/  HFMA2.MMA R151, -RZ, RZ, 0, 1.1920928955078125e-07 ;  /* 0x00000002ff977435 */ /* 0x000fc600000001ff */
[----:B------:R-:W-:Y:S01]  /*5420*/  IMAD.MOV.U32 R153, RZ, RZ, R144 ;  /* 0x000000ffff997224 */ /* 0x000fe200078e0090 */
[----:B------:R-:W-:-:S07]  /*5430*/  MOV R145, R197 ;  /* 0x000000c500917202 */ /* 0x000fce0000000f00 */
[----:B------:R-:W-:Y:S05]  /*5440*/  WARPSYNC.COLLECTIVE R150, `(.L_x_2991) ;  /* 0x0000000096087348 */ /* 0x000fea0003c00000 */
[----:B------:R0:W1:Y:S02]  /*5450*/  SHFL.DOWN P6, R197, R153, R151, R154 ;  /* 0x0800009799c57389 */ /* 0x00006400000c009a */
[----:B01----:R-:W-:Y:S01]  /*5460*/  ENDCOLLECTIVE ;  /* 0x000000000000791b */ /* 0x003fe20003800000 */
.L_x_2991:
[----:B------:R-:W-:-:S05]  /*5470*/  FADD.FTZ R145, R142, R145 ;  /* 0x000000918e917221 */ /* 0x000fca0000010000 */
[----:B------:R-:W-:Y:S01]  /*5480*/  MOV R153, R145 ;  /* 0x0000009100997202 */ /* 0x000fe20000000f00 */
[----:B------:R-:W-:-:S07]  /*5490*/  IMAD.MOV.U32 R147, RZ, RZ, R197 ;  /* 0x000000ffff937224 */ /* 0x000fce00078e00c5 */
[----:B------:R-:W-:Y:S05]  /*54a0*/  WARPSYNC.COLLECTIVE R150, `(.L_x_2992) ;  /* 0x0000000096087348 */ /* 0x000fea0003c00000 */
[----:B------:R0:W1:Y:S02]  /*54b0*/  SHFL.DOWN P6, R197, R153, R151, R154 ;  /* 0x0800009799c57389 */ /* 0x00006400000c009a */
[----:B01----:R-:W-:Y:S01]  /*54c0*/  ENDCOLLECTIVE ;  /* 0x000000000000791b */ /* 0x003fe20003800000 */
.L_x_2992:
[----:B------:R-:W-:-:S05]  /*54d0*/  FADD.FTZ R147, R144, R147 ;  /* 0x0000009390937221 */ /* 0x000fca0000010000 */
[----:B------:R-:W-:Y:S01]  /*54e0*/  MOV R153, R147 ;  /* 0x0000009300997202 */ /* 0x000fe20000000f00 */
[----:B------:R-:W-:Y:S02]  /*54f0*/  IMAD.MOV.U32 R151, RZ, RZ, 0x1 ;  /* 0x00000001ff977424 */ /* 0x000fe400078e00ff */
[----:B------:R-:W-:-:S07]  /*5500*/  IMAD.MOV.U32 R146, RZ, RZ, R197 ;  /* 0x000000ffff927224 */ /* 0x000fce00078e00c5 */
[----:B------:R-:W-:Y:S05]  /*5510*/  WARPSYNC.COLLECTIVE R150, `(.L_x_2993) ;  /* 0x0000000096087348 */ /* 0x000fea0003c00000 */
[----:B------:R0:W1:Y:S02]  /*5520*/  SHFL.DOWN P6, R197, R153, R151, R154 ;  /* 0x0800009799c57389 */ /* 0x00006400000c009a */
[----:B01----:R-:W-:Y:S01]  /*5530*/  ENDCOLLECTIVE ;  /* 0x000000000000791b */ /* 0x003fe20003800000 */
.L_x_2993:
[----:B------:R-:W-:-:S04]  /*5540*/  FADD.FTZ R146, R145, R146 ;  /* 0x0000009291927221 */ /* 0x000fc80000010000 */
[----:B------:R-:W-:Y:S01]  /*5550*/  IMAD.MOV.U32 R153, RZ, RZ, R146 ;  /* 0x000000ffff997224 */ /* 0x000fe200078e0092 */
[----:B------:R-:W-:-:S07]  /*5560*/  MOV R196, R197 ;  /* 0x000000c500c47202 */ /* 0x000fce0000000f00 */
[----:B------:R-:W-:Y:S05]  /*5570*/  WARPSYNC.COLLECTIVE R150, `(.L_x_2994) ;  /* 0x0000000096087348 */ /* 0x000fea0003c00000 */
[----:B------:R0:W1:Y:S02]  /*5580*/  SHFL.DOWN P6, R197, R153, R151, R154 ;  /* 0x0800009799c57389 */ /* 0x00006400000c009a */
[----:B01----:R-:W-:Y:S01]  /*5590*/  ENDCOLLECTIVE ;  /* 0x000000000000791b */ /* 0x003fe20003800000 */
.L_x_2994:
[----:B------:R-:W-:Y:S05]  /*55a0*/  BRA `(.L_x_2995) ;  /* 0xffffffd000f07947 */ /* 0x000fea000383ffff */
.L_x_2996:
        /* <DEDUP_REMOVED lines=13> */
.L_x_3610:


//--------------------- .text._ZN10layer_norm22ln_bwd_finalize_kernelINS_22Kernel_traits_finalizeILj8192E6__halfffffjLb0ELj1024ELj4ENS_18Kernel_traits_baseILj8192ES2_ffffjLj1024EEEEELb0ELb1EEEvNS_9BwdParamsE --------------------------
	.section	.text._ZN10layer_norm22ln_bwd_finalize_kernelINS_22Kernel_traits_finalizeILj8192E6__halfffffjLb0ELj1024ELj4ENS_18Kernel_traits_baseILj8192ES2_ffffjLj1024EEEEELb0ELb1EEEvNS_9BwdParamsE,"ax",@progbits
	.align	128
        .global         _ZN10layer_norm22ln_bwd_finalize_kernelINS_22Kernel_traits_finalizeILj8192E6__halfffffjLb0ELj1024ELj4ENS_18Kernel_traits_baseILj8192ES2_ffffjLj1024EEEEELb0ELb1EEEvNS_9BwdParamsE
        .type           _ZN10layer_norm22ln_bwd_finalize_kernelINS_22Kernel_traits_finalizeILj8192E6__halfffffjLb0ELj1024ELj4ENS_18Kernel_traits_baseILj8192ES2_ffffjLj1024EEEEELb0ELb1EEEvNS_9BwdParamsE,@function
        .size           _ZN10layer_norm22ln_bwd_finalize_kernelINS_22Kernel_traits_finalizeILj8192E6__halfffffjLb0ELj1024ELj4ENS_18Kernel_traits_baseILj8192ES2_ffffjLj1024EEEEELb0ELb1EEEvNS_9BwdParamsE,(.L_x_3611 - _ZN10layer_norm22ln_bwd_finalize_kernelINS_22Kernel_traits_finalizeILj8192E6__halfffffjLb0ELj1024ELj4ENS_18Kernel_traits_baseILj8192ES2_ffffjLj1024EEEEELb0ELb1EEEvNS_9BwdParamsE)
        .other          _ZN10layer_norm22ln_bwd_finalize_kernelINS_22Kernel_traits_finalizeILj8192E6__halfffffjLb0ELj1024ELj4ENS_18Kernel_traits_baseILj8192ES2_ffffjLj1024EEEEELb0ELb1EEEvNS_9BwdParamsE,@"STO_CUDA_ENTRY STV_DEFAULT"
_ZN10layer_norm22ln_bwd_finalize_kernelINS_22Kernel_traits_finalizeILj8192E6__halfffffjLb0ELj1024ELj4ENS_18Kernel_traits_baseILj8192ES2_ffffjLj1024EEEEELb0ELb1EEEvNS_9BwdParamsE:
.text._ZN10layer_norm22ln_bwd_finalize_kernelINS_22Kernel_traits_finalizeILj8192E6__halfffffjLb0ELj1024ELj4ENS_18Kernel_traits_baseILj8192ES2_ffffjLj1024EEEEELb0ELb1EEEvNS_9BwdParamsE:
        /* <DEDUP_REMOVED lines=26> */
.L_x_3008:
        /* <DEDUP_REMOVED lines=31> */
.L_x_3001:
        /* <DEDUP_REMOVED lines=34> */
.L_x_3000:
[----:B------:R-:W-:Y:S05]  /*05b0*/  BSYNC B1 ;  /* 0x0000000000017941 */ /* 0x000fea0003800000 */
.L_x_2999:
        /* <DEDUP_REMOVED lines=25> */
.L_x_3003:
[----:B------:R-:W-:Y:S05]  /*0750*/  BSYNC B1 ;  /* 0x0000000000017941 */ /* 0x000fea0003800000 */
.L_x_3002:
        /* <DEDUP_REMOVED lines=12> */
.L_x_2998:
[----:B------:R-:W-:Y:S05]  /*0820*/  BSYNC B0 ;  /* 0x0000000000007941 */ /* 0x000fea0003800000 */
.L_x_2997:
        /* <DEDUP_REMOVED lines=29> */
.L_x_3019:
[----:B------:R-:W-:Y:S01]  /*0a00*/  @!P1 SHF.R.U32.HI R12, RZ, 0x3, R0 ;  /* 0x00000003ff0c9819 */ /* 0x000fe20000011600 */
[----:B----4-:R-:W-:Y:S01]  /*0a10*/  FADD.FTZ R14, R9, R14 ;  /* 0x0000000e090e7221 */ /* 0x010fe20000010000 */
[----:B---3--:R-:W-:Y:S02]  /*0a20*/  FADD.FTZ R11, R10, R11 ;  /* 0x0000000b0a0b7221 */ /* 0x008fe40000010000 */
[----:B------:R-:W-:-:S05]  /*0a30*/  @!P1 LOP3.LUT R12, R12, 0x1ffffffc, RZ, 0xc0, !PT ;  /* 0x1ffffffc0c0c9812 */ /* 0x000fca00078ec0ff */
[----:B------:R3:W-:Y:S04]  /*0a40*/  @!P1 STS [R12+UR4+0x2000], R14 ;  /* 0x0020000e0c009988 */ /* 0x0007e80008000804 */
[----:B------:R3:W-:Y:S02]  /*0a50*/  @!P1 STS [R12+UR4+0x2080], R11 ;  /* 0x0020800b0c009988 */ /* 0x0007e40008000804 */
.L_x_3004:
        /* <DEDUP_REMOVED lines=14> */
.L_x_3007:
[----:B------:R-:W-:Y:S05]  /*0b40*/  BSYNC B0 ;  /* 0x0000000000007941 */ /* 0x000fea0003800000 */
.L_x_3006:
[C---:B------:R-:W-:Y:S02]  /*0b50*/  ISETP.GT.U32.AND P1, PT, R3.reuse, -0x2001, PT ;  /* 0xffffdfff0300780c */ /* 0x040fe40003f24070 */
[----:B------:R-:W-:Y:S02]  /*0b60*/  IADD3 R3, R3, 0x2000, RZ ;  /* 0x0000200003037810 */ /* 0x000fe40007ffe0ff */
[----:B------:R-:W-:-:S09]  /*0b70*/  IADD3 R4, R4, 0x1000, RZ ;  /* 0x0000100004047810 */ /* 0x000fd20007ffe0ff */
[----:B------:R-:W-:Y:S05]  /*0b80*/  @P1 BRA `(.L_x_3008) ;  /* 0xfffffff400841947 */ /* 0x000fea000383ffff */
[----:B------:R-:W-:Y:S05]  /*0b90*/  EXIT ;  /* 0x000000000000794d */ /* 0x000fea0003800000 */
.L_x_3005:
[----:B------:R-:W-:Y:S01]  /*0ba0*/  HFMA2.MMA R22, -RZ, RZ, 0, 1.847743988037109375e-06 ;  /* 0x0000001fff167435 */ /* 0x000fe200000001ff */
[----:B0--3--:R-:W-:Y:S01]  /*0bb0*/  MOV R20, R10 ;  /* 0x0000000a00147202 */ /* 0x009fe20000000f00 */
[----:B------:R-:W-:Y:S01]  /*0bc0*/  IMAD.MOV.U32 R19, RZ, RZ, 0x1 ;  /* 0x00000001ff137424 */ /* 0x000fe200078e00ff */
[----:B------:R-:W-:-:S08]  /*0bd0*/  MOV R17, 0xffffffff ;  /* 0xffffffff00117802 */ /* 0x000fd00000000f00 */
[----:B-12---:R-:W-:Y:S05]  /*0be0*/  WARPSYNC.COLLECTIVE R17, `(.L_x_3009) ;  /* 0x0000000011087348 */ /* 0x006fea0003c00000 */
[----:B------:R0:W3:Y:S02]  /*0bf0*/  SHFL.BFLY P2, R18, R20, R19, R22 ;  /* 0x0c00001314127389 */ /* 0x0000e40000040016 */
[----:B0123--:R-:W-:Y:S01]  /*0c00*/  ENDCOLLECTIVE ;  /* 0x000000000000791b */ /* 0x00ffe20003800000 */
.L_x_3009:
[----:B------:R-:W-:Y:S01]  /*0c10*/  HFMA2.MMA R19, -RZ, RZ, 0, 1.1920928955078125e-07 ;  /* 0x00000002ff137435 */ /* 0x000fe200000001ff */
[----:B------:R-:W-:-:S05]  /*0c20*/  MOV R11, R18 ;  /* 0x00000012000b7202 */ /* 0x000fca0000000f00 */
[----:B------:R-:W-:-:S04]  /*0c30*/  FADD.FTZ R11, R10, R11 ;  /* 0x0000000b0a0b7221 */ /* 0x000fc80000010000 */
[----:B------:R-:W-:-:S07]  /*0c40*/  IMAD.MOV.U32 R20, RZ, RZ, R11 ;  /* 0x000000ffff147224 */ /* 0x000fce00078e000b */
[----:B------:R-:W-:Y:S05]  /*0c50*/  WARPSYNC.COLLECTIVE R17, `(.L_x_3010) ;  /* 0x0000000011087348 */ /* 0x000fea0003c00000 */
[----:B------:R0:W1:Y:S02]  /*0c60*/  SHFL.BFLY P2, R18, R20, R19, R22 ;  /* 0x0c00001314127389 */ /* 0x0000640000040016 */
[----:B01----:R-:W-:Y:S01]  /*0c70*/  ENDCOLLECTIVE ;  /* 0x000000000000791b */ /* 0x003fe20003800000 */
.L_x_3010:
[----:B------:R-:W-:Y:S01]  /*0c80*/  IMAD.MOV.U32 R19, RZ, RZ, 0x4 ;  /* 0x00000004ff137424 */ /* 0x000fe200078e00ff */
[----:B------:R-:W-:-:S05]  /*0c90*/  MOV R12, R18 ;  /* 0x00000012000c7202 */ /* 0x000fca0000000f00 */
[----:B------:R-:W-:-:S05]  /*0ca0*/  FADD.FTZ R12, R11, R12 ;  /* 0x0000000c0b0c7221 */ /* 0x000fca0000010000 */
[----:B------:R-:W-:-:S07]  /*0cb0*/  MOV R20, R12 ;  /* 0x0000000c00147202 */ /* 0x000fce0000000f00 */
[----:B------:R-:W-:Y:S05]  /*0cc0*/  WARPSYNC.COLLECTIVE R17, `(.L_x_3011) ;  /* 0x0000000011087348 */ /* 0x000fea0003c00000 */
[----:B------:R0:W1:Y:S02]  /*0cd0*/  SHFL.BFLY P2, R18, R20, R19, R22 ;  /* 0x0c00001314127389 */ /* 0x0000640000040016 */
[----:B01----:R-:W-:Y:S01]  /*0ce0*/  ENDCOLLECTIVE ;  /* 0x000000000000791b */ /* 0x003fe20003800000 */
.L_x_3011:
[----:B------:R-:W-:Y:S01]  /*0cf0*/  HFMA2.MMA R19, -RZ, RZ, 0, 4.76837158203125e-07 ;  /* 0x00000008ff137435 */ /* 0x000fe200000001ff */
[----:B------:R-:W-:-:S05]  /*0d00*/  MOV R13, R18 ;  /* 0x00000012000d7202 */ /* 0x000fca0000000f00 */
[----:B------:R-:W-:-:S05]  /*0d10*/  FADD.FTZ R13, R12, R13 ;  /* 0x0000000d0c0d7221 */ /* 0x000fca0000010000 */
[----:B------:R-:W-:-:S07]  /*0d20*/  MOV R20, R13 ;  /* 0x0000000d00147202 */ /* 0x000fce0000000f00 */
[----:B------:R-:W-:Y:S05]  /*0d30*/  WARPSYNC.COLLECTIVE R17, `(.L_x_3012) ;  /* 0x0000000011087348 */ /* 0x000fea0003c00000 */
[----:B------:R0:W1:Y:S02]  /*0d40*/  SHFL.BFLY P2, R18, R20, R19, R22 ;  /* 0x0c00001314127389 */ /* 0x0000640000040016 */
[----:B01----:R-:W-:Y:S01]  /*0d50*/  ENDCOLLECTIVE ;  /* 0x000000000000791b */ /* 0x003fe20003800000 */
.L_x_3012:
[----:B------:R-:W-:Y:S01]  /*0d60*/  HFMA2.MMA R19, -RZ, RZ, 0, 9.5367431640625e-07 ;  /* 0x00000010ff137435 */ /* 0x000fe200000001ff */
[----:B------:R-:W-:-:S04]  /*0d70*/  IMAD.MOV.U32 R10, RZ, RZ, R18 ;  /* 0x000000ffff0a7224 */ /* 0x000fc800078e0012 */
[----:B------:R-:W-:-:S05]  /*0d80*/  FADD.FTZ R10, R13, R10 ;  /* 0x0000000a0d0a7221 */ /* 0x000fca0000010000 */
[----:B------:R-:W-:-:S07]  /*0d90*/  MOV R20, R10 ;  /* 0x0000000a00147202 */ /* 0x000fce0000000f00 */
[----:B------:R-:W-:Y:S05]  /*0da0*/  WARPSYNC.COLLECTIVE R17, `(.L_x_3013) ;  /* 0x0000000011087348 */ /* 0x000fea0003c00000 */
[----:B------:R0:W1:Y:S02]  /*0db0*/  SHFL.BFLY P2, R18, R20, R19, R22 ;  /* 0x0c00001314127389 */ /* 0x0000640000040016 */
[----:B01----:R-:W-:Y:S01]  /*0dc0*/  ENDCOLLECTIVE ;  /* 0x000000000000791b */ /* 0x003fe20003800000 */
.L_x_3013:
[----:B------:R-:W-:Y:S01]  /*0dd0*/  HFMA2.MMA R19, -RZ, RZ, 0, 5.9604644775390625e-08 ;  /* 0x00000001ff137435 */ /* 0x000fe200000001ff */
[----:B------:R-:W-:Y:S01]  /*0de0*/  IMAD.MOV.U32 R20, RZ, RZ, R9 ;  /* 0x000000ffff147224 */ /* 0x000fe200078e0009 */
[----:B------:R-:W-:-:S09]  /*0df0*/  MOV R11, R18 ;  /* 0x00000012000b7202 */ /* 0x000fd20000000f00 */
[----:B------:R-:W-:Y:S05]  /*0e00*/  WARPSYNC.COLLECTIVE R17, `(.L_x_3014) ;  /* 0x0000000011087348 */ /* 0x000fea0003c00000 */
[----:B------:R0:W1:Y:S02]  /*0e10*/  SHFL.BFLY P2, R18, R20, R19, R22 ;  /* 0x0c00001314127389 */ /* 0x0000640000040016 */
[----:B01----:R-:W-:Y:S01]  /*0e20*/  ENDCOLLECTIVE ;  /* 0x000000000000791b */ /* 0x003fe20003800000 */
.L_x_3014:
[----:B------:R-:W-:Y:S01]  /*0e30*/  HFMA2.MMA R19, -RZ, RZ, 0, 1.1920928955078125e-07 ;  /* 0x00000002ff137435 */ /* 0x000fe200000001ff */
[----:B------:R-:W-:-:S05]  /*0e40*/  MOV R12, R18 ;  /* 0x00000012000c7202 */ /* 0x000fca0000000f00 */
[----:B------:R-:W-:-:S05]  /*0e50*/  FADD.FTZ R14, R9, R12 ;  /* 0x0000000c090e7221 */ /* 0x000fca0000010000 */
[----:B------:R-:W-:-:S07]  /*0e60*/  MOV R20, R14 ;  /* 0x0000000e00147202 */ /* 0x000fce0000000f00 */
[----:B------:R-:W-:Y:S05]  /*0e70*/  WARPSYNC.COLLECTIVE R17, `(.L_x_3015) ;  /* 0x0000000011087348 */ /* 0x000fea0003c00000 */
[----:B------:R0:W1:Y:S02]  /*0e80*/  SHFL.BFLY P2, R18, R20, R19, R22 ;  /* 0x0c00001314127389 */ /* 0x0000640000040016 */
[----:B01----:R-:W-:Y:S01]  /*0e90*/  ENDCOLLECTIVE ;  /* 0x000000000000791b */ /* 0x003fe20003800000 */
.L_x_3015:
[----:B------:R-:W-:Y:S01]  /*0ea0*/  HFMA2.MMA R19, -RZ, RZ, 0, 2.384185791015625e-07 ;  /* 0x00000004ff137435 */ /* 0x000fe200000001ff */
[----:B------:R-:W-:-:S04]  /*0eb0*/  IMAD.MOV.U32 R13, RZ, RZ, R18 ;  /* 0x000000ffff0d7224 */ /* 0x000fc800078e0012 */
[----:B------:R-:W-:-:S05]  /*0ec0*/  FADD.FTZ R15, R14, R13 ;  /* 0x0000000d0e0f7221 */ /* 0x000fca0000010000 */
[----:B------:R-:W-:-:S07]  /*0ed0*/  MOV R20, R15 ;  /* 0x0000000f00147202 */ /* 0x000fce0000000f00 */
[----:B------:R-:W-:Y:S05]  /*0ee0*/  WARPSYNC.COLLECTIVE R17, `(.L_x_3016) ;  /* 0x0000000011087348 */ /* 0x000fea0003c00000 */
[----:B------:R0:W1:Y:S02]  /*0ef0*/  SHFL.BFLY P2, R18, R20, R19, R22 ;  /* 0x0c00001314127389 */ /* 0x0000640000040016 */
[----:B01----:R-:W-:Y:S01]  /*0f00*/  ENDCOLLECTIVE ;  /* 0x000000000000791b */ /* 0x003fe20003800000 */
.L_x_3016:
[----:B------:R-:W-:Y:S01]  /*0f10*/  IMAD.MOV.U32 R19, RZ, RZ, 0x8 ;  /* 0x00000008ff137424 */ /* 0x000fe200078e00ff */
[----:B------:R-:W-:-:S05]  /*0f20*/  MOV R16, R18 ;  /* 0x0000001200107202 */ /* 0x000fca0000000f00 */
[----:B------:R-:W-:-:S05]  /*0f30*/  FADD.FTZ R16, R15, R16 ;  /* 0x000000100f107221 */ /* 0x000fca0000010000 */
[----:B------:R-:W-:-:S07]  /*0f40*/  MOV R20, R16 ;  /* 0x0000001000147202 */ /* 0x000fce0000000f00 */
[----:B------:R-:W-:Y:S05]  /*0f50*/  WARPSYNC.COLLECTIVE R17, `(.L_x_3017) ;  /* 0x0000000011087348 */ /* 0x000fea0003c00000 */
[----:B------:R0:W1:Y:S02]  /*0f60*/  SHFL.BFLY P2, R18, R20, R19, R22 ;  /* 0x0c00001314127389 */ /* 0x0000640000040016 */
[----:B01----:R-:W-:Y:S01]  /*0f70*/  ENDCOLLECTIVE ;  /* 0x000000000000791b */ /* 0x003fe20003800000 */
.L_x_3017:
[----:B------:R-:W-:Y:S01]  /*0f80*/  HFMA2.MMA R19, -RZ, RZ, 0, 9.5367431640625e-07 ;  /* 0x00000010ff137435 */ /* 0x000fe200000001ff */
[----:B------:R-:W-:-:S05]  /*0f90*/  MOV R9, R18 ;  /* 0x0000001200097202 */ /* 0x000fca0000000f00 */
[----:B------:R-:W-:-:S05]  /*0fa0*/  FADD.FTZ R9, R16, R9 ;  /* 0x0000000910097221 */ /* 0x000fca0000010000 */
[----:B------:R-:W-:-:S07]  /*0fb0*/  MOV R20, R9 ;  /* 0x0000000900147202 */ /* 0x000fce0000000f00 */
[----:B------:R-:W-:Y:S05]  /*0fc0*/  WARPSYNC.COLLECTIVE R17, `(.L_x_3018) ;  /* 0x0000000011087348 */ /* 0x000fea0003c00000 */
[----:B------:R0:W1:Y:S02]  /*0fd0*/  SHFL.BFLY P2, R18, R20, R19, R22 ;  /* 0x0c00001314127389 */ /* 0x0000640000040016 */
[----:B01----:R-:W-:Y:S01]  /*0fe0*/  ENDCOLLECTIVE ;  /* 0x000000000000791b */ /* 0x003fe20003800000 */
.L_x_3018:
[----:B------:R-:W-:Y:S01]  /*0ff0*/  MOV R14, R18 ;  /* 0x00000012000e7202 */ /* 0x000fe20000000f00 */
[----:B------:R-:W-:Y:S06]  /*1000*/  BRA `(.L_x_3019) ;  /* 0xfffffff8007c7947 */ /* 0x000fec000383ffff */
.L_x_3020:
        /* <DEDUP_REMOVED lines=15> */
.L_x_3611:


//--------------------- .text._ZN10layer_norm40ln_parallel_residual_bwd_finalize_kernelINS_22Kernel_traits_finalizeILj8192E6__halfffffjLb0ELj1024ELj4ENS_18Kernel_traits_baseILj8192ES2_ffffjLj1024EEEEELb1EEEvNS_9BwdParamsE --------------------------
	.section	.text._ZN10layer_norm40ln_parallel_residual_bwd_finalize_kernelINS_22Kernel_traits_finalizeILj8192E6__halfffffjLb0ELj1024ELj4ENS_18Kernel_traits_baseILj8192ES2_ffffjLj1024EEEEELb1EEEvNS_9BwdParamsE,"ax",@progbits
	.align	128
        .global         _ZN10layer_norm40ln_parallel_residual_bwd_finalize_kernelINS_22Kernel_traits_finalizeILj8192E6__halfffffjLb0ELj1024ELj4ENS_18Kernel_traits_baseILj8192ES2_ffffjLj1024EEEEELb1EEEvNS_9BwdParamsE
        .type           _ZN10layer_norm40ln_parallel_residual_bwd_finalize_kernelINS_22Kernel_traits_finalizeILj8192E6__halfffffjLb0ELj1024ELj4ENS_18Kernel_traits_baseILj8192ES2_ffffjLj1024EEEEELb1EEEvNS_9BwdParamsE,@function
        .size           _ZN10layer_norm40ln_parallel_residual_bwd_finalize_kernelINS_22Kernel_traits_finalizeILj8192E6__halfffffjLb0ELj1024ELj4ENS_18Kernel_traits_baseILj8192ES2_ffffjLj1024EEEEELb1EEEvNS_9BwdParamsE,(.L_x_3612 - _ZN10layer_norm40ln_parallel_residual_bwd_finalize_kernelINS_22Kernel_traits_finalizeILj8192E6__halfffffjLb0ELj1024ELj4ENS_18Kernel_traits_baseILj8192ES2_ffffjLj1024EEEEELb1EEEvNS_9BwdParamsE)
        .other          _ZN10layer_norm40ln_parallel_residual_bwd_finalize_kernelINS_22Kernel_traits_finalizeILj8192E6__halfffffjLb0ELj1024ELj4ENS_18Kernel_traits_baseILj8192ES2_ffffjLj1024EEEEELb1EEEvNS_9BwdParamsE,@"STO_CUDA_ENTRY STV_DEFAULT"
_ZN10layer_norm40ln_parallel_residual_bwd_finalize_kernelINS_22Kernel_traits_finalizeILj8192E6__halfffffjLb0ELj1024ELj4ENS_18Kernel_traits_baseILj8192ES2_ffffjLj1024EEEEELb1EEEvNS_9BwdParamsE:
.text._ZN10layer_norm40ln_parallel_residual_bwd_finalize_kernelINS_22Kernel_traits_finalizeILj8192E6__halfffffjLb0ELj1024ELj4ENS_18Kernel_traits_baseILj8192ES2_ffffjLj1024EEEEELb1EEEvNS_9BwdParamsE:
        /* <DEDUP_REMOVED lines=23> */
.L_x_3032:
        /* <DEDUP_REMOVED lines=41> */
.L_x_3025:
        /* <DEDUP_REMOVED lines=62> */
.L_x_3024:
[----:B------:R-:W-:Y:S05]  /*07e0*/  BSYNC B1 ;  /* 0x0000000000017941 */ /* 0x000fea0003800000 */
.L_x_3023:
        /* <DEDUP_REMOVED lines=39> */
.L_x_3027:
[----:B------:R-:W-:Y:S05]  /*0a60*/  BSYNC B1 ;  /* 0x0000000000017941 */ /* 0x000fea0003800000 */
.L_x_3026:
        /* <DEDUP_REMOVED lines=20> */
.L_x_3022:
[----:B------:R-:W-:Y:S05]  /*0bb0*/  BSYNC B0 ;  /* 0x0000000000007941 */ /* 0x000fea0003800000 */
.L_x_3021:
        /* <DEDUP_REMOVED lines=54> */
.L_x_3053:
        /* <DEDUP_REMOVED lines=10> */
.L_x_3028:
        /* <DEDUP_REMOVED lines=26> */
.L_x_3031:
[----:B------:R-:W-:Y:S05]  /*1160*/  BSYNC B0 ;  /* 0x0000000000007941 */ /* 0x000fea0003800000 */
.L_x_3030:
[C---:B------:R-:W-:Y:S02]  /*1170*/  ISETP.GT.U32.AND P1, PT, R4.reuse, -0x2001, PT ;  /* 0xffffdfff0400780c */ /* 0x040fe40003f24070 */
[----:B------:R-:W-:Y:S02]  /*1180*/  IADD3 R4, R4, 0x2000, RZ ;  /* 0x0000200004047810 */ /* 0x000fe40007ffe0ff */
[----:B------:R-:W-:-:S09]  /*1190*/  IADD3 R5, R5, 0x1000, RZ ;  /* 0x0000100005057810 */ /* 0x000fd20007ffe0ff */
[----:B------:R-:W-:Y:S05]  /*11a0*/  @P1 BRA `(.L_x_3032) ;  /* 0xffffffec00f01947 */ /* 0x000fea000383ffff */
[----:B------:R-:W-:Y:S05]  /*11b0*/  EXIT ;  /* 0x000000000000794d */ /* 0x000fea0003800000 */
.L_x_3029:
[----:B------:R-:W-:Y:S01]  /*11c0*/  HFMA2.MMA R13, -RZ, RZ, 0, 5.9604644775390625e-08 ;  /* 0x00000001ff0d7435 */ /* 0x000fe200000001ff */
[----:B0-----:R-:W-:Y:S02]  /*11d0*/  MOV R26, R9 ;  /* 0x00000009001a7202 */ /* 0x001fe40000000f00 */
[----:B------:R-:W-:Y:S02]  /*11e0*/  MOV R12, 0x1f ;  /* 0x0000001f000c7802 */ /* 0x000fe40000000f00 */
[----:B------:R-:W-:-:S07]  /*11f0*/  MOV R11, 0xffffffff ;  /* 0xffffffff000b7802 */ /* 0x000fce0000000f00 */
[----:B-1234-:R-:W-:Y:S05]  /*1200*/  WARPSYNC.COLLECTIVE R11, `(.L_x_3033) ;  /* 0x000000000b087348 */ /* 0x01efea0003c00000 */
[----:B------:R0:W0:Y:S02]  /*1210*/  SHFL.BFLY P2, R16, R26, R13, R12 ;  /* 0x0c00000d1a107389 */ /* 0x000024000004000c */
[----:B01234-:R-:W-:Y:S01]  /*1220*/  ENDCOLLECTIVE ;  /* 0x000000000000791b */ /* 0x01ffe20003800000 */
.L_x_3033:
[----:B------:R-:W-:Y:S01]  /*1230*/  HFMA2.MMA R13, -RZ, RZ, 0, 1.1920928955078125e-07 ;  /* 0x00000002ff0d7435 */ /* 0x000fe200000001ff */
[----:B------:R-:W-:-:S05]  /*1240*/  FADD.FTZ R10, R9, R16 ;  /* 0x00000010090a7221 */ /* 0x000fca0000010000 */
[----:B------:R-:W-:-:S07]  /*1250*/  MOV R26, R10 ;  /* 0x0000000a001a7202 */ /* 0x000fce0000000f00 */
[----:B------:R-:W-:Y:S05]  /*1260*/  WARPSYNC.COLLECTIVE R11, `(.L_x_3034) ;  /* 0x000000000b087348 */ /* 0x000fea0003c00000 */
[----:B------:R0:W1:Y:S02]  /*1270*/  SHFL.BFLY P2, R16, R26, R13, R12 ;  /* 0x0c00000d1a107389 */ /* 0x000064000004000c */
[----:B01----:R-:W-:Y:S01]  /*1280*/  ENDCOLLECTIVE ;  /* 0x000000000000791b */ /* 0x003fe20003800000 */
.L_x_3034:
[----:B------:R-:W-:Y:S01]  /*1290*/  HFMA2.MMA R13, -RZ, RZ, 0, 2.384185791015625e-07 ;  /* 0x00000004ff0d7435 */ /* 0x000fe200000001ff */
[----:B------:R-:W-:-:S05]  /*12a0*/  FADD.FTZ R9, R10, R16 ;  /* 0x000000100a097221 */ /* 0x000fca0000010000 */
[----:B------:R-:W-:-:S07]  /*12b0*/  MOV R26, R9 ;  /* 0x00000009001a7202 */ /* 0x000fce0000000f00 */
[----:B------:R-:W-:Y:S05]  /*12c0*/  WARPSYNC.COLLECTIVE R11, `(.L_x_3035) ;  /* 0x000000000b087348 */ /* 0x000fea0003c00000 */
[----:B------:R0:W1:Y:S02]  /*12d0*/  SHFL.BFLY P2, R16, R26, R13, R12 ;  /* 0x0c00000d1a107389 */ /* 0x000064000004000c */
[----:B01----:R-:W-:Y:S01]  /*12e0*/  ENDCOLLECTIVE ;  /* 0x000000000000791b */ /* 0x003fe20003800000 */
.L_x_3035:
[----:B------:R-:W-:Y:S01]  /*12f0*/  HFMA2.MMA R13, -RZ, RZ, 0, 4.76837158203125e-07 ;  /* 0x00000008ff0d7435 */ /* 0x000fe200000001ff */
[----:B------:R-:W-:-:S05]  /*1300*/  FADD.FTZ R18, R9, R16 ;  /* 0x0000001009127221 */ /* 0x000fca0000010000 */
[----:B------:R-:W-:-:S07]  /*1310*/  MOV R26, R18 ;  /* 0x00000012001a7202 */ /* 0x000fce0000000f00 */
[----:B------:R-:W-:Y:S05]  /*1320*/  WARPSYNC.COLLECTIVE R11, `(.L_x_3036) ;  /* 0x000000000b087348 */ /* 0x000fea0003c00000 */
[----:B------:R0:W1:Y:S02]  /*1330*/  SHFL.BFLY P2, R16, R26, R13, R12 ;  /* 0x0c00000d1a107389 */ /* 0x000064000004000c */
[----:B01----:R-:W-:Y:S01]  /*1340*/  ENDCOLLECTIVE ;  /* 0x000000000000791b */ /* 0x003fe20003800000 */
.L_x_3036:
[----:B------:R-:W-:Y:S01]  /*1350*/  HFMA2.MMA R13, -RZ, RZ, 0, 9.5367431640625e-07 ;  /* 0x00000010ff0d7435 */ /* 0x000fe200000001ff */
[----:B------:R-:W-:-:S05]  /*1360*/  FADD.FTZ R10, R18, R16 ;  /* 0x00000010120a7221 */ /* 0x000fca0000010000 */
[----:B------:R-:W-:-:S07]  /*1370*/  MOV R26, R10 ;  /* 0x0000000a001a7202 */ /* 0x000fce0000000f00 */
[----:B------:R-:W-:Y:S05]  /*1380*/  WARPSYNC.COLLECTIVE R11, `(.L_x_3037) ;  /* 0x000000000b087348 */ /* 0x000fea0003c00000 */
[----:B------:R0:W1:Y:S02]  /*1390*/  SHFL.BFLY P2, R16, R26, R13, R12 ;  /* 0x0c00000d1a107389 */ /* 0x000064000004000c */
[----:B01----:R-:W-:Y:S01]  /*13a0*/  ENDCOLLECTIVE ;  /* 0x000000000000791b */ /* 0x003fe20003800000 */
.L_x_3037:
[----:B------:R-:W-:Y:S01]  /*13b0*/  MOV R26, R14 ;  /* 0x0000000e001a7202 */ /* 0x000fe20000000f00 */
[----:B------:R-:W-:Y:S01]  /*13c0*/  IMAD.MOV.U32 R13, RZ, RZ, 0x1 ;  /* 0x00000001ff0d7424 */ /* 0x000fe200078e00ff */
[----:B------:R-:W-:-:S07]  /*13d0*/  MOV R9, R16 ;  /* 0x0000001000097202 */ /* 0x000fce0000000f00 */
[----:B------:R-:W-:Y:S05]  /*13e0*/  WARPSYNC.COLLECTIVE R11, `(.L_x_3038) ;  /* 0x000000000b087348 */ /* 0x000fea0003c00000 */
[----:B------:R0:W1:Y:S02]  /*13f0*/  SHFL.BFLY P2, R16, R26, R13, R12 ;  /* 0x0c00000d1a107389 */ /* 0x000064000004000c */
[----:B01----:R-:W-:Y:S01]  /*1400*/  ENDCOLLECTIVE ;  /* 0x000000000000791b */ /* 0x003fe20003800000 */
.L_x_3038:
[----:B------:R-:W-:Y:S01]  /*1410*/  HFMA2.MMA R13, -RZ, RZ, 0, 1.1920928955078125e-07 ;  /* 0x00000002ff0d7435 */ /* 0x000fe200000001ff */
[----:B------:R-:W-:-:S05]  /*1420*/  MOV R15, R16 ;  /* 0x00000010000f7202 */ /* 0x000fca0000000f00 */
[----:B------:R-:W-:-:S05]  /*1430*/  FADD.FTZ R15, R14, R15 ;  /* 0x0000000f0e0f7221 */ /* 0x000fca0000010000 */
[----:B------:R-:W-:-:S07]  /*1440*/  MOV R26, R15 ;  /* 0x0000000f001a7202 */ /* 0x000fce0000000f00 */
[----:B------:R-:W-:Y:S05]  /*1450*/  WARPSYNC.COLLECTIVE R11, `(.L_x_3039) ;  /* 0x000000000b087348 */ /* 0x000fea0003c00000 */
[----:B------:R0:W1:Y:S02]  /*1460*/  SHFL.BFLY P2, R16, R26, R13, R12 ;  /* 0x0c00000d1a107389 */ /* 0x000064000004000c */
[----:B01----:R-:W-:Y:S01]  /*1470*/  ENDCOLLECTIVE ;  /* 0x000000000000791b */ /* 0x003fe20003800000 */
.L_x_3039:
[----:B------:R-:W-:Y:S01]  /*1480*/  HFMA2.MMA R13, -RZ, RZ, 0, 2.384185791015625e-07 ;  /* 0x00000004ff0d7435 */ /* 0x000fe200000001ff */
[----:B------:R-:W-:-:S05]  /*1490*/  MOV R18, R16 ;  /* 0x0000001000127202 */ /* 0x000fca0000000f00 */
[----:B------:R-:W-:-:S05]  /*14a0*/  FADD.FTZ R14, R15, R18 ;  /* 0x000000120f0e7221 */ /* 0x000fca0000010000 */
[----:B------:R-:W-:-:S07]  /*14b0*/  MOV R26, R14 ;  /* 0x0000000e001a7202 */ /* 0x000fce0000000f00 */
[----:B------:R-:W-:Y:S05]  /*14c0*/  WARPSYNC.COLLECTIVE R11, `(.L_x_3040) ;  /* 0x000000000b087348 */ /* 0x000fea0003c00000 */
[----:B------:R0:W1:Y:S02]  /*14d0*/  SHFL.BFLY P2, R16, R26, R13, R12 ;  /* 0x0c00000d1a107389 */ /* 0x000064000004000c */
[----:B01----:R-:W-:Y:S01]  /*14e0*/  ENDCOLLECTIVE ;  /* 0x000000000000791b */ /* 0x003fe20003800000 */
.L_x_3040:
[----:B------:R-:W-:Y:S01]  /*14f0*/  HFMA2.MMA R13, -RZ, RZ, 0, 4.76837158203125e-07 ;  /* 0x00000008ff0d7435 */ /* 0x000fe200000001ff */
[----:B------:R-:W-:-:S05]  /*1500*/  MOV R17, R16 ;  /* 0x0000001000117202 */ /* 0x000fca0000000f00 */
[----:B------:R-:W-:-:S05]  /*1510*/  FADD.FTZ R19, R14, R17 ;  /* 0x000000110e137221 */ /* 0x000fca0000010000 */
[----:B------:R-:W-:-:S07]  /*1520*/  MOV R26, R19 ;  /* 0x00000013001a7202 */ /* 0x000fce0000000f00 */
[----:B------:R-:W-:Y:S05]  /*1530*/  WARPSYNC.COLLECTIVE R11, `(.L_x_3041) ;  /* 0x000000000b087348 */ /* 0x000fea0003c00000 */
[----:B------:R0:W1:Y:S02]  /*1540*/  SHFL.BFLY P2, R16, R26, R13, R12 ;  /* 0x0c00000d1a107389 */ /* 0x000064000004000c */
[----:B01----:R-:W-:Y:S01]  /*1550*/  ENDCOLLECTIVE ;  /* 0x000000000000791b */ /* 0x003fe20003800000 */
.L_x_3041:
[----:B------:R-:W-:Y:S01]  /*1560*/  HFMA2.MMA R13, -RZ, RZ, 0, 9.5367431640625e-07 ;  /* 0x00000010ff0d7435 */ /* 0x000fe200000001ff */
[----:B------:R-:W-:-:S05]  /*1570*/  MOV R20, R16 ;  /* 0x0000001000147202 */ /* 0x000fca0000000f00 */
[----:B------:R-:W-:-:S05]  /*1580*/  FADD.FTZ R15, R19, R20 ;  /* 0x00000014130f7221 */ /* 0x000fca0000010000 */
[----:B------:R-:W-:-:S07]  /*1590*/  MOV R26, R15 ;  /* 0x0000000f001a7202 */ /* 0x000fce0000000f00 */
[----:B------:R-:W-:Y:S05]  /*15a0*/  WARPSYNC.COLLECTIVE R11, `(.L_x_3042) ;  /* 0x000000000b087348 */ /* 0x000fea0003c00000 */
[----:B------:R0:W1:Y:S02]  /*15b0*/  SHFL.BFLY P2, R16, R26, R13, R12 ;  /* 0x0c00000d1a107389 */ /* 0x000064000004000c */
[----:B01----:R-:W-:Y:S01]  /*15c0*/  ENDCOLLECTIVE ;  /* 0x000000000000791b */ /* 0x003fe20003800000 */
.L_x_3042:
[----:B------:R-:W-:Y:S01]  /*15d0*/  HFMA2.MMA R13, -RZ, RZ, 0, 5.9604644775390625e-08 ;  /* 0x00000001ff0d7435 */ /* 0x000fe200000001ff */
[----:B------:R-:W-:Y:S02]  /*15e0*/  MOV R26, R8 ;  /* 0x00000008001a7202 */ /* 0x000fe40000000f00 */
[----:B------:R-:W-:-:S08]  /*15f0*/  MOV R14, R16 ;  /* 0x00000010000e7202 */ /* 0x000fd00000000f00 */
[----:B------:R-:W-:Y:S05]  /*1600*/  WARPSYNC.COLLECTIVE R11, `(.L_x_3043) ;  /* 0x000000000b087348 */ /* 0x000fea0003c00000 */
[----:B------:R0:W1:Y:S02]  /*1610*/  SHFL.BFLY P2, R16, R26, R13, R12 ;  /* 0x0c00000d1a107389 */ /* 0x000064000004000c */
[----:B01----:R-:W-:Y:S01]  /*1620*/  ENDCOLLECTIVE ;  /* 0x000000000000791b */ /* 0x003fe20003800000 */
.L_x_3043:
[----:B------:R-:W-:Y:S01]  /*1630*/  HFMA2.MMA R13, -RZ, RZ, 0, 1.1920928955078125e-07 ;  /* 0x00000002ff0d7435 */ /* 0x000fe200000001ff */
[----:B------:R-:W-:-:S05]  /*1640*/  MOV R17, R16 ;  /* 0x0000001000117202 */ /* 0x000fca0000000f00 */
[----:B------:R-:W-:-:S05]  /*1650*/  FADD.FTZ R19, R8, R17 ;  /* 0x0000001108137221 */ /* 0x000fca0000010000 */
[----:B------:R-:W-:-:S07]  /*1660*/  MOV R26, R19 ;  /* 0x00000013001a7202 */ /* 0x000fce0000000f00 */
[----:B------:R-:W-:Y:S05]  /*1670*/  WARPSYNC.COLLECTIVE R11, `(.L_x_3044) ;  /* 0x000000000b087348 */ /* 0x000fea0003c00000 */
[----:B------:R0:W1:Y:S02]  /*1680*/  SHFL.BFLY P2, R16, R26, R13, R12 ;  /* 0x0c00000d1a107389 */ /* 0x000064000004000c */
[----:B01----:R-:W-:Y:S01]  /*1690*/  ENDCOLLECTIVE ;  /* 0x000000000000791b */ /* 0x003fe20003800000 */
.L_x_3044:
[----:B------:R-:W-:Y:S01]  /*16a0*/  IMAD.MOV.U32 R13, RZ, RZ, 0x4 ;  /* 0x00000004ff0d7424 */ /* 0x000fe200078e00ff */
[----:B------:R-:W-:-:S05]  /*16b0*/  MOV R20, R16 ;  /* 0x0000001000147202 */ /* 0x000fca0000000f00 */
[----:B------:R-:W-:-:S05]  /*16c0*/  FADD.FTZ R8, R19, R20 ;  /* 0x0000001413087221 */ /* 0x000fca0000010000 */
[----:B------:R-:W-:-:S07]  /*16d0*/  MOV R26, R8 ;  /* 0x00000008001a7202 */ /* 0x000fce0000000f00 */
[----:B------:R-:W-:Y:S05]  /*16e0*/  WARPSYNC.COLLECTIVE R11, `(.L_x_3045) ;  /* 0x000000000b087348 */ /* 0x000fea0003c00000 */
[----:B------:R0:W1:Y:S02]  /*16f0*/  SHFL.BFLY P2, R16, R26, R13, R12 ;  /* 0x0c00000d1a107389 */ /* 0x000064000004000c */
[----:B01----:R-:W-:Y:S01]  /*1700*/  ENDCOLLECTIVE ;  /* 0x000000000000791b */ /* 0x003fe20003800000 */
.L_x_3045:
[----:B------:R-:W-:Y:S01]  /*1710*/  HFMA2.MMA R13, -RZ, RZ, 0, 4.76837158203125e-07 ;  /* 0x00000008ff0d7435 */ /* 0x000fe200000001ff */
[----:B------:R-:W-:-:S05]  /*1720*/  MOV R21, R16 ;  /* 0x0000001000157202 */ /* 0x000fca0000000f00 */
[----:B------:R-:W-:-:S05]  /*1730*/  FADD.FTZ R21, R8, R21 ;  /* 0x0000001508157221 */ /* 0x000fca0000010000 */
[----:B------:R-:W-:-:S07]  /*1740*/  MOV R26, R21 ;  /* 0x00000015001a7202 */ /* 0x000fce0000000f00 */
[----:B------:R-:W-:Y:S05]  /*1750*/  WARPSYNC.COLLECTIVE R11, `(.L_x_3046) ;  /* 0x000000000b087348 */ /* 0x000fea0003c00000 */
[----:B------:R0:W1:Y:S02]  /*1760*/  SHFL.BFLY P2, R16, R26, R13, R12 ;  /* 0x0c00000d1a107389 */ /* 0x000064000004000c */
[----:B01----:R-:W-:Y:S01]  /*1770*/  ENDCOLLECTIVE ;  /* 0x000000000000791b */ /* 0x003fe20003800000 */
.L_x_3046:
[----:B------:R-:W-:Y:S01]  /*1780*/  HFMA2.MMA R13, -RZ, RZ, 0, 9.5367431640625e-07 ;  /* 0x00000010ff0d7435 */ /* 0x000fe200000001ff */
[----:B------:R-:W-:-:S05]  /*1790*/  MOV R22, R16 ;  /* 0x0000001000167202 */ /* 0x000fca0000000f00 */
[----:B------:R-:W-:-:S05]  /*17a0*/  FADD.FTZ R17, R21, R22 ;  /* 0x0000001615117221 */ /* 0x000fca0000010000 */
[----:B------:R-:W-:-:S07]  /*17b0*/  MOV R26, R17 ;  /* 0x00000011001a7202 */ /* 0x000fce0000000f00 */
[----:B------:R-:W-:Y:S05]  /*17c0*/  WARPSYNC.COLLECTIVE R11, `(.L_x_3047) ;  /* 0x000000000b087348 */ /* 0x000fea0003c00000 */
[----:B------:R0:W1:Y:S02]  /*17d0*/  SHFL.BFLY P2, R16, R26, R13, R12 ;  /* 0x0c00000d1a107389 */ /* 0x000064000004000c */
[----:B01----:R-:W-:Y:S01]  /*17e0*/  ENDCOLLECTIVE ;  /* 0x000000000000791b */ /* 0x003fe20003800000 */
.L_x_3047:
[----:B------:R-:W-:Y:S01]  /*17f0*/  HFMA2.MMA R13, -RZ, RZ, 0, 5.9604644775390625e-08 ;  /* 0x00000001ff0d7435 */ /* 0x000fe200000001ff */
[----:B------:R-:W-:Y:S02]  /*1800*/  MOV R26, R7 ;  /* 0x00000007001a7202 */ /* 0x000fe40000000f00 */
[----:B------:R-:W-:-:S08]  /*1810*/  MOV R8, R16 ;  /* 0x0000001000087202 */ /* 0x000fd00000000f00 */
[----:B------:R-:W-:Y:S05]  /*1820*/  WARPSYNC.COLLECTIVE R11, `(.L_x_3048) ;  /* 0x000000000b087348 */ /* 0x000fea0003c00000 */
[----:B------:R0:W1:Y:S02]  /*1830*/  SHFL.BFLY P2, R16, R26, R13, R12 ;  /* 0x0c00000d1a107389 */ /* 0x000064000004000c */
[----:B01----:R-:W-:Y:S01]  /*1840*/  ENDCOLLECTIVE ;  /* 0x000000000000791b */ /* 0x003fe20003800000 */
.L_x_3048:
[----:B------:R-:W-:Y:S01]  /*1850*/  HFMA2.MMA R13, -RZ, RZ, 0, 1.1920928955078125e-07 ;  /* 0x00000002ff0d7435 */ /* 0x000fe200000001ff */
[----:B------:R-:W-:-:S05]  /*1860*/  MOV R18, R16 ;  /* 0x0000001000127202 */ /* 0x000fca0000000f00 */
[----:B------:R-:W-:-:S05]  /*1870*/  FADD.FTZ R22, R7, R18 ;  /* 0x0000001207167221 */ /* 0x000fca0000010000 */
[----:B------:R-:W-:-:S07]  /*1880*/  MOV R26, R22 ;  /* 0x00000016001a7202 */ /* 0x000fce0000000f00 */
[----:B------:R-:W-:Y:S05]  /*1890*/  WARPSYNC.COLLECTIVE R11, `(.L_x_3049) ;  /* 0x000000000b087348 */ /* 0x000fea0003c00000 */
[----:B------:R0:W1:Y:S02]  /*18a0*/  SHFL.BFLY P2, R16, R26, R13, R12 ;  /* 0x0c00000d1a107389 */ /* 0x000064000004000c */
[----:B01----:R-:W-:Y:S01]  /*18b0*/  ENDCOLLECTIVE ;  /* 0x000000000000791b */ /* 0x003fe20003800000 */
.L_x_3049:
[----:B------:R-:W-:Y:S01]  /*18c0*/  HFMA2.MMA R13, -RZ, RZ, 0, 2.384185791015625e-07 ;  /* 0x00000004ff0d7435 */ /* 0x000fe200000001ff */
[----:B------:R-:W-:-:S05]  /*18d0*/  MOV R21, R16 ;  /* 0x0000001000157202 */ /* 0x000fca0000000f00 */
[----:B------:R-:W-:-:S05]  /*18e0*/  FADD.FTZ R7, R22, R21 ;  /* 0x0000001516077221 */ /* 0x000fca0000010000 */
[----:B------:R-:W-:-:S07]  /*18f0*/  MOV R26, R7 ;  /* 0x00000007001a7202 */ /* 0x000fce0000000f00 */
[----:B------:R-:W-:Y:S05]  /*1900*/  WARPSYNC.COLLECTIVE R11, `(.L_x_3050) ;  /* 0x000000000b087348 */ /* 0x000fea0003c00000 */
[----:B------:R0:W1:Y:S02]  /*1910*/  SHFL.BFLY P2, R16, R26, R13, R12 ;  /* 0x0c00000d1a107389 */ /* 0x000064000004000c */
[----:B01----:R-:W-:Y:S01]  /*1920*/  ENDCOLLECTIVE ;  /* 0x000000000000791b */ /* 0x003fe20003800000 */
.L_x_3050:
[----:B------:R-:W-:Y:S01]  /*1930*/  HFMA2.MMA R13, -RZ, RZ, 0, 4.76837158203125e-07 ;  /* 0x00000008ff0d7435 */ /* 0x000fe200000001ff */
[----:B------:R-:W-:-:S05]  /*1940*/  MOV R20, R16 ;  /* 0x0000001000147202 */ /* 0x000fca0000000f00 */
[----:B------:R-:W-:-:S05]  /*1950*/  FADD.FTZ R23, R7, R20 ;  /* 0x0000001407177221 */ /* 0x000fca0000010000 */
[----:B------:R-:W-:-:S07]  /*1960*/  MOV R26, R23 ;  /* 0x00000017001a7202 */ /* 0x000fce0000000f00 */
[----:B------:R-:W-:Y:S05]  /*1970*/  WARPSYNC.COLLECTIVE R11, `(.L_x_3051) ;  /* 0x000000000b087348 */ /* 0x000fea0003c00000 */
[----:B------:R0:W1:Y:S02]  /*1980*/  SHFL.BFLY P2, R16, R26, R13, R12 ;  /* 0x0c00000d1a107389 */ /* 0x000064000004000c */
[----:B01----:R-:W-:Y:S01]  /*1990*/  ENDCOLLECTIVE ;  /* 0x000000000000791b */ /* 0x003fe20003800000 */
.L_x_3051:
[----:B------:R-:W-:Y:S01]  /*19a0*/  HFMA2.MMA R13, -RZ, RZ, 0, 9.5367431640625e-07 ;  /* 0x00000010ff0d7435 */ /* 0x000fe200000001ff */
[----:B------:R-:W-:-:S05]  /*19b0*/  MOV R24, R16 ;  /* 0x0000001000187202 */ /* 0x000fca0000000f00 */
[----:B------:R-:W-:-:S05]  /*19c0*/  FADD.FTZ R24, R23, R24 ;  /* 0x0000001817187221 */ /* 0x000fca0000010000 */
[----:B------:R-:W-:-:S07]  /*19d0*/  MOV R26, R24 ;  /* 0x00000018001a7202 */ /* 0x000fce0000000f00 */
[----:B------:R-:W-:Y:S05]  /*19e0*/  WARPSYNC.COLLECTIVE R11, `(.L_x_3052) ;  /* 0x000000000b087348 */ /* 0x000fea0003c00000 */
[----:B------:R0:W1:Y:S02]  /*19f0*/  SHFL.BFLY P2, R16, R26, R13, R12 ;  /* 0x0c00000d1a107389 */ /* 0x000064000004000c */
[----:B01----:R-:W-:Y:S01]  /*1a00*/  ENDCOLLECTIVE ;  /* 0x000000000000791b */ /* 0x003fe20003800000 */
.L_x_3052:
[----:B------:R-:W-:Y:S05]  /*1a10*/  BRA `(.L_x_3053) ;  /* 0xfffffff400407947 */ /* 0x000fea000383ffff */
.L_x_3054:
        /* <DEDUP_REMOVED lines=14> */
.L_x_3612:


//--------------------- .text._ZN10layer_norm31ln_parallel_residual_bwd_kernelINS_13Kernel_traitsI6__halfffffjLj8192ELj1ELj1ELj8ELj16ENS_18Kernel_traits_baseILj8192ES2_ffffjLj256EEEEELb1ELb1ELb1EEEvNS_9BwdParamsE --------------------------
	.section	.text._ZN10layer_norm31ln_parallel_residual_bwd_kernelINS_13Kernel_traitsI6__halfffffjLj8192ELj1ELj1ELj8ELj16ENS_18Kernel_traits_baseILj8192ES2_ffffjLj256EEEEELb1ELb1ELb1EEEvNS_9BwdParamsE,"ax",@progbits
	.align	128
        .global         _ZN10layer_norm31ln_parallel_residual_bwd_kernelINS_13Kernel_traitsI6__halfffffjLj8192ELj1ELj1ELj8ELj16ENS_18Kernel_traits_baseILj8192ES2_ffffjLj256EEEEELb1ELb1ELb1EEEvNS_9BwdParamsE
        .type           _ZN10layer_norm31ln_parallel_residual_bwd_kernelINS_13Kernel_traitsI6__halfffffjLj8192ELj1ELj1ELj8ELj16ENS_18Kernel_traits_baseILj8192ES2_ffffjLj256EEEEELb1ELb1ELb1EEEvNS_9BwdParamsE,@function
        .size           _ZN10layer_norm31ln_parallel_residual_bwd_kernelINS_13Kernel_traitsI6__halfffffjLj8192ELj1ELj1ELj8ELj16ENS_18Kernel_traits_baseILj8192ES2_ffffjLj256EEEEELb1ELb1ELb1EEEvNS_9BwdParamsE,(.L_x_3613 - _ZN10layer_norm31ln_parallel_residual_bwd_kernelINS_13Kernel_traitsI6__halfffffjLj8192ELj1ELj1ELj8ELj16ENS_18Kernel_traits_baseILj8192ES2_ffffjLj256EEEEELb1ELb1ELb1EEEvNS_9BwdParamsE)
        .other          _ZN10layer_norm31ln_parallel_residual_bwd_kernelINS_13Kernel_traitsI6__halfffffjLj8192ELj1ELj1ELj8ELj16ENS_18Kernel_traits_baseILj8192ES2_ffffjLj256EEEEELb1ELb1ELb1EEEvNS_9BwdParamsE,@"STO_CUDA_ENTRY STV_DEFAULT"
_ZN10layer_norm31ln_parallel_residual_bwd_kernelINS_13Kernel_traitsI6__halfffffjLj8192ELj1ELj1ELj8ELj16ENS_18Kernel_traits_baseILj8192ES2_ffffjLj256EEEEELb1ELb1ELb1EEEvNS_9BwdParamsE:
.text._ZN10layer_norm31ln_parallel_residual_bwd_kernelINS_13Kernel_traitsI6__halfffffjLj8192ELj1ELj1ELj8ELj16ENS_18Kernel_traits_baseILj8192ES2_ffffjLj256EEEEELb1ELb1ELb1EEEvNS_9BwdParamsE:
        /* <DEDUP_REMOVED lines=51> */
.L_x_3055:
[----:B------:R-:W-:Y:S01]  /*0330*/  SHF.L.U32 R2, R2, 0x3, RZ ;  /* 0x0000000302027819 */ /* 0x000fe200000006ff */
[----:B------:R-:W-:-:S03]  /*0340*/  ULDC.64 UR6, c[0x0][0x260] ;  /* 0x0000980000067ab9 */ /* 0x000fc60000000a00 */
[----:B------:R-:W-:-:S04]  /*0350*/  LOP3.LUT R2, R2, 0x7f8, RZ, 0xc0, !PT ;  /* 0x000007f802027812 */ /* 0x000fc800078ec0ff */
[----:B------:R-:W-:-:S05]  /*0360*/  IADD3 R2, P0, R2, UR6, RZ ;  /* 0x0000000602027c10 */ /* 0x000fca000ff1e0ff */
[----:B------:R-:W-:Y:S01]  /*0370*/  IMAD.X R3, RZ, RZ, UR7, P0 ;  /* 0x00000007ff037e24 */ /* 0x000fe200080e06ff */
        /* <DEDUP_REMOVED lines=24> */
[----:B------:R-:W-:Y:S01]  /*0500*/  MOV R169, RZ ;  /* 0x000000ff00a97202 */ /* 0x000fe20000000f00 */
[----:B------:R-:W-:Y:S01]  /*0510*/  IMAD.MOV.U32 R166, RZ, RZ, RZ ;  /* 0x000000ffffa67224 */ /* 0x000fe200078e00ff */
        /* <DEDUP_REMOVED lines=12> */
[----:B------:R-:W-:Y:S02]  /*05e0*/  IMAD.MOV.U32 R38, RZ, RZ, RZ ;  /* 0x000000ffff267224 */ /* 0x000fe400078e00ff */
[----:B--2---:R-:W-:Y:S01]  /*05f0*/  HADD2.F32 R3, -RZ, R4.H0_H0 ;  /* 0x20000004ff037230 */ /* 0x004fe20000004100 */
[--C-:B------:R-:W-:Y:S01]  /*0600*/  SHF.R.U64 R44, R4, 0x10, R5.reuse ;  /* 0x00000010042c7819 */ /* 0x100fe20000001205 */
[----:B------:R-:W-:Y:S01]  /*0610*/  HADD2.F32 R2, -RZ, R5.H0_H0 ;  /* 0x20000005ff027230 */ /* 0x000fe20000004100 */
[----:B------:R-:W-:Y:S02]  /*0620*/  SHF.R.U32.HI R43, RZ, 0x10, R5 ;  /* 0x00000010ff2b7819 */ /* 0x000fe40000011605 */
[----:B------:R-:W-:Y:S01]  /*0630*/  CS2R R4, SRZ ;  /* 0x0000000000047805 */ /* 0x000fe2000001ff00 */
        /* <DEDUP_REMOVED lines=14> */
[----:B-1----:R-:W-:Y:S01]  /*0720*/  HADD2.F32 R2, -RZ, R7.H0_H0 ;  /* 0x20000007ff027230 */ /* 0x002fe20000004100 */
[----:B------:R0:W-:Y:S01]  /*0730*/  STL [R1+0x1c], R3 ;  /* 0x00001c0301007387 */ /* 0x0001e20000100800 */
[----:B------:R-:W-:Y:S01]  /*0740*/  HADD2.F32 R40, -RZ, R40.H0_H0 ;  /* 0x20000028ff287230 */ /* 0x000fe20000004100 */
[----:B------:R-:W-:Y:S01]  /*0750*/  SHF.R.U32.HI R245, RZ, 0x10, R13 ;  /* 0x00000010fff57819 */ /* 0x000fe2000001160d */
[----:B------:R-:W-:Y:S01]  /*0760*/  HADD2.F32 R39, -RZ, R39.H0_H0 ;  /* 0x20000027ff277230 */ /* 0x000fe20000004100 */
[----:B------:R1:W-:Y:S01]  /*0770*/  STL [R1+0x14], R2 ;  /* 0x0000140201007387 */ /* 0x0003e20000100800 */
[--C-:B------:R-:W-:Y:S01]  /*0780*/  SHF.R.U64 R243, R14, 0x10, R15.reuse ;  /* 0x000000100ef37819 */ /* 0x100fe2000000120f */
[----:B------:R-:W-:Y:S01]  /*0790*/  HADD2.F32 R252, -RZ, R10.H0_H0 ;  /* 0x2000000afffc7230 */ /* 0x000fe20000004100 */
[----:B------:R-:W-:Y:S01]  /*07a0*/  SHF.R.U32.HI R241, RZ, 0x10, R15 ;  /* 0x00000010fff17819 */ /* 0x000fe2000001160f */
[----:B------:R-:W-:Y:S01]  /*07b0*/  HADD2.F32 R250, -RZ, R11.H0_H0 ;  /* 0x2000000bfffa7230 */ /* 0x000fe20000004100 */
[--C-:B------:R-:W-:Y:S01]  /*07c0*/  SHF.R.U64 R239, R16, 0x10, R17.reuse ;  /* 0x0000001010ef7819 */ /* 0x100fe20000001211 */
[----:B0-----:R-:W-:Y:S01]  /*07d0*/  HADD2.F32 R3, -RZ, R8.H0_H0 ;  /* 0x20000008ff037230 */ /* 0x001fe20000004100 */
[----:B------:R-:W-:Y:S01]  /*07e0*/  SHF.R.U32.HI R237, RZ, 0x10, R17 ;  /* 0x00000010ffed7819 */ /* 0x000fe20000011611 */
[----:B------:R-:W-:Y:S01]  /*07f0*/  HADD2.F32 R248, -RZ, R12.H0_H0 ;  /* 0x2000000cfff87230 */ /* 0x000fe20000004100 */
[--C-:B------:R-:W-:Y:S01]  /*0800*/  SHF.R.U64 R235, R18, 0x10, R19.reuse ;  /* 0x0000001012eb7819 */ /* 0x100fe20000001213 */
[----:B-1----:R-:W-:Y:S01]  /*0810*/  HADD2.F32 R2, -RZ, R9.H0_H0 ;  /* 0x20000009ff027230 */ /* 0x002fe20000004100 */
[----:B------:R-:W-:Y:S01]  /*0820*/  STL [R1+0xc], R3 ;  /* 0x00000c0301007387 */ /* 0x000fe20000100800 */
[----:B------:R-:W-:Y:S01]  /*0830*/  SHF.R.U32.HI R233, RZ, 0x10, R19 ;  /* 0x00000010ffe97819 */ /* 0x000fe20000011613 */
[----:B------:R-:W-:Y:S01]  /*0840*/  HADD2.F32 R246, -RZ, R13.H0_H0 ;  /* 0x2000000dfff67230 */ /* 0x000fe20000004100 */
[----:B------:R-:W-:Y:S01]  /*0850*/  CS2R R6, SRZ ;  /* 0x0000000000067805 */ /* 0x000fe2000001ff00 */
[----:B------:R0:W-:Y:S01]  /*0860*/  STL [R1+0x4], R2 ;  /* 0x0000040201007387 */ /* 0x0001e20000100800 */
[----:B------:R-:W-:Y:S01]  /*0870*/  HADD2.F32 R244, -RZ, R14.H0_H0 ;  /* 0x2000000efff47230 */ /* 0x000fe20000004100 */
[----:B------:R-:W-:Y:S01]  /*0880*/  CS2R R8, SRZ ;  /* 0x0000000000087805 */ /* 0x000fe2000001ff00 */
[----:B------:R-:W-:Y:S01]  /*0890*/  HADD2.F32 R242, -RZ, R15.H0_H0 ;  /* 0x2000000ffff27230 */ /* 0x000fe20000004100 */
[----:B------:R1:W-:Y:S01]  /*08a0*/  STL [R1+0x28], R44 ;  /* 0x0000282c01007387 */ /* 0x0003e20000100800 */
[----:B------:R-:W-:Y:S01]  /*08b0*/  HADD2.F32 R240, -RZ, R16.H0_H0 ;  /* 0x20000010fff07230 */ /* 0x000fe20000004100 */
[----:B------:R-:W-:Y:S01]  /*08c0*/  CS2R R10, SRZ ;  /* 0x00000000000a7805 */ /* 0x000fe2000001ff00 */
[----:B------:R-:W-:Y:S01]  /*08d0*/  HADD2.F32 R238, -RZ, R17.H0_H0 ;  /* 0x20000011ffee7230 */ /* 0x000fe20000004100 */
[----:B------:R1:W-:Y:S01]  /*08e0*/  STL [R1+0x20], R43 ;  /* 0x0000202b01007387 */ /* 0x0003e20000100800 */
[----:B------:R-:W-:Y:S01]  /*08f0*/  HADD2.F32 R236, -RZ, R18.H0_H0 ;  /* 0x20000012ffec7230 */ /* 0x000fe20000004100 */
[----:B0-----:R-:W-:Y:S01]  /*0900*/  CS2R R2, SRZ ;  /* 0x0000000000027805 */ /* 0x001fe2000001ff00 */
[----:B------:R-:W-:Y:S01]  /*0910*/  HADD2.F32 R234, -RZ, R19.H0_H0 ;  /* 0x20000013ffea7230 */ /* 0x000fe20000004100 */
[----:B------:R1:W-:Y:S01]  /*0920*/  STL [R1+0x18], R42 ;  /* 0x0000182a01007387 */ /* 0x0003e20000100800 */
[----:B------:R-:W-:-:S02]  /*0930*/  CS2R R12, SRZ ;  /* 0x00000000000c7805 */ /* 0x000fc4000001ff00 */
[----:B------:R-:W-:Y:S02]  /*0940*/  CS2R R14, SRZ ;  /* 0x00000000000e7805 */ /* 0x000fe4000001ff00 */
[----:B------:R-:W-:Y:S01]  /*0950*/  CS2R R16, SRZ ;  /* 0x0000000000107805 */ /* 0x000fe2000001ff00 */
[----:B------:R1:W-:Y:S01]  /*0960*/  STL [R1+0x10], R41 ;  /* 0x0000102901007387 */ /* 0x0003e20000100800 */
[----:B------:R-:W-:Y:S01]  /*0970*/  CS2R R18, SRZ ;  /* 0x0000000000127805 */ /* 0x000fe2000001ff00 */
[----:B------:R-:W-:Y:S02]  /*0980*/  HADD2.F32 R251, -RZ, R251.H0_H0 ;  /* 0x200000fbfffb7230 */ /* 0x000fe40000004100 */
[----:B------:R1:W-:Y:S01]  /*0990*/  STL [R1+0x8], R40 ;  /* 0x0000082801007387 */ /* 0x0003e20000100800 */
[----:B------:R-:W-:Y:S02]  /*09a0*/  HADD2.F32 R249, -RZ, R249.H0_H0 ;  /* 0x200000f9fff97230 */ /* 0x000fe40000004100 */
[----:B------:R-:W-:Y:S01]  /*09b0*/  HADD2.F32 R247, -RZ, R247.H0_H0 ;  /* 0x200000f7fff77230 */ /* 0x000fe20000004100 */
[----:B------:R1:W-:Y:S01]  /*09c0*/  STL [R1], R39 ;  /* 0x0000002701007387 */ /* 0x0003e20000100800 */
[----:B------:R-:W-:-:S02]  /*09d0*/  HADD2.F32 R245, -RZ, R245.H0_H0 ;  /* 0x200000f5fff57230 */ /* 0x000fc40000004100 */
[----:B------:R-:W-:Y:S02]  /*09e0*/  HADD2.F32 R243, -RZ, R243.H0_H0 ;  /* 0x200000f3fff37230 */ /* 0x000fe40000004100 */
[----:B------:R-:W-:Y:S02]  /*09f0*/  HADD2.F32 R241, -RZ, R241.H0_H0 ;  /* 0x200000f1fff17230 */ /* 0x000fe40000004100 */
[----:B------:R-:W-:Y:S02]  /*0a00*/  HADD2.F32 R239, -RZ, R239.H0_H0 ;  /* 0x200000efffef7230 */ /* 0x000fe40000004100 */
[----:B------:R-:W-:Y:S02]  /*0a10*/  HADD2.F32 R237, -RZ, R237.H0_H0 ;  /* 0x200000edffed7230 */ /* 0x000fe40000004100 */
[----:B------:R-:W-:Y:S02]  /*0a20*/  HADD2.F32 R235, -RZ, R235.H0_H0 ;  /* 0x200000ebffeb7230 */ /* 0x000fe40000004100 */
[----:B-1----:R-:W-:-:S07]  /*0a30*/  HADD2.F32 R233, -RZ, R233.H0_H0 ;  /* 0x200000e9ffe97230 */ /* 0x002fce0000004100 */
.L_x_3065:
[----:B0-----:R-:W0:Y:S01]  /*0a40*/  LDC.64 R154, c[0x0][0x300] ;  /* 0x0000c000ff9a7b82 */ /* 0x001e220000000a00 */
[----:B------:R-:W1:Y:S01]  /*0a50*/  S2R R215, SR_TID.X ;  /* 0x0000000000d77919 */ /* 0x000e620000002100 */
[----:B------:R-:W-:Y:S01]  /*0a60*/  IMAD R80, R0, UR8, RZ ;  /* 0x0000000800507c24 */ /* 0x000fe2000f8e02ff */
[----:B------:R-:W2:Y:S05]  /*0a70*/  LDL R219, [R1+0x2c] ;  /* 0x00002c0001db7983 */ /* 0x000eaa0000100800 */
[----:B------:R-:W3:Y:S01]  /*0a80*/  LDC.64 R196, c[0x0][0x250] ;  /* 0x00009400ffc47b82 */ /* 0x000ee20000000a00 */
[----:B------:R-:W4:Y:S04]  /*0a90*/  LDL R212, [R1+0x28] ;  /* 0x0000280001d47983 */ /* 0x000f280000100800 */
[----:B------:R-:W4:Y:S03]  /*0aa0*/  LDL R213, [R1+0x24] ;  /* 0x0000240001d57983 */ /* 0x000f260000100800 */
[----:B------:R-:W3:Y:S01]  /*0ab0*/  LDC.64 R170, c[0x0][0x2c8] ;  /* 0x0000b200ffaa7b82 */ /* 0x000ee20000000a00 */
[----:B------:R-:W4:Y:S04]  /*0ac0*/  LDL R214, [R1+0x20] ;  /* 0x0000200001d67983 */ /* 0x000f280000100800 */
[----:B------:R-:W4:Y:S01]  /*0ad0*/  LDL R218, [R1+0x1c] ;  /* 0x00001c0001da7983 */ /* 0x000f220000100800 */
[----:B0-----:R-:W-:-:S02]  /*0ae0*/  ISETP.NE.U32.AND P1, PT, R154, RZ, PT ;  /* 0x000000ff9a00720c */ /* 0x001fc40003f25070 */
[----:B------:R-:W0:Y:S01]  /*0af0*/  LDC.64 R140, c[0x0][0x2b8] ;  /* 0x0000ae00ff8c7b82 */ /* 0x000e220000000a00 */
[----:B------:R-:W4:Y:S01]  /*0b00*/  LDL R217, [R1+0x18] ;  /* 0x0000180001d97983 */ /* 0x000f220000100800 */
[----:B------:R-:W-:Y:S02]  /*0b10*/  ISETP.NE.AND.EX P1, PT, R155, RZ, PT, P1 ;  /* 0x000000ff9b00720c */ /* 0x000fe40003f25310 */
[----:B------:R-:W-:Y:S01]  /*0b20*/  SHF.R.S32.HI R81, RZ, 0x1f, R80 ;  /* 0x0000001fff517819 */ /* 0x000fe20000011450 */
[----:B------:R-:W4:Y:S03]  /*0b30*/  LDL R216, [R1+0x14] ;  /* 0x0000140001d87983 */ /* 0x000f260000100800 */
[----:B------:R-:W0:Y:S01]  /*0b40*/  LDC.64 R114, c[0x0][0x258] ;  /* 0x00009600ff727b82 */ /* 0x000e220000000a00 */
[----:B------:R-:W-:Y:S02]  /*0b50*/  LEA.HI R81, R81, R80, RZ, 0x2 ;  /* 0x0000005051517211 */ /* 0x000fe400078f10ff */
[----:B-1----:R-:W-:-:S04]  /*0b60*/  LOP3.LUT R80, R215, 0xff, RZ, 0xc0, !PT ;  /* 0x000000ffd7507812 */ /* 0x002fc800078ec0ff */
[----:B------:R-:W-:Y:S01]  /*0b70*/  LEA.HI.SX32 R121, R81, R80, 0x1e ;  /* 0x0000005051797211 */ /* 0x000fe200078ff2ff */
[----:B------:R-:W1:Y:S03]  /*0b80*/  @P1 LDC.64 R90, c[0x0][0x248] ;  /* 0x00009200ff5a1b82 */ /* 0x000e660000000a00 */
[C---:B------:R-:W-:Y:S02]  /*0b90*/  SHF.L.U32 R156, R121.reuse, 0x2, RZ ;  /* 0x00000002799c7819 */ /* 0x040fe400000006ff */
[----:B------:R-:W-:Y:S02]  /*0ba0*/  IADD3 R125, R121, 0x100, RZ ;  /* 0x00000100797d7810 */ /* 0x000fe40007ffe0ff */
[----:B------:R-:W-:Y:S01]  /*0bb0*/  SHF.R.U32.HI R157, RZ, 0x1e, R121 ;  /* 0x0000001eff9d7819 */ /* 0x000fe20000011679 */
[----:B------:R-:W3:Y:S01]  /*0bc0*/  @P1 LDC.64 R88, c[0x0][0x248] ;  /* 0x00009200ff581b82 */ /* 0x000ee20000000a00 */
[----:B------:R-:W-:-:S02]  /*0bd0*/  SHF.L.U32 R180, R125, 0x2, RZ ;  /* 0x000000027db47819 */ /* 0x000fc400000006ff */
[----:B------:R-:W-:Y:S02]  /*0be0*/  IADD3 R129, R121, 0x200, RZ ;  /* 0x0000020079817810 */ /* 0x000fe40007ffe0ff */
[----:B------:R-:W-:-:S03]  /*0bf0*/  SHF.R.U32.HI R181, RZ, 0x1e, R125 ;  /* 0x0000001effb57819 */ /* 0x000fc6000001167d */
[----:B------:R-:W0:Y:S08]  /*0c00*/  @P1 LDC.64 R84, c[0x0][0x248] ;  /* 0x00009200ff541b82 */ /* 0x000e300000000a00 */
[----:B------:R-:W0:Y:S01]  /*0c10*/  @P1 LDC.64 R86, c[0x0][0x248] ;  /* 0x00009200ff561b82 */ /* 0x000e220000000a00 */
[----:B-1----:R-:W-:-:S07]  /*0c20*/  @P1 IADD3 R90, P2, R156, R90, RZ ;  /* 0x0000005a9c5a1210 */ /* 0x002fce0007f5e0ff */
[----:B------:R-:W1:Y:S01]  /*0c30*/  @P1 LDC.64 R80, c[0x0][0x248] ;  /* 0x00009200ff501b82 */ /* 0x000e620000000a00 */
[----:B------:R-:W-:Y:S01]  /*0c40*/  @P1 IMAD.X R91, R157, 0x1, R91, P2 ;  /* 0x000000019d5b1824 */ /* 0x000fe200010e065b */
[----:B---3--:R-:W-:Y:S02]  /*0c50*/  @P1 IADD3 R88, P2, R180, R88, RZ ;  /* 0x00000058b4581210 */ /* 0x008fe40007f5e0ff */
[----:B------:R-:W-:Y:S02]  /*0c60*/  IADD3 R133, R121, 0x300, RZ ;  /* 0x0000030079857810 */ /* 0x000fe40007ffe0ff */
[----:B------:R-:W-:Y:S01]  /*0c70*/  SHF.L.U32 R204, R129, 0x2, RZ ;  /* 0x0000000281cc7819 */ /* 0x000fe200000006ff */
[----:B------:R-:W-:Y:S01]  /*0c80*/  @P1 IMAD.X R89, R181, 0x1, R89, P2 ;  /* 0x00000001b5591824 */ /* 0x000fe200010e0659 */
[----:B------:R-:W3:Y:S01]  /*0c90*/  @P1 LDC.64 R82, c[0x0][0x248] ;  /* 0x00009200ff521b82 */ /* 0x000ee20000000a00 */
[----:B------:R-:W-:Y:S01]  /*0ca0*/  SHF.R.U32.HI R185, RZ, 0x1e, R129 ;  /* 0x0000001effb97819 */ /* 0x000fe20000011681 */
[----:B------:R-:W-:Y:S01]  /*0cb0*/  IMAD.SHL.U32 R203, R133, 0x4, RZ ;  /* 0x0000000485cb7824 */ /* 0x000fe200078e00ff */
[----:B0-----:R-:W-:Y:S01]  /*0cc0*/  @P1 IADD3 R84, P2, R204, R84, RZ ;  /* 0x00000054cc541210 */ /* 0x001fe20007f5e0ff */
[C---:B------:R-:W-:Y:S01]  /*0cd0*/  VIADD R137, R121.reuse, 0x500 ;  /* 0x0000050079897836 */ /* 0x040fe20000000000 */
[----:B------:R-:W-:Y:S01]  /*0ce0*/  IADD3 R134, R121, 0x400, RZ ;  /* 0x0000040079867810 */ /* 0x000fe20007ffe0ff */
[----:B------:R-:W5:Y:S01]  /*0cf0*/  @P1 LDG.E R144, desc[UR4][R88.64] ;  /* 0x0000000458901981 */ /* 0x000f62000c1e1900 */
[----:B------:R-:W-:Y:S01]  /*0d00*/  @P1 IADD3.X R85, R185, R85, RZ, P2, !PT ;  /* 0x00000055b9551210 */ /* 0x000fe200017fe4ff */
[----:B------:R-:W-:Y:S01]  /*0d10*/  IMAD.WIDE R196, R0, 0x4, R196 ;  /* 0x0000000400c47825 */ /* 0x000fe200078e02c4 */
[----:B------:R-:W-:Y:S01]  /*0d20*/  SHF.R.U32.HI R186, RZ, 0x1e, R133 ;  /* 0x0000001effba7819 */ /* 0x000fe20000011685 */
[----:B------:R-:W5:Y:S01]  /*0d30*/  @P1 LDG.E R39, desc[UR4][R90.64] ;  /* 0x000000045a271981 */ /* 0x000f62000c1e1900 */
[----:B------:R-:W-:Y:S01]  /*0d40*/  @P1 IADD3 R86, P2, R203, R86, RZ ;  /* 0x00000056cb561210 */ /* 0x000fe20007f5e0ff */
[----:B------:R-:W0:Y:S01]  /*0d50*/  @P1 LDC.64 R118, c[0x0][0x248] ;  /* 0x00009200ff761b82 */ /* 0x000e220000000a00 */
[----:B------:R-:W-:-:S02]  /*0d60*/  SHF.L.U32 R202, R134, 0x2, RZ ;  /* 0x0000000286ca7819 */ /* 0x000fc400000006ff */
[----:B------:R-:W-:Y:S01]  /*0d70*/  SHF.L.U32 R188, R121, 0x4, RZ ;  /* 0x0000000479bc7819 */ /* 0x000fe200000006ff */
[----:B------:R-:W-:Y:S01]  /*0d80*/  IMAD.SHL.U32 R201, R137, 0x4, RZ ;  /* 0x0000000489c97824 */ /* 0x000fe200078e00ff */
[----:B------:R-:W-:Y:S02]  /*0d90*/  @P1 IADD3.X R87, R186, R87, RZ, P2, !PT ;  /* 0x00000057ba571210 */ /* 0x000fe400017fe4ff */
[----:B------:R-:W-:Y:S01]  /*0da0*/  SHF.R.U32.HI R187, RZ, 0x1c, R121 ;  /* 0x0000001cffbb7819 */ /* 0x000fe20000011679 */
[----:B------:R-:W0:Y:S01]  /*0db0*/  @P1 LDC.64 R116, c[0x0][0x248] ;  /* 0x00009200ff741b82 */ /* 0x000e220000000a00 */
[----:B------:R-:W-:Y:S02]  /*0dc0*/  SHF.R.U32.HI R184, RZ, 0x1e, R134 ;  /* 0x0000001effb87819 */ /* 0x000fe40000011686 */
[----:B------:R-:W-:Y:S01]  /*0dd0*/  SHF.L.U32 R178, R129, 0x4, RZ ;  /* 0x0000000481b27819 */ /* 0x000fe200000006ff */
[----:B------:R-:W-:Y:S01]  /*0de0*/  IMAD.SHL.U32 R182, R125, 0x10, RZ ;  /* 0x000000107db67824 */ /* 0x000fe200078e00ff */
[----:B-1----:R-:W-:Y:S01]  /*0df0*/  @P1 IADD3 R80, P2, R202, R80, RZ ;  /* 0x00000050ca501210 */ /* 0x002fe20007f5e0ff */
[----:B------:R-:W-:Y:S01]  /*0e00*/  IMAD.SHL.U32 R173, R134, 0x10, RZ ;  /* 0x0000001086ad7824 */ /* 0x000fe200078e00ff */
[----:B------:R-:W-:Y:S01]  /*0e10*/  SHF.R.U32.HI R183, RZ, 0x1e, R137 ;  /* 0x0000001effb77819 */ /* 0x000fe20000011689 */
[----:B------:R-:W5:Y:S01]  /*0e20*/  @P1 LDG.E R145, desc[UR4][R84.64] ;  /* 0x0000000454911981 */ /* 0x000f62000c1e1900 */
[----:B------:R-:W-:-:S02]  /*0e30*/  @P1 IADD3.X R81, R184, R81, RZ, P2, !PT ;  /* 0x00000051b8511210 */ /* 0x000fc400017fe4ff */
[----:B---3--:R-:W-:Y:S01]  /*0e40*/  @P1 IADD3 R82, P3, R201, R82, RZ ;  /* 0x00000052c9521210 */ /* 0x008fe20007f7e0ff */
[----:B------:R-:W3:Y:S04]  /*0e50*/  LDG.E R196, desc[UR4][R196.64] ;  /* 0x00000004c4c47981 */ /* 0x000ee8000c1e1900 */
[----:B------:R1:W5:Y:S01]  /*0e60*/  @P1 LDG.E R147, desc[UR4][R80.64] ;  /* 0x0000000450931981 */ /* 0x000362000c1e1900 */
[----:B------:R-:W-:Y:S02]  /*0e70*/  SHF.R.U32.HI R177, RZ, 0x1c, R129 ;  /* 0x0000001cffb17819 */ /* 0x000fe40000011681 */
[----:B------:R-:W-:Y:S01]  /*0e80*/  SHF.R.U32.HI R179, RZ, 0x1c, R125 ;  /* 0x0000001cffb37819 */ /* 0x000fe2000001167d */
[----:B------:R-:W5:Y:S01]  /*0e90*/  @P1 LDG.E R146, desc[UR4][R86.64] ;  /* 0x0000000456921981 */ /* 0x000f62000c1e1900 */
[----:B-1----:R-:W-:-:S04]  /*0ea0*/  IADD3 R80, P2, R188, UR12, RZ ;  /* 0x0000000cbc507c10 */ /* 0x002fc8000ff5e0ff */
[----:B------:R-:W-:Y:S02]  /*0eb0*/  IADD3.X R81, R187, UR13, RZ, P2, !PT ;  /* 0x0000000dbb517c10 */ /* 0x000fe400097fe4ff */
[----:B------:R-:W-:Y:S02]  /*0ec0*/  IADD3 R88, P2, R178, UR12, RZ ;  /* 0x0000000cb2587c10 */ /* 0x000fe4000ff5e0ff */
[----:B------:R-:W-:Y:S02]  /*0ed0*/  @P1 IADD3.X R83, R183, R83, RZ, P3, !PT ;  /* 0x00000053b7531210 */ /* 0x000fe40001ffe4ff */
[----:B------:R-:W-:Y:S02]  /*0ee0*/  IADD3 R84, P3, R182, UR12, RZ ;  /* 0x0000000cb6547c10 */ /* 0x000fe4000ff7e0ff */
[----:B------:R-:W-:Y:S01]  /*0ef0*/  IADD3.X R89, R177, UR13, RZ, P2, !PT ;  /* 0x0000000db1597c10 */ /* 0x000fe200097fe4ff */
[C---:B------:R-:W-:Y:S01]  /*0f00*/  VIADD R138, R121.reuse, 0x600 ;  /* 0x00000600798a7836 */ /* 0x040fe20000000000 */
[----:B------:R-:W-:Y:S01]  /*0f10*/  SHF.R.U32.HI R174, RZ, 0x1c, R134 ;  /* 0x0000001cffae7819 */ /* 0x000fe20000011686 */
[----:B------:R-:W-:Y:S01]  /*0f20*/  IMAD.WIDE.U32 R112, R121, 0x10, R140 ;  /* 0x0000001079707825 */ /* 0x000fe200078e008c */
[----:B------:R-:W-:Y:S01]  /*0f30*/  IADD3 R96, P2, R173, UR12, RZ ;  /* 0x0000000cad607c10 */ /* 0x000fe2000ff5e0ff */
[----:B------:R-:W5:Y:S01]  /*0f40*/  @P1 LDG.E R148, desc[UR4][R82.64] ;  /* 0x0000000452941981 */ /* 0x000f62000c1e1900 */
[----:B------:R-:W-:-:S02]  /*0f50*/  IADD3.X R85, R179, UR13, RZ, P3, !PT ;  /* 0x0000000db3557c10 */ /* 0x000fc40009ffe4ff */
[----:B------:R-:W-:Y:S01]  /*0f60*/  IADD3.X R97, R174, UR13, RZ, P2, !PT ;  /* 0x0000000dae617c10 */ /* 0x000fe200097fe4ff */
[----:B------:R-:W2:Y:S04]  /*0f70*/  LDG.E.128 R88, desc[UR4][R88.64] ;  /* 0x0000000458587981 */ /* 0x000ea8000c1e1d00 */
[----:B------:R-:W4:Y:S04]  /*0f80*/  LDG.E.128 R84, desc[UR4][R84.64] ;  /* 0x0000000454547981 */ /* 0x000f28000c1e1d00 */
[----:B------:R-:W2:Y:S01]  /*0f90*/  LDG.E.128 R96, desc[UR4][R96.64] ;  /* 0x0000000460607981 */ /* 0x000ea2000c1e1d00 */
[----:B------:R-:W-:-:S02]  /*0fa0*/  SHF.L.U32 R175, R133, 0x4, RZ ;  /* 0x0000000485af7819 */ /* 0x000fc400000006ff */
[----:B------:R-:W-:Y:S01]  /*0fb0*/  SHF.R.U32.HI R176, RZ, 0x1c, R133 ;  /* 0x0000001cffb07819 */ /* 0x000fe20000011685 */
[----:B------:R-:W-:Y:S01]  /*0fc0*/  IMAD.WIDE R114, R0, 0x4, R114 ;  /* 0x0000000400727825 */ /* 0x000fe200078e0272 */
[----:B------:R-:W-:Y:S01]  /*0fd0*/  IADD3 R92, P3, R175, UR12, RZ ;  /* 0x0000000caf5c7c10 */ /* 0x000fe2000ff7e0ff */
[----:B------:R-:W2:Y:S01]  /*0fe0*/  LDG.E.128 R80, desc[UR4][R80.64] ;  /* 0x0000000450507981 */ /* 0x000ea2000c1e1d00 */
[----:B------:R-:W-:Y:S02]  /*0ff0*/  SHF.L.U32 R167, R137, 0x4, RZ ;  /* 0x0000000489a77819 */ /* 0x000fe400000006ff */
[----:B------:R-:W-:Y:S01]  /*1000*/  IADD3.X R93, R176, UR13, RZ, P3, !PT ;  /* 0x0000000db05d7c10 */ /* 0x000fe20009ffe4ff */
[----:B------:R-:W2:Y:S01]  /*1010*/  LDG.E R153, desc[UR4][R114.64] ;  /* 0x0000000472997981 */ /* 0x000ea2000c1e1900 */
[----:B------:R-:W-:Y:S02]  /*1020*/  SHF.R.U32.HI R168, RZ, 0x1c, R137 ;  /* 0x0000001cffa87819 */ /* 0x000fe40000011689 */
[----:B------:R-:W-:-:S02]  /*1030*/  IADD3 R100, P3, R167, UR12, RZ ;  /* 0x0000000ca7647c10 */ /* 0x000fc4000ff7e0ff */
[----:B------:R-:W2:Y:S02]  /*1040*/  LDG.E.128 R92, desc[UR4][R92.64] ;  /* 0x000000045c5c7981 */ /* 0x000ea4000c1e1d00 */
[----:B------:R-:W-:Y:S02]  /*1050*/  IADD3.X R101, R168, UR13, RZ, P3, !PT ;  /* 0x0000000da8657c10 */ /* 0x000fe40009ffe4ff */
[----:B------:R-:W-:Y:S01]  /*1060*/  SHF.L.U32 R159, R138, 0x4, RZ ;  /* 0x000000048a9f7819 */ /* 0x000fe200000006ff */
[----:B------:R-:W2:Y:S04]  /*1070*/  LDG.E.128 R112, desc[UR4][R112.64] ;  /* 0x0000000470707981 */ /* 0x000ea8000c1e1d00 */
[----:B------:R-:W2:Y:S01]  /*1080*/  LDG.E.128 R100, desc[UR4][R100.64] ;  /* 0x0000000464647981 */ /* 0x000ea2000c1e1d00 */
[----:B------:R-:W-:-:S02]  /*1090*/  SHF.R.U32.HI R160, RZ, 0x1c, R138 ;  /* 0x0000001cffa07819 */ /* 0x000fc4000001168a */
[----:B------:R-:W-:Y:S02]  /*10a0*/  IADD3 R104, P2, R159, UR12, RZ ;  /* 0x0000000c9f687c10 */ /* 0x000fe4000ff5e0ff */
[----:B------:R-:W-:Y:S02]  /*10b0*/  SHF.L.U32 R200, R138, 0x2, RZ ;  /* 0x000000028ac87819 */ /* 0x000fe400000006ff */
[----:B------:R-:W-:Y:S02]  /*10c0*/  IADD3 R143, R121, 0x700, RZ ;  /* 0x00000700798f7810 */ /* 0x000fe40007ffe0ff */
[----:B------:R-:W-:Y:S02]  /*10d0*/  IADD3.X R105, R160, UR13, RZ, P2, !PT ;  /* 0x0000000da0697c10 */ /* 0x000fe400097fe4ff */
[----:B------:R-:W-:Y:S02]  /*10e0*/  SHF.R.U32.HI R197, RZ, 0x1e, R138 ;  /* 0x0000001effc57819 */ /* 0x000fe4000001168a */
[----:B0-----:R-:W-:-:S02]  /*10f0*/  @P1 IADD3 R118, P2, R200, R118, RZ ;  /* 0x00000076c8761210 */ /* 0x001fc40007f5e0ff */
[----:B------:R-:W-:Y:S02]  /*1100*/  SHF.L.U32 R199, R143, 0x2, RZ ;  /* 0x000000028fc77819 */ /* 0x000fe400000006ff */
[----:B------:R-:W-:Y:S01]  /*1110*/  SHF.R.U32.HI R198, RZ, 0x1e, R143 ;  /* 0x0000001effc67819 */ /* 0x000fe2000001168f */
[----:B------:R-:W-:Y:S01]  /*1120*/  @P1 IMAD.X R119, R197, 0x1, R119, P2 ;  /* 0x00000001c5771824 */ /* 0x000fe200010e0677 */
[----:B------:R-:W-:Y:S01]  /*1130*/  @P1 IADD3 R116, P2, R199, R116, RZ ;  /* 0x00000074c7741210 */ /* 0x000fe20007f5e0ff */
[----:B------:R-:W-:Y:S01]  /*1140*/  IMAD.SHL.U32 R151, R143, 0x10, RZ ;  /* 0x000000108f977824 */ /* 0x000fe200078e00ff */
[----:B------:R-:W-:Y:S01]  /*1150*/  SHF.R.U32.HI R152, RZ, 0x1c, R143 ;  /* 0x0000001cff987819 */ /* 0x000fe2000001168f */
[----:B------:R-:W2:Y:S01]  /*1160*/  LDG.E.128 R104, desc[UR4][R104.64] ;  /* 0x0000000468687981 */ /* 0x000ea2000c1e1d00 */
[----:B------:R-:W-:Y:S02]  /*1170*/  @P1 IADD3.X R117, R198, R117, RZ, P2, !PT ;  /* 0x00000075c6751210 */ /* 0x000fe400017fe4ff */
[CC--:B------:R-:W-:Y:S01]  /*1180*/  @P0 LEA R120, P2, R121.reuse, R170.reuse, 0x4 ;  /* 0x000000aa79780211 */ /* 0x0c0fe200078420ff */
[----:B------:R-:W5:Y:S03]  /*1190*/  @P1 LDG.E R149, desc[UR4][R118.64] ;  /* 0x0000000476951981 */ /* 0x000f66000c1e1900 */
[----:B------:R-:W-:Y:S01]  /*11a0*/  @P0 LEA.HI.X R121, R121, R171, RZ, 0x4, P2 ;  /* 0x000000ab79790211 */ /* 0x000fe200010f24ff */
[----:B------:R0:W5:Y:S01]  /*11b0*/  @P1 LDG.E R150, desc[UR4][R116.64] ;  /* 0x0000000474961981 */ /* 0x000162000c1e1900 */
[----:B------:R-:W-:-:S03]  /*11c0*/  @P0 LEA R124, P2, R125, R170, 0x4 ;  /* 0x000000aa7d7c0211 */ /* 0x000fc600078420ff */
[----:B------:R1:W5:Y:S01]  /*11d0*/  @P0 LDG.E.128 R40, desc[UR4][R120.64] ;  /* 0x0000000478280981 */ /* 0x000362000c1e1d00 */
[C-C-:B0-----:R-:W-:Y:S01]  /*11e0*/  IMAD.WIDE.U32 R116, R125.reuse, 0x10, R140.reuse ;  /* 0x000000107d747825 */ /* 0x141fe200078e008c */
[-C--:B------:R-:W-:Y:S02]  /*11f0*/  @P0 LEA.HI.X R125, R125, R171.reuse, RZ, 0x4, P2 ;  /* 0x000000ab7d7d0211 */ /* 0x080fe400010f24ff */
[CC--:B------:R-:W-:Y:S01]  /*1200*/  @P0 LEA R128, P2, R129.reuse, R170.reuse, 0x4 ;  /* 0x000000aa81800211 */ /* 0x0c0fe200078420ff */
[C---:B-1----:R-:W-:Y:S02]  /*1210*/  IMAD.WIDE.U32 R120, R129.reuse, 0x10, R140 ;  /* 0x0000001081787825 */ /* 0x042fe400078e008c */
[----:B------:R0:W5:Y:S01]  /*1220*/  @P0 LDG.E.128 R44, desc[UR4][R124.64] ;  /* 0x000000047c2c0981 */ /* 0x000162000c1e1d00 */
[----:B------:R-:W-:Y:S02]  /*1230*/  @P0 LEA.HI.X R129, R129, R171, RZ, 0x4, P2 ;  /* 0x000000ab81810211 */ /* 0x000fe400010f24ff */
[----:B------:R-:W-:Y:S01]  /*1240*/  @P0 LEA R132, P2, R133, R170, 0x4 ;  /* 0x000000aa85840211 */ /* 0x000fe200078420ff */
[----:B------:R-:W2:Y:S01]  /*1250*/  LDG.E.128 R120, desc[UR4][R120.64] ;  /* 0x0000000478787981 */ /* 0x000ea2000c1e1d00 */
[----:B------:R-:W-:-:S03]  /*1260*/  IADD3 R108, P3, R151, UR12, RZ ;  /* 0x0000000c976c7c10 */ /* 0x000fc6000ff7e0ff */
[----:B------:R1:W5:Y:S01]  /*1270*/  @P0 LDG.E.128 R48, desc[UR4][R128.64] ;  /* 0x0000000480300981 */ /* 0x000362000c1e1d00 */
[C-C-:B0-----:R-:W-:Y:S01]  /*1280*/  IMAD.WIDE.U32 R124, R133.reuse, 0x10, R140.reuse ;  /* 0x00000010857c7825 */ /* 0x141fe200078e008c */
[----:B------:R-:W-:Y:S02]  /*1290*/  @P0 LEA.HI.X R133, R133, R171, RZ, 0x4, P2 ;  /* 0x000000ab85850211 */ /* 0x000fe400010f24ff */
[----:B------:R-:W2:Y:S04]  /*12a0*/  LDG.E.128 R116, desc[UR4][R116.64] ;  /* 0x0000000474747981 */ /* 0x000ea8000c1e1d00 */
[----:B------:R0:W5:Y:S01]  /*12b0*/  @P0 LDG.E.128 R52, desc[UR4][R132.64] ;  /* 0x0000000484340981 */ /* 0x000162000c1e1d00 */
[----:B------:R-:W-:Y:S01]  /*12c0*/  IADD3.X R109, R152, UR13, RZ, P3, !PT ;  /* 0x0000000d986d7c10 */ /* 0x000fe20009ffe4ff */
[----:B-1----:R-:W-:-:S02]  /*12d0*/  IMAD.WIDE.U32 R128, R134, 0x10, R140 ;  /* 0x0000001086807825 */ /* 0x002fc400078e008c */
[----:B------:R-:W2:Y:S01]  /*12e0*/  LDG.E.128 R124, desc[UR4][R124.64] ;  /* 0x000000047c7c7981 */ /* 0x000ea2000c1e1d00 */
[----:B0-----:R-:W-:-:S03]  /*12f0*/  @P0 LEA R132, P2, R134, R170, 0x4 ;  /* 0x000000aa86840211 */ /* 0x001fc600078420ff */
[----:B------:R-:W2:Y:S01]  /*1300*/  LDG.E.128 R108, desc[UR4][R108.64] ;  /* 0x000000046c6c7981 */ /* 0x000ea2000c1e1d00 */
[----:B------:R-:W-:-:S03]  /*1310*/  @P0 LEA.HI.X R133, R134, R171, RZ, 0x4, P2 ;  /* 0x000000ab86850211 */ /* 0x000fc600010f24ff */
[----:B------:R-:W2:Y:S01]  /*1320*/  LDG.E.128 R128, desc[UR4][R128.64] ;  /* 0x0000000480807981 */ /* 0x000ea2000c1e1d00 */
[----:B------:R-:W-:-:S03]  /*1330*/  @P0 LEA R136, P2, R137, R170, 0x4 ;  /* 0x000000aa89880211 */ /* 0x000fc600078420ff */
[----:B------:R0:W5:Y:S02]  /*1340*/  @P0 LDG.E.128 R56, desc[UR4][R132.64] ;  /* 0x0000000484380981 */ /* 0x000164000c1e1d00 */
[C---:B0-----:R-:W-:Y:S01]  /*1350*/  IMAD.WIDE.U32 R132, R137.reuse, 0x10, R140 ;  /* 0x0000001089847825 */ /* 0x041fe200078e008c */
[----:B------:R-:W-:-:S05]  /*1360*/  @P0 LEA.HI.X R137, R137, R171, RZ, 0x4, P2 ;  /* 0x000000ab89890211 */ /* 0x000fca00010f24ff */
[----:B------:R0:W5:Y:S01]  /*1370*/  @P0 LDG.E.128 R60, desc[UR4][R136.64] ;  /* 0x00000004883c0981 */ /* 0x000162000c1e1d00 */
[----:B------:R-:W-:-:S03]  /*1380*/  IADD3 R180, P3, R180, UR14, RZ ;  /* 0x0000000eb4b47c10 */ /* 0x000fc6000ff7e0ff */
[----:B------:R-:W2:Y:S01]  /*1390*/  LDG.E.128 R132, desc[UR4][R132.64] ;  /* 0x0000000484847981 */ /* 0x000ea2000c1e1d00 */
[----:B0-----:R-:W-:-:S04]  /*13a0*/  @P0 LEA R136, P2, R138, R170, 0x4 ;  /* 0x000000aa8a880211 */ /* 0x001fc800078420ff */
[----:B------:R-:W-:Y:S02]  /*13b0*/  @P0 LEA.HI.X R137, R138, R171, RZ, 0x4, P2 ;  /* 0x000000ab8a890211 */ /* 0x000fe400010f24ff */
[----:B------:R-:W-:-:S03]  /*13c0*/  @P0 LEA R142, P2, R143, R170, 0x4 ;  /* 0x000000aa8f8e0211 */ /* 0x000fc600078420ff */
[----:B------:R0:W5:Y:S01]  /*13d0*/  @P0 LDG.E.128 R64, desc[UR4][R136.64] ;  /* 0x0000000488400981 */ /* 0x000162000c1e1d00 */
[----:B------:R-:W-:-:S05]  /*13e0*/  IADD3.X R181, R181, UR15, RZ, P3, !PT ;  /* 0x0000000fb5b57c10 */ /* 0x000fca0009ffe4ff */
[----:B------:R1:W5:Y:S01]  /*13f0*/  LDG.E R189, desc[UR4][R180.64] ;  /* 0x00000004b4bd7981 */ /* 0x000362000c1e1900 */
[----:B0-----:R-:W-:-:S04]  /*1400*/  IMAD.WIDE.U32 R136, R138, 0x10, R140 ;  /* 0x000000108a887825 */ /* 0x001fc800078e008c */
[C---:B------:R-:W-:Y:S01]  /*1410*/  IMAD.WIDE.U32 R140, R143.reuse, 0x10, R140 ;  /* 0x000000108f8c7825 */ /* 0x040fe200078e008c */
[----:B------:R-:W-:Y:S01]  /*1420*/  @P0 LEA.HI.X R143, R143, R171, RZ, 0x4, P2 ;  /* 0x000000ab8f8f0211 */ /* 0x000fe200010f24ff */
[----:B------:R-:W2:Y:S01]  /*1430*/  LDG.E.128 R136, desc[UR4][R136.64] ;  /* 0x0000000488887981 */ /* 0x000ea2000c1e1d00 */
[----:B------:R-:W-:Y:S02]  /*1440*/  IADD3 R156, P2, R156, UR14, RZ ;  /* 0x0000000e9c9c7c10 */ /* 0x000fe4000ff5e0ff */
[----:B-1----:R-:W-:Y:S01]  /*1450*/  IADD3 R180, P3, R203, UR14, RZ ;  /* 0x0000000ecbb47c10 */ /* 0x002fe2000ff7e0ff */
[----:B------:R-:W5:Y:S01]  /*1460*/  @P0 LDG.E.128 R68, desc[UR4][R142.64] ;  /* 0x000000048e440981 */ /* 0x000f62000c1e1d00 */
[----:B------:R-:W-:Y:S02]  /*1470*/  IADD3.X R157, R157, UR15, RZ, P2, !PT ;  /* 0x0000000f9d9d7c10 */ /* 0x000fe400097fe4ff */
[----:B------:R-:W-:-:S03]  /*1480*/  IADD3.X R181, R186, UR15, RZ, P3, !PT ;  /* 0x0000000fbab57c10 */ /* 0x000fc60009ffe4ff */
[----:B------:R0:W5:Y:S04]  /*1490*/  LDG.E R195, desc[UR4][R156.64] ;  /* 0x000000049cc37981 */ /* 0x000168000c1e1900 */
[----:B------:R-:W2:Y:S01]  /*14a0*/  LDG.E.128 R140, desc[UR4][R140.64] ;  /* 0x000000048c8c7981 */ /* 0x000ea2000c1e1d00 */
[----:B0-----:R-:W-:-:S04]  /*14b0*/  IADD3 R156, P2, R204, UR14, RZ ;  /* 0x0000000ecc9c7c10 */ /* 0x001fc8000ff5e0ff */
[----:B------:R-:W-:Y:S02]  /*14c0*/  IADD3.X R157, R185, UR15, RZ, P2, !PT ;  /* 0x0000000fb99d7c10 */ /* 0x000fe400097fe4ff */
[----:B------:R0:W5:Y:S04]  /*14d0*/  LDG.E R185, desc[UR4][R180.64] ;  /* 0x00000004b4b97981 */ /* 0x000168000c1e1900 */
[----:B------:R1:W5:Y:S01]  /*14e0*/  LDG.E R186, desc[UR4][R156.64] ;  /* 0x000000049cba7981 */ /* 0x000362000c1e1900 */
[----:B0-----:R-:W-:Y:S02]  /*14f0*/  IADD3 R180, P3, R201, UR14, RZ ;  /* 0x0000000ec9b47c10 */ /* 0x001fe4000ff7e0ff */
[----:B-1----:R-:W-:Y:S02]  /*1500*/  IADD3 R156, P2, R202, UR14, RZ ;  /* 0x0000000eca9c7c10 */ /* 0x002fe4000ff5e0ff */
[----:B------:R-:W-:-:S02]  /*1510*/  IADD3.X R181, R183, UR15, RZ, P3, !PT ;  /* 0x0000000fb7b57c10 */ /* 0x000fc40009ffe4ff */
[----:B------:R-:W-:-:S03]  /*1520*/  IADD3.X R157, R184, UR15, RZ, P2, !PT ;  /* 0x0000000fb89d7c10 */ /* 0x000fc600097fe4ff */
[----:B------:R0:W5:Y:S04]  /*1530*/  LDG.E R183, desc[UR4][R180.64] ;  /* 0x00000004b4b77981 */ /* 0x000168000c1e1900 */
[----:B------:R1:W5:Y:S01]  /*1540*/  LDG.E R184, desc[UR4][R156.64] ;  /* 0x000000049cb87981 */ /* 0x000362000c1e1900 */
[----:B0-----:R-:W-:Y:S02]  /*1550*/  IADD3 R180, P3, R199, UR14, RZ ;  /* 0x0000000ec7b47c10 */ /* 0x001fe4000ff7e0ff */
[----:B-1----:R-:W-:Y:S02]  /*1560*/  IADD3 R156, P2, R200, UR14, RZ ;  /* 0x0000000ec89c7c10 */ /* 0x002fe4000ff5e0ff */
[----:B------:R-:W-:Y:S02]  /*1570*/  IADD3.X R181, R198, UR15, RZ, P3, !PT ;  /* 0x0000000fc6b57c10 */ /* 0x000fe40009ffe4ff */
[----:B------:R-:W-:-:S02]  /*1580*/  ISETP.NE.AND P3, PT, RZ, UR9, PT ;  /* 0x00000009ff007c0c */ /* 0x000fc4000bf65270 */
[----:B------:R-:W-:-:S06]  /*1590*/  IADD3.X R157, R197, UR15, RZ, P2, !PT ;  /* 0x0000000fc59d7c10 */ /* 0x000fcc00097fe4ff */
[----:B------:R-:W5:Y:S04]  /*15a0*/  LDG.E R157, desc[UR4][R156.64] ;  /* 0x000000049c9d7981 */ /* 0x000f68000c1e1900 */
[----:B------:R4:W5:Y:S01]  /*15b0*/  LDG.E R156, desc[UR4][R180.64] ;  /* 0x00000004b49c7981 */ /* 0x000962000c1e1900 */
[----:B---3--:R-:W-:-:S05]  /*15c0*/  FSEL R202, R196, RZ, !P3 ;  /* 0x000000ffc4ca7208 */ /* 0x008fca0005800000 */
[C---:B----4-:R-:W-:Y:S01]  /*15d0*/  FADD.FTZ R180, -R202.reuse, R85 ;  /* 0x00000055cab47221 */ /* 0x050fe20000010100 */
[C---:B------:R-:W-:Y:S01]  /*15e0*/  FADD.FTZ R201, -R202.reuse, R84 ;  /* 0x00000054cac97221 */ /* 0x040fe20000010100 */
[C---:B--2---:R-:W-:Y:S02]  /*15f0*/  FADD.FTZ R85, -R202.reuse, R98 ;  /* 0x00000062ca557221 */ /* 0x044fe40000010100 */
[----:B------:R-:W2:Y:S01]  /*1600*/  LDL R98, [R1+0x8] ;  /* 0x0000080001627983 */ /* 0x000ea20000100800 */
[----:B------:R-:W-:-:S03]  /*1610*/  FADD.FTZ R84, -R202, R99 ;  /* 0x00000063ca547221 */ /* 0x000fc60000010100 */
[----:B------:R-:W3:Y:S01]  /*1620*/  LDL R99, [R1+0xc] ;  /* 0x00000c0001637983 */ /* 0x000ee20000100800 */
[C---:B------:R-:W-:Y:S01]  /*1630*/  FADD.FTZ R199, -R202.reuse, R87 ;  /* 0x00000057cac77221 */ /* 0x040fe20000010100 */
[C---:B------:R-:W-:Y:S01]  /*1640*/  FADD.FTZ R87, -R202.reuse, R96 ;  /* 0x00000060ca577221 */ /* 0x040fe20000010100 */
[C---:B------:R-:W-:Y:S01]  /*1650*/  FADD.FTZ R197, -R202.reuse, R90 ;  /* 0x0000005acac57221 */ /* 0x040fe20000010100 */
[C---:B------:R-:W-:Y:S02]  /*1660*/  FADD.FTZ R96, -R202.reuse, R100 ;  /* 0x00000064ca607221 */ /* 0x040fe40000010100 */
[----:B------:R-:W4:Y:S01]  /*1670*/  LDL R100, [R1+0x10] ;  /* 0x0000100001647983 */ /* 0x000f220000100800 */
[C---:B------:R-:W-:Y:S01]  /*1680*/  FADD.FTZ R90, -R202.reuse, R93 ;  /* 0x0000005dca5a7221 */ /* 0x040fe20000010100 */
[C---:B------:R-:W-:Y:S02]  /*1690*/  FADD.FTZ R181, -R202.reuse, R88 ;  /* 0x00000058cab57221 */ /* 0x040fe40000010100 */
[----:B------:R-:W4:Y:S01]  /*16a0*/  LDL R93, [R1+0x4] ;  /* 0x00000400015d7983 */ /* 0x000f220000100800 */
[----:B------:R-:W-:-:S03]  /*16b0*/  FADD.FTZ R88, -R202, R95 ;  /* 0x0000005fca587221 */ /* 0x000fc60000010100 */
[----:B------:R-:W4:Y:S01]  /*16c0*/  LDL R95, [R1] ;  /* 0x00000000015f7983 */ /* 0x000f220000100800 */
[--C-:B------:R-:W-:Y:S01]  /*16d0*/  FADD.FTZ R204, R81, -R202.reuse ;  /* 0x800000ca51cc7221 */ /* 0x100fe20000010000 */
[----:B------:R-:W-:Y:S01]  /*16e0*/  LOP3.LUT P5, RZ, R194, 0xff, RZ, 0xc0, !PT ;  /* 0x000000ffc2ff7812 */ /* 0x000fe200078ac0ff */
[----:B------:R-:W-:Y:S02]  /*16f0*/  FADD.FTZ R194, R80, -R202 ;  /* 0x800000ca50c27221 */ /* 0x000fe40000010000 */
[----:B------:R-:W-:Y:S01]  /*1700*/  FMUL.FTZ R204, R153, R204 ;  /* 0x000000cc99cc7220 */ /* 0x000fe20000410000 */
[----:B------:R-:W-:Y:S01]  /*1710*/  FMUL.FTZ R203, R219, R112 ;  /* 0x00000070dbcb7220 */ /* 0x000fe20000410000 */
[C---:B------:R-:W-:Y:S01]  /*1720*/  FADD.FTZ R6, R113.reuse, R6 ;  /* 0x0000000671067221 */ /* 0x040fe20000010000 */
[----:B------:R-:W-:Y:S01]  /*1730*/  FMUL.FTZ R212, R212, R113 ;  /* 0x00000071d4d47220 */ /* 0x000fe20000410000 */
[----:B------:R-:W-:Y:S01]  /*1740*/  FFMA.FTZ R38, R113, R204, R38 ;  /* 0x000000cc71267223 */ /* 0x000fe20000010026 */
[C---:B------:R-:W-:Y:S01]  /*1750*/  FADD.FTZ R196, -R202.reuse, R91 ;  /* 0x0000005bcac47221 */ /* 0x040fe20000010100 */
[C---:B------:R-:W-:Y:S01]  /*1760*/  FMUL.FTZ R194, R153.reuse, R194 ;  /* 0x000000c299c27220 */ /* 0x040fe20000410000 */
[C---:B------:R-:W-:Y:S01]  /*1770*/  FMUL.FTZ R113, R153.reuse, R199 ;  /* 0x000000c799717220 */ /* 0x040fe20000410000 */
[C---:B------:R-:W-:Y:S01]  /*1780*/  FMUL.FTZ R181, R153.reuse, R181 ;  /* 0x000000b599b57220 */ /* 0x040fe20000410000 */
[C---:B------:R-:W-:Y:S01]  /*1790*/  FADD.FTZ R200, -R202.reuse, R86 ;  /* 0x00000056cac87221 */ /* 0x040fe20000010100 */
[C---:B------:R-:W-:Y:S01]  /*17a0*/  FADD.FTZ R91, -R202.reuse, R92 ;  /* 0x0000005cca5b7221 */ /* 0x040fe20000010100 */
[C---:B------:R-:W-:Y:S01]  /*17b0*/  FADD.FTZ R86, -R202.reuse, R97 ;  /* 0x00000061ca567221 */ /* 0x040fe20000010100 */
[----:B------:R-:W-:Y:S01]  /*17c0*/  FADD.FTZ R92, -R202, R102 ;  /* 0x00000066ca5c7221 */ /* 0x000fe20000010100 */
[----:B------:R-:W-:Y:S01]  /*17d0*/  FMUL.FTZ R102, R153, R85 ;  /* 0x0000005599667220 */ /* 0x000fe20000410000 */
[--C-:B------:R-:W-:Y:S01]  /*17e0*/  FADD.FTZ R210, R82, -R202.reuse ;  /* 0x800000ca52d27221 */ /* 0x100fe20000010000 */
[----:B------:R-:W-:Y:S01]  /*17f0*/  FFMA.FTZ R85, R194, R203, RZ ;  /* 0x000000cbc2557223 */ /* 0x000fe200000100ff */
[----:B------:R-:W-:Y:S01]  /*1800*/  FMUL.FTZ R213, R213, R114 ;  /* 0x00000072d5d57220 */ /* 0x000fe20000410000 */
[----:B------:R-:W-:Y:S01]  /*1810*/  FADD.FTZ R211, R83, -R202 ;  /* 0x800000ca53d37221 */ /* 0x000fe20000010000 */
[C---:B------:R-:W-:Y:S01]  /*1820*/  FMUL.FTZ R210, R153.reuse, R210 ;  /* 0x000000d299d27220 */ /* 0x040fe20000410000 */
[----:B------:R-:W-:Y:S01]  /*1830*/  FFMA.FTZ R85, R204, R212, R85 ;  /* 0x000000d4cc557223 */ /* 0x000fe20000010055 */
[----:B------:R-:W-:Y:S01]  /*1840*/  FADD.FTZ R97, -R202, R103 ;  /* 0x00000067ca617221 */ /* 0x000fe20000010100 */
[----:B------:R-:W-:Y:S01]  /*1850*/  FMUL.FTZ R214, R214, R115 ;  /* 0x00000073d6d67220 */ /* 0x000fe20000410000 */
[C---:B------:R-:W-:Y:S01]  /*1860*/  FMUL.FTZ R103, R153.reuse, R84 ;  /* 0x0000005499677220 */ /* 0x040fe20000410000 */
[C---:B------:R-:W-:Y:S01]  /*1870*/  FMUL.FTZ R211, R153.reuse, R211 ;  /* 0x000000d399d37220 */ /* 0x040fe20000410000 */
[----:B------:R-:W-:Y:S01]  /*1880*/  FFMA.FTZ R84, R210, R213, R85 ;  /* 0x000000d5d2547223 */ /* 0x000fe20000010055 */
[C---:B------:R-:W-:Y:S01]  /*1890*/  FADD.FTZ R162, R114.reuse, R162 ;  /* 0x000000a272a27221 */ /* 0x040fe20000010000 */
[----:B------:R-:W-:Y:S01]  /*18a0*/  FFMA.FTZ R35, R114, R210, R35 ;  /* 0x000000d272237223 */ /* 0x000fe20000010023 */
[C---:B------:R-:W-:Y:S01]  /*18b0*/  FADD.FTZ R172, R120.reuse, R172 ;  /* 0x000000ac78ac7221 */ /* 0x040fe20000010000 */
[----:B------:R-:W-:Y:S01]  /*18c0*/  FFMA.FTZ R29, R120, R181, R29 ;  /* 0x000000b5781d7223 */ /* 0x000fe2000001001d */
[----:B------:R-:W-:Y:S01]  /*18d0*/  FADD.FTZ R80, -R202, R107 ;  /* 0x0000006bca507221 */ /* 0x000fe20000010100 */
[C---:B------:R-:W-:Y:S01]  /*18e0*/  FMUL.FTZ R114, R153.reuse, R180 ;  /* 0x000000b499727220 */ /* 0x040fe20000410000 */
[----:B------:R-:W-:Y:S01]  /*18f0*/  FMUL.FTZ R180, R218, R116 ;  /* 0x00000074dab47220 */ /* 0x000fe20000410000 */
[----:B------:R-:W-:Y:S01]  /*1900*/  FADD.FTZ R83, -R202, R104 ;  /* 0x00000068ca537221 */ /* 0x000fe20000010100 */
[C---:B------:R-:W-:Y:S01]  /*1910*/  FADD.FTZ R158, R112.reuse, R158 ;  /* 0x0000009e709e7221 */ /* 0x040fe20000010000 */
[----:B------:R-:W-:Y:S01]  /*1920*/  FFMA.FTZ R37, R112, R194, R37 ;  /* 0x000000c270257223 */ /* 0x000fe20000010025 */
[C---:B------:R-:W-:Y:S01]  /*1930*/  FADD.FTZ R198, -R202.reuse, R89 ;  /* 0x00000059cac67221 */ /* 0x040fe20000010100 */
[C---:B------:R-:W-:Y:S01]  /*1940*/  FMUL.FTZ R112, R153.reuse, R200 ;  /* 0x000000c899707220 */ /* 0x040fe20000410000 */
[C---:B------:R-:W-:Y:S01]  /*1950*/  FADD.FTZ R107, -R202.reuse, R109 ;  /* 0x0000006dca6b7221 */ /* 0x040fe20000010100 */
[----:B------:R-:W-:Y:S01]  /*1960*/  FMUL.FTZ R109, R153, R201 ;  /* 0x000000c9996d7220 */ /* 0x000fe20000410000 */
[----:B------:R-:W-:Y:S01]  /*1970*/  FMUL.FTZ R201, R217, R117 ;  /* 0x00000075d9c97220 */ /* 0x000fe20000410000 */
[----:B------:R-:W-:Y:S01]  /*1980*/  FADD.FTZ R104, -R202, R108 ;  /* 0x0000006cca687221 */ /* 0x000fe20000010100 */
[----:B------:R-:W-:Y:S01]  /*1990*/  FMUL.FTZ R108, R216, R118 ;  /* 0x00000076d86c7220 */ /* 0x000fe20000410000 */
[C---:B------:R-:W-:Y:S01]  /*19a0*/  FADD.FTZ R89, -R202.reuse, R94 ;  /* 0x0000005eca597221 */ /* 0x040fe20000010100 */
[C---:B------:R-:W-:Y:S01]  /*19b0*/  FADD.FTZ R82, -R202.reuse, R105 ;  /* 0x00000069ca527221 */ /* 0x040fe20000010100 */
[C---:B------:R-:W-:Y:S01]  /*19c0*/  FADD.FTZ R81, -R202.reuse, R106 ;  /* 0x0000006aca517221 */ /* 0x040fe20000010100 */
[C---:B------:R-:W-:Y:S01]  /*19d0*/  FADD.FTZ R94, -R202.reuse, R101 ;  /* 0x00000065ca5e7221 */ /* 0x040fe20000010100 */
[C---:B------:R-:W-:Y:S01]  /*19e0*/  FADD.FTZ R105, -R202.reuse, R110 ;  /* 0x0000006eca697221 */ /* 0x040fe20000010100 */
[----:B------:R-:W-:Y:S01]  /*19f0*/  FADD.FTZ R106, -R202, R111 ;  /* 0x0000006fca6a7221 */ /* 0x000fe20000010100 */
[C---:B------:R-:W-:Y:S01]  /*1a00*/  FMUL.FTZ R198, R153.reuse, R198 ;  /* 0x000000c699c67220 */ /* 0x040fe20000410000 */
[C---:B------:R-:W-:Y:S01]  /*1a10*/  FMUL.FTZ R196, R153.reuse, R196 ;  /* 0x000000c499c47220 */ /* 0x040fe20000410000 */
[----:B------:R-:W-:Y:S01]  /*1a20*/  FMUL.FTZ R197, R153, R197 ;  /* 0x000000c599c57220 */ /* 0x000fe20000410000 */
[----:B------:R-:W-:-:S02]  /*1a30*/  FADD.FTZ R190, R123, R190 ;  /* 0x000000be7bbe7221 */ /* 0x000fc40000010000 */
[----:B------:R-:W-:Y:S01]  /*1a40*/  FFMA.FTZ R28, R123, R196, R28 ;  /* 0x000000c47b1c7223 */ /* 0x000fe2000001001c */
[C---:B------:R-:W-:Y:S01]  /*1a50*/  FADD.FTZ R165, R119.reuse, R165 ;  /* 0x000000a577a57221 */ /* 0x040fe20000010000 */
[----:B------:R-:W-:Y:S01]  /*1a60*/  FFMA.FTZ R32, R119, R113, R32 ;  /* 0x0000007177207223 */ /* 0x000fe20000010020 */
[C---:B------:R-:W-:Y:S01]  /*1a70*/  FADD.FTZ R163, R117.reuse, R163 ;  /* 0x000000a375a37221 */ /* 0x040fe20000010000 */
[----:B------:R-:W-:Y:S01]  /*1a80*/  FFMA.FTZ R34, R117, R114, R34 ;  /* 0x0000007275227223 */ /* 0x000fe20000010022 */
[----:B------:R-:W-:Y:S01]  /*1a90*/  FMUL.FTZ R117, R153, R90 ;  /* 0x0000005a99757220 */ /* 0x000fe20000410000 */
[C---:B------:R-:W-:Y:S01]  /*1aa0*/  FADD.FTZ R169, R121.reuse, R169 ;  /* 0x000000a979a97221 */ /* 0x040fe20000010000 */
[----:B------:R-:W-:Y:S01]  /*1ab0*/  FFMA.FTZ R30, R121, R198, R30 ;  /* 0x000000c6791e7223 */ /* 0x000fe2000001001e */
[C---:B------:R-:W-:Y:S01]  /*1ac0*/  FADD.FTZ R161, R115.reuse, R161 ;  /* 0x000000a173a17221 */ /* 0x040fe20000010000 */
[----:B------:R-:W-:Y:S01]  /*1ad0*/  FFMA.FTZ R36, R115, R211, R36 ;  /* 0x000000d373247223 */ /* 0x000fe20000010024 */
[C---:B------:R-:W-:Y:S01]  /*1ae0*/  FMUL.FTZ R115, R153.reuse, R89 ;  /* 0x0000005999737220 */ /* 0x040fe20000410000 */
[C---:B------:R-:W-:Y:S01]  /*1af0*/  FADD.FTZ R166, R118.reuse, R166 ;  /* 0x000000a676a67221 */ /* 0x040fe20000010000 */
[----:B------:R-:W-:Y:S01]  /*1b00*/  FFMA.FTZ R31, R118, R112, R31 ;  /* 0x00000070761f7223 */ /* 0x000fe2000001001f */
[----:B------:R-:W-:Y:S01]  /*1b10*/  FMUL.FTZ R111, R153, R83 ;  /* 0x00000053996f7220 */ /* 0x000fe20000410000 */
[C---:B------:R-:W-:Y:S01]  /*1b20*/  FADD.FTZ R164, R116.reuse, R164 ;  /* 0x000000a474a47221 */ /* 0x040fe20000010000 */
[----:B------:R-:W-:Y:S01]  /*1b30*/  FFMA.FTZ R33, R116, R109, R33 ;  /* 0x0000006d74217223 */ /* 0x000fe20000010021 */
[----:B------:R-:W-:Y:S01]  /*1b40*/  FMUL.FTZ R118, R249, R127 ;  /* 0x0000007ff9767220 */ /* 0x000fe20000410000 */
[----:B------:R-:W-:Y:S01]  /*1b50*/  FMUL.FTZ R116, R153, R88 ;  /* 0x0000005899747220 */ /* 0x000fe20000410000 */
[----:B------:R-:W-:Y:S01]  /*1b60*/  FADD.FTZ R193, R124, R193 ;  /* 0x000000c17cc17221 */ /* 0x000fe20000010000 */
[----:B------:R-:W-:Y:S01]  /*1b70*/  FMUL.FTZ R101, R248, R128 ;  /* 0x00000080f8657220 */ /* 0x000fe20000410000 */
[----:B------:R-:W-:Y:S01]  /*1b80*/  FADD.FTZ R207, R129, R207 ;  /* 0x000000cf81cf7221 */ /* 0x000fe20000010000 */
        /* <DEDUP_REMOVED lines=9> */
[----:B------:R-:W-:Y:S01]  /*1c20*/  FMUL.FTZ R131, R245, R131 ;  /* 0x00000083f5837220 */ /* 0x000fe20000410000 */
[C---:B------:R-:W-:Y:S01]  /*1c30*/  FMUL.FTZ R94, R153.reuse, R94 ;  /* 0x0000005e995e7220 */ /* 0x040fe20000410000 */
[----:B------:R-:W-:Y:S01]  /*1c40*/  FMUL.FTZ R96, R153, R96 ;  /* 0x0000006099607220 */ /* 0x000fe20000410000 */
[----:B------:R-:W-:Y:S01]  /*1c50*/  FADD.FTZ R225, R133, R225 ;  /* 0x000000e185e17221 */ /* 0x000fe20000010000 */
[----:B------:R-:W-:Y:S01]  /*1c60*/  FMUL.FTZ R92, R153, R92 ;  /* 0x0000005c995c7220 */ /* 0x000fe20000410000 */
[----:B------:R-:W-:Y:S01]  /*1c70*/  FFMA.FTZ R18, R133, R94, R18 ;  /* 0x0000005e85127223 */ /* 0x000fe20000010012 */
[----:B------:R-:W-:Y:S01]  /*1c80*/  FMUL.FTZ R133, R243, R133 ;  /* 0x00000085f3857220 */ /* 0x000fe20000410000 */
[C---:B------:R-:W-:Y:S01]  /*1c90*/  FADD.FTZ R228, R134.reuse, R228 ;  /* 0x000000e486e47221 */ /* 0x040fe20000010000 */
[----:B------:R-:W-:Y:S01]  /*1ca0*/  FFMA.FTZ R15, R134, R92, R15 ;  /* 0x0000005c860f7223 */ /* 0x000fe2000001000f */
[----:B------:R-:W-:Y:S01]  /*1cb0*/  FMUL.FTZ R97, R153, R97 ;  /* 0x0000006199617220 */ /* 0x000fe20000410000 */
[----:B------:R-:W-:Y:S01]  /*1cc0*/  FMUL.FTZ R134, R242, R134 ;  /* 0x00000086f2867220 */ /* 0x000fe20000410000 */
[----:B------:R-:W-:-:S02]  /*1cd0*/  FADD.FTZ R227, R135, R227 ;  /* 0x000000e387e37221 */ /* 0x000fc40000010000 */
[----:B------:R-:W-:Y:S01]  /*1ce0*/  FFMA.FTZ R16, R135, R97, R16 ;  /* 0x0000006187107223 */ /* 0x000fe20000010010 */
[----:B------:R-:W-:Y:S01]  /*1cf0*/  FMUL.FTZ R135, R241, R135 ;  /* 0x00000087f1877220 */ /* 0x000fe20000410000 */
[C---:B------:R-:W-:Y:S01]  /*1d00*/  FADD.FTZ R230, R136.reuse, R230 ;  /* 0x000000e688e67221 */ /* 0x040fe20000010000 */
[----:B------:R-:W-:Y:S01]  /*1d10*/  FFMA.FTZ R13, R136, R111, R13 ;  /* 0x0000006f880d7223 */ /* 0x000fe2000001000d */
[----:B------:R-:W-:Y:S01]  /*1d20*/  FMUL.FTZ R136, R240, R136 ;  /* 0x00000088f0887220 */ /* 0x000fe20000410000 */
[----:B------:R-:W-:Y:S01]  /*1d30*/  FADD.FTZ R229, R137, R229 ;  /* 0x000000e589e57221 */ /* 0x000fe20000010000 */
[----:B------:R-:W-:Y:S01]  /*1d40*/  FADD.FTZ R232, R138, R232 ;  /* 0x000000e88ae87221 */ /* 0x000fe20000010000 */
[----:B------:R-:W-:Y:S01]  /*1d50*/  FADD.FTZ R231, R139, R231 ;  /* 0x000000e78be77221 */ /* 0x000fe20000010000 */
[C---:B------:R-:W-:Y:S01]  /*1d60*/  FMUL.FTZ R104, R153.reuse, R104 ;  /* 0x0000006899687220 */ /* 0x040fe20000410000 */
[C---:B------:R-:W-:Y:S01]  /*1d70*/  FMUL.FTZ R107, R153.reuse, R107 ;  /* 0x0000006b996b7220 */ /* 0x040fe20000410000 */
[----:B------:R-:W-:Y:S01]  /*1d80*/  FMUL.FTZ R105, R153, R105 ;  /* 0x0000006999697220 */ /* 0x000fe20000410000 */
[C---:B------:R-:W-:Y:S01]  /*1d90*/  FADD.FTZ R4, R140.reuse, R4 ;  /* 0x000000048c047221 */ /* 0x040fe20000010000 */
[----:B------:R-:W-:Y:S01]  /*1da0*/  FFMA.FTZ R9, R140, R104, R9 ;  /* 0x000000688c097223 */ /* 0x000fe20000010009 */
[----:B------:R-:W-:Y:S01]  /*1db0*/  FMUL.FTZ R140, R236, R140 ;  /* 0x0000008cec8c7220 */ /* 0x000fe20000410000 */
[C---:B------:R-:W-:Y:S01]  /*1dc0*/  FADD.FTZ R5, R141.reuse, R5 ;  /* 0x000000058d057221 */ /* 0x040fe20000010000 */
[----:B------:R-:W-:Y:S01]  /*1dd0*/  FFMA.FTZ R10, R141, R107, R10 ;  /* 0x0000006b8d0a7223 */ /* 0x000fe2000001000a */
[----:B------:R-:W-:Y:S01]  /*1de0*/  FMUL.FTZ R141, R235, R141 ;  /* 0x0000008deb8d7220 */ /* 0x000fe20000410000 */
[C---:B------:R-:W-:Y:S01]  /*1df0*/  FADD.FTZ R2, R142.reuse, R2 ;  /* 0x000000028e027221 */ /* 0x040fe20000010000 */
[----:B------:R-:W-:Y:S01]  /*1e00*/  FFMA.FTZ R7, R142, R105, R7 ;  /* 0x000000698e077223 */ /* 0x000fe20000010007 */
[----:B------:R-:W-:Y:S01]  /*1e10*/  FMUL.FTZ R142, R234, R142 ;  /* 0x0000008eea8e7220 */ /* 0x000fe20000410000 */
[C---:B------:R-:W-:Y:S01]  /*1e20*/  FMUL.FTZ R106, R153.reuse, R106 ;  /* 0x0000006a996a7220 */ /* 0x040fe20000410000 */
[----:B------:R-:W-:Y:S01]  /*1e30*/  IADD3 R0, R0, UR10, RZ ;  /* 0x0000000a00007c10 */ /* 0x000fe2000fffe0ff */
[----:B--2---:R-:W-:Y:S01]  /*1e40*/  FMUL.FTZ R199, R98, R121 ;  /* 0x0000007962c77220 */ /* 0x004fe20000410000 */
[----:B------:R-:W-:Y:S01]  /*1e50*/  FMUL.FTZ R98, R153, R87 ;  /* 0x0000005799627220 */ /* 0x000fe20000410000 */
[----:B------:R-:W-:Y:S01]  /*1e60*/  FADD.FTZ R87, RZ, R203 ;  /* 0x000000cbff577221 */ /* 0x000fe20000010000 */
[----:B---3--:R-:W-:Y:S01]  /*1e70*/  FMUL.FTZ R120, R99, R120 ;  /* 0x0000007863787220 */ /* 0x008fe20000410000 */
[----:B------:R-:W-:-:S02]  /*1e80*/  FMUL.FTZ R99, R153, R86 ;  /* 0x0000005699637220 */ /* 0x000fc40000410000 */
        /* <DEDUP_REMOVED lines=9> */
[----:B----4-:R-:W-:Y:S02]  /*1f20*/  FMUL.FTZ R202, R100, R119 ;  /* 0x0000007764ca7220 */ /* 0x010fe40000410000 */
[----:B------:R-:W-:Y:S02]  /*1f30*/  FADD.FTZ R87, R87, R108 ;  /* 0x0000006c57577221 */ /* 0x000fe40000010000 */
[----:B------:R-:W-:Y:S02]  /*1f40*/  FFMA.FTZ R86, R113, R202, R84 ;  /* 0x000000ca71567223 */ /* 0x000fe40000010054 */
[----:B------:R-:W-:Y:S02]  /*1f50*/  FADD.FTZ R87, R87, R202 ;  /* 0x000000ca57577221 */ /* 0x000fe40000010000 */
[----:B------:R-:W-:-:S02]  /*1f60*/  FFMA.FTZ R85, R181, R120, R86 ;  /* 0x00000078b5557223 */ /* 0x000fc40000010056 */
[----:B------:R-:W-:Y:S01]  /*1f70*/  FADD.FTZ R84, R87, R120 ;  /* 0x0000007857547221 */ /* 0x000fe20000010000 */
        /* <DEDUP_REMOVED lines=13> */
[----:B------:R-:W-:Y:S02]  /*2050*/  FMUL.FTZ R121, R250, R126 ;  /* 0x0000007efa797220 */ /* 0x000fe40000410000 */
[----:B------:R-:W-:Y:S01]  /*2060*/  FADD.FTZ R84, R84, R119 ;  /* 0x0000007754547221 */ /* 0x000fe20000010000 */
[----:B------:R-:W-:Y:S01]  /*2070*/  FFMA.FTZ R86, R117, R119, R86 ;  /* 0x0000007775567223 */ /* 0x000fe20000010056 */
[----:B------:R-:W-:Y:S02]  /*2080*/  FFMA.FTZ R25, R124, R93, R25 ;  /* 0x0000005d7c197223 */ /* 0x000fe40000010019 */
[----:B------:R-:W-:Y:S01]  /*2090*/  FADD.FTZ R83, R84, R121 ;  /* 0x0000007954537221 */ /* 0x000fe20000010000 */
[----:B------:R-:W-:Y:S01]  /*20a0*/  FFMA.FTZ R85, R115, R121, R86 ;  /* 0x0000007973557223 */ /* 0x000fe20000010056 */
[----:B------:R-:W-:-:S02]  /*20b0*/  FMUL.FTZ R124, R153, R82 ;  /* 0x00000052997c7220 */ /* 0x000fc40000410000 */
[----:B------:R-:W-:Y:S01]  /*20c0*/  FADD.FTZ R82, R83, R118 ;  /* 0x0000007653527221 */ /* 0x000fe20000010000 */
[----:B------:R-:W-:Y:S01]  /*20d0*/  FFMA.FTZ R85, R116, R118, R85 ;  /* 0x0000007674557223 */ /* 0x000fe20000010055 */
[----:B------:R-:W-:Y:S01]  /*20e0*/  FFMA.FTZ R22, R129, R99, R22 ;  /* 0x0000006381167223 */ /* 0x000fe20000010016 */
        /* <DEDUP_REMOVED lines=9> */
[----:B------:R-:W-:Y:S02]  /*2180*/  FMUL.FTZ R100, R244, R132 ;  /* 0x00000084f4647220 */ /* 0x000fe40000410000 */
        /* <DEDUP_REMOVED lines=11> */
[----:B------:R-:W-:Y:S01]  /*2240*/  FMUL.FTZ R137, R239, R137 ;  /* 0x00000089ef897220 */ /* 0x000fe20000410000 */
        /* <DEDUP_REMOVED lines=14> */
[----:B------:R-:W-:Y:S02]  /*2330*/  SHF.R.U32.HI R83, RZ, 0x5, R215 ;  /* 0x00000005ff537819 */ /* 0x000fe400000116d7 */
[----:B------:R-:W-:Y:S01]  /*2340*/  FADD.FTZ R81, R80, R141 ;  /* 0x0000008d50517221 */ /* 0x000fe20000010000 */
[----:B------:R-:W-:Y:S01]  /*2350*/  FFMA.FTZ R80, R107, R141, R82 ;  /* 0x0000008d6b507223 */ /* 0x000fe20000010052 */
[C---:B------:R-:W-:Y:S01]  /*2360*/  FADD.FTZ R3, R143.reuse, R3 ;  /* 0x000000038f037221 */ /* 0x040fe20000010000 */
[----:B------:R-:W-:Y:S01]  /*2370*/  FFMA.FTZ R8, R143, R106, R8 ;  /* 0x0000006a8f087223 */ /* 0x000fe20000010008 */
[----:B------:R-:W-:Y:S01]  /*2380*/  FADD.FTZ R84, R81, R142 ;  /* 0x0000008e51547221 */ /* 0x000fe20000010000 */
[----:B------:R-:W-:Y:S01]  /*2390*/  LOP3.LUT R82, R83, 0x7fffff8, RZ, 0xc0, !PT ;  /* 0x07fffff853527812 */ /* 0x000fe200078ec0ff */
[----:B------:R-:W-:Y:S01]  /*23a0*/  UMOV UR6, 0xffffffff ;  /* 0xffffffff00067882 */ /* 0x000fe20000000000 */
[----:B------:R-:W-:Y:S01]  /*23b0*/  FMUL.FTZ R143, R233, R143 ;  /* 0x0000008fe98f7220 */ /* 0x000fe20000410000 */
[----:B------:R-:W-:Y:S01]  /*23c0*/  ISETP.GE.AND P4, PT, R0, UR11, PT ;  /* 0x0000000b00007c0c */ /* 0x000fe2000bf86270 */
        /* <DEDUP_REMOVED lines=9> */
[----:B------:R-:W-:Y:S01]  /*2460*/  LOP3.LUT P2, RZ, R215, 0x1f, RZ, 0xc0, !PT ;  /* 0x0000001fd7ff7812 */ /* 0x000fe2000784c0ff */
[----:B------:R-:W-:Y:S01]  /*2470*/  @!P5 VIADD R82, R82, 0x8 ;  /* 0x000000085252d836 */ /* 0x000fe20000000000 */
[----:B------:R-:W-:Y:S01]  /*2480*/  P2R R110, PR, RZ, 0x10 ;  /* 0x00000010ff6e7803 */ /* 0x000fe20000000000 */
[----:B------:R-:W-:Y:S01]  /*2490*/  FADD.FTZ R89, R84, R143 ;  /* 0x0000008f54597221 */ /* 0x000fe20000010000 */
[----:B------:R-:W-:Y:S01]  /*24a0*/  FFMA.FTZ R81, R106, R143, R81 ;  /* 0x0000008f6a517223 */ /* 0x000fe20000010051 */
[----:B------:R-:W-:Y:S08]  /*24b0*/  BRA.DIV UR6, `(.L_x_3057) ;  /* 0x0000002606187947 */ /* 0x000ff0000b800000 */
        /* <DEDUP_REMOVED lines=18> */
.L_x_3076:
[----:B------:R-:W3:Y:S01]  /*25e0*/  S2R R86, SR_CgaCtaId ;  /* 0x0000000000567919 */ /* 0x000ee20000008800 */
[----:B01----:R-:W-:Y:S01]  /*25f0*/  FADD.FTZ R80, R80, R85 ;  /* 0x0000005550507221 */ /* 0x003fe20000010000 */
[----:B------:R-:W-:Y:S01]  /*2600*/  @!P2 LOP3.LUT R83, R83, 0x7, RZ, 0xc0, !PT ;  /* 0x000000075353a812 */ /* 0x000fe200078ec0ff */
[----:B--2---:R-:W-:Y:S01]  /*2610*/  FADD.FTZ R81, R81, R84 ;  /* 0x0000005451517221 */ /* 0x004fe20000010000 */
[----:B------:R-:W-:Y:S01]  /*2620*/  MOV R85, 0x400 ;  /* 0x0000040000557802 */ /* 0x000fe20000000f00 */
[----:B------:R-:W-:Y:S05]  /*2630*/  WARPSYNC.ALL ;  /* 0x0000000000007948 */ /* 0x000fea0003800000 */
[----:B------:R-:W-:-:S02]  /*2640*/  @!P2 IADD3 R83, R82, R83, RZ ;  /* 0x000000535253a210 */ /* 0x000fc40007ffe0ff */
[----:B-----5:R-:W-:Y:S02]  /*2650*/  LOP3.LUT P4, RZ, R195, 0xff00, RZ, 0xc0, !PT ;  /* 0x0000ff00c3ff7812 */ /* 0x020fe4000788c0ff */
[----:B---3--:R-:W-:-:S04]  /*2660*/  LEA R85, R86, R85, 0x18 ;  /* 0x0000005556557211 */ /* 0x008fc800078ec0ff */
[----:B------:R-:W-:Y:S01]  /*2670*/  @!P2 LEA R88, R83, R85, 0x3 ;  /* 0x000000555358a211 */ /* 0x000fe200078e18ff */
[----:B------:R-:W-:-:S04]  /*2680*/  IMAD R122, R82, 0x8, R85 ;  /* 0x00000008527a7824 */ /* 0x000fc800078e0255 */
[----:B------:R-:W-:Y:S01]  /*2690*/  @!P2 STS.64 [R88+0x8000], R80 ;  /* 0x008000505800a388 */ /* 0x000fe20000000a00 */
[----:B------:R-:W-:Y:S01]  /*26a0*/  BAR.SYNC.DEFER_BLOCKING 0x0 ;  /* 0x0000000000007b1d */ /* 0x000fe20000010000 */
[----:B------:R-:W-:-:S04]  /*26b0*/  ISETP.NE.U32.AND P2, PT, R170, RZ, PT ;  /* 0x000000ffaa00720c */ /* 0x000fc80003f45070 */
[----:B------:R-:W-:Y:S01]  /*26c0*/  ISETP.NE.AND.EX P2, PT, R171, RZ, PT, P2 ;  /* 0x000000ffab00720c */ /* 0x000fe20003f45320 */
[----:B------:R-:W0:Y:S04]  /*26d0*/  LDS.128 R84, [R122+0x8000] ;  /* 0x008000007a547984 */ /* 0x000e280000000c00 */
[----:B------:R-:W1:Y:S01]  /*26e0*/  LDS.128 R80, [R122+0x8010] ;  /* 0x008010007a507984 */ /* 0x000e620000000c00 */
[----:B0-----:R-:W-:Y:S01]  /*26f0*/  FADD.FTZ R89, RZ, R84 ;  /* 0x00000054ff597221 */ /* 0x001fe20000010000 */
[----:B------:R-:W-:-:S03]  /*2700*/  FADD.FTZ R84, RZ, R85 ;  /* 0x00000055ff547221 */ /* 0x000fc60000010000 */
[----:B------:R-:W-:Y:S01]  /*2710*/  FADD.FTZ R89, R86, R89 ;  /* 0x0000005956597221 */ /* 0x000fe20000010000 */
[----:B------:R-:W-:-:S03]  /*2720*/  FADD.FTZ R84, R87, R84 ;  /* 0x0000005457547221 */ /* 0x000fc60000010000 */
[----:B-1----:R-:W-:Y:S01]  /*2730*/  FADD.FTZ R89, R89, R80 ;  /* 0x0000005059597221 */ /* 0x002fe20000010000 */
[----:B------:R-:W-:Y:S02]  /*2740*/  FADD.FTZ R80, R84, R81 ;  /* 0x0000005154507221 */ /* 0x000fe40000010000 */
[----:B------:R-:W0:Y:S01]  /*2750*/  LDS.128 R84, [R122+0x8020] ;  /* 0x008020007a547984 */ /* 0x000e220000000c00 */
[----:B------:R-:W-:Y:S01]  /*2760*/  FADD.FTZ R81, R82, R89 ;  /* 0x0000005952517221 */ /* 0x000fe20000010000 */
[----:B------:R-:W-:Y:S02]  /*2770*/  FADD.FTZ R80, R83, R80 ;  /* 0x0000005053507221 */ /* 0x000fe40000010000 */
[----:B------:R-:W1:Y:S01]  /*2780*/  LDS.128 R88, [R122+0x8030] ;  /* 0x008030007a587984 */ /* 0x000e620000000c00 */
[----:B0-----:R-:W-:Y:S01]  /*2790*/  FADD.FTZ R81, R81, R84 ;  /* 0x0000005451517221 */ /* 0x001fe20000010000 */
[----:B------:R-:W-:-:S03]  /*27a0*/  FADD.FTZ R80, R80, R85 ;  /* 0x0000005550507221 */ /* 0x000fc60000010000 */
[----:B------:R-:W-:Y:S01]  /*27b0*/  FADD.FTZ R81, R86, R81 ;  /* 0x0000005156517221 */ /* 0x000fe20000010000 */
[----:B------:R-:W-:-:S03]  /*27c0*/  FADD.FTZ R80, R87, R80 ;  /* 0x0000005057507221 */ /* 0x000fc60000010000 */
[----:B-1----:R-:W-:Y:S01]  /*27d0*/  FADD.FTZ R81, R81, R88 ;  /* 0x0000005851517221 */ /* 0x002fe20000010000 */
[----:B------:R-:W-:-:S03]  /*27e0*/  FADD.FTZ R80, R80, R89 ;  /* 0x0000005950507221 */ /* 0x000fc60000010000 */
[----:B------:R-:W-:Y:S01]  /*27f0*/  FADD.FTZ R81, R90, R81 ;  /* 0x000000515a517221 */ /* 0x000fe20000010000 */
[----:B------:R-:W-:-:S03]  /*2800*/  FADD.FTZ R80, R91, R80 ;  /* 0x000000505b507221 */ /* 0x000fc60000010000 */
[----:B------:R-:W-:Y:S01]  /*2810*/  FMUL.FTZ R81, R81, UR16 ;  /* 0x0000001051517c20 */ /* 0x000fe20008410000 */
[----:B------:R-:W-:-:S04]  /*2820*/  FMUL.FTZ R127, R80, UR16 ;  /* 0x00000010507f7c20 */ /* 0x000fc80008410000 */
[----:B------:R-:W-:Y:S02]  /*2830*/  FSEL R128, R81, RZ, !P3 ;  /* 0x000000ff51807208 */ /* 0x000fe40005800000 */
[----:B------:R-:W-:-:S03]  /*2840*/  IADD3 R88, P3, R188, UR20, RZ ;  /* 0x00000014bc587c10 */ /* 0x000fc6000ff7e0ff */
[-CC-:B------:R-:W-:Y:S01]  /*2850*/  FFMA.FTZ R211, R211, R127.reuse, R128.reuse ;  /* 0x0000007fd3d37223 */ /* 0x180fe20000010080 */
[-CC-:B------:R-:W-:Y:S01]  /*2860*/  FFMA.FTZ R210, R210, R127.reuse, R128.reuse ;  /* 0x0000007fd2d27223 */ /* 0x180fe20000010080 */
[-C--:B------:R-:W-:Y:S01]  /*2870*/  FFMA.FTZ R81, R204, R127.reuse, R128 ;  /* 0x0000007fcc517223 */ /* 0x080fe20000010080 */
[----:B------:R-:W-:Y:S01]  /*2880*/  IADD3.X R89, R187, UR21, RZ, P3, !PT ;  /* 0x00000015bb597c10 */ /* 0x000fe20009ffe4ff */
[----:B------:R-:W-:Y:S01]  /*2890*/  FADD.FTZ R214, R214, -R211 ;  /* 0x800000d3d6d67221 */ /* 0x000fe20000010000 */
[----:B------:R-:W-:Y:S01]  /*28a0*/  FADD.FTZ R210, R213, -R210 ;  /* 0x800000d2d5d27221 */ /* 0x000fe20000010000 */
[----:B------:R-:W-:Y:S01]  /*28b0*/  LOP3.LUT P3, RZ, R195, 0xff000000, RZ, 0xc0, !PT ;  /* 0xff000000c3ff7812 */ /* 0x000fe2000786c0ff */
[----:B------:R-:W-:Y:S01]  /*28c0*/  FADD.FTZ R84, R212, -R81 ;  /* 0x80000051d4547221 */ /* 0x000fe20000010000 */
[C---:B------:R-:W-:Y:S01]  /*28d0*/  FMUL.FTZ R214, R153.reuse, R214 ;  /* 0x000000d699d67220 */ /* 0x040fe20000410000 */
[C---:B------:R-:W-:Y:S01]  /*28e0*/  FMUL.FTZ R85, R153.reuse, R210 ;  /* 0x000000d299557220 */ /* 0x040fe20000410000 */
[----:B------:R-:W-:Y:S01]  /*28f0*/  FFMA.FTZ R194, R194, R127, R128 ;  /* 0x0000007fc2c27223 */ /* 0x000fe20000010080 */
        /* <DEDUP_REMOVED lines=8> */
[----:B------:R-:W-:-:S02]  /*2980*/  FMUL.FTZ R221, R84, UR17 ;  /* 0x0000001154dd7c20 */ /* 0x000fc40008410000 */
[----:B------:R-:W-:Y:S01]  /*2990*/  SEL R83, R223, RZ, P3 ;  /* 0x000000ffdf537207 */ /* 0x000fe20001800000 */
[----:B------:R-:W-:Y:S01]  /*29a0*/  @P2 FADD.FTZ R171, R40, R171 ;  /* 0x000000ab28ab2221 */ /* 0x000fe20000010000 */
[----:B------:R-:W-:Y:S02]  /*29b0*/  LOP3.LUT P3, RZ, R195, 0xff0000, RZ, 0xc0, !PT ;  /* 0x00ff0000c3ff7812 */ /* 0x000fe4000786c0ff */
[----:B------:R-:W-:Y:S01]  /*29c0*/  SEL R81, R221, RZ, P4 ;  /* 0x000000ffdd517207 */ /* 0x000fe20002000000 */
[----:B------:R-:W-:Y:S01]  /*29d0*/  FMUL.FTZ R122, R171, UR17 ;  /* 0x00000011ab7a7c20 */ /* 0x000fe20008410000 */
[----:B------:R-:W-:Y:S02]  /*29e0*/  SEL R82, R222, RZ, P3 ;  /* 0x000000ffde527207 */ /* 0x000fe40001800000 */
[----:B------:R-:W-:Y:S02]  /*29f0*/  ISETP.NE.U32.AND P3, PT, RZ, UR18, PT ;  /* 0x00000012ff007c0c */ /* 0x000fe4000bf65070 */
[----:B------:R-:W-:-:S02]  /*2a00*/  LOP3.LUT P4, RZ, R195, 0xff, RZ, 0xc0, !PT ;  /* 0x000000ffc3ff7812 */ /* 0x000fc4000788c0ff */
[----:B------:R-:W-:Y:S02]  /*2a10*/  ISETP.NE.AND.EX P3, PT, RZ, UR19, PT, P3 ;  /* 0x00000013ff007c0c */ /* 0x000fe4000bf65330 */
[----:B------:R-:W-:Y:S02]  /*2a20*/  SEL R80, R122, RZ, P4 ;  /* 0x000000ff7a507207 */ /* 0x000fe40002000000 */
[----:B------:R-:W-:-:S04]  /*2a30*/  ISETP.NE.U32.AND P4, PT, RZ, UR18, PT ;  /* 0x00000012ff007c0c */ /* 0x000fc8000bf85070 */
[----:B------:R-:W-:-:S05]  /*2a40*/  ISETP.NE.AND.EX P4, PT, RZ, UR19, PT, P4 ;  /* 0x00000013ff007c0c */ /* 0x000fca000bf85340 */
[----:B------:R-:W-:Y:S08]  /*2a50*/  @!P3 BRA `(.L_x_3058) ;  /* 0x00000000001cb947 */ /* 0x000ff00003800000 */
[----:B------:R-:W-:Y:S02]  /*2a60*/  IADD3 R90, P6, R188, UR18, RZ ;  /* 0x00000012bc5a7c10 */ /* 0x000fe4000ffde0ff */
[----:B------:R-:W-:Y:S02]  /*2a70*/  SEL R86, R85, R74, P4 ;  /* 0x0000004a55567207 */ /* 0x000fe40002000000 */
[----:B------:R-:W-:Y:S02]  /*2a80*/  SEL R85, R84, R73, P4 ;  /* 0x0000004954557207 */ /* 0x000fe40002000000 */
[----:B------:R-:W-:Y:S02]  /*2a90*/  IADD3.X R91, R187, UR19, RZ, P6, !PT ;  /* 0x00000013bb5b7c10 */ /* 0x000fe4000b7fe4ff */
[----:B------:R-:W-:Y:S02]  /*2aa0*/  SEL R87, R214, R75, P4 ;  /* 0x0000004bd6577207 */ /* 0x000fe40002000000 */
[----:B------:R-:W-:-:S05]  /*2ab0*/  SEL R84, R171, R72, P4 ;  /* 0x00000048ab547207 */ /* 0x000fca0002000000 */
[----:B------:R0:W-:Y:S02]  /*2ac0*/  STG.E.128 desc[UR4][R90.64], R84 ;  /* 0x000000545a007986 */ /* 0x0001e4000c101d04 */
.L_x_3058:
[----:B------:R-:W-:Y:S01]  /*2ad0*/  SEL R194, RZ, 0x1, P5 ;  /* 0x00000001ffc27807 */ /* 0x000fe20002800000 */
[-CC-:B------:R-:W-:Y:S01]  /*2ae0*/  FFMA.FTZ R114, R114, R127.reuse, R128.reuse ;  /* 0x0000007f72727223 */ /* 0x180fe20000010080 */
[----:B------:R-:W-:Y:S01]  /*2af0*/  LOP3.LUT P5, RZ, R39, 0xff000000, RZ, 0xc0, !PT ;  /* 0xff00000027ff7812 */ /* 0x000fe200078ac0ff */
[-C--:B------:R-:W-:Y:S01]  /*2b00*/  FFMA.FTZ R113, R113, R127.reuse, R128 ;  /* 0x0000007f71717223 */ /* 0x080fe20000010080 */
[----:B------:R1:W-:Y:S01]  /*2b10*/  STG.E.128 desc[UR4][R88.64], R80 ;  /* 0x0000005058007986 */ /* 0x0003e2000c101d04 */
[----:B------:R-:W-:Y:S01]  /*2b20*/  FADD.FTZ R114, R201, -R114 ;  /* 0x80000072c9727221 */ /* 0x000fe20000010000 */
[----:B------:R-:W-:Y:S01]  /*2b30*/  SEL R223, R223, RZ, P5 ;  /* 0x000000ffdfdf7207 */ /* 0x000fe20002800000 */
[----:B------:R-:W-:Y:S01]  /*2b40*/  FADD.FTZ R202, R202, -R113 ;  /* 0x80000071caca7221 */ /* 0x000fe20000010000 */
[----:B------:R-:W-:Y:S01]  /*2b50*/  LOP3.LUT P5, RZ, R39, 0xff0000, RZ, 0xc0, !PT ;  /* 0x00ff000027ff7812 */ /* 0x000fe200078ac0ff */
[----:B------:R-:W-:Y:S01]  /*2b60*/  FMUL.FTZ R114, R153, R114 ;  /* 0x0000007299727220 */ /* 0x000fe20000410000 */
[-C--:B0-----:R-:W-:Y:S01]  /*2b70*/  FFMA.FTZ R85, R109, R127.reuse, R128 ;  /* 0x0000007f6d557223 */ /* 0x081fe20000010080 */
[----:B------:R-:W-:Y:S01]  /*2b80*/  FMUL.FTZ R219, R153, R202 ;  /* 0x000000ca99db7220 */ /* 0x000fe20000410000 */
[----:B------:R-:W-:Y:S01]  /*2b90*/  SEL R222, R222, RZ, P5 ;  /* 0x000000ffdede7207 */ /* 0x000fe20002800000 */
[----:B------:R-:W-:Y:S01]  /*2ba0*/  @P2 FADD.FTZ R114, R45, R114 ;  /* 0x000000722d722221 */ /* 0x000fe20000010000 */
[----:B------:R-:W-:Y:S01]  /*2bb0*/  LOP3.LUT P5, RZ, R39, 0xff00, RZ, 0xc0, !PT ;  /* 0x0000ff0027ff7812 */ /* 0x000fe200078ac0ff */
[----:B------:R-:W-:Y:S01]  /*2bc0*/  @P2 FADD.FTZ R219, R47, R219 ;  /* 0x000000db2fdb2221 */ /* 0x000fe20000010000 */
[-CC-:B------:R-:W-:Y:S01]  /*2bd0*/  FFMA.FTZ R181, R181, R127.reuse, R128.reuse ;  /* 0x0000007fb5b57223 */ /* 0x180fe20000010080 */
[----:B------:R-:W-:Y:S01]  /*2be0*/  FMUL.FTZ R216, R114, UR17 ;  /* 0x0000001172d87c20 */ /* 0x000fe20008410000 */
[----:B------:R-:W-:Y:S01]  /*2bf0*/  SEL R221, R221, RZ, P5 ;  /* 0x000000ffdddd7207 */ /* 0x000fe20002800000 */
[----:B------:R-:W-:Y:S01]  /*2c00*/  FMUL.FTZ R218, R219, UR17 ;  /* 0x00000011dbda7c20 */ /* 0x000fe20008410000 */
[----:B------:R-:W-:Y:S01]  /*2c10*/  LOP3.LUT P5, RZ, R39, 0xff, RZ, 0xc0, !PT ;  /* 0x000000ff27ff7812 */ /* 0x000fe200078ac0ff */
[----:B------:R-:W-:Y:S01]  /*2c20*/  FADD.FTZ R180, R180, -R85 ;  /* 0x80000055b4b47221 */ /* 0x000fe20000010000 */
[-CC-:B-1----:R-:W-:Y:S01]  /*2c30*/  FFMA.FTZ R81, R112, R127.reuse, R128.reuse ;  /* 0x0000007f70517223 */ /* 0x182fe20000010080 */
[----:B------:R-:W-:Y:S01]  /*2c40*/  FADD.FTZ R212, R120, -R181 ;  /* 0x800000b578d47221 */ /* 0x000fe20000010000 */
[----:B------:R-:W-:Y:S01]  /*2c50*/  SEL R122, R122, RZ, P5 ;  /* 0x000000ff7a7a7207 */ /* 0x000fe20002800000 */
[----:B------:R-:W-:Y:S01]  /*2c60*/  FMUL.FTZ R120, R153, R180 ;  /* 0x000000b499787220 */ /* 0x000fe20000410000 */
[----:B------:R-:W-:Y:S01]  /*2c70*/  @P1 IADD3 R112, P5, R188, R154, RZ ;  /* 0x0000009abc701210 */ /* 0x000fe20007fbe0ff */
[----:B------:R-:W-:Y:S01]  /*2c80*/  FADD.FTZ R108, R108, -R81 ;  /* 0x800000516c6c7221 */ /* 0x000fe20000010000 */
[----:B------:R-:W-:Y:S01]  /*2c90*/  FFMA.FTZ R198, R198, R127, R128 ;  /* 0x0000007fc6c67223 */ /* 0x000fe20000010080 */
[----:B------:R-:W-:Y:S01]  /*2ca0*/  @P2 FADD.FTZ R120, R44, R120 ;  /* 0x000000782c782221 */ /* 0x000fe20000010000 */
[----:B------:R-:W-:Y:S01]  /*2cb0*/  @P1 IADD3.X R113, R187, R155, RZ, P5, !PT ;  /* 0x0000009bbb711210 */ /* 0x000fe20002ffe4ff */
[----:B------:R-:W-:Y:S01]  /*2cc0*/  FMUL.FTZ R220, R153, R108 ;  /* 0x0000006c99dc7220 */ /* 0x000fe20000410000 */
[----:B------:R-:W-:Y:S01]  /*2cd0*/  LOP3.LUT P5, RZ, R189, 0xff00, RZ, 0xc0, !PT ;  /* 0x0000ff00bdff7812 */ /* 0x000fe200078ac0ff */
[----:B------:R-:W-:Y:S01]  /*2ce0*/  FMUL.FTZ R215, R120, UR17 ;  /* 0x0000001178d77c20 */ /* 0x000fe20008410000 */
[----:B------:R-:W-:Y:S01]  /*2cf0*/  FADD.FTZ R198, R199, -R198 ;  /* 0x800000c6c7c67221 */ /* 0x000fe20000010000 */
[----:B------:R-:W-:Y:S01]  /*2d00*/  @P2 FADD.FTZ R220, R46, R220 ;  /* 0x000000dc2edc2221 */ /* 0x000fe20000010000 */
[----:B------:R-:W-:Y:S01]  /*2d10*/  SEL R81, R216, RZ, P5 ;  /* 0x000000ffd8517207 */ /* 0x000fe20002800000 */
[-C--:B------:R-:W-:Y:S01]  /*2d20*/  FFMA.FTZ R196, R196, R127.reuse, R128 ;  /* 0x0000007fc4c47223 */ /* 0x080fe20000010080 */
[----:B------:R-:W-:Y:S01]  /*2d30*/  LOP3.LUT P5, RZ, R189, 0xff000000, RZ, 0xc0, !PT ;  /* 0xff000000bdff7812 */ /* 0x000fe200078ac0ff */
[----:B------:R-:W-:Y:S01]  /*2d40*/  FMUL.FTZ R217, R220, UR17 ;  /* 0x00000011dcd97c20 */ /* 0x000fe20008410000 */
[----:B------:R-:W-:Y:S01]  /*2d50*/  FMUL.FTZ R211, R153, R198 ;  /* 0x000000c699d37220 */ /* 0x000fe20000410000 */
[----:B------:R-:W-:Y:S01]  /*2d60*/  FADD.FTZ R196, R123, -R196 ;  /* 0x800000c47bc47221 */ /* 0x000fe20000010000 */
[----:B------:R-:W-:Y:S01]  /*2d70*/  SEL R83, R218, RZ, P5 ;  /* 0x000000ffda537207 */ /* 0x000fe20002800000 */
[-C--:B------:R-:W-:Y:S01]  /*2d80*/  FFMA.FTZ R197, R197, R127.reuse, R128 ;  /* 0x0000007fc5c57223 */ /* 0x080fe20000010080 */
[----:B------:R-:W-:Y:S01]  /*2d90*/  LOP3.LUT P5, RZ, R189, 0xff0000, RZ, 0xc0, !PT ;  /* 0x00ff0000bdff7812 */ /* 0x000fe200078ac0ff */
[----:B------:R-:W-:Y:S01]  /*2da0*/  @P2 FADD.FTZ R211, R49, R211 ;  /* 0x000000d331d32221 */ /* 0x000fe20000010000 */
[----:B------:R-:W-:Y:S01]  /*2db0*/  FMUL.FTZ R214, R153, R196 ;  /* 0x000000c499d67220 */ /* 0x000fe20000410000 */
[----:B------:R-:W-:Y:S01]  /*2dc0*/  FADD.FTZ R200, R200, -R197 ;  /* 0x800000c5c8c87221 */ /* 0x000fe20000010000 */
[----:B------:R-:W-:Y:S01]  /*2dd0*/  SEL R82, R217, RZ, P5 ;  /* 0x000000ffd9527207 */ /* 0x000fe20002800000 */
[----:B------:R-:W-:Y:S01]  /*2de0*/  FMUL.FTZ R203, R211, UR17 ;  /* 0x00000011d3cb7c20 */ /* 0x000fe20008410000 */
[----:B------:R-:W-:Y:S01]  /*2df0*/  IADD3 R108, P5, R182, UR20, RZ ;  /* 0x00000014b66c7c10 */ /* 0x000fe2000ffbe0ff */
[----:B------:R-:W-:Y:S01]  /*2e00*/  @P2 FADD.FTZ R214, R51, R214 ;  /* 0x000000d633d62221 */ /* 0x000fe20000010000 */
[C---:B------:R-:W-:Y:S01]  /*2e10*/  FMUL.FTZ R213, R153.reuse, R200 ;  /* 0x000000c899d57220 */ /* 0x040fe20000410000 */
[----:B------:R-:W-:Y:S01]  /*2e20*/  FMUL.FTZ R212, R153, R212 ;  /* 0x000000d499d47220 */ /* 0x000fe20000410000 */
[----:B------:R-:W-:Y:S01]  /*2e30*/  IADD3.X R109, R179, UR21, RZ, P5, !PT ;  /* 0x00000015b36d7c10 */ /* 0x000fe2000affe4ff */
[----:B------:R-:W-:Y:S01]  /*2e40*/  FMUL.FTZ R210, R214, UR17 ;  /* 0x00000011d6d27c20 */ /* 0x000fe20008410000 */
[----:B------:R-:W-:Y:S01]  /*2e50*/  LOP3.LUT P5, RZ, R189, 0xff, RZ, 0xc0, !PT ;  /* 0x000000ffbdff7812 */ /* 0x000fe200078ac0ff */
[----:B------:R-:W-:Y:S01]  /*2e60*/  @P2 FADD.FTZ R213, R50, R213 ;  /* 0x000000d532d52221 */ /* 0x000fe20000010000 */
[-C--:B------:R-:W-:Y:S01]  /*2e70*/  FFMA.FTZ R84, R117, R127.reuse, R128 ;  /* 0x0000007f75547223 */ /* 0x080fe20000010080 */
[----:B------:R-:W-:Y:S01]  /*2e80*/  @P2 FADD.FTZ R212, R48, R212 ;  /* 0x000000d430d42221 */ /* 0x000fe20000010000 */
[----:B------:R-:W-:Y:S01]  /*2e90*/  SEL R80, R215, RZ, P5 ;  /* 0x000000ffd7507207 */ /* 0x000fe20002800000 */
[----:B------:R-:W-:Y:S01]  /*2ea0*/  FMUL.FTZ R204, R213, UR17 ;  /* 0x00000011d5cc7c20 */ /* 0x000fe20008410000 */
[----:B------:R-:W-:Y:S01]  /*2eb0*/  LOP3.LUT P5, RZ, R144, 0xff000000, RZ, 0xc0, !PT ;  /* 0xff00000090ff7812 */ /* 0x000fe200078ac0ff */
[----:B------:R-:W-:Y:S01]  /*2ec0*/  FADD.FTZ R88, R119, -R84 ;  /* 0x8000005477587221 */ /* 0x000fe20000010000 */
[-CC-:B------:R-:W-:Y:S01]  /*2ed0*/  FFMA.FTZ R84, R115, R127.reuse, R128.reuse ;  /* 0x0000007f73547223 */ /* 0x180fe20000010080 */
[----:B------:R-:W-:Y:S01]  /*2ee0*/  FMUL.FTZ R201, R212, UR17 ;  /* 0x00000011d4c97c20 */ /* 0x000fe20008410000 */
[----:B------:R-:W-:Y:S01]  /*2ef0*/  SEL R218, R218, RZ, P5 ;  /* 0x000000ffdada7207 */ /* 0x000fe20002800000 */
[-C--:B------:R-:W-:Y:S01]  /*2f00*/  FFMA.FTZ R89, R116, R127.reuse, R128 ;  /* 0x0000007f74597223 */ /* 0x080fe20000010080 */
[----:B------:R-:W-:Y:S01]  /*2f10*/  LOP3.LUT P5, RZ, R144, 0xff0000, RZ, 0xc0, !PT ;  /* 0x00ff000090ff7812 */ /* 0x000fe200078ac0ff */
[----:B------:R-:W-:Y:S01]  /*2f20*/  FADD.FTZ R196, R121, -R84 ;  /* 0x8000005479c47221 */ /* 0x000fe20000010000 */
[----:B------:R-:W-:Y:S01]  /*2f30*/  FMUL.FTZ R189, R153, R88 ;  /* 0x0000005899bd7220 */ /* 0x000fe20000410000 */
[----:B------:R-:W-:Y:S01]  /*2f40*/  FADD.FTZ R118, R118, -R89 ;  /* 0x8000005976767221 */ /* 0x000fe20000010000 */
[----:B------:R-:W-:Y:S01]  /*2f50*/  SEL R217, R217, RZ, P5 ;  /* 0x000000ffd9d97207 */ /* 0x000fe20002800000 */
[-C--:B------:R-:W-:Y:S01]  /*2f60*/  FFMA.FTZ R88, R93, R127.reuse, R128 ;  /* 0x0000007f5d587223 */ /* 0x080fe20000010080 */
[----:B------:R-:W-:Y:S01]  /*2f70*/  LOP3.LUT P5, RZ, R144, 0xff00, RZ, 0xc0, !PT ;  /* 0x0000ff0090ff7812 */ /* 0x000fe200078ac0ff */
[----:B------:R-:W-:Y:S01]  /*2f80*/  @P2 FADD.FTZ R189, R53, R189 ;  /* 0x000000bd35bd2221 */ /* 0x000fe20000010000 */
[C---:B------:R-:W-:Y:S01]  /*2f90*/  FMUL.FTZ R197, R153.reuse, R118 ;  /* 0x0000007699c57220 */ /* 0x040fe20000410000 */
[----:B------:R-:W-:Y:S01]  /*2fa0*/  FMUL.FTZ R196, R153, R196 ;  /* 0x000000c499c47220 */ /* 0x000fe20000410000 */
[----:B------:R-:W-:Y:S01]  /*2fb0*/  SEL R216, R216, RZ, P5 ;  /* 0x000000ffd8d87207 */ /* 0x000fe20002800000 */
[----:B------:R-:W-:Y:S01]  /*2fc0*/  FMUL.FTZ R199, R189, UR17 ;  /* 0x00000011bdc77c20 */ /* 0x000fe20008410000 */
[----:B------:R-:W-:Y:S01]  /*2fd0*/  LOP3.LUT P5, RZ, R144, 0xff, RZ, 0xc0, !PT ;  /* 0x000000ff90ff7812 */ /* 0x000fe200078ac0ff */
[----:B------:R-:W-:Y:S01]  /*2fe0*/  @P2 FADD.FTZ R197, R55, R197 ;  /* 0x000000c537c52221 */ /* 0x000fe20000010000 */
[----:B------:R-:W-:Y:S01]  /*2ff0*/  FADD.FTZ R88, R95, -R88 ;  /* 0x800000585f587221 */ /* 0x000fe20000010000 */
[----:B------:R-:W-:Y:S01]  /*3000*/  @P2 FADD.FTZ R196, R54, R196 ;  /* 0x000000c436c42221 */ /* 0x000fe20000010000 */
[----:B------:R-:W-:Y:S01]  /*3010*/  SEL R215, R215, RZ, P5 ;  /* 0x000000ffd7d77207 */ /* 0x000fe20002800000 */
[----:B------:R-:W-:Y:S01]  /*3020*/  FMUL.FTZ R202, R197, UR17 ;  /* 0x00000011c5ca7c20 */ /* 0x000fe20008410000 */
[----:B------:R-:W-:Y:S01]  /*3030*/  LOP3.LUT P5, RZ, R186, 0xff00, RZ, 0xc0, !PT ;  /* 0x0000ff00baff7812 */ /* 0x000fe200078ac0ff */
[----:B------:R-:W-:Y:S01]  /*3040*/  FMUL.FTZ R195, R153, R88 ;  /* 0x0000005899c37220 */ /* 0x000fe20000410000 */
[----:B------:R-:W-:Y:S01]  /*3050*/  FMUL.FTZ R200, R196, UR17 ;  /* 0x00000011c4c87c20 */ /* 0x000fe20008410000 */
[-CC-:B------:R-:W-:Y:S01]  /*3060*/  FFMA.FTZ R93, R102, R127.reuse, R128.reuse ;  /* 0x0000007f665d7223 */ /* 0x180fe20000010080 */
[----:B------:R-:W-:Y:S01]  /*3070*/  SEL R85, R203, RZ, P5 ;  /* 0x000000ffcb557207 */ /* 0x000fe20002800000 */
[----:B------:R-:W-:Y:S01]  /*3080*/  @P2 FADD.FTZ R195, R52, R195 ;  /* 0x000000c334c32221 */ /* 0x000fe20000010000 */
[----:B------:R-:W-:Y:S01]  /*3090*/  LOP3.LUT P5, RZ, R186, 0xff000000, RZ, 0xc0, !PT ;  /* 0xff000000baff7812 */ /* 0x000fe200078ac0ff */
[-C--:B------:R-:W-:Y:S01]  /*30a0*/  FFMA.FTZ R102, R103, R127.reuse, R128 ;  /* 0x0000007f67667223 */ /* 0x080fe20000010080 */
[----:B------:R-:W-:Y:S01]  /*30b0*/  FADD.FTZ R130, R130, -R93 ;  /* 0x8000005d82827221 */ /* 0x000fe20000010000 */
[----:B------:R-:W-:Y:S01]  /*30c0*/  FMUL.FTZ R198, R195, UR17 ;  /* 0x00000011c3c67c20 */ /* 0x000fe20008410000 */
[----:B------:R-:W-:Y:S01]  /*30d0*/  SEL R87, R210, RZ, P5 ;  /* 0x000000ffd2577207 */ /* 0x000fe20002800000 */
[----:B------:R-:W-:Y:S01]  /*30e0*/  FADD.FTZ R102, R131, -R102 ;  /* 0x8000006683667221 */ /* 0x000fe20000010000 */
[----:B------:R-:W-:Y:S01]  /*30f0*/  LOP3.LUT P5, RZ, R186, 0xff0000, RZ, 0xc0, !PT ;  /* 0x00ff0000baff7812 */ /* 0x000fe200078ac0ff */
[----:B------:R-:W-:Y:S01]  /*3100*/  FMUL.FTZ R187, R153, R130 ;  /* 0x0000008299bb7220 */ /* 0x000fe20000410000 */
[-CC-:B------:R-:W-:Y:S01]  /*3110*/  FFMA.FTZ R116, R97, R127.reuse, R128.reuse ;  /* 0x0000007f61747223 */ /* 0x180fe20000010080 */
[----:B------:R-:W-:Y:S01]  /*3120*/  FMUL.FTZ R188, R153, R102 ;  /* 0x0000006699bc7220 */ /* 0x000fe20000410000 */
[----:B------:R-:W-:Y:S01]  /*3130*/  SEL R86, R204, RZ, P5 ;  /* 0x000000ffcc567207 */ /* 0x000fe20002800000 */
[----:B------:R-:W-:Y:S01]  /*3140*/  @P2 FADD.FTZ R187, R58, R187 ;  /* 0x000000bb3abb2221 */ /* 0x000fe20000010000 */
[----:B------:R-:W-:Y:S01]  /*3150*/  LOP3.LUT P5, RZ, R186, 0xff, RZ, 0xc0, !PT ;  /* 0x000000ffbaff7812 */ /* 0x000fe200078ac0ff */
[-CC-:B------:R-:W-:Y:S01]  /*3160*/  FFMA.FTZ R186, R98, R127.reuse, R128.reuse ;  /* 0x0000007f62ba7223 */ /* 0x180fe20000010080 */
[-C--:B------:R-:W-:Y:S01]  /*3170*/  FFMA.FTZ R98, R99, R127.reuse, R128 ;  /* 0x0000007f63627223 */ /* 0x080fe20000010080 */
[----:B------:R-:W-:Y:S01]  /*3180*/  @P2 FADD.FTZ R188, R59, R188 ;  /* 0x000000bc3bbc2221 */ /* 0x000fe20000010000 */
[----:B------:R-:W-:Y:S01]  /*3190*/  SEL R84, R201, RZ, P5 ;  /* 0x000000ffc9547207 */ /* 0x000fe20002800000 */
[----:B------:R-:W-:Y:S01]  /*31a0*/  FADD.FTZ R186, R101, -R186 ;  /* 0x800000ba65ba7221 */ /* 0x000fe20000010000 */
[----:B------:R-:W-:Y:S01]  /*31b0*/  LOP3.LUT P5, RZ, R145, 0xff000000, RZ, 0xc0, !PT ;  /* 0xff00000091ff7812 */ /* 0x000fe200078ac0ff */
[----:B------:R-:W-:Y:S01]  /*31c0*/  FADD.FTZ R98, R129, -R98 ;  /* 0x8000006281627221 */ /* 0x000fe20000010000 */
[----:B------:R-:W-:Y:S01]  /*31d0*/  FMUL.FTZ R99, R188, UR17 ;  /* 0x00000011bc637c20 */ /* 0x000fe20008410000 */
[----:B------:R-:W-:Y:S01]  /*31e0*/  FMUL.FTZ R186, R153, R186 ;  /* 0x000000ba99ba7220 */ /* 0x000fe20000410000 */
[----:B------:R-:W-:Y:S01]  /*31f0*/  SEL R210, R210, RZ, P5 ;  /* 0x000000ffd2d27207 */ /* 0x000fe20002800000 */
[----:B------:R-:W-:Y:S01]  /*3200*/  FMUL.FTZ R181, R187, UR17 ;  /* 0x00000011bbb57c20 */ /* 0x000fe20008410000 */
[C---:B------:R-:W-:Y:S01]  /*3210*/  LOP3.LUT P5, RZ, R145.reuse, 0xff0000, RZ, 0xc0, !PT ;  /* 0x00ff000091ff7812 */ /* 0x040fe200078ac0ff */
[----:B------:R-:W-:Y:S01]  /*3220*/  @P2 FADD.FTZ R186, R56, R186 ;  /* 0x000000ba38ba2221 */ /* 0x000fe20000010000 */
[-CC-:B------:R-:W-:Y:S01]  /*3230*/  FFMA.FTZ R102, R94, R127.reuse, R128.reuse ;  /* 0x0000007f5e667223 */ /* 0x180fe20000010080 */
[----:B------:R-:W-:Y:S01]  /*3240*/  FFMA.FTZ R101, R92, R127, R128 ;  /* 0x0000007f5c657223 */ /* 0x000fe20000010080 */
[----:B------:R-:W-:Y:S01]  /*3250*/  SEL R204, R204, RZ, P5 ;  /* 0x000000ffcccc7207 */ /* 0x000fe20002800000 */
[----:B------:R-:W-:Y:S01]  /*3260*/  FMUL.FTZ R170, R186, UR17 ;  /* 0x00000011baaa7c20 */ /* 0x000fe20008410000 */
[----:B------:R-:W-:Y:S01]  /*3270*/  LOP3.LUT P5, RZ, R145, 0xff00, RZ, 0xc0, !PT ;  /* 0x0000ff0091ff7812 */ /* 0x000fe200078ac0ff */
[----:B------:R-:W-:Y:S01]  /*3280*/  FADD.FTZ R102, R133, -R102 ;  /* 0x8000006685667221 */ /* 0x000fe20000010000 */
[----:B------:R-:W-:Y:S01]  /*3290*/  FADD.FTZ R116, R135, -R116 ;  /* 0x8000007487747221 */ /* 0x000fe20000010000 */
[----:B------:R-:W-:-:S02]  /*32a0*/  LOP3.LUT P6, RZ, R183, 0xff0000, RZ, 0xc0, !PT ;  /* 0x00ff0000b7ff7812 */ /* 0x000fc400078cc0ff */
[----:B------:R-:W-:Y:S01]  /*32b0*/  SEL R203, R203, RZ, P5 ;  /* 0x000000ffcbcb7207 */ /* 0x000fe20002800000 */
[----:B------:R-:W-:Y:S01]  /*32c0*/  FMUL.FTZ R129, R153, R102 ;  /* 0x0000006699817220 */ /* 0x000fe20000410000 */
[----:B------:R-:W-:Y:S01]  /*32d0*/  LOP3.LUT P5, RZ, R145, 0xff, RZ, 0xc0, !PT ;  /* 0x000000ff91ff7812 */ /* 0x000fe200078ac0ff */
[----:B------:R-:W-:Y:S02]  /*32e0*/  FMUL.FTZ R132, R153, R116 ;  /* 0x0000007499847220 */ /* 0x000fe40000410000 */
[----:B------:R-:W-:Y:S01]  /*32f0*/  @P2 FADD.FTZ R129, R61, R129 ;  /* 0x000000813d812221 */ /* 0x000fe20000010000 */
[----:B------:R-:W-:Y:S01]  /*3300*/  SEL R201, R201, RZ, P5 ;  /* 0x000000ffc9c97207 */ /* 0x000fe20002800000 */
[----:B------:R-:W-:Y:S01]  /*3310*/  @P2 FADD.FTZ R132, R63, R132 ;  /* 0x000000843f842221 */ /* 0x000fe20000010000 */
[----:B------:R-:W-:-:S03]  /*3320*/  LOP3.LUT P5, RZ, R185, 0xff00, RZ, 0xc0, !PT ;  /* 0x0000ff00b9ff7812 */ /* 0x000fc600078ac0ff */
[----:B------:R-:W-:Y:S01]  /*3330*/  FMUL.FTZ R171, R132, UR17 ;  /* 0x0000001184ab7c20 */ /* 0x000fe20008410000 */
[----:B------:R-:W-:Y:S02]  /*3340*/  SEL R89, R199, RZ, P5 ;  /* 0x000000ffc7597207 */ /* 0x000fe40002800000 */
[----:B------:R-:W-:-:S04]  /*3350*/  LOP3.LUT P5, RZ, R185, 0xff000000, RZ, 0xc0, !PT ;  /* 0xff000000b9ff7812 */ /* 0x000fc800078ac0ff */
[----:B------:R-:W-:Y:S02]  /*3360*/  SEL R91, R202, RZ, P5 ;  /* 0x000000ffca5b7207 */ /* 0x000fe40002800000 */
[----:B------:R-:W-:-:S04]  /*3370*/  LOP3.LUT P5, RZ, R185, 0xff0000, RZ, 0xc0, !PT ;  /* 0x00ff0000b9ff7812 */ /* 0x000fc800078ac0ff */
[----:B------:R-:W-:Y:S02]  /*3380*/  SEL R90, R200, RZ, P5 ;  /* 0x000000ffc85a7207 */ /* 0x000fe40002800000 */
[----:B------:R-:W-:Y:S01]  /*3390*/  LOP3.LUT P5, RZ, R185, 0xff, RZ, 0xc0, !PT ;  /* 0x000000ffb9ff7812 */ /* 0x000fe200078ac0ff */
[----:B------:R-:W-:Y:S01]  /*33a0*/  FMUL.FTZ R185, R153, R98 ;  /* 0x0000006299b97220 */ /* 0x000fe20000410000 */
[----:B------:R-:W-:Y:S01]  /*33b0*/  FADD.FTZ R98, R134, -R101 ;  /* 0x8000006586627221 */ /* 0x000fe20000010000 */
[----:B------:R-:W-:Y:S01]  /*33c0*/  FFMA.FTZ R101, R96, R127, R128 ;  /* 0x0000007f60657223 */ /* 0x000fe20000010080 */
[----:B------:R-:W-:Y:S01]  /*33d0*/  SEL R88, R198, RZ, P5 ;  /* 0x000000ffc6587207 */ /* 0x000fe20002800000 */
[----:B------:R-:W-:Y:S01]  /*33e0*/  @P2 FADD.FTZ R185, R57, R185 ;  /* 0x000000b939b92221 */ /* 0x000fe20000010000 */
[----:B------:R-:W-:Y:S01]  /*33f0*/  LOP3.LUT P5, RZ, R146, 0xff000000, RZ, 0xc0, !PT ;  /* 0xff00000092ff7812 */ /* 0x000fe200078ac0ff */
[----:B------:R-:W-:Y:S01]  /*3400*/  FADD.FTZ R100, R100, -R101 ;  /* 0x8000006564647221 */ /* 0x000fe20000010000 */
[----:B------:R-:W-:Y:S01]  /*3410*/  FMUL.FTZ R134, R129, UR17 ;  /* 0x0000001181867c20 */ /* 0x000fe20008410000 */
[----:B------:R-:W-:Y:S01]  /*3420*/  FMUL.FTZ R180, R185, UR17 ;  /* 0x00000011b9b47c20 */ /* 0x000fe20008410000 */
[----:B------:R-:W-:Y:S01]  /*3430*/  SEL R202, R202, RZ, P5 ;  /* 0x000000ffcaca7207 */ /* 0x000fe20002800000 */
[C---:B------:R-:W-:Y:S01]  /*3440*/  FMUL.FTZ R130, R153.reuse, R100 ;  /* 0x0000006499827220 */ /* 0x040fe20000410000 */
[----:B------:R-:W-:Y:S01]  /*3450*/  LOP3.LUT P5, RZ, R146, 0xff0000, RZ, 0xc0, !PT ;  /* 0x00ff000092ff7812 */ /* 0x000fe200078ac0ff */
[----:B------:R-:W-:-:S02]  /*3460*/  FMUL.FTZ R131, R153, R98 ;  /* 0x0000006299837220 */ /* 0x000fc40000410000 */
[----:B------:R-:W-:Y:S01]  /*3470*/  @P2 FADD.FTZ R130, R60, R130 ;  /* 0x000000823c822221 */ /* 0x000fe20000010000 */
[----:B------:R-:W-:Y:S01]  /*3480*/  SEL R200, R200, RZ, P5 ;  /* 0x000000ffc8c87207 */ /* 0x000fe20002800000 */
[----:B------:R-:W-:Y:S01]  /*3490*/  @P2 FADD.FTZ R131, R62, R131 ;  /* 0x000000833e832221 */ /* 0x000fe20000010000 */
[----:B------:R-:W-:Y:S01]  /*34a0*/  LOP3.LUT P5, RZ, R146, 0xff00, RZ, 0xc0, !PT ;  /* 0x0000ff0092ff7812 */ /* 0x000fe200078ac0ff */
[----:B------:R-:W-:Y:S02]  /*34b0*/  FMUL.FTZ R133, R130, UR17 ;  /* 0x0000001182857c20 */ /* 0x000fe40008410000 */
[----:B------:R-:W-:Y:S01]  /*34c0*/  FMUL.FTZ R135, R131, UR17 ;  /* 0x0000001183877c20 */ /* 0x000fe20008410000 */
[----:B------:R-:W-:Y:S02]  /*34d0*/  SEL R199, R199, RZ, P5 ;  /* 0x000000ffc7c77207 */ /* 0x000fe40002800000 */
[----:B------:R-:W-:Y:S02]  /*34e0*/  LOP3.LUT P5, RZ, R146, 0xff, RZ, 0xc0, !PT ;  /* 0x000000ff92ff7812 */ /* 0x000fe400078ac0ff */
[----:B------:R-:W-:-:S02]  /*34f0*/  SEL R98, R135, RZ, P6 ;  /* 0x000000ff87627207 */ /* 0x000fc40003000000 */
        /* <DEDUP_REMOVED lines=36> */
[----:B------:R-:W-:Y:S02]  /*3740*/  SEL R100, R122, R76, P5 ;  /* 0x0000004c7a647207 */ /* 0x000fe40002800000 */
[----:B------:R-:W-:-:S03]  /*3750*/  @P1 IADD3 R122, P6, R182, R154, RZ ;  /* 0x0000009ab67a1210 */ /* 0x000fc60007fde0ff */
[----:B------:R0:W-:Y:S01]  /*3760*/  @P1 STG.E.128 desc[UR4][R112.64], R100 ;  /* 0x0000006470001986 */ /* 0x0001e2000c101d04 */
[----:B------:R-:W-:Y:S02]  /*3770*/  @P1 IADD3.X R123, R179, R155, RZ, P6, !PT ;  /* 0x0000009bb37b1210 */ /* 0x000fe400037fe4ff */
[----:B------:R-:W-:-:S04]  /*3780*/  IADD3 R118, P6, R178, UR20, RZ ;  /* 0x00000014b2767c10 */ /* 0x000fc8000ffde0ff */
[----:B------:R-:W-:Y:S01]  /*3790*/  IADD3.X R119, R177, UR21, RZ, P6, !PT ;  /* 0x00000015b1777c10 */ /* 0x000fe2000b7fe4ff */
[----:B------:R-:W-:Y:S08]  /*37a0*/  @!P3 BRA `(.L_x_3059) ;  /* 0x00000000001cb947 */ /* 0x000ff00003800000 */
[----:B------:R-:W-:Y:S02]  /*37b0*/  IADD3 R182, P6, R182, UR18, RZ ;  /* 0x00000012b6b67c10 */ /* 0x000fe4000ffde0ff */
[----:B0-----:R-:W-:Y:S02]  /*37c0*/  SEL R103, R219, R75, P4 ;  /* 0x0000004bdb677207 */ /* 0x001fe40002000000 */
[----:B------:R-:W-:Y:S02]  /*37d0*/  IADD3.X R183, R179, UR19, RZ, P6, !PT ;  /* 0x00000013b3b77c10 */ /* 0x000fe4000b7fe4ff */
[----:B------:R-:W-:Y:S02]  /*37e0*/  SEL R102, R220, R74, P4 ;  /* 0x0000004adc667207 */ /* 0x000fe40002000000 */
[----:B------:R-:W-:Y:S02]  /*37f0*/  SEL R101, R114, R73, P4 ;  /* 0x0000004972657207 */ /* 0x000fe40002000000 */
[----:B------:R-:W-:-:S05]  /*3800*/  SEL R100, R120, R72, P4 ;  /* 0x0000004878647207 */ /* 0x000fca0002000000 */
[----:B------:R1:W-:Y:S02]  /*3810*/  STG.E.128 desc[UR4][R182.64], R100 ;  /* 0x00000064b6007986 */ /* 0x0003e4000c101d04 */
.L_x_3059:
[----:B------:R-:W-:Y:S01]  /*3820*/  @P1 IADD3 R120, P6, R178, R154, RZ ;  /* 0x0000009ab2781210 */ /* 0x000fe20007fde0ff */
[----:B------:R2:W-:Y:S04]  /*3830*/  STG.E.128 desc[UR4][R108.64], R80 ;  /* 0x000000506c007986 */ /* 0x0005e8000c101d04 */
[----:B------:R-:W-:Y:S01]  /*3840*/  @P1 IMAD.X R121, R177, 0x1, R155, P6 ;  /* 0x00000001b1791824 */ /* 0x000fe200030e069b */
[----:B------:R-:W-:-:S04]  /*3850*/  IADD3 R114, P6, R175, UR20, RZ ;  /* 0x00000014af727c10 */ /* 0x000fc8000ffde0ff */
[----:B------:R-:W-:Y:S02]  /*3860*/  IADD3.X R115, R176, UR21, RZ, P6, !PT ;  /* 0x00000015b0737c10 */ /* 0x000fe4000b7fe4ff */
[----:B------:R-:W-:-:S04]  /*3870*/  @P1 IADD3 R116, P6, R175, R154, RZ ;  /* 0x0000009aaf741210 */ /* 0x000fc80007fde0ff */
[----:B------:R-:W-:Y:S02]  /*3880*/  @P1 IADD3.X R117, R176, R155, RZ, P6, !PT ;  /* 0x0000009bb0751210 */ /* 0x000fe400037fe4ff */
[----:B0-----:R-:W-:Y:S02]  /*3890*/  IADD3 R112, P6, R173, UR20, RZ ;  /* 0x00000014ad707c10 */ /* 0x001fe4000ffde0ff */
[----:B--2---:R-:W-:Y:S02]  /*38a0*/  SEL R83, R218, R79, P5 ;  /* 0x0000004fda537207 */ /* 0x004fe40002800000 */
[----:B------:R-:W-:Y:S02]  /*38b0*/  SEL R82, R217, R78, P5 ;  /* 0x0000004ed9527207 */ /* 0x000fe40002800000 */
[----:B------:R-:W-:Y:S02]  /*38c0*/  SEL R81, R216, R77, P5 ;  /* 0x0000004dd8517207 */ /* 0x000fe40002800000 */
[----:B------:R-:W-:-:S02]  /*38d0*/  SEL R80, R215, R76, P5 ;  /* 0x0000004cd7507207 */ /* 0x000fc40002800000 */
[C---:B------:R-:W-:Y:S02]  /*38e0*/  IADD3.X R113, R174.reuse, UR21, RZ, P6, !PT ;  /* 0x00000015ae717c10 */ /* 0x040fe4000b7fe4ff */
[----:B------:R-:W-:Y:S01]  /*38f0*/  @P1 IADD3 R108, P6, R173, R154, RZ ;  /* 0x0000009aad6c1210 */ /* 0x000fe20007fde0ff */
[----:B------:R0:W-:Y:S03]  /*3900*/  @P1 STG.E.128 desc[UR4][R122.64], R80 ;  /* 0x000000507a001986 */ /* 0x0001e6000c101d04 */
[----:B------:R-:W-:Y:S02]  /*3910*/  @P1 IADD3.X R109, R174, R155, RZ, P6, !PT ;  /* 0x0000009bae6d1210 */ /* 0x000fe400037fe4ff */
[----:B-1----:R-:W-:-:S04]  /*3920*/  IADD3 R100, P6, R167, UR20, RZ ;  /* 0x00000014a7647c10 */ /* 0x002fc8000ffde0ff */
[----:B------:R-:W-:Y:S02]  /*3930*/  IADD3.X R101, R168, UR21, RZ, P6, !PT ;  /* 0x00000015a8657c10 */ /* 0x000fe4000b7fe4ff */
[----:B------:R-:W-:-:S05]  /*3940*/  @P1 IADD3 R102, P6, R167, R154, RZ ;  /* 0x0000009aa7661210 */ /* 0x000fca0007fde0ff */
[----:B------:R-:W-:Y:S01]  /*3950*/  @P1 IMAD.X R103, R168, 0x1, R155, P6 ;  /* 0x00000001a8671824 */ /* 0x000fe200030e069b */
[----:B------:R-:W-:Y:S07]  /*3960*/  @!P3 BRA `(.L_x_3060) ;  /* 0x00000000001cb947 */ /* 0x000fee0003800000 */
[----:B------:R-:W-:Y:S02]  /*3970*/  IADD3 R178, P6, R178, UR18, RZ ;  /* 0x00000012b2b27c10 */ /* 0x000fe4000ffde0ff */
[----:B0-----:R-:W-:Y:S02]  /*3980*/  SEL R83, R214, R75, P4 ;  /* 0x0000004bd6537207 */ /* 0x001fe40002000000 */
[----:B------:R-:W-:Y:S02]  /*3990*/  IADD3.X R179, R177, UR19, RZ, P6, !PT ;  /* 0x00000013b1b37c10 */ /* 0x000fe4000b7fe4ff */
[----:B------:R-:W-:Y:S02]  /*39a0*/  SEL R82, R213, R74, P4 ;  /* 0x0000004ad5527207 */ /* 0x000fe40002000000 */
[----:B------:R-:W-:Y:S02]  /*39b0*/  SEL R81, R211, R73, P4 ;  /* 0x00000049d3517207 */ /* 0x000fe40002000000 */
[----:B------:R-:W-:-:S05]  /*39c0*/  SEL R80, R212, R72, P4 ;  /* 0x00000048d4507207 */ /* 0x000fca0002000000 */
[----:B------:R1:W-:Y:S02]  /*39d0*/  STG.E.128 desc[UR4][R178.64], R80 ;  /* 0x00000050b2007986 */ /* 0x0003e4000c101d04 */
.L_x_3060:
[----:B------:R2:W-:Y:S01]  /*39e0*/  STG.E.128 desc[UR4][R118.64], R84 ;  /* 0x0000005476007986 */ /* 0x0005e2000c101d04 */
[----:B01----:R-:W-:Y:S02]  /*39f0*/  SEL R83, R202, R79, P5 ;  /* 0x0000004fca537207 */ /* 0x003fe40002800000 */
[----:B------:R-:W-:Y:S02]  /*3a00*/  SEL R82, R200, R78, P5 ;  /* 0x0000004ec8527207 */ /* 0x000fe40002800000 */
[----:B------:R-:W-:Y:S02]  /*3a10*/  SEL R81, R199, R77, P5 ;  /* 0x0000004dc7517207 */ /* 0x000fe40002800000 */
[----:B------:R-:W-:Y:S02]  /*3a20*/  SEL R80, R198, R76, P5 ;  /* 0x0000004cc6507207 */ /* 0x000fe40002800000 */
[----:B--2---:R-:W-:Y:S02]  /*3a30*/  SEL R87, R210, R79, P5 ;  /* 0x0000004fd2577207 */ /* 0x004fe40002800000 */
[----:B------:R-:W-:-:S02]  /*3a40*/  SEL R86, R204, R78, P5 ;  /* 0x0000004ecc567207 */ /* 0x000fc40002800000 */
        /* <DEDUP_REMOVED lines=11> */
.L_x_3061:
[----:B------:R2:W-:Y:S04]  /*3b00*/  STG.E.128 desc[UR4][R114.64], R88 ;  /* 0x0000005872007986 */ /* 0x0005e8000c101d04 */
[----:B------:R2:W-:Y:S01]  /*3b10*/  @P1 STG.E.128 desc[UR4][R116.64], R80 ;  /* 0x0000005074001986 */ /* 0x0005e2000c101d04 */
[----:B------:R-:W-:Y:S05]  /*3b20*/  @!P3 BRA `(.L_x_3062) ;  /* 0x00000000001cb947 */ /* 0x000fea0003800000 */
[----:B01----:R-:W-:Y:S02]  /*3b30*/  IADD3 R84, P6, R173, UR18, RZ ;  /* 0x00000012ad547c10 */ /* 0x003fe4000ffde0ff */
[----:B--2---:R-:W-:Y:S02]  /*3b40*/  SEL R83, R188, R75, P4 ;  /* 0x0000004bbc537207 */ /* 0x004fe40002000000 */
[----:B------:R-:W-:Y:S02]  /*3b50*/  IADD3.X R85, R174, UR19, RZ, P6, !PT ;  /* 0x00000013ae557c10 */ /* 0x000fe4000b7fe4ff */
[----:B------:R-:W-:Y:S02]  /*3b60*/  SEL R82, R187, R74, P4 ;  /* 0x0000004abb527207 */ /* 0x000fe40002000000 */
[----:B------:R-:W-:Y:S02]  /*3b70*/  SEL R81, R185, R73, P4 ;  /* 0x00000049b9517207 */ /* 0x000fe40002000000 */
[----:B------:R-:W-:-:S05]  /*3b80*/  SEL R80, R186, R72, P4 ;  /* 0x00000048ba507207 */ /* 0x000fca0002000000 */
[----:B------:R3:W-:Y:S02]  /*3b90*/  STG.E.128 desc[UR4][R84.64], R80 ;  /* 0x0000005054007986 */ /* 0x0007e4000c101d04 */
.L_x_3062:
[----:B01----:R-:W-:Y:S01]  /*3ba0*/  SEL R87, R184, R79, P5 ;  /* 0x0000004fb8577207 */ /* 0x003fe20002800000 */
[----:B------:R0:W-:Y:S01]  /*3bb0*/  STG.E.128 desc[UR4][R112.64], R92 ;  /* 0x0000005c70007986 */ /* 0x0001e2000c101d04 */
[----:B------:R-:W-:Y:S02]  /*3bc0*/  SEL R86, R181, R78, P5 ;  /* 0x0000004eb5567207 */ /* 0x000fe40002800000 */
[----:B---3--:R-:W-:Y:S02]  /*3bd0*/  SEL R85, R180, R77, P5 ;  /* 0x0000004db4557207 */ /* 0x008fe40002800000 */
[----:B------:R-:W-:Y:S02]  /*3be0*/  SEL R84, R170, R76, P5 ;  /* 0x0000004caa547207 */ /* 0x000fe40002800000 */
[----:B--2---:R-:W-:Y:S02]  /*3bf0*/  SEL R83, R171, R79, P5 ;  /* 0x0000004fab537207 */ /* 0x004fe40002800000 */
[----:B------:R-:W-:Y:S01]  /*3c00*/  SEL R82, R135, R78, P5 ;  /* 0x0000004e87527207 */ /* 0x000fe20002800000 */
[----:B------:R0:W-:Y:S01]  /*3c10*/  @P1 STG.E.128 desc[UR4][R108.64], R84 ;  /* 0x000000546c001986 */ /* 0x0001e2000c101d04 */
[----:B------:R-:W-:-:S02]  /*3c20*/  SEL R81, R134, R77, P5 ;  /* 0x0000004d86517207 */ /* 0x000fc40002800000 */
[----:B------:R-:W-:Y:S01]  /*3c30*/  SEL R80, R133, R76, P5 ;  /* 0x0000004c85507207 */ /* 0x000fe20002800000 */
[----:B------:R-:W-:Y:S06]  /*3c40*/  @!P3 BRA `(.L_x_3063) ;  /* 0x00000000001cb947 */ /* 0x000fec0003800000 */
[----:B------:R-:W-:Y:S02]  /*3c50*/  IADD3 R88, P6, R167, UR18, RZ ;  /* 0x00000012a7587c10 */ /* 0x000fe4000ffde0ff */
[----:B0-----:R-:W-:Y:S02]  /*3c60*/  SEL R87, R132, R75, P4 ;  /* 0x0000004b84577207 */ /* 0x001fe40002000000 */
[----:B------:R-:W-:Y:S02]  /*3c70*/  IADD3.X R89, R168, UR19, RZ, P6, !PT ;  /* 0x00000013a8597c10 */ /* 0x000fe4000b7fe4ff */
[----:B------:R-:W-:Y:S02]  /*3c80*/  SEL R86, R131, R74, P4 ;  /* 0x0000004a83567207 */ /* 0x000fe40002000000 */
[----:B------:R-:W-:Y:S02]  /*3c90*/  SEL R85, R129, R73, P4 ;  /* 0x0000004981557207 */ /* 0x000fe40002000000 */
[----:B------:R-:W-:-:S05]  /*3ca0*/  SEL R84, R130, R72, P4 ;  /* 0x0000004882547207 */ /* 0x000fca0002000000 */
[----:B------:R1:W-:Y:S02]  /*3cb0*/  STG.E.128 desc[UR4][R88.64], R84 ;  /* 0x0000005458007986 */ /* 0x0003e4000c101d04 */
.L_x_3063:
[----:B------:R2:W-:Y:S01]  /*3cc0*/  STG.E.128 desc[UR4][R100.64], R96 ;  /* 0x0000006064007986 */ /* 0x0005e2000c101d04 */
[-CC-:B------:R-:W-:Y:S01]  /*3cd0*/  FFMA.FTZ R111, R111, R127.reuse, R128.reuse ;  /* 0x0000007f6f6f7223 */ /* 0x180fe20000010080 */
        /* <DEDUP_REMOVED lines=8> */
[C---:B01----:R-:W-:Y:S01]  /*3d60*/  FMUL.FTZ R87, R153.reuse, R136 ;  /* 0x0000008899577220 */ /* 0x043fe20000410000 */
        /* <DEDUP_REMOVED lines=15> */
.L_x_3064:
[----:B------:R-:W-:Y:S01]  /*3e60*/  IADD3 R92, P6, R159, UR20, RZ ;  /* 0x000000149f5c7c10 */ /* 0x000fe2000ffde0ff */
[----:B0-2---:R-:W-:Y:S01]  /*3e70*/  FMUL.FTZ R83, R126, UR17 ;  /* 0x000000117e537c20 */ /* 0x005fe20008410000 */
[----:B------:R-:W-:Y:S01]  /*3e80*/  FMUL.FTZ R82, R89, UR17 ;  /* 0x0000001159527c20 */ /* 0x000fe20008410000 */
[----:B------:R-:W-:Y:S01]  /*3e90*/  FMUL.FTZ R81, R124, UR17 ;  /* 0x000000117c517c20 */ /* 0x000fe20008410000 */
[----:B------:R-:W-:Y:S01]  /*3ea0*/  IADD3.X R93, R160, UR21, RZ, P6, !PT ;  /* 0x00000015a05d7c10 */ /* 0x000fe2000b7fe4ff */
[----:B------:R-:W-:Y:S01]  /*3eb0*/  FMUL.FTZ R80, R87, UR17 ;  /* 0x0000001157507c20 */ /* 0x000fe20008410000 */
[----:B------:R-:W-:Y:S01]  /*3ec0*/  @P1 IADD3 R94, P6, R159, R154, RZ ;  /* 0x0000009a9f5e1210 */ /* 0x000fe20007fde0ff */
[-CC-:B------:R-:W-:Y:S01]  /*3ed0*/  FFMA.FTZ R85, R104, R127.reuse, R128.reuse ;  /* 0x0000007f68557223 */ /* 0x180fe20000010080 */
[-CC-:B------:R-:W-:Y:S01]  /*3ee0*/  FFMA.FTZ R86, R107, R127.reuse, R128.reuse ;  /* 0x0000007f6b567223 */ /* 0x180fe20000010080 */
[----:B------:R-:W-:Y:S01]  /*3ef0*/  FFMA.FTZ R105, R105, R127, R128 ;  /* 0x0000007f69697223 */ /* 0x000fe20000010080 */
[----:B------:R-:W-:Y:S01]  /*3f00*/  @P1 IADD3.X R95, R160, R155, RZ, P6, !PT ;  /* 0x0000009ba05f1210 */ /* 0x000fe200037fe4ff */
[----:B------:R-:W-:Y:S01]  /*3f10*/  FADD.FTZ R140, R140, -R85 ;  /* 0x800000558c8c7221 */ /* 0x000fe20000010000 */
[----:B------:R-:W-:Y:S01]  /*3f20*/  LOP3.LUT P6, RZ, R149, 0xff000000, RZ, 0xc0, !PT ;  /* 0xff00000095ff7812 */ /* 0x000fe200078cc0ff */
[----:B------:R-:W-:Y:S01]  /*3f30*/  FADD.FTZ R86, R141, -R86 ;  /* 0x800000568d567221 */ /* 0x000fe20000010000 */
[----:B------:R-:W-:Y:S01]  /*3f40*/  FADD.FTZ R142, R142, -R105 ;  /* 0x800000698e8e7221 */ /* 0x000fe20000010000 */
[----:B------:R-:W-:Y:S01]  /*3f50*/  FMUL.FTZ R91, R153, R140 ;  /* 0x0000008c995b7220 */ /* 0x000fe20000410000 */
[----:B------:R-:W-:Y:S01]  /*3f60*/  SEL R88, R83, RZ, P6 ;  /* 0x000000ff53587207 */ /* 0x000fe20003000000 */
[----:B------:R-:W-:Y:S01]  /*3f70*/  FMUL.FTZ R90, R153, R86 ;  /* 0x00000056995a7220 */ /* 0x000fe20000410000 */
[----:B------:R-:W-:Y:S01]  /*3f80*/  LOP3.LUT P6, RZ, R149, 0xff0000, RZ, 0xc0, !PT ;  /* 0x00ff000095ff7812 */ /* 0x000fe200078cc0ff */
[----:B------:R-:W-:Y:S01]  /*3f90*/  @P2 FADD.FTZ R91, R68, R91 ;  /* 0x0000005b445b2221 */ /* 0x000fe20000010000 */
[----:B------:R-:W-:Y:S01]  /*3fa0*/  FFMA.FTZ R106, R106, R127, R128 ;  /* 0x0000007f6a6a7223 */ /* 0x000fe20000010080 */
[----:B------:R-:W-:Y:S01]  /*3fb0*/  @P2 FADD.FTZ R90, R69, R90 ;  /* 0x0000005a455a2221 */ /* 0x000fe20000010000 */
[----:B------:R-:W-:Y:S01]  /*3fc0*/  SEL R89, R82, RZ, P6 ;  /* 0x000000ff52597207 */ /* 0x000fe20003000000 */
[----:B------:R-:W-:Y:S01]  /*3fd0*/  FMUL.FTZ R84, R91, UR17 ;  /* 0x000000115b547c20 */ /* 0x000fe20008410000 */
[----:B------:R-:W-:Y:S01]  /*3fe0*/  LOP3.LUT P6, RZ, R149, 0xff00, RZ, 0xc0, !PT ;  /* 0x0000ff0095ff7812 */ /* 0x000fe200078cc0ff */
[----:B------:R-:W-:Y:S01]  /*3ff0*/  FMUL.FTZ R85, R90, UR17 ;  /* 0x000000115a557c20 */ /* 0x000fe20008410000 */
[----:B------:R-:W-:Y:S01]  /*4000*/  FMUL.FTZ R97, R153, R142 ;  /* 0x0000008e99617220 */ /* 0x000fe20000410000 */
[----:B------:R-:W-:Y:S01]  /*4010*/  FADD.FTZ R106, R143, -R106 ;  /* 0x8000006a8f6a7221 */ /* 0x000fe20000010000 */
[----:B------:R-:W-:-:S02]  /*4020*/  SEL R100, R81, RZ, P6 ;  /* 0x000000ff51647207 */ /* 0x000fc40003000000 */
[----:B------:R-:W-:Y:S01]  /*4030*/  LOP3.LUT P6, RZ, R149, 0xff, RZ, 0xc0, !PT ;  /* 0x000000ff95ff7812 */ /* 0x000fe200078cc0ff */
[----:B------:R-:W-:Y:S01]  /*4040*/  @P2 FADD.FTZ R97, R70, R97 ;  /* 0x0000006146612221 */ /* 0x000fe20000010000 */
[----:B------:R-:W-:Y:S01]  /*4050*/  FMUL.FTZ R106, R153, R106 ;  /* 0x0000006a996a7220 */ /* 0x000fe20000410000 */
[----:B------:R-:W-:Y:S02]  /*4060*/  SEL R72, R91, R72, P4 ;  /* 0x000000485b487207 */ /* 0x000fe40002000000 */
[----:B------:R-:W-:Y:S01]  /*4070*/  SEL R87, R80, RZ, P6 ;  /* 0x000000ff50577207 */ /* 0x000fe20003000000 */
[----:B------:R-:W-:Y:S01]  /*4080*/  FMUL.FTZ R96, R97, UR17 ;  /* 0x0000001161607c20 */ /* 0x000fe20008410000 */
[----:B------:R-:W-:Y:S01]  /*4090*/  LOP3.LUT P6, RZ, R157, 0xff00, RZ, 0xc0, !PT ;  /* 0x0000ff009dff7812 */ /* 0x000fe200078cc0ff */
[----:B------:R-:W-:Y:S01]  /*40a0*/  @P2 FADD.FTZ R106, R71, R106 ;  /* 0x0000006a476a2221 */ /* 0x000fe20000010000 */
[----:B------:R-:W-:Y:S02]  /*40b0*/  LOP3.LUT P2, RZ, R150, 0xff0000, RZ, 0xc0, !PT ;  /* 0x00ff000096ff7812 */ /* 0x000fe4000784c0ff */
[----:B------:R-:W-:Y:S01]  /*40c0*/  SEL R81, R81, RZ, P6 ;  /* 0x000000ff51517207 */ /* 0x000fe20003000000 */
[----:B------:R-:W-:Y:S01]  /*40d0*/  FMUL.FTZ R104, R106, UR17 ;  /* 0x000000116a687c20 */ /* 0x000fe20008410000 */
[----:B------:R-:W-:-:S02]  /*40e0*/  LOP3.LUT P6, RZ, R157, 0xff000000, RZ, 0xc0, !PT ;  /* 0xff0000009dff7812 */ /* 0x000fc400078cc0ff */
[----:B------:R-:W-:Y:S02]  /*40f0*/  SEL R103, R96, RZ, P2 ;  /* 0x000000ff60677207 */ /* 0x000fe40001000000 */
[----:B------:R-:W-:Y:S02]  /*4100*/  SEL R83, R83, RZ, P6 ;  /* 0x000000ff53537207 */ /* 0x000fe40003000000 */
[C---:B------:R-:W-:Y:S02]  /*4110*/  LOP3.LUT P6, RZ, R157.reuse, 0xff0000, RZ, 0xc0, !PT ;  /* 0x00ff00009dff7812 */ /* 0x040fe400078cc0ff */
[----:B------:R-:W-:Y:S02]  /*4120*/  LOP3.LUT P2, RZ, R150, 0xff000000, RZ, 0xc0, !PT ;  /* 0xff00000096ff7812 */ /* 0x000fe4000784c0ff */
[----:B------:R-:W-:Y:S02]  /*4130*/  SEL R82, R82, RZ, P6 ;  /* 0x000000ff52527207 */ /* 0x000fe40003000000 */
[----:B------:R-:W-:-:S02]  /*4140*/  LOP3.LUT P6, RZ, R157, 0xff, RZ, 0xc0, !PT ;  /* 0x000000ff9dff7812 */ /* 0x000fc400078cc0ff */
[----:B------:R-:W-:Y:S02]  /*4150*/  SEL R73, R90, R73, P4 ;  /* 0x000000495a497207 */ /* 0x000fe40002000000 */
[----:B------:R-:W-:Y:S02]  /*4160*/  SEL R80, R80, RZ, P6 ;  /* 0x000000ff50507207 */ /* 0x000fe40003000000 */
[----:B------:R-:W-:Y:S02]  /*4170*/  LOP3.LUT P6, RZ, R150, 0xff, RZ, 0xc0, !PT ;  /* 0x000000ff96ff7812 */ /* 0x000fe400078cc0ff */
[----:B------:R-:W-:Y:S01]  /*4180*/  SEL R74, R97, R74, P4 ;  /* 0x0000004a614a7207 */ /* 0x000fe20002000000 */
[----:B------:R0:W-:Y:S01]  /*4190*/  STG.E.128 desc[UR4][R92.64], R80 ;  /* 0x000000505c007986 */ /* 0x0001e2000c101d04 */
[----:B------:R-:W-:Y:S02]  /*41a0*/  SEL R101, R84, RZ, P6 ;  /* 0x000000ff54657207 */ /* 0x000fe40003000000 */
[----:B------:R-:W-:-:S02]  /*41b0*/  LOP3.LUT P6, RZ, R150, 0xff00, RZ, 0xc0, !PT ;  /* 0x0000ff0096ff7812 */ /* 0x000fc400078cc0ff */
[----:B------:R-:W-:Y:S02]  /*41c0*/  SEL R75, R106, R75, P4 ;  /* 0x0000004b6a4b7207 */ /* 0x000fe40002000000 */
[----:B------:R-:W-:Y:S02]  /*41d0*/  SEL R102, R85, RZ, P6 ;  /* 0x000000ff55667207 */ /* 0x000fe40003000000 */
[----:B------:R-:W-:Y:S02]  /*41e0*/  LOP3.LUT P6, RZ, R156, 0xff, RZ, 0xc0, !PT ;  /* 0x000000ff9cff7812 */ /* 0x000fe400078cc0ff */
[----:B------:R-:W-:Y:S02]  /*41f0*/  SEL R106, R104, RZ, P2 ;  /* 0x000000ff686a7207 */ /* 0x000fe40001000000 */
[----:B------:R-:W-:Y:S02]  /*4200*/  SEL R84, R84, RZ, P6 ;  /* 0x000000ff54547207 */ /* 0x000fe40003000000 */
[----:B------:R-:W-:-:S02]  /*4210*/  LOP3.LUT P6, RZ, R156, 0xff00, RZ, 0xc0, !PT ;  /* 0x0000ff009cff7812 */ /* 0x000fc400078cc0ff */
[----:B------:R-:W-:Y:S02]  /*4220*/  IADD3 R98, P2, R151, UR20, RZ ;  /* 0x0000001497627c10 */ /* 0x000fe4000ff5e0ff */
[----:B------:R-:W-:Y:S02]  /*4230*/  SEL R85, R85, RZ, P6 ;  /* 0x000000ff55557207 */ /* 0x000fe40003000000 */
[----:B------:R-:W-:Y:S02]  /*4240*/  LOP3.LUT P6, RZ, R156, 0xff0000, RZ, 0xc0, !PT ;  /* 0x00ff00009cff7812 */ /* 0x000fe400078cc0ff */
[----:B------:R-:W-:Y:S02]  /*4250*/  IADD3.X R99, R152, UR21, RZ, P2, !PT ;  /* 0x0000001598637c10 */ /* 0x000fe400097fe4ff */
[----:B------:R-:W-:Y:S02]  /*4260*/  SEL R86, R96, RZ, P6 ;  /* 0x000000ff60567207 */ /* 0x000fe40003000000 */
[----:B------:R-:W-:-:S02]  /*4270*/  @P3 IADD3 R96, P4, R151, UR18, RZ ;  /* 0x0000001297603c10 */ /* 0x000fc4000ff9e0ff */
[----:B------:R-:W-:Y:S02]  /*4280*/  @P1 IADD3 R154, P2, R151, R154, RZ ;  /* 0x0000009a979a1210 */ /* 0x000fe40007f5e0ff */
[----:B------:R-:W-:Y:S02]  /*4290*/  @P3 IADD3.X R97, R152, UR19, RZ, P4, !PT ;  /* 0x0000001398613c10 */ /* 0x000fe4000a7fe4ff */
[----:B------:R-:W-:Y:S02]  /*42a0*/  LOP3.LUT P4, RZ, R156, 0xff000000, RZ, 0xc0, !PT ;  /* 0xff0000009cff7812 */ /* 0x000fe4000788c0ff */
[----:B------:R-:W-:Y:S02]  /*42b0*/  SEL R91, R88, R79, P5 ;  /* 0x0000004f585b7207 */ /* 0x000fe40002800000 */
[----:B------:R-:W-:Y:S02]  /*42c0*/  SEL R90, R89, R78, P5 ;  /* 0x0000004e595a7207 */ /* 0x000fe40002800000 */
[----:B------:R-:W-:-:S02]  /*42d0*/  SEL R89, R100, R77, P5 ;  /* 0x0000004d64597207 */ /* 0x000fc40002800000 */
[-C--:B------:R-:W-:Y:S02]  /*42e0*/  SEL R88, R87, R76.reuse, P5 ;  /* 0x0000004c57587207 */ /* 0x080fe40002800000 */
[----:B------:R-:W-:Y:S02]  /*42f0*/  SEL R87, R104, RZ, P4 ;  /* 0x000000ff68577207 */ /* 0x000fe40002000000 */
[----:B------:R-:W-:Y:S01]  /*4300*/  @P1 IADD3.X R155, R152, R155, RZ, P2, !PT ;  /* 0x0000009b989b1210 */ /* 0x000fe200017fe4ff */
[----:B------:R0:W-:Y:S01]  /*4310*/  @P1 STG.E.128 desc[UR4][R94.64], R88 ;  /* 0x000000585e001986 */ /* 0x0001e2000c101d04 */
[----:B------:R-:W-:Y:S02]  /*4320*/  SEL R76, R101, R76, P5 ;  /* 0x0000004c654c7207 */ /* 0x000fe40002800000 */
[----:B------:R-:W-:Y:S01]  /*4330*/  SEL R77, R102, R77, P5 ;  /* 0x0000004d664d7207 */ /* 0x000fe20002800000 */
[----:B------:R0:W-:Y:S01]  /*4340*/  @P3 STG.E.128 desc[UR4][R96.64], R72 ;  /* 0x0000004860003986 */ /* 0x0001e2000c101d04 */
[----:B------:R-:W-:-:S02]  /*4350*/  SEL R78, R103, R78, P5 ;  /* 0x0000004e674e7207 */ /* 0x000fc40002800000 */
[----:B------:R-:W-:Y:S01]  /*4360*/  SEL R79, R106, R79, P5 ;  /* 0x0000004f6a4f7207 */ /* 0x000fe20002800000 */
[----:B------:R0:W-:Y:S01]  /*4370*/  STG.E.128 desc[UR4][R98.64], R84 ;  /* 0x0000005462007986 */ /* 0x0001e2000c101d04 */
[----:B------:R-:W-:-:S03]  /*4380*/  ISETP.NE.AND P6, PT, R110, RZ, PT ;  /* 0x000000ff6e00720c */ /* 0x000fc60003fc5270 */
[----:B------:R0:W-:Y:S10]  /*4390*/  @P1 STG.E.128 desc[UR4][R154.64], R76 ;  /* 0x0000004c9a001986 */ /* 0x0001f4000c101d04 */
        /* <DEDUP_REMOVED lines=39> */
[----:B------:R-:W-:Y:S01]  /*4610*/  MOV R19, R12 ;  /* 0x0000000c00137202 */ /* 0x000fe20000000f00 */
[----:B------:R-:W-:Y:S01]  /*4620*/  IMAD.MOV.U32 R12, RZ, RZ, R9 ;  /* 0x000000ffff0c7224 */ /* 0x000fe200078e0009 */
        /* <DEDUP_REMOVED lines=19> */
.L_x_3056:
[----:B------:R-:W1:Y:S01]  /*4760*/  S2R R7, SR_TID.X ;  /* 0x0000000000077919 */ /* 0x000e620000002100 */
[----:B------:R-:W1:Y:S08]  /*4770*/  S2UR UR6, SR_CTAID.X ;  /* 0x00000000000679c3 */ /* 0x000e700000002500 */
[----:B------:R-:W2:Y:S08]  /*4780*/  LDC.64 R2, c[0x0][0x2d0] ;  /* 0x0000b400ff027b82 */ /* 0x000eb00000000a00 */
[----:B------:R-:W3:Y:S01]  /*4790*/  LDC.64 R4, c[0x0][0x2d8] ;  /* 0x0000b600ff047b82 */ /* 0x000ee20000000a00 */
[C---:B-1----:R-:W-:Y:S01]  /*47a0*/  LEA.HI R0, R7.reuse, UR6, RZ, 0x18 ;  /* 0x0000000607007c11 */ /* 0x042fe2000f8fc0ff */
[----:B------:R-:W-:Y:S01]  /*47b0*/  ULDC UR6, c[0x0][0x218] ;  /* 0x0000860000067ab9 */ /* 0x000fe20000000800 */
[----:B------:R-:W-:-:S03]  /*47c0*/  LOP3.LUT R7, R7, 0xff, RZ, 0xc0, !PT ;  /* 0x000000ff07077812 */ /* 0x000fc600078ec0ff */
        /* <DEDUP_REMOVED lines=21> */
.L_x_3057:
[----:B------:R-:W-:Y:S01]  /*4920*/  HFMA2.MMA R86, -RZ, RZ, 0, 9.5367431640625e-07 ;  /* 0x00000010ff567435 */ /* 0x000fe200000001ff */
[----:B------:R-:W-:Y:S01]  /*4930*/  IMAD.MOV.U32 R87, RZ, RZ, 0x1f ;  /* 0x0000001fff577424 */ /* 0x000fe200078e00ff */
[----:B------:R-:W-:-:S09]  /*4940*/  MOV R88, 0xffffffff ;  /* 0xffffffff00587802 */ /* 0x000fd20000000f00 */
[----:B-----5:R-:W-:Y:S05]  /*4950*/  WARPSYNC.COLLECTIVE R88, `(.L_x_3066) ;  /* 0x0000000058087348 */ /* 0x020fea0003c00000 */
[----:B------:R0:W1:Y:S02]  /*4960*/  SHFL.DOWN P4, R84, R89, R86, R87 ;  /* 0x0800005659547389 */ /* 0x0000640000080057 */
[----:B01---5:R-:W-:Y:S01]  /*4970*/  ENDCOLLECTIVE ;  /* 0x000000000000791b */ /* 0x023fe20003800000 */
.L_x_3066:
[----:B------:R-:W-:Y:S01]  /*4980*/  FADD.FTZ R85, R89, R84 ;  /* 0x0000005459557221 */ /* 0x000fe20000010000 */
[----:B------:R-:W-:-:S07]  /*4990*/  MOV R89, R81 ;  /* 0x0000005100597202 */ /* 0x000fce0000000f00 */
[----:B------:R-:W-:Y:S05]  /*49a0*/  WARPSYNC.COLLECTIVE R88, `(.L_x_3067) ;  /* 0x0000000058087348 */ /* 0x000fea0003c00000 */
[----:B------:R0:W1:Y:S02]  /*49b0*/  SHFL.DOWN P4, R84, R89, R86, R87 ;  /* 0x0800005659547389 */ /* 0x0000640000080057 */
[----:B01----:R-:W-:Y:S01]  /*49c0*/  ENDCOLLECTIVE ;  /* 0x000000000000791b */ /* 0x003fe20003800000 */
.L_x_3067:
[----:B------:R-:W-:Y:S01]  /*49d0*/  HFMA2.MMA R86, -RZ, RZ, 0, 4.76837158203125e-07 ;  /* 0x00000008ff567435 */ /* 0x000fe200000001ff */
[----:B------:R-:W-:Y:S01]  /*49e0*/  IMAD.MOV.U32 R89, RZ, RZ, R85 ;  /* 0x000000ffff597224 */ /* 0x000fe200078e0055 */
[----:B------:R-:W-:-:S09]  /*49f0*/  MOV R80, R84 ;  /* 0x0000005400507202 */ /* 0x000fd20000000f00 */
[----:B------:R-:W-:Y:S05]  /*4a00*/  WARPSYNC.COLLECTIVE R88, `(.L_x_3068) ;  /* 0x0000000058087348 */ /* 0x000fea0003c00000 */
[----:B------:R0:W1:Y:S02]  /*4a10*/  SHFL.DOWN P4, R84, R89, R86, R87 ;  /* 0x0800005659547389 */ /* 0x0000640000080057 */
[----:B01----:R-:W-:Y:S01]  /*4a20*/  ENDCOLLECTIVE ;  /* 0x000000000000791b */ /* 0x003fe20003800000 */
.L_x_3068:
[----:B------:R-:W-:-:S05]  /*4a30*/  FADD.FTZ R90, R81, R80 ;  /* 0x00000050515a7221 */ /* 0x000fca0000010000 */
[----:B------:R-:W-:Y:S01]  /*4a40*/  MOV R89, R90 ;  /* 0x0000005a00597202 */ /* 0x000fe20000000f00 */
[----:B------:R-:W-:-:S07]  /*4a50*/  FADD.FTZ R122, R85, R84 ;  /* 0x00000054557a7221 */ /* 0x000fce0000010000 */
[----:B------:R-:W-:Y:S05]  /*4a60*/  WARPSYNC.COLLECTIVE R88, `(.L_x_3069) ;  /* 0x0000000058087348 */ /* 0x000fea0003c00000 */
[----:B------:R0:W1:Y:S02]  /*4a70*/  SHFL.DOWN P4, R84, R89, R86, R87 ;  /* 0x0800005659547389 */ /* 0x0000640000080057 */
[----:B01----:R-:W-:Y:S01]  /*4a80*/  ENDCOLLECTIVE ;  /* 0x000000000000791b */ /* 0x003fe20003800000 */
.L_x_3069:
[----:B------:R-:W-:Y:S01]  /*4a90*/  HFMA2.MMA R86, -RZ, RZ, 0, 2.384185791015625e-07 ;  /* 0x00000004ff567435 */ /* 0x000fe200000001ff */
[----:B------:R-:W-:Y:S01]  /*4aa0*/  IMAD.MOV.U32 R89, RZ, RZ, R122 ;  /* 0x000000ffff597224 */ /* 0x000fe200078e007a */
[----:B------:R-:W-:-:S09]  /*4ab0*/  MOV R91, R84 ;  /* 0x00000054005b7202 */ /* 0x000fd20000000f00 */
[----:B------:R-:W-:Y:S05]  /*4ac0*/  WARPSYNC.COLLECTIVE R88, `(.L_x_3070) ;  /* 0x0000000058087348 */ /* 0x000fea0003c00000 */
[----:B------:R0:W1:Y:S02]  /*4ad0*/  SHFL.DOWN P4, R84, R89, R86, R87 ;  /* 0x0800005659547389 */ /* 0x0000640000080057 */
[----:B01----:R-:W-:Y:S01]  /*4ae0*/  ENDCOLLECTIVE ;  /* 0x000000000000791b */ /* 0x003fe20003800000 */
.L_x_3070:
[----:B------:R-:W-:-:S05]  /*4af0*/  FADD.FTZ R91, R90, R91 ;  /* 0x0000005b5a5b7221 */ /* 0x000fca0000010000 */
[----:B------:R-:W-:Y:S01]  /*4b00*/  MOV R89, R91 ;  /* 0x0000005b00597202 */ /* 0x000fe20000000f00 */
[----:B------:R-:W-:-:S07]  /*4b10*/  FADD.FTZ R127, R122, R84 ;  /* 0x000000547a7f7221 */ /* 0x000fce0000010000 */
[----:B------:R-:W-:Y:S05]  /*4b20*/  WARPSYNC.COLLECTIVE R88, `(.L_x_3071) ;  /* 0x0000000058087348 */ /* 0x000fea0003c00000 */
[----:B------:R0:W1:Y:S02]  /*4b30*/  SHFL.DOWN P4, R84, R89, R86, R87 ;  /* 0x0800005659547389 */ /* 0x0000640000080057 */
[----:B01----:R-:W-:Y:S01]  /*4b40*/  ENDCOLLECTIVE ;  /* 0x000000000000791b */ /* 0x003fe20003800000 */
.L_x_3071:
[----:B------:R-:W-:Y:S01]  /*4b50*/  HFMA2.MMA R86, -RZ, RZ, 0, 1.1920928955078125e-07 ;  /* 0x00000002ff567435 */ /* 0x000fe200000001ff */
[----:B------:R-:W-:Y:S01]  /*4b60*/  IMAD.MOV.U32 R89, RZ, RZ, R127 ;  /* 0x000000ffff597224 */ /* 0x000fe200078e007f */
[----:B------:R-:W-:-:S09]  /*4b70*/  MOV R80, R84 ;  /* 0x0000005400507202 */ /* 0x000fd20000000f00 */
[----:B------:R-:W-:Y:S05]  /*4b80*/  WARPSYNC.COLLECTIVE R88, `(.L_x_3072) ;  /* 0x0000000058087348 */ /* 0x000fea0003c00000 */
[----:B------:R0:W1:Y:S02]  /*4b90*/  SHFL.DOWN P4, R84, R89, R86, R87 ;  /* 0x0800005659547389 */ /* 0x0000640000080057 */
[----:B01----:R-:W-:Y:S01]  /*4ba0*/  ENDCOLLECTIVE ;  /* 0x000000000000791b */ /* 0x003fe20003800000 */
.L_x_3072:
[----:B------:R-:W-:-:S05]  /*4bb0*/  FADD.FTZ R128, R91, R80 ;  /* 0x000000505b807221 */ /* 0x000fca0000010000 */
[----:B------:R-:W-:Y:S01]  /*4bc0*/  MOV R89, R128 ;  /* 0x0000008000597202 */ /* 0x000fe20000000f00 */
[----:B------:R-:W-:-:S07]  /*4bd0*/  FADD.FTZ R80, R127, R84 ;  /* 0x000000547f507221 */ /* 0x000fce0000010000 */
[----:B------:R-:W-:Y:S05]  /*4be0*/  WARPSYNC.COLLECTIVE R88, `(.L_x_3073) ;  /* 0x0000000058087348 */ /* 0x000fea0003c00000 */
[----:B------:R0:W1:Y:S02]  /*4bf0*/  SHFL.DOWN P4, R84, R89, R86, R87 ;  /* 0x0800005659547389 */ /* 0x0000640000080057 */
[----:B01----:R-:W-:Y:S01]  /*4c00*/  ENDCOLLECTIVE ;  /* 0x000000000000791b */ /* 0x003fe20003800000 */
.L_x_3073:
[----:B------:R-:W-:Y:S01]  /*4c10*/  HFMA2.MMA R86, -RZ, RZ, 0, 5.9604644775390625e-08 ;  /* 0x00000001ff567435 */ /* 0x000fe200000001ff */
[----:B------:R-:W-:Y:S01]  /*4c20*/  IMAD.MOV.U32 R89, RZ, RZ, R80 ;  /* 0x000000ffff597224 */ /* 0x000fe200078e0050 */
[----:B------:R-:W-:-:S09]  /*4c30*/  MOV R81, R84 ;  /* 0x0000005400517202 */ /* 0x000fd20000000f00 */
[----:B------:R-:W-:Y:S05]  /*4c40*/  WARPSYNC.COLLECTIVE R88, `(.L_x_3074) ;  /* 0x0000000058087348 */ /* 0x000fea0003c00000 */
[----:B------:R0:W1:Y:S02]  /*4c50*/  SHFL.DOWN P4, R84, R89, R86, R87 ;  /* 0x0800005659547389 */ /* 0x0000640000080057 */
[----:B01----:R-:W-:Y:S01]  /*4c60*/  ENDCOLLECTIVE ;  /* 0x000000000000791b */ /* 0x003fe20003800000 */
.L_x_3074:
[----:B------:R-:W-:-:S05]  /*4c70*/  FADD.FTZ R81, R128, R81 ;  /* 0x0000005180517221 */ /* 0x000fca0000010000 */
[----:B------:R-:W-:Y:S02]  /*4c80*/  MOV R89, R81 ;  /* 0x0000005100597202 */ /* 0x000fe40000000f00 */
[----:B------:R-:W-:-:S07]  /*4c90*/  MOV R85, R84 ;  /* 0x0000005400557202 */ /* 0x000fce0000000f00 */
[----:B------:R-:W-:Y:S05]  /*4ca0*/  WARPSYNC.COLLECTIVE R88, `(.L_x_3075) ;  /* 0x0000000058087348 */ /* 0x000fea0003c00000 */
[----:B------:R0:W1:Y:S02]  /*4cb0*/  SHFL.DOWN P4, R84, R89, R86, R87 ;  /* 0x0800005659547389 */ /* 0x0000640000080057 */
[----:B01----:R-:W-:Y:S01]  /*4cc0*/  ENDCOLLECTIVE ;  /* 0x000000000000791b */ /* 0x003fe20003800000 */
.L_x_3075:
[----:B------:R-:W-:Y:S05]  /*4cd0*/  BRA `(.L_x_3076) ;  /* 0xffffffd800407947 */ /* 0x000fea000383ffff */
.L_x_3077:
        /* <DEDUP_REMOVED lines=10> */
.L_x_3613:


//--------------------- .text._ZN10layer_norm31ln_parallel_residual_bwd_kernelINS_13Kernel_traitsIfffffjLj8192ELj1ELj1ELj8ELj16ENS_18Kernel_traits_baseILj8192EfffffjLj256EEEEELb0ELb0ELb0EEEvNS_9BwdParamsE --------------------------
	.section	.text._ZN10layer_norm31ln_parallel_residual_bwd_kernelINS_13Kernel_traitsIfffffjLj8192ELj1ELj1ELj8ELj16ENS_18Kernel_traits_baseILj8192EfffffjLj256EEEEELb0ELb0ELb0EEEvNS_9BwdParamsE,"ax",@progbits
	.align	128
        .global         _ZN10layer_norm31ln_parallel_residual_bwd_kernelINS_13Kernel_traitsIfffffjLj8192ELj1ELj1ELj8ELj16ENS_18Kernel_traits_baseILj8192EfffffjLj256EEEEELb0ELb0ELb0EEEvNS_9BwdParamsE
        .type           _ZN10layer_norm31ln_parallel_residual_bwd_kernelINS_13Kernel_traitsIfffffjLj8192ELj1ELj1ELj8ELj16ENS_18Kernel_traits_baseILj8192EfffffjLj256EEEEELb0ELb0ELb0EEEvNS_9BwdParamsE,@function
        .size           _ZN10layer_norm31ln_parallel_residual_bwd_kernelINS_13Kernel_traitsIfffffjLj8192ELj1ELj1ELj8ELj16ENS_18Kernel_traits_baseILj8192EfffffjLj256EEEEELb0ELb0ELb0EEEvNS_9BwdParamsE,(.L_x_3614 - _ZN10layer_norm31ln_parallel_residual_bwd_kernelINS_13Kernel_traitsIfffffjLj8192ELj1ELj1ELj8ELj16ENS_18Kernel_traits_baseILj8192EfffffjLj256EEEEELb0ELb0ELb0EEEvNS_9BwdParamsE)
        .other          _ZN10layer_norm31ln_parallel_residual_bwd_kernelINS_13Kernel_traitsIfffffjLj8192ELj1ELj1ELj8ELj16ENS_18Kernel_traits_baseILj8192EfffffjLj256EEEEELb0ELb0ELb0EEEvNS_9BwdParamsE,@"STO_CUDA_ENTRY STV_DEFAULT"
_ZN10layer_norm31ln_parallel_residual_bwd_kernelINS_13Kernel_traitsIfffffjLj8192ELj1ELj1ELj8ELj16ENS_18Kernel_traits_baseILj8192EfffffjLj256EEEEELb0ELb0ELb0EEEvNS_9BwdParamsE:
.text._ZN10layer_norm31ln_parallel_residual_bwd_kernelINS_13Kernel_traitsIfffffjLj8192ELj1ELj1ELj8ELj16ENS_18Kernel_traits_baseILj8192EfffffjLj256EEEEELb0ELb0ELb0EEEvNS_9BwdParamsE:
[----:B------:R-:W0:Y:S01]  /*0000*/  LDC R1, c[0x0][0x28] ;  /* 0x00000a00ff017b82 */ /* 0x000e220000000800 */
[----:B------:R-:W-:Y:S01]  /*0010*/  ULDC UR4, c[0x0][0x218] ;  /* 0x0000860000047ab9 */ /* 0x000fe20000000800 */
[----:B0-----:R-:W-:Y:S01]  /*0020*/  IADD3 R1, R1, -0x108, RZ ;  /* 0xfffffef801017810 */ /* 0x001fe20007ffe0ff */
[----:B------:R-:W0:Y:S01]  /*0030*/  S2R R40, SR_TID.X ;  /* 0x0000000000287919 */ /* 0x000e220000002100 */
[----:B------:R-:W-:Y:S02]  /*0040*/  MOV R2, UR4 ;  /* 0x0000000400027c02 */ /* 0x000fe40008000f00 */
[----:B------:R-:W-:Y:S02]  /*0050*/  LOP3.LUT R3, R3, 0xfffffffb, RZ, 0xc0, !PT ;  /* 0xfffffffb03037812 */ /* 0x000fe400078ec0ff */
[----:B------:R-:W1:Y:S01]  /*0060*/  S2UR UR6, SR_CTAID.X ;  /* 0x00000000000679c3 */ /* 0x000e620000002500 */
[----:B------:R-:W-:Y:S01]  /*0070*/  SHF.R.S32.HI R0, RZ, 0x1f, R2 ;  /* 0x0000001fff007819 */ /* 0x000fe20000011402 */
[----:B------:R2:W-:Y:S01]  /*0080*/  STL [R1+0x104], R2 ;  /* 0x0001040201007387 */ /* 0x0005e20000100800 */
[----:B------:R-:W-:Y:S01]  /*0090*/  ULDC UR7, c[0x0][0x214] ;  /* 0x0000850000077ab9 */ /* 0x000fe20000000800 */
[----:B------:R-:W-:Y:S01]  /*00a0*/  ULDC UR13, c[0x0][0x218] ;  /* 0x00008600000d7ab9 */ /* 0x000fe20000000800 */
[----:B------:R-:W-:Y:S01]  /*00b0*/  LEA.HI R0, R0, R2, RZ, 0x2 ;  /* 0x0000000200007211 */ /* 0x000fe200078f10ff */
[----:B------:R3:W4:Y:S01]  /*00c0*/  LDL.64 R92, [R1+0xe0] ;  /* 0x0000e000015c7983 */ /* 0x0007220000100a00 */
[----:B------:R-:W-:Y:S01]  /*00d0*/  ULDC UR12, c[0x0][0x290] ;  /* 0x0000a400000c7ab9 */ /* 0x000fe20000000800 */
[----:B------:R-:W-:Y:S01]  /*00e0*/  ULDC.64 UR8, c[0x0][0x2c8] ;  /* 0x0000b20000087ab9 */ /* 0x000fe20000000a00 */
[----:B------:R-:W-:Y:S01]  /*00f0*/  ULDC.64 UR10, c[0x0][0x238] ;  /* 0x00008e00000a7ab9 */ /* 0x000fe20000000a00 */
[----:B------:R3:W4:Y:S01]  /*0100*/  LDL.64 R94, [R1+0xe8] ;  /* 0x0000e800015e7983 */ /* 0x0007220000100a00 */
[----:B------:R-:W-:Y:S01]  /*0110*/  ULDC.64 UR14, c[0x0][0x308] ;  /* 0x0000c200000e7ab9 */ /* 0x000fe20000000a00 */
[----:B------:R-:W-:Y:S01]  /*0120*/  ULDC.64 UR16, c[0x0][0x300] ;  /* 0x0000c00000107ab9 */ /* 0x000fe20000000a00 */
[----:B------:R-:W-:Y:S01]  /*0130*/  ULDC.64 UR18, c[0x0][0x210] ;  /* 0x0000840000127ab9 */ /* 0x000fe20000000a00 */
[----:B------:R3:W3:Y:S04]  /*0140*/  LDL.64 R96, [R1+0xf0] ;  /* 0x0000f00001607983 */ /* 0x0006e80000100a00 */
[----:B------:R0:W3:Y:S02]  /*0150*/  LDL.64 R98, [R1+0xf8] ;  /* 0x0000f80001627983 */ /* 0x0000e40000100a00 */
[C---:B0-----:R-:W-:Y:S01]  /*0160*/  LOP3.LUT R5, R40.reuse, 0xff, RZ, 0xc, !PT ;  /* 0x000000ff28057812 */ /* 0x041fe200078e0cff */
[----:B------:R-:W-:Y:S01]  /*0170*/  ULDC.64 UR4, c[0x0][0x208] ;  /* 0x0000820000047ab9 */ /* 0x000fe20000000a00 */
[----:B--2---:R-:W-:Y:S01]  /*0180*/  LOP3.LUT R2, R40, 0xff, RZ, 0xc0, !PT ;  /* 0x000000ff28027812 */ /* 0x004fe200078ec0ff */
[----:B------:R0:W2:Y:S01]  /*0190*/  LDL.64 R88, [R1+0xd0] ;  /* 0x0000d00001587983 */ /* 0x0000a20000100a00 */
[----:B------:R-:W-:-:S02]  /*01a0*/  LEA.HI.SX32 R0, R0, R5, 0x1e ;  /* 0x0000000500007211 */ /* 0x000fc400078ff2ff */
[----:B------:R-:W-:Y:S01]  /*01b0*/  MOV R41, R2 ;  /* 0x0000000200297202 */ /* 0x000fe20000000f00 */
[----:B------:R0:W2:Y:S01]  /*01c0*/  LDL.64 R90, [R1+0xd8] ;  /* 0x0000d800015a7983 */ /* 0x0000a20000100a00 */
[C---:B------:R-:W-:Y:S02]  /*01d0*/  LOP3.LUT P2, RZ, R0.reuse, 0xffffff00, RZ, 0xc0, !PT ;  /* 0xffffff0000ff7812 */ /* 0x040fe4000784c0ff */
[C---:B------:R-:W-:Y:S01]  /*01e0*/  ISETP.GE.U32.AND P6, PT, R0.reuse, 0x200, PT ;  /* 0x000002000000780c */ /* 0x040fe20003fc6070 */
[----:B------:R0:W2:Y:S01]  /*01f0*/  LDL.64 R84, [R1+0xc0] ;  /* 0x0000c00001547983 */ /* 0x0000a20000100a00 */
[C---:B------:R-:W-:Y:S02]  /*0200*/  ISETP.GE.U32.AND P5, PT, R0.reuse, 0x300, PT ;  /* 0x000003000000780c */ /* 0x040fe40003fa6070 */
[----:B------:R-:W-:Y:S01]  /*0210*/  ISETP.GE.U32.AND P0, PT, R0, 0x400, PT ;  /* 0x000004000000780c */ /* 0x000fe20003f06070 */
[----:B------:R0:W2:Y:S04]  /*0220*/  LDL.64 R86, [R1+0xc8] ;  /* 0x0000c80001567983 */ /* 0x0000a80000100a00 */
[----:B------:R0:W2:Y:S02]  /*0230*/  LDL.64 R80, [R1+0xb0] ;  /* 0x0000b00001507983 */ /* 0x0000a40000100a00 */
[----:B------:R-:W1:Y:S01]  /*0240*/  @P2 LDC.64 R4, c[0x0][0x260] ;  /* 0x00009800ff042b82 */ /* 0x000e620000000a00 */
[----:B------:R-:W-:Y:S01]  /*0250*/  @P2 LOP3.LUT R3, R3, 0x4, RZ, 0xfc, !PT ;  /* 0x0000000403032812 */ /* 0x000fe200078efcff */
[----:B------:R0:W2:Y:S03]  /*0260*/  LDL.64 R82, [R1+0xb8] ;  /* 0x0000b80001527983 */ /* 0x0000a60000100a00 */
[----:B------:R-:W-:Y:S01]  /*0270*/  LOP3.LUT R3, R3, 0xfffffffd, RZ, 0xc0, !PT ;  /* 0xfffffffd03037812 */ /* 0x000fe200078ec0ff */
[----:B------:R0:W2:Y:S02]  /*0280*/  LDL.64 R76, [R1+0xa0] ;  /* 0x0000a000014c7983 */ /* 0x0000a40000100a00 */
[----:B------:R-:W0:Y:S01]  /*0290*/  @P2 LDC.64 R6, c[0x0][0x268] ;  /* 0x00009a00ff062b82 */ /* 0x000e220000000a00 */
[----:B------:R-:W-:Y:S01]  /*02a0*/  @P6 LOP3.LUT R3, R3, 0x2, RZ, 0xfc, !PT ;  /* 0x0000000203036812 */ /* 0x000fe200078efcff */
[----:B------:R0:W2:Y:S03]  /*02b0*/  LDL.64 R78, [R1+0xa8] ;  /* 0x0000a800014e7983 */ /* 0x0000a60000100a00 */
[----:B------:R-:W-:Y:S01]  /*02c0*/  LOP3.LUT R3, R3, 0xfffffffe, RZ, 0xc0, !PT ;  /* 0xfffffffe03037812 */ /* 0x000fe200078ec0ff */
[----:B------:R0:W2:Y:S02]  /*02d0*/  LDL.64 R72, [R1+0x90] ;  /* 0x0000900001487983 */ /* 0x0000a40000100a00 */
[----:B------:R-:W0:Y:S01]  /*02e0*/  @P6 LDC.64 R8, c[0x0][0x260] ;  /* 0x00009800ff086b82 */ /* 0x000e220000000a00 */
[----:B------:R-:W-:Y:S01]  /*02f0*/  @P5 LOP3.LUT R3, R3, 0x1, RZ, 0xfc, !PT ;  /* 0x0000000103035812 */ /* 0x000fe200078efcff */
[----:B------:R0:W2:Y:S04]  /*0300*/  LDL.64 R74, [R1+0x98] ;  /* 0x00009800014a7983 */ /* 0x0000a80000100a00 */
[----:B------:R0:W2:Y:S02]  /*0310*/  LDL.64 R68, [R1+0x80] ;  /* 0x0000800001447983 */ /* 0x0000a40000100a00 */
[----:B------:R-:W0:Y:S01]  /*0320*/  @P6 LDC.64 R10, c[0x0][0x268] ;  /* 0x00009a00ff0a6b82 */ /* 0x000e220000000a00 */
[C---:B-1----:R-:W-:Y:S01]  /*0330*/  @P2 IMAD.WIDE.U32 R4, R41.reuse, 0x10, R4 ;  /* 0x0000001029042825 */ /* 0x042fe200078e0004 */
[----:B------:R1:W2:Y:S04]  /*0340*/  LDL.64 R70, [R1+0x88] ;  /* 0x0000880001467983 */ /* 0x0002a80000100a00 */
[----:B------:R1:W2:Y:S01]  /*0350*/  LDL.64 R64, [R1+0x70] ;  /* 0x0000700001407983 */ /* 0x0002a20000100a00 */
[C---:B0-----:R-:W-:Y:S01]  /*0360*/  @P2 IMAD.WIDE.U32 R6, R41.reuse, 0x10, R6 ;  /* 0x0000001029062825 */ /* 0x041fe200078e0006 */
[----:B------:R-:W-:-:S02]  /*0370*/  @P2 LOP3.LUT R41, R41, 0x100, RZ, 0xfc, !PT ;  /* 0x0000010029292812 */ /* 0x000fc400078efcff */
[----:B------:R1:W2:Y:S01]  /*0380*/  LDL.64 R66, [R1+0x78] ;  /* 0x0000780001427983 */ /* 0x0002a20000100a00 */
[----:B------:R-:W-:Y:S01]  /*0390*/  P2R R2, PR, RZ, 0x40 ;  /* 0x00000040ff027803 */ /* 0x000fe20000000000 */
[----:B------:R-:W0:Y:S02]  /*03a0*/  @P5 LDC.64 R16, c[0x0][0x260] ;  /* 0x00009800ff105b82 */ /* 0x000e240000000a00 */
[----:B------:R1:W2:Y:S01]  /*03b0*/  LDL.64 R60, [R1+0x60] ;  /* 0x00006000013c7983 */ /* 0x0002a20000100a00 */
[----:B------:R-:W-:-:S03]  /*03c0*/  @P6 IMAD.WIDE.U32 R12, R41, 0x10, R8 ;  /* 0x00000010290c6825 */ /* 0x000fc600078e0008 */
[----:B------:R1:W2:Y:S04]  /*03d0*/  LDL.64 R62, [R1+0x68] ;  /* 0x00006800013e7983 */ /* 0x0002a80000100a00 */
[----:B------:R1:W2:Y:S04]  /*03e0*/  LDL.64 R56, [R1+0x50] ;  /* 0x0000500001387983 */ /* 0x0002a80000100a00 */
[----:B------:R1:W2:Y:S01]  /*03f0*/  LDL.64 R58, [R1+0x58] ;  /* 0x00005800013a7983 */ /* 0x0002a20000100a00 */
[C---:B------:R-:W-:Y:S01]  /*0400*/  @P6 IMAD.WIDE.U32 R14, R41.reuse, 0x10, R10 ;  /* 0x00000010290e6825 */ /* 0x040fe200078e000a */
[----:B------:R-:W-:Y:S01]  /*0410*/  @P6 IADD3 R41, R41, 0x100, RZ ;  /* 0x0000010029296810 */ /* 0x000fe20007ffe0ff */
[----:B------:R-:W1:Y:S01]  /*0420*/  @P5 LDC.64 R18, c[0x0][0x268] ;  /* 0x00009a00ff125b82 */ /* 0x000e620000000a00 */
[----:B------:R-:W-:Y:S01]  /*0430*/  LOP3.LUT P6, RZ, R3, 0x4, RZ, 0xc0, !PT ;  /* 0x0000000403ff7812 */ /* 0x000fe200078cc0ff */
[----:B------:R0:W2:Y:S04]  /*0440*/  LDL.64 R52, [R1+0x40] ;  /* 0x0000400001347983 */ /* 0x0000a80000100a00 */
[----:B------:R0:W2:Y:S04]  /*0450*/  LDL.64 R54, [R1+0x48] ;  /* 0x0000480001367983 */ /* 0x0000a80000100a00 */
[----:B------:R0:W2:Y:S04]  /*0460*/  LDL.64 R48, [R1+0x30] ;  /* 0x0000300001307983 */ /* 0x0000a80000100a00 */
[----:B------:R0:W2:Y:S04]  /*0470*/  LDL.64 R50, [R1+0x38] ;  /* 0x0000380001327983 */ /* 0x0000a80000100a00 */
[----:B------:R0:W2:Y:S04]  /*0480*/  LDL.64 R44, [R1+0x20] ;  /* 0x00002000012c7983 */ /* 0x0000a80000100a00 */
[----:B------:R0:W2:Y:S01]  /*0490*/  LDL.64 R46, [R1+0x28] ;  /* 0x00002800012e7983 */ /* 0x0000a20000100a00 */
[C---:B------:R-:W-:Y:S01]  /*04a0*/  ISETP.GE.U32.AND P1, PT, R0.reuse, 0x500, PT ;  /* 0x000005000000780c */ /* 0x040fe20003f26070 */
[----:B------:R-:W3:Y:S01]  /*04b0*/  @P0 LDC.64 R20, c[0x0][0x260] ;  /* 0x00009800ff140b82 */ /* 0x000ee20000000a00 */
[----:B------:R-:W-:-:S02]  /*04c0*/  ISETP.GE.U32.AND P2, PT, R0, 0x600, PT ;  /* 0x000006000000780c */ /* 0x000fc40003f46070 */
[----:B------:R-:W-:-:S05]  /*04d0*/  ISETP.GE.U32.AND P3, PT, R0, 0x700, PT ;  /* 0x000007000000780c */ /* 0x000fca0003f66070 */
[----:B------:R-:W3:Y:S08]  /*04e0*/  @P0 LDC.64 R22, c[0x0][0x268] ;  /* 0x00009a00ff160b82 */ /* 0x000ef00000000a00 */
[----:B------:R-:W3:Y:S08]  /*04f0*/  @P1 LDC.64 R8, c[0x0][0x260] ;  /* 0x00009800ff081b82 */ /* 0x000ef00000000a00 */
[----:B------:R-:W3:Y:S01]  /*0500*/  @P1 LDC.64 R10, c[0x0][0x268] ;  /* 0x00009a00ff0a1b82 */ /* 0x000ee20000000a00 */
[----:B0-----:R-:W-:-:S07]  /*0510*/  @P5 IMAD.WIDE.U32 R16, R41, 0x10, R16 ;  /* 0x0000001029105825 */ /* 0x001fce00078e0010 */
[----:B------:R-:W0:Y:S01]  /*0520*/  @P2 LDC.64 R28, c[0x0][0x260] ;  /* 0x00009800ff1c2b82 */ /* 0x000e220000000a00 */
[----:B-1----:R-:W-:-:S07]  /*0530*/  @P5 IMAD.WIDE.U32 R18, R41, 0x10, R18 ;  /* 0x0000001029125825 */ /* 0x002fce00078e0012 */
[----:B------:R-:W1:Y:S01]  /*0540*/  @P2 LDC.64 R30, c[0x0][0x268] ;  /* 0x00009a00ff1e2b82 */ /* 0x000e620000000a00 */
[----:B----4-:R-:W4:Y:S07]  /*0550*/  @P6 LDG.E.128 R92, desc[UR4][R6.64] ;  /* 0x00000004065c6981 */ /* 0x010f2e000c1e1d00 */
[----:B------:R-:W1:Y:S01]  /*0560*/  @P3 LDC.64 R32, c[0x0][0x260] ;  /* 0x00009800ff203b82 */ /* 0x000e620000000a00 */
[----:B---3--:R-:W3:Y:S01]  /*0570*/  @P6 LDG.E.128 R96, desc[UR4][R4.64] ;  /* 0x0000000404606981 */ /* 0x008ee2000c1e1d00 */
[----:B------:R-:W-:-:S06]  /*0580*/  @P5 IADD3 R41, R41, 0x100, RZ ;  /* 0x0000010029295810 */ /* 0x000fcc0007ffe0ff */
[----:B------:R-:W1:Y:S01]  /*0590*/  @P3 LDC.64 R34, c[0x0][0x268] ;  /* 0x00009a00ff223b82 */ /* 0x000e620000000a00 */
[----:B------:R-:W-:-:S04]  /*05a0*/  @P0 IMAD.WIDE.U32 R20, R41, 0x10, R20 ;  /* 0x0000001029140825 */ /* 0x000fc800078e0014 */
[C---:B------:R-:W-:Y:S01]  /*05b0*/  @P0 IMAD.WIDE.U32 R22, R41.reuse, 0x10, R22 ;  /* 0x0000001029160825 */ /* 0x040fe200078e0016 */
[----:B------:R-:W-:-:S05]  /*05c0*/  @P0 IADD3 R41, R41, 0x100, RZ ;  /* 0x0000010029290810 */ /* 0x000fca0007ffe0ff */
[----:B------:R-:W-:-:S04]  /*05d0*/  @P1 IMAD.WIDE.U32 R24, R41, 0x10, R8 ;  /* 0x0000001029181825 */ /* 0x000fc800078e0008 */
[C---:B------:R-:W-:Y:S01]  /*05e0*/  @P1 IMAD.WIDE.U32 R26, R41.reuse, 0x10, R10 ;  /* 0x00000010291a1825 */ /* 0x040fe200078e000a */
[----:B------:R-:W-:-:S05]  /*05f0*/  @P1 IADD3 R41, R41, 0x100, RZ ;  /* 0x0000010029291810 */ /* 0x000fca0007ffe0ff */
[C---:B0-----:R-:W-:Y:S01]  /*0600*/  @P2 IMAD.WIDE.U32 R28, R41.reuse, 0x10, R28 ;  /* 0x00000010291c2825 */ /* 0x041fe200078e001c */
[----:B--2---:R-:W2:Y:S03]  /*0610*/  @P5 LDG.E.128 R80, desc[UR4][R16.64] ;  /* 0x0000000410505981 */ /* 0x004ea6000c1e1d00 */
[C---:B-1----:R-:W-:Y:S01]  /*0620*/  @P2 IMAD.WIDE.U32 R30, R41.reuse, 0x10, R30 ;  /* 0x00000010291e2825 */ /* 0x042fe200078e001e */
[----:B------:R-:W-:Y:S01]  /*0630*/  @P2 IADD3 R41, R41, 0x100, RZ ;  /* 0x0000010029292810 */ /* 0x000fe20007ffe0ff */
[----:B------:R-:W2:Y:S04]  /*0640*/  @P5 LDG.E.128 R76, desc[UR4][R18.64] ;  /* 0x00000004124c5981 */ /* 0x000ea8000c1e1d00 */
[C---:B------:R-:W-:Y:S01]  /*0650*/  @P3 IMAD.WIDE.U32 R32, R41.reuse, 0x10, R32 ;  /* 0x0000001029203825 */ /* 0x040fe200078e0020 */
[----:B------:R-:W2:Y:S03]  /*0660*/  @P0 LDG.E.128 R72, desc[UR4][R20.64] ;  /* 0x0000000414480981 */ /* 0x000ea6000c1e1d00 */
[----:B------:R-:W-:Y:S01]  /*0670*/  @P3 IMAD.WIDE.U32 R34, R41, 0x10, R34 ;  /* 0x0000001029223825 */ /* 0x000fe200078e0022 */
[----:B------:R-:W2:Y:S04]  /*0680*/  @P0 LDG.E.128 R68, desc[UR4][R22.64] ;  /* 0x0000000416440981 */ /* 0x000ea8000c1e1d00 */
[----:B------:R-:W2:Y:S04]  /*0690*/  @P1 LDG.E.128 R64, desc[UR4][R24.64] ;  /* 0x0000000418401981 */ /* 0x000ea8000c1e1d00 */
[----:B------:R-:W2:Y:S04]  /*06a0*/  @P1 LDG.E.128 R60, desc[UR4][R26.64] ;  /* 0x000000041a3c1981 */ /* 0x000ea8000c1e1d00 */
[----:B------:R-:W2:Y:S04]  /*06b0*/  @P2 LDG.E.128 R56, desc[UR4][R28.64] ;  /* 0x000000041c382981 */ /* 0x000ea8000c1e1d00 */
[----:B------:R-:W2:Y:S04]  /*06c0*/  @P2 LDG.E.128 R52, desc[UR4][R30.64] ;  /* 0x000000041e342981 */ /* 0x000ea8000c1e1d00 */
[----:B------:R-:W2:Y:S04]  /*06d0*/  @P3 LDG.E.128 R48, desc[UR4][R32.64] ;  /* 0x0000000420303981 */ /* 0x000ea8000c1e1d00 */
[----:B------:R-:W2:Y:S04]  /*06e0*/  @P3 LDG.E.128 R44, desc[UR4][R34.64] ;  /* 0x00000004222c3981 */ /* 0x000ea8000c1e1d00 */
[----:B----4-:R-:W-:Y:S04]  /*06f0*/  @P6 STL.64 [R1+0xe0], R92 ;  /* 0x0000e05c01006387 */ /* 0x010fe80000100a00 */
[----:B------:R-:W-:Y:S04]  /*0700*/  @P6 STL.64 [R1+0xe8], R94 ;  /* 0x0000e85e01006387 */ /* 0x000fe80000100a00 */
[----:B---3--:R0:W-:Y:S04]  /*0710*/  @P6 STL.64 [R1+0xf0], R96 ;  /* 0x0000f06001006387 */ /* 0x0081e80000100a00 */
[----:B------:R1:W-:Y:S01]  /*0720*/  @P6 STL.64 [R1+0xf8], R98 ;  /* 0x0000f86201006387 */ /* 0x0003e20000100a00 */
[----:B------:R-:W-:-:S13]  /*0730*/  ISETP.NE.AND P6, PT, R2, RZ, PT ;  /* 0x000000ff0200720c */ /* 0x000fda0003fc5270 */
[----:B------:R-:W3:Y:S04]  /*0740*/  @P6 LDG.E.128 R88, desc[UR4][R12.64] ;  /* 0x000000040c586981 */ /* 0x000ee8000c1e1d00 */
[----:B------:R-:W4:Y:S01]  /*0750*/  @P6 LDG.E.128 R84, desc[UR4][R14.64] ;  /* 0x000000040e546981 */ /* 0x000f22000c1e1d00 */
[----:B------:R-:W-:-:S13]  /*0760*/  ISETP.GE.U32.AND P4, PT, R0, 0x800, PT ;  /* 0x000008000000780c */ /* 0x000fda0003f86070 */
[----:B------:R-:W0:Y:S08]  /*0770*/  @P4 LDC.64 R36, c[0x0][0x260] ;  /* 0x00009800ff244b82 */ /* 0x000e300000000a00 */
[----:B------:R-:W1:Y:S01]  /*0780*/  @P4 LDC.64 R38, c[0x0][0x268] ;  /* 0x00009a00ff264b82 */ /* 0x000e620000000a00 */
[----:B------:R-:W-:Y:S02]  /*0790*/  @P3 IADD3 R41, R41, 0x100, RZ ;  /* 0x0000010029293810 */ /* 0x000fe40007ffe0ff */
[----:B------:R-:W-:-:S02]  /*07a0*/  LOP3.LUT R3, R3, 0xfffffff7, RZ, 0xc0, !PT ;  /* 0xfffffff703037812 */ /* 0x000fc400078ec0ff */
[----:B------:R-:W-:Y:S02]  /*07b0*/  LEA.HI R2, R40, UR6, RZ, 0x18 ;  /* 0x0000000628027c11 */ /* 0x000fe4000f8fc0ff */
[----:B------:R-:W-:Y:S01]  /*07c0*/  @P4 LOP3.LUT R3, R3, 0x8, RZ, 0xfc, !PT ;  /* 0x0000000803034812 */ /* 0x000fe200078efcff */
[----:B0-----:R-:W-:-:S05]  /*07d0*/  @P4 IMAD.WIDE.U32 R8, R41, 0x10, R36 ;  /* 0x0000001029084825 */ /* 0x001fca00078e0024 */
[----:B------:R0:W5:Y:S01]  /*07e0*/  @P4 LDG.E.128 R172, desc[UR4][R8.64] ;  /* 0x0000000408ac4981 */ /* 0x000162000c1e1d00 */
[----:B-1----:R-:W-:-:S05]  /*07f0*/  @P4 IMAD.WIDE.U32 R10, R41, 0x10, R38 ;  /* 0x00000010290a4825 */ /* 0x002fca00078e0026 */
        /* <DEDUP_REMOVED lines=42> */
[----:B---3--:R1:W-:Y:S04]  /*0aa0*/  @P6 STL.64 [R1+0xd0], R88 ;  /* 0x0000d05801006387 */ /* 0x0083e80000100a00 */
[----:B------:R3:W-:Y:S04]  /*0ab0*/  @P6 STL.64 [R1+0xd8], R90 ;  /* 0x0000d85a01006387 */ /* 0x0007e80000100a00 */
[----:B----4-:R4:W-:Y:S04]  /*0ac0*/  @P6 STL.64 [R1+0xc0], R84 ;  /* 0x0000c05401006387 */ /* 0x0109e80000100a00 */
[----:B------:R0:W-:Y:S04]  /*0ad0*/  @P6 STL.64 [R1+0xc8], R86 ;  /* 0x0000c85601006387 */ /* 0x0001e80000100a00 */
[----:B--2---:R2:W-:Y:S04]  /*0ae0*/  @P5 STL.64 [R1+0xb0], R80 ;  /* 0x0000b05001005387 */ /* 0x0045e80000100a00 */
        /* <DEDUP_REMOVED lines=16> */
[----:B-1----:R-:W-:-:S03]  /*0bf0*/  CS2R R88, SRZ ;  /* 0x0000000000587805 */ /* 0x002fc6000001ff00 */
[----:B------:R1:W-:Y:S01]  /*0c00*/  @P3 STL.64 [R1+0x38], R50 ;  /* 0x0000383201003387 */ /* 0x0003e20000100a00 */
[----:B---3--:R-:W-:Y:S02]  /*0c10*/  CS2R R90, SRZ ;  /* 0x00000000005a7805 */ /* 0x008fe4000001ff00 */
[----:B----4-:R-:W-:Y:S01]  /*0c20*/  CS2R R84, SRZ ;  /* 0x0000000000547805 */ /* 0x010fe2000001ff00 */
[----:B------:R3:W-:Y:S01]  /*0c30*/  @P3 STL.64 [R1+0x20], R44 ;  /* 0x0000202c01003387 */ /* 0x0007e20000100a00 */
[----:B0-----:R-:W-:Y:S02]  /*0c40*/  CS2R R86, SRZ ;  /* 0x0000000000567805 */ /* 0x001fe4000001ff00 */
[----:B--2---:R-:W-:Y:S02]  /*0c50*/  CS2R R80, SRZ ;  /* 0x0000000000507805 */ /* 0x004fe4000001ff00 */
        /* <DEDUP_REMOVED lines=17> */
[----:B-1----:R-:W-:Y:S02]  /*0d70*/  CS2R R50, SRZ ;  /* 0x0000000000327805 */ /* 0x002fe4000001ff00 */
[----:B---3--:R-:W-:Y:S02]  /*0d80*/  CS2R R44, SRZ ;  /* 0x00000000002c7805 */ /* 0x008fe4000001ff00 */
[----:B0-----:R-:W-:Y:S01]  /*0d90*/  CS2R R46, SRZ ;  /* 0x00000000002e7805 */ /* 0x001fe2000001ff00 */
[----:B------:R-:W-:Y:S06]  /*0da0*/  @P4 BRA `(.L_x_3078) ;  /* 0x0000004000144947 */ /* 0x000fec0003800000 */
[----:B------:R-:W-:Y:S01]  /*0db0*/  HFMA2.MMA R0, -RZ, RZ, 0, 5.9604644775390625e-08 ;  /* 0x00000001ff007435 */ /* 0x000fe200000001ff */
[----:B------:R-:W-:-:S06]  /*0dc0*/  MOV R165, RZ ;  /* 0x000000ff00a57202 */ /* 0x000fcc0000000f00 */
[----:B------:R0:W-:Y:S04]  /*0dd0*/  STL.S16 [R1+0x100], R0 ;  /* 0x0001000001007387 */ /* 0x0001e80000100600 */
.L_x_3112:
[----:B-1----:R-:W1:Y:S01]  /*0de0*/  LDC.64 R4, c[0x0][0x250] ;  /* 0x00009400ff047b82 */ /* 0x002e620000000a00 */
[----:B--2---:R-:W2:Y:S01]  /*0df0*/  S2R R8, SR_TID.X ;  /* 0x0000000000087919 */ /* 0x004ea20000002100 */
[----:B------:R-:W-:-:S06]  /*0e00*/  LOP3.LUT P4, RZ, R3, 0x4, RZ, 0xc0, !PT ;  /* 0x0000000403ff7812 */ /* 0x000fcc000788c0ff */
[----:B---3--:R-:W3:Y:S01]  /*0e10*/  LDC.64 R6, c[0x0][0x258] ;  /* 0x00009600ff067b82 */ /* 0x008ee20000000a00 */
[----:B0-----:R-:W-:-:S05]  /*0e20*/  MOV R0, UR13 ;  /* 0x0000000d00007c02 */ /* 0x001fca0008000f00 */
[----:B------:R0:W-:Y:S01]  /*0e30*/  STL [R1+0x104], R0 ;  /* 0x0001040001007387 */ /* 0x0001e20000100800 */
[----:B-1----:R-:W-:-:S04]  /*0e40*/  IMAD.WIDE R4, R2, 0x4, R4 ;  /* 0x0000000402047825 */ /* 0x002fc800078e0204 */
[C---:B0-----:R-:W-:Y:S02]  /*0e50*/  IMAD R0, R2.reuse, R0, RZ ;  /* 0x0000000002007224 */ /* 0x041fe400078e02ff */
[----:B-----5:R-:W5:Y:S01]  /*0e60*/  LDG.E R4, desc[UR4][R4.64] ;  /* 0x0000000404047981 */ /* 0x020f62000c1e1900 */
[----:B---3--:R-:W-:Y:S01]  /*0e70*/  IMAD.WIDE R6, R2, 0x4, R6 ;  /* 0x0000000402067825 */ /* 0x008fe200078e0206 */
[----:B--2---:R-:W-:-:S04]  /*0e80*/  LOP3.LUT R8, R8, 0xff, RZ, 0xc0, !PT ;  /* 0x000000ff08087812 */ /* 0x004fc800078ec0ff */
        /* <DEDUP_REMOVED lines=13> */
[----:B------:R-:W3:Y:S04]  /*0f60*/  LDL R228, [R1+0xf0] ;  /* 0x0000f00001e47983 */ /* 0x000ee80000100800 */
[----:B------:R-:W4:Y:S04]  /*0f70*/  LDL R226, [R1+0xf4] ;  /* 0x0000f40001e27983 */ /* 0x000f280000100800 */
[----:B------:R-:W4:Y:S03]  /*0f80*/  LDL R245, [R1+0xe8] ;  /* 0x0000e80001f57983 */ /* 0x000f260000100800 */
[C---:B------:R-:W-:Y:S01]  /*0f90*/  @P4 LEA R192, P5, R6.reuse, UR8, 0x4 ;  /* 0x0000000806c04c11 */ /* 0x040fe2000f8a20ff */
[----:B------:R-:W4:Y:S03]  /*0fa0*/  LDL R207, [R1+0xf8] ;  /* 0x0000f80001cf7983 */ /* 0x000f260000100800 */
[C---:B------:R-:W-:Y:S01]  /*0fb0*/  @P4 LEA.HI.X R193, R6.reuse, UR9, RZ, 0x4, P5 ;  /* 0x0000000906c14c11 */ /* 0x040fe2000a8f24ff */
[----:B------:R-:W4:Y:S04]  /*0fc0*/  LDL R237, [R1+0xfc] ;  /* 0x0000fc0001ed7983 */ /* 0x000f280000100800 */
[----:B------:R1:W5:Y:S01]  /*0fd0*/  @P4 LDG.E.128 R36, desc[UR4][R192.64] ;  /* 0x00000004c0244981 */ /* 0x000362000c1e1d00 */
[----:B------:R-:W-:-:S04]  /*0fe0*/  LEA R194, P4, R6, UR10, 0x4 ;  /* 0x0000000a06c27c11 */ /* 0x000fc8000f8820ff */
[----:B------:R-:W-:Y:S02]  /*0ff0*/  LEA.HI.X R195, R6, UR11, RZ, 0x4, P4 ;  /* 0x0000000b06c37c11 */ /* 0x000fe4000a0f24ff */
[----:B0-----:R-:W-:Y:S02]  /*1000*/  ISETP.NE.AND P4, PT, R196, RZ, PT ;  /* 0x000000ffc400720c */ /* 0x001fe40003f85270 */
[----:B------:R-:W0:Y:S01]  /*1010*/  LDC.64 R196, c[0x0][0x2b8] ;  /* 0x0000ae00ffc47b82 */ /* 0x000e220000000a00 */
[----:B------:R-:W2:Y:S07]  /*1020*/  LDG.E.128 R200, desc[UR4][R194.64] ;  /* 0x00000004c2c87981 */ /* 0x000eae000c1e1d00 */
[----:B-1----:R-:W1:Y:S01]  /*1030*/  LDC.64 R192, c[0x0][0x2c0] ;  /* 0x0000b000ffc07b82 */ /* 0x002e620000000a00 */
[----:B-----5:R-:W-:Y:S01]  /*1040*/  FSEL R0, R4, RZ, !P4 ;  /* 0x000000ff04007208 */ /* 0x020fe20006000000 */
[----:B0-----:R-:W-:-:S06]  /*1050*/  IMAD.WIDE.U32 R196, R6, 0x10, R196 ;  /* 0x0000001006c47825 */ /* 0x001fcc00078e00c4 */
[----:B------:R-:W3:Y:S01]  /*1060*/  LDG.E.128 R196, desc[UR4][R196.64] ;  /* 0x00000004c4c47981 */ /* 0x000ee2000c1e1d00 */
[----:B-1----:R-:W-:-:S06]  /*1070*/  IMAD.WIDE.U32 R192, R6, 0x10, R192 ;  /* 0x0000001006c07825 */ /* 0x002fcc00078e00c0 */
[----:B------:R-:W4:Y:S01]  /*1080*/  LDG.E.128 R192, desc[UR4][R192.64] ;  /* 0x00000004c0c07981 */ /* 0x000f22000c1e1d00 */
[----:B--2---:R-:W-:-:S03]  /*1090*/  FADD.FTZ R8, -R0, R200 ;  /* 0x000000c800087221 */ /* 0x004fc60000010100 */
[----:B------:R-:W2:Y:S01]  /*10a0*/  LDL R200, [R1+0xe4] ;  /* 0x0000e40001c87983 */ /* 0x000ea20000100800 */
[----:B------:R-:W-:-:S03]  /*10b0*/  FADD.FTZ R7, -R0, R201 ;  /* 0x000000c900077221 */ /* 0x000fc60000010100 */
[----:B------:R-:W2:Y:S01]  /*10c0*/  LDL R201, [R1+0xec] ;  /* 0x0000ec0001c97983 */ /* 0x000ea20000100800 */
[----:B------:R-:W-:Y:S01]  /*10d0*/  FMUL.FTZ R209, R5, R8 ;  /* 0x0000000805d17220 */ /* 0x000fe20000410000 */
[C---:B------:R-:W-:Y:S01]  /*10e0*/  FADD.FTZ R202, -R0.reuse, R202 ;  /* 0x000000ca00ca7221 */ /* 0x040fe20000010100 */
[----:B------:R-:W-:Y:S01]  /*10f0*/  FADD.FTZ R0, -R0, R203 ;  /* 0x000000cb00007221 */ /* 0x000fe20000010100 */
[----:B----4-:R-:W-:-:S04]  /*1100*/  FMUL.FTZ R8, R229, R192 ;  /* 0x000000c0e5087220 */ /* 0x010fc80000410000 */
[----:B---3--:R-:W-:Y:S01]  /*1110*/  FFMA.FTZ R229, R228, R196, R8 ;  /* 0x000000c4e4e57223 */ /* 0x008fe20000010008 */
        /* <DEDUP_REMOVED lines=11> */
[----:B------:R-:W-:Y:S01]  /*11d0*/  FADD.FTZ R135, R135, R199 ;  /* 0x000000c787877221 */ /* 0x000fe20000010000 */
[----:B------:R-:W-:Y:S01]  /*11e0*/  FADD.FTZ R71, R71, R195 ;  /* 0x000000c347477221 */ /* 0x000fe20000010000 */
[----:B--2---:R-:W-:-:S04]  /*11f0*/  FMUL.FTZ R7, R200, R193 ;  /* 0x000000c1c8077220 */ /* 0x004fc80000410000 */
[----:B------:R-:W-:Y:S01]  /*1200*/  FFMA.FTZ R200, R226, R197, R7 ;  /* 0x000000c5e2c87223 */ /* 0x000fe20000010007 */
[----:B------:R-:W-:-:S04]  /*1210*/  FMUL.FTZ R7, R245, R194 ;  /* 0x000000c2f5077220 */ /* 0x000fc80000410000 */
[----:B------:R0:W-:Y:S01]  /*1220*/  STL [R1], R200 ;  /* 0x000000c801007387 */ /* 0x0001e20000100800 */
[----:B------:R-:W-:Y:S01]  /*1230*/  FFMA.FTZ R245, R207, R198, R7 ;  /* 0x000000c6cff57223 */ /* 0x000fe20000010007 */
[----:B------:R-:W-:Y:S01]  /*1240*/  FMUL.FTZ R207, R5, R0 ;  /* 0x0000000005cf7220 */ /* 0x000fe20000410000 */
[----:B------:R-:W-:Y:S01]  /*1250*/  FMUL.FTZ R0, R201, R195 ;  /* 0x000000c3c9007220 */ /* 0x000fe20000410000 */
[----:B------:R-:W-:-:S03]  /*1260*/  FFMA.FTZ R7, R209, R229, RZ ;  /* 0x000000e5d1077223 */ /* 0x000fc600000100ff */
[----:B------:R-:W-:Y:S01]  /*1270*/  FFMA.FTZ R237, R237, R199, R0 ;  /* 0x000000c7eded7223 */ /* 0x000fe20000010000 */
[----:B------:R-:W-:Y:S01]  /*1280*/  FADD.FTZ R0, RZ, R229 ;  /* 0x000000e5ff007221 */ /* 0x000fe20000010000 */
[----:B------:R-:W-:Y:S01]  /*1290*/  FMUL.FTZ R226, R5, R202 ;  /* 0x000000ca05e27220 */ /* 0x000fe20000410000 */
[----:B------:R-:W-:Y:S02]  /*12a0*/  FFMA.FTZ R7, R228, R200, R7 ;  /* 0x000000c8e4077223 */ /* 0x000fe40000010007 */
[----:B------:R-:W-:Y:S02]  /*12b0*/  FADD.FTZ R0, R0, R200 ;  /* 0x000000c800007221 */ /* 0x000fe40000010000 */
[----:B------:R-:W-:Y:S02]  /*12c0*/  FFMA.FTZ R7, R226, R245, R7 ;  /* 0x000000f5e2077223 */ /* 0x000fe40000010007 */
[----:B------:R-:W-:Y:S01]  /*12d0*/  FADD.FTZ R0, R0, R245 ;  /* 0x000000f500007221 */ /* 0x000fe20000010000 */
[-C--:B------:R-:W-:Y:S01]  /*12e0*/  FFMA.FTZ R166, R198, R226.reuse, R166 ;  /* 0x000000e2c6a67223 */ /* 0x080fe200000100a6 */
[----:B------:R-:W-:Y:S01]  /*12f0*/  FFMA.FTZ R8, R207, R237, R7 ;  /* 0x000000edcf087223 */ /* 0x000fe20000010007 */
[----:B------:R-:W-:Y:S01]  /*1300*/  FFMA.FTZ R102, R194, R226, R102 ;  /* 0x000000e2c2667223 */ /* 0x000fe20000010066 */
[-C--:B------:R-:W-:Y:S01]  /*1310*/  FFMA.FTZ R167, R199, R207.reuse, R167 ;  /* 0x000000cfc7a77223 */ /* 0x080fe200000100a7 */
[----:B------:R-:W-:Y:S01]  /*1320*/  FFMA.FTZ R103, R195, R207, R103 ;  /* 0x000000cfc3677223 */ /* 0x000fe20000010067 */
[----:B------:R-:W-:Y:S01]  /*1330*/  FADD.FTZ R0, R0, R237 ;  /* 0x000000ed00007221 */ /* 0x000fe20000010000 */
[----:B0-----:R-:W-:-:S07]  /*1340*/  IADD3 R7, R6, 0x100, RZ ;  /* 0x0000010006077810 */ /* 0x001fce0007ffe0ff */
.L_x_3080:
[----:B------:R-:W-:Y:S05]  /*1350*/  BSYNC B0 ;  /* 0x0000000000007941 */ /* 0x000fea0003800000 */
.L_x_3079:
[----:B------:R-:W-:Y:S01]  /*1360*/  LOP3.LUT P4, RZ, R3, 0x2, RZ, 0xc0, !PT ;  /* 0x0000000203ff7812 */ /* 0x000fe2000788c0ff */
[----:B------:R-:W-:-:S12]  /*1370*/  BSSY B0, `(.L_x_3081) ;  /* 0x0000045000007945 */ /* 0x000fd80003800000 */
[----:B------:R-:W-:Y:S05]  /*1380*/  @!P4 BRA `(.L_x_3082) ;  /* 0x00000004000cc947 */ /* 0x000fea0003800000 */
        /* <DEDUP_REMOVED lines=22> */
[C---:B--2---:R-:W-:Y:S01]  /*14f0*/  FADD.FTZ R200, -R13.reuse, R200 ;  /* 0x000000c80dc87221 */ /* 0x044fe20000010100 */
[C---:B------:R-:W-:Y:S01]  /*1500*/  FADD.FTZ R201, -R13.reuse, R201 ;  /* 0x000000c90dc97221 */ /* 0x040fe20000010100 */
[C---:B------:R-:W-:Y:S01]  /*1510*/  FADD.FTZ R202, -R13.reuse, R202 ;  /* 0x000000ca0dca7221 */ /* 0x040fe20000010100 */
[----:B------:R-:W-:Y:S02]  /*1520*/  FADD.FTZ R13, -R13, R203 ;  /* 0x000000cb0d0d7221 */ /* 0x000fe40000010100 */
[----:B------:R-:W4:Y:S01]  /*1530*/  LDL R203, [R1+0xc0] ;  /* 0x0000c00001cb7983 */ /* 0x000f220000100800 */
[----:B------:R-:W-:Y:S01]  /*1540*/  FMUL.FTZ R225, R5, R200 ;  /* 0x000000c805e17220 */ /* 0x000fe20000410000 */
[----:B---3--:R-:W-:-:S03]  /*1550*/  FADD.FTZ R128, R128, R196 ;  /* 0x000000c480807221 */ /* 0x008fc60000010000 */
[----:B------:R-:W-:Y:S01]  /*1560*/  FFMA.FTZ R160, R196, R225, R160 ;  /* 0x000000e1c4a07223 */ /* 0x000fe200000100a0 */
[----:B----4-:R-:W-:-:S04]  /*1570*/  FMUL.FTZ R200, R203, R192 ;  /* 0x000000c0cbc87220 */ /* 0x010fc80000410000 */
[----:B------:R-:W-:Y:S02]  /*1580*/  FFMA.FTZ R203, R219, R196, R200 ;  /* 0x000000c4dbcb7223 */ /* 0x000fe400000100c8 */
[----:B------:R-:W2:Y:S04]  /*1590*/  LDL R196, [R1+0xc8] ;  /* 0x0000c80001c47983 */ /* 0x000ea80000100800 */
[----:B------:R-:W3:Y:S01]  /*15a0*/  LDL R200, [R1+0xcc] ;  /* 0x0000cc0001c87983 */ /* 0x000ee20000100800 */
[----:B------:R-:W-:Y:S01]  /*15b0*/  FADD.FTZ R64, R64, R192 ;  /* 0x000000c040407221 */ /* 0x000fe20000010000 */
[----:B------:R-:W-:Y:S02]  /*15c0*/  FFMA.FTZ R96, R192, R225, R96 ;  /* 0x000000e1c0607223 */ /* 0x000fe40000010060 */
[----:B------:R0:W-:Y:S01]  /*15d0*/  STL [R1+0x1c], R203 ;  /* 0x00001ccb01007387 */ /* 0x0001e20000100800 */
[----:B------:R-:W-:Y:S01]  /*15e0*/  FMUL.FTZ R192, R252, R193 ;  /* 0x000000c1fcc07220 */ /* 0x000fe20000410000 */
[----:B------:R-:W-:Y:S01]  /*15f0*/  FMUL.FTZ R219, R5, R201 ;  /* 0x000000c905db7220 */ /* 0x000fe20000410000 */
[----:B------:R-:W-:-:S02]  /*1600*/  FADD.FTZ R0, R0, R203 ;  /* 0x000000cb00007221 */ /* 0x000fc40000010000 */
        /* <DEDUP_REMOVED lines=21> */
[----:B---3--:R-:W-:-:S03]  /*1760*/  FMUL.FTZ R192, R200, R195 ;  /* 0x000000c3c8c07220 */ /* 0x008fc60000410000 */
[----:B------:R-:W-:Y:S01]  /*1770*/  FADD.FTZ R0, R0, R244 ;  /* 0x000000f400007221 */ /* 0x000fe20000010000 */
[----:B------:R-:W-:Y:S01]  /*1780*/  FFMA.FTZ R236, R236, R199, R192 ;  /* 0x000000c7ecec7223 */ /* 0x000fe200000100c0 */
[----:B------:R-:W-:-:S03]  /*1790*/  FFMA.FTZ R8, R212, R244, R8 ;  /* 0x000000f4d4087223 */ /* 0x000fc60000010008 */
[----:B------:R-:W-:Y:S01]  /*17a0*/  FADD.FTZ R0, R0, R236 ;  /* 0x000000ec00007221 */ /* 0x000fe20000010000 */
[----:B0-----:R-:W-:-:S07]  /*17b0*/  FFMA.FTZ R8, R13, R236, R8 ;  /* 0x000000ec0d087223 */ /* 0x001fce0000010008 */
.L_x_3082:
[----:B------:R-:W-:Y:S05]  /*17c0*/  BSYNC B0 ;  /* 0x0000000000007941 */ /* 0x000fea0003800000 */
.L_x_3081:
        /* <DEDUP_REMOVED lines=45> */
[C---:B------:R-:W-:Y:S02]  /*1aa0*/  FMUL.FTZ R211, R5.reuse, R202 ;  /* 0x000000ca05d37220 */ /* 0x040fe40000410000 */
        /* <DEDUP_REMOVED lines=24> */
.L_x_3084:
[----:B------:R-:W-:Y:S05]  /*1c30*/  BSYNC B0 ;  /* 0x0000000000007941 */ /* 0x000fea0003800000 */
.L_x_3083:
[----:B------:R-:W-:Y:S04]  /*1c40*/  BSSY B0, `(.L_x_3085) ;  /* 0x0000045000007945 */ /* 0x000fe80003800000 */
        /* <DEDUP_REMOVED lines=68> */
.L_x_3086:
[----:B------:R-:W-:Y:S05]  /*2090*/  BSYNC B0 ;  /* 0x0000000000007941 */ /* 0x000fea0003800000 */
.L_x_3085:
        /* <DEDUP_REMOVED lines=11> */
[----:B------:R-:W1:Y:S01]  /*2150*/  LDC.64 R200, c[0x0][0x2b8] ;  /* 0x0000ae00ffc87b82 */ /* 0x000e620000000a00 */
[----:B------:R-:W4:Y:S02]  /*2160*/  LDL R233, [R1+0x7c] ;  /* 0x00007c0001e97983 */ /* 0x000f240000100800 */
[----:B------:R-:W-:-:S05]  /*2170*/  @P4 LEA.HI.X R193, R7, UR9, RZ, 0x4, P5 ;  /* 0x0000000907c14c11 */ /* 0x000fca000a8f24ff */
[----:B------:R0:W5:Y:S02]  /*2180*/  @P4 LDG.E.128 R20, desc[UR4][R192.64] ;  /* 0x00000004c0144981 */ /* 0x000164000c1e1d00 */
[----:B0-----:R-:W-:-:S04]  /*2190*/  LEA R192, P4, R7, UR10, 0x4 ;  /* 0x0000000a07c07c11 */ /* 0x001fc8000f8820ff */
[----:B------:R-:W-:Y:S02]  /*21a0*/  LEA.HI.X R193, R7, UR11, RZ, 0x4, P4 ;  /* 0x0000000b07c17c11 */ /* 0x000fe4000a0f24ff */
[----:B------:R-:W-:-:S04]  /*21b0*/  ISETP.NE.AND P4, PT, R194, RZ, PT ;  /* 0x000000ffc200720c */ /* 0x000fc80003f85270 */
[----:B------:R-:W2:Y:S01]  /*21c0*/  LDG.E.128 R192, desc[UR4][R192.64] ;  /* 0x00000004c0c07981 */ /* 0x000ea2000c1e1d00 */
[----:B-----5:R-:W-:Y:S01]  /*21d0*/  FSEL R205, R4, RZ, !P4 ;  /* 0x000000ff04cd7208 */ /* 0x020fe20006000000 */
[----:B-1----:R-:W-:-:S06]  /*21e0*/  IMAD.WIDE.U32 R196, R7, 0x10, R196 ;  /* 0x0000001007c47825 */ /* 0x002fcc00078e00c4 */
[----:B------:R-:W3:Y:S01]  /*21f0*/  LDG.E.128 R196, desc[UR4][R196.64] ;  /* 0x00000004c4c47981 */ /* 0x000ee2000c1e1d00 */
[----:B------:R-:W-:-:S06]  /*2200*/  IMAD.WIDE.U32 R200, R7, 0x10, R200 ;  /* 0x0000001007c87825 */ /* 0x000fcc00078e00c8 */
[----:B------:R-:W4:Y:S01]  /*2210*/  LDG.E.128 R200, desc[UR4][R200.64] ;  /* 0x00000004c8c87981 */ /* 0x000f22000c1e1d00 */
[----:B--2---:R-:W-:-:S04]  /*2220*/  FADD.FTZ R192, -R205, R192 ;  /* 0x000000c0cdc07221 */ /* 0x004fc80000010100 */
[----:B------:R-:W-:Y:S02]  /*2230*/  FMUL.FTZ R222, R5, R192 ;  /* 0x000000c005de7220 */ /* 0x000fe40000410000 */
[----:B------:R-:W2:Y:S01]  /*2240*/  LDL R192, [R1+0x60] ;  /* 0x0000600001c07983 */ /* 0x000ea20000100800 */
[C---:B------:R-:W-:Y:S01]  /*2250*/  FADD.FTZ R193, -R205.reuse, R193 ;  /* 0x000000c1cdc17221 */ /* 0x040fe20000010100 */
[C---:B------:R-:W-:Y:S01]  /*2260*/  FADD.FTZ R194, -R205.reuse, R194 ;  /* 0x000000c2cdc27221 */ /* 0x040fe20000010100 */
[----:B------:R-:W-:Y:S02]  /*2270*/  FADD.FTZ R195, -R205, R195 ;  /* 0x000000c3cdc37221 */ /* 0x000fe40000010100 */
[----:B------:R-:W2:Y:S01]  /*2280*/  LDL R205, [R1+0x68] ;  /* 0x0000680001cd7983 */ /* 0x000ea20000100800 */
[----:B---3--:R-:W-:Y:S01]  /*2290*/  FADD.FTZ R52, R52, R196 ;  /* 0x000000c434347221 */ /* 0x008fe20000010000 */
[-C--:B------:R-:W-:Y:S01]  /*22a0*/  FFMA.FTZ R84, R196, R222.reuse, R84 ;  /* 0x000000dec4547223 */ /* 0x080fe20000010054 */
[----:B----4-:R-:W-:Y:S01]  /*22b0*/  FADD.FTZ R116, R116, R200 ;  /* 0x000000c874747221 */ /* 0x010fe20000010000 */
[----:B------:R-:W-:Y:S01]  /*22c0*/  FFMA.FTZ R148, R200, R222, R148 ;  /* 0x000000dec8947223 */ /* 0x000fe20000010094 */
[----:B--2---:R-:W-:-:S02]  /*22d0*/  FMUL.FTZ R192, R192, R196 ;  /* 0x000000c4c0c07220 */ /* 0x004fc40000410000 */
[----:B------:R-:W2:Y:S02]  /*22e0*/  LDL R196, [R1+0x6c] ;  /* 0x00006c0001c47983 */ /* 0x000ea40000100800 */
[----:B------:R-:W-:Y:S01]  /*22f0*/  FFMA.FTZ R200, R216, R200, R192 ;  /* 0x000000c8d8c87223 */ /* 0x000fe200000100c0 */
[----:B------:R-:W-:-:S04]  /*2300*/  FMUL.FTZ R192, R249, R197 ;  /* 0x000000c5f9c07220 */ /* 0x000fc80000410000 */
[----:B------:R0:W-:Y:S01]  /*2310*/  STL [R1+0x10], R200 ;  /* 0x000010c801007387 */ /* 0x0001e20000100800 */
[----:B------:R-:W-:Y:S01]  /*2320*/  FFMA.FTZ R249, R208, R201, R192 ;  /* 0x000000c9d0f97223 */ /* 0x000fe200000100c0 */
[----:B------:R-:W-:Y:S01]  /*2330*/  FMUL.FTZ R192, R205, R198 ;  /* 0x000000c6cdc07220 */ /* 0x000fe20000410000 */
[----:B------:R-:W-:Y:S01]  /*2340*/  FMUL.FTZ R216, R5, R193 ;  /* 0x000000c105d87220 */ /* 0x000fe20000410000 */
[----:B------:R-:W-:Y:S01]  /*2350*/  FADD.FTZ R0, R0, R200 ;  /* 0x000000c800007221 */ /* 0x000fe20000010000 */
[----:B------:R-:W-:Y:S01]  /*2360*/  FFMA.FTZ R8, R222, R200, R8 ;  /* 0x000000c8de087223 */ /* 0x000fe20000010008 */
[----:B------:R-:W-:Y:S01]  /*2370*/  FFMA.FTZ R241, R241, R202, R192 ;  /* 0x000000caf1f17223 */ /* 0x000fe200000100c0 */
[C---:B------:R-:W-:Y:S01]  /*2380*/  FMUL.FTZ R208, R5.reuse, R194 ;  /* 0x000000c205d07220 */ /* 0x040fe20000410000 */
        /* <DEDUP_REMOVED lines=19> */
[----:B------:R-:W-:-:S04]  /*24c0*/  FFMA.FTZ R233, R233, R203, R192 ;  /* 0x000000cbe9e97223 */ /* 0x000fc800000100c0 */
[----:B------:R-:W-:Y:S01]  /*24d0*/  FADD.FTZ R0, R0, R233 ;  /* 0x000000e900007221 */ /* 0x000fe20000010000 */
[----:B0-----:R-:W-:-:S07]  /*24e0*/  FFMA.FTZ R8, R205, R233, R8 ;  /* 0x000000e9cd087223 */ /* 0x001fce0000010008 */
.L_x_3088:
[----:B------:R-:W-:Y:S05]  /*24f0*/  BSYNC B0 ;  /* 0x0000000000007941 */ /* 0x000fea0003800000 */
.L_x_3087:
        /* <DEDUP_REMOVED lines=35> */
[----:B------:R-:W3:Y:S04]  /*2730*/  LDL R196, [R1+0x4c] ;  /* 0x00004c0001c47983 */ /* 0x000ee80000100800 */
[----:B------:R0:W-:Y:S01]  /*2740*/  STL [R1+0xc], R200 ;  /* 0x00000cc801007387 */ /* 0x0001e20000100800 */
        /* <DEDUP_REMOVED lines=9> */
[-C--:B------:R-:W-:Y:S01]  /*27e0*/  FFMA.FTZ R145, R197, R215.reuse, R145 ;  /* 0x000000d7c5917223 */ /* 0x080fe20000010091 */
[----:B------:R-:W-:Y:S01]  /*27f0*/  FADD.FTZ R49, R49, R193 ;  /* 0x000000c131317221 */ /* 0x000fe20000010000 */
[----:B------:R-:W-:Y:S01]  /*2800*/  FFMA.FTZ R81, R193, R215, R81 ;  /* 0x000000d7c1517223 */ /* 0x000fe20000010051 */
[----:B------:R-:W-:Y:S01]  /*2810*/  FADD.FTZ R114, R114, R198 ;  /* 0x000000c672727221 */ /* 0x000fe20000010000 */
[----:B------:R-:W-:Y:S01]  /*2820*/  FADD.FTZ R50, R50, R194 ;  /* 0x000000c232327221 */ /* 0x000fe20000010000 */
[----:B------:R-:W-:Y:S01]  /*2830*/  FADD.FTZ R115, R115, R199 ;  /* 0x000000c773737221 */ /* 0x000fe20000010000 */
[-C--:B------:R-:W-:Y:S01]  /*2840*/  FFMA.FTZ R147, R199, R204.reuse, R147 ;  /* 0x000000ccc7937223 */ /* 0x080fe20000010093 */
[----:B------:R-:W-:Y:S01]  /*2850*/  FADD.FTZ R51, R51, R195 ;  /* 0x000000c333337221 */ /* 0x000fe20000010000 */
[----:B------:R-:W-:Y:S01]  /*2860*/  FFMA.FTZ R83, R195, R204, R83 ;  /* 0x000000ccc3537223 */ /* 0x000fe20000010053 */
[----:B------:R-:W-:Y:S01]  /*2870*/  IADD3 R7, R7, 0x100, RZ ;  /* 0x0000010007077810 */ /* 0x000fe20007ffe0ff */
[----:B--2---:R-:W-:-:S04]  /*2880*/  FMUL.FTZ R10, R10, R193 ;  /* 0x000000c10a0a7220 */ /* 0x004fc80000410000 */
[----:B------:R-:W-:Y:S01]  /*2890*/  FFMA.FTZ R248, R248, R197, R10 ;  /* 0x000000c5f8f87223 */ /* 0x000fe2000001000a */
[----:B------:R-:W-:Y:S01]  /*28a0*/  FMUL.FTZ R10, R5, R202 ;  /* 0x000000ca050a7220 */ /* 0x000fe20000410000 */
[----:B---3--:R-:W-:Y:S02]  /*28b0*/  FMUL.FTZ R192, R196, R195 ;  /* 0x000000c3c4c07220 */ /* 0x008fe40000410000 */
[----:B------:R-:W-:Y:S01]  /*28c0*/  FADD.FTZ R0, R0, R248 ;  /* 0x000000f800007221 */ /* 0x000fe20000010000 */
[----:B------:R-:W-:Y:S01]  /*28d0*/  FFMA.FTZ R8, R215, R248, R8 ;  /* 0x000000f8d7087223 */ /* 0x000fe20000010008 */
[----:B------:R-:W-:Y:S02]  /*28e0*/  FFMA.FTZ R232, R232, R199, R192 ;  /* 0x000000c7e8e87223 */ /* 0x000fe400000100c0 */
[----:B------:R-:W-:Y:S01]  /*28f0*/  FADD.FTZ R0, R0, R240 ;  /* 0x000000f000007221 */ /* 0x000fe20000010000 */
[----:B------:R-:W-:Y:S01]  /*2900*/  FFMA.FTZ R8, R10, R240, R8 ;  /* 0x000000f00a087223 */ /* 0x000fe20000010008 */
[-C--:B------:R-:W-:Y:S01]  /*2910*/  FFMA.FTZ R146, R198, R10.reuse, R146 ;  /* 0x0000000ac6927223 */ /* 0x080fe20000010092 */
[----:B------:R-:W-:Y:S01]  /*2920*/  FFMA.FTZ R82, R194, R10, R82 ;  /* 0x0000000ac2527223 */ /* 0x000fe20000010052 */
[----:B------:R-:W-:Y:S01]  /*2930*/  FADD.FTZ R0, R0, R232 ;  /* 0x000000e800007221 */ /* 0x000fe20000010000 */
[----:B0-----:R-:W-:-:S07]  /*2940*/  FFMA.FTZ R8, R204, R232, R8 ;  /* 0x000000e8cc087223 */ /* 0x001fce0000010008 */
.L_x_3090:
[----:B------:R-:W-:Y:S05]  /*2950*/  BSYNC B0 ;  /* 0x0000000000007941 */ /* 0x000fea0003800000 */
.L_x_3089:
        /* <DEDUP_REMOVED lines=8> */
[----:B------:R-:W3:Y:S03]  /*29e0*/  LDL R231, [R1+0x3c] ;  /* 0x00003c0001e77983 */ /* 0x000ee60000100800 */
[----:B------:R-:W-:-:S04]  /*29f0*/  @P4 LEA R192, P5, R7, UR8, 0x4 ;  /* 0x0000000807c04c11 */ /* 0x000fc8000f8a20ff */
        /* <DEDUP_REMOVED lines=10> */
[----:B------:R-:W4:Y:S01]  /*2aa0*/  LDG.E.128 R196, desc[UR4][R196.64] ;  /* 0x00000004c4c47981 */ /* 0x000f22000c1e1d00 */
[----:B-1----:R-:W-:-:S06]  /*2ab0*/  IMAD.WIDE.U32 R192, R7, 0x10, R192 ;  /* 0x0000001007c07825 */ /* 0x002fcc00078e00c0 */
[----:B------:R-:W3:Y:S01]  /*2ac0*/  LDG.E.128 R192, desc[UR4][R192.64] ;  /* 0x00000004c0c07981 */ /* 0x000ee2000c1e1d00 */
[----:B--2---:R-:W-:-:S03]  /*2ad0*/  FADD.FTZ R12, -R11, R200 ;  /* 0x000000c80b0c7221 */ /* 0x004fc60000010100 */
[----:B------:R-:W3:Y:S01]  /*2ae0*/  LDL R200, [R1+0x20] ;  /* 0x0000200001c87983 */ /* 0x000ee20000100800 */
[C---:B------:R-:W-:Y:S01]  /*2af0*/  FADD.FTZ R201, -R11.reuse, R201 ;  /* 0x000000c90bc97221 */ /* 0x040fe20000010100 */
[C---:B------:R-:W-:Y:S01]  /*2b00*/  FADD.FTZ R202, -R11.reuse, R202 ;  /* 0x000000ca0bca7221 */ /* 0x040fe20000010100 */
[----:B------:R-:W-:Y:S01]  /*2b10*/  FADD.FTZ R203, -R11, R203 ;  /* 0x000000cb0bcb7221 */ /* 0x000fe20000010100 */
[----:B------:R-:W-:Y:S02]  /*2b20*/  FMUL.FTZ R220, R5, R12 ;  /* 0x0000000c05dc7220 */ /* 0x000fe40000410000 */
[----:B------:R-:W2:Y:S01]  /*2b30*/  LDL R12, [R1+0x28] ;  /* 0x00002800010c7983 */ /* 0x000ea20000100800 */
[----:B----4-:R-:W-:Y:S01]  /*2b40*/  FADD.FTZ R108, R108, R196 ;  /* 0x000000c46c6c7221 */ /* 0x010fe20000010000 */
[----:B------:R-:W-:Y:S01]  /*2b50*/  FFMA.FTZ R140, R196, R220, R140 ;  /* 0x000000dcc48c7223 */ /* 0x000fe2000001008c */
[----:B---3--:R-:W-:-:S04]  /*2b60*/  FMUL.FTZ R11, R200, R192 ;  /* 0x000000c0c80b7220 */ /* 0x008fc80000410000 */
[----:B------:R-:W-:Y:S02]  /*2b70*/  FFMA.FTZ R200, R214, R196, R11 ;  /* 0x000000c4d6c87223 */ /* 0x000fe4000001000b */
[----:B------:R-:W3:Y:S04]  /*2b80*/  LDL R11, [R1+0x24] ;  /* 0x00002400010b7983 */ /* 0x000ee80000100800 */
[----:B------:R-:W4:Y:S04]  /*2b90*/  LDL R196, [R1+0x2c] ;  /* 0x00002c0001c47983 */ /* 0x000f280000100800 */
[----:B------:R0:W-:Y:S01]  /*2ba0*/  STL [R1+0x8], R200 ;  /* 0x000008c801007387 */ /* 0x0001e20000100800 */
[----:B------:R-:W-:Y:S01]  /*2bb0*/  FMUL.FTZ R214, R5, R201 ;  /* 0x000000c905d67220 */ /* 0x000fe20000410000 */
[----:B--2---:R-:W-:Y:S01]  /*2bc0*/  FMUL.FTZ R12, R12, R194 ;  /* 0x000000c20c0c7220 */ /* 0x004fe20000410000 */
[----:B------:R-:W-:Y:S01]  /*2bd0*/  FADD.FTZ R0, R0, R200 ;  /* 0x000000c800007221 */ /* 0x000fe20000010000 */
[----:B------:R-:W-:Y:S01]  /*2be0*/  FFMA.FTZ R8, R220, R200, R8 ;  /* 0x000000c8dc087223 */ /* 0x000fe20000010008 */
        /* <DEDUP_REMOVED lines=15> */
[----:B---3--:R-:W-:-:S04]  /*2ce0*/  FMUL.FTZ R11, R11, R193 ;  /* 0x000000c10b0b7220 */ /* 0x008fc80000410000 */
[----:B------:R-:W-:Y:S01]  /*2cf0*/  FFMA.FTZ R247, R247, R197, R11 ;  /* 0x000000c5f7f77223 */ /* 0x000fe2000001000b */
[----:B------:R-:W-:Y:S01]  /*2d00*/  FMUL.FTZ R11, R5, R202 ;  /* 0x000000ca050b7220 */ /* 0x000fe20000410000 */
[----:B----4-:R-:W-:Y:S02]  /*2d10*/  FMUL.FTZ R192, R196, R195 ;  /* 0x000000c3c4c07220 */ /* 0x010fe40000410000 */
        /* <DEDUP_REMOVED lines=9> */
.L_x_3092:
[----:B------:R-:W-:Y:S05]  /*2db0*/  BSYNC B0 ;  /* 0x0000000000007941 */ /* 0x000fea0003800000 */
.L_x_3091:
[----:B------:R-:W-:Y:S01]  /*2dc0*/  LOP3.LUT P4, RZ, R3, 0x8, RZ, 0xc0, !PT ;  /* 0x0000000803ff7812 */ /* 0x000fe2000788c0ff */
[----:B------:R-:W-:-:S12]  /*2dd0*/  BSSY B0, `(.L_x_3093) ;  /* 0x000003c000007945 */ /* 0x000fd80003800000 */
[----:B------:R-:W-:Y:S05]  /*2de0*/  @!P4 BRA `(.L_x_3094) ;  /* 0x0000000000e8c947 */ /* 0x000fea0003800000 */
[----:B------:R-:W-:Y:S01]  /*2df0*/  ISETP.NE.U32.AND P4, PT, RZ, UR8, PT ;  /* 0x00000008ff007c0c */ /* 0x000fe2000bf85070 */
[----:B------:R-:W0:Y:S03]  /*2e00*/  LDC.U8 R194, c[0x0][0x2a0] ;  /* 0x0000a800ffc27b82 */ /* 0x000e260000000000 */
[----:B------:R-:W-:-:S05]  /*2e10*/  ISETP.NE.AND.EX P4, PT, RZ, UR9, PT, P4 ;  /* 0x00000009ff007c0c */ /* 0x000fca000bf85340 */
[----:B------:R-:W1:Y:S08]  /*2e20*/  LDC.64 R196, c[0x0][0x2b8] ;  /* 0x0000ae00ffc47b82 */ /* 0x000e700000000a00 */
[----:B------:R-:W-:-:S04]  /*2e30*/  @P4 LEA R192, P5, R7, UR8, 0x4 ;  /* 0x0000000807c04c11 */ /* 0x000fc8000f8a20ff */
[----:B------:R-:W-:-:S05]  /*2e40*/  @P4 LEA.HI.X R193, R7, UR9, RZ, 0x4, P5 ;  /* 0x0000000907c14c11 */ /* 0x000fca000a8f24ff */
[----:B------:R2:W5:Y:S01]  /*2e50*/  @P4 LDG.E.128 R180, desc[UR4][R192.64] ;  /* 0x00000004c0b44981 */ /* 0x000562000c1e1d00 */
[----:B0-----:R-:W-:-:S04]  /*2e60*/  ISETP.NE.AND P4, PT, R194, RZ, PT ;  /* 0x000000ffc200720c */ /* 0x001fc80003f85270 */
[----:B-----5:R-:W-:Y:S02]  /*2e70*/  FSEL R4, R4, RZ, !P4 ;  /* 0x000000ff04047208 */ /* 0x020fe40006000000 */
[C---:B------:R-:W-:Y:S01]  /*2e80*/  LEA R194, P4, R7.reuse, UR10, 0x4 ;  /* 0x0000000a07c27c11 */ /* 0x040fe2000f8820ff */
[C---:B-1----:R-:W-:Y:S01]  /*2e90*/  IMAD.WIDE.U32 R196, R7.reuse, 0x10, R196 ;  /* 0x0000001007c47825 */ /* 0x042fe200078e00c4 */
[----:B--2---:R-:W0:Y:S02]  /*2ea0*/  LDC.64 R192, c[0x0][0x2c0] ;  /* 0x0000b000ffc07b82 */ /* 0x004e240000000a00 */
[----:B------:R-:W-:-:S03]  /*2eb0*/  LEA.HI.X R195, R7, UR11, RZ, 0x4, P4 ;  /* 0x0000000b07c37c11 */ /* 0x000fc6000a0f24ff */
[----:B------:R-:W2:Y:S04]  /*2ec0*/  LDG.E.128 R196, desc[UR4][R196.64] ;  /* 0x00000004c4c47981 */ /* 0x000ea8000c1e1d00 */
[----:B------:R-:W3:Y:S01]  /*2ed0*/  LDG.E.128 R200, desc[UR4][R194.64] ;  /* 0x00000004c2c87981 */ /* 0x000ee2000c1e1d00 */
[----:B0-----:R-:W-:-:S06]  /*2ee0*/  IMAD.WIDE.U32 R192, R7, 0x10, R192 ;  /* 0x0000001007c07825 */ /* 0x001fcc00078e00c0 */
[----:B------:R-:W4:Y:S01]  /*2ef0*/  LDG.E.128 R192, desc[UR4][R192.64] ;  /* 0x00000004c0c07981 */ /* 0x000f22000c1e1d00 */
[----:B---3--:R-:W-:-:S04]  /*2f00*/  FADD.FTZ R9, -R4, R200 ;  /* 0x000000c804097221 */ /* 0x008fc80000010100 */
[C---:B------:R-:W-:Y:S01]  /*2f10*/  FMUL.FTZ R227, R5.reuse, R9 ;  /* 0x0000000905e37220 */ /* 0x040fe20000410000 */
[C---:B------:R-:W-:Y:S01]  /*2f20*/  FADD.FTZ R7, -R4.reuse, R201 ;  /* 0x000000c904077221 */ /* 0x040fe20000010100 */
[C---:B------:R-:W-:Y:S01]  /*2f30*/  FADD.FTZ R202, -R4.reuse, R202 ;  /* 0x000000ca04ca7221 */ /* 0x040fe20000010100 */
[----:B------:R-:W-:Y:S02]  /*2f40*/  FADD.FTZ R4, -R4, R203 ;  /* 0x000000cb04047221 */ /* 0x000fe40000010100 */
[----:B------:R-:W-:Y:S01]  /*2f50*/  FMUL.FTZ R213, R5, R7 ;  /* 0x0000000705d57220 */ /* 0x000fe20000410000 */
[----:B----4-:R-:W-:-:S04]  /*2f60*/  FMUL.FTZ R9, R168, R192 ;  /* 0x000000c0a8097220 */ /* 0x010fc80000410000 */
[----:B--2---:R-:W-:Y:S01]  /*2f70*/  FFMA.FTZ R200, R172, R196, R9 ;  /* 0x000000c4acc87223 */ /* 0x004fe20000010009 */
[----:B------:R-:W-:Y:S01]  /*2f80*/  FMUL.FTZ R9, R5, R4 ;  /* 0x0000000405097220 */ /* 0x000fe20000410000 */
[----:B------:R-:W-:-:S03]  /*2f90*/  FMUL.FTZ R7, R169, R193 ;  /* 0x000000c1a9077220 */ /* 0x000fc60000410000 */
[----:B------:R0:W-:Y:S01]  /*2fa0*/  STL [R1+0x4], R200 ;  /* 0x000004c801007387 */ /* 0x0001e20000100800 */
[----:B------:R-:W-:Y:S01]  /*2fb0*/  FMUL.FTZ R4, R171, R195 ;  /* 0x000000c3ab047220 */ /* 0x000fe20000410000 */
[----:B------:R-:W-:Y:S01]  /*2fc0*/  FFMA.FTZ R246, R173, R197, R7 ;  /* 0x000000c5adf67223 */ /* 0x000fe20000010007 */
[----:B------:R-:W-:Y:S01]  /*2fd0*/  FMUL.FTZ R7, R170, R194 ;  /* 0x000000c2aa077220 */ /* 0x000fe20000410000 */
[----:B------:R-:W-:Y:S01]  /*2fe0*/  FADD.FTZ R0, R0, R200 ;  /* 0x000000c800007221 */ /* 0x000fe20000010000 */
[----:B------:R-:W-:Y:S01]  /*2ff0*/  FFMA.FTZ R230, R175, R199, R4 ;  /* 0x000000c7afe67223 */ /* 0x000fe20000010004 */
[----:B------:R-:W-:Y:S01]  /*3000*/  FFMA.FTZ R4, R227, R200, R8 ;  /* 0x000000c8e3047223 */ /* 0x000fe20000010008 */
[----:B------:R-:W-:Y:S01]  /*3010*/  FMUL.FTZ R206, R5, R202 ;  /* 0x000000ca05ce7220 */ /* 0x000fe20000410000 */
[----:B------:R-:W-:Y:S01]  /*3020*/  FFMA.FTZ R238, R174, R198, R7 ;  /* 0x000000c6aeee7223 */ /* 0x000fe20000010007 */
[----:B------:R-:W-:Y:S01]  /*3030*/  FADD.FTZ R0, R0, R246 ;  /* 0x000000f600007221 */ /* 0x000fe20000010000 */
[----:B------:R-:W-:-:S03]  /*3040*/  FFMA.FTZ R4, R213, R246, R4 ;  /* 0x000000f6d5047223 */ /* 0x000fc60000010004 */
        /* <DEDUP_REMOVED lines=19> */
[----:B0-----:R-:W-:-:S07]  /*3180*/  FFMA.FTZ R8, R9, R230, R4 ;  /* 0x000000e609087223 */ /* 0x001fce0000010004 */
.L_x_3094:
[----:B------:R-:W-:Y:S05]  /*3190*/  BSYNC B0 ;  /* 0x0000000000007941 */ /* 0x000fea0003800000 */
.L_x_3093:
[----:B-----5:R-:W2:Y:S01]  /*31a0*/  LDL.LU R4, [R1+0x100] ;  /* 0x0001000001047983 */ /* 0x020ea20000300800 */
        /* <DEDUP_REMOVED lines=26> */
.L_x_3137:
        /* <DEDUP_REMOVED lines=11> */
[----:B------:R-:W-:-:S05]  /*3400*/  @!P5 LEA R0, R0, R7, 0x3 ;  /* 0x000000070000d211 */ /* 0x000fca00078e18ff */
        /* <DEDUP_REMOVED lines=26> */
[----:B------:R-:W2:Y:S01]  /*35b0*/  LDL R199, [R1] ;  /* 0x0000000001c77983 */ /* 0x000ea20000100800 */
        /* <DEDUP_REMOVED lines=8> */
[----:B------:R-:W-:Y:S02]  /*3640*/  FADD.FTZ R192, R229, -R192 ;  /* 0x800000c0e5c07221 */ /* 0x000fe40000010000 */
[----:B------:R-:W-:Y:S01]  /*3650*/  FADD.FTZ R8, R245, -R8 ;  /* 0x80000008f5087221 */ /* 0x000fe20000010000 */
[----:B------:R-:W-:Y:S01]  /*3660*/  FADD.FTZ R7, R237, -R7 ;  /* 0x80000007ed077221 */ /* 0x000fe20000010000 */
[C---:B------:R-:W-:Y:S02]  /*3670*/  FMUL.FTZ R192, R5.reuse, R192 ;  /* 0x000000c005c07220 */ /* 0x040fe40000410000 */
[C---:B------:R-:W-:Y:S01]  /*3680*/  FMUL.FTZ R194, R5.reuse, R8 ;  /* 0x0000000805c27220 */ /* 0x040fe20000410000 */
[----:B------:R-:W-:-:S02]  /*3690*/  FMUL.FTZ R195, R5, R7 ;  /* 0x0000000705c37220 */ /* 0x000fc40000410000 */
[----:B------:R-:W-:Y:S01]  /*36a0*/  @P5 FADD.FTZ R192, R36, R192 ;  /* 0x000000c024c05221 */ /* 0x000fe20000010000 */
[----:B------:R-:W-:Y:S01]  /*36b0*/  @P5 FADD.FTZ R194, R38, R194 ;  /* 0x000000c226c25221 */ /* 0x000fe20000010000 */
[----:B------:R-:W-:Y:S01]  /*36c0*/  @P5 FADD.FTZ R195, R39, R195 ;  /* 0x000000c327c35221 */ /* 0x000fe20000010000 */
[----:B--2---:R-:W-:-:S04]  /*36d0*/  FADD.FTZ R193, R199, -R193 ;  /* 0x800000c1c7c17221 */ /* 0x004fc80000010000 */
[----:B------:R-:W-:-:S04]  /*36e0*/  FMUL.FTZ R193, R5, R193 ;  /* 0x000000c105c17220 */ /* 0x000fc80000410000 */
        /* <DEDUP_REMOVED lines=25> */
.L_x_3097:
[----:B------:R-:W-:Y:S05]  /*3880*/  BSYNC B0 ;  /* 0x0000000000007941 */ /* 0x000fea0003800000 */
.L_x_3096:
[----:B------:R-:W-:Y:S01]  /*3890*/  LOP3.LUT P5, RZ, R3, 0x2, RZ, 0xc0, !PT ;  /* 0x0000000203ff7812 */ /* 0x000fe200078ac0ff */
[----:B------:R-:W-:-:S12]  /*38a0*/  BSSY B0, `(.L_x_3098) ;  /* 0x000002f000007945 */ /* 0x000fd80003800000 */
[----:B------:R-:W-:Y:S05]  /*38b0*/  @!P5 BRA `(.L_x_3099) ;  /* 0x0000000000b4d947 */ /* 0x000fea0003800000 */
[----:B------:R-:W2:Y:S01]  /*38c0*/  LDL R194, [R1+0x1c] ;  /* 0x00001c0001c27983 */ /* 0x000ea20000100800 */
[----:B------:R-:W-:-:S04]  /*38d0*/  ISETP.NE.AND P5, PT, R198, RZ, PT ;  /* 0x000000ffc600720c */ /* 0x000fc80003fa5270 */
[----:B------:R-:W-:Y:S02]  /*38e0*/  FSEL R7, R0, RZ, !P5 ;  /* 0x000000ff00077208 */ /* 0x000fe40006800000 */
[----:B------:R-:W-:-:S03]  /*38f0*/  ISETP.NE.U32.AND P5, PT, RZ, UR8, PT ;  /* 0x00000008ff007c0c */ /* 0x000fc6000bfa5070 */
[-CC-:B0-----:R-:W-:Y:S01]  /*3900*/  FFMA.FTZ R192, R225, R4.reuse, R7.reuse ;  /* 0x00000004e1c07223 */ /* 0x181fe20000010007 */
[----:B------:R-:W-:Y:S01]  /*3910*/  ISETP.NE.AND.EX P5, PT, RZ, UR9, PT, P5 ;  /* 0x00000009ff007c0c */ /* 0x000fe2000bfa5350 */
[-CC-:B------:R-:W-:Y:S01]  /*3920*/  FFMA.FTZ R193, R219, R4.reuse, R7.reuse ;  /* 0x00000004dbc17223 */ /* 0x180fe20000010007 */
[-CC-:B------:R-:W-:Y:S01]  /*3930*/  FFMA.FTZ R8, R212, R4.reuse, R7.reuse ;  /* 0x00000004d4087223 */ /* 0x180fe20000010007 */
[----:B------:R-:W-:Y:S02]  /*3940*/  FFMA.FTZ R7, R13, R4, R7 ;  /* 0x000000040d077223 */ /* 0x000fe40000010007 */
[----:B------:R-:W-:Y:S01]  /*3950*/  FADD.FTZ R193, R252, -R193 ;  /* 0x800000c1fcc17221 */ /* 0x000fe20000010000 */
[----:B------:R-:W-:Y:S01]  /*3960*/  FADD.FTZ R8, R244, -R8 ;  /* 0x80000008f4087221 */ /* 0x000fe20000010000 */
[----:B------:R-:W-:Y:S02]  /*3970*/  FADD.FTZ R7, R236, -R7 ;  /* 0x80000007ec077221 */ /* 0x000fe40000010000 */
[----:B------:R-:W-:-:S02]  /*3980*/  FMUL.FTZ R193, R5, R193 ;  /* 0x000000c105c17220 */ /* 0x000fc40000410000 */
[----:B------:R-:W-:Y:S02]  /*3990*/  FMUL.FTZ R195, R5, R7 ;  /* 0x0000000705c37220 */ /* 0x000fe40000410000 */
[----:B------:R-:W-:Y:S02]  /*39a0*/  @P5 FADD.FTZ R193, R33, R193 ;  /* 0x000000c121c15221 */ /* 0x000fe40000010000 */
[----:B------:R-:W-:Y:S01]  /*39b0*/  @P5 FADD.FTZ R195, R35, R195 ;  /* 0x000000c323c35221 */ /* 0x000fe20000010000 */
[----:B--2---:R-:W-:Y:S01]  /*39c0*/  FADD.FTZ R192, R194, -R192 ;  /* 0x800000c0c2c07221 */ /* 0x004fe20000010000 */
[----:B------:R-:W-:-:S03]  /*39d0*/  FMUL.FTZ R194, R5, R8 ;  /* 0x0000000805c27220 */ /* 0x000fc60000410000 */
[----:B------:R-:W-:Y:S01]  /*39e0*/  FMUL.FTZ R192, R5, R192 ;  /* 0x000000c005c07220 */ /* 0x000fe20000410000 */
[----:B------:R-:W-:-:S03]  /*39f0*/  @P5 FADD.FTZ R194, R34, R194 ;  /* 0x000000c222c25221 */ /* 0x000fc60000010000 */
        /* <DEDUP_REMOVED lines=25> */
.L_x_3099:
[----:B------:R-:W-:Y:S05]  /*3b90*/  BSYNC B0 ;  /* 0x0000000000007941 */ /* 0x000fea0003800000 */
.L_x_3098:
[----:B------:R-:W-:Y:S01]  /*3ba0*/  LOP3.LUT P5, RZ, R3, 0x1, RZ, 0xc0, !PT ;  /* 0x0000000103ff7812 */ /* 0x000fe200078ac0ff */
[----:B------:R-:W-:-:S12]  /*3bb0*/  BSSY B0, `(.L_x_3100) ;  /* 0x000002f000007945 */ /* 0x000fd80003800000 */
[----:B------:R-:W-:Y:S05]  /*3bc0*/  @!P5 BRA `(.L_x_3101) ;  /* 0x0000000000b4d947 */ /* 0x000fea0003800000 */
[----:B------:R-:W2:Y:S01]  /*3bd0*/  LDL R194, [R1+0x18] ;  /* 0x0000180001c27983 */ /* 0x000ea20000100800 */
[----:B------:R-:W-:-:S04]  /*3be0*/  ISETP.NE.AND P5, PT, R198, RZ, PT ;  /* 0x000000ffc600720c */ /* 0x000fc80003fa5270 */
[----:B------:R-:W-:Y:S02]  /*3bf0*/  FSEL R7, R0, RZ, !P5 ;  /* 0x000000ff00077208 */ /* 0x000fe40006800000 */
[----:B------:R-:W-:-:S03]  /*3c00*/  ISETP.NE.U32.AND P5, PT, RZ, UR8, PT ;  /* 0x00000008ff007c0c */ /* 0x000fc6000bfa5070 */
[-CC-:B01----:R-:W-:Y:S01]  /*3c10*/  FFMA.FTZ R192, R224, R4.reuse, R7.reuse ;  /* 0x00000004e0c07223 */ /* 0x183fe20000010007 */
        /* <DEDUP_REMOVED lines=40> */
.L_x_3101:
[----:B------:R-:W-:Y:S05]  /*3ea0*/  BSYNC B0 ;  /* 0x0000000000007941 */ /* 0x000fea0003800000 */
.L_x_3100:
[----:B------:R-:W-:Y:S04]  /*3eb0*/  BSSY B0, `(.L_x_3102) ;  /* 0x000002f000007945 */ /* 0x000fe80003800000 */
[----:B------:R-:W-:Y:S05]  /*3ec0*/  @!P0 BRA `(.L_x_3103) ;  /* 0x0000000000b48947 */ /* 0x000fea0003800000 */
[----:B------:R-:W3:Y:S01]  /*3ed0*/  LDL R194, [R1+0x14] ;  /* 0x0000140001c27983 */ /* 0x000ee20000100800 */
[----:B------:R-:W-:-:S04]  /*3ee0*/  ISETP.NE.AND P5, PT, R198, RZ, PT ;  /* 0x000000ffc600720c */ /* 0x000fc80003fa5270 */
[----:B------:R-:W-:Y:S02]  /*3ef0*/  FSEL R7, R0, RZ, !P5 ;  /* 0x000000ff00077208 */ /* 0x000fe40006800000 */
[----:B------:R-:W-:-:S03]  /*3f00*/  ISETP.NE.U32.AND P5, PT, RZ, UR8, PT ;  /* 0x00000008ff007c0c */ /* 0x000fc6000bfa5070 */
[-CC-:B012---:R-:W-:Y:S01]  /*3f10*/  FFMA.FTZ R192, R223, R4.reuse, R7.reuse ;  /* 0x00000004dfc07223 */ /* 0x187fe20000010007 */
        /* <DEDUP_REMOVED lines=11> */
[----:B---3--:R-:W-:Y:S01]  /*3fd0*/  FADD.FTZ R192, R194, -R192 ;  /* 0x800000c0c2c07221 */ /* 0x008fe20000010000 */
        /* <DEDUP_REMOVED lines=28> */
.L_x_3103:
[----:B------:R-:W-:Y:S05]  /*41a0*/  BSYNC B0 ;  /* 0x0000000000007941 */ /* 0x000fea0003800000 */
.L_x_3102:
[----:B------:R-:W-:Y:S04]  /*41b0*/  BSSY B0, `(.L_x_3104) ;  /* 0x000002f000007945 */ /* 0x000fe80003800000 */
[----:B------:R-:W-:Y:S05]  /*41c0*/  @!P1 BRA `(.L_x_3105) ;  /* 0x0000000000b49947 */ /* 0x000fea0003800000 */
[----:B------:R-:W4:Y:S01]  /*41d0*/  LDL R194, [R1+0x10] ;  /* 0x0000100001c27983 */ /* 0x000f220000100800 */
[----:B------:R-:W-:-:S04]  /*41e0*/  ISETP.NE.AND P5, PT, R198, RZ, PT ;  /* 0x000000ffc600720c */ /* 0x000fc80003fa5270 */
[----:B------:R-:W-:Y:S02]  /*41f0*/  FSEL R7, R0, RZ, !P5 ;  /* 0x000000ff00077208 */ /* 0x000fe40006800000 */
[----:B------:R-:W-:-:S03]  /*4200*/  ISETP.NE.U32.AND P5, PT, RZ, UR8, PT ;  /* 0x00000008ff007c0c */ /* 0x000fc6000bfa5070 */
[-CC-:B0123--:R-:W-:Y:S01]  /*4210*/  FFMA.FTZ R192, R222, R4.reuse, R7.reuse ;  /* 0x00000004dec07223 */ /* 0x18ffe20000010007 */
        /* <DEDUP_REMOVED lines=11> */
[----:B----4-:R-:W-:Y:S01]  /*42d0*/  FADD.FTZ R192, R194, -R192 ;  /* 0x800000c0c2c07221 */ /* 0x010fe20000010000 */
        /* <DEDUP_REMOVED lines=28> */
.L_x_3105:
[----:B------:R-:W-:Y:S05]  /*44a0*/  BSYNC B0 ;  /* 0x0000000000007941 */ /* 0x000fea0003800000 */
.L_x_3104:
[----:B------:R-:W-:Y:S04]  /*44b0*/  BSSY B0, `(.L_x_3106) ;  /* 0x000002f000007945 */ /* 0x000fe80003800000 */
[----:B------:R-:W-:Y:S05]  /*44c0*/  @!P2 BRA `(.L_x_3107) ;  /* 0x0000000000b4a947 */ /* 0x000fea0003800000 */
[----:B------:R-:W5:Y:S01]  /*44d0*/  LDL R194, [R1+0xc] ;  /* 0x00000c0001c27983 */ /* 0x000f620000100800 */
[----:B------:R-:W-:-:S04]  /*44e0*/  ISETP.NE.AND P5, PT, R198, RZ, PT ;  /* 0x000000ffc600720c */ /* 0x000fc80003fa5270 */
[----:B------:R-:W-:Y:S02]  /*44f0*/  FSEL R7, R0, RZ, !P5 ;  /* 0x000000ff00077208 */ /* 0x000fe40006800000 */
[----:B------:R-:W-:-:S03]  /*4500*/  ISETP.NE.U32.AND P5, PT, RZ, UR8, PT ;  /* 0x00000008ff007c0c */ /* 0x000fc6000bfa5070 */
[-CC-:B01234-:R-:W-:Y:S01]  /*4510*/  FFMA.FTZ R192, R221, R4.reuse, R7.reuse ;  /* 0x00000004ddc07223 */ /* 0x19ffe20000010007 */
        /* <DEDUP_REMOVED lines=11> */
[----:B-----5:R-:W-:Y:S01]  /*45d0*/  FADD.FTZ R192, R194, -R192 ;  /* 0x800000c0c2c07221 */ /* 0x020fe20000010000 */
        /* <DEDUP_REMOVED lines=28> */
.L_x_3107:
[----:B------:R-:W-:Y:S05]  /*47a0*/  BSYNC B0 ;  /* 0x0000000000007941 */ /* 0x000fea0003800000 */
.L_x_3106:
        /* <DEDUP_REMOVED lines=47> */
.L_x_3109:
[----:B------:R-:W-:Y:S05]  /*4aa0*/  BSYNC B0 ;  /* 0x0000000000007941 */ /* 0x000fea0003800000 */
.L_x_3108:
[----:B------:R-:W-:Y:S01]  /*4ab0*/  LOP3.LUT P5, RZ, R3, 0x8, RZ, 0xc0, !PT ;  /* 0x0000000803ff7812 */ /* 0x000fe200078ac0ff */
[----:B------:R-:W-:-:S12]  /*4ac0*/  BSSY B0, `(.L_x_3110) ;  /* 0x000002e000007945 */ /* 0x000fd80003800000 */
[----:B------:R-:W-:Y:S05]  /*4ad0*/  @!P5 BRA `(.L_x_3111) ;  /* 0x0000000000b0d947 */ /* 0x000fea0003800000 */
[----:B01234-:R-:W2:Y:S01]  /*4ae0*/  LDL R193, [R1+0x4] ;  /* 0x0000040001c17983 */ /* 0x01fea20000100800 */
[----:B------:R-:W-:-:S04]  /*4af0*/  ISETP.NE.AND P5, PT, R198, RZ, PT ;  /* 0x000000ffc600720c */ /* 0x000fc80003fa5270 */
[----:B------:R-:W-:Y:S02]  /*4b00*/  FSEL R192, R0, RZ, !P5 ;  /* 0x000000ff00c07208 */ /* 0x000fe40006800000 */
[----:B------:R-:W-:-:S03]  /*4b10*/  ISETP.NE.U32.AND P5, PT, RZ, UR8, PT ;  /* 0x00000008ff007c0c */ /* 0x000fc6000bfa5070 */
[-CC-:B------:R-:W-:Y:S01]  /*4b20*/  FFMA.FTZ R8, R227, R4.reuse, R192.reuse ;  /* 0x00000004e3087223 */ /* 0x180fe200000100c0 */
[-CC-:B------:R-:W-:Y:S01]  /*4b30*/  FFMA.FTZ R7, R213, R4.reuse, R192.reuse ;  /* 0x00000004d5077223 */ /* 0x180fe200000100c0 */
[-CC-:B------:R-:W-:Y:S01]  /*4b40*/  FFMA.FTZ R0, R206, R4.reuse, R192.reuse ;  /* 0x00000004ce007223 */ /* 0x180fe200000100c0 */
[----:B------:R-:W-:Y:S01]  /*4b50*/  ISETP.NE.AND.EX P5, PT, RZ, UR9, PT, P5 ;  /* 0x00000009ff007c0c */ /* 0x000fe2000bfa5350 */
[----:B------:R-:W-:Y:S01]  /*4b60*/  FFMA.FTZ R192, R9, R4, R192 ;  /* 0x0000000409c07223 */ /* 0x000fe200000100c0 */
[----:B------:R-:W-:Y:S01]  /*4b70*/  FADD.FTZ R7, R246, -R7 ;  /* 0x80000007f6077221 */ /* 0x000fe20000010000 */
[----:B------:R-:W-:Y:S02]  /*4b80*/  FADD.FTZ R4, R238, -R0 ;  /* 0x80000000ee047221 */ /* 0x000fe40000010000 */
[----:B------:R-:W-:Y:S02]  /*4b90*/  FADD.FTZ R0, R230, -R192 ;  /* 0x800000c0e6007221 */ /* 0x000fe40000010000 */
[----:B------:R-:W-:-:S02]  /*4ba0*/  FMUL.FTZ R194, R5, R4 ;  /* 0x0000000405c27220 */ /* 0x000fc40000410000 */
[----:B------:R-:W-:-:S04]  /*4bb0*/  FMUL.FTZ R195, R5, R0 ;  /* 0x0000000005c37220 */ /* 0x000fc80000410000 */
[----:B------:R-:W-:Y:S01]  /*4bc0*/  @P5 FADD.FTZ R194, R182, R194 ;  /* 0x000000c2b6c25221 */ /* 0x000fe20000010000 */
        /* <DEDUP_REMOVED lines=29> */
.L_x_3111:
[----:B------:R-:W-:Y:S05]  /*4da0*/  BSYNC B0 ;  /* 0x0000000000007941 */ /* 0x000fea0003800000 */
.L_x_3110:
[----:B------:R-:W-:Y:S02]  /*4db0*/  SEL R0, RZ, 0x1, P4 ;  /* 0x00000001ff007807 */ /* 0x000fe40002000000 */
[----:B------:R-:W-:-:S03]  /*4dc0*/  IADD3 R2, R2, UR18, RZ ;  /* 0x0000001202027c10 */ /* 0x000fc6000fffe0ff */
[----:B------:R0:W-:Y:S01]  /*4dd0*/  STL.S16 [R1+0x100], R0 ;  /* 0x0001000001007387 */ /* 0x0001e20000100600 */
[----:B------:R-:W-:-:S13]  /*4de0*/  ISETP.GE.AND P4, PT, R2, UR19, PT ;  /* 0x0000001302007c0c */ /* 0x000fda000bf86270 */
[----:B0-----:R-:W-:Y:S05]  /*4df0*/  @!P4 BRA `(.L_x_3112) ;  /* 0xffffffbc00f8c947 */ /* 0x001fea000383ffff */
.L_x_3078:
[----:B------:R-:W2:Y:S01]  /*4e00*/  LDL.LU R4, [R1+0x104] ;  /* 0x0001040001047983 */ /* 0x000ea20000300800 */
        /* <DEDUP_REMOVED lines=11> */
[----:B------:R-:W1:Y:S08]  /*4ec0*/  LDC.64 R8, c[0x0][0x2e0] ;  /* 0x0000b800ff087b82 */ /* 0x000e700000000a00 */
        /* <DEDUP_REMOVED lines=10> */
.L_x_3114:
[----:B------:R-:W-:Y:S05]  /*4f70*/  BSYNC B0 ;  /* 0x0000000000007941 */ /* 0x000fea0003800000 */
.L_x_3113:
[----:B------:R-:W-:Y:S01]  /*4f80*/  LOP3.LUT P4, RZ, R3, 0x2, RZ, 0xc0, !PT ;  /* 0x0000000203ff7812 */ /* 0x000fe2000788c0ff */
[----:B------:R-:W-:-:S12]  /*4f90*/  BSSY B0, `(.L_x_3115) ;  /* 0x000000f000007945 */ /* 0x000fd80003800000 */
[----:B------:R-:W-:Y:S05]  /*4fa0*/  @!P4 BRA `(.L_x_3116) ;  /* 0x000000000034c947 */ /* 0x000fea0003800000 */
[----:B0-----:R-:W0:Y:S08]  /*4fb0*/  LDC.64 R4, c[0x0][0x2d0] ;  /* 0x0000b400ff047b82 */ /* 0x001e300000000a00 */
        /* <DEDUP_REMOVED lines=12> */
.L_x_3116:
[----:B------:R-:W-:Y:S05]  /*5080*/  BSYNC B0 ;  /* 0x0000000000007941 */ /* 0x000fea0003800000 */
.L_x_3115:
        /* <DEDUP_REMOVED lines=16> */
.L_x_3118:
[----:B------:R-:W-:Y:S05]  /*5190*/  BSYNC B0 ;  /* 0x0000000000007941 */ /* 0x000fea0003800000 */
.L_x_3117:
[----:B------:R-:W-:Y:S04]  /*51a0*/  BSSY B0, `(.L_x_3119) ;  /* 0x000000f000007945 */ /* 0x000fe80003800000 */
        /* <DEDUP_REMOVED lines=14> */
.L_x_3120:
[----:B------:R-:W-:Y:S05]  /*5290*/  BSYNC B0 ;  /* 0x0000000000007941 */ /* 0x000fea0003800000 */
.L_x_3119:
        /* <DEDUP_REMOVED lines=15> */
.L_x_3122:
[----:B------:R-:W-:Y:S05]  /*5390*/  BSYNC B0 ;  /* 0x0000000000007941 */ /* 0x000fea0003800000 */
.L_x_3121:
        /* <DEDUP_REMOVED lines=15> */
.L_x_3124:
[----:B------:R-:W-:Y:S05]  /*5490*/  BSYNC B0 ;  /* 0x0000000000007941 */ /* 0x000fea0003800000 */
.L_x_3123:
        /* <DEDUP_REMOVED lines=15> */
.L_x_3126:
[----:B------:R-:W-:Y:S05]  /*5590*/  BSYNC B0 ;  /* 0x0000000000007941 */ /* 0x000fea0003800000 */
.L_x_3125:
[----:B------:R-:W-:-:S13]  /*55a0*/  LOP3.LUT P0, RZ, R3, 0x8, RZ, 0xc0, !PT ;  /* 0x0000000803ff7812 */ /* 0x000fda000780c0ff */
[----:B------:R-:W-:Y:S05]  /*55b0*/  @!P0 EXIT ;  /* 0x000000000000894d */ /* 0x000fea0003800000 */
[----:B------:R-:W2:Y:S08]  /*55c0*/  LDC.64 R2, c[0x0][0x2d0] ;  /* 0x0000b400ff027b82 */ /* 0x000eb00000000a00 */
[----:B0-----:R-:W0:Y:S08]  /*55d0*/  LDC.64 R4, c[0x0][0x2d8] ;  /* 0x0000b600ff047b82 */ /* 0x001e300000000a00 */
[----:B------:R-:W1:Y:S08]  /*55e0*/  LDC.64 R6, c[0x0][0x2e0] ;  /* 0x0000b800ff067b82 */ /* 0x000e700000000a00 */
[----:B------:R-:W3:Y:S01]  /*55f0*/  LDC.64 R8, c[0x0][0x2e8] ;  /* 0x0000ba00ff087b82 */ /* 0x000ee20000000a00 */
[----:B--2---:R-:W-:-:S05]  /*5600*/  IMAD.WIDE.U32 R2, R0, 0x10, R2 ;  /* 0x0000001000027825 */ /* 0x004fca00078e0002 */
[----:B------:R-:W-:Y:S01]  /*5610*/  STG.E.128 desc[UR4][R2.64], R104 ;  /* 0x0000006802007986 */ /* 0x000fe2000c101d04 */
[----:B0-----:R-:W-:-:S05]  /*5620*/  IMAD.WIDE.U32 R4, R0, 0x10, R4 ;  /* 0x0000001000047825 */ /* 0x001fca00078e0004 */
[----:B------:R-:W-:Y:S01]  /*5630*/  STG.E.128 desc[UR4][R4.64], R136 ;  /* 0x0000008804007986 */ /* 0x000fe2000c101d04 */
[----:B-1----:R-:W-:-:S05]  /*5640*/  IMAD.WIDE.U32 R6, R0, 0x10, R6 ;  /* 0x0000001000067825 */ /* 0x002fca00078e0006 */
[----:B------:R-:W-:Y:S01]  /*5650*/  STG.E.128 desc[UR4][R6.64], R40 ;  /* 0x0000002806007986 */ /* 0x000fe2000c101d04 */
[----:B---3--:R-:W-:-:S05]  /*5660*/  IMAD.WIDE.U32 R8, R0, 0x10, R8 ;  /* 0x0000001000087825 */ /* 0x008fca00078e0008 */
[----:B------:R-:W-:Y:S01]  /*5670*/  STG.E.128 desc[UR4][R8.64], R72 ;  /* 0x0000004808007986 */ /* 0x000fe2000c101d04 */
[----:B------:R-:W-:Y:S05]  /*5680*/  EXIT ;  /* 0x000000000000794d */ /* 0x000fea0003800000 */
.L_x_3095:
[----:B------:R-:W-:Y:S01]  /*5690*/  HFMA2.MMA R7, -RZ, RZ, 0, 9.5367431640625e-07 ;  /* 0x00000010ff077435 */ /* 0x000fe200000001ff */
[----:B------:R-:W-:Y:S02]  /*56a0*/  MOV R192, 0x1f ;  /* 0x0000001f00c07802 */ /* 0x000fe40000000f00 */
[----:B------:R-:W-:-:S08]  /*56b0*/  MOV R193, 0xffffffff ;  /* 0xffffffff00c17802 */ /* 0x000fd00000000f00 */
[----:B------:R-:W-:Y:S05]  /*56c0*/  WARPSYNC.COLLECTIVE R193, `(.L_x_3127) ;  /* 0x00000000c1087348 */ /* 0x000fea0003c00000 */
[----:B------:R0:W1:Y:S02]  /*56d0*/  SHFL.DOWN P6, R195, R0, R7, R192 ;  /* 0x0800000700c37389 */ /* 0x00006400000c00c0 */
[----:B01----:R-:W-:Y:S01]  /*56e0*/  ENDCOLLECTIVE ;  /* 0x000000000000791b */ /* 0x003fe20003800000 */
.L_x_3127:
[----:B------:R-:W-:-:S05]  /*56f0*/  MOV R7, R195 ;  /* 0x000000c300077202 */ /* 0x000fca0000000f00 */
[----:B------:R-:W-:Y:S01]  /*5700*/  FADD.FTZ R194, R7, R0 ;  /* 0x0000000007c27221 */ /* 0x000fe20000010000 */
[----:B------:R-:W-:Y:S01]  /*5710*/  HFMA2.MMA R7, -RZ, RZ, 0, 9.5367431640625e-07 ;  /* 0x00000010ff077435 */ /* 0x000fe200000001ff */
[----:B------:R-:W-:-:S10]  /*5720*/  MOV R0, R8 ;  /* 0x0000000800007202 */ /* 0x000fd40000000f00 */
[----:B------:R-:W-:Y:S05]  /*5730*/  WARPSYNC.COLLECTIVE R193, `(.L_x_3128) ;  /* 0x00000000c1087348 */ /* 0x000fea0003c00000 */
[----:B------:R0:W1:Y:S02]  /*5740*/  SHFL.DOWN P6, R195, R0, R7, R192 ;  /* 0x0800000700c37389 */ /* 0x00006400000c00c0 */
[----:B01----:R-:W-:Y:S01]  /*5750*/  ENDCOLLECTIVE ;  /* 0x000000000000791b */ /* 0x003fe20003800000 */
.L_x_3128:
[----:B------:R-:W-:Y:S01]  /*5760*/  HFMA2.MMA R7, -RZ, RZ, 0, 4.76837158203125e-07 ;  /* 0x00000008ff077435 */ /* 0x000fe200000001ff */
[----:B------:R-:W-:-:S05]  /*5770*/  MOV R0, R195 ;  /* 0x000000c300007202 */ /* 0x000fca0000000f00 */
[----:B------:R-:W-:Y:S01]  /*5780*/  FADD.FTZ R8, R0, R8 ;  /* 0x0000000800087221 */ /* 0x000fe20000010000 */
[----:B------:R-:W-:-:S07]  /*5790*/  MOV R0, R194 ;  /* 0x000000c200007202 */ /* 0x000fce0000000f00 */
[----:B------:R-:W-:Y:S05]  /*57a0*/  WARPSYNC.COLLECTIVE R193, `(.L_x_3129) ;  /* 0x00000000c1087348 */ /* 0x000fea0003c00000 */
[----:B------:R0:W1:Y:S02]  /*57b0*/  SHFL.DOWN P6, R195, R0, R7, R192 ;  /* 0x0800000700c37389 */ /* 0x00006400000c00c0 */
[----:B01----:R-:W-:Y:S01]  /*57c0*/  ENDCOLLECTIVE ;  /* 0x000000000000791b */ /* 0x003fe20003800000 */
.L_x_3129:
[----:B------:R-:W-:-:S05]  /*57d0*/  MOV R0, R195 ;  /* 0x000000c300007202 */ /* 0x000fca0000000f00 */
[----:B------:R-:W-:Y:S01]  /*57e0*/  FADD.FTZ R194, R194, R0 ;  /* 0x00000000c2c27221 */ /* 0x000fe20000010000 */
[----:B------:R-:W-:-:S07]  /*57f0*/  MOV R0, R8 ;  /* 0x0000000800007202 */ /* 0x000fce0000000f00 */
[----:B------:R-:W-:Y:S05]  /*5800*/  WARPSYNC.COLLECTIVE R193, `(.L_x_3130) ;  /* 0x00000000c1087348 */ /* 0x000fea0003c00000 */
[----:B------:R0:W1:Y:S02]  /*5810*/  SHFL.DOWN P6, R195, R0, R7, R192 ;  /* 0x0800000700c37389 */ /* 0x00006400000c00c0 */
[----:B01----:R-:W-:Y:S01]  /*5820*/  ENDCOLLECTIVE ;  /* 0x000000000000791b */ /* 0x003fe20003800000 */
.L_x_3130:
[----:B------:R-:W-:Y:S01]  /*5830*/  HFMA2.MMA R7, -RZ, RZ, 0, 2.384185791015625e-07 ;  /* 0x00000004ff077435 */ /* 0x000fe200000001ff */
[----:B------:R-:W-:-:S05]  /*5840*/  MOV R0, R195 ;  /* 0x000000c300007202 */ /* 0x000fca0000000f00 */
[----:B------:R-:W-:Y:S01]  /*5850*/  FADD.FTZ R8, R8, R0 ;  /* 0x0000000008087221 */ /* 0x000fe20000010000 */
[----:B------:R-:W-:-:S07]  /*5860*/  MOV R0, R194 ;  /* 0x000000c200007202 */ /* 0x000fce0000000f00 */
[----:B------:R-:W-:Y:S05]  /*5870*/  WARPSYNC.COLLECTIVE R193, `(.L_x_3131) ;  /* 0x00000000c1087348 */ /* 0x000fea0003c00000 */
[----:B------:R0:W1:Y:S02]  /*5880*/  SHFL.DOWN P6, R195, R0, R7, R192 ;  /* 0x0800000700c37389 */ /* 0x00006400000c00c0 */
[----:B01----:R-:W-:Y:S01]  /*5890*/  ENDCOLLECTIVE ;  /* 0x000000000000791b */ /* 0x003fe20003800000 */
.L_x_3131:
[----:B------:R-:W-:-:S05]  /*58a0*/  MOV R0, R195 ;  /* 0x000000c300007202 */ /* 0x000fca0000000f00 */
[----:B------:R-:W-:Y:S01]  /*58b0*/  FADD.FTZ R194, R194, R0 ;  /* 0x00000000c2c27221 */ /* 0x000fe20000010000 */
[----:B------:R-:W-:-:S07]  /*58c0*/  MOV R0, R8 ;  /* 0x0000000800007202 */ /* 0x000fce0000000f00 */
[----:B------:R-:W-:Y:S05]  /*58d0*/  WARPSYNC.COLLECTIVE R193, `(.L_x_3132) ;  /* 0x00000000c1087348 */ /* 0x000fea0003c00000 */
[----:B------:R0:W1:Y:S02]  /*58e0*/  SHFL.DOWN P6, R195, R0, R7, R192 ;  /* 0x0800000700c37389 */ /* 0x00006400000c00c0 */
[----:B01----:R-:W-:Y:S01]  /*58f0*/  ENDCOLLECTIVE ;  /* 0x000000000000791b */ /* 0x003fe20003800000 */
.L_x_3132:
[----:B------:R-:W-:Y:S01]  /*5900*/  HFMA2.MMA R7, -RZ, RZ, 0, 1.1920928955078125e-07 ;  /* 0x00000002ff077435 */ /* 0x000fe200000001ff */
[----:B------:R-:W-:-:S05]  /*5910*/  MOV R0, R195 ;  /* 0x000000c300007202 */ /* 0x000fca0000000f00 */
[----:B------:R-:W-:Y:S01]  /*5920*/  FADD.FTZ R8, R8, R0 ;  /* 0x0000000008087221 */ /* 0x000fe20000010000 */
[----:B------:R-:W-:-:S07]  /*5930*/  MOV R0, R194 ;  /* 0x000000c200007202 */ /* 0x000fce0000000f00 */
[----:B------:R-:W-:Y:S05]  /*5940*/  WARPSYNC.COLLECTIVE R193, `(.L_x_3133) ;  /* 0x00000000c1087348 */ /* 0x000fea0003c00000 */
[----:B------:R0:W1:Y:S02]  /*5950*/  SHFL.DOWN P6, R195, R0, R7, R192 ;  /* 0x0800000700c37389 */ /* 0x00006400000c00c0 */
[----:B01----:R-:W-:Y:S01]  /*5960*/  ENDCOLLECTIVE ;  /* 0x000000000000791b */ /* 0x003fe20003800000 */
.L_x_3133:
[----:B------:R-:W-:-:S05]  /*5970*/  MOV R0, R195 ;  /* 0x000000c300007202 */ /* 0x000fca0000000f00 */
[----:B------:R-:W-:Y:S01]  /*5980*/  FADD.FTZ R194, R194, R0 ;  /* 0x00000000c2c27221 */ /* 0x000fe20000010000 */
[----:B------:R-:W-:-:S07]  /*5990*/  MOV R0, R8 ;  /* 0x0000000800007202 */ /* 0x000fce0000000f00 */
[----:B------:R-:W-:Y:S05]  /*59a0*/  WARPSYNC.COLLECTIVE R193, `(.L_x_3134) ;  /* 0x00000000c1087348 */ /* 0x000fea0003c00000 */
[----:B------:R0:W1:Y:S02]  /*59b0*/  SHFL.DOWN P6, R195, R0, R7, R192 ;  /* 0x0800000700c37389 */ /* 0x00006400000c00c0 */
[----:B01----:R-:W-:Y:S01]  /*59c0*/  ENDCOLLECTIVE ;  /* 0x000000000000791b */ /* 0x003fe20003800000 */
.L_x_3134:
[----:B------:R-:W-:Y:S01]  /*59d0*/  HFMA2.MMA R7, -RZ, RZ, 0, 5.9604644775390625e-08 ;  /* 0x00000001ff077435 */ /* 0x000fe200000001ff */
[----:B------:R-:W-:-:S05]  /*59e0*/  MOV R0, R195 ;  /* 0x000000c300007202 */ /* 0x000fca0000000f00 */
[----:B------:R-:W-:Y:S01]  /*59f0*/  FADD.FTZ R8, R8, R0 ;  /* 0x0000000008087221 */ /* 0x000fe20000010000 */
[----:B------:R-:W-:-:S07]  /*5a00*/  MOV R0, R194 ;  /* 0x000000c200007202 */ /* 0x000fce0000000f00 */
[----:B------:R-:W-:Y:S05]  /*5a10*/  WARPSYNC.COLLECTIVE R193, `(.L_x_3135) ;  /* 0x00000000c1087348 */ /* 0x000fea0003c00000 */
[----:B------:R0:W1:Y:S02]  /*5a20*/  SHFL.DOWN P6, R195, R0, R7, R192 ;  /* 0x0800000700c37389 */ /* 0x00006400000c00c0 */
[----:B01----:R-:W-:Y:S01]  /*5a30*/  ENDCOLLECTIVE ;  /* 0x000000000000791b */ /* 0x003fe20003800000 */
.L_x_3135:
[----:B------:R-:W-:Y:S02]  /*5a40*/  MOV R0, R8 ;  /* 0x0000000800007202 */ /* 0x000fe40000000f00 */
[----:B------:R-:W-:-:S07]  /*5a50*/  MOV R196, R195 ;  /* 0x000000c300c47202 */ /* 0x000fce0000000f00 */
[----:B------:R-:W-:Y:S05]  /*5a60*/  WARPSYNC.COLLECTIVE R193, `(.L_x_3136) ;  /* 0x00000000c1087348 */ /* 0x000fea0003c00000 */
[----:B------:R0:W1:Y:S02]  /*5a70*/  SHFL.DOWN P6, R195, R0, R7, R192 ;  /* 0x0800000700c37389 */ /* 0x00006400000c00c0 */
[----:B01----:R-:W-:Y:S01]  /*5a80*/  ENDCOLLECTIVE ;  /* 0x000000000000791b */ /* 0x003fe20003800000 */
.L_x_3136:
[----:B------:R-:W-:Y:S01]  /*5a90*/  MOV R0, R195 ;  /* 0x000000c300007202 */ /* 0x000fe20000000f00 */
[----:B------:R-:W-:Y:S06]  /*5aa0*/  BRA `(.L_x_3137) ;  /* 0xffffffd800287947 */ /* 0x000fec000383ffff */
.L_x_3138:
        /* <DEDUP_REMOVED lines=13> */
.L_x_3614:


//--------------------- .text._ZN10layer_norm31ln_parallel_residual_bwd_kernelINS_13Kernel_traitsIfffffjLj8192ELj1ELj1ELj8ELj16ENS_18Kernel_traits_baseILj8192EfffffjLj256EEEEELb0ELb0ELb1EEEvNS_9BwdParamsE --------------------------
	.section	.text._ZN10layer_norm31ln_parallel_residual_bwd_kernelINS_13Kernel_traitsIfffffjLj8192ELj1ELj1ELj8ELj16ENS_18Kernel_traits_baseILj8192EfffffjLj256EEEEELb0ELb0ELb1EEEvNS_9BwdParamsE,"ax",@progbits
	.align	128
        .global         _ZN10layer_norm31ln_parallel_residual_bwd_kernelINS_13Kernel_traitsIfffffjLj8192ELj1ELj1ELj8ELj16ENS_18Kernel_traits_baseILj8192EfffffjLj256EEEEELb0ELb0ELb1EEEvNS_9BwdParamsE
        .type           _ZN10layer_norm31ln_parallel_residual_bwd_kernelINS_13Kernel_traitsIfffffjLj8192ELj1ELj1ELj8ELj16ENS_18Kernel_traits_baseILj8192EfffffjLj256EEEEELb0ELb0ELb1EEEvNS_9BwdParamsE,@function
        .size           _ZN10layer_norm31ln_parallel_residual_bwd_kernelINS_13Kernel_traitsIfffffjLj8192ELj1ELj1ELj8ELj16ENS_18Kernel_traits_baseILj8192EfffffjLj256EEEEELb0ELb0ELb1EEEvNS_9BwdParamsE,(.L_x_3615 - _ZN10layer_norm31ln_parallel_residual_bwd_kernelINS_13Kernel_traitsIfffffjLj8192ELj1ELj1ELj8ELj16ENS_18Kernel_traits_baseILj8192EfffffjLj256EEEEELb0ELb0ELb1EEEvNS_9BwdParamsE)
        .other          _ZN10layer_norm31ln_parallel_residual_bwd_kernelINS_13Kernel_traitsIfffffjLj8192ELj1ELj1ELj8ELj16ENS_18Kernel_traits_baseILj8192EfffffjLj256EEEEELb0ELb0ELb1EEEvNS_9BwdParamsE,@"STO_CUDA_ENTRY STV_DEFAULT"
_ZN10layer_norm31ln_parallel_residual_bwd_kernelINS_13Kernel_traitsIfffffjLj8192ELj1ELj1ELj8ELj16ENS_18Kernel_traits_baseILj8192EfffffjLj256EEEEELb0ELb0ELb1EEEvNS_9BwdParamsE:
.text._ZN10layer_norm31ln_parallel_residual_bwd_kernelINS_13Kernel_traitsIfffffjLj8192ELj1ELj1ELj8ELj16ENS_18Kernel_traits_baseILj8192EfffffjLj256EEEEELb0ELb0ELb1EEEvNS_9BwdParamsE:
        /* <DEDUP_REMOVED lines=83> */
.L_x_3139:
        /* <DEDUP_REMOVED lines=30> */
[----:B------:R-:W-:Y:S01]  /*0710*/  HFMA2.MMA R211, -RZ, RZ, 0, 0 ;  /* 0x00000000ffd37435 */ /* 0x000fe200000001ff */
[----:B------:R-:W-:Y:S01]  /*0720*/  ISETP.NE.AND.EX P0, PT, RZ, UR5, PT, P0 ;  /* 0x00000005ff007c0c */ /* 0x000fe2000bf05300 */
[----:B------:R-:W-:Y:S01]  /*0730*/  HFMA2.MMA R252, -RZ, RZ, 0, 0 ;  /* 0x00000000fffc7435 */ /* 0x000fe200000001ff */
[----:B------:R0:W-:Y:S01]  /*0740*/  STL [R1+0x148], RZ ;  /* 0x000148ff01007387 */ /* 0x0001e20000100800 */
[----:B------:R-:W-:-:S02]  /*0750*/  MOV R223, RZ ;  /* 0x000000ff00df7202 */ /* 0x000fc40000000f00 */
        /* <DEDUP_REMOVED lines=8> */
[----:B------:R-:W-:Y:S02]  /*07e0*/  MOV R207, RZ ;  /* 0x000000ff00cf7202 */ /* 0x000fe40000000f00 */
        /* <DEDUP_REMOVED lines=93> */
.L_x_3151:
[----:B-1----:R-:W1:Y:S01]  /*0dc0*/  S2R R6, SR_TID.X ;  /* 0x0000000000067919 */ /* 0x002e620000002100 */
[----:B--2---:R-:W2:Y:S01]  /*0dd0*/  LDC.64 R190, c[0x0][0x2b8] ;  /* 0x0000ae00ffbe7b82 */ /* 0x004ea20000000a00 */
[----:B0-----:R-:W-:Y:S01]  /*0de0*/  IMAD R4, R13, UR10, RZ ;  /* 0x0000000a0d047c24 */ /* 0x001fe2000f8e02ff */
[----:B------:R-:W3:Y:S04]  /*0df0*/  LDL.LU R193, [R1+0x8] ;  /* 0x0000080001c17983 */ /* 0x000ee80000300800 */
[----:B------:R-:W-:Y:S01]  /*0e00*/  SHF.R.S32.HI R5, RZ, 0x1f, R4 ;  /* 0x0000001fff057819 */ /* 0x000fe20000011404 */
[----:B------:R-:W4:Y:S01]  /*0e10*/  LDL.LU R189, [R1+0x40] ;  /* 0x0000400001bd7983 */ /* 0x000f220000300800 */
[----:B------:R-:W0:Y:S02]  /*0e20*/  LDC.64 R184, c[0x0][0x250] ;  /* 0x00009400ffb87b82 */ /* 0x000e240000000a00 */
[----:B------:R-:W-:Y:S01]  /*0e30*/  LEA.HI R5, R5, R4, RZ, 0x2 ;  /* 0x0000000405057211 */ /* 0x000fe200078f10ff */
[----:B------:R-:W4:Y:S05]  /*0e40*/  LDL.LU R188, [R1+0x30] ;  /* 0x0000300001bc7983 */ /* 0x000f2a0000300800 */
[----:B------:R-:W0:Y:S08]  /*0e50*/  LDC.64 R2, c[0x0][0x258] ;  /* 0x00009600ff027b82 */ /* 0x000e300000000a00 */
[----:B------:R-:W0:Y:S01]  /*0e60*/  LDC.64 R186, c[0x0][0x2c0] ;  /* 0x0000b000ffba7b82 */ /* 0x000e220000000a00 */
[----:B-1----:R-:W-:-:S07]  /*0e70*/  LOP3.LUT R210, R6, 0xff, RZ, 0xc0, !PT ;  /* 0x000000ff06d27812 */ /* 0x002fce00078ec0ff */
[----:B------:R-:W1:Y:S01]  /*0e80*/  @P0 LDC.64 R18, c[0x0][0x2c8] ;  /* 0x0000b200ff120b82 */ /* 0x000e620000000a00 */
[----:B------:R-:W-:-:S05]  /*0e90*/  LEA.HI.SX32 R210, R5, R210, 0x1e ;  /* 0x000000d205d27211 */ /* 0x000fca00078ff2ff */
[C---:B--2---:R-:W-:Y:S02]  /*0ea0*/  IMAD.WIDE.U32 R132, R210.reuse, 0x10, R190 ;  /* 0x00000010d2847825 */ /* 0x044fe400078e00be */
[----:B------:R-:W2:Y:S04]  /*0eb0*/  @P0 LDC.64 R14, c[0x0][0x2c8] ;  /* 0x0000b200ff0e0b82 */ /* 0x000ea80000000a00 */
[----:B------:R-:W3:Y:S01]  /*0ec0*/  LDG.E.128 R132, desc[UR6][R132.64] ;  /* 0x0000000684847981 */ /* 0x000ee2000c1e1d00 */
[----:B------:R-:W-:Y:S01]  /*0ed0*/  SHF.L.U32 R12, R210, 0x4, RZ ;  /* 0x00000004d20c7819 */ /* 0x000fe200000006ff */
[----:B0-----:R-:W-:Y:S01]  /*0ee0*/  IMAD.WIDE R184, R13, 0x4, R184 ;  /* 0x000000040db87825 */ /* 0x001fe200078e02b8 */
[----:B------:R-:W-:Y:S01]  /*0ef0*/  SHF.R.U32.HI R11, RZ, 0x1c, R210 ;  /* 0x0000001cff0b7819 */ /* 0x000fe200000116d2 */
[----:B------:R-:W0:Y:S01]  /*0f00*/  @P0 LDC.64 R16, c[0x0][0x2c8] ;  /* 0x0000b200ff100b82 */ /* 0x000e220000000a00 */
[----:B------:R-:W-:-:S03]  /*0f10*/  IADD3 R124, P1, R12, UR14, RZ ;  /* 0x0000000e0c7c7c10 */ /* 0x000fc6000ff3e0ff */
[----:B------:R-:W2:Y:S01]  /*0f20*/  LDG.E R184, desc[UR6][R184.64] ;  /* 0x00000006b8b87981 */ /* 0x000ea2000c1e1900 */
[----:B------:R-:W-:Y:S01]  /*0f30*/  IADD3.X R125, R11, UR15, RZ, P1, !PT ;  /* 0x0000000f0b7d7c10 */ /* 0x000fe20008ffe4ff */
[----:B------:R-:W-:Y:S01]  /*0f40*/  IMAD.WIDE R2, R13, 0x4, R2 ;  /* 0x000000040d027825 */ /* 0x000fe200078e0202 */
[----:B------:R-:W-:Y:S01]  /*0f50*/  LOP3.LUT P4, RZ, R0, 0xff, RZ, 0xc0, !PT ;  /* 0x000000ff00ff7812 */ /* 0x000fe2000788c0ff */
[----:B------:R-:W0:Y:S02]  /*0f60*/  @P0 LDC.64 R198, c[0x0][0x2c8] ;  /* 0x0000b200ffc60b82 */ /* 0x000e240000000a00 */
[C---:B------:R-:W-:Y:S01]  /*0f70*/  IMAD.WIDE.U32 R128, R210.reuse, 0x10, R186 ;  /* 0x00000010d2807825 */ /* 0x040fe200078e00ba */
[----:B------:R-:W2:Y:S01]  /*0f80*/  LDG.E.128 R124, desc[UR6][R124.64] ;  /* 0x000000067c7c7981 */ /* 0x000ea2000c1e1d00 */
[----:B------:R-:W-:-:S03]  /*0f90*/  IADD3 R173, R210, 0x300, RZ ;  /* 0x00000300d2ad7810 */ /* 0x000fc60007ffe0ff */
[----:B------:R1:W2:Y:S04]  /*0fa0*/  LDG.E R10, desc[UR6][R2.64] ;  /* 0x00000006020a7981 */ /* 0x0002a8000c1e1900 */
[----:B------:R-:W4:Y:S01]  /*0fb0*/  LDG.E.128 R128, desc[UR6][R128.64] ;  /* 0x0000000680807981 */ /* 0x000f22000c1e1d00 */
[----:B-1----:R-:W-:-:S04]  /*0fc0*/  @P0 LEA R18, P2, R173, R18, 0x4 ;  /* 0x00000012ad120211 */ /* 0x002fc800078420ff */
[----:B------:R-:W-:Y:S01]  /*0fd0*/  @P0 LEA.HI.X R19, R173, R19, RZ, 0x4, P2 ;  /* 0x00000013ad130211 */ /* 0x000fe200010f24ff */
[----:B------:R-:W1:Y:S04]  /*0fe0*/  @P0 LDC.64 R2, c[0x0][0x2c8] ;  /* 0x0000b200ff020b82 */ /* 0x000e680000000a00 */
[----:B-----5:R-:W5:Y:S01]  /*0ff0*/  @P0 LDG.E.128 R40, desc[UR6][R18.64] ;  /* 0x0000000612280981 */ /* 0x020f62000c1e1d00 */
[C---:B------:R-:W-:Y:S02]  /*1000*/  IADD3 R166, R210.reuse, 0x100, RZ ;  /* 0x00000100d2a67810 */ /* 0x040fe40007ffe0ff */
[----:B------:R-:W-:Y:S02]  /*1010*/  IADD3 R172, R210, 0x200, RZ ;  /* 0x00000200d2ac7810 */ /* 0x000fe40007ffe0ff */
[----:B------:R-:W-:-:S02]  /*1020*/  SHF.L.U32 R9, R166, 0x4, RZ ;  /* 0x00000004a6097819 */ /* 0x000fc400000006ff */
[----:B------:R-:W-:Y:S02]  /*1030*/  SHF.R.U32.HI R8, RZ, 0x1c, R166 ;  /* 0x0000001cff087819 */ /* 0x000fe400000116a6 */
[----:B------:R-:W-:Y:S02]  /*1040*/  IADD3 R136, P1, R9, UR14, RZ ;  /* 0x0000000e09887c10 */ /* 0x000fe4000ff3e0ff */
[----:B------:R-:W-:Y:S02]  /*1050*/  SHF.L.U32 R7, R172, 0x4, RZ ;  /* 0x00000004ac077819 */ /* 0x000fe400000006ff */
[----:B------:R-:W-:Y:S02]  /*1060*/  IADD3.X R137, R8, UR15, RZ, P1, !PT ;  /* 0x0000000f08897c10 */ /* 0x000fe40008ffe4ff */
[----:B------:R-:W-:Y:S02]  /*1070*/  SHF.R.U32.HI R6, RZ, 0x1c, R172 ;  /* 0x0000001cff067819 */ /* 0x000fe400000116ac */
[----:B------:R-:W-:-:S02]  /*1080*/  IADD3 R148, P1, R7, UR14, RZ ;  /* 0x0000000e07947c10 */ /* 0x000fc4000ff3e0ff */
[----:B------:R-:W-:Y:S01]  /*1090*/  SHF.L.U32 R5, R173, 0x4, RZ ;  /* 0x00000004ad057819 */ /* 0x000fe200000006ff */
[----:B------:R-:W2:Y:S01]  /*10a0*/  LDG.E.128 R136, desc[UR6][R136.64] ;  /* 0x0000000688887981 */ /* 0x000ea2000c1e1d00 */
[----:B------:R-:W-:Y:S02]  /*10b0*/  IADD3.X R149, R6, UR15, RZ, P1, !PT ;  /* 0x0000000f06957c10 */ /* 0x000fe40008ffe4ff */
[----:B------:R-:W-:Y:S02]  /*10c0*/  SHF.R.U32.HI R4, RZ, 0x1c, R173 ;  /* 0x0000001cff047819 */ /* 0x000fe400000116ad */
[----:B------:R-:W-:Y:S01]  /*10d0*/  IADD3 R160, P1, R5, UR14, RZ ;  /* 0x0000000e05a07c10 */ /* 0x000fe2000ff3e0ff */
[----:B---3--:R-:W-:Y:S01]  /*10e0*/  FADD.FTZ R193, R132, R193 ;  /* 0x000000c184c17221 */ /* 0x008fe20000010000 */
[C---:B------:R-:W-:Y:S02]  /*10f0*/  IADD3 R180, R210.reuse, 0x400, RZ ;  /* 0x00000400d2b47810 */ /* 0x040fe40007ffe0ff */
[----:B------:R-:W-:Y:S01]  /*1100*/  IADD3 R192, R210, 0x500, RZ ;  /* 0x00000500d2c07810 */ /* 0x000fe20007ffe0ff */
[----:B----4-:R-:W-:Y:S01]  /*1110*/  FADD.FTZ R189, R128, R189 ;  /* 0x000000bd80bd7221 */ /* 0x010fe20000010000 */
[----:B------:R-:W-:Y:S04]  /*1120*/  STL [R1+0x8], R193 ;  /* 0x000008c101007387 */ /* 0x000fe80000100800 */
[----:B------:R-:W3:Y:S01]  /*1130*/  LDL.LU R19, [R1+0x4] ;  /* 0x0000040001137983 */ /* 0x000ee20000300800 */
[----:B------:R-:W-:-:S02]  /*1140*/  IADD3.X R161, R4, UR15, RZ, P1, !PT ;  /* 0x0000000f04a17c10 */ /* 0x000fc40008ffe4ff */
[C---:B--2---:R-:W-:Y:S01]  /*1150*/  @P0 LEA R14, P1, R166.reuse, R14, 0x4 ;  /* 0x0000000ea60e0211 */ /* 0x044fe200078220ff */
[----:B------:R-:W-:Y:S01]  /*1160*/  IMAD.WIDE.U32 R144, R166, 0x10, R190 ;  /* 0x00000010a6907825 */ /* 0x000fe200078e00be */
[----:B------:R-:W-:-:S03]  /*1170*/  IADD3 R222, R210, 0x600, RZ ;  /* 0x00000600d2de7810 */ /* 0x000fc60007ffe0ff */
[--C-:B------:R-:W-:Y:S01]  /*1180*/  IMAD.WIDE.U32 R164, R173, 0x10, R186.reuse ;  /* 0x00000010ada47825 */ /* 0x100fe200078e00ba */
[----:B------:R-:W-:Y:S01]  /*1190*/  @P0 LEA.HI.X R15, R166, R15, RZ, 0x4, P1 ;  /* 0x0000000fa60f0211 */ /* 0x000fe200008f24ff */
[----:B------:R-:W-:Y:S04]  /*11a0*/  STL [R1+0x40], R189 ;  /* 0x000040bd01007387 */ /* 0x000fe80000100800 */
[----:B------:R2:W5:Y:S04]  /*11b0*/  @P0 LDG.E.128 R48, desc[UR6][R14.64] ;  /* 0x000000060e300981 */ /* 0x000568000c1e1d00 */
[----:B------:R-:W4:Y:S01]  /*11c0*/  LDG.E.128 R144, desc[UR6][R144.64] ;  /* 0x0000000690907981 */ /* 0x000f22000c1e1d00 */
[----:B------:R-:W-:-:S04]  /*11d0*/  IMAD.WIDE.U32 R152, R172, 0x10, R186 ;  /* 0x00000010ac987825 */ /* 0x000fc800078e00ba */
[--C-:B------:R-:W-:Y:S01]  /*11e0*/  IMAD.WIDE.U32 R168, R173, 0x10, R190.reuse ;  /* 0x00000010ada87825 */ /* 0x100fe200078e00be */
[----:B--2---:R-:W2:Y:S01]  /*11f0*/  @P0 LDC.64 R14, c[0x0][0x2c8] ;  /* 0x0000b200ff0e0b82 */ /* 0x004ea20000000a00 */
[C---:B-1----:R-:W-:Y:S02]  /*1200*/  @P0 LEA R2, P1, R172.reuse, R2, 0x4 ;  /* 0x00000002ac020211 */ /* 0x042fe400078220ff */
[----:B------:R-:W-:Y:S01]  /*1210*/  FMUL.FTZ R197, R81, R129 ;  /* 0x0000008151c57220 */ /* 0x000fe20000410000 */
[C---:B------:R-:W-:Y:S01]  /*1220*/  IMAD.WIDE.U32 R156, R172.reuse, 0x10, R190 ;  /* 0x00000010ac9c7825 */ /* 0x040fe200078e00be */
[----:B------:R-:W4:Y:S01]  /*1230*/  LDG.E.128 R148, desc[UR6][R148.64] ;  /* 0x0000000694947981 */ /* 0x000f22000c1e1d00 */
[----:B------:R-:W-:Y:S02]  /*1240*/  @P0 LEA.HI.X R3, R172, R3, RZ, 0x4, P1 ;  /* 0x00000003ac030211 */ /* 0x000fe400008f24ff */
[----:B0-----:R-:W-:Y:S01]  /*1250*/  @P0 LEA R16, P1, R180, R16, 0x4 ;  /* 0x00000010b4100211 */ /* 0x001fe200078220ff */
[----:B---3--:R-:W-:-:S03]  /*1260*/  FADD.FTZ R19, R133, R19 ;  /* 0x0000001385137221 */ /* 0x008fc60000010000 */
[----:B------:R-:W-:Y:S01]  /*1270*/  @P0 LEA.HI.X R17, R180, R17, RZ, 0x4, P1 ;  /* 0x00000011b4110211 */ /* 0x000fe200008f24ff */
[----:B------:R0:W5:Y:S01]  /*1280*/  @P0 LDG.E.128 R44, desc[UR6][R2.64] ;  /* 0x00000006022c0981 */ /* 0x000162000c1e1d00 */
[----:B--2---:R-:W-:-:S03]  /*1290*/  @P0 LEA R14, P1, R192, R14, 0x4 ;  /* 0x0000000ec00e0211 */ /* 0x004fc600078220ff */
[----:B------:R1:W5:Y:S01]  /*12a0*/  @P0 LDG.E.128 R36, desc[UR6][R16.64] ;  /* 0x0000000610240981 */ /* 0x000362000c1e1d00 */
[----:B------:R-:W-:Y:S02]  /*12b0*/  @P0 LEA.HI.X R15, R192, R15, RZ, 0x4, P1 ;  /* 0x0000000fc00f0211 */ /* 0x000fe400008f24ff */
[----:B------:R-:W-:Y:S01]  /*12c0*/  ISETP.NE.AND P1, PT, RZ, UR11, PT ;  /* 0x0000000bff007c0c */ /* 0x000fe2000bf25270 */
[----:B------:R-:W-:-:S04]  /*12d0*/  IMAD.WIDE.U32 R140, R166, 0x10, R186 ;  /* 0x00000010a68c7825 */ /* 0x000fc800078e00ba */
[----:B------:R-:W-:Y:S01]  /*12e0*/  FFMA.FTZ R197, R113, R133, R197 ;  /* 0x0000008571c57223 */ /* 0x000fe200000100c5 */
[----:B------:R2:W5:Y:S01]  /*12f0*/  @P0 LDG.E.128 R32, desc[UR6][R14.64] ;  /* 0x000000060e200981 */ /* 0x000562000c1e1d00 */
[----:B------:R-:W-:Y:S02]  /*1300*/  FSEL R18, R184, RZ, !P1 ;  /* 0x000000ffb8127208 */ /* 0x000fe40004800000 */
[----:B0-----:R-:W-:Y:S01]  /*1310*/  SHF.L.U32 R3, R180, 0x4, RZ ;  /* 0x00000004b4037819 */ /* 0x001fe200000006ff */
[----:B------:R-:W3:Y:S02]  /*1320*/  LDG.E.128 R140, desc[UR6][R140.64] ;  /* 0x000000068c8c7981 */ /* 0x000ee4000c1e1d00 */
[----:B------:R-:W-:Y:S01]  /*1330*/  FADD.FTZ R124, -R18, R124 ;  /* 0x0000007c127c7221 */ /* 0x000fe20000010100 */
[----:B------:R-:W-:Y:S01]  /*1340*/  SHF.R.U32.HI R2, RZ, 0x1c, R180 ;  /* 0x0000001cff027819 */ /* 0x000fe200000116b4 */
[----:B------:R-:W3:Y:S02]  /*1350*/  LDG.E.128 R156, desc[UR6][R156.64] ;  /* 0x000000069c9c7981 */ /* 0x000ee4000c1e1d00 */
[----:B------:R-:W-:Y:S01]  /*1360*/  FMUL.FTZ R0, R10, R124 ;  /* 0x0000007c0a007220 */ /* 0x000fe20000410000 */
[----:B-1----:R-:W-:Y:S01]  /*1370*/  SHF.L.U32 R16, R192, 0x4, RZ ;  /* 0x00000004c0107819 */ /* 0x002fe200000006ff */
[----:B------:R-:W3:Y:S02]  /*1380*/  LDG.E.128 R152, desc[UR6][R152.64] ;  /* 0x0000000698987981 */ /* 0x000ee4000c1e1d00 */
[----:B------:R-:W-:-:S02]  /*1390*/  FFMA.FTZ R188, R128, R0, R188 ;  /* 0x0000000080bc7223 */ /* 0x000fc400000100bc */
[----:B------:R-:W3:Y:S04]  /*13a0*/  LDG.E.128 R160, desc[UR6][R160.64] ;  /* 0x00000006a0a07981 */ /* 0x000ee8000c1e1d00 */
[----:B------:R-:W-:Y:S04]  /*13b0*/  STL [R1+0x30], R188 ;  /* 0x000030bc01007387 */ /* 0x000fe80000100800 */
[----:B------:R-:W4:Y:S04]  /*13c0*/  LDL.LU R204, [R1+0x3c] ;  /* 0x00003c0001cc7983 */ /* 0x000f280000300800 */
[----:B------:R-:W3:Y:S04]  /*13d0*/  LDL.LU R196, [R1+0x2c] ;  /* 0x00002c0001c47983 */ /* 0x000ee80000300800 */
[----:B------:R-:W3:Y:S04]  /*13e0*/  LDL.LU R203, [R1+0x10] ;  /* 0x0000100001cb7983 */ /* 0x000ee80000300800 */
[----:B------:R-:W3:Y:S01]  /*13f0*/  LDL.LU R202, [R1+0x48] ;  /* 0x0000480001ca7983 */ /* 0x000ee20000300800 */
[----:B--2---:R-:W-:-:S03]  /*1400*/  FMUL.FTZ R14, R80, R128 ;  /* 0x00000080500e7220 */ /* 0x004fc60000410000 */
[----:B------:R-:W2:Y:S04]  /*1410*/  LDL.LU R201, [R1+0x38] ;  /* 0x0000380001c97983 */ /* 0x000ea80000300800 */
[----:B------:R-:W2:Y:S04]  /*1420*/  LDL.LU R200, [R1+0xc] ;  /* 0x00000c0001c87983 */ /* 0x000ea80000300800 */
[----:B------:R0:W-:Y:S04]  /*1430*/  STL [R1+0x4], R19 ;  /* 0x0000041301007387 */ /* 0x0001e80000100800 */
[----:B------:R-:W2:Y:S01]  /*1440*/  LDL.LU R128, [R1+0x44] ;  /* 0x0000440001807983 */ /* 0x000ea20000300800 */
[----:B------:R-:W-:Y:S01]  /*1450*/  FFMA.FTZ R226, R132, R0, R226 ;  /* 0x0000000084e27223 */ /* 0x000fe200000100e2 */
[----:B------:R-:W-:-:S02]  /*1460*/  FFMA.FTZ R14, R112, R132, R14 ;  /* 0x00000084700e7223 */ /* 0x000fc4000001000e */
[----:B------:R-:W2:Y:S01]  /*1470*/  LDL.LU R132, [R1+0x34] ;  /* 0x0000340001847983 */ /* 0x000ea20000300800 */
[----:B0-----:R-:W-:-:S03]  /*1480*/  FADD.FTZ R19, -R18, R126 ;  /* 0x0000007e12137221 */ /* 0x001fc60000010100 */
[----:B------:R-:W2:Y:S01]  /*1490*/  LDL.LU R126, [R1+0x18] ;  /* 0x00001800017e7983 */ /* 0x000ea20000300800 */
[----:B------:R-:W-:Y:S02]  /*14a0*/  FADD.FTZ R17, -R18, R125 ;  /* 0x0000007d12117221 */ /* 0x000fe40000010100 */
[----:B------:R-:W0:Y:S01]  /*14b0*/  @P0 LDC.64 R124, c[0x0][0x2c8] ;  /* 0x0000b200ff7c0b82 */ /* 0x000e220000000a00 */
[----:B------:R-:W-:Y:S01]  /*14c0*/  IADD3 R172, P2, R3, UR14, RZ ;  /* 0x0000000e03ac7c10 */ /* 0x000fe2000ff5e0ff */
[----:B------:R-:W2:Y:S01]  /*14d0*/  LDG.E.128 R168, desc[UR6][R168.64] ;  /* 0x00000006a8a87981 */ /* 0x000ea2000c1e1d00 */
[----:B------:R-:W-:Y:S02]  /*14e0*/  SHF.R.U32.HI R15, RZ, 0x1c, R192 ;  /* 0x0000001cff0f7819 */ /* 0x000fe400000116c0 */
[----:B------:R-:W-:Y:S01]  /*14f0*/  IADD3.X R173, R2, UR15, RZ, P2, !PT ;  /* 0x0000000f02ad7c10 */ /* 0x000fe200097fe4ff */
[----:B------:R-:W2:Y:S01]  /*1500*/  LDG.E.128 R164, desc[UR6][R164.64] ;  /* 0x00000006a4a47981 */ /* 0x000ea2000c1e1d00 */
[----:B------:R-:W-:-:S04]  /*1510*/  IADD3 R184, P2, R16, UR14, RZ ;  /* 0x0000000e10b87c10 */ /* 0x000fc8000ff5e0ff */
[----:B------:R-:W-:Y:S01]  /*1520*/  IADD3.X R185, R15, UR15, RZ, P2, !PT ;  /* 0x0000000f0fb97c10 */ /* 0x000fe200097fe4ff */
[----:B------:R-:W-:Y:S01]  /*1530*/  FMUL.FTZ R17, R10, R17 ;  /* 0x000000110a117220 */ /* 0x000fe20000410000 */
[----:B------:R-:W-:Y:S01]  /*1540*/  @P0 LEA R198, P2, R222, R198, 0x4 ;  /* 0x000000c6dec60211 */ /* 0x000fe200078420ff */
[----:B------:R-:W-:Y:S01]  /*1550*/  FMUL.FTZ R19, R10, R19 ;  /* 0x000000130a137220 */ /* 0x000fe20000410000 */
[----:B------:R-:W-:Y:S01]  /*1560*/  IMAD.WIDE.U32 R176, R180, 0x10, R186 ;  /* 0x00000010b4b07825 */ /* 0x000fe200078e00ba */
[----:B------:R-:W2:Y:S01]  /*1570*/  LDG.E.128 R172, desc[UR6][R172.64] ;  /* 0x00000006acac7981 */ /* 0x000ea2000c1e1d00 */
[----:B------:R-:W-:Y:S02]  /*1580*/  @P0 LEA.HI.X R199, R222, R199, RZ, 0x4, P2 ;  /* 0x000000c7dec70211 */ /* 0x000fe400010f24ff */
[----:B------:R-:W-:Y:S01]  /*1590*/  FFMA.FTZ R228, R134, R19, R228 ;  /* 0x0000001386e47223 */ /* 0x000fe200000100e4 */
[----:B------:R-:W-:Y:S01]  /*15a0*/  FFMA.FTZ R225, R133, R17, R225 ;  /* 0x0000001185e17223 */ /* 0x000fe200000100e1 */
[C---:B----4-:R-:W-:Y:S01]  /*15b0*/  FADD.FTZ R204, R129.reuse, R204 ;  /* 0x000000cc81cc7221 */ /* 0x050fe20000010000 */
[C---:B0-----:R-:W-:Y:S01]  /*15c0*/  @P0 LEA R124, P2, R210.reuse, R124, 0x4 ;  /* 0x0000007cd27c0211 */ /* 0x041fe200078420ff */
[----:B------:R-:W5:Y:S03]  /*15d0*/  @P0 LDG.E.128 R28, desc[UR6][R198.64] ;  /* 0x00000006c61c0981 */ /* 0x000f66000c1e1d00 */
[----:B------:R-:W-:Y:S01]  /*15e0*/  @P0 LEA.HI.X R125, R210, R125, RZ, 0x4, P2 ;  /* 0x0000007dd27d0211 */ /* 0x000fe200010f24ff */
[----:B---3--:R-:W-:Y:S01]  /*15f0*/  FFMA.FTZ R196, R129, R17, R196 ;  /* 0x0000001181c47223 */ /* 0x008fe200000100c4 */
[----:B------:R-:W-:Y:S01]  /*1600*/  FADD.FTZ R203, R134, R203 ;  /* 0x000000cb86cb7221 */ /* 0x000fe20000010000 */
[----:B------:R-:W-:-:S02]  /*1610*/  FADD.FTZ R202, R130, R202 ;  /* 0x000000ca82ca7221 */ /* 0x000fc40000010000 */
[----:B------:R0:W5:Y:S01]  /*1620*/  @P0 LDG.E.128 R24, desc[UR6][R124.64] ;  /* 0x000000067c180981 */ /* 0x000162000c1e1d00 */
[----:B--2---:R-:W-:Y:S01]  /*1630*/  FFMA.FTZ R201, R130, R19, R201 ;  /* 0x0000001382c97223 */ /* 0x004fe200000100c9 */
[----:B------:R-:W-:Y:S01]  /*1640*/  FADD.FTZ R200, R135, R200 ;  /* 0x000000c887c87221 */ /* 0x000fe20000010000 */
[----:B------:R-:W-:Y:S01]  /*1650*/  FADD.FTZ R128, R131, R128 ;  /* 0x0000008083807221 */ /* 0x000fe20000010000 */
[----:B0-----:R-:W0:Y:S01]  /*1660*/  @P0 LDC.64 R124, c[0x0][0x2c8] ;  /* 0x0000b200ff7c0b82 */ /* 0x001e220000000a00 */
[----:B------:R-:W-:Y:S01]  /*1670*/  IADD3 R210, R210, 0x700, RZ ;  /* 0x00000700d2d27810 */ /* 0x000fe20007ffe0ff */
[----:B------:R1:W-:Y:S04]  /*1680*/  STL [R1+0x2c], R196 ;  /* 0x00002cc401007387 */ /* 0x0003e80000100800 */
[----:B------:R-:W-:Y:S01]  /*1690*/  STL [R1+0x3c], R204 ;  /* 0x00003ccc01007387 */ /* 0x000fe20000100800 */
[----:B------:R-:W-:Y:S01]  /*16a0*/  FADD.FTZ R126, R144, R126 ;  /* 0x0000007e907e7221 */ /* 0x000fe20000010000 */
[----:B------:R-:W-:-:S02]  /*16b0*/  IMAD.WIDE.U32 R180, R180, 0x10, R190 ;  /* 0x00000010b4b47825 */ /* 0x000fc400078e00be */
[----:B------:R-:W2:Y:S04]  /*16c0*/  LDG.E.128 R176, desc[UR6][R176.64] ;  /* 0x00000006b0b07981 */ /* 0x000ea8000c1e1d00 */
[----:B-1----:R-:W3:Y:S04]  /*16d0*/  LDL.LU R196, [R1+0x70] ;  /* 0x0000700001c47983 */ /* 0x002ee80000300800 */
[----:B------:R-:W4:Y:S01]  /*16e0*/  LDL.LU R133, [R1+0x60] ;  /* 0x0000600001857983 */ /* 0x000f220000300800 */
[----:B0-----:R-:W-:Y:S01]  /*16f0*/  @P0 LEA R124, P2, R210, R124, 0x4 ;  /* 0x0000007cd27c0211 */ /* 0x001fe200078420ff */
[----:B------:R-:W-:-:S02]  /*1700*/  FMUL.FTZ R199, R76, R140 ;  /* 0x0000008c4cc77220 */ /* 0x000fc40000410000 */
[----:B------:R-:W2:Y:S01]  /*1710*/  LDG.E.128 R180, desc[UR6][R180.64] ;  /* 0x00000006b4b47981 */ /* 0x000ea2000c1e1d00 */
[----:B------:R-:W-:-:S05]  /*1720*/  @P0 LEA.HI.X R125, R210, R125, RZ, 0x4, P2 ;  /* 0x0000007dd27d0211 */ /* 0x000fca00010f24ff */
[----:B------:R0:W5:Y:S02]  /*1730*/  @P0 LDG.E.128 R20, desc[UR6][R124.64] ;  /* 0x000000067c140981 */ /* 0x000164000c1e1d00 */
[----:B0-----:R-:W-:-:S04]  /*1740*/  FMUL.FTZ R124, R82, R130 ;  /* 0x00000082527c7220 */ /* 0x001fc80000410000 */
[----:B------:R-:W-:Y:S01]  /*1750*/  FFMA.FTZ R134, R114, R134, R124 ;  /* 0x0000008672867223 */ /* 0x000fe2000001007c */
[----:B------:R-:W-:Y:S01]  /*1760*/  FADD.FTZ R124, -R18, R127 ;  /* 0x0000007f127c7221 */ /* 0x000fe20000010100 */
[----:B------:R-:W-:Y:S01]  /*1770*/  FMUL.FTZ R125, R83, R131 ;  /* 0x00000083537d7220 */ /* 0x000fe20000410000 */
[----:B------:R-:W-:Y:S02]  /*1780*/  STL [R1+0x10], R203 ;  /* 0x000010cb01007387 */ /* 0x000fe40000100800 */
[----:B------:R-:W-:Y:S02]  /*1790*/  FMUL.FTZ R124, R10, R124 ;  /* 0x0000007c0a7c7220 */ /* 0x000fe40000410000 */
[----:B------:R-:W2:Y:S02]  /*17a0*/  LDL.LU R127, [R1+0x14] ;  /* 0x00001400017f7983 */ /* 0x000ea40000300800 */
[----:B------:R-:W-:Y:S01]  /*17b0*/  FFMA.FTZ R227, R135, R124, R227 ;  /* 0x0000007c87e37223 */ /* 0x000fe200000100e3 */
[----:B------:R-:W-:Y:S01]  /*17c0*/  FFMA.FTZ R135, R115, R135, R125 ;  /* 0x0000008773877223 */ /* 0x000fe2000001007d */
[----:B------:R-:W-:Y:S01]  /*17d0*/  STL [R1+0x48], R202 ;  /* 0x000048ca01007387 */ /* 0x000fe20000100800 */
[----:B------:R-:W-:-:S03]  /*17e0*/  FADD.FTZ R125, -R18, R136 ;  /* 0x00000088127d7221 */ /* 0x000fc60000010100 */
[----:B------:R-:W-:Y:S04]  /*17f0*/  STL [R1+0x38], R201 ;  /* 0x000038c901007387 */ /* 0x000fe80000100800 */
[----:B------:R-:W-:Y:S04]  /*1800*/  STL [R1+0xc], R200 ;  /* 0x00000cc801007387 */ /* 0x000fe80000100800 */
[----:B------:R-:W2:Y:S04]  /*1810*/  LDL.LU R136, [R1+0x6c] ;  /* 0x00006c0001887983 */ /* 0x000ea80000300800 */
[----:B------:R0:W-:Y:S01]  /*1820*/  STL [R1+0x44], R128 ;  /* 0x0000448001007387 */ /* 0x0001e20000100800 */
[----:B------:R-:W-:-:S03]  /*1830*/  FFMA.FTZ R132, R131, R124, R132 ;  /* 0x0000007c83847223 */ /* 0x000fc60000010084 */
[----:B0-----:R-:W2:Y:S04]  /*1840*/  LDL.LU R128, [R1+0x5c] ;  /* 0x00005c0001807983 */ /* 0x001ea80000300800 */
[----:B------:R-:W2:Y:S04]  /*1850*/  LDL.LU R201, [R1+0x20] ;  /* 0x0000200001c97983 */ /* 0x000ea80000300800 */
[----:B------:R-:W2:Y:S04]  /*1860*/  LDL.LU R200, [R1+0x78] ;  /* 0x0000780001c87983 */ /* 0x000ea80000300800 */
[----:B------:R0:W-:Y:S04]  /*1870*/  STL [R1+0x34], R132 ;  /* 0x0000348401007387 */ /* 0x0001e80000100800 */
[----:B0-----:R-:W2:Y:S04]  /*1880*/  LDL.LU R132, [R1+0x68] ;  /* 0x0000680001847983 */ /* 0x001ea80000300800 */
[----:B------:R0:W-:Y:S04]  /*1890*/  STL [R1+0x18], R126 ;  /* 0x0000187e01007387 */ /* 0x0001e80000100800 */
[----:B------:R-:W2:Y:S01]  /*18a0*/  LDL.LU R129, [R1+0x1c] ;  /* 0x00001c0001817983 */ /* 0x000ea20000300800 */
[----:B------:R-:W-:-:S03]  /*18b0*/  FMUL.FTZ R125, R10, R125 ;  /* 0x0000007d0a7d7220 */ /* 0x000fc60000410000 */
[----:B------:R-:W2:Y:S01]  /*18c0*/  LDL.LU R198, [R1+0x74] ;  /* 0x0000740001c67983 */ /* 0x000ea20000300800 */
[----:B0-----:R-:W-:-:S04]  /*18d0*/  FADD.FTZ R126, -R18, R137 ;  /* 0x00000089127e7221 */ /* 0x001fc80000010100 */
[----:B------:R-:W-:Y:S01]  /*18e0*/  FMUL.FTZ R126, R10, R126 ;  /* 0x0000007e0a7e7220 */ /* 0x000fe20000410000 */
[-C--:B------:R-:W-:Y:S01]  /*18f0*/  FFMA.FTZ R230, R144, R125.reuse, R230 ;  /* 0x0000007d90e67223 */ /* 0x080fe200000100e6 */
[----:B------:R-:W-:Y:S01]  /*1900*/  FFMA.FTZ R199, R108, R144, R199 ;  /* 0x000000906cc77223 */ /* 0x000fe200000100c7 */
[C---:B---3--:R-:W-:Y:S01]  /*1910*/  FADD.FTZ R196, R140.reuse, R196 ;  /* 0x000000c48cc47221 */ /* 0x048fe20000010000 */
[----:B----4-:R-:W-:-:S04]  /*1920*/  FFMA.FTZ R133, R140, R125, R133 ;  /* 0x0000007d8c857223 */ /* 0x010fc80000010085 */
[----:B------:R-:W-:Y:S04]  /*1930*/  STL [R1+0x70], R196 ;  /* 0x000070c401007387 */ /* 0x000fe80000100800 */
[----:B------:R0:W-:Y:S04]  /*1940*/  STL [R1+0x60], R133 ;  /* 0x0000608501007387 */ /* 0x0001e80000100800 */
[----:B0-----:R-:W3:Y:S04]  /*1950*/  LDL.LU R133, [R1+0x64] ;  /* 0x0000640001857983 */ /* 0x001ee80000300800 */
[----:B------:R-:W4:Y:S01]  /*1960*/  LDL.LU R130, [R1+0x28] ;  /* 0x0000280001827983 */ /* 0x000f220000300800 */
[----:B--2---:R-:W-:-:S05]  /*1970*/  FADD.FTZ R127, R145, R127 ;  /* 0x0000007f917f7221 */ /* 0x004fca0000010000 */
[----:B------:R0:W-:Y:S04]  /*1980*/  STL [R1+0x14], R127 ;  /* 0x0000147f01007387 */ /* 0x0001e80000100800 */
[----:B------:R-:W2:Y:S01]  /*1990*/  LDL.LU R137, [R1+0xa0] ;  /* 0x0000a00001897983 */ /* 0x000ea20000300800 */
[----:B------:R-:W-:Y:S01]  /*19a0*/  FADD.FTZ R136, R141, R136 ;  /* 0x000000888d887221 */ /* 0x000fe20000010000 */
[----:B0-----:R-:W-:-:S04]  /*19b0*/  FADD.FTZ R127, -R18, R138 ;  /* 0x0000008a127f7221 */ /* 0x001fc80000010100 */
[----:B------:R0:W-:Y:S01]  /*19c0*/  STL [R1+0x6c], R136 ;  /* 0x00006c8801007387 */ /* 0x0001e20000100800 */
[----:B------:R-:W-:Y:S01]  /*19d0*/  FMUL.FTZ R127, R10, R127 ;  /* 0x0000007f0a7f7220 */ /* 0x000fe20000410000 */
[----:B------:R-:W-:Y:S02]  /*19e0*/  FFMA.FTZ R128, R141, R126, R128 ;  /* 0x0000007e8d807223 */ /* 0x000fe40000010080 */
[----:B0-----:R-:W2:Y:S01]  /*19f0*/  LDL.LU R136, [R1+0x90] ;  /* 0x0000900001887983 */ /* 0x001ea20000300800 */
[----:B------:R-:W-:-:S03]  /*1a00*/  FADD.FTZ R201, R146, R201 ;  /* 0x000000c992c97221 */ /* 0x000fc60000010000 */
[----:B------:R0:W-:Y:S01]  /*1a10*/  STL [R1+0x5c], R128 ;  /* 0x00005c8001007387 */ /* 0x0001e20000100800 */
[----:B------:R-:W-:-:S03]  /*1a20*/  FADD.FTZ R200, R142, R200 ;  /* 0x000000c88ec87221 */ /* 0x000fc60000010000 */
[----:B------:R-:W-:Y:S01]  /*1a30*/  STL [R1+0x20], R201 ;  /* 0x000020c901007387 */ /* 0x000fe20000100800 */
[----:B------:R-:W-:-:S03]  /*1a40*/  FFMA.FTZ R232, R146, R127, R232 ;  /* 0x0000007f92e87223 */ /* 0x000fc600000100e8 */
[----:B------:R-:W2:Y:S01]  /*1a50*/  LDL.LU R131, [R1+0x24] ;  /* 0x0000240001837983 */ /* 0x000ea20000300800 */
[----:B0-----:R-:W-:-:S03]  /*1a60*/  FMUL.FTZ R128, R78, R142 ;  /* 0x0000008e4e807220 */ /* 0x001fc60000410000 */
[----:B------:R-:W2:Y:S01]  /*1a70*/  LDL.LU R144, [R1+0x9c] ;  /* 0x00009c0001907983 */ /* 0x000ea20000300800 */
[----:B------:R-:W-:Y:S01]  /*1a80*/  FFMA.FTZ R146, R110, R146, R128 ;  /* 0x000000926e927223 */ /* 0x000fe20000010080 */
[----:B------:R-:W-:Y:S02]  /*1a90*/  FADD.FTZ R128, -R18, R139 ;  /* 0x0000008b12807221 */ /* 0x000fe40000010100 */
[----:B------:R-:W-:Y:S01]  /*1aa0*/  STL [R1+0x78], R200 ;  /* 0x000078c801007387 */ /* 0x000fe20000100800 */
[----:B------:R-:W-:-:S03]  /*1ab0*/  FFMA.FTZ R132, R142, R127, R132 ;  /* 0x0000007f8e847223 */ /* 0x000fc60000010084 */
[----:B------:R-:W2:Y:S01]  /*1ac0*/  LDL.LU R139, [R1+0x8c] ;  /* 0x00008c00018b7983 */ /* 0x000ea20000300800 */
[----:B------:R-:W-:-:S03]  /*1ad0*/  FADD.FTZ R129, R147, R129 ;  /* 0x0000008193817221 */ /* 0x000fc60000010000 */
[----:B------:R0:W-:Y:S01]  /*1ae0*/  STL [R1+0x68], R132 ;  /* 0x0000688401007387 */ /* 0x0001e20000100800 */
[----:B------:R-:W-:-:S03]  /*1af0*/  FMUL.FTZ R196, R77, R141 ;  /* 0x0000008d4dc47220 */ /* 0x000fc60000410000 */
[----:B0-----:R-:W2:Y:S04]  /*1b00*/  LDL.LU R132, [R1+0x50] ;  /* 0x0000500001847983 */ /* 0x001ea80000300800 */
[----:B------:R0:W-:Y:S04]  /*1b10*/  STL [R1+0x1c], R129 ;  /* 0x00001c8101007387 */ /* 0x0001e80000100800 */
[----:B------:R-:W2:Y:S04]  /*1b20*/  LDL.LU R141, [R1+0xa8] ;  /* 0x0000a800018d7983 */ /* 0x000ea80000300800 */
[----:B------:R-:W2:Y:S01]  /*1b30*/  LDL.LU R140, [R1+0x98] ;  /* 0x00009800018c7983 */ /* 0x000ea20000300800 */
[----:B------:R-:W-:Y:S01]  /*1b40*/  FMUL.FTZ R128, R10, R128 ;  /* 0x000000800a807220 */ /* 0x000fe20000410000 */
[----:B0-----:R-:W-:Y:S01]  /*1b50*/  FADD.FTZ R129, -R18, R148 ;  /* 0x0000009412817221 */ /* 0x001fe20000010100 */
[----:B------:R-:W-:-:S03]  /*1b60*/  FADD.FTZ R198, R143, R198 ;  /* 0x000000c68fc67221 */ /* 0x000fc60000010000 */
[----:B------:R-:W-:Y:S02]  /*1b70*/  FMUL.FTZ R129, R10, R129 ;  /* 0x000000810a817220 */ /* 0x000fe40000410000 */
[----:B------:R-:W-:Y:S01]  /*1b80*/  STL [R1+0x74], R198 ;  /* 0x000074c601007387 */ /* 0x000fe20000100800 */
[----:B------:R-:W-:Y:S01]  /*1b90*/  FFMA.FTZ R229, R145, R126, R229 ;  /* 0x0000007e91e57223 */ /* 0x000fe200000100e5 */
[----:B------:R-:W-:Y:S01]  /*1ba0*/  FFMA.FTZ R196, R109, R145, R196 ;  /* 0x000000916dc47223 */ /* 0x000fe200000100c4 */
[----:B------:R-:W-:Y:S01]  /*1bb0*/  FMUL.FTZ R200, R79, R143 ;  /* 0x0000008f4fc87220 */ /* 0x000fe20000410000 */
[----:B---3--:R-:W-:Y:S01]  /*1bc0*/  FFMA.FTZ R133, R143, R128, R133 ;  /* 0x000000808f857223 */ /* 0x008fe20000010085 */
[----:B----4-:R-:W-:-:S04]  /*1bd0*/  FADD.FTZ R130, R156, R130 ;  /* 0x000000829c827221 */ /* 0x010fc80000010000 */
[----:B------:R0:W-:Y:S04]  /*1be0*/  STL [R1+0x64], R133 ;  /* 0x0000648501007387 */ /* 0x0001e80000100800 */
[----:B0-----:R-:W3:Y:S04]  /*1bf0*/  LDL.LU R133, [R1+0x4c] ;  /* 0x00004c0001857983 */ /* 0x001ee80000300800 */
[----:B------:R0:W-:Y:S04]  /*1c00*/  STL [R1+0x28], R130 ;  /* 0x0000288201007387 */ /* 0x0001e80000100800 */
[----:B------:R-:W4:Y:S01]  /*1c10*/  LDL.LU R138, [R1+0xa4] ;  /* 0x0000a400018a7983 */ /* 0x000f220000300800 */
[----:B0-----:R-:W-:Y:S01]  /*1c20*/  FADD.FTZ R130, -R18, R149 ;  /* 0x0000009512827221 */ /* 0x001fe20000010100 */
[----:B--2---:R-:W-:-:S03]  /*1c30*/  FADD.FTZ R137, R152, R137 ;  /* 0x0000008998897221 */ /* 0x004fc60000010000 */
[----:B------:R-:W-:Y:S01]  /*1c40*/  FMUL.FTZ R130, R10, R130 ;  /* 0x000000820a827220 */ /* 0x000fe20000410000 */
[----:B------:R-:W-:-:S05]  /*1c50*/  FFMA.FTZ R136, R152, R129, R136 ;  /* 0x0000008198887223 */ /* 0x000fca0000010088 */
[----:B------:R0:W-:Y:S04]  /*1c60*/  STL [R1+0x90], R136 ;  /* 0x0000908801007387 */ /* 0x0001e80000100800 */
[----:B------:R1:W-:Y:S01]  /*1c70*/  STL [R1+0xa0], R137 ;  /* 0x0000a08901007387 */ /* 0x0003e20000100800 */
[----:B------:R-:W-:-:S03]  /*1c80*/  FADD.FTZ R131, R157, R131 ;  /* 0x000000839d837221 */ /* 0x000fc60000010000 */
[----:B0-----:R-:W2:Y:S01]  /*1c90*/  LDL.LU R136, [R1+0x94] ;  /* 0x0000940001887983 */ /* 0x001ea20000300800 */
[----:B------:R-:W-:-:S03]  /*1ca0*/  FADD.FTZ R144, R153, R144 ;  /* 0x0000009099907221 */ /* 0x000fc60000010000 */
[----:B-1----:R-:W2:Y:S04]  /*1cb0*/  LDL.LU R137, [R1+0x58] ;  /* 0x0000580001897983 */ /* 0x002ea80000300800 */
[----:B------:R0:W-:Y:S01]  /*1cc0*/  STL [R1+0x24], R131 ;  /* 0x0000248301007387 */ /* 0x0001e20000100800 */
[----:B------:R-:W-:-:S03]  /*1cd0*/  FFMA.FTZ R139, R153, R130, R139 ;  /* 0x00000082998b7223 */ /* 0x000fc6000001008b */
[----:B------:R-:W2:Y:S04]  /*1ce0*/  LDL.LU R145, [R1+0xd0] ;  /* 0x0000d00001917983 */ /* 0x000ea80000300800 */
[----:B------:R-:W2:Y:S01]  /*1cf0*/  LDL.LU R143, [R1+0xc0] ;  /* 0x0000c000018f7983 */ /* 0x000ea20000300800 */
[----:B0-----:R-:W-:-:S03]  /*1d00*/  FADD.FTZ R131, -R18, R150 ;  /* 0x0000009612837221 */ /* 0x001fc60000010100 */
[----:B------:R-:W-:Y:S01]  /*1d10*/  STL [R1+0x9c], R144 ;  /* 0x00009c9001007387 */ /* 0x000fe20000100800 */
[----:B------:R-:W-:-:S03]  /*1d20*/  FMUL.FTZ R131, R10, R131 ;  /* 0x000000830a837220 */ /* 0x000fc60000410000 */
[----:B------:R0:W-:Y:S01]  /*1d30*/  STL [R1+0x8c], R139 ;  /* 0x00008c8b01007387 */ /* 0x0001e20000100800 */
[----:B------:R-:W-:Y:S01]  /*1d40*/  FADD.FTZ R132, R158, R132 ;  /* 0x000000849e847221 */ /* 0x000fe20000010000 */
[C---:B------:R-:W-:Y:S02]  /*1d50*/  FADD.FTZ R141, R154.reuse, R141 ;  /* 0x0000008d9a8d7221 */ /* 0x040fe40000010000 */
[----:B0-----:R-:W2:Y:S01]  /*1d60*/  LDL.LU R139, [R1+0x54] ;  /* 0x00005400018b7983 */ /* 0x001ea20000300800 */
[----:B------:R-:W-:-:S03]  /*1d70*/  FFMA.FTZ R140, R154, R131, R140 ;  /* 0x000000839a8c7223 */ /* 0x000fc6000001008c */
[----:B------:R-:W-:Y:S04]  /*1d80*/  STL [R1+0x50], R132 ;  /* 0x0000508401007387 */ /* 0x000fe80000100800 */
[----:B------:R-:W2:Y:S04]  /*1d90*/  LDL.LU R142, [R1+0xcc] ;  /* 0x0000cc00018e7983 */ /* 0x000ea80000300800 */
[----:B------:R0:W-:Y:S04]  /*1da0*/  STL [R1+0xa8], R141 ;  /* 0x0000a88d01007387 */ /* 0x0001e80000100800 */
[----:B0-----:R-:W2:Y:S04]  /*1db0*/  LDL.LU R141, [R1+0xbc] ;  /* 0x0000bc00018d7983 */ /* 0x001ea80000300800 */
[----:B------:R0:W-:Y:S04]  /*1dc0*/  STL [R1+0x98], R140 ;  /* 0x0000988c01007387 */ /* 0x0001e80000100800 */
[----:B0-----:R-:W2:Y:S01]  /*1dd0*/  LDL.LU R140, [R1+0x80] ;  /* 0x00008000018c7983 */ /* 0x001ea20000300800 */
[----:B------:R-:W-:-:S04]  /*1de0*/  FADD.FTZ R132, -R18, R151 ;  /* 0x0000009712847221 */ /* 0x000fc80000010100 */
[----:B------:R-:W-:Y:S01]  /*1df0*/  FMUL.FTZ R132, R10, R132 ;  /* 0x000000840a847220 */ /* 0x000fe20000410000 */
[----:B------:R-:W-:-:S04]  /*1e00*/  FADD.FTZ R144, -R18, R161 ;  /* 0x000000a112907221 */ /* 0x000fc80000010100 */
[----:B------:R-:W-:Y:S01]  /*1e10*/  FMUL.FTZ R144, R10, R144 ;  /* 0x000000900a907220 */ /* 0x000fe20000410000 */
[----:B---3--:R-:W-:-:S05]  /*1e20*/  FADD.FTZ R133, R159, R133 ;  /* 0x000000859f857221 */ /* 0x008fca0000010000 */
[----:B------:R0:W-:Y:S01]  /*1e30*/  STL [R1+0x4c], R133 ;  /* 0x00004c8501007387 */ /* 0x0001e20000100800 */
[----:B----4-:R-:W-:Y:S01]  /*1e40*/  FADD.FTZ R138, R155, R138 ;  /* 0x0000008a9b8a7221 */ /* 0x010fe20000010000 */
[----:B0-----:R-:W-:-:S04]  /*1e50*/  FADD.FTZ R133, -R18, R160 ;  /* 0x000000a012857221 */ /* 0x001fc80000010100 */
[----:B------:R0:W-:Y:S01]  /*1e60*/  STL [R1+0xa4], R138 ;  /* 0x0000a48a01007387 */ /* 0x0001e20000100800 */
[----:B------:R-:W-:-:S03]  /*1e70*/  FMUL.FTZ R133, R10, R133 ;  /* 0x000000850a857220 */ /* 0x000fc60000410000 */
[----:B0-----:R-:W3:Y:S01]  /*1e80*/  LDL.LU R138, [R1+0xd8] ;  /* 0x0000d800018a7983 */ /* 0x001ee20000300800 */
[----:B--2---:R-:W-:Y:S01]  /*1e90*/  FFMA.FTZ R136, R155, R132, R136 ;  /* 0x000000849b887223 */ /* 0x004fe20000010088 */
[----:B------:R-:W-:-:S04]  /*1ea0*/  FADD.FTZ R137, R168, R137 ;  /* 0x00000089a8897221 */ /* 0x000fc80000010000 */
[----:B------:R0:W-:Y:S01]  /*1eb0*/  STL [R1+0x94], R136 ;  /* 0x0000948801007387 */ /* 0x0001e20000100800 */
[----:B------:R-:W-:-:S03]  /*1ec0*/  FADD.FTZ R145, R164, R145 ;  /* 0x00000091a4917221 */ /* 0x000fc60000010000 */
[----:B0-----:R-:W2:Y:S01]  /*1ed0*/  LDL.LU R136, [R1+0xc8] ;  /* 0x0000c80001887983 */ /* 0x001ea20000300800 */
[----:B------:R-:W-:-:S03]  /*1ee0*/  FFMA.FTZ R143, R164, R133, R143 ;  /* 0x00000085a48f7223 */ /* 0x000fc6000001008f */
[----:B------:R0:W-:Y:S04]  /*1ef0*/  STL [R1+0x58], R137 ;  /* 0x0000588901007387 */ /* 0x0001e80000100800 */
[----:B0-----:R-:W4:Y:S04]  /*1f00*/  LDL.LU R137, [R1+0x7c] ;  /* 0x00007c0001897983 */ /* 0x001f280000300800 */
[----:B------:R-:W4:Y:S01]  /*1f10*/  LDL.LU R151, [R1+0xd4] ;  /* 0x0000d40001977983 */ /* 0x000f220000300800 */
[----:B------:R-:W-:-:S03]  /*1f20*/  FADD.FTZ R139, R169, R139 ;  /* 0x0000008ba98b7221 */ /* 0x000fc60000010000 */
[----:B------:R-:W4:Y:S04]  /*1f30*/  LDL.LU R150, [R1+0xc4] ;  /* 0x0000c40001967983 */ /* 0x000f280000300800 */
[----:B------:R-:W-:Y:S01]  /*1f40*/  STL [R1+0xd0], R145 ;  /* 0x0000d09101007387 */ /* 0x000fe20000100800 */
[----:B------:R-:W-:-:S03]  /*1f50*/  FADD.FTZ R142, R165, R142 ;  /* 0x0000008ea58e7221 */ /* 0x000fc60000010000 */
[----:B------:R-:W-:Y:S04]  /*1f60*/  STL [R1+0xc0], R143 ;  /* 0x0000c08f01007387 */ /* 0x000fe80000100800 */
[----:B------:R0:W-:Y:S01]  /*1f70*/  STL [R1+0x54], R139 ;  /* 0x0000548b01007387 */ /* 0x0001e20000100800 */
[----:B------:R-:W-:-:S03]  /*1f80*/  FFMA.FTZ R141, R165, R144, R141 ;  /* 0x00000090a58d7223 */ /* 0x000fc6000001008d */
[----:B0-----:R-:W4:Y:S04]  /*1f90*/  LDL.LU R139, [R1+0x88] ;  /* 0x00008800018b7983 */ /* 0x001f280000300800 */
[----:B------:R-:W4:Y:S04]  /*1fa0*/  LDL.LU R149, [R1+0x100] ;  /* 0x0001000001957983 */ /* 0x000f280000300800 */
[----:B------:R-:W4:Y:S01]  /*1fb0*/  LDL.LU R148, [R1+0xf0] ;  /* 0x0000f00001947983 */ /* 0x000f220000300800 */
[----:B------:R-:W-:-:S03]  /*1fc0*/  FADD.FTZ R140, R170, R140 ;  /* 0x0000008caa8c7221 */ /* 0x000fc60000010000 */
[----:B------:R0:W-:Y:S04]  /*1fd0*/  STL [R1+0xcc], R142 ;  /* 0x0000cc8e01007387 */ /* 0x0001e80000100800 */
[----:B------:R-:W4:Y:S04]  /*1fe0*/  LDL.LU R143, [R1+0x84] ;  /* 0x00008400018f7983 */ /* 0x000f280000300800 */
[----:B------:R1:W-:Y:S04]  /*1ff0*/  STL [R1+0xbc], R141 ;  /* 0x0000bc8d01007387 */ /* 0x0003e80000100800 */
[----:B0-----:R-:W4:Y:S04]  /*2000*/  LDL.LU R142, [R1+0xfc] ;  /* 0x0000fc00018e7983 */ /* 0x001f280000300800 */
[----:B------:R0:W-:Y:S04]  /*2010*/  STL [R1+0x80], R140 ;  /* 0x0000808c01007387 */ /* 0x0001e80000100800 */
[----:B-1----:R-:W4:Y:S01]  /*2020*/  LDL.LU R141, [R1+0xec] ;  /* 0x0000ec00018d7983 */ /* 0x002f220000300800 */
[C---:B------:R-:W-:Y:S01]  /*2030*/  FADD.FTZ R145, -R18.reuse, R162 ;  /* 0x000000a212917221 */ /* 0x040fe20000010100 */
[----:B------:R-:W-:Y:S01]  /*2040*/  FFMA.FTZ R231, R147, R128, R231 ;  /* 0x0000008093e77223 */ /* 0x000fe200000100e7 */
[----:B------:R-:W-:Y:S01]  /*2050*/  FFMA.FTZ R200, R111, R147, R200 ;  /* 0x000000936fc87223 */ /* 0x000fe200000100c8 */
[----:B------:R-:W-:Y:S01]  /*2060*/  FADD.FTZ R147, -R18, R163 ;  /* 0x000000a312937221 */ /* 0x000fe20000010100 */
[----:B------:R-:W-:Y:S01]  /*2070*/  FMUL.FTZ R145, R10, R145 ;  /* 0x000000910a917220 */ /* 0x000fe20000410000 */
[----:B------:R-:W-:Y:S01]  /*2080*/  FMUL.FTZ R202, R68, R164 ;  /* 0x000000a444ca7220 */ /* 0x000fe20000410000 */
[----:B------:R-:W-:Y:S01]  /*2090*/  FADD.FTZ R164, -R18, R172 ;  /* 0x000000ac12a47221 */ /* 0x000fe20000010100 */
[C---:B------:R-:W-:Y:S01]  /*20a0*/  FMUL.FTZ R147, R10.reuse, R147 ;  /* 0x000000930a937220 */ /* 0x040fe20000410000 */
[----:B0-----:R-:W4:Y:S01]  /*20b0*/  LDL.LU R140, [R1+0xb0] ;  /* 0x0000b000018c7983 */ /* 0x001f220000300800 */
[----:B------:R-:W-:Y:S01]  /*20c0*/  FMUL.FTZ R201, R69, R165 ;  /* 0x000000a545c97220 */ /* 0x000fe20000410000 */
[----:B------:R-:W-:Y:S01]  /*20d0*/  FMUL.FTZ R164, R10, R164 ;  /* 0x000000a40aa47220 */ /* 0x000fe20000410000 */
[----:B------:R-:W-:Y:S01]  /*20e0*/  FADD.FTZ R165, -R18, R173 ;  /* 0x000000ad12a57221 */ /* 0x000fe20000010100 */
[----:B------:R-:W-:-:S04]  /*20f0*/  IMAD.WIDE.U32 R188, R192, 0x10, R186 ;  /* 0x00000010c0bc7825 */ /* 0x000fc800078e00ba */
[----:B------:R-:W-:Y:S01]  /*2100*/  FMUL.FTZ R203, R75, R155 ;  /* 0x0000009b4bcb7220 */ /* 0x000fe20000410000 */
[----:B------:R-:W4:Y:S01]  /*2110*/  LDG.E.128 R184, desc[UR6][R184.64] ;  /* 0x00000006b8b87981 */ /* 0x000f22000c1e1d00 */
[----:B------:R-:W-:Y:S01]  /*2120*/  FMUL.FTZ R165, R10, R165 ;  /* 0x000000a50aa57220 */ /* 0x000fe20000410000 */
[----:B------:R-:W-:-:S04]  /*2130*/  IMAD.WIDE.U32 R192, R192, 0x10, R190 ;  /* 0x00000010c0c07825 */ /* 0x000fc800078e00be */
[----:B------:R-:W-:Y:S01]  /*2140*/  FMUL.FTZ R206, R72, R152 ;  /* 0x0000009848ce7220 */ /* 0x000fe20000410000 */
[----:B------:R-:W-:Y:S01]  /*2150*/  FMUL.FTZ R204, R74, R154 ;  /* 0x0000009a4acc7220 */ /* 0x000fe20000410000 */
[----:B------:R-:W4:Y:S01]  /*2160*/  LDG.E.128 R188, desc[UR6][R188.64] ;  /* 0x00000006bcbc7981 */ /* 0x000f22000c1e1d00 */
[----:B------:R-:W-:-:S03]  /*2170*/  FMUL.FTZ R205, R73, R153 ;  /* 0x0000009949cd7220 */ /* 0x000fc60000410000 */
[----:B------:R-:W4:Y:S01]  /*2180*/  LDG.E.128 R192, desc[UR6][R192.64] ;  /* 0x00000006c0c07981 */ /* 0x000f22000c1e1d00 */
[----:B---3--:R-:W-:-:S05]  /*2190*/  FADD.FTZ R138, R166, R138 ;  /* 0x0000008aa68a7221 */ /* 0x008fca0000010000 */
[----:B------:R0:W-:Y:S01]  /*21a0*/  STL [R1+0xd8], R138 ;  /* 0x0000d88a01007387 */ /* 0x0001e20000100800 */
[----:B--2---:R-:W-:-:S05]  /*21b0*/  FFMA.FTZ R136, R166, R145, R136 ;  /* 0x00000091a6887223 */ /* 0x004fca0000010088 */
[----:B------:R-:W-:Y:S04]  /*21c0*/  STL [R1+0xc8], R136 ;  /* 0x0000c88801007387 */ /* 0x000fe80000100800 */
[----:B0-----:R-:W2:Y:S01]  /*21d0*/  LDL.LU R138, [R1+0x108] ;  /* 0x00010800018a7983 */ /* 0x001ea20000300800 */
[----:B----4-:R-:W-:Y:S01]  /*21e0*/  FADD.FTZ R137, R171, R137 ;  /* 0x00000089ab897221 */ /* 0x010fe20000010000 */
[----:B------:R-:W-:-:S04]  /*21f0*/  FADD.FTZ R151, R167, R151 ;  /* 0x00000097a7977221 */ /* 0x000fc80000010000 */
[----:B------:R0:W-:Y:S01]  /*2200*/  STL [R1+0x7c], R137 ;  /* 0x00007c8901007387 */ /* 0x0001e20000100800 */
[----:B------:R-:W-:-:S03]  /*2210*/  FFMA.FTZ R150, R167, R147, R150 ;  /* 0x00000093a7967223 */ /* 0x000fc60000010096 */
[----:B0-----:R-:W3:Y:S04]  /*2220*/  LDL.LU R137, [R1+0xf8] ;  /* 0x0000f80001897983 */ /* 0x001ee80000300800 */
[----:B------:R-:W-:Y:S04]  /*2230*/  STL [R1+0xd4], R151 ;  /* 0x0000d49701007387 */ /* 0x000fe80000100800 */
[----:B------:R-:W-:Y:S01]  /*2240*/  STL [R1+0xc4], R150 ;  /* 0x0000c49601007387 */ /* 0x000fe20000100800 */
[----:B------:R-:W-:Y:S01]  /*2250*/  FADD.FTZ R139, R180, R139 ;  /* 0x0000008bb48b7221 */ /* 0x000fe20000010000 */
[----:B------:R-:W-:-:S04]  /*2260*/  FADD.FTZ R149, R176, R149 ;  /* 0x00000095b0957221 */ /* 0x000fc80000010000 */
[----:B------:R0:W-:Y:S01]  /*2270*/  STL [R1+0x88], R139 ;  /* 0x0000888b01007387 */ /* 0x0001e20000100800 */
[----:B------:R-:W-:-:S03]  /*2280*/  FFMA.FTZ R148, R176, R164, R148 ;  /* 0x000000a4b0947223 */ /* 0x000fc60000010094 */
[----:B0-----:R-:W4:Y:S01]  /*2290*/  LDL.LU R139, [R1+0xac] ;  /* 0x0000ac00018b7983 */ /* 0x001f220000300800 */
[----:B------:R-:W-:-:S03]  /*22a0*/  FADD.FTZ R143, R181, R143 ;  /* 0x0000008fb58f7221 */ /* 0x000fc60000010000 */
[----:B------:R-:W-:Y:S04]  /*22b0*/  STL [R1+0x100], R149 ;  /* 0x0001009501007387 */ /* 0x000fe80000100800 */
[----:B------:R-:W-:Y:S01]  /*22c0*/  STL [R1+0xf0], R148 ;  /* 0x0000f09401007387 */ /* 0x000fe20000100800 */
[----:B------:R-:W-:-:S03]  /*22d0*/  FADD.FTZ R142, R177, R142 ;  /* 0x0000008eb18e7221 */ /* 0x000fc60000010000 */
[----:B------:R-:W-:Y:S04]  /*22e0*/  STL [R1+0x84], R143 ;  /* 0x0000848f01007387 */ /* 0x000fe80000100800 */
[----:B------:R-:W4:Y:S01]  /*22f0*/  LDL.LU R155, [R1+0x104] ;  /* 0x00010400019b7983 */ /* 0x000f220000300800 */
[----:B------:R-:W-:-:S03]  /*2300*/  FFMA.FTZ R141, R177, R165, R141 ;  /* 0x000000a5b18d7223 */ /* 0x000fc6000001008d */
[----:B------:R-:W4:Y:S04]  /*2310*/  LDL.LU R152, [R1+0xf4] ;  /* 0x0000f40001987983 */ /* 0x000f280000300800 */
[----:B------:R-:W-:Y:S04]  /*2320*/  STL [R1+0xfc], R142 ;  /* 0x0000fc8e01007387 */ /* 0x000fe80000100800 */
[----:B------:R-:W4:Y:S04]  /*2330*/  LDL.LU R160, [R1+0xb8] ;  /* 0x0000b80001a07983 */ /* 0x000f280000300800 */
[----:B------:R-:W-:Y:S04]  /*2340*/  STL [R1+0xec], R141 ;  /* 0x0000ec8d01007387 */ /* 0x000fe80000100800 */
[----:B------:R-:W4:Y:S04]  /*2350*/  LDL.LU R154, [R1+0x130] ;  /* 0x00013000019a7983 */ /* 0x000f280000300800 */
[----:B------:R-:W4:Y:S01]  /*2360*/  LDL.LU R153, [R1+0x118] ;  /* 0x0001180001997983 */ /* 0x000f220000300800 */
[----:B------:R-:W-:Y:S01]  /*2370*/  FMUL.FTZ R198, R70, R166 ;  /* 0x000000a646c67220 */ /* 0x000fe20000410000 */
[----:B------:R-:W-:Y:S01]  /*2380*/  FADD.FTZ R166, -R18, R174 ;  /* 0x000000ae12a67221 */ /* 0x000fe20000010100 */
[----:B------:R-:W-:Y:S01]  /*2390*/  FFMA.FTZ R238, R168, R133, R238 ;  /* 0x00000085a8ee7223 */ /* 0x000fe200000100ee */
[----:B------:R-:W-:Y:S01]  /*23a0*/  FFMA.FTZ R202, R100, R168, R202 ;  /* 0x000000a864ca7223 */ /* 0x000fe200000100ca */
[----:B------:R-:W-:Y:S01]  /*23b0*/  FMUL.FTZ R136, R71, R167 ;  /* 0x000000a747887220 */ /* 0x000fe20000410000 */
[----:B------:R-:W-:Y:S01]  /*23c0*/  FMUL.FTZ R166, R10, R166 ;  /* 0x000000a60aa67220 */ /* 0x000fe20000410000 */
[----:B------:R-:W-:Y:S01]  /*23d0*/  FADD.FTZ R168, -R18, R175 ;  /* 0x000000af12a87221 */ /* 0x000fe20000010100 */
[----:B------:R-:W-:Y:S01]  /*23e0*/  FADD.FTZ R140, R182, R140 ;  /* 0x0000008cb68c7221 */ /* 0x000fe20000010000 */
[----:B------:R-:W-:Y:S01]  /*23f0*/  FFMA.FTZ R240, R170, R145, R240 ;  /* 0x00000091aaf07223 */ /* 0x000fe200000100f0 */
[----:B------:R-:W-:Y:S01]  /*2400*/  FFMA.FTZ R198, R102, R170, R198 ;  /* 0x000000aa66c67223 */ /* 0x000fe200000100c6 */
[----:B------:R-:W-:Y:S01]  /*2410*/  FFMA.FTZ R239, R171, R147, R239 ;  /* 0x00000093abef7223 */ /* 0x000fe200000100ef */
[----:B------:R-:W-:Y:S01]  /*2420*/  FFMA.FTZ R171, R103, R171, R136 ;  /* 0x000000ab67ab7223 */ /* 0x000fe20000010088 */
[----:B------:R-:W-:Y:S01]  /*2430*/  FMUL.FTZ R168, R10, R168 ;  /* 0x000000a80aa87220 */ /* 0x000fe20000410000 */
[----:B------:R-:W-:Y:S01]  /*2440*/  FADD.FTZ R170, -R18, R184 ;  /* 0x000000b812aa7221 */ /* 0x000fe20000010100 */
[----:B------:R-:W-:Y:S01]  /*2450*/  FMUL.FTZ R136, R64, R176 ;  /* 0x000000b040887220 */ /* 0x000fe20000410000 */
[----:B------:R-:W-:Y:S01]  /*2460*/  STL [R1+0xb0], R140 ;  /* 0x0000b08c01007387 */ /* 0x000fe20000100800 */
[----:B------:R-:W-:Y:S01]  /*2470*/  FFMA.FTZ R242, R180, R164, R242 ;  /* 0x000000a4b4f27223 */ /* 0x000fe200000100f2 */
[----:B------:R-:W-:Y:S01]  /*2480*/  FMUL.FTZ R170, R10, R170 ;  /* 0x000000aa0aaa7220 */ /* 0x000fe20000410000 */
[----:B------:R-:W-:Y:S01]  /*2490*/  FFMA.FTZ R180, R96, R180, R136 ;  /* 0x000000b460b47223 */ /* 0x000fe20000010088 */
[----:B------:R-:W-:Y:S01]  /*24a0*/  FMUL.FTZ R136, R65, R177 ;  /* 0x000000b141887220 */ /* 0x000fe20000410000 */
[----:B------:R-:W-:-:S03]  /*24b0*/  FFMA.FTZ R241, R181, R165, R241 ;  /* 0x000000a5b5f17223 */ /* 0x000fc600000100f1 */
[----:B------:R-:W-:Y:S01]  /*24c0*/  FFMA.FTZ R181, R97, R181, R136 ;  /* 0x000000b561b57223 */ /* 0x000fe20000010088 */
[----:B------:R-:W-:Y:S01]  /*24d0*/  FMUL.FTZ R136, R66, R178 ;  /* 0x000000b242887220 */ /* 0x000fe20000410000 */
[----:B--2---:R-:W-:-:S05]  /*24e0*/  FADD.FTZ R138, R178, R138 ;  /* 0x0000008ab28a7221 */ /* 0x004fca0000010000 */
[----:B------:R-:W-:Y:S01]  /*24f0*/  STL [R1+0x108], R138 ;  /* 0x0001088a01007387 */ /* 0x000fe20000100800 */
[----:B---3--:R-:W-:-:S05]  /*2500*/  FFMA.FTZ R137, R178, R166, R137 ;  /* 0x000000a6b2897223 */ /* 0x008fca0000010089 */
[----:B------:R-:W-:Y:S01]  /*2510*/  STL [R1+0xf8], R137 ;  /* 0x0000f88901007387 */ /* 0x000fe20000100800 */
[----:B----4-:R-:W-:-:S05]  /*2520*/  FADD.FTZ R139, R183, R139 ;  /* 0x0000008bb78b7221 */ /* 0x010fca0000010000 */
[----:B------:R-:W-:Y:S01]  /*2530*/  STL [R1+0xac], R139 ;  /* 0x0000ac8b01007387 */ /* 0x000fe20000100800 */
[C---:B------:R-:W-:Y:S01]  /*2540*/  FADD.FTZ R155, R179.reuse, R155 ;  /* 0x0000009bb39b7221 */ /* 0x040fe20000010000 */
[----:B------:R-:W-:-:S04]  /*2550*/  FFMA.FTZ R152, R179, R168, R152 ;  /* 0x000000a8b3987223 */ /* 0x000fc80000010098 */
[----:B------:R0:W-:Y:S01]  /*2560*/  STL [R1+0x104], R155 ;  /* 0x0001049b01007387 */ /* 0x0001e20000100800 */
[----:B------:R-:W-:-:S03]  /*2570*/  FADD.FTZ R160, R192, R160 ;  /* 0x000000a0c0a07221 */ /* 0x000fc60000010000 */
[----:B0-----:R-:W2:Y:S01]  /*2580*/  LDL.LU R155, [R1+0xb4] ;  /* 0x0000b400019b7983 */ /* 0x001ea20000300800 */
[----:B------:R-:W-:-:S03]  /*2590*/  FADD.FTZ R154, R188, R154 ;  /* 0x0000009abc9a7221 */ /* 0x000fc60000010000 */
[----:B------:R0:W-:Y:S01]  /*25a0*/  STL [R1+0xf4], R152 ;  /* 0x0000f49801007387 */ /* 0x0001e20000100800 */
[----:B------:R-:W-:-:S03]  /*25b0*/  FFMA.FTZ R153, R188, R170, R153 ;  /* 0x000000aabc997223 */ /* 0x000fc60000010099 */
[----:B------:R1:W-:Y:S04]  /*25c0*/  STL [R1+0xb8], R160 ;  /* 0x0000b8a001007387 */ /* 0x0003e80000100800 */
[----:B------:R3:W-:Y:S04]  /*25d0*/  STL [R1+0x130], R154 ;  /* 0x0001309a01007387 */ /* 0x0007e80000100800 */
[----:B------:R-:W4:Y:S04]  /*25e0*/  LDL.LU R178, [R1+0x12c] ;  /* 0x00012c0001b27983 */ /* 0x000f280000300800 */
[----:B------:R-:W-:Y:S04]  /*25f0*/  STL [R1+0x118], R153 ;  /* 0x0001189901007387 */ /* 0x000fe80000100800 */
[----:B------:R-:W3:Y:S04]  /*2600*/  LDL.LU R176, [R1+0x114] ;  /* 0x0001140001b07983 */ /* 0x000ee80000300800 */
[----:B------:R-:W3:Y:S01]  /*2610*/  LDL.LU R184, [R1+0xe0] ;  /* 0x0000e00001b87983 */ /* 0x000ee20000300800 */
[----:B------:R-:W-:Y:S01]  /*2620*/  FFMA.FTZ R234, R156, R129, R234 ;  /* 0x000000819cea7223 */ /* 0x000fe200000100ea */
[----:B------:R-:W-:Y:S01]  /*2630*/  FFMA.FTZ R206, R104, R156, R206 ;  /* 0x0000009c68ce7223 */ /* 0x000fe200000100ce */
[----:B------:R-:W-:Y:S01]  /*2640*/  FFMA.FTZ R233, R157, R130, R233 ;  /* 0x000000829de97223 */ /* 0x000fe200000100e9 */
[----:B------:R-:W-:Y:S01]  /*2650*/  FFMA.FTZ R205, R105, R157, R205 ;  /* 0x0000009d69cd7223 */ /* 0x000fe200000100cd */
[----:B------:R-:W-:Y:S01]  /*2660*/  FFMA.FTZ R236, R158, R131, R236 ;  /* 0x000000839eec7223 */ /* 0x000fe200000100ec */
[----:B------:R-:W-:Y:S01]  /*2670*/  FFMA.FTZ R204, R106, R158, R204 ;  /* 0x0000009e6acc7223 */ /* 0x000fe200000100cc */
[----:B------:R-:W-:Y:S01]  /*2680*/  FFMA.FTZ R235, R159, R132, R235 ;  /* 0x000000849feb7223 */ /* 0x000fe200000100eb */
[----:B------:R-:W-:Y:S01]  /*2690*/  FFMA.FTZ R203, R107, R159, R203 ;  /* 0x0000009f6bcb7223 */ /* 0x000fe200000100cb */
[----:B------:R-:W1:Y:S08]  /*26a0*/  LDC.64 R156, c[0x0][0x2c0] ;  /* 0x0000b000ff9c7b82 */ /* 0x000e700000000a00 */
[----:B------:R-:W1:Y:S01]  /*26b0*/  LDC.64 R158, c[0x0][0x2b8] ;  /* 0x0000ae00ff9e7b82 */ /* 0x000e620000000a00 */
[----:B------:R-:W-:Y:S01]  /*26c0*/  FFMA.FTZ R237, R169, R144, R237 ;  /* 0x00000090a9ed7223 */ /* 0x000fe200000100ed */
[----:B------:R-:W-:Y:S01]  /*26d0*/  FFMA.FTZ R201, R101, R169, R201 ;  /* 0x000000a965c97223 */ /* 0x000fe200000100c9 */
[----:B------:R-:W-:Y:S01]  /*26e0*/  FADD.FTZ R174, -R18, R185 ;  /* 0x000000b912ae7221 */ /* 0x000fe20000010100 */
[----:B------:R-:W-:-:S02]  /*26f0*/  SHF.L.U32 R167, R222, 0x4, RZ ;  /* 0x00000004dea77819 */ /* 0x000fc400000006ff */
[----:B------:R-:W-:Y:S01]  /*2700*/  SHF.R.U32.HI R169, RZ, 0x1c, R222 ;  /* 0x0000001cffa97819 */ /* 0x000fe200000116de */
[----:B0-----:R-:W-:Y:S01]  /*2710*/  FMUL.FTZ R152, R60, R188 ;  /* 0x000000bc3c987220 */ /* 0x001fe20000410000 */
[----:B------:R-:W-:Y:S02]  /*2720*/  SHF.L.U32 R173, R210, 0x4, RZ ;  /* 0x00000004d2ad7819 */ /* 0x000fe400000006ff */
[----:B------:R-:W-:Y:S01]  /*2730*/  SHF.R.U32.HI R172, RZ, 0x1c, R210 ;  /* 0x0000001cffac7819 */ /* 0x000fe200000116d2 */
[----:B------:R-:W-:Y:S01]  /*2740*/  FMUL.FTZ R174, R10, R174 ;  /* 0x000000ae0aae7220 */ /* 0x000fe20000410000 */
[----:B-1----:R-:W-:-:S04]  /*2750*/  IMAD.WIDE.U32 R148, R222, 0x10, R156 ;  /* 0x00000010de947825 */ /* 0x002fc800078e009c */
[----:B------:R-:W-:-:S04]  /*2760*/  IMAD.WIDE.U32 R156, R210, 0x10, R156 ;  /* 0x00000010d29c7825 */ /* 0x000fc800078e009c */
[----:B------:R-:W-:Y:S01]  /*2770*/  FFMA.FTZ R244, R182, R166, R244 ;  /* 0x000000a6b6f47223 */ /* 0x000fe200000100f4 */
[----:B------:R-:W-:-:S04]  /*2780*/  IMAD.WIDE.U32 R140, R222, 0x10, R158 ;  /* 0x00000010de8c7825 */ /* 0x000fc800078e009e */
[----:B------:R-:W-:Y:S01]  /*2790*/  FMUL.FTZ R138, R67, R179 ;  /* 0x000000b3438a7220 */ /* 0x000fe20000410000 */
[----:B------:R-:W3:Y:S01]  /*27a0*/  LDL.LU R222, [R1+0x14c] ;  /* 0x00014c0001de7983 */ /* 0x000ee20000300800 */
[----:B------:R-:W-:-:S03]  /*27b0*/  IMAD.WIDE.U32 R160, R210, 0x10, R158 ;  /* 0x00000010d2a07825 */ /* 0x000fc600078e009e */
[----:B------:R-:W3:Y:S01]  /*27c0*/  LDL.LU R210, [R1+0x13c] ;  /* 0x00013c0001d27983 */ /* 0x000ee20000300800 */
[----:B------:R-:W-:-:S03]  /*27d0*/  FFMA.FTZ R182, R98, R182, R136 ;  /* 0x000000b662b67223 */ /* 0x000fc60000010088 */
[----:B------:R-:W3:Y:S01]  /*27e0*/  LDL.LU R188, [R1+0x138] ;  /* 0x0001380001bc7983 */ /* 0x000ee20000300800 */
[----:B------:R-:W-:-:S03]  /*27f0*/  IADD3 R136, P2, R167, UR14, RZ ;  /* 0x0000000ea7887c10 */ /* 0x000fc6000ff5e0ff */
[----:B------:R-:W3:Y:S04]  /*2800*/  LDL.LU R177, [R1+0x120] ;  /* 0x0001200001b17983 */ /* 0x000ee80000300800 */
[----:B------:R-:W3:Y:S01]  /*2810*/  LDL.LU R185, [R1+0xdc] ;  /* 0x0000dc0001b97983 */ /* 0x000ee20000300800 */
[----:B------:R-:W-:Y:S01]  /*2820*/  IADD3.X R137, R169, UR15, RZ, P2, !PT ;  /* 0x0000000fa9897c10 */ /* 0x000fe200097fe4ff */
[----:B------:R-:W-:Y:S02]  /*2830*/  FFMA.FTZ R243, R183, R168, R243 ;  /* 0x000000a8b7f37223 */ /* 0x000fe400000100f3 */
[----:B------:R-:W3:Y:S01]  /*2840*/  LDG.E.128 R140, desc[UR6][R140.64] ;  /* 0x000000068c8c7981 */ /* 0x000ee2000c1e1d00 */
[----:B------:R-:W-:-:S03]  /*2850*/  FFMA.FTZ R183, R99, R183, R138 ;  /* 0x000000b763b77223 */ /* 0x000fc6000001008a */
[----:B------:R-:W3:Y:S04]  /*2860*/  LDG.E.128 R136, desc[UR6][R136.64] ;  /* 0x0000000688887981 */ /* 0x000ee8000c1e1d00 */
[----:B------:R-:W3:Y:S01]  /*2870*/  LDG.E.128 R148, desc[UR6][R148.64] ;  /* 0x0000000694947981 */ /* 0x000ee2000c1e1d00 */
[----:B--2---:R-:W-:Y:S01]  /*2880*/  FADD.FTZ R155, R193, R155 ;  /* 0x0000009bc19b7221 */ /* 0x004fe20000010000 */
[----:B----4-:R-:W-:-:S04]  /*2890*/  FADD.FTZ R178, R189, R178 ;  /* 0x000000b2bdb27221 */ /* 0x010fc80000010000 */
[----:B------:R-:W-:Y:S04]  /*28a0*/  STL [R1+0xb4], R155 ;  /* 0x0000b49b01007387 */ /* 0x000fe80000100800 */
[----:B------:R-:W2:Y:S01]  /*28b0*/  LDL.LU R179, [R1+0x134] ;  /* 0x0001340001b37983 */ /* 0x000ea20000300800 */
[----:B---3--:R-:W-:-:S03]  /*28c0*/  FFMA.FTZ R176, R189, R174, R176 ;  /* 0x000000aebdb07223 */ /* 0x008fc600000100b0 */
[----:B------:R0:W-:Y:S01]  /*28d0*/  STL [R1+0x12c], R178 ;  /* 0x00012cb201007387 */ /* 0x0001e20000100800 */
[----:B------:R-:W-:Y:S01]  /*28e0*/  FADD.FTZ R184, R194, R184 ;  /* 0x000000b8c2b87221 */ /* 0x000fe20000010000 */
[----:B------:R-:W-:Y:S01]  /*28f0*/  FADD.FTZ R175, -R18, R186 ;  /* 0x000000ba12af7221 */ /* 0x000fe20000010100 */
[----:B------:R-:W-:Y:S01]  /*2900*/  FMUL.FTZ R154, R61, R189 ;  /* 0x000000bd3d9a7220 */ /* 0x000fe20000410000 */
[----:B------:R-:W-:Y:S01]  /*2910*/  FFMA.FTZ R247, R192, R170, R247 ;  /* 0x000000aac0f77223 */ /* 0x000fe200000100f7 */
[----:B------:R-:W-:Y:S01]  /*2920*/  FFMA.FTZ R245, R193, R174, R245 ;  /* 0x000000aec1f57223 */ /* 0x000fe200000100f5 */
[----:B------:R-:W3:Y:S04]  /*2930*/  LDG.E.128 R156, desc[UR6][R156.64] ;  /* 0x000000069c9c7981 */ /* 0x000ee8000c1e1d00 */
[----:B0-----:R-:W4:Y:S04]  /*2940*/  LDL.LU R178, [R1+0x11c] ;  /* 0x00011c0001b27983 */ /* 0x001f280000300800 */
[----:B------:R-:W-:Y:S04]  /*2950*/  STL [R1+0x114], R176 ;  /* 0x000114b001007387 */ /* 0x000fe80000100800 */
[----:B------:R0:W-:Y:S04]  /*2960*/  STL [R1+0xe0], R184 ;  /* 0x0000e0b801007387 */ /* 0x0001e80000100800 */
[----:B------:R-:W3:Y:S04]  /*2970*/  LDG.E.128 R160, desc[UR6][R160.64] ;  /* 0x00000006a0a07981 */ /* 0x000ee8000c1e1d00 */
[----:B0-----:R-:W3:Y:S01]  /*2980*/  LDL.LU R184, [R1+0xe8] ;  /* 0x0000e80001b87983 */ /* 0x001ee20000300800 */
[----:B------:R-:W-:Y:S01]  /*2990*/  FMUL.FTZ R175, R10, R175 ;  /* 0x000000af0aaf7220 */ /* 0x000fe20000410000 */
[----:B------:R-:W-:-:S03]  /*29a0*/  FMUL.FTZ R176, R62, R190 ;  /* 0x000000be3eb07220 */ /* 0x000fc60000410000 */
[----:B------:R-:W-:Y:S01]  /*29b0*/  FFMA.FTZ R249, R194, R175, R249 ;  /* 0x000000afc2f97223 */ /* 0x000fe200000100f9 */
[----:B------:R-:W-:Y:S01]  /*29c0*/  FFMA.FTZ R194, R94, R194, R176 ;  /* 0x000000c25ec27223 */ /* 0x000fe200000100b0 */
[----:B------:R-:W-:-:S04]  /*29d0*/  FADD.FTZ R176, -R18, R187 ;  /* 0x000000bb12b07221 */ /* 0x000fc80000010100 */
[----:B------:R-:W-:Y:S01]  /*29e0*/  FMUL.FTZ R176, R10, R176 ;  /* 0x000000b00ab07220 */ /* 0x000fe20000410000 */
[C---:B------:R-:W-:Y:S01]  /*29f0*/  FADD.FTZ R188, R190.reuse, R188 ;  /* 0x000000bcbebc7221 */ /* 0x040fe20000010000 */
[----:B------:R-:W-:Y:S01]  /*2a00*/  FFMA.FTZ R177, R190, R175, R177 ;  /* 0x000000afbeb17223 */ /* 0x000fe200000100b1 */
[----:B------:R-:W-:-:S04]  /*2a10*/  FADD.FTZ R185, R195, R185 ;  /* 0x000000b9c3b97221 */ /* 0x000fc80000010000 */
[----:B------:R0:W-:Y:S04]  /*2a20*/  STL [R1+0x120], R177 ;  /* 0x000120b101007387 */ /* 0x0001e80000100800 */
[----:B------:R-:W-:Y:S04]  /*2a30*/  STL [R1+0x138], R188 ;  /* 0x000138bc01007387 */ /* 0x000fe80000100800 */
[----:B------:R-:W3:Y:S04]  /*2a40*/  LDL.LU R189, [R1+0x148] ;  /* 0x0001480001bd7983 */ /* 0x000ee80000300800 */
[----:B------:R-:W-:Y:S01]  /*2a50*/  STL [R1+0xdc], R185 ;  /* 0x0000dcb901007387 */ /* 0x000fe20000100800 */
[----:B0-----:R-:W-:Y:S01]  /*2a60*/  FMUL.FTZ R177, R63, R191 ;  /* 0x000000bf3fb17220 */ /* 0x001fe20000410000 */
[----:B------:R-:W-:Y:S01]  /*2a70*/  FADD.FTZ R136, -R18, R136 ;  /* 0x0000008812887221 */ /* 0x000fe20000010100 */
[----:B------:R-:W-:-:S02]  /*2a80*/  FFMA.FTZ R248, R195, R176, R248 ;  /* 0x000000b0c3f87223 */ /* 0x000fc400000100f8 */
[----:B------:R-:W-:Y:S01]  /*2a90*/  FFMA.FTZ R195, R95, R195, R177 ;  /* 0x000000c35fc37223 */ /* 0x000fe200000100b1 */
[----:B------:R-:W-:Y:S01]  /*2aa0*/  FMUL.FTZ R177, R10, R136 ;  /* 0x000000880ab17220 */ /* 0x000fe20000410000 */
[----:B------:R-:W-:Y:S01]  /*2ab0*/  FFMA.FTZ R192, R92, R192, R152 ;  /* 0x000000c05cc07223 */ /* 0x000fe20000010098 */
[----:B------:R-:W-:Y:S02]  /*2ac0*/  IADD3 R152, P2, R173, UR14, RZ ;  /* 0x0000000ead987c10 */ /* 0x000fe4000ff5e0ff */
[----:B------:R-:W-:Y:S02]  /*2ad0*/  FFMA.FTZ R251, R140, R177, R251 ;  /* 0x000000b18cfb7223 */ /* 0x000fe400000100fb */
[----:B------:R-:W-:Y:S01]  /*2ae0*/  IADD3.X R153, R172, UR15, RZ, P2, !PT ;  /* 0x0000000fac997c10 */ /* 0x000fe200097fe4ff */
[----:B------:R-:W-:-:S05]  /*2af0*/  FFMA.FTZ R193, R93, R193, R154 ;  /* 0x000000c15dc17223 */ /* 0x000fca000001009a */
[----:B------:R-:W3:Y:S01]  /*2b00*/  LDG.E.128 R152, desc[UR6][R152.64] ;  /* 0x0000000698987981 */ /* 0x000ee2000c1e1d00 */
[----:B--2---:R-:W-:-:S05]  /*2b10*/  FADD.FTZ R179, R191, R179 ;  /* 0x000000b3bfb37221 */ /* 0x004fca0000010000 */
[----:B------:R0:W-:Y:S04]  /*2b20*/  STL [R1+0x134], R179 ;  /* 0x000134b301007387 */ /* 0x0001e80000100800 */
[----:B0-----:R-:W2:Y:S01]  /*2b30*/  LDL.LU R179, [R1+0x128] ;  /* 0x0001280001b37983 */ /* 0x001ea20000300800 */
[----:B----4-:R-:W-:-:S03]  /*2b40*/  FFMA.FTZ R178, R191, R176, R178 ;  /* 0x000000b0bfb27223 */ /* 0x010fc600000100b2 */
[----:B------:R-:W4:Y:S04]  /*2b50*/  LDL.LU R188, [R1+0xe4] ;  /* 0x0000e40001bc7983 */ /* 0x000f280000300800 */
[----:B------:R-:W4:Y:S04]  /*2b60*/  LDL.LU R191, [R1+0x10c] ;  /* 0x00010c0001bf7983 */ /* 0x000f280000300800 */
[----:B------:R0:W-:Y:S04]  /*2b70*/  STL [R1+0x11c], R178 ;  /* 0x00011cb201007387 */ /* 0x0001e80000100800 */
[----:B------:R-:W4:Y:S01]  /*2b80*/  LDL.LU R187, [R1+0x144] ;  /* 0x0001440001bb7983 */ /* 0x000f220000300800 */
[----:B---3--:R-:W-:Y:S01]  /*2b90*/  FADD.FTZ R184, R140, R184 ;  /* 0x000000b88cb87221 */ /* 0x008fe20000010000 */
[----:B0-----:R-:W-:-:S04]  /*2ba0*/  FMUL.FTZ R178, R56, R148 ;  /* 0x0000009438b27220 */ /* 0x001fc80000410000 */
[----:B------:R0:W-:Y:S01]  /*2bb0*/  STL [R1+0xe8], R184 ;  /* 0x0000e8b801007387 */ /* 0x0001e20000100800 */
[----:B------:R-:W-:-:S03]  /*2bc0*/  FFMA.FTZ R178, R88, R140, R178 ;  /* 0x0000008c58b27223 */ /* 0x000fc600000100b2 */
[----:B0-----:R-:W3:Y:S04]  /*2bd0*/  LDL.LU R184, [R1+0x124] ;  /* 0x0001240001b87983 */ /* 0x001ee80000300800 */
[----:B------:R-:W3:Y:S04]  /*2be0*/  LDL.LU R186, [R1+0x110] ;  /* 0x0001100001ba7983 */ /* 0x000ee80000300800 */
[----:B------:R-:W3:Y:S04]  /*2bf0*/  LDL.LU R185, [R1] ;  /* 0x0000000001b97983 */ /* 0x000ee80000300800 */
[----:B------:R-:W3:Y:S04]  /*2c00*/  LDL.LU R140, [R1+0x150] ;  /* 0x00015000018c7983 */ /* 0x000ee80000300800 */
[----:B------:R-:W3:Y:S01]  /*2c10*/  LDL.LU R136, [R1+0x140] ;  /* 0x0001400001887983 */ /* 0x000ee20000300800 */
[C---:B------:R-:W-:Y:S01]  /*2c20*/  FADD.FTZ R137, -R18.reuse, R137 ;  /* 0x0000008912897221 */ /* 0x040fe20000010100 */
[----:B------:R-:W-:Y:S01]  /*2c30*/  FADD.FTZ R138, -R18, R138 ;  /* 0x0000008a128a7221 */ /* 0x000fe20000010100 */
[----:B------:R-:W-:-:S05]  /*2c40*/  FADD.FTZ R189, R148, R189 ;  /* 0x000000bd94bd7221 */ /* 0x000fca0000010000 */
[----:B------:R-:W-:Y:S01]  /*2c50*/  STL [R1+0x148], R189 ;  /* 0x000148bd01007387 */ /* 0x000fe20000100800 */
[----:B------:R-:W-:Y:S01]  /*2c60*/  FADD.FTZ R139, -R18, R139 ;  /* 0x0000008b128b7221 */ /* 0x000fe20000010100 */
[----:B------:R-:W-:Y:S01]  /*2c70*/  FADD.FTZ R222, R151, R222 ;  /* 0x000000de97de7221 */ /* 0x000fe20000010000 */
[----:B------:R-:W-:Y:S01]  /*2c80*/  FADD.FTZ R213, R160, R213 ;  /* 0x000000d5a0d57221 */ /* 0x000fe20000010000 */
[----:B------:R-:W-:Y:S01]  /*2c90*/  FADD.FTZ R212, R161, R212 ;  /* 0x000000d4a1d47221 */ /* 0x000fe20000010000 */
[----:B------:R-:W-:Y:S01]  /*2ca0*/  FADD.FTZ R215, R162, R215 ;  /* 0x000000d7a2d77221 */ /* 0x000fe20000010000 */
[----:B------:R-:W-:Y:S01]  /*2cb0*/  FADD.FTZ R214, R163, R214 ;  /* 0x000000d6a3d67221 */ /* 0x000fe20000010000 */
[----:B------:R-:W-:Y:S01]  /*2cc0*/  IADD3 R13, R13, UR12, RZ ;  /* 0x0000000c0d0d7c10 */ /* 0x000fe2000fffe0ff */
[----:B------:R-:W-:-:S03]  /*2cd0*/  UMOV UR4, 0xffffffff ;  /* 0xffffffff00047882 */ /* 0x000fc60000000000 */
[----:B------:R-:W-:Y:S01]  /*2ce0*/  ISETP.GE.AND P3, PT, R13, UR13, PT ;  /* 0x0000000d0d007c0c */ /* 0x000fe2000bf66270 */
[----:B------:R-:W-:Y:S01]  /*2cf0*/  FADD.FTZ R221, R156, R221 ;  /* 0x000000dd9cdd7221 */ /* 0x000fe20000010000 */
[----:B------:R-:W-:Y:S01]  /*2d00*/  P2R R246, PR, RZ, 0x10 ;  /* 0x00000010fff67803 */ /* 0x000fe20000000000 */
[----:B------:R-:W-:Y:S01]  /*2d10*/  FADD.FTZ R220, R157, R220 ;  /* 0x000000dc9ddc7221 */ /* 0x000fe20000010000 */
[----:B------:R-:W-:Y:S01]  /*2d20*/  FADD.FTZ R224, R158, R224 ;  /* 0x000000e09ee07221 */ /* 0x000fe20000010000 */
[----:B------:R-:W-:Y:S01]  /*2d30*/  FADD.FTZ R223, R159, R223 ;  /* 0x000000df9fdf7221 */ /* 0x000fe20000010000 */
[----:B------:R-:W-:Y:S01]  /*2d40*/  P2R R190, PR, RZ, 0x8 ;  /* 0x00000008ffbe7803 */ /* 0x000fe20000000000 */
[----:B--2---:R-:W-:Y:S01]  /*2d50*/  FFMA.FTZ R179, R148, R177, R179 ;  /* 0x000000b194b37223 */ /* 0x004fe200000100b3 */
[----:B------:R-:W-:-:S04]  /*2d60*/  FMUL.FTZ R148, R10, R137 ;  /* 0x000000890a947220 */ /* 0x000fc80000410000 */
[----:B------:R0:W-:Y:S01]  /*2d70*/  STL [R1+0x128], R179 ;  /* 0x000128b301007387 */ /* 0x0001e20000100800 */
[----:B----4-:R-:W-:Y:S01]  /*2d80*/  FADD.FTZ R188, R141, R188 ;  /* 0x000000bc8dbc7221 */ /* 0x010fe20000010000 */
[----:B0-----:R-:W-:Y:S01]  /*2d90*/  FMUL.FTZ R179, R57, R149 ;  /* 0x0000009539b37220 */ /* 0x001fe20000410000 */
[----:B------:R-:W-:-:S03]  /*2da0*/  FADD.FTZ R187, R149, R187 ;  /* 0x000000bb95bb7221 */ /* 0x000fc60000010000 */
[----:B------:R-:W-:Y:S01]  /*2db0*/  STL [R1+0xe4], R188 ;  /* 0x0000e4bc01007387 */ /* 0x000fe20000100800 */
[----:B---3--:R-:W-:Y:S01]  /*2dc0*/  FFMA.FTZ R184, R149, R148, R184 ;  /* 0x0000009495b87223 */ /* 0x008fe200000100b8 */
[----:B------:R-:W-:Y:S01]  /*2dd0*/  FMUL.FTZ R149, R10, R138 ;  /* 0x0000008a0a957220 */ /* 0x000fe20000410000 */
[----:B------:R-:W-:-:S03]  /*2de0*/  FADD.FTZ R186, R142, R186 ;  /* 0x000000ba8eba7221 */ /* 0x000fc60000010000 */
[----:B------:R0:W-:Y:S01]  /*2df0*/  STL [R1+0x124], R184 ;  /* 0x000124b801007387 */ /* 0x0001e20000100800 */
[----:B------:R-:W-:-:S03]  /*2e00*/  FFMA.FTZ R185, R142, R149, R185 ;  /* 0x000000958eb97223 */ /* 0x000fc600000100b9 */
[----:B------:R-:W-:Y:S01]  /*2e10*/  STL [R1+0x144], R187 ;  /* 0x000144bb01007387 */ /* 0x000fe20000100800 */
[----:B------:R-:W-:-:S03]  /*2e20*/  FADD.FTZ R140, R150, R140 ;  /* 0x0000008c968c7221 */ /* 0x000fc60000010000 */
[----:B------:R-:W-:Y:S01]  /*2e30*/  STL [R1+0x110], R186 ;  /* 0x000110ba01007387 */ /* 0x000fe20000100800 */
[----:B------:R-:W-:Y:S01]  /*2e40*/  FFMA.FTZ R136, R150, R149, R136 ;  /* 0x0000009596887223 */ /* 0x000fe20000010088 */
[----:B0-----:R-:W-:Y:S02]  /*2e50*/  FMUL.FTZ R184, R58, R150 ;  /* 0x000000963ab87220 */ /* 0x001fe40000410000 */
[----:B------:R0:W-:Y:S01]  /*2e60*/  STL [R1], R185 ;  /* 0x000000b901007387 */ /* 0x0001e20000100800 */
[----:B------:R-:W-:-:S03]  /*2e70*/  FMUL.FTZ R150, R10, R139 ;  /* 0x0000008b0a967220 */ /* 0x000fc60000410000 */
[----:B------:R-:W-:Y:S01]  /*2e80*/  STL [R1+0x150], R140 ;  /* 0x0001508c01007387 */ /* 0x000fe20000100800 */
[----:B------:R-:W-:-:S03]  /*2e90*/  FFMA.FTZ R210, R151, R150, R210 ;  /* 0x0000009697d27223 */ /* 0x000fc600000100d2 */
[----:B------:R1:W-:Y:S01]  /*2ea0*/  STL [R1+0x140], R136 ;  /* 0x0001408801007387 */ /* 0x0003e20000100800 */
[----:B0-----:R-:W-:Y:S01]  /*2eb0*/  FMUL.FTZ R185, R59, R151 ;  /* 0x000000973bb97220 */ /* 0x001fe20000410000 */
[C---:B------:R-:W-:Y:S01]  /*2ec0*/  FADD.FTZ R151, -R18.reuse, R153 ;  /* 0x0000009912977221 */ /* 0x040fe20000010100 */
[C---:B------:R-:W-:Y:S01]  /*2ed0*/  FADD.FTZ R153, -R18.reuse, R155 ;  /* 0x0000009b12997221 */ /* 0x040fe20000010100 */
[C---:B-1----:R-:W-:Y:S01]  /*2ee0*/  FADD.FTZ R136, -R18.reuse, R152 ;  /* 0x0000009812887221 */ /* 0x042fe20000010100 */
[----:B------:R-:W-:-:S03]  /*2ef0*/  FADD.FTZ R152, -R18, R154 ;  /* 0x0000009a12987221 */ /* 0x000fc60000010100 */
[----:B------:R-:W-:Y:S01]  /*2f00*/  FMUL.FTZ R18, R10, R136 ;  /* 0x000000880a127220 */ /* 0x000fe20000410000 */
[----:B------:R-:W-:Y:S01]  /*2f10*/  FMUL.FTZ R136, R52, R156 ;  /* 0x0000009c34887220 */ /* 0x000fe20000410000 */
[----:B------:R-:W-:Y:S02]  /*2f20*/  FMUL.FTZ R151, R10, R151 ;  /* 0x000000970a977220 */ /* 0x000fe40000410000 */
[----:B------:R-:W-:Y:S01]  /*2f30*/  FFMA.FTZ R208, R160, R18, R208 ;  /* 0x00000012a0d07223 */ /* 0x000fe200000100d0 */
[----:B------:R-:W-:Y:S01]  /*2f40*/  FFMA.FTZ R160, R84, R160, R136 ;  /* 0x000000a054a07223 */ /* 0x000fe20000010088 */
[----:B------:R-:W-:Y:S01]  /*2f50*/  FMUL.FTZ R136, R53, R157 ;  /* 0x0000009d35887220 */ /* 0x000fe20000410000 */
[----:B------:R-:W-:Y:S01]  /*2f60*/  FFMA.FTZ R207, R161, R151, R207 ;  /* 0x00000097a1cf7223 */ /* 0x000fe200000100cf */
[----:B------:R-:W-:Y:S02]  /*2f70*/  FMUL.FTZ R152, R10, R152 ;  /* 0x000000980a987220 */ /* 0x000fe40000410000 */
[----:B------:R-:W-:Y:S01]  /*2f80*/  FFMA.FTZ R161, R85, R161, R136 ;  /* 0x000000a155a17223 */ /* 0x000fe20000010088 */
[----:B------:R-:W-:Y:S01]  /*2f90*/  FMUL.FTZ R136, R54, R158 ;  /* 0x0000009e36887220 */ /* 0x000fe20000410000 */
[----:B------:R-:W-:Y:S01]  /*2fa0*/  FFMA.FTZ R211, R162, R152, R211 ;  /* 0x00000098a2d37223 */ /* 0x000fe200000100d3 */
[----:B------:R-:W-:-:S02]  /*2fb0*/  FMUL.FTZ R153, R10, R153 ;  /* 0x000000990a997220 */ /* 0x000fc40000410000 */
[----:B------:R-:W-:Y:S01]  /*2fc0*/  FFMA.FTZ R162, R86, R162, R136 ;  /* 0x000000a256a27223 */ /* 0x000fe20000010088 */
[----:B------:R-:W-:Y:S01]  /*2fd0*/  FMUL.FTZ R136, R55, R159 ;  /* 0x0000009f37887220 */ /* 0x000fe20000410000 */
[----:B------:R-:W-:Y:S01]  /*2fe0*/  FFMA.FTZ R209, R163, R153, R209 ;  /* 0x00000099a3d17223 */ /* 0x000fe200000100d1 */
[----:B------:R-:W-:Y:S02]  /*2ff0*/  FFMA.FTZ R137, R0, R14, RZ ;  /* 0x0000000e00897223 */ /* 0x000fe400000100ff */
        /* <DEDUP_REMOVED lines=47> */
[----:B------:R-:W0:Y:S02]  /*32f0*/  S2R R188, SR_TID.X ;  /* 0x0000000000bc7919 */ /* 0x000e240000002100 */
        /* <DEDUP_REMOVED lines=8> */
[----:B------:R1:W-:Y:S01]  /*3380*/  STL [R1+0x10c], R191 ;  /* 0x00010cbf01007387 */ /* 0x0003e20000100800 */
[----:B------:R-:W-:Y:S01]  /*3390*/  FFMA.FTZ R185, R91, R143, R185 ;  /* 0x0000008f5bb97223 */ /* 0x000fe200000100b9 */
[----:B------:R-:W-:Y:S01]  /*33a0*/  FFMA.FTZ R137, R149, R184, R137 ;  /* 0x000000b895897223 */ /* 0x000fe20000010089 */
[----:B------:R-:W-:Y:S01]  /*33b0*/  FADD.FTZ R136, R184, R136 ;  /* 0x00000088b8887221 */ /* 0x000fe20000010000 */
[----:B------:R1:W-:Y:S04]  /*33c0*/  STL [R1+0x14c], R222 ;  /* 0x00014cde01007387 */ /* 0x0003e80000100800 */
[----:B------:R1:W-:Y:S01]  /*33d0*/  STL [R1+0x13c], R210 ;  /* 0x00013cd201007387 */ /* 0x0003e20000100800 */
        /* <DEDUP_REMOVED lines=10> */
[----:B------:R-:W-:Y:S01]  /*3480*/  FFMA.FTZ R217, R156, R18, R217 ;  /* 0x000000129cd97223 */ /* 0x000fe200000100d9 */
[----:B------:R-:W-:Y:S01]  /*3490*/  FFMA.FTZ R216, R157, R151, R216 ;  /* 0x000000979dd87223 */ /* 0x000fe200000100d8 */
[----:B------:R-:W-:Y:S01]  /*34a0*/  FFMA.FTZ R219, R158, R152, R219 ;  /* 0x000000989edb7223 */ /* 0x000fe200000100db */
[----:B------:R-:W-:Y:S01]  /*34b0*/  FFMA.FTZ R218, R159, R153, R218 ;  /* 0x000000999fda7223 */ /* 0x000fe200000100da */
[----:B0-----:R-:W-:Y:S01]  /*34c0*/  LOP3.LUT P2, RZ, R188, 0x1f, RZ, 0xc0, !PT ;  /* 0x0000001fbcff7812 */ /* 0x001fe2000784c0ff */
[----:B------:R-:W-:Y:S01]  /*34d0*/  FADD.FTZ R136, R136, R163 ;  /* 0x000000a388887221 */ /* 0x000fe20000010000 */
[----:B------:R-:W-:Y:S01]  /*34e0*/  FFMA.FTZ R137, R153, R163, R137 ;  /* 0x000000a399897223 */ /* 0x000fe20000010089 */
        /* <DEDUP_REMOVED lines=19> */
.L_x_3162:
        /* <DEDUP_REMOVED lines=12> */
.L_x_3142:
        /* <DEDUP_REMOVED lines=62> */
.L_x_3143:
        /* <DEDUP_REMOVED lines=15> */
.L_x_3144:
[----:B------:R-:W-:Y:S01]  /*3bb0*/  IADD3 R186, P4, R9, UR22, RZ ;  /* 0x0000001609ba7c10 */ /* 0x000fe2000ff9e0ff */
[-CC-:B------:R-:W-:Y:S01]  /*3bc0*/  FFMA.FTZ R124, R125, R188.reuse, R189.reuse ;  /* 0x000000bc7d7c7223 */ /* 0x180fe200000100bd */
        /* <DEDUP_REMOVED lines=10> */
[----:B01----:R-:W-:Y:S01]  /*3c70*/  IADD3 R134, P4, R7, UR22, RZ ;  /* 0x0000001607867c10 */ /* 0x003fe2000ff9e0ff */
        /* <DEDUP_REMOVED lines=25> */
.L_x_3145:
[----:B0-----:R-:W-:Y:S01]  /*3e10*/  @P3 IADD3 R156, P5, R7, UR20, RZ ;  /* 0x00000014079c3c10 */ /* 0x001fe2000ffbe0ff */
        /* <DEDUP_REMOVED lines=31> */
[----:B0-----:R-:W-:Y:S01]  /*4010*/  SEL R124, R124, R120, P5 ;  /* 0x000000787c7c7207 */ /* 0x001fe20002800000 */
        /* <DEDUP_REMOVED lines=31> */
.L_x_3146:
        /* <DEDUP_REMOVED lines=12> */
[-C--:B------:R-:W-:Y:S02]  /*42d0*/  SEL R135, R127, R123.reuse, P5 ;  /* 0x0000007b7f877207 */ /* 0x080fe40002800000 */
        /* <DEDUP_REMOVED lines=13> */
.L_x_3147:
        /* <DEDUP_REMOVED lines=18> */
.L_x_3148:
[----:B--2---:R-:W-:Y:S01]  /*44d0*/  SEL R128, R4, R120, P5 ;  /* 0x0000007804807207 */ /* 0x004fe20002800000 */
[----:B------:R2:W-:Y:S01]  /*44e0*/  STG.E.128 desc[UR6][R142.64], R4 ;  /* 0x000000048e007986 */ /* 0x0005e2000c101d06 */
[----:B------:R-:W-:Y:S01]  /*44f0*/  SEL R129, R5, R121, P5 ;  /* 0x0000007905817207 */ /* 0x000fe20002800000 */
[----:B-1----:R-:W-:Y:S01]  /*4500*/  FMUL.FTZ R124, R10, R192 ;  /* 0x000000c00a7c7220 */ /* 0x002fe20000410000 */
        /* <DEDUP_REMOVED lines=10> */
[----:B--2---:R-:W-:Y:S02]  /*45b0*/  SEL R7, R127, R123, P5 ;  /* 0x0000007b7f077207 */ /* 0x004fe40002800000 */
[----:B------:R-:W-:Y:S02]  /*45c0*/  SEL R6, R126, R122, P5 ;  /* 0x0000007a7e067207 */ /* 0x000fe40002800000 */
[----:B------:R-:W-:Y:S02]  /*45d0*/  SEL R5, R125, R121, P5 ;  /* 0x000000797d057207 */ /* 0x000fe40002800000 */
[----:B------:R-:W-:Y:S01]  /*45e0*/  SEL R4, R124, R120, P5 ;  /* 0x000000787c047207 */ /* 0x000fe20002800000 */
[----:B------:R-:W-:Y:S06]  /*45f0*/  @!P2 BRA `(.L_x_3149) ;  /* 0x00000000001ca947 */ /* 0x000fec0003800000 */
[----:B------:R-:W-:Y:S02]  /*4600*/  IADD3 R16, P6, R16, UR18, RZ ;  /* 0x0000001210107c10 */ /* 0x000fe4000ffde0ff */
[----:B-1----:R-:W-:Y:S02]  /*4610*/  SEL R131, R127, R119, P4 ;  /* 0x000000777f837207 */ /* 0x002fe40002000000 */
[----:B------:R-:W-:Y:S02]  /*4620*/  IADD3.X R17, R15, UR19, RZ, P6, !PT ;  /* 0x000000130f117c10 */ /* 0x000fe4000b7fe4ff */
[----:B------:R-:W-:Y:S02]  /*4630*/  SEL R130, R126, R118, P4 ;  /* 0x000000767e827207 */ /* 0x000fe40002000000 */
[----:B------:R-:W-:Y:S02]  /*4640*/  SEL R129, R125, R117, P4 ;  /* 0x000000757d817207 */ /* 0x000fe40002000000 */
[----:B------:R-:W-:-:S05]  /*4650*/  SEL R128, R124, R116, P4 ;  /* 0x000000747c807207 */ /* 0x000fca0002000000 */
[----:B------:R2:W-:Y:S02]  /*4660*/  STG.E.128 desc[UR6][R16.64], R128 ;  /* 0x0000008010007986 */ /* 0x0005e4000c101d06 */
.L_x_3149:
        /* <DEDUP_REMOVED lines=26> */
.L_x_3150:
[----:B------:R-:W-:Y:S01]  /*4810*/  IADD3 R8, P6, R167, UR22, RZ ;  /* 0x00000016a7087c10 */ /* 0x000fe2000ffde0ff */
        /* <DEDUP_REMOVED lines=24> */
[----:B---3--:R-:W-:Y:S02]  /*49a0*/  SEL R7, R7, R123, P5 ;  /* 0x0000007b07077207 */ /* 0x008fe40002800000 */
        /* <DEDUP_REMOVED lines=11> */
[----:B--2---:R-:W-:-:S04]  /*4a60*/  @P2 IADD3 R2, P1, R173, UR18, RZ ;  /* 0x00000012ad022c10 */ /* 0x004fc8000ff3e0ff */
[----:B------:R-:W-:-:S05]  /*4a70*/  @P2 IADD3.X R3, R172, UR19, RZ, P1, !PT ;  /* 0x00000013ac032c10 */ /* 0x000fca0008ffe4ff */
[----:B------:R2:W-:Y:S02]  /*4a80*/  @P2 STG.E.128 desc[UR6][R2.64], R116 ;  /* 0x0000007402002986 */ /* 0x0005e4000c101d06 */
[----:B--2---:R-:W-:-:S04]  /*4a90*/  IADD3 R2, P1, R173, UR22, RZ ;  /* 0x00000016ad027c10 */ /* 0x004fc8000ff3e0ff */
[----:B------:R-:W-:-:S05]  /*4aa0*/  IADD3.X R3, R172, UR23, RZ, P1, !PT ;  /* 0x00000017ac037c10 */ /* 0x000fca0008ffe4ff */
[----:B------:R2:W-:Y:S02]  /*4ab0*/  STG.E.128 desc[UR6][R2.64], R16 ;  /* 0x0000001002007986 */ /* 0x0005e4000c101d06 */
[----:B--2---:R-:W-:-:S04]  /*4ac0*/  @P3 IADD3 R2, P1, R173, UR20, RZ ;  /* 0x00000014ad023c10 */ /* 0x004fc8000ff3e0ff */
[----:B------:R-:W-:-:S05]  /*4ad0*/  @P3 IADD3.X R3, R172, UR21, RZ, P1, !PT ;  /* 0x00000015ac033c10 */ /* 0x000fca0008ffe4ff */
        /* <DEDUP_REMOVED lines=120> */
[----:B---3--:R-:W-:-:S07]  /*5260*/  MOV R119, R223 ;  /* 0x000000df00777202 */ /* 0x008fce0000000f00 */
.L_x_3140:
[----:B------:R-:W3:Y:S01]  /*5270*/  S2R R102, SR_TID.X ;  /* 0x0000000000667919 */ /* 0x000ee20000002100 */
[----:B------:R-:W3:Y:S08]  /*5280*/  S2UR UR4, SR_CTAID.X ;  /* 0x00000000000479c3 */ /* 0x000ef00000002500 */
[----:B--2---:R-:W2:Y:S08]  /*5290*/  LDC.64 R2, c[0x0][0x2d0] ;  /* 0x0000b400ff027b82 */ /* 0x004eb00000000a00 */
[----:B------:R-:W4:Y:S08]  /*52a0*/  LDC.64 R96, c[0x0][0x2d8] ;  /* 0x0000b600ff607b82 */ /* 0x000f300000000a00 */
[----:B------:R-:W0:Y:S01]  /*52b0*/  LDC.64 R98, c[0x0][0x2e0] ;  /* 0x0000b800ff627b82 */ /* 0x000e220000000a00 */
[----:B---3--:R-:W-:-:S07]  /*52c0*/  LEA.HI R0, R102, UR4, RZ, 0x18 ;  /* 0x0000000466007c11 */ /* 0x008fce000f8fc0ff */
[----:B------:R-:W3:Y:S01]  /*52d0*/  LDC.64 R100, c[0x0][0x2e8] ;  /* 0x0000ba00ff647b82 */ /* 0x000ee20000000a00 */
[----:B------:R-:W-:Y:S01]  /*52e0*/  ULDC UR4, c[0x0][0x218] ;  /* 0x0000860000047ab9 */ /* 0x000fe20000000800 */
[----:B------:R-:W-:Y:S01]  /*52f0*/  LOP3.LUT R103, R102, 0xff, RZ, 0xc0, !PT ;  /* 0x000000ff66677812 */ /* 0x000fe200078ec0ff */
[----:B------:R-:W-:-:S05]  /*5300*/  IMAD R0, R0, UR4, RZ ;  /* 0x0000000400007c24 */ /* 0x000fca000f8e02ff */
[----:B------:R-:W-:-:S05]  /*5310*/  LEA.HI R103, R0, R103, RZ, 0x1e ;  /* 0x0000006700677211 */ /* 0x000fca00078ff0ff */
[----:B--2---:R-:W-:-:S04]  /*5320*/  IMAD.WIDE.U32 R2, R103, 0x10, R2 ;  /* 0x0000001067027825 */ /* 0x004fc800078e0002 */
[C---:B----4-:R-:W-:Y:S01]  /*5330*/  IMAD.WIDE.U32 R96, R103.reuse, 0x10, R96 ;  /* 0x0000001067607825 */ /* 0x050fe200078e0060 */
[----:B-----5:R-:W-:Y:S03]  /*5340*/  STG.E.128 desc[UR6][R2.64], R8 ;  /* 0x0000000802007986 */ /* 0x020fe6000c101d06 */
[C---:B0-----:R-:W-:Y:S01]  /*5350*/  IMAD.WIDE.U32 R98, R103.reuse, 0x10, R98 ;  /* 0x0000001067627825 */ /* 0x041fe200078e0062 */
[----:B------:R-:W-:Y:S03]  /*5360*/  STG.E.128 desc[UR6][R96.64], R4 ;  /* 0x0000000460007986 */ /* 0x000fe6000c101d06 */
        /* <DEDUP_REMOVED lines=32> */
.L_x_3141:
[----:B------:R-:W-:Y:S01]  /*5570*/  HFMA2.MMA R138, -RZ, RZ, 0, 9.5367431640625e-07 ;  /* 0x00000010ff8a7435 */ /* 0x000fe200000001ff */
[----:B------:R-:W-:Y:S02]  /*5580*/  MOV R140, R136 ;  /* 0x00000088008c7202 */ /* 0x000fe40000000f00 */
[----:B------:R-:W-:Y:S02]  /*5590*/  MOV R141, 0x1f ;  /* 0x0000001f008d7802 */ /* 0x000fe40000000f00 */
[----:B------:R-:W-:-:S07]  /*55a0*/  MOV R142, 0xffffffff ;  /* 0xffffffff008e7802 */ /* 0x000fce0000000f00 */
[----:B-----5:R-:W-:Y:S05]  /*55b0*/  WARPSYNC.COLLECTIVE R142, `(.L_x_3152) ;  /* 0x000000008e087348 */ /* 0x020fea0003c00000 */
[----:B------:R0:W1:Y:S02]  /*55c0*/  SHFL.DOWN P3, R143, R140, R138, R141 ;  /* 0x0800008a8c8f7389 */ /* 0x000064000006008d */
[----:B01---5:R-:W-:Y:S01]  /*55d0*/  ENDCOLLECTIVE ;  /* 0x000000000000791b */ /* 0x023fe20003800000 */
.L_x_3152:
[----:B------:R-:W-:Y:S01]  /*55e0*/  MOV R140, R137 ;  /* 0x00000089008c7202 */ /* 0x000fe20000000f00 */
[----:B------:R-:W-:-:S07]  /*55f0*/  FADD.FTZ R136, R136, R143 ;  /* 0x0000008f88887221 */ /* 0x000fce0000010000 */
[----:B------:R-:W-:Y:S05]  /*5600*/  WARPSYNC.COLLECTIVE R142, `(.L_x_3153) ;  /* 0x000000008e087348 */ /* 0x000fea0003c00000 */
[----:B------:R0:W1:Y:S02]  /*5610*/  SHFL.DOWN P3, R143, R140, R138, R141 ;  /* 0x0800008a8c8f7389 */ /* 0x000064000006008d */
[----:B01----:R-:W-:Y:S01]  /*5620*/  ENDCOLLECTIVE ;  /* 0x000000000000791b */ /* 0x003fe20003800000 */
.L_x_3153:
[----:B------:R-:W-:Y:S01]  /*5630*/  HFMA2.MMA R138, -RZ, RZ, 0, 4.76837158203125e-07 ;  /* 0x00000008ff8a7435 */ /* 0x000fe200000001ff */
[----:B------:R-:W-:Y:S01]  /*5640*/  MOV R140, R136 ;  /* 0x00000088008c7202 */ /* 0x000fe20000000f00 */
[----:B------:R-:W-:-:S09]  /*5650*/  FADD.FTZ R137, R137, R143 ;  /* 0x0000008f89897221 */ /* 0x000fd20000010000 */
[----:B------:R-:W-:Y:S05]  /*5660*/  WARPSYNC.COLLECTIVE R142, `(.L_x_3154) ;  /* 0x000000008e087348 */ /* 0x000fea0003c00000 */
[----:B------:R0:W1:Y:S02]  /*5670*/  SHFL.DOWN P3, R143, R140, R138, R141 ;  /* 0x0800008a8c8f7389 */ /* 0x000064000006008d */
[----:B01----:R-:W-:Y:S01]  /*5680*/  ENDCOLLECTIVE ;  /* 0x000000000000791b */ /* 0x003fe20003800000 */
.L_x_3154:
[----:B------:R-:W-:Y:S01]  /*5690*/  MOV R140, R137 ;  /* 0x00000089008c7202 */ /* 0x000fe20000000f00 */
[----:B------:R-:W-:-:S07]  /*56a0*/  FADD.FTZ R136, R136, R143 ;  /* 0x0000008f88887221 */ /* 0x000fce0000010000 */
[----:B------:R-:W-:Y:S05]  /*56b0*/  WARPSYNC.COLLECTIVE R142, `(.L_x_3155) ;  /* 0x000000008e087348 */ /* 0x000fea0003c00000 */
[----:B------:R0:W1:Y:S02]  /*56c0*/  SHFL.DOWN P3, R143, R140, R138, R141 ;  /* 0x0800008a8c8f7389 */ /* 0x000064000006008d */
[----:B01----:R-:W-:Y:S01]  /*56d0*/  ENDCOLLECTIVE ;  /* 0x000000000000791b */ /* 0x003fe20003800000 */
.L_x_3155:
[----:B------:R-:W-:Y:S01]  /*56e0*/  HFMA2.MMA R138, -RZ, RZ, 0, 2.384185791015625e-07 ;  /* 0x00000004ff8a7435 */ /* 0x000fe200000001ff */
[----:B------:R-:W-:Y:S01]  /*56f0*/  MOV R140, R136 ;  /* 0x00000088008c7202 */ /* 0x000fe20000000f00 */
[----:B------:R-:W-:-:S09]  /*5700*/  FADD.FTZ R137, R137, R143 ;  /* 0x0000008f89897221 */ /* 0x000fd20000010000 */
[----:B------:R-:W-:Y:S05]  /*5710*/  WARPSYNC.COLLECTIVE R142, `(.L_x_3156) ;  /* 0x000000008e087348 */ /* 0x000fea0003c00000 */
[----:B------:R0:W1:Y:S02]  /*5720*/  SHFL.DOWN P3, R143, R140, R138, R141 ;  /* 0x0800008a8c8f7389 */ /* 0x000064000006008d */
[----:B01----:R-:W-:Y:S01]  /*5730*/  ENDCOLLECTIVE ;  /* 0x000000000000791b */ /* 0x003fe20003800000 */
.L_x_3156:
[----:B------:R-:W-:Y:S01]  /*5740*/  MOV R140, R137 ;  /* 0x00000089008c7202 */ /* 0x000fe20000000f00 */
[----:B------:R-:W-:-:S07]  /*5750*/  FADD.FTZ R136, R136, R143 ;  /* 0x0000008f88887221 */ /* 0x000fce0000010000 */
[----:B------:R-:W-:Y:S05]  /*5760*/  WARPSYNC.COLLECTIVE R142, `(.L_x_3157) ;  /* 0x000000008e087348 */ /* 0x000fea0003c00000 */
[----:B------:R0:W1:Y:S02]  /*5770*/  SHFL.DOWN P3, R143, R140, R138, R141 ;  /* 0x0800008a8c8f7389 */ /* 0x000064000006008d */
[----:B01----:R-:W-:Y:S01]  /*5780*/  ENDCOLLECTIVE ;  /* 0x000000000000791b */ /* 0x003fe20003800000 */
.L_x_3157:
[----:B------:R-:W-:Y:S01]  /*5790*/  HFMA2.MMA R138, -RZ, RZ, 0, 1.1920928955078125e-07 ;  /* 0x00000002ff8a7435 */ /* 0x000fe200000001ff */
[----:B------:R-:W-:Y:S01]  /*57a0*/  MOV R140, R136 ;  /* 0x00000088008c7202 */ /* 0x000fe20000000f00 */
[----:B------:R-:W-:-:S09]  /*57b0*/  FADD.FTZ R137, R137, R143 ;  /* 0x0000008f89897221 */ /* 0x000fd20000010000 */
[----:B------:R-:W-:Y:S05]  /*57c0*/  WARPSYNC.COLLECTIVE R142, `(.L_x_3158) ;  /* 0x000000008e087348 */ /* 0x000fea0003c00000 */
[----:B------:R0:W1:Y:S02]  /*57d0*/  SHFL.DOWN P3, R143, R140, R138, R141 ;  /* 0x0800008a8c8f7389 */ /* 0x000064000006008d */
[----:B01----:R-:W-:Y:S01]  /*57e0*/  ENDCOLLECTIVE ;  /* 0x000000000000791b */ /* 0x003fe20003800000 */
.L_x_3158:
[----:B------:R-:W-:Y:S01]  /*57f0*/  MOV R140, R137 ;  /* 0x00000089008c7202 */ /* 0x000fe20000000f00 */
[----:B------:R-:W-:-:S07]  /*5800*/  FADD.FTZ R136, R136, R143 ;  /* 0x0000008f88887221 */ /* 0x000fce0000010000 */
[----:B------:R-:W-:Y:S05]  /*5810*/  WARPSYNC.COLLECTIVE R142, `(.L_x_3159) ;  /* 0x000000008e087348 */ /* 0x000fea0003c00000 */
[----:B------:R0:W1:Y:S02]  /*5820*/  SHFL.DOWN P3, R143, R140, R138, R141 ;  /* 0x0800008a8c8f7389 */ /* 0x000064000006008d */
[----:B01----:R-:W-:Y:S01]  /*5830*/  ENDCOLLECTIVE ;  /* 0x000000000000791b */ /* 0x003fe20003800000 */
.L_x_3159:
[----:B------:R-:W-:Y:S01]  /*5840*/  HFMA2.MMA R138, -RZ, RZ, 0, 5.9604644775390625e-08 ;  /* 0x00000001ff8a7435 */ /* 0x000fe200000001ff */
[----:B------:R-:W-:Y:S01]  /*5850*/  MOV R140, R136 ;  /* 0x00000088008c7202 */ /* 0x000fe20000000f00 */
[----:B------:R-:W-:-:S09]  /*5860*/  FADD.FTZ R137, R137, R143 ;  /* 0x0000008f89897221 */ /* 0x000fd20000010000 */
[----:B------:R-:W-:Y:S05]  /*5870*/  WARPSYNC.COLLECTIVE R142, `(.L_x_3160) ;  /* 0x000000008e087348 */ /* 0x000fea0003c00000 */
[----:B------:R0:W1:Y:S02]  /*5880*/  SHFL.DOWN P3, R143, R140, R138, R141 ;  /* 0x0800008a8c8f7389 */ /* 0x000064000006008d */
[----:B01----:R-:W-:Y:S01]  /*5890*/  ENDCOLLECTIVE ;  /* 0x000000000000791b */ /* 0x003fe20003800000 */
.L_x_3160:
[----:B------:R-:W-:Y:S02]  /*58a0*/  MOV R140, R137 ;  /* 0x00000089008c7202 */ /* 0x000fe40000000f00 */
[----:B------:R-:W-:-:S07]  /*58b0*/  MOV R139, R143 ;  /* 0x0000008f008b7202 */ /* 0x000fce0000000f00 */
[----:B------:R-:W-:Y:S05]  /*58c0*/  WARPSYNC.COLLECTIVE R142, `(.L_x_3161) ;  /* 0x000000008e087348 */ /* 0x000fea0003c00000 */
[----:B------:R0:W1:Y:S02]  /*58d0*/  SHFL.DOWN P3, R143, R140, R138, R141 ;  /* 0x0800008a8c8f7389 */ /* 0x000064000006008d */
[----:B01----:R-:W-:Y:S01]  /*58e0*/  ENDCOLLECTIVE ;  /* 0x000000000000791b */ /* 0x003fe20003800000 */
.L_x_3161:
[----:B------:R-:W-:Y:S01]  /*58f0*/  MOV R138, R143 ;  /* 0x0000008f008a7202 */ /* 0x000fe20000000f00 */
[----:B------:R-:W-:Y:S06]  /*5900*/  BRA `(.L_x_3162) ;  /* 0xffffffdc00447947 */ /* 0x000fec000383ffff */
.L_x_3163:
        /* <DEDUP_REMOVED lines=15> */
.L_x_3615:


//--------------------- .text._ZN10layer_norm31ln_parallel_residual_bwd_kernelINS_13Kernel_traitsIfffffjLj8192ELj1ELj1ELj8ELj16ENS_18Kernel_traits_baseILj8192EfffffjLj256EEEEELb0ELb1ELb0EEEvNS_9BwdParamsE --------------------------
	.section	.text._ZN10layer_norm31ln_parallel_residual_bwd_kernelINS_13Kernel_traitsIfffffjLj8192ELj1ELj1ELj8ELj16ENS_18Kernel_traits_baseILj8192EfffffjLj256EEEEELb0ELb1ELb0EEEvNS_9BwdParamsE,"ax",@progbits
	.align	128
        .global         _ZN10layer_norm31ln_parallel_residual_bwd_kernelINS_13Kernel_traitsIfffffjLj8192ELj1ELj1ELj8ELj16ENS_18Kernel_traits_baseILj8192EfffffjLj256EEEEELb0ELb1ELb0EEEvNS_9BwdParamsE
        .type           _ZN10layer_norm31ln_parallel_residual_bwd_kernelINS_13Kernel_traitsIfffffjLj8192ELj1ELj1ELj8ELj16ENS_18Kernel_traits_baseILj8192EfffffjLj256EEEEELb0ELb1ELb0EEEvNS_9BwdParamsE,@function
        .size           _ZN10layer_norm31ln_parallel_residual_bwd_kernelINS_13Kernel_traitsIfffffjLj8192ELj1ELj1ELj8ELj16ENS_18Kernel_traits_baseILj8192EfffffjLj256EEEEELb0ELb1ELb0EEEvNS_9BwdParamsE,(.L_x_3616 - _ZN10layer_norm31ln_parallel_residual_bwd_kernelINS_13Kernel_traitsIfffffjLj8192ELj1ELj1ELj8ELj16ENS_18Kernel_traits_baseILj8192EfffffjLj256EEEEELb0ELb1ELb0EEEvNS_9BwdParamsE)
        .other          _ZN10layer_norm31ln_parallel_residual_bwd_kernelINS_13Kernel_traitsIfffffjLj8192ELj1ELj1ELj8ELj16ENS_18Kernel_traits_baseILj8192EfffffjLj256EEEEELb0ELb1ELb0EEEvNS_9BwdParamsE,@"STO_CUDA_ENTRY STV_DEFAULT"
_ZN10layer_norm31ln_parallel_residual_bwd_kernelINS_13Kernel_traitsIfffffjLj8192ELj1ELj1ELj8ELj16ENS_18Kernel_traits_baseILj8192EfffffjLj256EEEEELb0ELb1ELb0EEEvNS_9BwdParamsE:
.text._ZN10layer_norm31ln_parallel_residual_bwd_kernelINS_13Kernel_traitsIfffffjLj8192ELj1ELj1ELj8ELj16ENS_18Kernel_traits_baseILj8192EfffffjLj256EEEEELb0ELb1ELb0EEEvNS_9BwdParamsE:
        /* <DEDUP_REMOVED lines=23> */
[C---:B------:R-:W-:Y:S02]  /*0170*/  ISETP.GE.U32.AND P1, PT, R3.reuse, 0x500, PT ;  /* 0x000005000300780c */ /* 0x040fe40003f26070 */
[----:B------:R-:W-:Y:S02]  /*0180*/  MOV R5, R4 ;  /* 0x0000000400057202 */ /* 0x000fe40000000f00 */
[C---:B------:R-:W-:Y:S01]  /*0190*/  ISETP.GE.U32.AND P2, PT, R3.reuse, 0x600, PT ;  /* 0x000006000300780c */ /* 0x040fe20003f46070 */
[----:B------:R-:W0:Y:S01]  /*01a0*/  @P4 LDC.64 R12, c[0x0][0x260] ;  /* 0x00009800ff0c4b82 */ /* 0x000e220000000a00 */
[----:B------:R-:W-:Y:S02]  /*01b0*/  ISETP.GE.U32.AND P3, PT, R3, 0x700, PT ;  /* 0x000007000300780c */ /* 0x000fe40003f66070 */
[----:B------:R-:W-:Y:S02]  /*01c0*/  P2R R6, PR, RZ, 0x10 ;  /* 0x00000010ff067803 */ /* 0x000fe40000000000 */
[----:B------:R-:W-:-:S02]  /*01d0*/  P2R R9, PR, RZ, 0x40 ;  /* 0x00000040ff097803 */ /* 0x000fc40000000000 */
[----:B------:R-:W-:Y:S01]  /*01e0*/  P2R R7, PR, RZ, 0x40 ;  /* 0x00000040ff077803 */ /* 0x000fe20000000000 */
[----:B------:R-:W2:Y:S01]  /*01f0*/  @P6 LDC.64 R14, c[0x0][0x260] ;  /* 0x00009800ff0e6b82 */ /* 0x000ea20000000a00 */
[----:B------:R-:W-:-:S07]  /*0200*/  P2R R10, PR, RZ, 0x20 ;  /* 0x00000020ff0a7803 */ /* 0x000fce0000000000 */
[----:B------:R-:W3:Y:S01]  /*0210*/  @P5 LDC.64 R18, c[0x0][0x260] ;  /* 0x00009800ff125b82 */ /* 0x000ee20000000a00 */
[C---:B0-----:R-:W-:Y:S01]  /*0220*/  @P4 IMAD.WIDE.U32 R12, R5.reuse, 0x10, R12 ;  /* 0x00000010050c4825 */ /* 0x041fe200078e000c */
[----:B------:R-:W-:-:S06]  /*0230*/  @P4 LOP3.LUT R5, R5, 0x100, RZ, 0xfc, !PT ;  /* 0x0000010005054812 */ /* 0x000fcc00078efcff */
[----:B------:R-:W0:Y:S01]  /*0240*/  @P0 LDC.64 R20, c[0x0][0x260] ;  /* 0x00009800ff140b82 */ /* 0x000e220000000a00 */
[----:B------:R-:W-:-:S04]  /*0250*/  ISETP.GE.U32.AND P4, PT, R3, 0x800, PT ;  /* 0x000008000300780c */ /* 0x000fc80003f86070 */
[----:B------:R-:W-:Y:S01]  /*0260*/  P2R R11, PR, RZ, 0x10 ;  /* 0x00000010ff0b7803 */ /* 0x000fe20000000000 */
[C---:B--2---:R-:W-:Y:S01]  /*0270*/  @P6 IMAD.WIDE.U32 R16, R5.reuse, 0x10, R14 ;  /* 0x0000001005106825 */ /* 0x044fe200078e000e */
[----:B------:R-:W-:Y:S01]  /*0280*/  @P6 IADD3 R5, R5, 0x100, RZ ;  /* 0x0000010005056810 */ /* 0x000fe20007ffe0ff */
[----:B------:R-:W2:Y:S01]  /*0290*/  @P1 LDC.64 R14, c[0x0][0x260] ;  /* 0x00009800ff0e1b82 */ /* 0x000ea20000000a00 */
[----:B------:R-:W-:-:S03]  /*02a0*/  ISETP.NE.AND P6, PT, R6, RZ, PT ;  /* 0x000000ff0600720c */ /* 0x000fc60003fc5270 */
[C---:B---3--:R-:W-:Y:S01]  /*02b0*/  @P5 IMAD.WIDE.U32 R18, R5.reuse, 0x10, R18 ;  /* 0x0000001005125825 */ /* 0x048fe200078e0012 */
[----:B------:R-:W-:-:S03]  /*02c0*/  @P5 IADD3 R5, R5, 0x100, RZ ;  /* 0x0000010005055810 */ /* 0x000fc60007ffe0ff */
[----:B------:R-:W3:Y:S01]  /*02d0*/  @P2 LDC.64 R24, c[0x0][0x260] ;  /* 0x00009800ff182b82 */ /* 0x000ee20000000a00 */
[----:B------:R4:W5:Y:S05]  /*02e0*/  @P5 LDG.E.128 R132, desc[UR4][R18.64] ;  /* 0x0000000412845981 */ /* 0x00096a000c1e1d00 */
[----:B------:R4:W5:Y:S02]  /*02f0*/  @P6 LDG.E.128 R140, desc[UR4][R12.64] ;  /* 0x000000040c8c6981 */ /* 0x000964000c1e1d00 */
[----:B------:R-:W1:Y:S01]  /*0300*/  @P3 LDC.64 R26, c[0x0][0x260] ;  /* 0x00009800ff1a3b82 */ /* 0x000e620000000a00 */
[C---:B0-----:R-:W-:Y:S01]  /*0310*/  @P0 IMAD.WIDE.U32 R20, R5.reuse, 0x10, R20 ;  /* 0x0000001005140825 */ /* 0x041fe200078e0014 */
[----:B------:R-:W-:-:S02]  /*0320*/  @P0 IADD3 R5, R5, 0x100, RZ ;  /* 0x0000010005050810 */ /* 0x000fc40007ffe0ff */
[----:B------:R-:W-:Y:S02]  /*0330*/  ISETP.NE.AND P6, PT, R7, RZ, PT ;  /* 0x000000ff0700720c */ /* 0x000fe40003fc5270 */
[----:B------:R4:W5:Y:S01]  /*0340*/  @P0 LDG.E.128 R128, desc[UR4][R20.64] ;  /* 0x0000000414800981 */ /* 0x000962000c1e1d00 */
[C---:B--2---:R-:W-:Y:S01]  /*0350*/  @P1 IMAD.WIDE.U32 R22, R5.reuse, 0x10, R14 ;  /* 0x0000001005161825 */ /* 0x044fe200078e000e */
[----:B------:R-:W-:Y:S01]  /*0360*/  @P1 IADD3 R5, R5, 0x100, RZ ;  /* 0x0000010005051810 */ /* 0x000fe20007ffe0ff */
[----:B------:R-:W0:Y:S03]  /*0370*/  @P4 LDC.64 R28, c[0x0][0x260] ;  /* 0x00009800ff1c4b82 */ /* 0x000e260000000a00 */
[----:B------:R4:W5:Y:S01]  /*0380*/  @P1 LDG.E.128 R124, desc[UR4][R22.64] ;  /* 0x00000004167c1981 */ /* 0x000962000c1e1d00 */
[C---:B---3--:R-:W-:Y:S01]  /*0390*/  @P2 IMAD.WIDE.U32 R24, R5.reuse, 0x10, R24 ;  /* 0x0000001005182825 */ /* 0x048fe200078e0018 */
[----:B------:R-:W-:-:S03]  /*03a0*/  @P2 IADD3 R5, R5, 0x100, RZ ;  /* 0x0000010005052810 */ /* 0x000fc60007ffe0ff */
[----:B------:R4:W5:Y:S04]  /*03b0*/  @P6 LDG.E.128 R136, desc[UR4][R16.64] ;  /* 0x0000000410886981 */ /* 0x000968000c1e1d00 */
[----:B------:R4:W5:Y:S01]  /*03c0*/  @P2 LDG.E.128 R120, desc[UR4][R24.64] ;  /* 0x0000000418782981 */ /* 0x000962000c1e1d00 */
[C---:B-1----:R-:W-:Y:S01]  /*03d0*/  @P3 IMAD.WIDE.U32 R26, R5.reuse, 0x10, R26 ;  /* 0x00000010051a3825 */ /* 0x042fe200078e001a */
[----:B------:R-:W-:-:S04]  /*03e0*/  @P3 IADD3 R5, R5, 0x100, RZ ;  /* 0x0000010005053810 */ /* 0x000fc80007ffe0ff */
[----:B------:R4:W5:Y:S01]  /*03f0*/  @P3 LDG.E.128 R116, desc[UR4][R26.64] ;  /* 0x000000041a743981 */ /* 0x000962000c1e1d00 */
[----:B------:R-:W-:Y:S01]  /*0400*/  LEA.HI R7, R0, UR6, RZ, 0x18 ;  /* 0x0000000600077c11 */ /* 0x000fe2000f8fc0ff */
        /* <DEDUP_REMOVED lines=35> */
[----:B----4-:R-:W-:Y:S06]  /*0640*/  @P4 BRA `(.L_x_3164) ;  /* 0x0000003000d44947 */ /* 0x010fec0003800000 */
[----:B------:R-:W0:Y:S01]  /*0650*/  LDC.U8 R5, c[0x0][0x2a0] ;  /* 0x0000a800ff057b82 */ /* 0x000e220000000000 */
[----:B------:R-:W-:Y:S01]  /*0660*/  HFMA2.MMA R174, -RZ, RZ, 0, 5.9604644775390625e-08 ;  /* 0x00000001ffae7435 */ /* 0x000fe200000001ff */
[----:B------:R-:W-:-:S10]  /*0670*/  MOV R109, RZ ;  /* 0x000000ff006d7202 */ /* 0x000fd40000000f00 */
.L_x_3198:
[----:B01234-:R-:W1:Y:S01]  /*0680*/  LDC.64 R166, c[0x0][0x250] ;  /* 0x00009400ffa67b82 */ /* 0x01fe620000000a00 */
[----:B------:R-:W-:-:S07]  /*0690*/  ISETP.NE.AND P4, PT, R6, RZ, PT ;  /* 0x000000ff0600720c */ /* 0x000fce0003f85270 */
[----:B------:R-:W2:Y:S01]  /*06a0*/  LDC.64 R164, c[0x0][0x258] ;  /* 0x00009600ffa47b82 */ /* 0x000ea20000000a00 */
[----:B-1----:R-:W-:-:S05]  /*06b0*/  IMAD.WIDE R166, R7, 0x4, R166 ;  /* 0x0000000407a67825 */ /* 0x002fca00078e02a6 */
[----:B-----5:R1:W5:Y:S01]  /*06c0*/  LDG.E R175, desc[UR4][R166.64] ;  /* 0x00000004a6af7981 */ /* 0x020362000c1e1900 */
[----:B--2---:R-:W-:-:S05]  /*06d0*/  IMAD.WIDE R164, R7, 0x4, R164 ;  /* 0x0000000407a47825 */ /* 0x004fca00078e02a4 */
        /* <DEDUP_REMOVED lines=11> */
[----:B-1----:R-:W-:Y:S06]  /*0790*/  @!P4 BRA `(.L_x_3166) ;  /* 0x0000000000a8c947 */ /* 0x002fec0003800000 */
[----:B------:R-:W1:Y:S01]  /*07a0*/  LDC.64 R168, c[0x0][0x2b8] ;  /* 0x0000ae00ffa87b82 */ /* 0x000e620000000a00 */
[----:B------:R-:W-:-:S04]  /*07b0*/  LEA R164, P4, R14, UR10, 0x4 ;  /* 0x0000000a0ea47c11 */ /* 0x000fc8000f8820ff */
[----:B------:R-:W-:Y:S02]  /*07c0*/  LEA.HI.X R165, R14, UR11, RZ, 0x4, P4 ;  /* 0x0000000b0ea57c11 */ /* 0x000fe4000a0f24ff */
[----:B------:R-:W-:-:S04]  /*07d0*/  ISETP.NE.U32.AND P4, PT, RZ, UR8, PT ;  /* 0x00000008ff007c0c */ /* 0x000fc8000bf85070 */
[----:B------:R-:W2:Y:S01]  /*07e0*/  LDG.E.128 R164, desc[UR4][R164.64] ;  /* 0x00000004a4a47981 */ /* 0x000ea2000c1e1d00 */
[----:B------:R-:W-:Y:S01]  /*07f0*/  ISETP.NE.AND.EX P4, PT, RZ, UR9, PT, P4 ;  /* 0x00000009ff007c0c */ /* 0x000fe2000bf85340 */
[----:B-1----:R-:W-:-:S12]  /*0800*/  IMAD.WIDE.U32 R168, R14, 0x10, R168 ;  /* 0x000000100ea87825 */ /* 0x002fd800078e00a8 */
[----:B------:R-:W-:-:S04]  /*0810*/  @P4 LEA R176, P5, R14, UR8, 0x4 ;  /* 0x000000080eb04c11 */ /* 0x000fc8000f8a20ff */
[----:B------:R-:W-:Y:S01]  /*0820*/  @P4 LEA.HI.X R177, R14, UR9, RZ, 0x4, P5 ;  /* 0x000000090eb14c11 */ /* 0x000fe2000a8f24ff */
[----:B------:R-:W3:Y:S01]  /*0830*/  LDG.E.128 R168, desc[UR4][R168.64] ;  /* 0x00000004a8a87981 */ /* 0x000ee2000c1e1d00 */
[----:B0-----:R-:W-:-:S03]  /*0840*/  ISETP.NE.AND P5, PT, R5, RZ, PT ;  /* 0x000000ff0500720c */ /* 0x001fc60003fa5270 */
[----:B------:R0:W5:Y:S02]  /*0850*/  @P4 LDG.E.128 R44, desc[UR4][R176.64] ;  /* 0x00000004b02c4981 */ /* 0x000164000c1e1d00 */
[----:B-----5:R-:W-:-:S05]  /*0860*/  FSEL R178, R175, RZ, !P5 ;  /* 0x000000ffafb27208 */ /* 0x020fca0006800000 */
[C---:B--2---:R-:W-:Y:S01]  /*0870*/  FADD.FTZ R3, -R178.reuse, R164 ;  /* 0x000000a4b2037221 */ /* 0x044fe20000010100 */
[----:B------:R-:W-:-:S03]  /*0880*/  FADD.FTZ R179, -R178, R165 ;  /* 0x000000a5b2b37221 */ /* 0x000fc60000010100 */
[----:B------:R-:W-:Y:S01]  /*0890*/  FMUL.FTZ R3, R8, R3 ;  /* 0x0000000308037220 */ /* 0x000fe20000410000 */
[----:B------:R-:W-:Y:S01]  /*08a0*/  FADD.FTZ R207, -R178, R166 ;  /* 0x000000a6b2cf7221 */ /* 0x000fe20000010100 */
[----:B------:R-:W-:Y:S01]  /*08b0*/  FMUL.FTZ R182, R8, R179 ;  /* 0x000000b308b67220 */ /* 0x000fe20000410000 */
[----:B------:R-:W-:Y:S02]  /*08c0*/  FADD.FTZ R211, -R178, R167 ;  /* 0x000000a7b2d37221 */ /* 0x000fe40000010100 */
        /* <DEDUP_REMOVED lines=23> */
.L_x_3166:
[----:B------:R-:W-:Y:S05]  /*0a40*/  BSYNC B0 ;  /* 0x0000000000007941 */ /* 0x000fea0003800000 */
.L_x_3165:
[----:B------:R-:W-:Y:S01]  /*0a50*/  ISETP.NE.AND P4, PT, R9, RZ, PT ;  /* 0x000000ff0900720c */ /* 0x000fe20003f85270 */
[----:B------:R-:W-:-:S12]  /*0a60*/  BSSY B0, `(.L_x_3167) ;  /* 0x000002c000007945 */ /* 0x000fd80003800000 */
[----:B------:R-:W-:Y:S05]  /*0a70*/  @!P4 BRA `(.L_x_3168) ;  /* 0x0000000000a8c947 */ /* 0x000fea0003800000 */
        /* <DEDUP_REMOVED lines=12> */
[----:B-----5:R-:W-:Y:S02]  /*0b40*/  FSEL R18, R175, RZ, !P5 ;  /* 0x000000ffaf127208 */ /* 0x020fe40006800000 */
[----:B------:R-:W-:-:S03]  /*0b50*/  IADD3 R178, R178, 0x100, RZ ;  /* 0x00000100b2b27810 */ /* 0x000fc60007ffe0ff */
[C---:B--2---:R-:W-:Y:S01]  /*0b60*/  FADD.FTZ R15, -R18.reuse, R168 ;  /* 0x000000a8120f7221 */ /* 0x044fe20000010100 */
[C---:B------:R-:W-:Y:S01]  /*0b70*/  FADD.FTZ R179, -R18.reuse, R169 ;  /* 0x000000a912b37221 */ /* 0x040fe20000010100 */
[C---:B------:R-:W-:Y:S01]  /*0b80*/  FADD.FTZ R203, -R18.reuse, R170 ;  /* 0x000000aa12cb7221 */ /* 0x040fe20000010100 */
[----:B------:R-:W-:Y:S01]  /*0b90*/  FADD.FTZ R171, -R18, R171 ;  /* 0x000000ab12ab7221 */ /* 0x000fe20000010100 */
[C---:B------:R-:W-:Y:S01]  /*0ba0*/  FMUL.FTZ R15, R8.reuse, R15 ;  /* 0x0000000f080f7220 */ /* 0x040fe20000410000 */
[C---:B------:R-:W-:Y:S01]  /*0bb0*/  FMUL.FTZ R18, R8.reuse, R179 ;  /* 0x000000b308127220 */ /* 0x040fe20000410000 */
[----:B------:R-:W-:Y:S01]  /*0bc0*/  FMUL.FTZ R203, R8, R203 ;  /* 0x000000cb08cb7220 */ /* 0x000fe20000410000 */
[----:B---3--:R-:W-:Y:S01]  /*0bd0*/  FMUL.FTZ R194, R136, R164 ;  /* 0x000000a488c27220 */ /* 0x008fe20000410000 */
        /* <DEDUP_REMOVED lines=19> */
[----:B-1----:R-:W-:-:S07]  /*0d10*/  FFMA.FTZ R176, R230, R219, R165 ;  /* 0x000000dbe6b07223 */ /* 0x002fce00000100a5 */
.L_x_3168:
[----:B------:R-:W-:Y:S05]  /*0d20*/  BSYNC B0 ;  /* 0x0000000000007941 */ /* 0x000fea0003800000 */
.L_x_3167:
        /* <DEDUP_REMOVED lines=45> */
.L_x_3170:
[----:B------:R-:W-:Y:S05]  /*1000*/  BSYNC B0 ;  /* 0x0000000000007941 */ /* 0x000fea0003800000 */
.L_x_3169:
[----:B------:R-:W-:Y:S04]  /*1010*/  BSSY B0, `(.L_x_3171) ;  /* 0x000002c000007945 */ /* 0x000fe80003800000 */
        /* <DEDUP_REMOVED lines=43> */
.L_x_3172:
[----:B------:R-:W-:Y:S05]  /*12d0*/  BSYNC B0 ;  /* 0x0000000000007941 */ /* 0x000fea0003800000 */
.L_x_3171:
        /* <DEDUP_REMOVED lines=44> */
.L_x_3174:
[----:B------:R-:W-:Y:S05]  /*15a0*/  BSYNC B0 ;  /* 0x0000000000007941 */ /* 0x000fea0003800000 */
.L_x_3173:
        /* <DEDUP_REMOVED lines=22> */
[----:B0-----:R-:W-:Y:S01]  /*1710*/  FMUL.FTZ R187, R8, R211 ;  /* 0x000000d308bb7220 */ /* 0x001fe20000410000 */
        /* <DEDUP_REMOVED lines=21> */
.L_x_3176:
[----:B------:R-:W-:Y:S05]  /*1870*/  BSYNC B0 ;  /* 0x0000000000007941 */ /* 0x000fea0003800000 */
.L_x_3175:
        /* <DEDUP_REMOVED lines=44> */
.L_x_3178:
[----:B------:R-:W-:Y:S05]  /*1b40*/  BSYNC B0 ;  /* 0x0000000000007941 */ /* 0x000fea0003800000 */
.L_x_3177:
[----:B------:R-:W-:Y:S01]  /*1b50*/  ISETP.NE.AND P4, PT, R11, RZ, PT ;  /* 0x000000ff0b00720c */ /* 0x000fe20003f85270 */
[----:B------:R-:W-:-:S12]  /*1b60*/  BSSY B0, `(.L_x_3179) ;  /* 0x000002b000007945 */ /* 0x000fd80003800000 */
[----:B------:R-:W-:Y:S05]  /*1b70*/  @!P4 BRA `(.L_x_3180) ;  /* 0x0000000000a4c947 */ /* 0x000fea0003800000 */
[----:B0-----:R-:W-:Y:S01]  /*1b80*/  ISETP.NE.AND P4, PT, R5, RZ, PT ;  /* 0x000000ff0500720c */ /* 0x001fe20003f85270 */
        /* <DEDUP_REMOVED lines=10> */
[----:B------:R-:W2:Y:S04]  /*1c30*/  LDG.E.128 R164, desc[UR4][R164.64] ;  /* 0x00000004a4a47981 */ /* 0x000ea8000c1e1d00 */
[----:B------:R-:W3:Y:S02]  /*1c40*/  LDG.E.128 R168, desc[UR4][R168.64] ;  /* 0x00000004a8a87981 */ /* 0x000ee4000c1e1d00 */
[C---:B---3--:R-:W-:Y:S01]  /*1c50*/  FADD.FTZ R13, -R16.reuse, R168 ;  /* 0x000000a8100d7221 */ /* 0x048fe20000010100 */
[C---:B------:R-:W-:Y:S01]  /*1c60*/  FADD.FTZ R27, -R16.reuse, R169 ;  /* 0x000000a9101b7221 */ /* 0x040fe20000010100 */
[C---:B------:R-:W-:Y:S01]  /*1c70*/  FADD.FTZ R175, -R16.reuse, R170 ;  /* 0x000000aa10af7221 */ /* 0x040fe20000010100 */
[----:B------:R-:W-:Y:S01]  /*1c80*/  FADD.FTZ R171, -R16, R171 ;  /* 0x000000ab10ab7221 */ /* 0x000fe20000010100 */
[C---:B------:R-:W-:Y:S01]  /*1c90*/  FMUL.FTZ R13, R8.reuse, R13 ;  /* 0x0000000d080d7220 */ /* 0x040fe20000410000 */
[----:B------:R-:W-:Y:S01]  /*1ca0*/  FMUL.FTZ R12, R8, R27 ;  /* 0x0000001b080c7220 */ /* 0x000fe20000410000 */
[----:B--2---:R-:W-:Y:S01]  /*1cb0*/  FMUL.FTZ R16, R112, R164 ;  /* 0x000000a470107220 */ /* 0x004fe20000410000 */
[----:B------:R-:W-:Y:S01]  /*1cc0*/  FADD.FTZ R48, R48, R164 ;  /* 0x000000a430307221 */ /* 0x000fe20000010000 */
[----:B------:R-:W-:Y:S01]  /*1cd0*/  FFMA.FTZ R80, R164, R13, R80 ;  /* 0x0000000da4507223 */ /* 0x000fe20000010050 */
[----:B------:R-:W-:Y:S01]  /*1ce0*/  FADD.FTZ R49, R49, R165 ;  /* 0x000000a531317221 */ /* 0x000fe20000010000 */
[----:B------:R-:W-:Y:S01]  /*1cf0*/  FFMA.FTZ R81, R165, R12, R81 ;  /* 0x0000000ca5517223 */ /* 0x000fe20000010051 */
        /* <DEDUP_REMOVED lines=17> */
.L_x_3180:
[----:B------:R-:W-:Y:S05]  /*1e10*/  BSYNC B0 ;  /* 0x0000000000007941 */ /* 0x000fea0003800000 */
.L_x_3179:
[----:B------:R-:W-:Y:S01]  /*1e20*/  LOP3.LUT P4, RZ, R174, 0xff, RZ, 0xc0, !PT ;  /* 0x000000ffaeff7812 */ /* 0x000fe2000788c0ff */
[----:B------:R-:W-:Y:S01]  /*1e30*/  UMOV UR6, 0xffffffff ;  /* 0xffffffff00067882 */ /* 0x000fe20000000000 */
[----:B------:R-:W-:-:S11]  /*1e40*/  LOP3.LUT P5, RZ, R0, 0x1f, RZ, 0xc0, !PT ;  /* 0x0000001f00ff7812 */ /* 0x000fd600078ac0ff */
[----:B------:R-:W-:Y:S01]  /*1e50*/  @!P4 IADD3 R172, R172, 0x8, RZ ;  /* 0x00000008acacc810 */ /* 0x000fe20007ffe0ff */
[----:B------:R-:W-:Y:S06]  /*1e60*/  BRA.DIV UR6, `(.L_x_3181) ;  /* 0x0000001e06d87947 */ /* 0x000fec000b800000 */
        /* <DEDUP_REMOVED lines=16> */
[----:B------:R1:W2:Y:S04]  /*1f70*/  SHFL.DOWN PT, R210, R171, 0x1, 0x1f ;  /* 0x08201f00abd27f89 */ /* 0x0002a800000e0000 */
[----:B------:R1:W3:Y:S02]  /*1f80*/  SHFL.DOWN PT, R211, R170, 0x1, 0x1f ;  /* 0x08201f00aad37f89 */ /* 0x0002e400000e0000 */
.L_x_3209:
[----:B------:R-:W4:Y:S01]  /*1f90*/  S2R R165, SR_CgaCtaId ;  /* 0x0000000000a57919 */ /* 0x000f220000008800 */
[----:B------:R-:W-:Y:S01]  /*1fa0*/  MOV R164, 0x400 ;  /* 0x0000040000a47802 */ /* 0x000fe20000000f00 */
[----:B--2---:R-:W-:Y:S01]  /*1fb0*/  FADD.FTZ R210, R171, R210 ;  /* 0x000000d2abd27221 */ /* 0x004fe20000010000 */
[----:B------:R-:W-:Y:S01]  /*1fc0*/  @!P5 LOP3.LUT R173, R173, 0x7, RZ, 0xc0, !PT ;  /* 0x00000007adadd812 */ /* 0x000fe200078ec0ff */
[----:B---3--:R-:W-:Y:S01]  /*1fd0*/  FADD.FTZ R211, R170, R211 ;  /* 0x000000d3aad37221 */ /* 0x008fe20000010000 */
[----:B------:R-:W-:Y:S05]  /*1fe0*/  WARPSYNC.ALL ;  /* 0x0000000000007948 */ /* 0x000fea0003800000 */
[----:B------:R-:W-:Y:S01]  /*1ff0*/  @!P5 IADD3 R173, R172, R173, RZ ;  /* 0x000000adacadd210 */ /* 0x000fe20007ffe0ff */
[----:B------:R-:W-:Y:S01]  /*2000*/  BSSY B0, `(.L_x_3182) ;  /* 0x000004a000007945 */ /* 0x000fe20003800000 */
[----:B------:R-:W-:-:S02]  /*2010*/  ISETP.NE.AND P6, PT, R6, RZ, PT ;  /* 0x000000ff0600720c */ /* 0x000fc40003fc5270 */
[----:B----4-:R-:W-:-:S04]  /*2020*/  LEA R164, R165, R164, 0x18 ;  /* 0x000000a4a5a47211 */ /* 0x010fc800078ec0ff */
[-C--:B------:R-:W-:Y:S02]  /*2030*/  @!P5 LEA R223, R173, R164.reuse, 0x3 ;  /* 0x000000a4addfd211 */ /* 0x080fe400078e18ff */
[----:B------:R-:W-:-:S03]  /*2040*/  LEA R225, R172, R164, 0x3 ;  /* 0x000000a4ace17211 */ /* 0x000fc600078e18ff */
[----:B------:R-:W-:Y:S01]  /*2050*/  @!P5 STS.64 [R223+0x8000], R210 ;  /* 0x008000d2df00d388 */ /* 0x000fe20000000a00 */
[----:B------:R-:W-:Y:S06]  /*2060*/  BAR.SYNC.DEFER_BLOCKING 0x0 ;  /* 0x0000000000007b1d */ /* 0x000fec0000010000 */
[----:B------:R-:W2:Y:S04]  /*2070*/  LDS.128 R164, [R225+0x8000] ;  /* 0x00800000e1a47984 */ /* 0x000ea80000000c00 */
[----:B-1----:R-:W1:Y:S04]  /*2080*/  LDS.128 R168, [R225+0x8010] ;  /* 0x00801000e1a87984 */ /* 0x002e680000000c00 */
[----:B-----5:R-:W3:Y:S04]  /*2090*/  LDS.128 R172, [R225+0x8020] ;  /* 0x00802000e1ac7984 */ /* 0x020ee80000000c00 */
[----:B------:R-:W4:Y:S01]  /*20a0*/  LDS.128 R176, [R225+0x8030] ;  /* 0x00803000e1b07984 */ /* 0x000f220000000c00 */
[----:B--2---:R-:W-:Y:S01]  /*20b0*/  FADD.FTZ R227, RZ, R164 ;  /* 0x000000a4ffe37221 */ /* 0x004fe20000010000 */
[----:B------:R-:W-:-:S03]  /*20c0*/  FADD.FTZ R164, RZ, R165 ;  /* 0x000000a5ffa47221 */ /* 0x000fc60000010000 */
[----:B------:R-:W-:Y:S01]  /*20d0*/  FADD.FTZ R227, R166, R227 ;  /* 0x000000e3a6e37221 */ /* 0x000fe20000010000 */
[----:B------:R-:W-:-:S03]  /*20e0*/  FADD.FTZ R164, R167, R164 ;  /* 0x000000a4a7a47221 */ /* 0x000fc60000010000 */
[----:B-1----:R-:W-:Y:S01]  /*20f0*/  FADD.FTZ R227, R227, R168 ;  /* 0x000000a8e3e37221 */ /* 0x002fe20000010000 */
[----:B------:R-:W-:-:S03]  /*2100*/  FADD.FTZ R164, R164, R169 ;  /* 0x000000a9a4a47221 */ /* 0x000fc60000010000 */
[----:B------:R-:W-:Y:S01]  /*2110*/  FADD.FTZ R227, R170, R227 ;  /* 0x000000e3aae37221 */ /* 0x000fe20000010000 */
[----:B------:R-:W-:-:S03]  /*2120*/  FADD.FTZ R164, R171, R164 ;  /* 0x000000a4aba47221 */ /* 0x000fc60000010000 */
[----:B---3--:R-:W-:Y:S01]  /*2130*/  FADD.FTZ R227, R227, R172 ;  /* 0x000000ace3e37221 */ /* 0x008fe20000010000 */
[----:B------:R-:W-:-:S03]  /*2140*/  FADD.FTZ R164, R164, R173 ;  /* 0x000000ada4a47221 */ /* 0x000fc60000010000 */
[----:B------:R-:W-:Y:S01]  /*2150*/  FADD.FTZ R227, R174, R227 ;  /* 0x000000e3aee37221 */ /* 0x000fe20000010000 */
[----:B------:R-:W-:-:S03]  /*2160*/  FADD.FTZ R164, R175, R164 ;  /* 0x000000a4afa47221 */ /* 0x000fc60000010000 */
[----:B----4-:R-:W-:Y:S01]  /*2170*/  FADD.FTZ R227, R227, R176 ;  /* 0x000000b0e3e37221 */ /* 0x010fe20000010000 */
[----:B------:R-:W-:-:S03]  /*2180*/  FADD.FTZ R164, R164, R177 ;  /* 0x000000b1a4a47221 */ /* 0x000fc60000010000 */
[----:B------:R-:W-:Y:S01]  /*2190*/  FADD.FTZ R174, R178, R227 ;  /* 0x000000e3b2ae7221 */ /* 0x000fe20000010000 */
[----:B------:R-:W-:-:S03]  /*21a0*/  FADD.FTZ R164, R179, R164 ;  /* 0x000000a4b3a47221 */ /* 0x000fc60000010000 */
[----:B------:R-:W-:Y:S01]  /*21b0*/  FMUL.FTZ R174, R174, UR12 ;  /* 0x0000000caeae7c20 */ /* 0x000fe20008410000 */
[----:B------:R-:W-:Y:S01]  /*21c0*/  FMUL.FTZ R175, R164, UR12 ;  /* 0x0000000ca4af7c20 */ /* 0x000fe20008410000 */
[----:B------:R-:W-:Y:S06]  /*21d0*/  @!P6 BRA `(.L_x_3183) ;  /* 0x0000000000b0e947 */ /* 0x000fec0003800000 */
[----:B0-----:R-:W-:-:S04]  /*21e0*/  ISETP.NE.AND P5, PT, R5, RZ, PT ;  /* 0x000000ff0500720c */ /* 0x001fc80003fa5270 */
        /* <DEDUP_REMOVED lines=43> */
.L_x_3183:
[----:B------:R-:W-:Y:S05]  /*24a0*/  BSYNC B0 ;  /* 0x0000000000007941 */ /* 0x000fea0003800000 */
.L_x_3182:
[----:B------:R-:W-:Y:S01]  /*24b0*/  ISETP.NE.AND P5, PT, R9, RZ, PT ;  /* 0x000000ff0900720c */ /* 0x000fe20003fa5270 */
[----:B------:R-:W-:-:S12]  /*24c0*/  BSSY B0, `(.L_x_3184) ;  /* 0x000002e000007945 */ /* 0x000fd80003800000 */
[----:B------:R-:W-:Y:S05]  /*24d0*/  @!P5 BRA `(.L_x_3185) ;  /* 0x0000000000b0d947 */ /* 0x000fea0003800000 */
[----:B0-----:R-:W-:-:S04]  /*24e0*/  ISETP.NE.AND P5, PT, R5, RZ, PT ;  /* 0x000000ff0500720c */ /* 0x001fc80003fa5270 */
        /* <DEDUP_REMOVED lines=43> */
.L_x_3185:
[----:B------:R-:W-:Y:S05]  /*27a0*/  BSYNC B0 ;  /* 0x0000000000007941 */ /* 0x000fea0003800000 */
.L_x_3184:
[----:B------:R-:W-:Y:S01]  /*27b0*/  ISETP.NE.AND P5, PT, R10, RZ, PT ;  /* 0x000000ff0a00720c */ /* 0x000fe20003fa5270 */
[----:B------:R-:W-:-:S12]  /*27c0*/  BSSY B0, `(.L_x_3186) ;  /* 0x000002e000007945 */ /* 0x000fd80003800000 */
[----:B------:R-:W-:Y:S05]  /*27d0*/  @!P5 BRA `(.L_x_3187) ;  /* 0x0000000000b0d947 */ /* 0x000fea0003800000 */
[----:B0-----:R-:W-:-:S04]  /*27e0*/  ISETP.NE.AND P5, PT, R5, RZ, PT ;  /* 0x000000ff0500720c */ /* 0x001fc80003fa5270 */
[----:B-12---:R-:W-:Y:S02]  /*27f0*/  FSEL R166, R174, RZ, !P5 ;  /* 0x000000ffaea67208 */ /* 0x006fe40006800000 */
        /* <DEDUP_REMOVED lines=42> */
.L_x_3187:
[----:B------:R-:W-:Y:S05]  /*2aa0*/  BSYNC B0 ;  /* 0x0000000000007941 */ /* 0x000fea0003800000 */
.L_x_3186:
[----:B------:R-:W-:Y:S04]  /*2ab0*/  BSSY B0, `(.L_x_3188) ;  /* 0x000002e000007945 */ /* 0x000fe80003800000 */
[----:B------:R-:W-:Y:S05]  /*2ac0*/  @!P0 BRA `(.L_x_3189) ;  /* 0x0000000000b08947 */ /* 0x000fea0003800000 */
[----:B0-----:R-:W-:-:S04]  /*2ad0*/  ISETP.NE.AND P5, PT, R5, RZ, PT ;  /* 0x000000ff0500720c */ /* 0x001fc80003fa5270 */
[----:B-123--:R-:W-:Y:S02]  /*2ae0*/  FSEL R166, R174, RZ, !P5 ;  /* 0x000000ffaea67208 */ /* 0x00efe40006800000 */
        /* <DEDUP_REMOVED lines=42> */
.L_x_3189:
[----:B------:R-:W-:Y:S05]  /*2d90*/  BSYNC B0 ;  /* 0x0000000000007941 */ /* 0x000fea0003800000 */
.L_x_3188:
[----:B------:R-:W-:Y:S04]  /*2da0*/  BSSY B0, `(.L_x_3190) ;  /* 0x000002e000007945 */ /* 0x000fe80003800000 */
[----:B------:R-:W-:Y:S05]  /*2db0*/  @!P1 BRA `(.L_x_3191) ;  /* 0x0000000000b09947 */ /* 0x000fea0003800000 */
[----:B0-----:R-:W-:-:S04]  /*2dc0*/  ISETP.NE.AND P5, PT, R5, RZ, PT ;  /* 0x000000ff0500720c */ /* 0x001fc80003fa5270 */
[----:B-1234-:R-:W-:Y:S02]  /*2dd0*/  FSEL R166, R174, RZ, !P5 ;  /* 0x000000ffaea67208 */ /* 0x01efe40006800000 */
        /* <DEDUP_REMOVED lines=42> */
.L_x_3191:
[----:B------:R-:W-:Y:S05]  /*3080*/  BSYNC B0 ;  /* 0x0000000000007941 */ /* 0x000fea0003800000 */
.L_x_3190:
        /* <DEDUP_REMOVED lines=46> */
.L_x_3193:
[----:B------:R-:W-:Y:S05]  /*3370*/  BSYNC B0 ;  /* 0x0000000000007941 */ /* 0x000fea0003800000 */
.L_x_3192:
        /* <DEDUP_REMOVED lines=46> */
.L_x_3195:
[----:B------:R-:W-:Y:S05]  /*3660*/  BSYNC B0 ;  /* 0x0000000000007941 */ /* 0x000fea0003800000 */
.L_x_3194:
[----:B------:R-:W-:Y:S01]  /*3670*/  ISETP.NE.AND P5, PT, R11, RZ, PT ;  /* 0x000000ff0b00720c */ /* 0x000fe20003fa5270 */
[----:B------:R-:W-:-:S12]  /*3680*/  BSSY B0, `(.L_x_3196) ;  /* 0x000002d000007945 */ /* 0x000fd80003800000 */
[----:B------:R-:W-:Y:S05]  /*3690*/  @!P5 BRA `(.L_x_3197) ;  /* 0x0000000000acd947 */ /* 0x000fea0003800000 */
[----:B0-----:R-:W-:-:S04]  /*36a0*/  ISETP.NE.AND P5, PT, R5, RZ, PT ;  /* 0x000000ff0500720c */ /* 0x001fc80003fa5270 */
[----:B------:R-:W-:Y:S02]  /*36b0*/  FSEL R174, R174, RZ, !P5 ;  /* 0x000000ffaeae7208 */ /* 0x000fe40006800000 */
[----:B------:R-:W-:-:S03]  /*36c0*/  ISETP.NE.U32.AND P5, PT, RZ, UR16, PT ;  /* 0x00000010ff007c0c */ /* 0x000fc6000bfa5070 */
[-CC-:B-1234-:R-:W-:Y:S01]  /*36d0*/  FFMA.FTZ R165, R13, R175.reuse, R174.reuse ;  /* 0x000000af0da57223 */ /* 0x19efe200000100ae */
        /* <DEDUP_REMOVED lines=39> */
.L_x_3197:
[----:B------:R-:W-:Y:S05]  /*3950*/  BSYNC B0 ;  /* 0x0000000000007941 */ /* 0x000fea0003800000 */
.L_x_3196:
[----:B------:R-:W-:Y:S02]  /*3960*/  IADD3 R7, R7, UR18, RZ ;  /* 0x0000001207077c10 */ /* 0x000fe4000fffe0ff */
[----:B------:R-:W-:Y:S02]  /*3970*/  SEL R174, RZ, 0x1, P4 ;  /* 0x00000001ffae7807 */ /* 0x000fe40002000000 */
[----:B------:R-:W-:-:S13]  /*3980*/  ISETP.GE.AND P4, PT, R7, UR19, PT ;  /* 0x0000001307007c0c */ /* 0x000fda000bf86270 */
[----:B------:R-:W-:Y:S05]  /*3990*/  @!P4 BRA `(.L_x_3198) ;  /* 0xffffffcc0038c947 */ /* 0x000fea000383ffff */
.L_x_3164:
[----:B------:R-:W1:Y:S01]  /*39a0*/  S2R R0, SR_TID.X ;  /* 0x0000000000007919 */ /* 0x000e620000002100 */
[----:B------:R-:W1:Y:S01]  /*39b0*/  S2UR UR6, SR_CTAID.X ;  /* 0x00000000000679c3 */ /* 0x000e620000002500 */
[----:B------:R-:W-:Y:S02]  /*39c0*/  ISETP.NE.AND P4, PT, R6, RZ, PT ;  /* 0x000000ff0600720c */ /* 0x000fe40003f85270 */
[----:B------:R-:W-:Y:S02]  /*39d0*/  ISETP.NE.AND P6, PT, R9, RZ, PT ;  /* 0x000000ff0900720c */ /* 0x000fe40003fc5270 */
[----:B------:R-:W-:-:S03]  /*39e0*/  ISETP.NE.AND P5, PT, R10, RZ, PT ;  /* 0x000000ff0a00720c */ /* 0x000fc60003fa5270 */
[----:B------:R-:W2:Y:S08]  /*39f0*/  @P0 LDC.64 R14, c[0x0][0x2d0] ;  /* 0x0000b400ff0e0b82 */ /* 0x000eb00000000a00 */
[----:B0-----:R-:W0:Y:S08]  /*3a00*/  @P4 LDC.64 R4, c[0x0][0x2d0] ;  /* 0x0000b400ff044b82 */ /* 0x001e300000000a00 */
[----:B------:R-:W3:Y:S01]  /*3a10*/  @P4 LDC.64 R6, c[0x0][0x2d8] ;  /* 0x0000b600ff064b82 */ /* 0x000ee20000000a00 */
[----:B-1----:R-:W-:-:S07]  /*3a20*/  LEA.HI R3, R0, UR6, RZ, 0x18 ;  /* 0x0000000600037c11 */ /* 0x002fce000f8fc0ff */
[----:B------:R-:W1:Y:S01]  /*3a30*/  @P6 LDC.64 R8, c[0x0][0x2d8] ;  /* 0x0000b600ff086b82 */ /* 0x000e620000000a00 */
[----:B------:R-:W-:Y:S01]  /*3a40*/  LOP3.LUT R27, R0, 0xff, RZ, 0xc0, !PT ;  /* 0x000000ff001b7812 */ /* 0x000fe200078ec0ff */
[----:B------:R-:W-:-:S06]  /*3a50*/  IMAD R2, R3, R2, RZ ;  /* 0x0000000203027224 */ /* 0x000fcc00078e02ff */
[----:B------:R-:W4:Y:S01]  /*3a60*/  @P5 LDC.64 R12, c[0x0][0x2d8] ;  /* 0x0000b600ff0c5b82 */ /* 0x000f220000000a00 */
[----:B------:R-:W-:-:S05]  /*3a70*/  LEA.HI R27, R2, R27, RZ, 0x1e ;  /* 0x0000001b021b7211 */ /* 0x000fca00078ff0ff */
[C---:B0-----:R-:W-:Y:S02]  /*3a80*/  @P4 IMAD.WIDE.U32 R2, R27.reuse, 0x10, R4 ;  /* 0x000000101b024825 */ /* 0x041fe400078e0004 */
[----:B------:R-:W0:Y:S02]  /*3a90*/  @P0 LDC.64 R16, c[0x0][0x2d8] ;  /* 0x0000b600ff100b82 */ /* 0x000e240000000a00 */
[C---:B---3--:R-:W-:Y:S01]  /*3aa0*/  @P4 IMAD.WIDE.U32 R4, R27.reuse, 0x10, R6 ;  /* 0x000000101b044825 */ /* 0x048fe200078e0006 */
[----:B------:R3:W-:Y:S01]  /*3ab0*/  @P4 STG.E.128 desc[UR4][R2.64], R76 ;  /* 0x0000004c02004986 */ /* 0x0007e2000c101d04 */
[----:B------:R-:W-:-:S03]  /*3ac0*/  @P4 IADD3 R27, R27, 0x100, RZ ;  /* 0x000001001b1b4810 */ /* 0x000fc60007ffe0ff */
[----:B------:R2:W-:Y:S01]  /*3ad0*/  @P4 STG.E.128 desc[UR4][R4.64], R108 ;  /* 0x0000006c04004986 */ /* 0x0005e2000c101d04 */
[----:B------:R-:W3:Y:S01]  /*3ae0*/  @P6 LDC.64 R6, c[0x0][0x2d0] ;  /* 0x0000b400ff066b82 */ /* 0x000ee20000000a00 */
[----:B------:R-:W-:Y:S01]  /*3af0*/  ISETP.NE.AND P4, PT, R11, RZ, PT ;  /* 0x000000ff0b00720c */ /* 0x000fe20003f85270 */
[----:B-1----:R-:W-:-:S06]  /*3b00*/  @P6 IMAD.WIDE.U32 R8, R27, 0x10, R8 ;  /* 0x000000101b086825 */ /* 0x002fcc00078e0008 */
[----:B------:R-:W1:Y:S08]  /*3b10*/  @P5 LDC.64 R10, c[0x0][0x2d0] ;  /* 0x0000b400ff0a5b82 */ /* 0x000e700000000a00 */
[----:B------:R-:W0:Y:S08]  /*3b20*/  @P1 LDC.64 R18, c[0x0][0x2d0] ;  /* 0x0000b400ff121b82 */ /* 0x000e300000000a00 */
[----:B------:R-:W0:Y:S01]  /*3b30*/  @P1 LDC.64 R20, c[0x0][0x2d8] ;  /* 0x0000b600ff141b82 */ /* 0x000e220000000a00 */
[C---:B---3--:R-:W-:Y:S01]  /*3b40*/  @P6 IMAD.WIDE.U32 R6, R27.reuse, 0x10, R6 ;  /* 0x000000101b066825 */ /* 0x048fe200078e0006 */
[----:B------:R-:W-:-:S04]  /*3b50*/  @P6 IADD3 R27, R27, 0x100, RZ ;  /* 0x000001001b1b6810 */ /* 0x000fc80007ffe0ff */
[----:B------:R3:W-:Y:S01]  /*3b60*/  @P6 STG.E.128 desc[UR4][R6.64], R72 ;  /* 0x0000004806006986 */ /* 0x0007e2000c101d04 */
[C---:B----4-:R-:W-:Y:S01]  /*3b70*/  @P5 IMAD.WIDE.U32 R12, R27.reuse, 0x10, R12 ;  /* 0x000000101b0c5825 */ /* 0x050fe200078e000c */
[----:B------:R-:W4:Y:S02]  /*3b80*/  @P2 LDC.64 R2, c[0x0][0x2d0] ;  /* 0x0000b400ff022b82 */ /* 0x000f240000000a00 */
[----:B------:R3:W-:Y:S01]  /*3b90*/  @P6 STG.E.128 desc[UR4][R8.64], R104 ;  /* 0x0000006808006986 */ /* 0x0007e2000c101d04 */
[C---:B-1----:R-:W-:Y:S01]  /*3ba0*/  @P5 IMAD.WIDE.U32 R10, R27.reuse, 0x10, R10 ;  /* 0x000000101b0a5825 */ /* 0x042fe200078e000a */
[----:B------:R-:W-:-:S04]  /*3bb0*/  @P5 IADD3 R27, R27, 0x100, RZ ;  /* 0x000001001b1b5810 */ /* 0x000fc80007ffe0ff */
[----:B--2---:R-:W1:Y:S01]  /*3bc0*/  @P2 LDC.64 R4, c[0x0][0x2d8] ;  /* 0x0000b600ff042b82 */ /* 0x004e620000000a00 */
[C---:B------:R-:W-:Y:S01]  /*3bd0*/  @P0 IMAD.WIDE.U32 R14, R27.reuse, 0x10, R14 ;  /* 0x000000101b0e0825 */ /* 0x040fe200078e000e */
[----:B------:R3:W-:Y:S03]  /*3be0*/  @P5 STG.E.128 desc[UR4][R10.64], R68 ;  /* 0x000000440a005986 */ /* 0x0007e6000c101d04 */
[C---:B0-----:R-:W-:Y:S01]  /*3bf0*/  @P0 IMAD.WIDE.U32 R16, R27.reuse, 0x10, R16 ;  /* 0x000000101b100825 */ /* 0x041fe200078e0010 */
[----:B------:R-:W-:Y:S01]  /*3c00*/  @P0 IADD3 R27, R27, 0x100, RZ ;  /* 0x000001001b1b0810 */ /* 0x000fe20007ffe0ff */
[----:B------:R3:W-:Y:S01]  /*3c10*/  @P5 STG.E.128 desc[UR4][R12.64], R100 ;  /* 0x000000640c005986 */ /* 0x0007e2000c101d04 */
[----:B------:R-:W0:Y:S03]  /*3c20*/  @P3 LDC.64 R22, c[0x0][0x2d0] ;  /* 0x0000b400ff163b82 */ /* 0x000e260000000a00 */
[C---:B------:R-:W-:Y:S01]  /*3c30*/  @P1 IMAD.WIDE.U32 R18, R27.reuse, 0x10, R18 ;  /* 0x000000101b121825 */ /* 0x040fe200078e0012 */
[----:B------:R3:W-:Y:S03]  /*3c40*/  @P0 STG.E.128 desc[UR4][R14.64], R64 ;  /* 0x000000400e000986 */ /* 0x0007e6000c101d04 */
[C---:B------:R-:W-:Y:S01]  /*3c50*/  @P1 IMAD.WIDE.U32 R20, R27.reuse, 0x10, R20 ;  /* 0x000000101b141825 */ /* 0x040fe200078e0014 */
[----:B------:R-:W2:Y:S01]  /*3c60*/  @P3 LDC.64 R24, c[0x0][0x2d8] ;  /* 0x0000b600ff183b82 */ /* 0x000ea20000000a00 */
[----:B------:R-:W-:Y:S01]  /*3c70*/  @P1 IADD3 R27, R27, 0x100, RZ ;  /* 0x000001001b1b1810 */ /* 0x000fe20007ffe0ff */
[----:B------:R3:W-:Y:S04]  /*3c80*/  @P0 STG.E.128 desc[UR4][R16.64], R96 ;  /* 0x0000006010000986 */ /* 0x0007e8000c101d04 */
[C---:B----4-:R-:W-:Y:S01]  /*3c90*/  @P2 IMAD.WIDE.U32 R2, R27.reuse, 0x10, R2 ;  /* 0x000000101b022825 */ /* 0x050fe200078e0002 */
[----:B------:R3:W-:Y:S03]  /*3ca0*/  @P1 STG.E.128 desc[UR4][R18.64], R60 ;  /* 0x0000003c12001986 */ /* 0x0007e6000c101d04 */
[C---:B-1----:R-:W-:Y:S01]  /*3cb0*/  @P2 IMAD.WIDE.U32 R4, R27.reuse, 0x10, R4 ;  /* 0x000000101b042825 */ /* 0x042fe200078e0004 */
[----:B------:R-:W-:Y:S01]  /*3cc0*/  @P2 IADD3 R27, R27, 0x100, RZ ;  /* 0x000001001b1b2810 */ /* 0x000fe20007ffe0ff */
[----:B------:R3:W-:Y:S04]  /*3cd0*/  @P1 STG.E.128 desc[UR4][R20.64], R92 ;  /* 0x0000005c14001986 */ /* 0x0007e8000c101d04 */
[C---:B0-----:R-:W-:Y:S01]  /*3ce0*/  @P3 IMAD.WIDE.U32 R22, R27.reuse, 0x10, R22 ;  /* 0x000000101b163825 */ /* 0x041fe200078e0016 */
[----:B------:R3:W-:Y:S04]  /*3cf0*/  @P2 STG.E.128 desc[UR4][R2.64], R56 ;  /* 0x0000003802002986 */ /* 0x0007e8000c101d04 */
[----:B------:R3:W-:Y:S01]  /*3d00*/  @P2 STG.E.128 desc[UR4][R4.64], R88 ;  /* 0x0000005804002986 */ /* 0x0007e2000c101d04 */
[----:B--2---:R-:W-:-:S03]  /*3d10*/  @P3 IMAD.WIDE.U32 R24, R27, 0x10, R24 ;  /* 0x000000101b183825 */ /* 0x004fc600078e0018 */
[----:B------:R3:W-:Y:S04]  /*3d20*/  @P3 STG.E.128 desc[UR4][R22.64], R52 ;  /* 0x0000003416003986 */ /* 0x0007e8000c101d04 */
[----:B------:R3:W-:Y:S01]  /*3d30*/  @P3 STG.E.128 desc[UR4][R24.64], R84 ;  /* 0x0000005418003986 */ /* 0x0007e2000c101d04 */
[----:B------:R-:W-:Y:S05]  /*3d40*/  @!P4 EXIT ;  /* 0x000000000000c94d */ /* 0x000fea0003800000 */
[----:B---3--:R-:W0:Y:S01]  /*3d50*/  LDC.64 R2, c[0x0][0x2d0] ;  /* 0x0000b400ff027b82 */ /* 0x008e220000000a00 */
[----:B------:R-:W-:-:S07]  /*3d60*/  @P3 IADD3 R27, R27, 0x100, RZ ;  /* 0x000001001b1b3810 */ /* 0x000fce0007ffe0ff */
[----:B------:R-:W1:Y:S01]  /*3d70*/  LDC.64 R4, c[0x0][0x2d8] ;  /* 0x0000b600ff047b82 */ /* 0x000e620000000a00 */
[----:B0-----:R-:W-:-:S05]  /*3d80*/  IMAD.WIDE.U32 R2, R27, 0x10, R2 ;  /* 0x000000101b027825 */ /* 0x001fca00078e0002 */
[----:B------:R-:W-:Y:S01]  /*3d90*/  STG.E.128 desc[UR4][R2.64], R48 ;  /* 0x0000003002007986 */ /* 0x000fe2000c101d04 */
[----:B-1----:R-:W-:-:S05]  /*3da0*/  IMAD.WIDE.U32 R4, R27, 0x10, R4 ;  /* 0x000000101b047825 */ /* 0x002fca00078e0004 */
[----:B------:R-:W-:Y:S01]  /*3db0*/  STG.E.128 desc[UR4][R4.64], R80 ;  /* 0x0000005004007986 */ /* 0x000fe2000c101d04 */
[----:B------:R-:W-:Y:S05]  /*3dc0*/  EXIT ;  /* 0x000000000000794d */ /* 0x000fea0003800000 */
.L_x_3181:
[----:B------:R-:W-:Y:S01]  /*3dd0*/  HFMA2.MMA R178, -RZ, RZ, 0, 9.5367431640625e-07 ;  /* 0x00000010ffb27435 */ /* 0x000fe200000001ff */
[----:B-----5:R-:W-:Y:S02]  /*3de0*/  MOV R175, R177 ;  /* 0x000000b100af7202 */ /* 0x020fe40000000f00 */
[----:B------:R-:W-:Y:S02]  /*3df0*/  MOV R179, 0x1f ;  /* 0x0000001f00b37802 */ /* 0x000fe40000000f00 */
[----:B------:R-:W-:-:S07]  /*3e00*/  MOV R174, 0xffffffff ;  /* 0xffffffff00ae7802 */ /* 0x000fce0000000f00 */
[----:B0-----:R-:W-:Y:S05]  /*3e10*/  WARPSYNC.COLLECTIVE R174, `(.L_x_3199) ;  /* 0x00000000ae087348 */ /* 0x001fea0003c00000 */
[----:B------:R1:W2:Y:S02]  /*3e20*/  SHFL.DOWN P6, R211, R175, R178, R179 ;  /* 0x080000b2afd37389 */ /* 0x0002a400000c00b3 */
[----:B012---:R-:W-:Y:S01]  /*3e30*/  ENDCOLLECTIVE ;  /* 0x000000000000791b */ /* 0x007fe20003800000 */
.L_x_3199:
[----:B------:R-:W-:Y:S02]  /*3e40*/  MOV R175, R176 ;  /* 0x000000b000af7202 */ /* 0x000fe40000000f00 */
[----:B------:R-:W-:-:S07]  /*3e50*/  MOV R164, R211 ;  /* 0x000000d300a47202 */ /* 0x000fce0000000f00 */
[----:B------:R-:W-:Y:S05]  /*3e60*/  WARPSYNC.COLLECTIVE R174, `(.L_x_3200) ;  /* 0x00000000ae087348 */ /* 0x000fea0003c00000 */
[----:B------:R0:W1:Y:S02]  /*3e70*/  SHFL.DOWN P6, R211, R175, R178, R179 ;  /* 0x080000b2afd37389 */ /* 0x00006400000c00b3 */
[----:B01----:R-:W-:Y:S01]  /*3e80*/  ENDCOLLECTIVE ;  /* 0x000000000000791b */ /* 0x003fe20003800000 */
.L_x_3200:
[----:B------:R-:W-:Y:S01]  /*3e90*/  FADD.FTZ R164, R164, R177 ;  /* 0x000000b1a4a47221 */ /* 0x000fe20000010000 */
[----:B------:R-:W-:-:S04]  /*3ea0*/  HFMA2.MMA R178, -RZ, RZ, 0, 4.76837158203125e-07 ;  /* 0x00000008ffb27435 */ /* 0x000fc800000001ff */
[----:B------:R-:W-:Y:S02]  /*3eb0*/  MOV R175, R164 ;  /* 0x000000a400af7202 */ /* 0x000fe40000000f00 */
[----:B------:R-:W-:-:S07]  /*3ec0*/  MOV R165, R211 ;  /* 0x000000d300a57202 */ /* 0x000fce0000000f00 */
[----:B------:R-:W-:Y:S05]  /*3ed0*/  WARPSYNC.COLLECTIVE R174, `(.L_x_3201) ;  /* 0x00000000ae087348 */ /* 0x000fea0003c00000 */
[----:B------:R0:W1:Y:S02]  /*3ee0*/  SHFL.DOWN P6, R211, R175, R178, R179 ;  /* 0x080000b2afd37389 */ /* 0x00006400000c00b3 */
[----:B01----:R-:W-:Y:S01]  /*3ef0*/  ENDCOLLECTIVE ;  /* 0x000000000000791b */ /* 0x003fe20003800000 */
.L_x_3201:
[----:B------:R-:W-:-:S05]  /*3f00*/  FADD.FTZ R165, R165, R176 ;  /* 0x000000b0a5a57221 */ /* 0x000fca0000010000 */
[----:B------:R-:W-:Y:S02]  /*3f10*/  MOV R175, R165 ;  /* 0x000000a500af7202 */ /* 0x000fe40000000f00 */
[----:B------:R-:W-:-:S07]  /*3f20*/  MOV R167, R211 ;  /* 0x000000d300a77202 */ /* 0x000fce0000000f00 */
[----:B------:R-:W-:Y:S05]  /*3f30*/  WARPSYNC.COLLECTIVE R174, `(.L_x_3202) ;  /* 0x00000000ae087348 */ /* 0x000fea0003c00000 */
[----:B------:R0:W1:Y:S02]  /*3f40*/  SHFL.DOWN P6, R211, R175, R178, R179 ;  /* 0x080000b2afd37389 */ /* 0x00006400000c00b3 */
[----:B01----:R-:W-:Y:S01]  /*3f50*/  ENDCOLLECTIVE ;  /* 0x000000000000791b */ /* 0x003fe20003800000 */
.L_x_3202:
[----:B------:R-:W-:Y:S01]  /*3f60*/  FADD.FTZ R167, R164, R167 ;  /* 0x000000a7a4a77221 */ /* 0x000fe20000010000 */
[----:B------:R-:W-:-:S04]  /*3f70*/  HFMA2.MMA R178, -RZ, RZ, 0, 2.384185791015625e-07 ;  /* 0x00000004ffb27435 */ /* 0x000fc800000001ff */
[----:B------:R-:W-:Y:S02]  /*3f80*/  MOV R175, R167 ;  /* 0x000000a700af7202 */ /* 0x000fe40000000f00 */
[----:B------:R-:W-:-:S07]  /*3f90*/  MOV R166, R211 ;  /* 0x000000d300a67202 */ /* 0x000fce0000000f00 */
[----:B------:R-:W-:Y:S05]  /*3fa0*/  WARPSYNC.COLLECTIVE R174, `(.L_x_3203) ;  /* 0x00000000ae087348 */ /* 0x000fea0003c00000 */
[----:B------:R0:W1:Y:S02]  /*3fb0*/  SHFL.DOWN P6, R211, R175, R178, R179 ;  /* 0x080000b2afd37389 */ /* 0x00006400000c00b3 */
[----:B01----:R-:W-:Y:S01]  /*3fc0*/  ENDCOLLECTIVE ;  /* 0x000000000000791b */ /* 0x003fe20003800000 */
.L_x_3203:
[----:B------:R-:W-:-:S05]  /*3fd0*/  FADD.FTZ R166, R165, R166 ;  /* 0x000000a6a5a67221 */ /* 0x000fca0000010000 */
[----:B------:R-:W-:Y:S02]  /*3fe0*/  MOV R175, R166 ;  /* 0x000000a600af7202 */ /* 0x000fe40000000f00 */
[----:B------:R-:W-:-:S07]  /*3ff0*/  MOV R168, R211 ;  /* 0x000000d300a87202 */ /* 0x000fce0000000f00 */
[----:B------:R-:W-:Y:S05]  /*4000*/  WARPSYNC.COLLECTIVE R174, `(.L_x_3204) ;  /* 0x00000000ae087348 */ /* 0x000fea0003c00000 */
[----:B------:R0:W1:Y:S02]  /*4010*/  SHFL.DOWN P6, R211, R175, R178, R179 ;  /* 0x080000b2afd37389 */ /* 0x00006400000c00b3 */
[----:B01----:R-:W-:Y:S01]  /*4020*/  ENDCOLLECTIVE ;  /* 0x000000000000791b */ /* 0x003fe20003800000 */
.L_x_3204:
[----:B------:R-:W-:Y:S01]  /*4030*/  FADD.FTZ R168, R167, R168 ;  /* 0x000000a8a7a87221 */ /* 0x000fe20000010000 */
[----:B------:R-:W-:-:S04]  /*4040*/  HFMA2.MMA R178, -RZ, RZ, 0, 1.1920928955078125e-07 ;  /* 0x00000002ffb27435 */ /* 0x000fc800000001ff */
[----:B------:R-:W-:Y:S02]  /*4050*/  MOV R175, R168 ;  /* 0x000000a800af7202 */ /* 0x000fe40000000f00 */
[----:B------:R-:W-:-:S07]  /*4060*/  MOV R169, R211 ;  /* 0x000000d300a97202 */ /* 0x000fce0000000f00 */
[----:B------:R-:W-:Y:S05]  /*4070*/  WARPSYNC.COLLECTIVE R174, `(.L_x_3205) ;  /* 0x00000000ae087348 */ /* 0x000fea0003c00000 */
[----:B------:R0:W1:Y:S02]  /*4080*/  SHFL.DOWN P6, R211, R175, R178, R179 ;  /* 0x080000b2afd37389 */ /* 0x00006400000c00b3 */
[----:B01----:R-:W-:Y:S01]  /*4090*/  ENDCOLLECTIVE ;  /* 0x000000000000791b */ /* 0x003fe20003800000 */
.L_x_3205:
[----:B------:R-:W-:-:S05]  /*40a0*/  FADD.FTZ R169, R166, R169 ;  /* 0x000000a9a6a97221 */ /* 0x000fca0000010000 */
[----:B------:R-:W-:Y:S02]  /*40b0*/  MOV R175, R169 ;  /* 0x000000a900af7202 */ /* 0x000fe40000000f00 */
[----:B------:R-:W-:-:S07]  /*40c0*/  MOV R171, R211 ;  /* 0x000000d300ab7202 */ /* 0x000fce0000000f00 */
[----:B------:R-:W-:Y:S05]  /*40d0*/  WARPSYNC.COLLECTIVE R174, `(.L_x_3206) ;  /* 0x00000000ae087348 */ /* 0x000fea0003c00000 */
[----:B------:R0:W1:Y:S02]  /*40e0*/  SHFL.DOWN P6, R211, R175, R178, R179 ;  /* 0x080000b2afd37389 */ /* 0x00006400000c00b3 */
[----:B01----:R-:W-:Y:S01]  /*40f0*/  ENDCOLLECTIVE ;  /* 0x000000000000791b */ /* 0x003fe20003800000 */
.L_x_3206:
[----:B------:R-:W-:Y:S01]  /*4100*/  FADD.FTZ R171, R168, R171 ;  /* 0x000000aba8ab7221 */ /* 0x000fe20000010000 */
[----:B------:R-:W-:-:S04]  /*4110*/  HFMA2.MMA R178, -RZ, RZ, 0, 5.9604644775390625e-08 ;  /* 0x00000001ffb27435 */ /* 0x000fc800000001ff */
[----:B------:R-:W-:Y:S02]  /*4120*/  MOV R175, R171 ;  /* 0x000000ab00af7202 */ /* 0x000fe40000000f00 */
[----:B------:R-:W-:-:S07]  /*4130*/  MOV R170, R211 ;  /* 0x000000d300aa7202 */ /* 0x000fce0000000f00 */
[----:B------:R-:W-:Y:S05]  /*4140*/  WARPSYNC.COLLECTIVE R174, `(.L_x_3207) ;  /* 0x00000000ae087348 */ /* 0x000fea0003c00000 */
[----:B------:R0:W1:Y:S02]  /*4150*/  SHFL.DOWN P6, R211, R175, R178, R179 ;  /* 0x080000b2afd37389 */ /* 0x00006400000c00b3 */
[----:B01----:R-:W-:Y:S01]  /*4160*/  ENDCOLLECTIVE ;  /* 0x000000000000791b */ /* 0x003fe20003800000 */
.L_x_3207:
[----:B------:R-:W-:-:S05]  /*4170*/  FADD.FTZ R170, R169, R170 ;  /* 0x000000aaa9aa7221 */ /* 0x000fca0000010000 */
[----:B------:R-:W-:Y:S02]  /*4180*/  MOV R175, R170 ;  /* 0x000000aa00af7202 */ /* 0x000fe40000000f00 */
[----:B------:R-:W-:-:S07]  /*4190*/  MOV R210, R211 ;  /* 0x000000d300d27202 */ /* 0x000fce0000000f00 */
[----:B------:R-:W-:Y:S05]  /*41a0*/  WARPSYNC.COLLECTIVE R174, `(.L_x_3208) ;  /* 0x00000000ae087348 */ /* 0x000fea0003c00000 */
[----:B------:R0:W1:Y:S02]  /*41b0*/  SHFL.DOWN P6, R211, R175, R178, R179 ;  /* 0x080000b2afd37389 */ /* 0x00006400000c00b3 */
[----:B01----:R-:W-:Y:S01]  /*41c0*/  ENDCOLLECTIVE ;  /* 0x000000000000791b */ /* 0x003fe20003800000 */
.L_x_3208:
[----:B------:R-:W-:Y:S05]  /*41d0*/  BRA `(.L_x_3209) ;  /* 0xffffffdc006c7947 */ /* 0x000fea000383ffff */
.L_x_3210:
        /* <DEDUP_REMOVED lines=10> */
.L_x_3616:


//--------------------- .text._ZN10layer_norm31ln_parallel_residual_bwd_kernelINS_13Kernel_traitsIfffffjLj8192ELj1ELj1ELj8ELj16ENS_18Kernel_traits_baseILj8192EfffffjLj256EEEEELb0ELb1ELb1EEEvNS_9BwdParamsE --------------------------
	.section	.text._ZN10layer_norm31ln_parallel_residual_bwd_kernelINS_13Kernel_traitsIfffffjLj8192ELj1ELj1ELj8ELj16ENS_18Kernel_traits_baseILj8192EfffffjLj256EEEEELb0ELb1ELb1EEEvNS_9BwdParamsE,"ax",@progbits
	.align	128
        .global         _ZN10layer_norm31ln_parallel_residual_bwd_kernelINS_13Kernel_traitsIfffffjLj8192ELj1ELj1ELj8ELj16ENS_18Kernel_traits_baseILj8192EfffffjLj256EEEEELb0ELb1ELb1EEEvNS_9BwdParamsE
        .type           _ZN10layer_norm31ln_parallel_residual_bwd_kernelINS_13Kernel_traitsIfffffjLj8192ELj1ELj1ELj8ELj16ENS_18Kernel_traits_baseILj8192EfffffjLj256EEEEELb0ELb1ELb1EEEvNS_9BwdParamsE,@function
        .size           _ZN10layer_norm31ln_parallel_residual_bwd_kernelINS_13Kernel_traitsIfffffjLj8192ELj1ELj1ELj8ELj16ENS_18Kernel_traits_baseILj8192EfffffjLj256EEEEELb0ELb1ELb1EEEvNS_9BwdParamsE,(.L_x_3617 - _ZN10layer_norm31ln_parallel_residual_bwd_kernelINS_13Kernel_traitsIfffffjLj8192ELj1ELj1ELj8ELj16ENS_18Kernel_traits_baseILj8192EfffffjLj256EEEEELb0ELb1ELb1EEEvNS_9BwdParamsE)
        .other          _ZN10layer_norm31ln_parallel_residual_bwd_kernelINS_13Kernel_traitsIfffffjLj8192ELj1ELj1ELj8ELj16ENS_18Kernel_traits_baseILj8192EfffffjLj256EEEEELb0ELb1ELb1EEEvNS_9BwdParamsE,@"STO_CUDA_ENTRY STV_DEFAULT"
_ZN10layer_norm31ln_parallel_residual_bwd_kernelINS_13Kernel_traitsIfffffjLj8192ELj1ELj1ELj8ELj16ENS_18Kernel_traits_baseILj8192EfffffjLj256EEEEELb0ELb1ELb1EEEvNS_9BwdParamsE:
.text._ZN10layer_norm31ln_parallel_residual_bwd_kernelINS_13Kernel_traitsIfffffjLj8192ELj1ELj1ELj8ELj16ENS_18Kernel_traits_baseILj8192EfffffjLj256EEEEELb0ELb1ELb1EEEvNS_9BwdParamsE:
        /* <DEDUP_REMOVED lines=50> */
.L_x_3211:
[----:B------:R-:W-:Y:S01]  /*0320*/  SHF.L.U32 R2, R0, 0x4, RZ ;  /* 0x0000000400027819 */ /* 0x000fe200000006ff */
[----:B------:R-:W-:-:S03]  /*0330*/  ULDC.64 UR4, c[0x0][0x260] ;  /* 0x0000980000047ab9 */ /* 0x000fc60000000a00 */
[----:B------:R-:W-:-:S04]  /*0340*/  LOP3.LUT R2, R2, 0xff0, RZ, 0xc0, !PT ;  /* 0x00000ff002027812 */ /* 0x000fc800078ec0ff */
[----:B------:R-:W-:-:S04]  /*0350*/  IADD3 R2, P0, R2, UR4, RZ ;  /* 0x0000000402027c10 */ /* 0x000fc8000ff1e0ff */
[----:B------:R-:W-:Y:S01]  /*0360*/  IADD3.X R3, RZ, UR5, RZ, P0, !PT ;  /* 0x00000005ff037c10 */ /* 0x000fe200087fe4ff */
[----:B------:R-:W-:Y:S02]  /*0370*/  ULDC.64 UR4, c[0x0][0x2c8] ;  /* 0x0000b20000047ab9 */ /* 0x000fe40000000a00 */
[----:B------:R-:W-:Y:S01]  /*0380*/  ISETP.NE.U32.AND P0, PT, RZ, UR4, PT ;  /* 0x00000004ff007c0c */ /* 0x000fe2000bf05070 */
[----:B------:R-:W-:Y:S01]  /*0390*/  HFMA2.MMA R231, -RZ, RZ, 0, 5.9604644775390625e-08 ;  /* 0x00000001ffe77435 */ /* 0x000fe200000001ff */
        /* <DEDUP_REMOVED lines=39> */
[----:B------:R-:W-:Y:S02]  /*0610*/  CS2R R172, SRZ ;  /* 0x0000000000ac7805 */ /* 0x000fe4000001ff00 */
[----:B------:R-:W-:Y:S02]  /*0620*/  CS2R R174, SRZ ;  /* 0x0000000000ae7805 */ /* 0x000fe4000001ff00 */
[----:B------:R-:W-:-:S02]  /*0630*/  CS2R R176, SRZ ;  /* 0x0000000000b07805 */ /* 0x000fc4000001ff00 */
[----:B------:R-:W-:-:S07]  /*0640*/  LOP3.LUT R213, R0, 0xff, RZ, 0xc0, !PT ;  /* 0x000000ff00d57812 */ /* 0x000fce00078ec0ff */
.L_x_3223:
[----:B0-----:R-:W0:Y:S01]  /*0650*/  LDC.64 R234, c[0x0][0x250] ;  /* 0x00009400ffea7b82 */ /* 0x001e220000000a00 */
[----:B------:R-:W-:-:S05]  /*0660*/  IMAD R104, R215, UR8, RZ ;  /* 0x00000008d7687c24 */ /* 0x000fca000f8e02ff */
[----:B------:R-:W-:Y:S02]  /*0670*/  SHF.R.S32.HI R105, RZ, 0x1f, R104 ;  /* 0x0000001fff697819 */ /* 0x000fe40000011468 */
[----:B------:R-:W1:Y:S02]  /*0680*/  LDC.64 R218, c[0x0][0x258] ;  /* 0x00009600ffda7b82 */ /* 0x000e640000000a00 */
[----:B------:R-:W-:-:S04]  /*0690*/  LEA.HI R104, R105, R104, RZ, 0x2 ;  /* 0x0000006869687211 */ /* 0x000fc800078f10ff */
[----:B------:R-:W-:Y:S02]  /*06a0*/  LEA.HI.SX32 R191, R104, R213, 0x1e ;  /* 0x000000d568bf7211 */ /* 0x000fe400078ff2ff */
[----:B------:R-:W2:Y:S02]  /*06b0*/  LDC.64 R166, c[0x0][0x2b8] ;  /* 0x0000ae00ffa67b82 */ /* 0x000ea40000000a00 */
[----:B------:R-:W-:Y:S02]  /*06c0*/  SHF.L.U32 R230, R191, 0x4, RZ ;  /* 0x00000004bfe67819 */ /* 0x000fe400000006ff */
[----:B------:R-:W-:Y:S02]  /*06d0*/  SHF.R.U32.HI R229, RZ, 0x1c, R191 ;  /* 0x0000001cffe57819 */ /* 0x000fe400000116bf */
[----:B------:R-:W-:Y:S01]  /*06e0*/  IADD3 R104, P1, R230, UR12, RZ ;  /* 0x0000000ce6687c10 */ /* 0x000fe2000ff3e0ff */
[----:B0-----:R-:W-:Y:S01]  /*06f0*/  IMAD.WIDE R234, R215, 0x4, R234 ;  /* 0x00000004d7ea7825 */ /* 0x001fe200078e02ea */
[----:B------:R-:W-:Y:S01]  /*0700*/  IADD3 R193, R191, 0x100, RZ ;  /* 0x00000100bfc17810 */ /* 0x000fe20007ffe0ff */
[----:B------:R-:W0:Y:S01]  /*0710*/  @P0 LDC.64 R160, c[0x0][0x2c8] ;  /* 0x0000b200ffa00b82 */ /* 0x000e220000000a00 */
[----:B------:R-:W-:-:S02]  /*0720*/  IADD3.X R105, R229, UR13, RZ, P1, !PT ;  /* 0x0000000de5697c10 */ /* 0x000fc40008ffe4ff */
[----:B------:R-:W-:Y:S01]  /*0730*/  SHF.L.U32 R228, R193, 0x4, RZ ;  /* 0x00000004c1e47819 */ /* 0x000fe200000006ff */
[----:B------:R3:W4:Y:S01]  /*0740*/  LDG.E R234, desc[UR6][R234.64] ;  /* 0x00000006eaea7981 */ /* 0x000722000c1e1900 */
[----:B------:R-:W-:Y:S01]  /*0750*/  IADD3 R196, R191, 0x200, RZ ;  /* 0x00000200bfc47810 */ /* 0x000fe20007ffe0ff */
[----:B-1----:R-:W-:Y:S01]  /*0760*/  IMAD.WIDE R218, R215, 0x4, R218 ;  /* 0x00000004d7da7825 */ /* 0x002fe200078e02da */
[----:B------:R-:W-:Y:S01]  /*0770*/  SHF.R.U32.HI R227, RZ, 0x1c, R193 ;  /* 0x0000001cffe37819 */ /* 0x000fe200000116c1 */
[----:B------:R-:W4:Y:S01]  /*0780*/  LDG.E.128 R104, desc[UR6][R104.64] ;  /* 0x0000000668687981 */ /* 0x000f22000c1e1d00 */
[----:B------:R-:W-:Y:S01]  /*0790*/  IADD3 R112, P1, R228, UR12, RZ ;  /* 0x0000000ce4707c10 */ /* 0x000fe2000ff3e0ff */
[----:B------:R-:W1:Y:S01]  /*07a0*/  @P0 LDC.64 R162, c[0x0][0x2c8] ;  /* 0x0000b200ffa20b82 */ /* 0x000e620000000a00 */
[----:B------:R-:W-:Y:S01]  /*07b0*/  SHF.L.U32 R226, R196, 0x4, RZ ;  /* 0x00000004c4e27819 */ /* 0x000fe200000006ff */
[----:B------:R3:W4:Y:S01]  /*07c0*/  LDG.E R218, desc[UR6][R218.64] ;  /* 0x00000006dada7981 */ /* 0x000722000c1e1900 */
[C---:B------:R-:W-:Y:S01]  /*07d0*/  IADD3 R239, R191.reuse, 0x300, RZ ;  /* 0x00000300bfef7810 */ /* 0x040fe20007ffe0ff */
[----:B--2---:R-:W-:Y:S01]  /*07e0*/  IMAD.WIDE.U32 R108, R191, 0x10, R166 ;  /* 0x00000010bf6c7825 */ /* 0x004fe200078e00a6 */
[----:B------:R-:W-:-:S02]  /*07f0*/  IADD3.X R113, R227, UR13, RZ, P1, !PT ;  /* 0x0000000de3717c10 */ /* 0x000fc40008ffe4ff */
[----:B------:R-:W-:Y:S01]  /*0800*/  SHF.R.U32.HI R225, RZ, 0x1c, R196 ;  /* 0x0000001cffe17819 */ /* 0x000fe200000116c4 */
[----:B------:R-:W2:Y:S01]  /*0810*/  @P0 LDC.64 R164, c[0x0][0x2c8] ;  /* 0x0000b200ffa40b82 */ /* 0x000ea20000000a00 */
[----:B------:R-:W-:Y:S01]  /*0820*/  IADD3 R120, P1, R226, UR12, RZ ;  /* 0x0000000ce2787c10 */ /* 0x000fe2000ff3e0ff */
[----:B------:R-:W4:Y:S01]  /*0830*/  LDG.E.128 R108, desc[UR6][R108.64] ;  /* 0x000000066c6c7981 */ /* 0x000f22000c1e1d00 */
[----:B------:R-:W-:Y:S02]  /*0840*/  SHF.L.U32 R224, R239, 0x4, RZ ;  /* 0x00000004efe07819 */ /* 0x000fe400000006ff */
[C---:B------:R-:W-:Y:S02]  /*0850*/  IADD3 R237, R191.reuse, 0x400, RZ ;  /* 0x00000400bfed7810 */ /* 0x040fe40007ffe0ff */
[----:B---3--:R-:W-:Y:S01]  /*0860*/  IADD3 R235, R191, 0x500, RZ ;  /* 0x00000500bfeb7810 */ /* 0x008fe20007ffe0ff */
[----:B------:R-:W-:Y:S01]  /*0870*/  IMAD.WIDE.U32 R132, R239, 0x10, R166 ;  /* 0x00000010ef847825 */ /* 0x000fe200078e00a6 */
[----:B------:R-:W-:Y:S01]  /*0880*/  IADD3.X R121, R225, UR13, RZ, P1, !PT ;  /* 0x0000000de1797c10 */ /* 0x000fe20008ffe4ff */
[----:B------:R-:W3:Y:S01]  /*0890*/  LDG.E.128 R112, desc[UR6][R112.64] ;  /* 0x0000000670707981 */ /* 0x000ee2000c1e1d00 */
[----:B------:R-:W-:Y:S01]  /*08a0*/  SHF.R.U32.HI R223, RZ, 0x1c, R239 ;  /* 0x0000001cffdf7819 */ /* 0x000fe200000116ef */
[----:B------:R-:W2:Y:S01]  /*08b0*/  @P0 LDC.64 R198, c[0x0][0x2c8] ;  /* 0x0000b200ffc60b82 */ /* 0x000ea20000000a00 */
[----:B------:R-:W-:Y:S01]  /*08c0*/  IADD3 R128, P1, R224, UR12, RZ ;  /* 0x0000000ce0807c10 */ /* 0x000fe2000ff3e0ff */
[----:B------:R-:W3:Y:S01]  /*08d0*/  LDG.E.128 R132, desc[UR6][R132.64] ;  /* 0x0000000684847981 */ /* 0x000ee2000c1e1d00 */
[----:B------:R-:W-:-:S02]  /*08e0*/  SHF.L.U32 R222, R237, 0x4, RZ ;  /* 0x00000004edde7819 */ /* 0x000fc400000006ff */
[----:B------:R-:W-:Y:S01]  /*08f0*/  IADD3.X R129, R223, UR13, RZ, P1, !PT ;  /* 0x0000000ddf817c10 */ /* 0x000fe20008ffe4ff */
[----:B------:R-:W3:Y:S01]  /*0900*/  LDG.E.128 R120, desc[UR6][R120.64] ;  /* 0x0000000678787981 */ /* 0x000ee2000c1e1d00 */
[----:B------:R-:W-:Y:S02]  /*0910*/  SHF.R.U32.HI R221, RZ, 0x1c, R237 ;  /* 0x0000001cffdd7819 */ /* 0x000fe400000116ed */
[----:B------:R-:W-:Y:S02]  /*0920*/  IADD3 R136, P1, R222, UR12, RZ ;  /* 0x0000000cde887c10 */ /* 0x000fe4000ff3e0ff */
[----:B------:R-:W3:Y:S02]  /*0930*/  LDG.E.128 R128, desc[UR6][R128.64] ;  /* 0x0000000680807981 */ /* 0x000ee4000c1e1d00 */
[----:B------:R-:W-:Y:S02]  /*0940*/  IADD3.X R137, R221, UR13, RZ, P1, !PT ;  /* 0x0000000ddd897c10 */ /* 0x000fe40008ffe4ff */
[----:B------:R-:W-:-:S02]  /*0950*/  SHF.L.U32 R220, R235, 0x4, RZ ;  /* 0x00000004ebdc7819 */ /* 0x000fc400000006ff */
[----:B------:R-:W-:Y:S02]  /*0960*/  SHF.R.U32.HI R219, RZ, 0x1c, R235 ;  /* 0x0000001cffdb7819 */ /* 0x000fe400000116eb */
[----:B------:R-:W3:Y:S01]  /*0970*/  LDG.E.128 R136, desc[UR6][R136.64] ;  /* 0x0000000688887981 */ /* 0x000ee2000c1e1d00 */
[----:B------:R-:W-:-:S04]  /*0980*/  IADD3 R144, P1, R220, UR12, RZ ;  /* 0x0000000cdc907c10 */ /* 0x000fc8000ff3e0ff */
[----:B------:R-:W-:Y:S01]  /*0990*/  IADD3.X R145, R219, UR13, RZ, P1, !PT ;  /* 0x0000000ddb917c10 */ /* 0x000fe20008ffe4ff */
[----:B------:R-:W-:-:S05]  /*09a0*/  IMAD.WIDE.U32 R116, R193, 0x10, R166 ;  /* 0x00000010c1747825 */ /* 0x000fca00078e00a6 */
[----:B------:R-:W3:Y:S04]  /*09b0*/  LDG.E.128 R144, desc[UR6][R144.64] ;  /* 0x0000000690907981 */ /* 0x000ee8000c1e1d00 */
[----:B------:R-:W3:Y:S01]  /*09c0*/  LDG.E.128 R116, desc[UR6][R116.64] ;  /* 0x0000000674747981 */ /* 0x000ee2000c1e1d00 */
[----:B------:R-:W-:-:S06]  /*09d0*/  IMAD.WIDE.U32 R124, R196, 0x10, R166 ;  /* 0x00000010c47c7825 */ /* 0x000fcc00078e00a6 */
[----:B------:R-:W3:Y:S01]  /*09e0*/  LDG.E.128 R124, desc[UR6][R124.64] ;  /* 0x000000067c7c7981 */ /* 0x000ee2000c1e1d00 */
[----:B------:R-:W-:-:S06]  /*09f0*/  IMAD.WIDE.U32 R140, R237, 0x10, R166 ;  /* 0x00000010ed8c7825 */ /* 0x000fcc00078e00a6 */
[----:B------:R-:W3:Y:S01]  /*0a00*/  LDG.E.128 R140, desc[UR6][R140.64] ;  /* 0x000000068c8c7981 */ /* 0x000ee2000c1e1d00 */
[----:B------:R-:W-:Y:S01]  /*0a10*/  IADD3 R238, R191, 0x600, RZ ;  /* 0x00000600bfee7810 */ /* 0x000fe20007ffe0ff */
[----:B------:R-:W-:-:S03]  /*0a20*/  IMAD.WIDE.U32 R148, R235, 0x10, R166 ;  /* 0x00000010eb947825 */ /* 0x000fc600078e00a6 */
[----:B------:R-:W-:Y:S02]  /*0a30*/  SHF.L.U32 R217, R238, 0x4, RZ ;  /* 0x00000004eed97819 */ /* 0x000fe400000006ff */
[----:B------:R-:W-:Y:S01]  /*0a40*/  SHF.R.U32.HI R216, RZ, 0x1c, R238 ;  /* 0x0000001cffd87819 */ /* 0x000fe200000116ee */
[----:B------:R-:W3:Y:S01]  /*0a50*/  LDG.E.128 R148, desc[UR6][R148.64] ;  /* 0x0000000694947981 */ /* 0x000ee2000c1e1d00 */
[----:B------:R-:W-:-:S04]  /*0a60*/  IADD3 R152, P1, R217, UR12, RZ ;  /* 0x0000000cd9987c10 */ /* 0x000fc8000ff3e0ff */
[----:B------:R-:W-:Y:S02]  /*0a70*/  IADD3.X R153, R216, UR13, RZ, P1, !PT ;  /* 0x0000000dd8997c10 */ /* 0x000fe40008ffe4ff */
[----:B------:R-:W-:Y:S01]  /*0a80*/  IADD3 R236, R191, 0x700, RZ ;  /* 0x00000700bfec7810 */ /* 0x000fe20007ffe0ff */
[----:B------:R-:W-:-:S03]  /*0a90*/  IMAD.WIDE.U32 R156, R238, 0x10, R166 ;  /* 0x00000010ee9c7825 */ /* 0x000fc600078e00a6 */
[----:B------:R-:W3:Y:S01]  /*0aa0*/  LDG.E.128 R152, desc[UR6][R152.64] ;  /* 0x0000000698987981 */ /* 0x000ee2000c1e1d00 */
[----:B------:R-:W-:Y:S02]  /*0ab0*/  SHF.L.U32 R212, R236, 0x4, RZ ;  /* 0x00000004ecd47819 */ /* 0x000fe400000006ff */
[----:B------:R-:W-:Y:S01]  /*0ac0*/  SHF.R.U32.HI R211, RZ, 0x1c, R236 ;  /* 0x0000001cffd37819 */ /* 0x000fe200000116ec */
[----:B------:R-:W3:Y:S01]  /*0ad0*/  LDG.E.128 R156, desc[UR6][R156.64] ;  /* 0x000000069c9c7981 */ /* 0x000ee2000c1e1d00 */
[----:B------:R-:W-:Y:S02]  /*0ae0*/  IADD3 R194, P3, R212, UR12, RZ ;  /* 0x0000000cd4c27c10 */ /* 0x000fe4000ff7e0ff */
[----:B0-----:R-:W-:Y:S02]  /*0af0*/  @P0 LEA R190, P1, R191, R160, 0x4 ;  /* 0x000000a0bfbe0211 */ /* 0x001fe400078220ff */
[----:B-1----:R-:W-:Y:S02]  /*0b00*/  @P0 LEA R192, P2, R193, R162, 0x4 ;  /* 0x000000a2c1c00211 */ /* 0x002fe400078420ff */
[----:B------:R-:W-:-:S02]  /*0b10*/  IADD3.X R195, R211, UR13, RZ, P3, !PT ;  /* 0x0000000dd3c37c10 */ /* 0x000fc40009ffe4ff */
[----:B------:R-:W-:Y:S02]  /*0b20*/  @P0 LEA.HI.X R191, R191, R161, RZ, 0x4, P1 ;  /* 0x000000a1bfbf0211 */ /* 0x000fe400008f24ff */
[----:B------:R-:W-:Y:S02]  /*0b30*/  @P0 LEA.HI.X R193, R193, R163, RZ, 0x4, P2 ;  /* 0x000000a3c1c10211 */ /* 0x000fe400010f24ff */
[----:B------:R0:W3:Y:S01]  /*0b40*/  LDG.E.128 R160, desc[UR6][R194.64] ;  /* 0x00000006c2a07981 */ /* 0x0000e2000c1e1d00 */
[----:B------:R-:W-:Y:S01]  /*0b50*/  IMAD.WIDE.U32 R166, R236, 0x10, R166 ;  /* 0x00000010eca67825 */ /* 0x000fe200078e00a6 */
[C---:B--2---:R-:W-:Y:S02]  /*0b60*/  @P0 LEA R232, P1, R196.reuse, R164, 0x4 ;  /* 0x000000a4c4e80211 */ /* 0x044fe400078220ff */
[----:B-----5:R1:W5:Y:S02]  /*0b70*/  @P0 LDG.E.128 R64, desc[UR6][R190.64] ;  /* 0x00000006be400981 */ /* 0x020364000c1e1d00 */
[----:B------:R-:W-:-:S02]  /*0b80*/  @P0 LEA.HI.X R233, R196, R165, RZ, 0x4, P1 ;  /* 0x000000a5c4e90211 */ /* 0x000fc400008f24ff */
[----:B------:R-:W2:Y:S01]  /*0b90*/  LDG.E.128 R164, desc[UR6][R166.64] ;  /* 0x00000006a6a47981 */ /* 0x000ea2000c1e1d00 */
[----:B------:R-:W1:Y:S03]  /*0ba0*/  @P0 LDC.64 R196, c[0x0][0x2c8] ;  /* 0x0000b200ffc40b82 */ /* 0x000e660000000a00 */
[----:B------:R-:W5:Y:S04]  /*0bb0*/  @P0 LDG.E.128 R72, desc[UR6][R232.64] ;  /* 0x00000006e8480981 */ /* 0x000f68000c1e1d00 */
[----:B------:R1:W5:Y:S01]  /*0bc0*/  @P0 LDG.E.128 R68, desc[UR6][R192.64] ;  /* 0x00000006c0440981 */ /* 0x000362000c1e1d00 */
[----:B0-----:R-:W0:Y:S08]  /*0bd0*/  @P0 LDC.64 R194, c[0x0][0x2c8] ;  /* 0x0000b200ffc20b82 */ /* 0x001e300000000a00 */
[----:B-1----:R-:W1:Y:S08]  /*0be0*/  @P0 LDC.64 R190, c[0x0][0x2c8] ;  /* 0x0000b200ffbe0b82 */ /* 0x002e700000000a00 */
[----:B------:R-:W1:Y:S01]  /*0bf0*/  @P0 LDC.64 R192, c[0x0][0x2c8] ;  /* 0x0000b200ffc00b82 */ /* 0x000e620000000a00 */
[----:B0-----:R-:W-:-:S04]  /*0c00*/  @P0 LEA R194, P2, R235, R194, 0x4 ;  /* 0x000000c2ebc20211 */ /* 0x001fc800078420ff */
[----:B------:R-:W-:Y:S02]  /*0c10*/  @P0 LEA.HI.X R195, R235, R195, RZ, 0x4, P2 ;  /* 0x000000c3ebc30211 */ /* 0x000fe400010f24ff */
[C---:B------:R-:W-:Y:S02]  /*0c20*/  @P0 LEA R198, P2, R236.reuse, R198, 0x4 ;  /* 0x000000c6ecc60211 */ /* 0x040fe400078420ff */
[----:B-1----:R-:W-:Y:S01]  /*0c30*/  @P0 LEA R190, P1, R239, R190, 0x4 ;  /* 0x000000beefbe0211 */ /* 0x002fe200078220ff */
[----:B------:R-:W5:Y:S01]  /*0c40*/  @P0 LDG.E.128 R84, desc[UR6][R194.64] ;  /* 0x00000006c2540981 */ /* 0x000f62000c1e1d00 */
[----:B------:R-:W-:Y:S02]  /*0c50*/  @P0 LEA.HI.X R199, R236, R199, RZ, 0x4, P2 ;  /* 0x000000c7ecc70211 */ /* 0x000fe400010f24ff */
[----:B------:R-:W-:-:S03]  /*0c60*/  ISETP.NE.AND P2, PT, RZ, UR9, PT ;  /* 0x00000009ff007c0c */ /* 0x000fc6000bf45270 */
[----:B------:R0:W5:Y:S01]  /*0c70*/  @P0 LDG.E.128 R92, desc[UR6][R198.64] ;  /* 0x00000006c65c0981 */ /* 0x000162000c1e1d00 */
[----:B------:R-:W-:Y:S02]  /*0c80*/  @P0 LEA.HI.X R191, R239, R191, RZ, 0x4, P1 ;  /* 0x000000bfefbf0211 */ /* 0x000fe400008f24ff */
[----:B------:R-:W-:Y:S02]  /*0c90*/  LOP3.LUT P4, RZ, R231, 0xff, RZ, 0xc0, !PT ;  /* 0x000000ffe7ff7812 */ /* 0x000fe4000788c0ff */
[C---:B------:R-:W-:Y:S01]  /*0ca0*/  @P0 LEA R192, P1, R237.reuse, R192, 0x4 ;  /* 0x000000c0edc00211 */ /* 0x040fe200078220ff */
[----:B------:R1:W5:Y:S03]  /*0cb0*/  @P0 LDG.E.128 R76, desc[UR6][R190.64] ;  /* 0x00000006be4c0981 */ /* 0x000366000c1e1d00 */
[----:B------:R-:W-:Y:S02]  /*0cc0*/  @P0 LEA.HI.X R193, R237, R193, RZ, 0x4, P1 ;  /* 0x000000c1edc10211 */ /* 0x000fe400008f24ff */
[----:B------:R-:W-:-:S03]  /*0cd0*/  @P0 LEA R196, P1, R238, R196, 0x4 ;  /* 0x000000c4eec40211 */ /* 0x000fc600078220ff */
[----:B------:R-:W5:Y:S01]  /*0ce0*/  @P0 LDG.E.128 R80, desc[UR6][R192.64] ;  /* 0x00000006c0500981 */ /* 0x000f62000c1e1d00 */
[----:B------:R-:W-:-:S05]  /*0cf0*/  @P0 LEA.HI.X R197, R238, R197, RZ, 0x4, P1 ;  /* 0x000000c5eec50211 */ /* 0x000fca00008f24ff */
[----:B------:R1:W5:Y:S01]  /*0d00*/  @P0 LDG.E.128 R88, desc[UR6][R196.64] ;  /* 0x00000006c4580981 */ /* 0x000362000c1e1d00 */
[----:B----4-:R-:W-:-:S05]  /*0d10*/  FSEL R240, R234, RZ, !P2 ;  /* 0x000000ffeaf07208 */ /* 0x010fca0005000000 */
[----:B------:R-:W-:-:S04]  /*0d20*/  FADD.FTZ R233, -R240, R104 ;  /* 0x00000068f0e97221 */ /* 0x000fc80000010100 */
[----:B0-----:R-:W-:Y:S01]  /*0d30*/  FMUL.FTZ R198, R218, R233 ;  /* 0x000000e9dac67220 */ /* 0x001fe20000410000 */
[----:B------:R-:W-:Y:S01]  /*0d40*/  FADD.FTZ R105, -R240, R105 ;  /* 0x00000069f0697221 */ /* 0x000fe20000010100 */
[C---:B------:R-:W-:Y:S02]  /*0d50*/  FADD.FTZ R210, R108.reuse, R210 ;  /* 0x000000d26cd27221 */ /* 0x040fe40000010000 */
[----:B------:R-:W-:Y:S01]  /*0d60*/  FFMA.FTZ R214, R108, R198, R214 ;  /* 0x000000c66cd67223 */ /* 0x000fe200000100d6 */
[----:B------:R-:W-:Y:S01]  /*0d70*/  FMUL.FTZ R233, R60, R108 ;  /* 0x0000006c3ce97220 */ /* 0x000fe20000410000 */
[----:B------:R-:W-:Y:S01]  /*0d80*/  MOV R108, R240 ;  /* 0x000000f0006c7202 */ /* 0x000fe20000000f00 */
[----:B------:R-:W-:Y:S01]  /*0d90*/  FMUL.FTZ R199, R218, R105 ;  /* 0x00000069dac77220 */ /* 0x000fe20000410000 */
[----:B------:R-:W-:-:S03]  /*0da0*/  FADD.FTZ R107, -R240, R107 ;  /* 0x0000006bf06b7221 */ /* 0x000fc60000010100 */
[----:B---3--:R-:W-:-:S04]  /*0db0*/  FADD.FTZ R105, -R108, R120 ;  /* 0x000000786c697221 */ /* 0x008fc80000010100 */
[----:B------:R-:W-:Y:S01]  /*0dc0*/  FMUL.FTZ R236, R218, R105 ;  /* 0x00000069daec7220 */ /* 0x000fe20000410000 */
[----:B------:R-:W-:Y:S01]  /*0dd0*/  FADD.FTZ R105, -R108, R128 ;  /* 0x000000806c697221 */ /* 0x000fe20000010100 */
[----:B------:R-:W-:Y:S01]  /*0de0*/  FMUL.FTZ R235, R61, R109 ;  /* 0x0000006d3deb7220 */ /* 0x000fe20000410000 */
[C---:B------:R-:W-:Y:S02]  /*0df0*/  FMUL.FTZ R234, R218.reuse, R107 ;  /* 0x0000006bdaea7220 */ /* 0x040fe40000410000 */
[----:B------:R-:W-:Y:S01]  /*0e00*/  FMUL.FTZ R246, R218, R105 ;  /* 0x00000069daf67220 */ /* 0x000fe20000410000 */
[----:B------:R-:W-:Y:S01]  /*0e10*/  FADD.FTZ R104, RZ, R233 ;  /* 0x000000e9ff687221 */ /* 0x000fe20000010000 */
[C---:B------:R-:W-:Y:S01]  /*0e20*/  FADD.FTZ R107, -R108.reuse, R130 ;  /* 0x000000826c6b7221 */ /* 0x040fe20000010100 */
[----:B------:R-:W-:Y:S01]  /*0e30*/  FADD.FTZ R105, -R108, R136 ;  /* 0x000000886c697221 */ /* 0x000fe20000010100 */
[----:B------:R-:W-:Y:S01]  /*0e40*/  FADD.FTZ R231, -R240, R106 ;  /* 0x0000006af0e77221 */ /* 0x000fe20000010100 */
[C---:B------:R-:W-:Y:S01]  /*0e50*/  FADD.FTZ R2, R132.reuse, R2 ;  /* 0x0000000284027221 */ /* 0x040fe20000010000 */
[----:B------:R-:W-:Y:S01]  /*0e60*/  FFMA.FTZ R168, R132, R246, R168 ;  /* 0x000000f684a87223 */ /* 0x000fe200000100a8 */
[----:B------:R-:W-:Y:S01]  /*0e70*/  FMUL.FTZ R136, R218, R105 ;  /* 0x00000069da887220 */ /* 0x000fe20000410000 */
[----:B------:R-:W-:Y:S01]  /*0e80*/  FMUL.FTZ R248, R48, R132 ;  /* 0x0000008430f87220 */ /* 0x000fe20000410000 */
[----:B------:R-:W-:Y:S01]  /*0e90*/  FADD.FTZ R105, -R108, R139 ;  /* 0x0000008b6c697221 */ /* 0x000fe20000010100 */
[----:B------:R-:W-:Y:S01]  /*0ea0*/  FADD.FTZ R106, R104, R235 ;  /* 0x000000eb686a7221 */ /* 0x000fe20000010000 */
[----:B------:R-:W-:Y:S01]  /*0eb0*/  FMUL.FTZ R132, R218, R107 ;  /* 0x0000006bda847220 */ /* 0x000fe20000410000 */
[----:B------:R-:W-:Y:S01]  /*0ec0*/  FFMA.FTZ R104, R198, R233, RZ ;  /* 0x000000e9c6687223 */ /* 0x000fe200000100ff */
[----:B------:R-:W-:Y:S01]  /*0ed0*/  FADD.FTZ R107, -R108, R138 ;  /* 0x0000008a6c6b7221 */ /* 0x000fe20000010100 */
[----:B------:R-:W-:Y:S01]  /*0ee0*/  FMUL.FTZ R237, R62, R110 ;  /* 0x0000006e3eed7220 */ /* 0x000fe20000410000 */
[C---:B------:R-:W-:Y:S01]  /*0ef0*/  FMUL.FTZ R250, R218.reuse, R105 ;  /* 0x00000069dafa7220 */ /* 0x040fe20000410000 */
[C---:B------:R-:W-:Y:S01]  /*0f00*/  FMUL.FTZ R232, R218.reuse, R231 ;  /* 0x000000e7dae87220 */ /* 0x040fe20000410000 */
[----:B------:R-:W-:Y:S01]  /*0f10*/  FFMA.FTZ R105, R199, R235, R104 ;  /* 0x000000ebc7697223 */ /* 0x000fe20000010068 */
[----:B------:R-:W-:Y:S01]  /*0f20*/  FMUL.FTZ R139, R218, R107 ;  /* 0x0000006bda8b7220 */ /* 0x000fe20000410000 */
[----:B------:R-:W-:Y:S01]  /*0f30*/  FADD.FTZ R107, -R108, R144 ;  /* 0x000000906c6b7221 */ /* 0x000fe20000010100 */
[----:B------:R-:W-:Y:S01]  /*0f40*/  FMUL.FTZ R241, R63, R111 ;  /* 0x0000006f3ff17220 */ /* 0x000fe20000410000 */
[----:B------:R-:W-:Y:S01]  /*0f50*/  FADD.FTZ R106, R106, R237 ;  /* 0x000000ed6a6a7221 */ /* 0x000fe20000010000 */
[----:B-1----:R-:W-:Y:S01]  /*0f60*/  FADD.FTZ R191, -R108, R112 ;  /* 0x000000706cbf7221 */ /* 0x002fe20000010100 */
[----:B------:R-:W-:Y:S01]  /*0f70*/  FFMA.FTZ R105, R232, R237, R105 ;  /* 0x000000ede8697223 */ /* 0x000fe20000010069 */
[----:B------:R-:W-:Y:S01]  /*0f80*/  FMUL.FTZ R144, R218, R107 ;  /* 0x0000006bda907220 */ /* 0x000fe20000410000 */
        /* <DEDUP_REMOVED lines=21> */
[C---:B------:R-:W-:Y:S01]  /*10e0*/  FADD.FTZ R121, -R108.reuse, R121 ;  /* 0x000000796c797221 */ /* 0x040fe20000010100 */
        /* <DEDUP_REMOVED lines=15> */
[----:B------:R-:W-:Y:S01]  /*11e0*/  FADD.FTZ R129, -R108, R129 ;  /* 0x000000816c817221 */ /* 0x000fe20000010100 */
[----:B------:R-:W-:-:S02]  /*11f0*/  FADD.FTZ R107, R106, R245 ;  /* 0x000000f56a6b7221 */ /* 0x000fc40000010000 */
        /* <DEDUP_REMOVED lines=32> */
[C---:B------:R-:W-:Y:S01]  /*1400*/  FADD.FTZ R183, R143.reuse, R183 ;  /* 0x000000b78fb77221 */ /* 0x040fe20000010000 */
[----:B------:R-:W-:Y:S01]  /*1410*/  FFMA.FTZ R27, R143, R250, R27 ;  /* 0x000000fa8f1b7223 */ /* 0x000fe2000001001b */
[C---:B------:R-:W-:Y:S01]  /*1420*/  FADD.FTZ R145, -R108.reuse, R145 ;  /* 0x000000916c917221 */ /* 0x040fe20000010100 */
[----:B------:R-:W-:Y:S01]  /*1430*/  FMUL.FTZ R143, R47, R143 ;  /* 0x0000008f2f8f7220 */ /* 0x000fe20000410000 */
[----:B------:R-:W-:Y:S01]  /*1440*/  FADD.FTZ R104, R105, R252 ;  /* 0x000000fc69687221 */ /* 0x000fe20000010000 */
[----:B------:R-:W-:Y:S01]  /*1450*/  FFMA.FTZ R105, R139, R252, R106 ;  /* 0x000000fc8b697223 */ /* 0x000fe2000001006a */
[C---:B------:R-:W-:Y:S01]  /*1460*/  FADD.FTZ R181, R141.reuse, R181 ;  /* 0x000000b58db57221 */ /* 0x040fe20000010000 */
        /* <DEDUP_REMOVED lines=67> */
[----:B------:R-:W-:Y:S01]  /*18a0*/  FADD.FTZ R125, -R108, R162 ;  /* 0x000000a26c7d7221 */ /* 0x000fe20000010100 */
[C---:B--2---:R-:W-:Y:S01]  /*18b0*/  FADD.FTZ R204, R164.reuse, R204 ;  /* 0x000000cca4cc7221 */ /* 0x044fe20000010000 */
        /* <DEDUP_REMOVED lines=16> */
[----:B------:R-:W-:Y:S01]  /*19c0*/  IADD3 R215, R215, UR10, RZ ;  /* 0x0000000ad7d77c10 */ /* 0x000fe2000fffe0ff */
[----:B------:R-:W-:Y:S01]  /*19d0*/  FFMA.FTZ R106, R123, R165, R106 ;  /* 0x000000a57b6a7223 */ /* 0x000fe2000001006a */
[C---:B------:R-:W-:Y:S01]  /*19e0*/  FADD.FTZ R5, R127.reuse, R5 ;  /* 0x000000057f057221 */ /* 0x040fe20000010000 */
[----:B------:R-:W-:Y:S01]  /*19f0*/  FFMA.FTZ R171, R127, R242, R171 ;  /* 0x000000f27fab7223 */ /* 0x000fe200000100ab */
[----:B------:R-:W-:Y:S01]  /*1a00*/  FADD.FTZ R104, R105, R166 ;  /* 0x000000a669687221 */ /* 0x000fe20000010000 */
[----:B------:R-:W-:Y:S01]  /*1a10*/  UMOV UR4, 0xffffffff ;  /* 0xffffffff00047882 */ /* 0x000fe20000000000 */
[----:B------:R-:W-:Y:S01]  /*1a20*/  ISETP.GE.AND P3, PT, R215, UR11, PT ;  /* 0x0000000bd7007c0c */ /* 0x000fe2000bf66270 */
[----:B------:R-:W-:Y:S01]  /*1a30*/  FMUL.FTZ R127, R35, R167 ;  /* 0x000000a7237f7220 */ /* 0x000fe20000410000 */
[----:B------:R-:W-:Y:S01]  /*1a40*/  FMUL.FTZ R128, R218, R163 ;  /* 0x000000a3da807220 */ /* 0x000fe20000410000 */
        /* <DEDUP_REMOVED lines=39> */
.L_x_3234:
[----:B01----:R-:W-:Y:S01]  /*1cc0*/  FADD.FTZ R104, R104, R107 ;  /* 0x0000006b68687221 */ /* 0x003fe20000010000 */
[----:B--2---:R-:W-:Y:S01]  /*1cd0*/  FADD.FTZ R105, R105, R106 ;  /* 0x0000006a69697221 */ /* 0x004fe20000010000 */
        /* <DEDUP_REMOVED lines=10> */
.L_x_3214:
[----:B------:R-:W-:Y:S05]  /*1d80*/  WARPSYNC.ALL ;  /* 0x0000000000007948 */ /* 0x000fea0003800000 */
[----:B------:R-:W1:Y:S08]  /*1d90*/  S2UR UR5, SR_CgaCtaId ;  /* 0x00000000000579c3 */ /* 0x000e700000008800 */
[----:B------:R-:W-:Y:S01]  /*1da0*/  BAR.SYNC.DEFER_BLOCKING 0x0 ;  /* 0x0000000000007b1d */ /* 0x000fe20000010000 */
[----:B0-----:R-:W-:-:S02]  /*1db0*/  SHF.R.U32.HI R104, RZ, 0x5, R0 ;  /* 0x00000005ff687819 */ /* 0x001fc40000011600 */
[----:B------:R-:W-:Y:S02]  /*1dc0*/  ISETP.NE.U32.AND P1, PT, RZ, UR22, PT ;  /* 0x00000016ff007c0c */ /* 0x000fe4000bf25070 */
[----:B------:R-:W-:Y:S01]  /*1dd0*/  LOP3.LUT R104, R104, 0x7fffff8, RZ, 0xc0, !PT ;  /* 0x07fffff868687812 */ /* 0x000fe200078ec0ff */
[----:B------:R-:W-:Y:S01]  /*1de0*/  UMOV UR4, 0x400 ;  /* 0x0000040000047882 */ /* 0x000fe20000000000 */
[----:B------:R-:W-:Y:S02]  /*1df0*/  ISETP.NE.AND.EX P1, PT, RZ, UR23, PT, P1 ;  /* 0x00000017ff007c0c */ /* 0x000fe4000bf25310 */
[----:B------:R-:W-:Y:S01]  /*1e00*/  @!P4 IADD3 R104, R104, 0x8, RZ ;  /* 0x000000086868c810 */ /* 0x000fe20007ffe0ff */
[----:B-1----:R-:W-:-:S06]  /*1e10*/  ULEA UR4, UR5, UR4, 0x18 ;  /* 0x0000000405047291 */ /* 0x002fcc000f8ec03f */
        /* <DEDUP_REMOVED lines=52> */
.L_x_3215:
        /* <DEDUP_REMOVED lines=19> */
.L_x_3216:
[C---:B------:R-:W-:Y:S01]  /*2290*/  IADD3 R162, P4, R226.reuse, UR20, RZ ;  /* 0x00000014e2a27c10 */ /* 0x040fe2000ff9e0ff */
[-CC-:B01----:R-:W-:Y:S01]  /*22a0*/  FFMA.FTZ R104, R193, R131.reuse, R130.reuse ;  /* 0x00000083c1687223 */ /* 0x183fe20000010082 */
[-CC-:B------:R-:W-:Y:S01]  /*22b0*/  FFMA.FTZ R105, R191, R131.reuse, R130.reuse ;  /* 0x00000083bf697223 */ /* 0x180fe20000010082 */
[-C--:B------:R-:W-:Y:S01]  /*22c0*/  FFMA.FTZ R106, R195, R131.reuse, R130 ;  /* 0x00000083c36a7223 */ /* 0x080fe20000010082 */
[----:B------:R-:W-:Y:S01]  /*22d0*/  IADD3.X R163, R225, UR21, RZ, P4, !PT ;  /* 0x00000015e1a37c10 */ /* 0x000fe2000a7fe4ff */
[----:B------:R-:W-:Y:S01]  /*22e0*/  FADD.FTZ R197, R197, -R104 ;  /* 0x80000068c5c57221 */ /* 0x000fe20000010000 */
[----:B------:R-:W-:Y:S01]  /*22f0*/  @P3 IADD3 R146, P4, R226, UR18, RZ ;  /* 0x00000012e2923c10 */ /* 0x000fe2000ff9e0ff */
[-CC-:B------:R-:W-:Y:S01]  /*2300*/  FFMA.FTZ R104, R247, R131.reuse, R130.reuse ;  /* 0x00000083f7687223 */ /* 0x180fe20000010082 */
[-C--:B------:R-:W-:Y:S01]  /*2310*/  FFMA.FTZ R107, R192, R131.reuse, R130 ;  /* 0x00000083c06b7223 */ /* 0x080fe20000010082 */
[----:B------:R-:W-:Y:S01]  /*2320*/  FADD.FTZ R105, R194, -R105 ;  /* 0x80000069c2697221 */ /* 0x000fe20000010000 */
[----:B------:R-:W-:Y:S01]  /*2330*/  @P3 IADD3.X R147, R225, UR19, RZ, P4, !PT ;  /* 0x00000013e1933c10 */ /* 0x000fe2000a7fe4ff */
[----:B------:R-:W-:Y:S01]  /*2340*/  FADD.FTZ R249, R249, -R104 ;  /* 0x80000068f9f97221 */ /* 0x000fe20000010000 */
[----:B------:R-:W-:Y:S01]  /*2350*/  IADD3 R116, P4, R224, UR20, RZ ;  /* 0x00000014e0747c10 */ /* 0x000fe2000ff9e0ff */
[-C--:B------:R-:W-:Y:S01]  /*2360*/  FFMA.FTZ R104, R133, R131.reuse, R130 ;  /* 0x0000008385687223 */ /* 0x080fe20000010082 */
[----:B------:R-:W-:Y:S01]  /*2370*/  FADD.FTZ R231, R231, -R106 ;  /* 0x8000006ae7e77221 */ /* 0x000fe20000010000 */
[-CC-:B------:R-:W-:Y:S01]  /*2380*/  FFMA.FTZ R191, R132, R131.reuse, R130.reuse ;  /* 0x0000008384bf7223 */ /* 0x180fe20000010082 */
[----:B------:R-:W-:Y:S01]  /*2390*/  IADD3.X R117, R223, UR21, RZ, P4, !PT ;  /* 0x00000015df757c10 */ /* 0x000fe2000a7fe4ff */
[----:B------:R-:W-:Y:S01]  /*23a0*/  FADD.FTZ R107, R196, -R107 ;  /* 0x8000006bc46b7221 */ /* 0x000fe20000010000 */
[----:B------:R-:W-:Y:S01]  /*23b0*/  @P3 IADD3 R118, P4, R224, UR18, RZ ;  /* 0x00000012e0763c10 */ /* 0x000fe2000ff9e0ff */
[-CC-:B------:R-:W-:Y:S01]  /*23c0*/  FFMA.FTZ R109, R136, R131.reuse, R130.reuse ;  /* 0x00000083886d7223 */ /* 0x180fe20000010082 */
[----:B------:R-:W-:Y:S01]  /*23d0*/  FFMA.FTZ R106, R137, R131, R130 ;  /* 0x00000083896a7223 */ /* 0x000fe20000010082 */
[----:B------:R-:W-:Y:S01]  /*23e0*/  FADD.FTZ R193, R135, -R104 ;  /* 0x8000006887c17221 */ /* 0x000fe20000010000 */
[----:B------:R-:W-:Y:S01]  /*23f0*/  @P3 IADD3.X R119, R223, UR19, RZ, P4, !PT ;  /* 0x00000013df773c10 */ /* 0x000fe2000a7fe4ff */
[----:B------:R-:W-:Y:S01]  /*2400*/  FMUL.FTZ R104, R218, R105 ;  /* 0x00000069da687220 */ /* 0x000fe20000410000 */
[----:B------:R-:W-:Y:S01]  /*2410*/  IADD3 R154, P4, R222, UR20, RZ ;  /* 0x00000014de9a7c10 */ /* 0x000fe2000ff9e0ff */
[----:B------:R-:W-:Y:S01]  /*2420*/  FADD.FTZ R135, R140, -R109 ;  /* 0x8000006d8c877221 */ /* 0x000fe20000010000 */
[----:B------:R-:W-:Y:S01]  /*2430*/  FADD.FTZ R251, R251, -R106 ;  /* 0x8000006afbfb7221 */ /* 0x000fe20000010000 */
[----:B------:R-:W-:Y:S01]  /*2440*/  FMUL.FTZ R105, R218, R107 ;  /* 0x0000006bda697220 */ /* 0x000fe20000410000 */
        /* <DEDUP_REMOVED lines=10> */
[-CC-:B------:R-:W-:Y:S01]  /*24f0*/  FFMA.FTZ R250, R250, R131.reuse, R130.reuse ;  /* 0x00000083fafa7223 */ /* 0x180fe20000010082 */
[----:B------:R-:W-:Y:S01]  /*2500*/  FFMA.FTZ R109, R144, R131, R130 ;  /* 0x00000083906d7223 */ /* 0x000fe20000010082 */
        /* <DEDUP_REMOVED lines=28> */
.L_x_3217:
        /* <DEDUP_REMOVED lines=30> */
.L_x_3218:
        /* <DEDUP_REMOVED lines=26> */
.L_x_3219:
        /* <DEDUP_REMOVED lines=18> */
.L_x_3220:
[----:B01----:R-:W-:Y:S01]  /*2b70*/  SEL R112, R116, R100, P5 ;  /* 0x0000006474707207 */ /* 0x003fe20002800000 */
[----:B------:R0:W-:Y:S01]  /*2b80*/  STG.E.128 desc[UR6][R154.64], R116 ;  /* 0x000000749a007986 */ /* 0x0001e2000c101d06 */
[----:B------:R-:W-:Y:S01]  /*2b90*/  SEL R113, R117, R101, P5 ;  /* 0x0000006575717207 */ /* 0x000fe20002800000 */
[----:B--2---:R-:W-:Y:S01]  /*2ba0*/  FMUL.FTZ R104, R218, R148 ;  /* 0x00000094da687220 */ /* 0x004fe20000410000 */
        /* <DEDUP_REMOVED lines=22> */
.L_x_3221:
[----:B------:R2:W-:Y:S01]  /*2d10*/  STG.E.128 desc[UR6][R160.64], R104 ;  /* 0x00000068a0007986 */ /* 0x0005e2000c101d06 */
[-CC-:B------:R-:W-:Y:S01]  /*2d20*/  FFMA.FTZ R121, R121, R131.reuse, R130.reuse ;  /* 0x0000008379797223 */ /* 0x180fe20000010082 */
[-CC-:B------:R-:W-:Y:S01]  /*2d30*/  FFMA.FTZ R124, R124, R131.reuse, R130.reuse ;  /* 0x000000837c7c7223 */ /* 0x180fe20000010082 */
[-CC-:B01----:R-:W-:Y:S01]  /*2d40*/  FFMA.FTZ R113, R126, R131.reuse, R130.reuse ;  /* 0x000000837e717223 */ /* 0x183fe20000010082 */
        /* <DEDUP_REMOVED lines=22> */
.L_x_3222:
        /* <DEDUP_REMOVED lines=18> */
[----:B------:R-:W-:Y:S02]  /*2fd0*/  @P3 IADD3.X R119, R216, UR19, RZ, P1, !PT ;  /* 0x00000013d8773c10 */ /* 0x000fe40008ffe4ff */
[----:B------:R-:W-:Y:S02]  /*2fe0*/  @P2 IADD3 R120, P1, R212, UR16, RZ ;  /* 0x00000010d4782c10 */ /* 0x000fe4000ff3e0ff */
        /* <DEDUP_REMOVED lines=73> */
.L_x_3212:
        /* <DEDUP_REMOVED lines=27> */
.L_x_3213:
[----:B------:R-:W-:Y:S01]  /*3630*/  HFMA2.MMA R114, -RZ, RZ, 0, 9.5367431640625e-07 ;  /* 0x00000010ff727435 */ /* 0x000fe200000001ff */
[----:B------:R-:W-:Y:S02]  /*3640*/  MOV R115, R104 ;  /* 0x0000006800737202 */ /* 0x000fe40000000f00 */
[----:B------:R-:W-:Y:S02]  /*3650*/  MOV R117, 0x1f ;  /* 0x0000001f00757802 */ /* 0x000fe40000000f00 */
[----:B------:R-:W-:-:S07]  /*3660*/  MOV R112, 0xffffffff ;  /* 0xffffffff00707802 */ /* 0x000fce0000000f00 */
[----:B-----5:R-:W-:Y:S05]  /*3670*/  WARPSYNC.COLLECTIVE R112, `(.L_x_3224) ;  /* 0x0000000070087348 */ /* 0x020fea0003c00000 */
[----:B------:R0:W1:Y:S02]  /*3680*/  SHFL.DOWN P3, R113, R115, R114, R117 ;  /* 0x0800007273717389 */ /* 0x0000640000060075 */
[----:B01---5:R-:W-:Y:S01]  /*3690*/  ENDCOLLECTIVE ;  /* 0x000000000000791b */ /* 0x023fe20003800000 */
.L_x_3224:
[----:B------:R-:W-:Y:S02]  /*36a0*/  MOV R115, R105 ;  /* 0x0000006900737202 */ /* 0x000fe40000000f00 */
[----:B------:R-:W-:-:S07]  /*36b0*/  MOV R107, R113 ;  /* 0x00000071006b7202 */ /* 0x000fce0000000f00 */
[----:B------:R-:W-:Y:S05]  /*36c0*/  WARPSYNC.COLLECTIVE R112, `(.L_x_3225) ;  /* 0x0000000070087348 */ /* 0x000fea0003c00000 */
[----:B------:R0:W1:Y:S02]  /*36d0*/  SHFL.DOWN P3, R113, R115, R114, R117 ;  /* 0x0800007273717389 */ /* 0x0000640000060075 */
[----:B01----:R-:W-:Y:S01]  /*36e0*/  ENDCOLLECTIVE ;  /* 0x000000000000791b */ /* 0x003fe20003800000 */
.L_x_3225:
[----:B------:R-:W-:Y:S01]  /*36f0*/  FADD.FTZ R107, R104, R107 ;  /* 0x0000006b686b7221 */ /* 0x000fe20000010000 */
[----:B------:R-:W-:-:S04]  /*3700*/  HFMA2.MMA R114, -RZ, RZ, 0, 4.76837158203125e-07 ;  /* 0x00000008ff727435 */ /* 0x000fc800000001ff */
[----:B------:R-:W-:Y:S02]  /*3710*/  MOV R115, R107 ;  /* 0x0000006b00737202 */ /* 0x000fe40000000f00 */
[----:B------:R-:W-:-:S07]  /*3720*/  MOV R106, R113 ;  /* 0x00000071006a7202 */ /* 0x000fce0000000f00 */
[----:B------:R-:W-:Y:S05]  /*3730*/  WARPSYNC.COLLECTIVE R112, `(.L_x_3226) ;  /* 0x0000000070087348 */ /* 0x000fea0003c00000 */
[----:B------:R0:W1:Y:S02]  /*3740*/  SHFL.DOWN P3, R113, R115, R114, R117 ;  /* 0x0800007273717389 */ /* 0x0000640000060075 */
[----:B01----:R-:W-:Y:S01]  /*3750*/  ENDCOLLECTIVE ;  /* 0x000000000000791b */ /* 0x003fe20003800000 */
.L_x_3226:
[----:B------:R-:W-:-:S05]  /*3760*/  FADD.FTZ R106, R105, R106 ;  /* 0x0000006a696a7221 */ /* 0x000fca0000010000 */
[----:B------:R-:W-:Y:S02]  /*3770*/  MOV R115, R106 ;  /* 0x0000006a00737202 */ /* 0x000fe40000000f00 */
[----:B------:R-:W-:-:S07]  /*3780*/  MOV R108, R113 ;  /* 0x00000071006c7202 */ /* 0x000fce0000000f00 */
[----:B------:R-:W-:Y:S05]  /*3790*/  WARPSYNC.COLLECTIVE R112, `(.L_x_3227) ;  /* 0x0000000070087348 */ /* 0x000fea0003c00000 */
[----:B------:R0:W1:Y:S02]  /*37a0*/  SHFL.DOWN P3, R113, R115, R114, R117 ;  /* 0x0800007273717389 */ /* 0x0000640000060075 */
[----:B01----:R-:W-:Y:S01]  /*37b0*/  ENDCOLLECTIVE ;  /* 0x000000000000791b */ /* 0x003fe20003800000 */
.L_x_3227:
[----:B------:R-:W-:Y:S01]  /*37c0*/  FADD.FTZ R108, R107, R108 ;  /* 0x0000006c6b6c7221 */ /* 0x000fe20000010000 */
[----:B------:R-:W-:-:S04]  /*37d0*/  HFMA2.MMA R114, -RZ, RZ, 0, 2.384185791015625e-07 ;  /* 0x00000004ff727435 */ /* 0x000fc800000001ff */
[----:B------:R-:W-:Y:S02]  /*37e0*/  MOV R115, R108 ;  /* 0x0000006c00737202 */ /* 0x000fe40000000f00 */
[----:B------:R-:W-:-:S07]  /*37f0*/  MOV R109, R113 ;  /* 0x00000071006d7202 */ /* 0x000fce0000000f00 */
[----:B------:R-:W-:Y:S05]  /*3800*/  WARPSYNC.COLLECTIVE R112, `(.L_x_3228) ;  /* 0x0000000070087348 */ /* 0x000fea0003c00000 */
[----:B------:R0:W1:Y:S02]  /*3810*/  SHFL.DOWN P3, R113, R115, R114, R117 ;  /* 0x0800007273717389 */ /* 0x0000640000060075 */
[----:B01----:R-:W-:Y:S01]  /*3820*/  ENDCOLLECTIVE ;  /* 0x000000000000791b */ /* 0x003fe20003800000 */
.L_x_3228:
[----:B------:R-:W-:-:S05]  /*3830*/  FADD.FTZ R109, R106, R109 ;  /* 0x0000006d6a6d7221 */ /* 0x000fca0000010000 */
[----:B------:R-:W-:Y:S02]  /*3840*/  MOV R115, R109 ;  /* 0x0000006d00737202 */ /* 0x000fe40000000f00 */
[----:B------:R-:W-:-:S07]  /*3850*/  MOV R111, R113 ;  /* 0x00000071006f7202 */ /* 0x000fce0000000f00 */
[----:B------:R-:W-:Y:S05]  /*3860*/  WARPSYNC.COLLECTIVE R112, `(.L_x_3229) ;  /* 0x0000000070087348 */ /* 0x000fea0003c00000 */
[----:B------:R0:W1:Y:S02]  /*3870*/  SHFL.DOWN P3, R113, R115, R114, R117 ;  /* 0x0800007273717389 */ /* 0x0000640000060075 */
[----:B01----:R-:W-:Y:S01]  /*3880*/  ENDCOLLECTIVE ;  /* 0x000000000000791b */ /* 0x003fe20003800000 */
.L_x_3229:
[----:B------:R-:W-:Y:S01]  /*3890*/  FADD.FTZ R111, R108, R111 ;  /* 0x0000006f6c6f7221 */ /* 0x000fe20000010000 */
[----:B------:R-:W-:-:S04]  /*38a0*/  HFMA2.MMA R114, -RZ, RZ, 0, 1.1920928955078125e-07 ;  /* 0x00000002ff727435 */ /* 0x000fc800000001ff */
[----:B------:R-:W-:Y:S02]  /*38b0*/  MOV R115, R111 ;  /* 0x0000006f00737202 */ /* 0x000fe40000000f00 */
[----:B------:R-:W-:-:S07]  /*38c0*/  MOV R110, R113 ;  /* 0x00000071006e7202 */ /* 0x000fce0000000f00 */
[----:B------:R-:W-:Y:S05]  /*38d0*/  WARPSYNC.COLLECTIVE R112, `(.L_x_3230) ;  /* 0x0000000070087348 */ /* 0x000fea0003c00000 */
[----:B------:R0:W1:Y:S02]  /*38e0*/  SHFL.DOWN P3, R113, R115, R114, R117 ;  /* 0x0800007273717389 */ /* 0x0000640000060075 */
[----:B01----:R-:W-:Y:S01]  /*38f0*/  ENDCOLLECTIVE ;  /* 0x000000000000791b */ /* 0x003fe20003800000 */
.L_x_3230:
[----:B------:R-:W-:-:S05]  /*3900*/  FADD.FTZ R110, R109, R110 ;  /* 0x0000006e6d6e7221 */ /* 0x000fca0000010000 */
[----:B------:R-:W-:Y:S02]  /*3910*/  MOV R115, R110 ;  /* 0x0000006e00737202 */ /* 0x000fe40000000f00 */
[----:B------:R-:W-:-:S07]  /*3920*/  MOV R104, R113 ;  /* 0x0000007100687202 */ /* 0x000fce0000000f00 */
[----:B------:R-:W-:Y:S05]  /*3930*/  WARPSYNC.COLLECTIVE R112, `(.L_x_3231) ;  /* 0x0000000070087348 */ /* 0x000fea0003c00000 */
[----:B------:R0:W1:Y:S02]  /*3940*/  SHFL.DOWN P3, R113, R115, R114, R117 ;  /* 0x0800007273717389 */ /* 0x0000640000060075 */
[----:B01----:R-:W-:Y:S01]  /*3950*/  ENDCOLLECTIVE ;  /* 0x000000000000791b */ /* 0x003fe20003800000 */
.L_x_3231:
[----:B------:R-:W-:Y:S01]  /*3960*/  FADD.FTZ R104, R111, R104 ;  /* 0x000000686f687221 */ /* 0x000fe20000010000 */
[----:B------:R-:W-:-:S04]  /*3970*/  HFMA2.MMA R114, -RZ, RZ, 0, 5.9604644775390625e-08 ;  /* 0x00000001ff727435 */ /* 0x000fc800000001ff */
[----:B------:R-:W-:Y:S02]  /*3980*/  MOV R115, R104 ;  /* 0x0000006800737202 */ /* 0x000fe40000000f00 */
[----:B------:R-:W-:-:S07]  /*3990*/  MOV R105, R113 ;  /* 0x0000007100697202 */ /* 0x000fce0000000f00 */
[----:B------:R-:W-:Y:S05]  /*39a0*/  WARPSYNC.COLLECTIVE R112, `(.L_x_3232) ;  /* 0x0000000070087348 */ /* 0x000fea0003c00000 */
[----:B------:R0:W1:Y:S02]  /*39b0*/  SHFL.DOWN P3, R113, R115, R114, R117 ;  /* 0x0800007273717389 */ /* 0x0000640000060075 */
[----:B01----:R-:W-:Y:S01]  /*39c0*/  ENDCOLLECTIVE ;  /* 0x000000000000791b */ /* 0x003fe20003800000 */
.L_x_3232:
[----:B------:R-:W-:-:S05]  /*39d0*/  FADD.FTZ R105, R110, R105 ;  /* 0x000000696e697221 */ /* 0x000fca0000010000 */
[----:B------:R-:W-:Y:S02]  /*39e0*/  MOV R115, R105 ;  /* 0x0000006900737202 */ /* 0x000fe40000000f00 */
[----:B------:R-:W-:-:S07]  /*39f0*/  MOV R107, R113 ;  /* 0x00000071006b7202 */ /* 0x000fce0000000f00 */
[----:B------:R-:W-:Y:S05]  /*3a00*/  WARPSYNC.COLLECTIVE R112, `(.L_x_3233) ;  /* 0x0000000070087348 */ /* 0x000fea0003c00000 */
[----:B------:R0:W1:Y:S02]  /*3a10*/  SHFL.DOWN P3, R113, R115, R114, R117 ;  /* 0x0800007273717389 */ /* 0x0000640000060075 */
[----:B01----:R-:W-:Y:S01]  /*3a20*/  ENDCOLLECTIVE ;  /* 0x000000000000791b */ /* 0x003fe20003800000 */
.L_x_3233:
[----:B------:R-:W-:Y:S01]  /*3a30*/  MOV R106, R113 ;  /* 0x00000071006a7202 */ /* 0x000fe20000000f00 */
[----:B------:R-:W-:Y:S06]  /*3a40*/  BRA `(.L_x_3234) ;  /* 0xffffffe0009c7947 */ /* 0x000fec000383ffff */
.L_x_3235:
        /* <DEDUP_REMOVED lines=11> */
.L_x_3617:


//--------------------- .text._ZN10layer_norm31ln_parallel_residual_bwd_kernelINS_13Kernel_traitsIfffffjLj8192ELj1ELj1ELj8ELj16ENS_18Kernel_traits_baseILj8192EfffffjLj256EEEEELb1ELb0ELb0EEEvNS_9BwdParamsE --------------------------
	.section	.text._ZN10layer_norm31ln_parallel_residual_bwd_kernelINS_13Kernel_traitsIfffffjLj8192ELj1ELj1ELj8ELj16ENS_18Kernel_traits_baseILj8192EfffffjLj256EEEEELb1ELb0ELb0EEEvNS_9BwdParamsE,"ax",@progbits
	.align	128
        .global         _ZN10layer_norm31ln_parallel_residual_bwd_kernelINS_13Kernel_traitsIfffffjLj8192ELj1ELj1ELj8ELj16ENS_18Kernel_traits_baseILj8192EfffffjLj256EEEEELb1ELb0ELb0EEEvNS_9BwdParamsE
        .type           _ZN10layer_norm31ln_parallel_residual_bwd_kernelINS_13Kernel_traitsIfffffjLj8192ELj1ELj1ELj8ELj16ENS_18Kernel_traits_baseILj8192EfffffjLj256EEEEELb1ELb0ELb0EEEvNS_9BwdParamsE,@function
        .size           _ZN10layer_norm31ln_parallel_residual_bwd_kernelINS_13Kernel_traitsIfffffjLj8192ELj1ELj1ELj8ELj16ENS_18Kernel_traits_baseILj8192EfffffjLj256EEEEELb1ELb0ELb0EEEvNS_9BwdParamsE,(.L_x_3618 - _ZN10layer_norm31ln_parallel_residual_bwd_kernelINS_13Kernel_traitsIfffffjLj8192ELj1ELj1ELj8ELj16ENS_18Kernel_traits_baseILj8192EfffffjLj256EEEEELb1ELb0ELb0EEEvNS_9BwdParamsE)
        .other          _ZN10layer_norm31ln_parallel_residual_bwd_kernelINS_13Kernel_traitsIfffffjLj8192ELj1ELj1ELj8ELj16ENS_18Kernel_traits_baseILj8192EfffffjLj256EEEEELb1ELb0ELb0EEEvNS_9BwdParamsE,@"STO_CUDA_ENTRY STV_DEFAULT"
_ZN10layer_norm31ln_parallel_residual_bwd_kernelINS_13Kernel_traitsIfffffjLj8192ELj1ELj1ELj8ELj16ENS_18Kernel_traits_baseILj8192EfffffjLj256EEEEELb1ELb0ELb0EEEvNS_9BwdParamsE:
.text._ZN10layer_norm31ln_parallel_residual_bwd_kernelINS_13Kernel_traitsIfffffjLj8192ELj1ELj1ELj8ELj16ENS_18Kernel_traits_baseILj8192EfffffjLj256EEEEELb1ELb0ELb0EEEvNS_9BwdParamsE:
        /* <DEDUP_REMOVED lines=12> */
[----:B------:R-:W3:Y:S01]  /*00c0*/  LDL.64 R100, [R1+0x130] ;  /* 0x0001300001647983 */ /* 0x000ee20000100a00 */
[----:B------:R-:W-:Y:S01]  /*00d0*/  ULDC UR22, c[0x0][0x218] ;  /* 0x0000860000167ab9 */ /* 0x000fe20000000800 */
[----:B------:R-:W-:Y:S01]  /*00e0*/  ULDC UR16, c[0x0][0x290] ;  /* 0x0000a40000107ab9 */ /* 0x000fe20000000800 */
[----:B------:R-:W-:Y:S01]  /*00f0*/  ULDC.64 UR8, c[0x0][0x2c8] ;  /* 0x0000b20000087ab9 */ /* 0x000fe20000000a00 */
[----:B------:R-:W3:Y:S01]  /*0100*/  LDL.64 R102, [R1+0x138] ;  /* 0x0001380001667983 */ /* 0x000ee20000100a00 */
[----:B------:R-:W-:Y:S01]  /*0110*/  ULDC.64 UR14, c[0x0][0x300] ;  /* 0x0000c000000e7ab9 */ /* 0x000fe20000000a00 */
[----:B------:R-:W-:Y:S01]  /*0120*/  ULDC.64 UR10, c[0x0][0x238] ;  /* 0x00008e00000a7ab9 */ /* 0x000fe20000000a00 */
[----:B------:R-:W-:Y:S01]  /*0130*/  ULDC.64 UR12, c[0x0][0x240] ;  /* 0x00009000000c7ab9 */ /* 0x000fe20000000a00 */
[----:B------:R-:W4:Y:S01]  /*0140*/  LDL.64 R104, [R1+0x140] ;  /* 0x0001400001687983 */ /* 0x000f220000100a00 */
[----:B------:R-:W-:Y:S01]  /*0150*/  ULDC.64 UR18, c[0x0][0x308] ;  /* 0x0000c20000127ab9 */ /* 0x000fe20000000a00 */
[----:B------:R-:W-:-:S02]  /*0160*/  ULDC.64 UR20, c[0x0][0x210] ;  /* 0x0000840000147ab9 */ /* 0x000fc40000000a00 */
[----:B------:R-:W4:Y:S01]  /*0170*/  LDL.64 R106, [R1+0x148] ;  /* 0x00014800016a7983 */ /* 0x000f220000100a00 */
[C---:B0-----:R-:W-:Y:S02]  /*0180*/  LOP3.LUT R3, R140.reuse, 0xff, RZ, 0xc, !PT ;  /* 0x000000ff8c037812 */ /* 0x041fe400078e0cff */
[----:B------:R-:W-:Y:S01]  /*0190*/  LOP3.LUT R5, R140, 0xff, RZ, 0xc0, !PT ;  /* 0x000000ff8c057812 */ /* 0x000fe200078ec0ff */
[----:B------:R-:W-:Y:S01]  /*01a0*/  ULDC.64 UR4, c[0x0][0x208] ;  /* 0x0000820000047ab9 */ /* 0x000fe20000000a00 */
[----:B------:R-:W-:Y:S01]  /*01b0*/  LEA.HI.SX32 R0, R0, R3, 0x1e ;  /* 0x0000000300007211 */ /* 0x000fe200078ff2ff */
[----:B------:R-:W5:Y:S03]  /*01c0*/  LDL.64 R96, [R1+0x120] ;  /* 0x0001200001607983 */ /* 0x000f660000100a00 */
[C---:B------:R-:W-:Y:S01]  /*01d0*/  LOP3.LUT P0, RZ, R0.reuse, 0xffffff00, RZ, 0xc0, !PT ;  /* 0xffffff0000ff7812 */ /* 0x040fe2000780c0ff */
[----:B------:R-:W5:Y:S01]  /*01e0*/  LDL.64 R98, [R1+0x128] ;  /* 0x0001280001627983 */ /* 0x000f620000100a00 */
[----:B------:R-:W-:-:S02]  /*01f0*/  ISETP.GE.U32.AND P6, PT, R0, 0x200, PT ;  /* 0x000002000000780c */ /* 0x000fc40003fc6070 */
[C---:B------:R-:W-:Y:S01]  /*0200*/  ISETP.GE.U32.AND P5, PT, R0.reuse, 0x300, PT ;  /* 0x000003000000780c */ /* 0x040fe20003fa6070 */
[----:B------:R-:W5:Y:S01]  /*0210*/  LDL.64 R92, [R1+0x110] ;  /* 0x00011000015c7983 */ /* 0x000f620000100a00 */
[----:B------:R-:W-:-:S03]  /*0220*/  ISETP.GE.U32.AND P4, PT, R0, 0x400, PT ;  /* 0x000004000000780c */ /* 0x000fc60003f86070 */
[----:B------:R-:W5:Y:S04]  /*0230*/  LDL.64 R94, [R1+0x118] ;  /* 0x00011800015e7983 */ /* 0x000f680000100a00 */
[----:B------:R-:W-:Y:S01]  /*0240*/  @P0 LOP3.LUT R4, R4, 0x10, RZ, 0xfc, !PT ;  /* 0x0000001004040812 */ /* 0x000fe200078efcff */
[----:B--2---:R-:W0:Y:S01]  /*0250*/  @P0 LDC.64 R2, c[0x0][0x260] ;  /* 0x00009800ff020b82 */ /* 0x004e220000000a00 */
[----:B------:R-:W2:Y:S02]  /*0260*/  LDL.64 R60, [R1+0x90] ;  /* 0x00009000013c7983 */ /* 0x000ea40000100a00 */
[----:B------:R-:W-:Y:S02]  /*0270*/  LOP3.LUT R4, R4, 0xfffffff7, RZ, 0xc0, !PT ;  /* 0xfffffff704047812 */ /* 0x000fe400078ec0ff */
[----:B------:R-:W2:Y:S02]  /*0280*/  LDL.64 R62, [R1+0x98] ;  /* 0x00009800013e7983 */ /* 0x000ea40000100a00 */
[----:B------:R-:W-:Y:S01]  /*0290*/  @P6 LOP3.LUT R4, R4, 0x8, RZ, 0xfc, !PT ;  /* 0x0000000804046812 */ /* 0x000fe200078efcff */
[----:B------:R-:W1:Y:S01]  /*02a0*/  @P0 LDC.64 R6, c[0x0][0x268] ;  /* 0x00009a00ff060b82 */ /* 0x000e620000000a00 */
[----:B------:R-:W5:Y:S02]  /*02b0*/  LDL.64 R88, [R1+0x100] ;  /* 0x0001000001587983 */ /* 0x000f640000100a00 */
[----:B------:R-:W-:-:S02]  /*02c0*/  LOP3.LUT R4, R4, 0xfffffffb, RZ, 0xc0, !PT ;  /* 0xfffffffb04047812 */ /* 0x000fc400078ec0ff */
[----:B------:R-:W5:Y:S02]  /*02d0*/  LDL.64 R90, [R1+0x108] ;  /* 0x00010800015a7983 */ /* 0x000f640000100a00 */
[----:B------:R-:W-:Y:S01]  /*02e0*/  @P5 LOP3.LUT R4, R4, 0x4, RZ, 0xfc, !PT ;  /* 0x0000000404045812 */ /* 0x000fe200078efcff */
[----:B------:R-:W1:Y:S01]  /*02f0*/  @P6 LDC.64 R8, c[0x0][0x260] ;  /* 0x00009800ff086b82 */ /* 0x000e620000000a00 */
[----:B------:R-:W-:Y:S01]  /*0300*/  ISETP.GE.U32.AND P3, PT, R0, 0x500, PT ;  /* 0x000005000000780c */ /* 0x000fe20003f66070 */
[----:B------:R-:W5:Y:S01]  /*0310*/  LDL.64 R84, [R1+0xf0] ;  /* 0x0000f00001547983 */ /* 0x000f620000100a00 */
[----:B------:R-:W-:-:S03]  /*0320*/  LOP3.LUT R4, R4, 0xfffffffd, RZ, 0xc0, !PT ;  /* 0xfffffffd04047812 */ /* 0x000fc600078ec0ff */
[----:B------:R-:W5:Y:S01]  /*0330*/  LDL.64 R86, [R1+0xf8] ;  /* 0x0000f80001567983 */ /* 0x000f620000100a00 */
[----:B------:R-:W-:Y:S01]  /*0340*/  @P4 LOP3.LUT R4, R4, 0x2, RZ, 0xfc, !PT ;  /* 0x0000000204044812 */ /* 0x000fe200078efcff */
[----:B------:R-:W1:Y:S01]  /*0350*/  @P6 LDC.64 R10, c[0x0][0x268] ;  /* 0x00009a00ff0a6b82 */ /* 0x000e620000000a00 */
[----:B0-----:R-:W-:Y:S01]  /*0360*/  @P0 IMAD.WIDE.U32 R2, R5, 0x10, R2 ;  /* 0x0000001005020825 */ /* 0x001fe200078e0002 */
[----:B------:R-:W5:Y:S01]  /*0370*/  LDL.64 R80, [R1+0xe0] ;  /* 0x0000e00001507983 */ /* 0x000f620000100a00 */
[----:B------:R-:W-:-:S03]  /*0380*/  LOP3.LUT R4, R4, 0xfffffffe, RZ, 0xc0, !PT ;  /* 0xfffffffe04047812 */ /* 0x000fc600078ec0ff */
[----:B------:R-:W5:Y:S01]  /*0390*/  LDL.64 R82, [R1+0xe8] ;  /* 0x0000e80001527983 */ /* 0x000f620000100a00 */
[C---:B-1----:R-:W-:Y:S01]  /*03a0*/  @P0 IMAD.WIDE.U32 R6, R5.reuse, 0x10, R6 ;  /* 0x0000001005060825 */ /* 0x042fe200078e0006 */
[----:B------:R-:W-:Y:S02]  /*03b0*/  @P0 LOP3.LUT R5, R5, 0x100, RZ, 0xfc, !PT ;  /* 0x0000010005050812 */ /* 0x000fe400078efcff */
[----:B------:R-:W5:Y:S01]  /*03c0*/  LDL.64 R76, [R1+0xd0] ;  /* 0x0000d000014c7983 */ /* 0x000f620000100a00 */
[----:B------:R-:W-:Y:S01]  /*03d0*/  @P3 LOP3.LUT R4, R4, 0x1, RZ, 0xfc, !PT ;  /* 0x0000000104043812 */ /* 0x000fe200078efcff */
[----:B------:R-:W0:Y:S01]  /*03e0*/  @P5 LDC.64 R16, c[0x0][0x260] ;  /* 0x00009800ff105b82 */ /* 0x000e220000000a00 */
[----:B------:R-:W-:Y:S01]  /*03f0*/  P2R R40, PR, RZ, 0x40 ;  /* 0x00000040ff287803 */ /* 0x000fe20000000000 */
[----:B------:R-:W5:Y:S01]  /*0400*/  LDL.64 R78, [R1+0xd8] ;  /* 0x0000d800014e7983 */ /* 0x000f620000100a00 */
[----:B------:R-:W-:-:S03]  /*0410*/  @P6 IMAD.WIDE.U32 R12, R5, 0x10, R8 ;  /* 0x00000010050c6825 */ /* 0x000fc600078e0008 */
[----:B------:R-:W5:Y:S02]  /*0420*/  LDL.64 R72, [R1+0xc0] ;  /* 0x0000c00001487983 */ /* 0x000f640000100a00 */
[----:B------:R-:W1:Y:S02]  /*0430*/  @P5 LDC.64 R18, c[0x0][0x268] ;  /* 0x00009a00ff125b82 */ /* 0x000e640000000a00 */
[----:B------:R-:W5:Y:S01]  /*0440*/  LDL.64 R74, [R1+0xc8] ;  /* 0x0000c800014a7983 */ /* 0x000f620000100a00 */
[C---:B------:R-:W-:Y:S01]  /*0450*/  @P6 IMAD.WIDE.U32 R14, R5.reuse, 0x10, R10 ;  /* 0x00000010050e6825 */ /* 0x040fe200078e000a */
[----:B------:R-:W-:Y:S02]  /*0460*/  @P6 IADD3 R5, R5, 0x100, RZ ;  /* 0x0000010005056810 */ /* 0x000fe40007ffe0ff */
[----:B------:R-:W5:Y:S01]  /*0470*/  LDL.64 R68, [R1+0xb0] ;  /* 0x0000b00001447983 */ /* 0x000f620000100a00 */
[----:B------:R-:W-:Y:S01]  /*0480*/  LOP3.LUT P6, RZ, R4, 0x10, RZ, 0xc0, !PT ;  /* 0x0000001004ff7812 */ /* 0x000fe200078cc0ff */
[----:B------:R-:W4:Y:S02]  /*0490*/  @P4 LDC.64 R20, c[0x0][0x260] ;  /* 0x00009800ff144b82 */ /* 0x000f240000000a00 */
[----:B------:R-:W5:Y:S04]  /*04a0*/  LDL.64 R70, [R1+0xb8] ;  /* 0x0000b80001467983 */ /* 0x000f680000100a00 */
        /* <DEDUP_REMOVED lines=9> */
[----:B------:R-:W5:Y:S01]  /*0540*/  LDL.64 R46, [R1+0x58] ;  /* 0x00005800012e7983 */ /* 0x000f620000100a00 */
[C---:B------:R-:W-:Y:S01]  /*0550*/  ISETP.GE.U32.AND P0, PT, R0.reuse, 0x600, PT ;  /* 0x000006000000780c */ /* 0x040fe20003f06070 */
[----:B------:R-:W4:Y:S01]  /*0560*/  @P4 LDC.64 R22, c[0x0][0x268] ;  /* 0x00009a00ff164b82 */ /* 0x000f220000000a00 */
[----:B------:R-:W-:-:S07]  /*0570*/  ISETP.GE.U32.AND P1, PT, R0, 0x700, PT ;  /* 0x000007000000780c */ /* 0x000fce0003f26070 */
[----:B------:R-:W4:Y:S08]  /*0580*/  @P3 LDC.64 R8, c[0x0][0x260] ;  /* 0x00009800ff083b82 */ /* 0x000f300000000a00 */
[----:B------:R-:W4:Y:S01]  /*0590*/  @P3 LDC.64 R10, c[0x0][0x268] ;  /* 0x00009a00ff0a3b82 */ /* 0x000f220000000a00 */
[----:B0-----:R-:W-:-:S07]  /*05a0*/  @P5 IMAD.WIDE.U32 R16, R5, 0x10, R16 ;  /* 0x0000001005105825 */ /* 0x001fce00078e0010 */
[----:B------:R-:W0:Y:S01]  /*05b0*/  @P0 LDC.64 R30, c[0x0][0x268] ;  /* 0x00009a00ff1e0b82 */ /* 0x000e220000000a00 */
[C---:B-1----:R-:W-:Y:S01]  /*05c0*/  @P5 IMAD.WIDE.U32 R18, R5.reuse, 0x10, R18 ;  /* 0x0000001005125825 */ /* 0x042fe200078e0012 */
[----:B---3--:R-:W3:Y:S04]  /*05d0*/  @P6 LDG.E.128 R100, desc[UR4][R6.64] ;  /* 0x0000000406646981 */ /* 0x008ee8000c1e1d00 */
[----:B----4-:R-:W4:Y:S01]  /*05e0*/  @P6 LDG.E.128 R104, desc[UR4][R2.64] ;  /* 0x0000000402686981 */ /* 0x010f22000c1e1d00 */
[----:B------:R-:W-:Y:S01]  /*05f0*/  @P5 IADD3 R5, R5, 0x100, RZ ;  /* 0x0000010005055810 */ /* 0x000fe20007ffe0ff */
[----:B------:R-:W1:Y:S01]  /*0600*/  @P0 LDC.64 R28, c[0x0][0x260] ;  /* 0x00009800ff1c0b82 */ /* 0x000e620000000a00 */
[----:B------:R-:W-:-:S03]  /*0610*/  ISETP.GE.U32.AND P2, PT, R0, 0x800, PT ;  /* 0x000008000000780c */ /* 0x000fc60003f46070 */
[----:B------:R-:W-:-:S04]  /*0620*/  @P4 IMAD.WIDE.U32 R20, R5, 0x10, R20 ;  /* 0x0000001005144825 */ /* 0x000fc800078e0014 */
[C---:B------:R-:W-:Y:S01]  /*0630*/  @P4 IMAD.WIDE.U32 R22, R5.reuse, 0x10, R22 ;  /* 0x0000001005164825 */ /* 0x040fe200078e0016 */
[----:B------:R-:W-:Y:S01]  /*0640*/  @P4 IADD3 R5, R5, 0x100, RZ ;  /* 0x0000010005054810 */ /* 0x000fe20007ffe0ff */
[----:B------:R-:W5:Y:S04]  /*0650*/  @P1 LDC.64 R32, c[0x0][0x260] ;  /* 0x00009800ff201b82 */ /* 0x000f680000000a00 */
[----:B------:R-:W-:-:S04]  /*0660*/  @P3 IMAD.WIDE.U32 R24, R5, 0x10, R8 ;  /* 0x0000001005183825 */ /* 0x000fc800078e0008 */
[----:B------:R-:W5:Y:S01]  /*0670*/  @P1 LDC.64 R34, c[0x0][0x268] ;  /* 0x00009a00ff221b82 */ /* 0x000f620000000a00 */
[C---:B------:R-:W-:Y:S01]  /*0680*/  @P3 IMAD.WIDE.U32 R26, R5.reuse, 0x10, R10 ;  /* 0x00000010051a3825 */ /* 0x040fe200078e000a */
[----:B------:R-:W-:-:S06]  /*0690*/  @P3 IADD3 R5, R5, 0x100, RZ ;  /* 0x0000010005053810 */ /* 0x000fcc0007ffe0ff */
[----:B------:R-:W5:Y:S01]  /*06a0*/  @P2 LDC.64 R36, c[0x0][0x260] ;  /* 0x00009800ff242b82 */ /* 0x000f620000000a00 */
[----:B0-----:R-:W-:-:S07]  /*06b0*/  @P0 IMAD.WIDE.U32 R30, R5, 0x10, R30 ;  /* 0x00000010051e0825 */ /* 0x001fce00078e001e */
[----:B------:R-:W0:Y:S01]  /*06c0*/  @P2 LDC.64 R38, c[0x0][0x268] ;  /* 0x00009a00ff262b82 */ /* 0x000e220000000a00 */
[----:B--2---:R-:W2:Y:S01]  /*06d0*/  @P0 LDG.E.128 R60, desc[UR4][R30.64] ;  /* 0x000000041e3c0981 */ /* 0x004ea2000c1e1d00 */
[C---:B-1----:R-:W-:Y:S01]  /*06e0*/  @P0 IMAD.WIDE.U32 R28, R5.reuse, 0x10, R28 ;  /* 0x00000010051c0825 */ /* 0x042fe200078e001c */
[----:B------:R-:W-:Y:S02]  /*06f0*/  @P0 IADD3 R5, R5, 0x100, RZ ;  /* 0x0000010005050810 */ /* 0x000fe40007ffe0ff */
[----:B-----5:R-:W5:Y:S03]  /*0700*/  @P5 LDG.E.128 R88, desc[UR4][R16.64] ;  /* 0x0000000410585981 */ /* 0x020f66000c1e1d00 */
[C---:B------:R-:W-:Y:S01]  /*0710*/  @P1 IMAD.WIDE.U32 R32, R5.reuse, 0x10, R32 ;  /* 0x0000001005201825 */ /* 0x040fe200078e0020 */
[----:B------:R-:W5:Y:S03]  /*0720*/  @P5 LDG.E.128 R84, desc[UR4][R18.64] ;  /* 0x0000000412545981 */ /* 0x000f66000c1e1d00 */
[C---:B------:R-:W-:Y:S01]  /*0730*/  @P1 IMAD.WIDE.U32 R34, R5.reuse, 0x10, R34 ;  /* 0x0000001005221825 */ /* 0x040fe200078e0022 */
[----:B------:R-:W-:Y:S01]  /*0740*/  @P1 IADD3 R5, R5, 0x100, RZ ;  /* 0x0000010005051810 */ /* 0x000fe20007ffe0ff */
[----:B------:R1:W5:Y:S04]  /*0750*/  @P4 LDG.E.128 R80, desc[UR4][R20.64] ;  /* 0x0000000414504981 */ /* 0x000368000c1e1d00 */
[C---:B------:R-:W-:Y:S01]  /*0760*/  @P2 IMAD.WIDE.U32 R8, R5.reuse, 0x10, R36 ;  /* 0x0000001005082825 */ /* 0x040fe200078e0024 */
[----:B------:R1:W5:Y:S03]  /*0770*/  @P4 LDG.E.128 R76, desc[UR4][R22.64] ;  /* 0x00000004164c4981 */ /* 0x000366000c1e1d00 */
[----:B0-----:R-:W-:Y:S01]  /*0780*/  @P2 IMAD.WIDE.U32 R10, R5, 0x10, R38 ;  /* 0x00000010050a2825 */ /* 0x001fe200078e0026 */
[----:B------:R0:W5:Y:S04]  /*0790*/  @P3 LDG.E.128 R72, desc[UR4][R24.64] ;  /* 0x0000000418483981 */ /* 0x000168000c1e1d00 */
[----:B------:R0:W5:Y:S04]  /*07a0*/  @P3 LDG.E.128 R68, desc[UR4][R26.64] ;  /* 0x000000041a443981 */ /* 0x000168000c1e1d00 */
[----:B------:R-:W5:Y:S04]  /*07b0*/  @P0 LDG.E.128 R64, desc[UR4][R28.64] ;  /* 0x000000041c400981 */ /* 0x000f68000c1e1d00 */
[----:B------:R0:W5:Y:S04]  /*07c0*/  @P1 LDG.E.128 R56, desc[UR4][R32.64] ;  /* 0x0000000420381981 */ /* 0x000168000c1e1d00 */
[----:B------:R0:W5:Y:S04]  /*07d0*/  @P1 LDG.E.128 R52, desc[UR4][R34.64] ;  /* 0x0000000422341981 */ /* 0x000168000c1e1d00 */
[----:B------:R-:W5:Y:S04]  /*07e0*/  @P2 LDG.E.128 R48, desc[UR4][R8.64] ;  /* 0x0000000408302981 */ /* 0x000f68000c1e1d00 */
[----:B------:R-:W5:Y:S04]  /*07f0*/  @P2 LDG.E.128 R44, desc[UR4][R10.64] ;  /* 0x000000040a2c2981 */ /* 0x000f68000c1e1d00 */
[----:B---3--:R3:W-:Y:S04]  /*0800*/  @P6 STL.64 [R1+0x130], R100 ;  /* 0x0001306401006387 */ /* 0x0087e80000100a00 */
[----:B------:R3:W-:Y:S04]  /*0810*/  @P6 STL.64 [R1+0x138], R102 ;  /* 0x0001386601006387 */ /* 0x0007e80000100a00 */
[----:B----4-:R4:W-:Y:S04]  /*0820*/  @P6 STL.64 [R1+0x140], R104 ;  /* 0x0001406801006387 */ /* 0x0109e80000100a00 */
[----:B------:R4:W-:Y:S01]  /*0830*/  @P6 STL.64 [R1+0x148], R106 ;  /* 0x0001486a01006387 */ /* 0x0009e20000100a00 */
[----:B------:R-:W-:-:S13]  /*0840*/  ISETP.NE.AND P6, PT, R40, RZ, PT ;  /* 0x000000ff2800720c */ /* 0x000fda0003fc5270 */
[----:B------:R-:W2:Y:S04]  /*0850*/  @P6 LDG.E.128 R96, desc[UR4][R12.64] ;  /* 0x000000040c606981 */ /* 0x000ea8000c1e1d00 */
[----:B------:R-:W5:Y:S01]  /*0860*/  @P6 LDG.E.128 R92, desc[UR4][R14.64] ;  /* 0x000000040e5c6981 */ /* 0x000f62000c1e1d00 */
[----:B------:R-:W-:Y:S02]  /*0870*/  LOP3.LUT R4, R4, 0xffffffdf, RZ, 0xc0, !PT ;  /* 0xffffffdf04047812 */ /* 0x000fe400078ec0ff */
[----:B------:R-:W-:Y:S02]  /*0880*/  LEA.HI R3, R140, UR6, RZ, 0x18 ;  /* 0x000000068c037c11 */ /* 0x000fe4000f8fc0ff */
[----:B------:R-:W-:Y:S02]  /*0890*/  @P2 LOP3.LUT R4, R4, 0x20, RZ, 0xfc, !PT ;  /* 0x0000002004042812 */ /* 0x000fe400078efcff */
[----:B-1----:R-:W-:-:S02]  /*08a0*/  CS2R R20, SRZ ;  /* 0x0000000000147805 */ /* 0x002fc4000001ff00 */
        /* <DEDUP_REMOVED lines=13> */
[----:B---3--:R-:W-:Y:S02]  /*0980*/  CS2R R100, SRZ ;  /* 0x0000000000647805 */ /* 0x008fe4000001ff00 */
[----:B------:R-:W-:Y:S02]  /*0990*/  CS2R R102, SRZ ;  /* 0x0000000000667805 */ /* 0x000fe4000001ff00 */
[----:B----4-:R-:W-:Y:S02]  /*09a0*/  CS2R R104, SRZ ;  /* 0x0000000000687805 */ /* 0x010fe4000001ff00 */
        /* <DEDUP_REMOVED lines=19> */
[----:B--2---:R-:W-:Y:S04]  /*0ae0*/  @P6 STL.64 [R1+0x120], R96 ;  /* 0x0001206001006387 */ /* 0x004fe80000100a00 */
[----:B------:R-:W-:Y:S04]  /*0af0*/  @P6 STL.64 [R1+0x128], R98 ;  /* 0x0001286201006387 */ /* 0x000fe80000100a00 */
[----:B-----5:R-:W-:Y:S04]  /*0b00*/  @P6 STL.64 [R1+0x110], R92 ;  /* 0x0001105c01006387 */ /* 0x020fe80000100a00 */
[----:B------:R-:W-:Y:S04]  /*0b10*/  @P6 STL.64 [R1+0x118], R94 ;  /* 0x0001185e01006387 */ /* 0x000fe80000100a00 */
[----:B------:R0:W-:Y:S04]  /*0b20*/  @P0 STL.64 [R1+0x90], R60 ;  /* 0x0000903c01000387 */ /* 0x0001e80000100a00 */
[----:B------:R-:W-:Y:S04]  /*0b30*/  @P5 STL.64 [R1+0x100], R88 ;  /* 0x0001005801005387 */ /* 0x000fe80000100a00 */
[----:B------:R-:W-:Y:S04]  /*0b40*/  @P5 STL.64 [R1+0x108], R90 ;  /* 0x0001085a01005387 */ /* 0x000fe80000100a00 */
        /* <DEDUP_REMOVED lines=19> */
[----:B------:R4:W-:Y:S04]  /*0c80*/  @P2 STL.64 [R1+0x50], R44 ;  /* 0x0000502c01002387 */ /* 0x0009e80000100a00 */
[----:B------:R5:W-:Y:S01]  /*0c90*/  @P2 STL.64 [R1+0x58], R46 ;  /* 0x0000582e01002387 */ /* 0x000be20000100a00 */
[----:B------:R-:W-:-:S02]  /*0ca0*/  ISETP.GE.AND P2, PT, R3, UR7, PT ;  /* 0x0000000703007c0c */ /* 0x000fc4000bf46270 */
[----:B0-----:R-:W-:Y:S02]  /*0cb0*/  CS2R R60, SRZ ;  /* 0x00000000003c7805 */ /* 0x001fe4000001ff00 */
[----:B-1----:R-:W-:Y:S02]  /*0cc0*/  CS2R R62, SRZ ;  /* 0x00000000003e7805 */ /* 0x002fe4000001ff00 */
[----:B--2---:R-:W-:Y:S02]  /*0cd0*/  CS2R R48, SRZ ;  /* 0x0000000000307805 */ /* 0x004fe4000001ff00 */
[----:B---3--:R-:W-:Y:S02]  /*0ce0*/  CS2R R50, SRZ ;  /* 0x0000000000327805 */ /* 0x008fe4000001ff00 */
[----:B------:R-:W-:Y:S02]  /*0cf0*/  CS2R R52, SRZ ;  /* 0x0000000000347805 */ /* 0x000fe4000001ff00 */
[----:B------:R-:W-:-:S02]  /*0d00*/  CS2R R54, SRZ ;  /* 0x0000000000367805 */ /* 0x000fc4000001ff00 */
[----:B----4-:R-:W-:Y:S02]  /*0d10*/  CS2R R44, SRZ ;  /* 0x00000000002c7805 */ /* 0x010fe4000001ff00 */
[----:B------:R-:W-:Y:S02]  /*0d20*/  CS2R R56, SRZ ;  /* 0x0000000000387805 */ /* 0x000fe4000001ff00 */
[----:B------:R-:W-:Y:S02]  /*0d30*/  CS2R R58, SRZ ;  /* 0x00000000003a7805 */ /* 0x000fe4000001ff00 */
[----:B------:R-:W-:Y:S02]  /*0d40*/  CS2R R64, SRZ ;  /* 0x0000000000407805 */ /* 0x000fe4000001ff00 */
[----:B-----5:R-:W-:Y:S02]  /*0d50*/  CS2R R46, SRZ ;  /* 0x00000000002e7805 */ /* 0x020fe4000001ff00 */
        /* <DEDUP_REMOVED lines=21> */
.L_x_3270:
[----:B-1----:R-:W1:Y:S01]  /*0eb0*/  LDC.64 R6, c[0x0][0x258] ;  /* 0x00009600ff067b82 */ /* 0x002e620000000a00 */
[----:B--2---:R-:W2:Y:S01]  /*0ec0*/  S2R R188, SR_TID.X ;  /* 0x0000000000bc7919 */ /* 0x004ea20000002100 */
[----:B------:R-:W-:-:S06]  /*0ed0*/  LOP3.LUT P2, RZ, R4, 0x10, RZ, 0xc0, !PT ;  /* 0x0000001004ff7812 */ /* 0x000fcc000784c0ff */
[----:B---34-:R-:W3:Y:S01]  /*0ee0*/  LDC.64 R8, c[0x0][0x250] ;  /* 0x00009400ff087b82 */ /* 0x018ee20000000a00 */
[----:B------:R-:W-:-:S05]  /*0ef0*/  MOV R2, UR22 ;  /* 0x0000001600027c02 */ /* 0x000fca0008000f00 */
[----:B------:R4:W-:Y:S01]  /*0f00*/  STL [R1+0x4c], R2 ;  /* 0x00004c0201007387 */ /* 0x0009e20000100800 */
[----:B-1----:R-:W-:-:S04]  /*0f10*/  IMAD.WIDE R6, R3, 0x4, R6 ;  /* 0x0000000403067825 */ /* 0x002fc800078e0206 */
[C---:B----4-:R-:W-:Y:S02]  /*0f20*/  IMAD R2, R3.reuse, R2, RZ ;  /* 0x0000000203027224 */ /* 0x050fe400078e02ff */
[----:B------:R1:W5:Y:S01]  /*0f30*/  LDG.E R6, desc[UR4][R6.64] ;  /* 0x0000000406067981 */ /* 0x000362000c1e1900 */
[----:B---3--:R-:W-:Y:S01]  /*0f40*/  IMAD.WIDE R8, R3, 0x4, R8 ;  /* 0x0000000403087825 */ /* 0x008fe200078e0208 */
[----:B--2---:R-:W-:Y:S01]  /*0f50*/  LOP3.LUT R188, R188, 0xff, RZ, 0xc0, !PT ;  /* 0x000000ffbcbc7812 */ /* 0x004fe200078ec0ff */
[----:B------:R-:W-:Y:S03]  /*0f60*/  BSSY B0, `(.L_x_3237) ;  /* 0x0000058000007945 */ /* 0x000fe60003800000 */
[----:B------:R2:W5:Y:S01]  /*0f70*/  LDG.E R5, desc[UR4][R8.64] ;  /* 0x0000000408057981 */ /* 0x000562000c1e1900 */
[----:B-1----:R-:W-:-:S04]  /*0f80*/  SHF.R.S32.HI R7, RZ, 0x1f, R2 ;  /* 0x0000001fff077819 */ /* 0x002fc80000011402 */
[----:B------:R-:W-:-:S04]  /*0f90*/  LEA.HI R2, R7, R2, RZ, 0x2 ;  /* 0x0000000207027211 */ /* 0x000fc800078f10ff */
[----:B------:R-:W-:Y:S01]  /*0fa0*/  LEA.HI.SX32 R7, R2, R188, 0x1e ;  /* 0x000000bc02077211 */ /* 0x000fe200078ff2ff */
[----:B--2---:R-:W-:Y:S01]  /*0fb0*/  IMAD.MOV.U32 R9, RZ, RZ, RZ ;  /* 0x000000ffff097224 */ /* 0x004fe200078e00ff */
[----:B------:R-:W-:Y:S02]  /*0fc0*/  MOV R2, RZ ;  /* 0x000000ff00027202 */ /* 0x000fe40000000f00 */
[----:B------:R-:W-:Y:S01]  /*0fd0*/  MOV R8, R7 ;  /* 0x0000000700087202 */ /* 0x000fe20000000f00 */
[----:B------:R-:W-:Y:S06]  /*0fe0*/  @!P2 BRA `(.L_x_3238) ;  /* 0x00000004003ca947 */ /* 0x000fec0003800000 */
[----:B------:R-:W-:Y:S01]  /*0ff0*/  ISETP.NE.U32.AND P2, PT, RZ, UR8, PT ;  /* 0x00000008ff007c0c */ /* 0x000fe2000bf45070 */
[----:B------:R-:W1:Y:S01]  /*1000*/  LDC.U8 R190, c[0x0][0x2a0] ;  /* 0x0000a800ffbe7b82 */ /* 0x000e620000000000 */
[C---:B------:R-:W-:Y:S01]  /*1010*/  SHF.L.U32 R10, R7.reuse, 0x2, RZ ;  /* 0x00000002070a7819 */ /* 0x040fe200000006ff */
[----:B------:R-:W2:Y:S01]  /*1020*/  LDL R239, [R1+0x130] ;  /* 0x0001300001ef7983 */ /* 0x000ea20000100800 */
[----:B------:R-:W-:Y:S02]  /*1030*/  ISETP.NE.AND.EX P2, PT, RZ, UR9, PT, P2 ;  /* 0x00000009ff007c0c */ /* 0x000fe4000bf45320 */
[C---:B------:R-:W-:Y:S01]  /*1040*/  SHF.L.U64.HI R2, R7.reuse, 0x2, RZ ;  /* 0x0000000207027819 */ /* 0x040fe200000102ff */
[----:B------:R-:W3:Y:S02]  /*1050*/  LDL R227, [R1+0x140] ;  /* 0x0001400001e37983 */ /* 0x000ee40000100800 */
[----:B------:R-:W4:Y:S02]  /*1060*/  LDC.64 R192, c[0x0][0x2c0] ;  /* 0x0000b000ffc07b82 */ /* 0x000f240000000a00 */
[----:B------:R-:W3:Y:S04]  /*1070*/  LDL R236, [R1+0x134] ;  /* 0x0001340001ec7983 */ /* 0x000ee80000100800 */
[----:B------:R-:W3:Y:S02]  /*1080*/  LDL R219, [R1+0x144] ;  /* 0x0001440001db7983 */ /* 0x000ee40000100800 */
[C---:B------:R-:W-:Y:S01]  /*1090*/  @P2 LEA R8, P3, R7.reuse, UR8, 0x4 ;  /* 0x0000000807082c11 */ /* 0x040fe2000f8620ff */
[----:B------:R-:W0:Y:S01]  /*10a0*/  LDC.64 R196, c[0x0][0x2b8] ;  /* 0x0000ae00ffc47b82 */ /* 0x000e220000000a00 */
[----:B------:R-:W3:Y:S02]  /*10b0*/  LDL R229, [R1+0x138] ;  /* 0x0001380001e57983 */ /* 0x000ee40000100800 */
[----:B------:R-:W-:-:S02]  /*10c0*/  @P2 LEA.HI.X R9, R7, UR9, RZ, 0x4, P3 ;  /* 0x0000000907092c11 */ /* 0x000fc400098f24ff */
[----:B------:R-:W3:Y:S04]  /*10d0*/  LDL R218, [R1+0x148] ;  /* 0x0001480001da7983 */ /* 0x000ee80000100800 */
[----:B------:R1:W5:Y:S01]  /*10e0*/  @P2 LDG.E.128 R144, desc[UR4][R8.64] ;  /* 0x0000000408902981 */ /* 0x000362000c1e1d00 */
[----:B------:R-:W-:-:S03]  /*10f0*/  ISETP.NE.U32.AND P2, PT, RZ, UR14, PT ;  /* 0x0000000eff007c0c */ /* 0x000fc6000bf45070 */
[----:B------:R-:W3:Y:S01]  /*1100*/  LDL R247, [R1+0x14c] ;  /* 0x00014c0001f77983 */ /* 0x000ee20000100800 */
[----:B------:R-:W-:-:S13]  /*1110*/  ISETP.NE.AND.EX P2, PT, RZ, UR15, PT, P2 ;  /* 0x0000000fff007c0c */ /* 0x000fda000bf45320 */
[----:B-1----:R-:W1:Y:S02]  /*1120*/  @P2 LDC.64 R8, c[0x0][0x248] ;  /* 0x00009200ff082b82 */ /* 0x002e640000000a00 */
[----:B-1----:R-:W-:-:S04]  /*1130*/  @P2 IADD3 R8, P3, R10, R8, RZ ;  /* 0x000000080a082210 */ /* 0x002fc80007f7e0ff */
[----:B------:R-:W-:-:S05]  /*1140*/  @P2 IADD3.X R9, R2, R9, RZ, P3, !PT ;  /* 0x0000000902092210 */ /* 0x000fca0001ffe4ff */
[----:B------:R1:W5:Y:S02]  /*1150*/  @P2 LDG.E R204, desc[UR4][R8.64] ;  /* 0x0000000408cc2981 */ /* 0x000364000c1e1900 */
[----:B-1----:R-:W-:-:S04]  /*1160*/  IADD3 R8, P2, R10, UR12, RZ ;  /* 0x0000000c0a087c10 */ /* 0x002fc8000ff5e0ff */
[----:B------:R-:W-:Y:S02]  /*1170*/  IADD3.X R9, R2, UR13, RZ, P2, !PT ;  /* 0x0000000d02097c10 */ /* 0x000fe400097fe4ff */
[C---:B------:R-:W-:Y:S01]  /*1180*/  LEA R188, P2, R7.reuse, UR10, 0x4 ;  /* 0x0000000a07bc7c11 */ /* 0x040fe2000f8420ff */
[C---:B----4-:R-:W-:Y:S02]  /*1190*/  IMAD.WIDE.U32 R192, R7.reuse, 0x10, R192 ;  /* 0x0000001007c07825 */ /* 0x050fe400078e00c0 */
[----:B------:R1:W5:Y:S01]  /*11a0*/  LDG.E R10, desc[UR4][R8.64] ;  /* 0x00000004080a7981 */ /* 0x000362000c1e1900 */
[C---:B------:R-:W-:Y:S02]  /*11b0*/  LEA.HI.X R189, R7.reuse, UR11, RZ, 0x4, P2 ;  /* 0x0000000b07bd7c11 */ /* 0x040fe400090f24ff */
[----:B------:R-:W-:Y:S01]  /*11c0*/  ISETP.NE.AND P2, PT, R190, RZ, PT ;  /* 0x000000ffbe00720c */ /* 0x000fe20003f45270 */
[----:B0-----:R-:W-:Y:S01]  /*11d0*/  IMAD.WIDE.U32 R196, R7, 0x10, R196 ;  /* 0x0000001007c47825 */ /* 0x001fe200078e00c4 */
[----:B------:R-:W2:Y:S04]  /*11e0*/  LDG.E.128 R192, desc[UR4][R192.64] ;  /* 0x00000004c0c07981 */ /* 0x000ea8000c1e1d00 */
[----:B------:R-:W1:Y:S04]  /*11f0*/  LDG.E.128 R188, desc[UR4][R188.64] ;  /* 0x00000004bcbc7981 */ /* 0x000e68000c1e1d00 */
[----:B------:R-:W3:Y:S01]  /*1200*/  LDG.E.128 R196, desc[UR4][R196.64] ;  /* 0x00000004c4c47981 */ /* 0x000ee2000c1e1d00 */
[----:B-----5:R-:W-:-:S05]  /*1210*/  FSEL R2, R5, RZ, !P2 ;  /* 0x000000ff05027208 */ /* 0x020fca0005000000 */
[----:B-1----:R-:W-:Y:S02]  /*1220*/  FADD.FTZ R8, R188, -R2 ;  /* 0x80000002bc087221 */ /* 0x002fe40000010000 */
[----:B------:R-:W4:Y:S02]  /*1230*/  LDL R188, [R1+0x13c] ;  /* 0x00013c0001bc7983 */ /* 0x000f240000100800 */
[----:B------:R-:W-:Y:S01]  /*1240*/  FMUL.FTZ R205, R6, R8 ;  /* 0x0000000806cd7220 */ /* 0x000fe20000410000 */
[----:B--2---:R-:W-:-:S04]  /*1250*/  FMUL.FTZ R8, R239, R192 ;  /* 0x000000c0ef087220 */ /* 0x004fc80000410000 */
[----:B---3--:R-:W-:Y:S01]  /*1260*/  FFMA.FTZ R239, R227, R196, R8 ;  /* 0x000000c4e3ef7223 */ /* 0x008fe20000010008 */
[----:B------:R-:W-:-:S04]  /*1270*/  FMUL.FTZ R8, R236, R193 ;  /* 0x000000c1ec087220 */ /* 0x000fc80000410000 */
[----:B------:R-:W-:Y:S01]  /*1280*/  FFMA.FTZ R219, R219, R197, R8 ;  /* 0x000000c5dbdb7223 */ /* 0x000fe20000010008 */
[----:B------:R-:W-:Y:S01]  /*1290*/  FMUL.FTZ R8, R229, R194 ;  /* 0x000000c2e5087220 */ /* 0x000fe20000410000 */
[--C-:B------:R-:W-:Y:S01]  /*12a0*/  FADD.FTZ R189, R189, -R2.reuse ;  /* 0x80000002bdbd7221 */ /* 0x100fe20000010000 */
[----:B------:R-:W-:Y:S02]  /*12b0*/  FADD.FTZ R9, R190, -R2 ;  /* 0x80000002be097221 */ /* 0x000fe40000010000 */
[----:B------:R-:W-:Y:S01]  /*12c0*/  FFMA.FTZ R218, R218, R198, R8 ;  /* 0x000000c6dada7223 */ /* 0x000fe20000010008 */
[----:B------:R-:W-:Y:S01]  /*12d0*/  FADD.FTZ R2, R191, -R2 ;  /* 0x80000002bf027221 */ /* 0x000fe20000010000 */
[----:B------:R1:W-:Y:S04]  /*12e0*/  STL [R1+0x28], R219 ;  /* 0x000028db01007387 */ /* 0x0003e80000100800 */
[----:B------:R1:W-:Y:S01]  /*12f0*/  STL [R1+0x8], R218 ;  /* 0x000008da01007387 */ /* 0x0003e20000100800 */
[C---:B------:R-:W-:Y:S01]  /*1300*/  FMUL.FTZ R229, R6.reuse, R2 ;  /* 0x0000000206e57220 */ /* 0x040fe20000410000 */
[C---:B------:R-:W-:Y:S01]  /*1310*/  FMUL.FTZ R236, R6.reuse, R9 ;  /* 0x0000000906ec7220 */ /* 0x040fe20000410000 */
[----:B------:R-:W-:Y:S01]  /*1320*/  FMUL.FTZ R227, R6, R189 ;  /* 0x000000bd06e37220 */ /* 0x000fe20000410000 */
[----:B------:R-:W-:-:S04]  /*1330*/  FFMA.FTZ R9, R205, R239, RZ ;  /* 0x000000efcd097223 */ /* 0x000fc800000100ff */
[----:B------:R-:W-:-:S04]  /*1340*/  FFMA.FTZ R9, R227, R219, R9 ;  /* 0x000000dbe3097223 */ /* 0x000fc80000010009 */
        /* <DEDUP_REMOVED lines=18> */
[----:B----4-:R-:W-:-:S04]  /*1470*/  FMUL.FTZ R2, R188, R195 ;  /* 0x000000c3bc027220 */ /* 0x010fc80000410000 */
[----:B------:R-:W-:Y:S01]  /*1480*/  FFMA.FTZ R247, R247, R199, R2 ;  /* 0x000000c7f7f77223 */ /* 0x000fe20000010002 */
[----:B------:R-:W-:-:S04]  /*1490*/  FADD.FTZ R2, RZ, R239 ;  /* 0x000000efff027221 */ /* 0x000fc80000010000 */
[----:B------:R-:W-:-:S04]  /*14a0*/  FADD.FTZ R2, R2, R219 ;  /* 0x000000db02027221 */ /* 0x000fc80000010000 */
[----:B------:R-:W-:Y:S01]  /*14b0*/  FADD.FTZ R2, R2, R218 ;  /* 0x000000da02027221 */ /* 0x000fe20000010000 */
[----:B------:R-:W-:-:S03]  /*14c0*/  FFMA.FTZ R9, R229, R247, R9 ;  /* 0x000000f7e5097223 */ /* 0x000fc60000010009 */
[----:B-1----:R-:W-:-:S07]  /*14d0*/  FADD.FTZ R2, R2, R247 ;  /* 0x000000f702027221 */ /* 0x002fce0000010000 */
.L_x_3238:
[----:B------:R-:W-:Y:S05]  /*14e0*/  BSYNC B0 ;  /* 0x0000000000007941 */ /* 0x000fea0003800000 */
.L_x_3237:
[----:B------:R-:W-:Y:S01]  /*14f0*/  LOP3.LUT P2, RZ, R4, 0x8, RZ, 0xc0, !PT ;  /* 0x0000000804ff7812 */ /* 0x000fe2000784c0ff */
[----:B------:R-:W-:-:S12]  /*1500*/  BSSY B0, `(.L_x_3239) ;  /* 0x0000052000007945 */ /* 0x000fd80003800000 */
[----:B------:R-:W-:Y:S05]  /*1510*/  @!P2 BRA `(.L_x_3240) ;  /* 0x000000040040a947 */ /* 0x000fea0003800000 */
        /* <DEDUP_REMOVED lines=8> */
[----:B------:R-:W3:Y:S06]  /*15a0*/  LDL R246, [R1+0x12c] ;  /* 0x00012c0001f67983 */ /* 0x000eec0000100800 */
        /* <DEDUP_REMOVED lines=13> */
[C---:B----4-:R-:W-:Y:S02]  /*1680*/  IMAD.WIDE.U32 R192, R8.reuse, 0x10, R192 ;  /* 0x0000001008c07825 */ /* 0x050fe400078e00c0 */
[----:B------:R2:W5:Y:S01]  /*1690*/  LDG.E R11, desc[UR4][R218.64] ;  /* 0x00000004da0b7981 */ /* 0x000562000c1e1900 */
[C---:B------:R-:W-:Y:S02]  /*16a0*/  LEA.HI.X R189, R8.reuse, UR11, RZ, 0x4, P2 ;  /* 0x0000000b08bd7c11 */ /* 0x040fe400090f24ff */
[----:B------:R-:W-:Y:S01]  /*16b0*/  ISETP.NE.AND P2, PT, R191, RZ, PT ;  /* 0x000000ffbf00720c */ /* 0x000fe20003f45270 */
[----:B------:R-:W4:Y:S04]  /*16c0*/  LDG.E.128 R192, desc[UR4][R192.64] ;  /* 0x00000004c0c07981 */ /* 0x000f28000c1e1d00 */
[----:B------:R-:W2:Y:S01]  /*16d0*/  LDG.E.128 R188, desc[UR4][R188.64] ;  /* 0x00000004bcbc7981 */ /* 0x000ea2000c1e1d00 */
[----:B-----5:R-:W-:Y:S01]  /*16e0*/  FSEL R211, R5, RZ, !P2 ;  /* 0x000000ff05d37208 */ /* 0x020fe20005000000 */
[----:B0-----:R-:W-:-:S02]  /*16f0*/  IMAD.WIDE.U32 R196, R8, 0x10, R196 ;  /* 0x0000001008c47825 */ /* 0x001fc400078e00c4 */
[----:B------:R-:W3:Y:S04]  /*1700*/  LDL R218, [R1+0x114] ;  /* 0x0001140001da7983 */ /* 0x000ee80000100800 */
[----:B------:R-:W3:Y:S04]  /*1710*/  LDG.E.128 R196, desc[UR4][R196.64] ;  /* 0x00000004c4c47981 */ /* 0x000ee8000c1e1d00 */
[----:B------:R-:W3:Y:S01]  /*1720*/  LDL R219, [R1+0x118] ;  /* 0x0001180001db7983 */ /* 0x000ee20000100800 */
[----:B--2---:R-:W-:-:S04]  /*1730*/  FADD.FTZ R188, -R211, R188 ;  /* 0x000000bcd3bc7221 */ /* 0x004fc80000010100 */
[----:B------:R-:W-:Y:S02]  /*1740*/  FMUL.FTZ R224, R6, R188 ;  /* 0x000000bc06e07220 */ /* 0x000fe40000410000 */
[----:B------:R-:W2:Y:S01]  /*1750*/  LDL R188, [R1+0x110] ;  /* 0x0001100001bc7983 */ /* 0x000ea20000100800 */
[C---:B------:R-:W-:Y:S01]  /*1760*/  FADD.FTZ R189, -R211.reuse, R189 ;  /* 0x000000bdd3bd7221 */ /* 0x040fe20000010100 */
[C---:B------:R-:W-:Y:S01]  /*1770*/  FADD.FTZ R190, -R211.reuse, R190 ;  /* 0x000000bed3be7221 */ /* 0x040fe20000010100 */
[----:B------:R-:W-:Y:S02]  /*1780*/  FADD.FTZ R191, -R211, R191 ;  /* 0x000000bfd3bf7221 */ /* 0x000fe40000010100 */
[----:B------:R-:W2:Y:S01]  /*1790*/  LDL R211, [R1+0x120] ;  /* 0x0001200001d37983 */ /* 0x000ea20000100800 */
[----:B----4-:R-:W-:Y:S01]  /*17a0*/  FADD.FTZ R116, R116, R192 ;  /* 0x000000c074747221 */ /* 0x010fe20000010000 */
[-C--:B------:R-:W-:Y:S01]  /*17b0*/  FFMA.FTZ R88, R192, R224.reuse, R88 ;  /* 0x000000e0c0587223 */ /* 0x080fe20000010058 */
[----:B---3--:R-:W-:Y:S01]  /*17c0*/  FADD.FTZ R56, R56, R196 ;  /* 0x000000c438387221 */ /* 0x008fe20000010000 */
[----:B------:R-:W-:Y:S01]  /*17d0*/  FFMA.FTZ R24, R196, R224, R24 ;  /* 0x000000e0c4187223 */ /* 0x000fe20000010018 */
[----:B--2---:R-:W-:-:S02]  /*17e0*/  FMUL.FTZ R188, R188, R192 ;  /* 0x000000c0bcbc7220 */ /* 0x004fc40000410000 */
[----:B------:R-:W2:Y:S02]  /*17f0*/  LDL R192, [R1+0x11c] ;  /* 0x00011c0001c07983 */ /* 0x000ea40000100800 */
[----:B------:R-:W-:Y:S01]  /*1800*/  FFMA.FTZ R196, R211, R196, R188 ;  /* 0x000000c4d3c47223 */ /* 0x000fe200000100bc */
[----:B------:R-:W-:-:S04]  /*1810*/  FMUL.FTZ R188, R218, R193 ;  /* 0x000000c1dabc7220 */ /* 0x000fc80000410000 */
[----:B------:R-:W-:Y:S01]  /*1820*/  FFMA.FTZ R218, R235, R197, R188 ;  /* 0x000000c5ebda7223 */ /* 0x000fe200000100bc */
[----:B------:R-:W-:Y:S01]  /*1830*/  FMUL.FTZ R188, R219, R194 ;  /* 0x000000c2dbbc7220 */ /* 0x000fe20000410000 */
[----:B------:R1:W-:Y:S03]  /*1840*/  STL [R1+0x40], R196 ;  /* 0x000040c401007387 */ /* 0x0003e60000100800 */
[----:B------:R-:W-:Y:S01]  /*1850*/  FFMA.FTZ R219, R226, R198, R188 ;  /* 0x000000c6e2db7223 */ /* 0x000fe200000100bc */
[----:B------:R1:W-:Y:S04]  /*1860*/  STL [R1+0x20], R218 ;  /* 0x000020da01007387 */ /* 0x0003e80000100800 */
[----:B------:R1:W-:Y:S01]  /*1870*/  STL [R1], R219 ;  /* 0x000000db01007387 */ /* 0x0003e20000100800 */
        /* <DEDUP_REMOVED lines=25> */
[----:B-1----:R-:W-:-:S07]  /*1a10*/  FFMA.FTZ R9, R226, R246, R9 ;  /* 0x000000f6e2097223 */ /* 0x002fce0000010009 */
.L_x_3240:
[----:B------:R-:W-:Y:S05]  /*1a20*/  BSYNC B0 ;  /* 0x0000000000007941 */ /* 0x000fea0003800000 */
.L_x_3239:
        /* <DEDUP_REMOVED lines=30> */
[----:B0-----:R-:W-:Y:S01]  /*1c10*/  IMAD.WIDE.U32 R196, R8, 0x10, R196 ;  /* 0x0000001008c47825 */ /* 0x001fe200078e00c4 */
[----:B------:R-:W4:Y:S04]  /*1c20*/  LDG.E.128 R192, desc[UR4][R192.64] ;  /* 0x00000004c0c07981 */ /* 0x000f28000c1e1d00 */
[----:B------:R-:W2:Y:S01]  /*1c30*/  LDG.E.128 R188, desc[UR4][R188.64] ;  /* 0x00000004bcbc7981 */ /* 0x000ea2000c1e1d00 */
[----:B-----5:R-:W-:-:S03]  /*1c40*/  FSEL R210, R5, RZ, !P2 ;  /* 0x000000ff05d27208 */ /* 0x020fc60005000000 */
[----:B------:R-:W3:Y:S04]  /*1c50*/  LDG.E.128 R196, desc[UR4][R196.64] ;  /* 0x00000004c4c47981 */ /* 0x000ee8000c1e1d00 */
[----:B------:R-:W1:Y:S04]  /*1c60*/  LDL R218, [R1+0x100] ;  /* 0x0001000001da7983 */ /* 0x000e680000100800 */
[----:B------:R-:W4:Y:S01]  /*1c70*/  LDL R219, [R1+0xf4] ;  /* 0x0000f40001db7983 */ /* 0x000f220000100800 */
[C---:B--2---:R-:W-:Y:S01]  /*1c80*/  FADD.FTZ R188, -R210.reuse, R188 ;  /* 0x000000bcd2bc7221 */ /* 0x044fe20000010100 */
[C---:B------:R-:W-:Y:S01]  /*1c90*/  FADD.FTZ R189, -R210.reuse, R189 ;  /* 0x000000bdd2bd7221 */ /* 0x040fe20000010100 */
[C---:B------:R-:W-:Y:S01]  /*1ca0*/  FADD.FTZ R190, -R210.reuse, R190 ;  /* 0x000000bed2be7221 */ /* 0x040fe20000010100 */
[----:B------:R-:W-:-:S02]  /*1cb0*/  FADD.FTZ R191, -R210, R191 ;  /* 0x000000bfd2bf7221 */ /* 0x000fc40000010100 */
[----:B------:R-:W4:Y:S01]  /*1cc0*/  LDL R210, [R1+0xf0] ;  /* 0x0000f00001d27983 */ /* 0x000f220000100800 */
[----:B------:R-:W-:Y:S01]  /*1cd0*/  FMUL.FTZ R217, R6, R188 ;  /* 0x000000bc06d97220 */ /* 0x000fe20000410000 */
[----:B---3--:R-:W-:-:S03]  /*1ce0*/  FADD.FTZ R28, R28, R196 ;  /* 0x000000c41c1c7221 */ /* 0x008fc60000010000 */
[----:B------:R-:W-:Y:S01]  /*1cf0*/  FFMA.FTZ R60, R196, R217, R60 ;  /* 0x000000d9c43c7223 */ /* 0x000fe2000001003c */
[----:B----4-:R-:W-:-:S04]  /*1d00*/  FMUL.FTZ R188, R210, R192 ;  /* 0x000000c0d2bc7220 */ /* 0x010fc80000410000 */
[----:B-1----:R-:W-:Y:S02]  /*1d10*/  FFMA.FTZ R218, R218, R196, R188 ;  /* 0x000000c4dada7223 */ /* 0x002fe400000100bc */
[----:B------:R-:W2:Y:S01]  /*1d20*/  LDL R196, [R1+0xfc] ;  /* 0x0000fc0001c47983 */ /* 0x000ea20000100800 */
[----:B------:R-:W-:-:S04]  /*1d30*/  FMUL.FTZ R188, R219, R193 ;  /* 0x000000c1dbbc7220 */ /* 0x000fc80000410000 */
[----:B------:R-:W-:Y:S01]  /*1d40*/  FFMA.FTZ R219, R234, R197, R188 ;  /* 0x000000c5eadb7223 */ /* 0x000fe200000100bc */
[----:B------:R1:W-:Y:S04]  /*1d50*/  STL [R1+0x3c], R218 ;  /* 0x00003cda01007387 */ /* 0x0003e80000100800 */
[----:B------:R1:W-:Y:S01]  /*1d60*/  STL [R1+0x1c], R219 ;  /* 0x00001cdb01007387 */ /* 0x0003e20000100800 */
        /* <DEDUP_REMOVED lines=30> */
.L_x_3242:
[----:B------:R-:W-:Y:S05]  /*1f50*/  BSYNC B0 ;  /* 0x0000000000007941 */ /* 0x000fea0003800000 */
.L_x_3241:
[----:B------:R-:W-:Y:S01]  /*1f60*/  LOP3.LUT P2, RZ, R4, 0x2, RZ, 0xc0, !PT ;  /* 0x0000000204ff7812 */ /* 0x000fe2000784c0ff */
[----:B------:R-:W-:-:S12]  /*1f70*/  BSSY B0, `(.L_x_3243) ;  /* 0x0000051000007945 */ /* 0x000fd80003800000 */
[----:B------:R-:W-:Y:S05]  /*1f80*/  @!P2 BRA `(.L_x_3244) ;  /* 0x00000004003ca947 */ /* 0x000fea0003800000 */
[----:B------:R-:W-:Y:S01]  /*1f90*/  ISETP.NE.U32.AND P2, PT, RZ, UR8, PT ;  /* 0x00000008ff007c0c */ /* 0x000fe2000bf45070 */
[C---:B------:R-:W-:Y:S01]  /*1fa0*/  IMAD.SHL.U32 R190, R8.reuse, 0x4, RZ ;  /* 0x0000000408be7824 */ /* 0x040fe200078e00ff */
[C---:B------:R-:W-:Y:S01]  /*1fb0*/  SHF.L.U64.HI R13, R8.reuse, 0x2, RZ ;  /* 0x00000002080d7819 */ /* 0x040fe200000102ff */
[----:B------:R-:W1:Y:S01]  /*1fc0*/  LDC.U8 R191, c[0x0][0x2a0] ;  /* 0x0000a800ffbf7b82 */ /* 0x000e620000000000 */
[----:B------:R-:W-:Y:S01]  /*1fd0*/  ISETP.NE.AND.EX P2, PT, RZ, UR9, PT, P2 ;  /* 0x00000009ff007c0c */ /* 0x000fe2000bf45320 */
[----:B------:R-:W2:Y:S04]  /*1fe0*/  LDL R233, [R1+0xe4] ;  /* 0x0000e40001e97983 */ /* 0x000ea80000100800 */
[----:B------:R-:W3:Y:S02]  /*1ff0*/  LDL R251, [R1+0xd8] ;  /* 0x0000d80001fb7983 */ /* 0x000ee40000100800 */
[----:B------:R-:W4:Y:S02]  /*2000*/  LDC.64 R192, c[0x0][0x2c0] ;  /* 0x0000b000ffc07b82 */ /* 0x000f240000000a00 */
[----:B------:R-:W3:Y:S04]  /*2010*/  LDL R215, [R1+0xe8] ;  /* 0x0000e80001d77983 */ /* 0x000ee80000100800 */
[C---:B------:R-:W-:Y:S01]  /*2020*/  @P2 LEA R188, P3, R8.reuse, UR8, 0x4 ;  /* 0x0000000808bc2c11 */ /* 0x040fe2000f8620ff */
[----:B------:R-:W3:Y:S01]  /*2030*/  LDL R244, [R1+0xec] ;  /* 0x0000ec0001f47983 */ /* 0x000ee20000100800 */
[----:B------:R-:W0:Y:S02]  /*2040*/  LDC.64 R196, c[0x0][0x2b8] ;  /* 0x0000ae00ffc47b82 */ /* 0x000e240000000a00 */
        /* <DEDUP_REMOVED lines=67> */
.L_x_3244:
[----:B------:R-:W-:Y:S05]  /*2480*/  BSYNC B0 ;  /* 0x0000000000007941 */ /* 0x000fea0003800000 */
.L_x_3243:
        /* <DEDUP_REMOVED lines=82> */
.L_x_3246:
[----:B------:R-:W-:Y:S05]  /*29b0*/  BSYNC B0 ;  /* 0x0000000000007941 */ /* 0x000fea0003800000 */
.L_x_3245:
[----:B------:R-:W-:Y:S04]  /*29c0*/  BSSY B0, `(.L_x_3247) ;  /* 0x0000051000007945 */ /* 0x000fe80003800000 */
        /* <DEDUP_REMOVED lines=80> */
.L_x_3248:
[----:B------:R-:W-:Y:S05]  /*2ed0*/  BSYNC B0 ;  /* 0x0000000000007941 */ /* 0x000fea0003800000 */
.L_x_3247:
[----:B------:R-:W-:Y:S04]  /*2ee0*/  BSSY B0, `(.L_x_3249) ;  /* 0x0000051000007945 */ /* 0x000fe80003800000 */
[----:B------:R-:W-:Y:S05]  /*2ef0*/  @!P1 BRA `(.L_x_3250) ;  /* 0x00000004003c9947 */ /* 0x000fea0003800000 */
[----:B------:R-:W-:Y:S01]  /*2f00*/  ISETP.NE.U32.AND P2, PT, RZ, UR8, PT ;  /* 0x00000008ff007c0c */ /* 0x000fe2000bf45070 */
[----:B------:R-:W1:Y:S01]  /*2f10*/  LDC.U8 R191, c[0x0][0x2a0] ;  /* 0x0000a800ffbf7b82 */ /* 0x000e620000000000 */
[C---:B------:R-:W-:Y:S01]  /*2f20*/  SHF.L.U32 R190, R8.reuse, 0x2, RZ ;  /* 0x0000000208be7819 */ /* 0x040fe200000006ff */
[----:B------:R-:W2:Y:S01]  /*2f30*/  LDL R230, [R1+0x84] ;  /* 0x0000840001e67983 */ /* 0x000ea20000100800 */
[----:B------:R-:W-:Y:S02]  /*2f40*/  ISETP.NE.AND.EX P2, PT, RZ, UR9, PT, P2 ;  /* 0x00000009ff007c0c */ /* 0x000fe4000bf45320 */
[C---:B0-----:R-:W-:Y:S01]  /*2f50*/  SHF.L.U64.HI R0, R8.reuse, 0x2, RZ ;  /* 0x0000000208007819 */ /* 0x041fe200000102ff */
[----:B------:R-:W3:Y:S02]  /*2f60*/  LDL R248, [R1+0x78] ;  /* 0x0000780001f87983 */ /* 0x000ee40000100800 */
[----:B------:R-:W0:Y:S02]  /*2f70*/  LDC.64 R192, c[0x0][0x2c0] ;  /* 0x0000b000ffc07b82 */ /* 0x000e240000000a00 */
[----:B------:R-:W4:Y:S04]  /*2f80*/  LDL R212, [R1+0x88] ;  /* 0x0000880001d47983 */ /* 0x000f280000100800 */
[----:B------:R-:W4:Y:S02]  /*2f90*/  LDL R241, [R1+0x8c] ;  /* 0x00008c0001f17983 */ /* 0x000f240000100800 */
[C---:B------:R-:W-:Y:S01]  /*2fa0*/  @P2 LEA R188, P3, R8.reuse, UR8, 0x4 ;  /* 0x0000000808bc2c11 */ /* 0x040fe2000f8620ff */
[----:B------:R-:W1:Y:S03]  /*2fb0*/  LDC.64 R196, c[0x0][0x2b8] ;  /* 0x0000ae00ffc47b82 */ /* 0x000e660000000a00 */
        /* <DEDUP_REMOVED lines=8> */
[----:B------:R-:W-:-:S04]  /*3040*/  IADD3 R218, P2, R190, UR12, RZ ;  /* 0x0000000cbeda7c10 */ /* 0x000fc8000ff5e0ff */
[----:B------:R-:W-:Y:S02]  /*3050*/  IADD3.X R219, R0, UR13, RZ, P2, !PT ;  /* 0x0000000d00db7c10 */ /* 0x000fe400097fe4ff */
[C---:B0-----:R-:W-:Y:S01]  /*3060*/  LEA R188, P2, R8.reuse, UR10, 0x4 ;  /* 0x0000000a08bc7c11 */ /* 0x041fe2000f8420ff */
[C---:B------:R-:W-:Y:S02]  /*3070*/  IMAD.WIDE.U32 R192, R8.reuse, 0x10, R192 ;  /* 0x0000001008c07825 */ /* 0x040fe400078e00c0 */
[----:B------:R0:W5:Y:S01]  /*3080*/  LDG.E R0, desc[UR4][R218.64] ;  /* 0x00000004da007981 */ /* 0x000162000c1e1900 */
[C---:B------:R-:W-:Y:S02]  /*3090*/  LEA.HI.X R189, R8.reuse, UR11, RZ, 0x4, P2 ;  /* 0x0000000b08bd7c11 */ /* 0x040fe400090f24ff */
[----:B-1----:R-:W-:Y:S01]  /*30a0*/  ISETP.NE.AND P2, PT, R191, RZ, PT ;  /* 0x000000ffbf00720c */ /* 0x002fe20003f45270 */
[----:B------:R-:W-:Y:S01]  /*30b0*/  IMAD.WIDE.U32 R196, R8, 0x10, R196 ;  /* 0x0000001008c47825 */ /* 0x000fe200078e00c4 */
[----:B------:R-:W2:Y:S04]  /*30c0*/  LDG.E.128 R192, desc[UR4][R192.64] ;  /* 0x00000004c0c07981 */ /* 0x000ea8000c1e1d00 */
[----:B------:R-:W3:Y:S01]  /*30d0*/  LDG.E.128 R188, desc[UR4][R188.64] ;  /* 0x00000004bcbc7981 */ /* 0x000ee2000c1e1d00 */
[----:B-----5:R-:W-:-:S03]  /*30e0*/  FSEL R206, R5, RZ, !P2 ;  /* 0x000000ff05ce7208 */ /* 0x020fc60005000000 */
[----:B------:R-:W4:Y:S04]  /*30f0*/  LDG.E.128 R196, desc[UR4][R196.64] ;  /* 0x00000004c4c47981 */ /* 0x000f28000c1e1d00 */
[----:B------:R-:W0:Y:S04]  /*3100*/  LDL R218, [R1+0x80] ;  /* 0x0000800001da7983 */ /* 0x000e280000100800 */
[----:B------:R-:W2:Y:S01]  /*3110*/  LDL R219, [R1+0x74] ;  /* 0x0000740001db7983 */ /* 0x000ea20000100800 */
[C---:B---3--:R-:W-:Y:S01]  /*3120*/  FADD.FTZ R188, -R206.reuse, R188 ;  /* 0x000000bccebc7221 */ /* 0x048fe20000010100 */
[C---:B------:R-:W-:Y:S01]  /*3130*/  FADD.FTZ R189, -R206.reuse, R189 ;  /* 0x000000bdcebd7221 */ /* 0x040fe20000010100 */
[C---:B------:R-:W-:Y:S01]  /*3140*/  FADD.FTZ R190, -R206.reuse, R190 ;  /* 0x000000becebe7221 */ /* 0x040fe20000010100 */
[----:B------:R-:W-:-:S02]  /*3150*/  FADD.FTZ R191, -R206, R191 ;  /* 0x000000bfcebf7221 */ /* 0x000fc40000010100 */
[----:B------:R-:W2:Y:S01]  /*3160*/  LDL R206, [R1+0x70] ;  /* 0x0000700001ce7983 */ /* 0x000ea20000100800 */
[----:B------:R-:W-:Y:S01]  /*3170*/  FMUL.FTZ R216, R6, R188 ;  /* 0x000000bc06d87220 */ /* 0x000fe20000410000 */
[----:B----4-:R-:W-:-:S03]  /*3180*/  FADD.FTZ R76, R76, R196 ;  /* 0x000000c44c4c7221 */ /* 0x010fc60000010000 */
[----:B------:R-:W-:Y:S01]  /*3190*/  FFMA.FTZ R44, R196, R216, R44 ;  /* 0x000000d8c42c7223 */ /* 0x000fe2000001002c */
[----:B--2---:R-:W-:-:S04]  /*31a0*/  FMUL.FTZ R188, R206, R192 ;  /* 0x000000c0cebc7220 */ /* 0x004fc80000410000 */
[----:B0-----:R-:W-:Y:S02]  /*31b0*/  FFMA.FTZ R218, R218, R196, R188 ;  /* 0x000000c4dada7223 */ /* 0x001fe400000100bc */
        /* <DEDUP_REMOVED lines=35> */
.L_x_3250:
[----:B------:R-:W-:Y:S05]  /*33f0*/  BSYNC B0 ;  /* 0x0000000000007941 */ /* 0x000fea0003800000 */
.L_x_3249:
[----:B------:R-:W1:Y:S01]  /*3400*/  LDC.U8 R219, c[0x0][0x2a0] ;  /* 0x0000a800ffdb7b82 */ /* 0x000e620000000000 */
[----:B------:R-:W-:Y:S01]  /*3410*/  LOP3.LUT P2, RZ, R4, 0x20, RZ, 0xc0, !PT ;  /* 0x0000002004ff7812 */ /* 0x000fe2000784c0ff */
[----:B------:R-:W-:-:S12]  /*3420*/  BSSY B0, `(.L_x_3251) ;  /* 0x0000052000007945 */ /* 0x000fd80003800000 */
[----:B------:R-:W-:Y:S05]  /*3430*/  @!P2 BRA `(.L_x_3252) ;  /* 0x000000040040a947 */ /* 0x000fea0003800000 */
[----:B------:R-:W-:Y:S01]  /*3440*/  ISETP.NE.U32.AND P2, PT, RZ, UR8, PT ;  /* 0x00000008ff007c0c */ /* 0x000fe2000bf45070 */
[C---:B------:R-:W-:Y:S01]  /*3450*/  IMAD.SHL.U32 R191, R8.reuse, 0x4, RZ ;  /* 0x0000000408bf7824 */ /* 0x040fe200078e00ff */
[----:B------:R-:W-:Y:S01]  /*3460*/  SHF.R.U32.HI R190, RZ, 0x1e, R8 ;  /* 0x0000001effbe7819 */ /* 0x000fe20000011608 */
[----:B------:R-:W2:Y:S01]  /*3470*/  LDC.64 R192, c[0x0][0x2c0] ;  /* 0x0000b000ffc07b82 */ /* 0x000ea20000000a00 */
[----:B------:R-:W-:Y:S01]  /*3480*/  ISETP.NE.AND.EX P2, PT, RZ, UR9, PT, P2 ;  /* 0x00000009ff007c0c */ /* 0x000fe2000bf45320 */
[----:B------:R-:W3:Y:S04]  /*3490*/  LDL R237, [R1+0x60] ;  /* 0x0000600001ed7983 */ /* 0x000ee80000100800 */
[----:B------:R-:W4:Y:S02]  /*34a0*/  LDL R228, [R1+0x64] ;  /* 0x0000640001e47983 */ /* 0x000f240000100800 */
[----:B------:R-:W1:Y:S02]  /*34b0*/  LDC.64 R194, c[0x0][0x2b8] ;  /* 0x0000ae00ffc27b82 */ /* 0x000e640000000a00 */
[----:B------:R-:W4:Y:S04]  /*34c0*/  LDL R222, [R1+0x68] ;  /* 0x0000680001de7983 */ /* 0x000f280000100800 */
[C---:B------:R-:W-:Y:S01]  /*34d0*/  @P2 LEA R188, P3, R8.reuse, UR8, 0x4 ;  /* 0x0000000808bc2c11 */ /* 0x040fe2000f8620ff */
[----:B------:R-:W4:Y:S03]  /*34e0*/  LDL R240, [R1+0x6c] ;  /* 0x00006c0001f07983 */ /* 0x000f260000100800 */
[----:B------:R-:W-:Y:S01]  /*34f0*/  @P2 LEA.HI.X R189, R8, UR9, RZ, 0x4, P3 ;  /* 0x0000000908bd2c11 */ /* 0x000fe200098f24ff */
[----:B------:R0:W-:Y:S04]  /*3500*/  STL [R1+0x150], R0 ;  /* 0x0001500001007387 */ /* 0x0001e80000100800 */
[----:B------:R0:W5:Y:S01]  /*3510*/  @P2 LDG.E.128 R176, desc[UR4][R188.64] ;  /* 0x00000004bcb02981 */ /* 0x000162000c1e1d00 */
[----:B------:R-:W-:-:S04]  /*3520*/  ISETP.NE.U32.AND P2, PT, RZ, UR14, PT ;  /* 0x0000000eff007c0c */ /* 0x000fc8000bf45070 */
[----:B------:R-:W-:Y:S01]  /*3530*/  ISETP.NE.AND.EX P2, PT, RZ, UR15, PT, P2 ;  /* 0x0000000fff007c0c */ /* 0x000fe2000bf45320 */
[----:B--2---:R-:W-:Y:S01]  /*3540*/  IMAD.WIDE.U32 R192, R8, 0x10, R192 ;  /* 0x0000001008c07825 */ /* 0x004fe200078e00c0 */
[----:B0-----:R-:W2:Y:S11]  /*3550*/  LDL R0, [R1+0x50] ;  /* 0x0000500001007983 */ /* 0x001eb60000100800 */
[----:B------:R-:W0:Y:S02]  /*3560*/  @P2 LDC.64 R188, c[0x0][0x248] ;  /* 0x00009200ffbc2b82 */ /* 0x000e240000000a00 */
[----:B0-----:R-:W-:-:S04]  /*3570*/  @P2 IADD3 R188, P3, R191, R188, RZ ;  /* 0x000000bcbfbc2210 */ /* 0x001fc80007f7e0ff */
[----:B------:R-:W-:-:S05]  /*3580*/  @P2 IADD3.X R189, R190, R189, RZ, P3, !PT ;  /* 0x000000bdbebd2210 */ /* 0x000fca0001ffe4ff */
[----:B------:R0:W5:Y:S01]  /*3590*/  @P2 LDG.E R16, desc[UR4][R188.64] ;  /* 0x00000004bc102981 */ /* 0x000162000c1e1900 */
[----:B-1----:R-:W-:-:S04]  /*35a0*/  ISETP.NE.AND P2, PT, R219, RZ, PT ;  /* 0x000000ffdb00720c */ /* 0x002fc80003f45270 */
[----:B-----5:R-:W-:Y:S02]  /*35b0*/  FSEL R17, R5, RZ, !P2 ;  /* 0x000000ff05117208 */ /* 0x020fe40005000000 */
[----:B0-----:R-:W-:-:S04]  /*35c0*/  LEA R188, P2, R8, UR10, 0x4 ;  /* 0x0000000a08bc7c11 */ /* 0x001fc8000f8420ff */
[----:B------:R-:W-:Y:S02]  /*35d0*/  LEA.HI.X R189, R8, UR11, RZ, 0x4, P2 ;  /* 0x0000000b08bd7c11 */ /* 0x000fe400090f24ff */
[----:B------:R-:W-:-:S04]  /*35e0*/  IADD3 R196, P2, R191, UR12, RZ ;  /* 0x0000000cbfc47c10 */ /* 0x000fc8000ff5e0ff */
[----:B------:R-:W-:Y:S02]  /*35f0*/  IADD3.X R197, R190, UR13, RZ, P2, !PT ;  /* 0x0000000dbec57c10 */ /* 0x000fe400097fe4ff */
[----:B------:R-:W3:Y:S01]  /*3600*/  LDG.E.128 R188, desc[UR4][R188.64] ;  /* 0x00000004bcbc7981 */ /* 0x000ee2000c1e1d00 */
[----:B------:R-:W-:-:S03]  /*3610*/  IMAD.WIDE.U32 R194, R8, 0x10, R194 ;  /* 0x0000001008c27825 */ /* 0x000fc600078e00c2 */
[----:B------:R-:W4:Y:S01]  /*3620*/  LDL R8, [R1+0x58] ;  /* 0x0000580001087983 */ /* 0x000f220000100800 */
[C---:B---3--:R-:W-:Y:S01]  /*3630*/  FADD.FTZ R5, -R17.reuse, R188 ;  /* 0x000000bc11057221 */ /* 0x048fe20000010100 */
[C---:B------:R-:W-:Y:S01]  /*3640*/  FADD.FTZ R198, -R17.reuse, R189 ;  /* 0x000000bd11c67221 */ /* 0x040fe20000010100 */
[C---:B------:R-:W-:Y:S01]  /*3650*/  FADD.FTZ R218, -R17.reuse, R190 ;  /* 0x000000be11da7221 */ /* 0x040fe20000010100 */
[----:B------:R-:W-:Y:S02]  /*3660*/  FADD.FTZ R199, -R17, R191 ;  /* 0x000000bf11c77221 */ /* 0x000fe40000010100 */
[----:B------:R-:W2:Y:S01]  /*3670*/  LDG.E.128 R188, desc[UR4][R192.64] ;  /* 0x00000004c0bc7981 */ /* 0x000ea2000c1e1d00 */
[----:B------:R-:W-:-:S03]  /*3680*/  FMUL.FTZ R238, R6, R5 ;  /* 0x0000000506ee7220 */ /* 0x000fc60000410000 */
[----:B------:R3:W5:Y:S04]  /*3690*/  LDG.E R17, desc[UR4][R196.64] ;  /* 0x00000004c4117981 */ /* 0x000768000c1e1900 */
[----:B------:R-:W4:Y:S04]  /*36a0*/  LDG.E.128 R192, desc[UR4][R194.64] ;  /* 0x00000004c2c07981 */ /* 0x000f28000c1e1d00 */
[----:B------:R-:W3:Y:S01]  /*36b0*/  LDL R197, [R1+0x5c] ;  /* 0x00005c0001c57983 */ /* 0x000ee20000100800 */
[----:B--2---:R-:W-:-:S04]  /*36c0*/  FMUL.FTZ R5, R0, R188 ;  /* 0x000000bc00057220 */ /* 0x004fc80000410000 */
[----:B----4-:R-:W-:Y:S02]  /*36d0*/  FFMA.FTZ R0, R237, R192, R5 ;  /* 0x000000c0ed007223 */ /* 0x010fe40000010005 */
[----:B------:R-:W2:Y:S01]  /*36e0*/  LDL R5, [R1+0x54] ;  /* 0x0000540001057983 */ /* 0x000ea20000100800 */
[----:B------:R-:W-:Y:S01]  /*36f0*/  FFMA.FTZ R48, R192, R238, R48 ;  /* 0x000000eec0307223 */ /* 0x000fe20000010030 */
[----:B------:R-:W-:Y:S02]  /*3700*/  FADD.FTZ R80, R80, R192 ;  /* 0x000000c050507221 */ /* 0x000fe40000010000 */
[----:B------:R0:W-:Y:S01]  /*3710*/  STL [R1+0x44], R0 ;  /* 0x0000440001007387 */ /* 0x0001e20000100800 */
[----:B------:R-:W-:Y:S01]  /*3720*/  FADD.FTZ R2, R2, R0 ;  /* 0x0000000002027221 */ /* 0x000fe20000010000 */
[----:B--2---:R-:W-:-:S04]  /*3730*/  FMUL.FTZ R5, R5, R189 ;  /* 0x000000bd05057220 */ /* 0x004fc80000410000 */
[----:B------:R-:W-:Y:S01]  /*3740*/  FFMA.FTZ R192, R228, R193, R5 ;  /* 0x000000c1e4c07223 */ /* 0x000fe20000010005 */
[----:B------:R-:W-:-:S04]  /*3750*/  FMUL.FTZ R5, R8, R190 ;  /* 0x000000be08057220 */ /* 0x000fc80000410000 */
[----:B------:R-:W-:Y:S01]  /*3760*/  FFMA.FTZ R8, R222, R194, R5 ;  /* 0x000000c2de087223 */ /* 0x000fe20000010005 */
[----:B---3--:R-:W-:Y:S01]  /*3770*/  FMUL.FTZ R5, R197, R191 ;  /* 0x000000bfc5057220 */ /* 0x008fe20000410000 */
[----:B------:R2:W-:Y:S03]  /*3780*/  STL [R1+0x24], R192 ;  /* 0x000024c001007387 */ /* 0x0005e60000100800 */
[----:B------:R-:W-:Y:S01]  /*3790*/  FFMA.FTZ R240, R240, R195, R5 ;  /* 0x000000c3f0f07223 */ /* 0x000fe20000010005 */
[----:B------:R2:W-:Y:S01]  /*37a0*/  STL [R1+0x4], R8 ;  /* 0x0000040801007387 */ /* 0x0005e20000100800 */
[----:B------:R-:W-:-:S03]  /*37b0*/  FFMA.FTZ R5, R238, R0, R9 ;  /* 0x00000000ee057223 */ /* 0x000fc60000010009 */
[----:B0-----:R2:W5:Y:S01]  /*37c0*/  LDL.LU R0, [R1+0x150] ;  /* 0x0001500001007983 */ /* 0x0015620000300800 */
[C---:B------:R-:W-:Y:S01]  /*37d0*/  FMUL.FTZ R237, R6.reuse, R198 ;  /* 0x000000c606ed7220 */ /* 0x040fe20000410000 */
[----:B------:R-:W-:Y:S01]  /*37e0*/  FMUL.FTZ R228, R6, R218 ;  /* 0x000000da06e47220 */ /* 0x000fe20000410000 */
[----:B------:R-:W-:Y:S02]  /*37f0*/  FADD.FTZ R2, R2, R192 ;  /* 0x000000c002027221 */ /* 0x000fe40000010000 */
[----:B------:R-:W-:Y:S01]  /*3800*/  FFMA.FTZ R5, R237, R192, R5 ;  /* 0x000000c0ed057223 */ /* 0x000fe20000010005 */
[----:B------:R-:W-:Y:S01]  /*3810*/  FMUL.FTZ R222, R6, R199 ;  /* 0x000000c706de7220 */ /* 0x000fe20000410000 */
[----:B------:R-:W-:Y:S02]  /*3820*/  FADD.FTZ R2, R2, R8 ;  /* 0x0000000802027221 */ /* 0x000fe40000010000 */
        /* <DEDUP_REMOVED lines=16> */
[----:B--2---:R-:W-:-:S07]  /*3930*/  FFMA.FTZ R9, R222, R240, R5 ;  /* 0x000000f0de097223 */ /* 0x004fce0000010005 */
.L_x_3252:
[----:B------:R-:W-:Y:S05]  /*3940*/  BSYNC B0 ;  /* 0x0000000000007941 */ /* 0x000fea0003800000 */
.L_x_3251:
[----:B-----5:R-:W2:Y:S01]  /*3950*/  LDL.LU R5, [R1+0x48] ;  /* 0x0000480001057983 */ /* 0x020ea20000300800 */
[----:B------:R-:W-:Y:S01]  /*3960*/  UMOV UR6, 0xffffffff ;  /* 0xffffffff00067882 */ /* 0x000fe20000000000 */
[----:B------:R-:W3:Y:S02]  /*3970*/  S2R R8, SR_TID.X ;  /* 0x0000000000087919 */ /* 0x000ee40000002100 */
[----:B---3--:R-:W-:Y:S02]  /*3980*/  SHF.R.U32.HI R193, RZ, 0x5, R8 ;  /* 0x00000005ffc17819 */ /* 0x008fe40000011608 */
[----:B------:R-:W-:Y:S02]  /*3990*/  LOP3.LUT P3, RZ, R8, 0x1f, RZ, 0xc0, !PT ;  /* 0x0000001f08ff7812 */ /* 0x000fe4000786c0ff */
[----:B--2---:R-:W-:Y:S02]  /*39a0*/  LOP3.LUT P2, RZ, R5, 0xff, RZ, 0xc0, !PT ;  /* 0x000000ff05ff7812 */ /* 0x004fe4000784c0ff */
[----:B------:R-:W-:-:S11]  /*39b0*/  LOP3.LUT R5, R193, 0x7fffff8, RZ, 0xc0, !PT ;  /* 0x07fffff8c1057812 */ /* 0x000fd600078ec0ff */
        /* <DEDUP_REMOVED lines=16> */
[----:B------:R-:W2:Y:S04]  /*3ac0*/  SHFL.DOWN PT, R2, R9, 0x2, 0x1f ;  /* 0x08401f0009027f89 */ /* 0x000ea800000e0000 */
[----:B------:R3:W4:Y:S01]  /*3ad0*/  SHFL.DOWN PT, R192, R190, 0x1, 0x1f ;  /* 0x08201f00bec07f89 */ /* 0x00072200000e0000 */
[----:B--2---:R-:W-:-:S05]  /*3ae0*/  FADD.FTZ R9, R9, R2 ;  /* 0x0000000209097221 */ /* 0x004fca0000010000 */
[----:B----4-:R3:W2:Y:S02]  /*3af0*/  SHFL.DOWN PT, R2, R9, 0x1, 0x1f ;  /* 0x08201f0009027f89 */ /* 0x0106a400000e0000 */
.L_x_3295:
[----:B------:R-:W4:Y:S01]  /*3b00*/  S2R R189, SR_CgaCtaId ;  /* 0x0000000000bd7919 */ /* 0x000f220000008800 */
[----:B--23--:R-:W-:Y:S01]  /*3b10*/  FADD.FTZ R9, R9, R2 ;  /* 0x0000000209097221 */ /* 0x00cfe20000010000 */
[----:B------:R-:W-:Y:S01]  /*3b20*/  @!P3 LOP3.LUT R188, R193, 0x7, RZ, 0xc0, !PT ;  /* 0x00000007c1bcb812 */ /* 0x000fe200078ec0ff */
[----:B------:R-:W-:Y:S01]  /*3b30*/  FADD.FTZ R8, R190, R192 ;  /* 0x000000c0be087221 */ /* 0x000fe20000010000 */
[----:B------:R-:W-:Y:S01]  /*3b40*/  MOV R2, 0x400 ;  /* 0x0000040000027802 */ /* 0x000fe20000000f00 */
[----:B------:R-:W-:Y:S05]  /*3b50*/  WARPSYNC.ALL ;  /* 0x0000000000007948 */ /* 0x000fea0003800000 */
[----:B------:R-:W-:Y:S01]  /*3b60*/  @!P3 IADD3 R188, R5, R188, RZ ;  /* 0x000000bc05bcb210 */ /* 0x000fe20007ffe0ff */
[----:B------:R-:W-:Y:S01]  /*3b70*/  BSSY B0, `(.L_x_3254) ;  /* 0x0000060000007945 */ /* 0x000fe20003800000 */
[----:B------:R-:W-:-:S02]  /*3b80*/  LOP3.LUT P4, RZ, R4, 0x10, RZ, 0xc0, !PT ;  /* 0x0000001004ff7812 */ /* 0x000fc4000788c0ff */
[----:B----4-:R-:W-:-:S04]  /*3b90*/  LEA R2, R189, R2, 0x18 ;  /* 0x00000002bd027211 */ /* 0x010fc800078ec0ff */
[-C--:B------:R-:W-:Y:S02]  /*3ba0*/  @!P3 LEA R188, R188, R2.reuse, 0x3 ;  /* 0x00000002bcbcb211 */ /* 0x080fe400078e18ff */
[----:B------:R-:W-:-:S03]  /*3bb0*/  LEA R2, R5, R2, 0x3 ;  /* 0x0000000205027211 */ /* 0x000fc600078e18ff */
[----:B------:R-:W-:Y:S01]  /*3bc0*/  @!P3 STS.64 [R188+0x8000], R8 ;  /* 0x00800008bc00b388 */ /* 0x000fe20000000a00 */
[----:B------:R-:W-:Y:S06]  /*3bd0*/  BAR.SYNC.DEFER_BLOCKING 0x0 ;  /* 0x0000000000007b1d */ /* 0x000fec0000010000 */
[----:B------:R-:W2:Y:S02]  /*3be0*/  LDS.128 R188, [R2+0x8000] ;  /* 0x0080000002bc7984 */ /* 0x000ea40000000c00 */
[----:B--2---:R-:W-:Y:S01]  /*3bf0*/  FADD.FTZ R5, RZ, R188 ;  /* 0x000000bcff057221 */ /* 0x004fe20000010000 */
[----:B------:R-:W-:-:S03]  /*3c00*/  FADD.FTZ R8, RZ, R189 ;  /* 0x000000bdff087221 */ /* 0x000fc60000010000 */
[----:B------:R-:W-:Y:S01]  /*3c10*/  FADD.FTZ R5, R190, R5 ;  /* 0x00000005be057221 */ /* 0x000fe20000010000 */
[----:B------:R-:W-:Y:S02]  /*3c20*/  FADD.FTZ R8, R191, R8 ;  /* 0x00000008bf087221 */ /* 0x000fe40000010000 */
[----:B------:R-:W2:Y:S02]  /*3c30*/  LDS.128 R188, [R2+0x8010] ;  /* 0x0080100002bc7984 */ /* 0x000ea40000000c00 */
[----:B--2---:R-:W-:Y:S01]  /*3c40*/  FADD.FTZ R5, R5, R188 ;  /* 0x000000bc05057221 */ /* 0x004fe20000010000 */
[----:B------:R-:W-:-:S03]  /*3c50*/  FADD.FTZ R8, R8, R189 ;  /* 0x000000bd08087221 */ /* 0x000fc60000010000 */
        /* <DEDUP_REMOVED lines=17> */
[----:B-1----:R-:W-:Y:S02]  /*3d70*/  ISETP.NE.AND P3, PT, R219, RZ, PT ;  /* 0x000000ffdb00720c */ /* 0x002fe40003f65270 */
[----:B------:R-:W-:Y:S02]  /*3d80*/  LOP3.LUT P4, RZ, R204, 0xff, RZ, 0xc0, !PT ;  /* 0x000000ffccff7812 */ /* 0x000fe4000788c0ff */
[----:B------:R-:W-:Y:S02]  /*3d90*/  FSEL R8, R2, RZ, !P3 ;  /* 0x000000ff02087208 */ /* 0x000fe40005800000 */
[----:B------:R-:W-:-:S02]  /*3da0*/  ISETP.NE.U32.AND P3, PT, RZ, UR8, PT ;  /* 0x00000008ff007c0c */ /* 0x000fc4000bf65070 */
[----:B------:R-:W-:Y:S01]  /*3db0*/  ISETP.NE.U32.AND P5, PT, RZ, UR14, PT ;  /* 0x0000000eff007c0c */ /* 0x000fe2000bfa5070 */
[----:B------:R-:W-:Y:S01]  /*3dc0*/  FFMA.FTZ R9, R205, R5, R8 ;  /* 0x00000005cd097223 */ /* 0x000fe20000010008 */
[----:B------:R-:W-:Y:S02]  /*3dd0*/  ISETP.NE.AND.EX P3, PT, RZ, UR9, PT, P3 ;  /* 0x00000009ff007c0c */ /* 0x000fe4000bf65330 */
        /* <DEDUP_REMOVED lines=11> */
[----:B------:R-:W-:-:S04]  /*3e90*/  FFMA.FTZ R189, R227, R5, R8 ;  /* 0x00000005e3bd7223 */ /* 0x000fc80000010008 */
[----:B--2---:R-:W-:-:S04]  /*3ea0*/  FADD.FTZ R189, R195, -R189 ;  /* 0x800000bdc3bd7221 */ /* 0x004fc80000010000 */
[----:B------:R-:W-:-:S04]  /*3eb0*/  FMUL.FTZ R189, R6, R189 ;  /* 0x000000bd06bd7220 */ /* 0x000fc80000410000 */
[----:B------:R-:W-:-:S05]  /*3ec0*/  @P3 FADD.FTZ R189, R145, R189 ;  /* 0x000000bd91bd3221 */ /* 0x000fca0000010000 */
[C---:B------:R-:W-:Y:S01]  /*3ed0*/  SEL R181, R189.reuse, R181, P4 ;  /* 0x000000b5bdb57207 */ /* 0x040fe20002000000 */
[----:B------:R-:W-:-:S05]  /*3ee0*/  FMUL.FTZ R189, R189, UR17 ;  /* 0x00000011bdbd7c20 */ /* 0x000fca0008410000 */
[----:B------:R-:W-:-:S04]  /*3ef0*/  SEL R9, R189, RZ, P6 ;  /* 0x000000ffbd097207 */ /* 0x000fc80003000000 */
[----:B------:R-:W-:Y:S01]  /*3f00*/  SEL R185, R9, R185, P5 ;  /* 0x000000b909b97207 */ /* 0x000fe20002800000 */
[-CC-:B------:R-:W-:Y:S01]  /*3f10*/  FFMA.FTZ R9, R236, R5.reuse, R8.reuse ;  /* 0x00000005ec097223 */ /* 0x180fe20000010008 */
[----:B------:R-:W-:-:S03]  /*3f20*/  FFMA.FTZ R8, R229, R5, R8 ;  /* 0x00000005e5087223 */ /* 0x000fc60000010008 */
        /* <DEDUP_REMOVED lines=8> */
[----:B------:R-:W-:Y:S01]  /*3fb0*/  SEL R182, R9, R182, P4 ;  /* 0x000000b609b67207 */ /* 0x000fe20002000000 */
[C---:B------:R-:W-:Y:S01]  /*3fc0*/  FMUL.FTZ R191, R8.reuse, UR17 ;  /* 0x0000001108bf7c20 */ /* 0x040fe20008410000 */
[----:B------:R-:W-:Y:S02]  /*3fd0*/  SEL R183, R8, R183, P4 ;  /* 0x000000b708b77207 */ /* 0x000fe40002000000 */
[----:B------:R-:W-:Y:S02]  /*3fe0*/  SEL R9, R190, RZ, P3 ;  /* 0x000000ffbe097207 */ /* 0x000fe40001800000 */
[----:B------:R-:W-:-:S02]  /*3ff0*/  LOP3.LUT P3, RZ, R204, 0xff000000, RZ, 0xc0, !PT ;  /* 0xff000000ccff7812 */ /* 0x000fc4000786c0ff */
[----:B------:R-:W-:Y:S02]  /*4000*/  SEL R186, R9, R186, P5 ;  /* 0x000000ba09ba7207 */ /* 0x000fe40002800000 */
[----:B------:R-:W-:Y:S02]  /*4010*/  SEL R8, R191, RZ, P3 ;  /* 0x000000ffbf087207 */ /* 0x000fe40001800000 */
[----:B------:R-:W-:Y:S02]  /*4020*/  LOP3.LUT P3, RZ, R10, 0xff, RZ, 0xc0, !PT ;  /* 0x000000ff0aff7812 */ /* 0x000fe4000786c0ff */
[----:B------:R-:W-:Y:S02]  /*4030*/  SEL R187, R8, R187, P5 ;  /* 0x000000bb08bb7207 */ /* 0x000fe40002800000 */
[----:B------:R-:W1:Y:S01]  /*4040*/  @P4 LDC.64 R8, c[0x0][0x308] ;  /* 0x0000c200ff084b82 */ /* 0x000e620000000a00 */
        /* <DEDUP_REMOVED lines=8> */
[----:B-1----:R-:W-:-:S03]  /*40d0*/  @P4 IMAD.WIDE.U32 R8, R7, 0x10, R8 ;  /* 0x0000001007084825 */ /* 0x002fc600078e0008 */
[----:B------:R-:W-:Y:S02]  /*40e0*/  ISETP.NE.AND.EX P3, PT, RZ, UR15, PT, P3 ;  /* 0x0000000fff007c0c */ /* 0x000fe4000bf65330 */
        /* <DEDUP_REMOVED lines=8> */
.L_x_3255:
[----:B------:R-:W-:Y:S05]  /*4170*/  BSYNC B0 ;  /* 0x0000000000007941 */ /* 0x000fea0003800000 */
.L_x_3254:
[----:B------:R-:W-:Y:S01]  /*4180*/  LOP3.LUT P3, RZ, R4, 0x8, RZ, 0xc0, !PT ;  /* 0x0000000804ff7812 */ /* 0x000fe2000786c0ff */
[----:B------:R-:W-:-:S12]  /*4190*/  BSSY B0, `(.L_x_3256) ;  /* 0x0000045000007945 */ /* 0x000fd80003800000 */
[----:B------:R-:W-:Y:S05]  /*41a0*/  @!P3 BRA `(.L_x_3257) ;  /* 0x00000004000cb947 */ /* 0x000fea0003800000 */
[----:B------:R-:W3:Y:S04]  /*41b0*/  LDL R188, [R1+0x40] ;  /* 0x0000400001bc7983 */ /* 0x000ee80000100800 */
[----:B------:R-:W4:Y:S04]  /*41c0*/  LDL R191, [R1+0x20] ;  /* 0x0000200001bf7983 */ /* 0x000f280000100800 */
[----:B------:R-:W5:Y:S01]  /*41d0*/  LDL R190, [R1] ;  /* 0x0000000001be7983 */ /* 0x000f620000100800 */
[----:B-1----:R-:W-:Y:S02]  /*41e0*/  ISETP.NE.AND P3, PT, R219, RZ, PT ;  /* 0x000000ffdb00720c */ /* 0x002fe40003f65270 */
[----:B------:R-:W-:-:S02]  /*41f0*/  LOP3.LUT P4, RZ, R203, 0xff, RZ, 0xc0, !PT ;  /* 0x000000ffcbff7812 */ /* 0x000fc4000788c0ff */
[----:B--2---:R-:W-:Y:S02]  /*4200*/  FSEL R8, R2, RZ, !P3 ;  /* 0x000000ff02087208 */ /* 0x004fe40005800000 */
[----:B------:R-:W-:Y:S02]  /*4210*/  ISETP.NE.U32.AND P3, PT, RZ, UR8, PT ;  /* 0x00000008ff007c0c */ /* 0x000fe4000bf65070 */
[----:B------:R-:W-:Y:S01]  /*4220*/  ISETP.NE.U32.AND P5, PT, RZ, UR14, PT ;  /* 0x0000000eff007c0c */ /* 0x000fe2000bfa5070 */
[----:B------:R-:W-:Y:S01]  /*4230*/  FFMA.FTZ R9, R224, R5, R8 ;  /* 0x00000005e0097223 */ /* 0x000fe20000010008 */
[----:B------:R-:W-:Y:S02]  /*4240*/  ISETP.NE.AND.EX P3, PT, RZ, UR9, PT, P3 ;  /* 0x00000009ff007c0c */ /* 0x000fe4000bf65330 */
[----:B------:R-:W-:Y:S02]  /*4250*/  ISETP.NE.AND.EX P5, PT, RZ, UR15, PT, P5 ;  /* 0x0000000fff007c0c */ /* 0x000fe4000bfa5350 */
[----:B------:R-:W-:Y:S01]  /*4260*/  LOP3.LUT P6, RZ, R203, 0xff00, RZ, 0xc0, !PT ;  /* 0x0000ff00cbff7812 */ /* 0x000fe200078cc0ff */
[----:B---3--:R-:W-:-:S04]  /*4270*/  FADD.FTZ R9, R188, -R9 ;  /* 0x80000009bc097221 */ /* 0x008fc80000010000 */
        /* <DEDUP_REMOVED lines=9> */
[----:B----4-:R-:W-:-:S04]  /*4310*/  FADD.FTZ R189, R191, -R189 ;  /* 0x800000bdbfbd7221 */ /* 0x010fc80000010000 */
        /* <DEDUP_REMOVED lines=8> */
[----:B-----5:R-:W-:Y:S01]  /*43a0*/  FADD.FTZ R9, R190, -R9 ;  /* 0x80000009be097221 */ /* 0x020fe20000010000 */
        /* <DEDUP_REMOVED lines=14> */
[C---:B------:R-:W-:Y:S02]  /*4490*/  LOP3.LUT P3, RZ, R11.reuse, 0xff, RZ, 0xc0, !PT ;  /* 0x000000ff0bff7812 */ /* 0x040fe4000786c0ff */
        /* <DEDUP_REMOVED lines=20> */
.L_x_3257:
[----:B------:R-:W-:Y:S05]  /*45e0*/  BSYNC B0 ;  /* 0x0000000000007941 */ /* 0x000fea0003800000 */
.L_x_3256:
[----:B------:R-:W-:Y:S01]  /*45f0*/  LOP3.LUT P3, RZ, R4, 0x4, RZ, 0xc0, !PT ;  /* 0x0000000404ff7812 */ /* 0x000fe2000786c0ff */
[----:B------:R-:W-:-:S12]  /*4600*/  BSSY B0, `(.L_x_3258) ;  /* 0x0000044000007945 */ /* 0x000fd80003800000 */
[----:B------:R-:W-:Y:S05]  /*4610*/  @!P3 BRA `(.L_x_3259) ;  /* 0x000000040008b947 */ /* 0x000fea0003800000 */
[----:B------:R-:W4:Y:S04]  /*4620*/  LDL R188, [R1+0x3c] ;  /* 0x00003c0001bc7983 */ /* 0x000f280000100800 */
[----:B------:R-:W5:Y:S01]  /*4630*/  LDL R190, [R1+0x1c] ;  /* 0x00001c0001be7983 */ /* 0x000f620000100800 */
[----:B-1----:R-:W-:Y:S02]  /*4640*/  ISETP.NE.AND P3, PT, R219, RZ, PT ;  /* 0x000000ffdb00720c */ /* 0x002fe40003f65270 */
[----:B------:R-:W-:Y:S02]  /*4650*/  LOP3.LUT P4, RZ, R202, 0xff, RZ, 0xc0, !PT ;  /* 0x000000ffcaff7812 */ /* 0x000fe4000788c0ff */
[----:B--23--:R-:W-:Y:S02]  /*4660*/  FSEL R8, R2, RZ, !P3 ;  /* 0x000000ff02087208 */ /* 0x00cfe40005800000 */
[----:B------:R-:W-:-:S02]  /*4670*/  ISETP.NE.U32.AND P3, PT, RZ, UR8, PT ;  /* 0x00000008ff007c0c */ /* 0x000fc4000bf65070 */
[----:B------:R-:W-:Y:S01]  /*4680*/  ISETP.NE.U32.AND P5, PT, RZ, UR14, PT ;  /* 0x0000000eff007c0c */ /* 0x000fe2000bfa5070 */
[----:B------:R-:W-:Y:S01]  /*4690*/  FFMA.FTZ R9, R217, R5, R8 ;  /* 0x00000005d9097223 */ /* 0x000fe20000010008 */
[----:B------:R-:W-:Y:S02]  /*46a0*/  ISETP.NE.AND.EX P3, PT, RZ, UR9, PT, P3 ;  /* 0x00000009ff007c0c */ /* 0x000fe4000bf65330 */
[----:B------:R-:W-:Y:S02]  /*46b0*/  ISETP.NE.AND.EX P5, PT, RZ, UR15, PT, P5 ;  /* 0x0000000fff007c0c */ /* 0x000fe4000bfa5350 */
[----:B------:R-:W-:Y:S01]  /*46c0*/  LOP3.LUT P6, RZ, R202, 0xff00, RZ, 0xc0, !PT ;  /* 0x0000ff00caff7812 */ /* 0x000fe200078cc0ff */
[----:B----4-:R-:W-:-:S04]  /*46d0*/  FADD.FTZ R9, R188, -R9 ;  /* 0x80000009bc097221 */ /* 0x010fc80000010000 */
        /* <DEDUP_REMOVED lines=9> */
[----:B-----5:R-:W-:-:S04]  /*4770*/  FADD.FTZ R189, R190, -R189 ;  /* 0x800000bdbebd7221 */ /* 0x020fc80000010000 */
        /* <DEDUP_REMOVED lines=8> */
[----:B------:R-:W-:Y:S01]  /*4800*/  FADD.FTZ R9, R252, -R9 ;  /* 0x80000009fc097221 */ /* 0x000fe20000010000 */
        /* <DEDUP_REMOVED lines=35> */
.L_x_3259:
[----:B------:R-:W-:Y:S05]  /*4a40*/  BSYNC B0 ;  /* 0x0000000000007941 */ /* 0x000fea0003800000 */
.L_x_3258:
[----:B------:R-:W-:Y:S01]  /*4a50*/  LOP3.LUT P3, RZ, R4, 0x2, RZ, 0xc0, !PT ;  /* 0x0000000204ff7812 */ /* 0x000fe2000786c0ff */
[----:B------:R-:W-:-:S12]  /*4a60*/  BSSY B0, `(.L_x_3260) ;  /* 0x0000044000007945 */ /* 0x000fd80003800000 */
[----:B------:R-:W-:Y:S05]  /*4a70*/  @!P3 BRA `(.L_x_3261) ;  /* 0x000000040008b947 */ /* 0x000fea0003800000 */
[----:B------:R-:W5:Y:S04]  /*4a80*/  LDL R188, [R1+0x38] ;  /* 0x0000380001bc7983 */ /* 0x000f680000100800 */
[----:B------:R-:W5:Y:S01]  /*4a90*/  LDL R190, [R1+0x18] ;  /* 0x0000180001be7983 */ /* 0x000f620000100800 */
[----:B-1----:R-:W-:Y:S02]  /*4aa0*/  ISETP.NE.AND P3, PT, R219, RZ, PT ;  /* 0x000000ffdb00720c */ /* 0x002fe40003f65270 */
[----:B------:R-:W-:Y:S02]  /*4ab0*/  LOP3.LUT P4, RZ, R201, 0xff, RZ, 0xc0, !PT ;  /* 0x000000ffc9ff7812 */ /* 0x000fe4000788c0ff */
[----:B--234-:R-:W-:Y:S02]  /*4ac0*/  FSEL R8, R2, RZ, !P3 ;  /* 0x000000ff02087208 */ /* 0x01cfe40005800000 */
[----:B------:R-:W-:-:S02]  /*4ad0*/  ISETP.NE.U32.AND P3, PT, RZ, UR8, PT ;  /* 0x00000008ff007c0c */ /* 0x000fc4000bf65070 */
[----:B------:R-:W-:Y:S01]  /*4ae0*/  ISETP.NE.U32.AND P5, PT, RZ, UR14, PT ;  /* 0x0000000eff007c0c */ /* 0x000fe2000bfa5070 */
[----:B------:R-:W-:Y:S01]  /*4af0*/  FFMA.FTZ R9, R223, R5, R8 ;  /* 0x00000005df097223 */ /* 0x000fe20000010008 */
[----:B------:R-:W-:Y:S02]  /*4b00*/  ISETP.NE.AND.EX P3, PT, RZ, UR9, PT, P3 ;  /* 0x00000009ff007c0c */ /* 0x000fe4000bf65330 */
[----:B------:R-:W-:Y:S02]  /*4b10*/  ISETP.NE.AND.EX P5, PT, RZ, UR15, PT, P5 ;  /* 0x0000000fff007c0c */ /* 0x000fe4000bfa5350 */
[----:B------:R-:W-:Y:S01]  /*4b20*/  LOP3.LUT P6, RZ, R201, 0xff00, RZ, 0xc0, !PT ;  /* 0x0000ff00c9ff7812 */ /* 0x000fe200078cc0ff */
[----:B-----5:R-:W-:-:S04]  /*4b30*/  FADD.FTZ R9, R188, -R9 ;  /* 0x80000009bc097221 */ /* 0x020fc80000010000 */
        /* <DEDUP_REMOVED lines=9> */
[----:B------:R-:W-:-:S04]  /*4bd0*/  FADD.FTZ R189, R190, -R189 ;  /* 0x800000bdbebd7221 */ /* 0x000fc80000010000 */
        /* <DEDUP_REMOVED lines=44> */
.L_x_3261:
[----:B------:R-:W-:Y:S05]  /*4ea0*/  BSYNC B0 ;  /* 0x0000000000007941 */ /* 0x000fea0003800000 */
.L_x_3260:
        /* <DEDUP_REMOVED lines=69> */
.L_x_3263:
[----:B------:R-:W-:Y:S05]  /*5300*/  BSYNC B0 ;  /* 0x0000000000007941 */ /* 0x000fea0003800000 */
.L_x_3262:
[----:B------:R-:W-:Y:S04]  /*5310*/  BSSY B0, `(.L_x_3264) ;  /* 0x0000044000007945 */ /* 0x000fe80003800000 */
        /* <DEDUP_REMOVED lines=67> */
.L_x_3265:
[----:B------:R-:W-:Y:S05]  /*5750*/  BSYNC B0 ;  /* 0x0000000000007941 */ /* 0x000fea0003800000 */
.L_x_3264:
        /* <DEDUP_REMOVED lines=68> */
.L_x_3267:
[----:B------:R-:W-:Y:S05]  /*5ba0*/  BSYNC B0 ;  /* 0x0000000000007941 */ /* 0x000fea0003800000 */
.L_x_3266:
[----:B------:R-:W-:Y:S01]  /*5bb0*/  LOP3.LUT P3, RZ, R4, 0x20, RZ, 0xc0, !PT ;  /* 0x0000002004ff7812 */ /* 0x000fe2000786c0ff */
[----:B------:R-:W-:-:S12]  /*5bc0*/  BSSY B0, `(.L_x_3268) ;  /* 0x0000044000007945 */ /* 0x000fd80003800000 */
[----:B------:R-:W-:Y:S05]  /*5bd0*/  @!P3 BRA `(.L_x_3269) ;  /* 0x000000040008b947 */ /* 0x000fea0003800000 */
[----:B------:R-:W5:Y:S04]  /*5be0*/  LDL R191, [R1+0x44] ;  /* 0x0000440001bf7983 */ /* 0x000f680000100800 */
[----:B------:R-:W5:Y:S04]  /*5bf0*/  LDL R190, [R1+0x24] ;  /* 0x0000240001be7983 */ /* 0x000f680000100800 */
[----:B------:R-:W5:Y:S01]  /*5c00*/  LDL R189, [R1+0x4] ;  /* 0x0000040001bd7983 */ /* 0x000f620000100800 */
[----:B-1----:R-:W-:Y:S02]  /*5c10*/  ISETP.NE.AND P3, PT, R219, RZ, PT ;  /* 0x000000ffdb00720c */ /* 0x002fe40003f65270 */
[----:B------:R-:W-:-:S02]  /*5c20*/  LOP3.LUT P5, RZ, R16, 0xff, RZ, 0xc0, !PT ;  /* 0x000000ff10ff7812 */ /* 0x000fc400078ac0ff */
[----:B--234-:R-:W-:Y:S02]  /*5c30*/  FSEL R8, R2, RZ, !P3 ;  /* 0x000000ff02087208 */ /* 0x01cfe40005800000 */
[----:B------:R-:W-:Y:S02]  /*5c40*/  ISETP.NE.U32.AND P3, PT, RZ, UR8, PT ;  /* 0x00000008ff007c0c */ /* 0x000fe4000bf65070 */
[----:B------:R-:W-:Y:S01]  /*5c50*/  ISETP.NE.U32.AND P4, PT, RZ, UR18, PT ;  /* 0x00000012ff007c0c */ /* 0x000fe2000bf85070 */
[-CC-:B------:R-:W-:Y:S01]  /*5c60*/  FFMA.FTZ R9, R238, R5.reuse, R8.reuse ;  /* 0x00000005ee097223 */ /* 0x180fe20000010008 */
[----:B------:R-:W-:Y:S01]  /*5c70*/  ISETP.NE.AND.EX P3, PT, RZ, UR9, PT, P3 ;  /* 0x00000009ff007c0c */ /* 0x000fe2000bf65330 */
[-CC-:B------:R-:W-:Y:S01]  /*5c80*/  FFMA.FTZ R188, R237, R5.reuse, R8.reuse ;  /* 0x00000005edbc7223 */ /* 0x180fe20000010008 */
[-CC-:B------:R-:W-:Y:S01]  /*5c90*/  FFMA.FTZ R2, R228, R5.reuse, R8.reuse ;  /* 0x00000005e4027223 */ /* 0x180fe20000010008 */
[----:B------:R-:W-:Y:S01]  /*5ca0*/  FFMA.FTZ R8, R222, R5, R8 ;  /* 0x00000005de087223 */ /* 0x000fe20000010008 */
[----:B------:R-:W-:-:S02]  /*5cb0*/  ISETP.NE.AND.EX P4, PT, RZ, UR19, PT, P4 ;  /* 0x00000013ff007c0c */ /* 0x000fc4000bf85340 */
[----:B------:R-:W-:Y:S01]  /*5cc0*/  LOP3.LUT P6, RZ, R16, 0xff00, RZ, 0xc0, !PT ;  /* 0x0000ff0010ff7812 */ /* 0x000fe200078cc0ff */
[----:B------:R-:W-:-:S04]  /*5cd0*/  FADD.FTZ R8, R240, -R8 ;  /* 0x80000008f0087221 */ /* 0x000fc80000010000 */
[----:B------:R-:W-:-:S04]  /*5ce0*/  FMUL.FTZ R8, R6, R8 ;  /* 0x0000000806087220 */ /* 0x000fc80000410000 */
[----:B------:R-:W-:-:S05]  /*5cf0*/  @P3 FADD.FTZ R8, R179, R8 ;  /* 0x00000008b3083221 */ /* 0x000fca0000010000 */
[----:B------:R-:W-:Y:S01]  /*5d00*/  SEL R183, R8, R183, P4 ;  /* 0x000000b708b77207 */ /* 0x000fe20002000000 */
[----:B-----5:R-:W-:-:S04]  /*5d10*/  FADD.FTZ R9, R191, -R9 ;  /* 0x80000009bf097221 */ /* 0x020fc80000010000 */
[----:B------:R-:W-:Y:S01]  /*5d20*/  FMUL.FTZ R9, R6, R9 ;  /* 0x0000000906097220 */ /* 0x000fe20000410000 */
[----:B------:R-:W-:-:S03]  /*5d30*/  FADD.FTZ R5, R190, -R188 ;  /* 0x800000bcbe057221 */ /* 0x000fc60000010000 */
[----:B------:R-:W-:Y:S01]  /*5d40*/  @P3 FADD.FTZ R9, R176, R9 ;  /* 0x00000009b0093221 */ /* 0x000fe20000010000 */
[----:B------:R-:W-:Y:S01]  /*5d50*/  FADD.FTZ R2, R189, -R2 ;  /* 0x80000002bd027221 */ /* 0x000fe20000010000 */
[C---:B------:R-:W-:Y:S02]  /*5d60*/  FMUL.FTZ R5, R6.reuse, R5 ;  /* 0x0000000506057220 */ /* 0x040fe40000410000 */
[----:B------:R-:W-:Y:S01]  /*5d70*/  FMUL.FTZ R188, R9, UR17 ;  /* 0x0000001109bc7c20 */ /* 0x000fe20008410000 */
[----:B------:R-:W-:Y:S01]  /*5d80*/  FMUL.FTZ R2, R6, R2 ;  /* 0x0000000206027220 */ /* 0x000fe20000410000 */
[----:B------:R-:W-:Y:S01]  /*5d90*/  @P3 FADD.FTZ R5, R177, R5 ;  /* 0x00000005b1053221 */ /* 0x000fe20000010000 */
[----:B------:R-:W-:Y:S02]  /*5da0*/  SEL R180, R9, R180, P4 ;  /* 0x000000b409b47207 */ /* 0x000fe40002000000 */
[----:B------:R-:W-:Y:S01]  /*5db0*/  SEL R6, R188, RZ, P5 ;  /* 0x000000ffbc067207 */ /* 0x000fe20002800000 */
[----:B------:R-:W-:Y:S01]  /*5dc0*/  @P3 FADD.FTZ R2, R178, R2 ;  /* 0x00000002b2023221 */ /* 0x000fe20000010000 */
[----:B------:R-:W-:-:S02]  /*5dd0*/  ISETP.NE.U32.AND P5, PT, RZ, UR14, PT ;  /* 0x0000000eff007c0c */ /* 0x000fc4000bfa5070 */
[C---:B------:R-:W-:Y:S02]  /*5de0*/  SEL R181, R5.reuse, R181, P4 ;  /* 0x000000b505b57207 */ /* 0x040fe40002000000 */
[----:B------:R-:W-:Y:S02]  /*5df0*/  ISETP.NE.AND.EX P5, PT, RZ, UR15, PT, P5 ;  /* 0x0000000fff007c0c */ /* 0x000fe4000bfa5350 */
[----:B------:R-:W-:Y:S02]  /*5e00*/  LOP3.LUT P3, RZ, R16, 0xff0000, RZ, 0xc0, !PT ;  /* 0x00ff000010ff7812 */ /* 0x000fe4000786c0ff */
[----:B------:R-:W-:Y:S01]  /*5e10*/  SEL R184, R6, R184, P5 ;  /* 0x000000b806b87207 */ /* 0x000fe20002800000 */
[----:B------:R-:W-:Y:S01]  /*5e20*/  FMUL.FTZ R6, R5, UR17 ;  /* 0x0000001105067c20 */ /* 0x000fe20008410000 */
[----:B------:R-:W-:-:S04]  /*5e30*/  SEL R182, R2, R182, P4 ;  /* 0x000000b602b67207 */ /* 0x000fc80002000000 */
[----:B------:R-:W-:-:S04]  /*5e40*/  SEL R5, R6, RZ, P6 ;  /* 0x000000ff06057207 */ /* 0x000fc80003000000 */
[----:B------:R-:W-:Y:S01]  /*5e50*/  SEL R185, R5, R185, P5 ;  /* 0x000000b905b97207 */ /* 0x000fe20002800000 */
[----:B------:R-:W-:-:S05]  /*5e60*/  FMUL.FTZ R5, R2, UR17 ;  /* 0x0000001102057c20 */ /* 0x000fca0008410000 */
[----:B------:R-:W-:Y:S02]  /*5e70*/  SEL R2, R5, RZ, P3 ;  /* 0x000000ff05027207 */ /* 0x000fe40001800000 */
[----:B------:R-:W-:Y:S02]  /*5e80*/  LOP3.LUT P3, RZ, R16, 0xff000000, RZ, 0xc0, !PT ;  /* 0xff00000010ff7812 */ /* 0x000fe4000786c0ff */
[----:B------:R-:W-:Y:S01]  /*5e90*/  SEL R186, R2, R186, P5 ;  /* 0x000000ba02ba7207 */ /* 0x000fe20002800000 */
[----:B------:R-:W-:-:S05]  /*5ea0*/  FMUL.FTZ R2, R8, UR17 ;  /* 0x0000001108027c20 */ /* 0x000fca0008410000 */
        /* <DEDUP_REMOVED lines=14> */
[----:B------:R1:W-:Y:S11]  /*5f90*/  @P4 STG.E.128 desc[UR4][R8.64], R180 ;  /* 0x000000b408004986 */ /* 0x0003f6000c101d04 */
[C---:B------:R-:W-:Y:S01]  /*5fa0*/  @P3 LEA R6, P4, R7.reuse, UR14, 0x4 ;  /* 0x0000000e07063c11 */ /* 0x040fe2000f8820ff */
[----:B-1----:R-:W1:Y:S02]  /*5fb0*/  LDC.64 R8, c[0x0][0x2f8] ;  /* 0x0000be00ff087b82 */ /* 0x002e640000000a00 */
[C---:B-1----:R-:W-:Y:S01]  /*5fc0*/  IMAD.WIDE.U32 R8, R7.reuse, 0x10, R8 ;  /* 0x0000001007087825 */ /* 0x042fe200078e0008 */
[----:B------:R-:W-:-:S04]  /*5fd0*/  @P3 LEA.HI.X R7, R7, UR15, RZ, 0x4, P4 ;  /* 0x0000000f07073c11 */ /* 0x000fc8000a0f24ff */
[----:B------:R1:W-:Y:S04]  /*5fe0*/  STG.E.128 desc[UR4][R8.64], R188 ;  /* 0x000000bc08007986 */ /* 0x0003e8000c101d04 */
[----:B------:R1:W-:Y:S02]  /*5ff0*/  @P3 STG.E.128 desc[UR4][R6.64], R184 ;  /* 0x000000b806003986 */ /* 0x0003e4000c101d04 */
.L_x_3269:
[----:B------:R-:W-:Y:S05]  /*6000*/  BSYNC B0 ;  /* 0x0000000000007941 */ /* 0x000fea0003800000 */
.L_x_3268:
[----:B------:R-:W-:Y:S02]  /*6010*/  SEL R2, RZ, 0x1, P2 ;  /* 0x00000001ff027807 */ /* 0x000fe40001000000 */
[----:B------:R-:W-:-:S03]  /*6020*/  IADD3 R3, R3, UR20, RZ ;  /* 0x0000001403037c10 */ /* 0x000fc6000fffe0ff */
[----:B------:R0:W-:Y:S01]  /*6030*/  STL.S16 [R1+0x48], R2 ;  /* 0x0000480201007387 */ /* 0x0001e20000100600 */
[----:B------:R-:W-:-:S13]  /*6040*/  ISETP.GE.AND P2, PT, R3, UR21, PT ;  /* 0x0000001503007c0c */ /* 0x000fda000bf46270 */
[----:B0-----:R-:W-:Y:S05]  /*6050*/  @!P2 BRA `(.L_x_3270) ;  /* 0xffffffac0094a947 */ /* 0x001fea000383ffff */
.L_x_3236:
[----:B------:R-:W5:Y:S01]  /*6060*/  LDL.LU R5, [R1+0x4c] ;  /* 0x00004c0001057983 */ /* 0x000f620000300800 */
[----:B------:R-:W0:Y:S01]  /*6070*/  S2UR UR6, SR_CTAID.X ;  /* 0x00000000000679c3 */ /* 0x000e220000002500 */
[----:B------:R-:W-:Y:S01]  /*6080*/  LOP3.LUT P2, RZ, R4, 0x10, RZ, 0xc0, !PT ;  /* 0x0000001004ff7812 */ /* 0x000fe2000784c0ff */
[----:B------:R-:W-:Y:S01]  /*6090*/  BSSY B0, `(.L_x_3271) ;  /* 0x0000014000007945 */ /* 0x000fe20003800000 */
[----:B------:R-:W0:Y:S02]  /*60a0*/  S2R R2, SR_TID.X ;  /* 0x0000000000027919 */ /* 0x000e240000002100 */
[C---:B0-----:R-:W-:Y:S02]  /*60b0*/  LEA.HI R0, R2.reuse, UR6, RZ, 0x18 ;  /* 0x0000000602007c11 */ /* 0x041fe4000f8fc0ff */
[----:B------:R-:W-:-:S03]  /*60c0*/  LOP3.LUT R3, R2, 0xff, RZ, 0xc0, !PT ;  /* 0x000000ff02037812 */ /* 0x000fc600078ec0ff */
[----:B-----5:R-:W-:-:S05]  /*60d0*/  IMAD R0, R0, R5, RZ ;  /* 0x0000000500007224 */ /* 0x020fca00078e02ff */
[----:B------:R-:W-:Y:S01]  /*60e0*/  LEA.HI R0, R0, R3, RZ, 0x1e ;  /* 0x0000000300007211 */ /* 0x000fe200078ff0ff */
[----:B------:R-:W-:Y:S06]  /*60f0*/  @!P2 BRA `(.L_x_3272) ;  /* 0x000000000034a947 */ /* 0x000fec0003800000 */
[----:B------:R-:W0:Y:S08]  /*6100*/  LDC.64 R2, c[0x0][0x2d0] ;  /* 0x0000b400ff027b82 */ /* 0x000e300000000a00 */
[----:B-1----:R-:W1:Y:S08]  /*6110*/  LDC.64 R6, c[0x0][0x2d8] ;  /* 0x0000b600ff067b82 */ /* 0x002e700000000a00 */
[----:B--234-:R-:W2:Y:S08]  /*6120*/  LDC.64 R8, c[0x0][0x2e0] ;  /* 0x0000b800ff087b82 */ /* 0x01ceb00000000a00 */
[----:B------:R-:W3:Y:S01]  /*6130*/  LDC.64 R10, c[0x0][0x2e8] ;  /* 0x0000ba00ff0a7b82 */ /* 0x000ee20000000a00 */
[----:B0-----:R-:W-:-:S05]  /*6140*/  IMAD.WIDE.U32 R2, R0, 0x10, R2 ;  /* 0x0000001000027825 */ /* 0x001fca00078e0002 */
[----:B------:R0:W-:Y:S01]  /*6150*/  STG.E.128 desc[UR4][R2.64], R52 ;  /* 0x0000003402007986 */ /* 0x0001e2000c101d04 */
[----:B-1----:R-:W-:-:S05]  /*6160*/  IMAD.WIDE.U32 R6, R0, 0x10, R6 ;  /* 0x0000001000067825 */ /* 0x002fca00078e0006 */
[----:B------:R0:W-:Y:S01]  /*6170*/  STG.E.128 desc[UR4][R6.64], R20 ;  /* 0x0000001406007986 */ /* 0x0001e2000c101d04 */
[----:B--2---:R-:W-:-:S05]  /*6180*/  IMAD.WIDE.U32 R8, R0, 0x10, R8 ;  /* 0x0000001000087825 */ /* 0x004fca00078e0008 */
[----:B------:R0:W-:Y:S01]  /*6190*/  STG.E.128 desc[UR4][R8.64], R112 ;  /* 0x0000007008007986 */ /* 0x0001e2000c101d04 */
[C---:B---3--:R-:W-:Y:S01]  /*61a0*/  IMAD.WIDE.U32 R10, R0.reuse, 0x10, R10 ;  /* 0x00000010000a7825 */ /* 0x048fe200078e000a */
[----:B------:R-:W-:-:S04]  /*61b0*/  IADD3 R0, R0, 0x100, RZ ;  /* 0x0000010000007810 */ /* 0x000fc80007ffe0ff */
[----:B------:R0:W-:Y:S03]  /*61c0*/  STG.E.128 desc[UR4][R10.64], R84 ;  /* 0x000000540a007986 */ /* 0x0001e6000c101d04 */
.L_x_3272:
[----:B------:R-:W-:Y:S05]  /*61d0*/  BSYNC B0 ;  /* 0x0000000000007941 */ /* 0x000fea0003800000 */
.L_x_3271:
[----:B------:R-:W-:Y:S01]  /*61e0*/  LOP3.LUT P2, RZ, R4, 0x8, RZ, 0xc0, !PT ;  /* 0x0000000804ff7812 */ /* 0x000fe2000784c0ff */
[----:B------:R-:W-:-:S12]  /*61f0*/  BSSY B0, `(.L_x_3273) ;  /* 0x000000f000007945 */ /* 0x000fd80003800000 */
[----:B------:R-:W-:Y:S05]  /*6200*/  @!P2 BRA `(.L_x_3274) ;  /* 0x000000000034a947 */ /* 0x000fea0003800000 */
[----:B0-----:R-:W0:Y:S08]  /*6210*/  LDC.64 R2, c[0x0][0x2d0] ;  /* 0x0000b400ff027b82 */ /* 0x001e300000000a00 */
        /* <DEDUP_REMOVED lines=12> */
.L_x_3274:
[----:B------:R-:W-:Y:S05]  /*62e0*/  BSYNC B0 ;  /* 0x0000000000007941 */ /* 0x000fea0003800000 */
.L_x_3273:
        /* <DEDUP_REMOVED lines=16> */
.L_x_3276:
[----:B------:R-:W-:Y:S05]  /*63f0*/  BSYNC B0 ;  /* 0x0000000000007941 */ /* 0x000fea0003800000 */
.L_x_3275:
        /* <DEDUP_REMOVED lines=16> */
.L_x_3278:
[----:B------:R-:W-:Y:S05]  /*6500*/  BSYNC B0 ;  /* 0x0000000000007941 */ /* 0x000fea0003800000 */
.L_x_3277:
        /* <DEDUP_REMOVED lines=16> */
.L_x_3280:
[----:B------:R-:W-:Y:S05]  /*6610*/  BSYNC B0 ;  /* 0x0000000000007941 */ /* 0x000fea0003800000 */
.L_x_3279:
[----:B------:R-:W-:Y:S04]  /*6620*/  BSSY B0, `(.L_x_3281) ;  /* 0x000000f000007945 */ /* 0x000fe80003800000 */
        /* <DEDUP_REMOVED lines=14> */
.L_x_3282:
[----:B------:R-:W-:Y:S05]  /*6710*/  BSYNC B0 ;  /* 0x0000000000007941 */ /* 0x000fea0003800000 */
.L_x_3281:
        /* <DEDUP_REMOVED lines=15> */
.L_x_3284:
[----:B------:R-:W-:Y:S05]  /*6810*/  BSYNC B0 ;  /* 0x0000000000007941 */ /* 0x000fea0003800000 */
.L_x_3283:
[----:B------:R-:W-:-:S13]  /*6820*/  LOP3.LUT P0, RZ, R4, 0x20, RZ, 0xc0, !PT ;  /* 0x0000002004ff7812 */ /* 0x000fda000780c0ff */
[----:B------:R-:W-:Y:S05]  /*6830*/  @!P0 EXIT ;  /* 0x000000000000894d */ /* 0x000fea0003800000 */
[----:B0-----:R-:W0:Y:S08]  /*6840*/  LDC.64 R2, c[0x0][0x2d0] ;  /* 0x0000b400ff027b82 */ /* 0x001e300000000a00 */
[----:B------:R-:W5:Y:S08]  /*6850*/  LDC.64 R4, c[0x0][0x2d8] ;  /* 0x0000b600ff047b82 */ /* 0x000f700000000a00 */
[----:B-1----:R-:W1:Y:S08]  /*6860*/  LDC.64 R6, c[0x0][0x2e0] ;  /* 0x0000b800ff067b82 */ /* 0x002e700000000a00 */
[----:B--234-:R-:W2:Y:S01]  /*6870*/  LDC.64 R8, c[0x0][0x2e8] ;  /* 0x0000ba00ff087b82 */ /* 0x01cea20000000a00 */
[----:B0-----:R-:W-:-:S05]  /*6880*/  IMAD.WIDE.U32 R2, R0, 0x10, R2 ;  /* 0x0000001000027825 */ /* 0x001fca00078e0002 */
[----:B------:R-:W-:Y:S01]  /*6890*/  STG.E.128 desc[UR4][R2.64], R80 ;  /* 0x0000005002007986 */ /* 0x000fe2000c101d04 */
[----:B-----5:R-:W-:-:S05]  /*68a0*/  IMAD.WIDE.U32 R4, R0, 0x10, R4 ;  /* 0x0000001000047825 */ /* 0x020fca00078e0004 */
[----:B------:R-:W-:Y:S01]  /*68b0*/  STG.E.128 desc[UR4][R4.64], R48 ;  /* 0x0000003004007986 */ /* 0x000fe2000c101d04 */
[----:B-1----:R-:W-:-:S05]  /*68c0*/  IMAD.WIDE.U32 R6, R0, 0x10, R6 ;  /* 0x0000001000067825 */ /* 0x002fca00078e0006 */
[----:B------:R-:W-:Y:S01]  /*68d0*/  STG.E.128 desc[UR4][R6.64], R140 ;  /* 0x0000008c06007986 */ /* 0x000fe2000c101d04 */
[----:B--2---:R-:W-:-:S05]  /*68e0*/  IMAD.WIDE.U32 R8, R0, 0x10, R8 ;  /* 0x0000001000087825 */ /* 0x004fca00078e0008 */
[----:B------:R-:W-:Y:S01]  /*68f0*/  STG.E.128 desc[UR4][R8.64], R108 ;  /* 0x0000006c08007986 */ /* 0x000fe2000c101d04 */
[----:B------:R-:W-:Y:S05]  /*6900*/  EXIT ;  /* 0x000000000000794d */ /* 0x000fea0003800000 */
.L_x_3253:
[----:B------:R-:W-:Y:S01]  /*6910*/  HFMA2.MMA R8, -RZ, RZ, 0, 9.5367431640625e-07 ;  /* 0x00000010ff087435 */ /* 0x000fe200000001ff */
[----:B------:R-:W-:Y:S02]  /*6920*/  MOV R188, 0x1f ;  /* 0x0000001f00bc7802 */ /* 0x000fe40000000f00 */
[----:B------:R-:W-:-:S08]  /*6930*/  MOV R189, 0xffffffff ;  /* 0xffffffff00bd7802 */ /* 0x000fd00000000f00 */
[----:B01----:R-:W-:Y:S05]  /*6940*/  WARPSYNC.COLLECTIVE R189, `(.L_x_3285) ;  /* 0x00000000bd087348 */ /* 0x003fea0003c00000 */
[----:B------:R2:W3:Y:S02]  /*6950*/  SHFL.DOWN P4, R191, R2, R8, R188 ;  /* 0x0800000802bf7389 */ /* 0x0004e400000800bc */
[----:B0123--:R-:W-:Y:S01]  /*6960*/  ENDCOLLECTIVE ;  /* 0x000000000000791b */ /* 0x00ffe20003800000 */
.L_x_3285:
[----:B------:R-:W-:-:S04]  /*6970*/  IMAD.MOV.U32 R8, RZ, RZ, R191 ;  /* 0x000000ffff087224 */ /* 0x000fc800078e00bf */
[----:B------:R-:W-:Y:S01]  /*6980*/  FADD.FTZ R190, R8, R2 ;  /* 0x0000000208be7221 */ /* 0x000fe20000010000 */
[----:B------:R-:W-:Y:S01]  /*6990*/  HFMA2.MMA R8, -RZ, RZ, 0, 9.5367431640625e-07 ;  /* 0x00000010ff087435 */ /* 0x000fe200000001ff */
[----:B------:R-:W-:-:S10]  /*69a0*/  MOV R2, R9 ;  /* 0x0000000900027202 */ /* 0x000fd40000000f00 */
[----:B------:R-:W-:Y:S05]  /*69b0*/  WARPSYNC.COLLECTIVE R189, `(.L_x_3286) ;  /* 0x00000000bd087348 */ /* 0x000fea0003c00000 */
[----:B------:R0:W1:Y:S02]  /*69c0*/  SHFL.DOWN P4, R191, R2, R8, R188 ;  /* 0x0800000802bf7389 */ /* 0x00006400000800bc */
[----:B01----:R-:W-:Y:S01]  /*69d0*/  ENDCOLLECTIVE ;  /* 0x000000000000791b */ /* 0x003fe20003800000 */
.L_x_3286:
[----:B------:R-:W-:Y:S01]  /*69e0*/  HFMA2.MMA R8, -RZ, RZ, 0, 4.76837158203125e-07 ;  /* 0x00000008ff087435 */ /* 0x000fe200000001ff */
[----:B------:R-:W-:-:S05]  /*69f0*/  MOV R2, R191 ;  /* 0x000000bf00027202 */ /* 0x000fca0000000f00 */
[----:B------:R-:W-:Y:S01]  /*6a00*/  FADD.FTZ R9, R2, R9 ;  /* 0x0000000902097221 */ /* 0x000fe20000010000 */
[----:B------:R-:W-:-:S07]  /*6a10*/  MOV R2, R190 ;  /* 0x000000be00027202 */ /* 0x000fce0000000f00 */
[----:B------:R-:W-:Y:S05]  /*6a20*/  WARPSYNC.COLLECTIVE R189, `(.L_x_3287) ;  /* 0x00000000bd087348 */ /* 0x000fea0003c00000 */
[----:B------:R0:W1:Y:S02]  /*6a30*/  SHFL.DOWN P4, R191, R2, R8, R188 ;  /* 0x0800000802bf7389 */ /* 0x00006400000800bc */
[----:B01----:R-:W-:Y:S01]  /*6a40*/  ENDCOLLECTIVE ;  /* 0x000000000000791b */ /* 0x003fe20003800000 */
.L_x_3287:
[----:B------:R-:W-:-:S05]  /*6a50*/  MOV R2, R191 ;  /* 0x000000bf00027202 */ /* 0x000fca0000000f00 */
[----:B------:R-:W-:Y:S01]  /*6a60*/  FADD.FTZ R190, R190, R2 ;  /* 0x00000002bebe7221 */ /* 0x000fe20000010000 */
[----:B------:R-:W-:-:S07]  /*6a70*/  MOV R2, R9 ;  /* 0x0000000900027202 */ /* 0x000fce0000000f00 */
[----:B------:R-:W-:Y:S05]  /*6a80*/  WARPSYNC.COLLECTIVE R189, `(.L_x_3288) ;  /* 0x00000000bd087348 */ /* 0x000fea0003c00000 */
[----:B------:R0:W1:Y:S02]  /*6a90*/  SHFL.DOWN P4, R191, R2, R8, R188 ;  /* 0x0800000802bf7389 */ /* 0x00006400000800bc */
[----:B01----:R-:W-:Y:S01]  /*6aa0*/  ENDCOLLECTIVE ;  /* 0x000000000000791b */ /* 0x003fe20003800000 */
.L_x_3288:
[----:B------:R-:W-:Y:S01]  /*6ab0*/  HFMA2.MMA R8, -RZ, RZ, 0, 2.384185791015625e-07 ;  /* 0x00000004ff087435 */ /* 0x000fe200000001ff */
[----:B------:R-:W-:-:S05]  /*6ac0*/  MOV R2, R191 ;  /* 0x000000bf00027202 */ /* 0x000fca0000000f00 */
[----:B------:R-:W-:Y:S01]  /*6ad0*/  FADD.FTZ R9, R9, R2 ;  /* 0x0000000209097221 */ /* 0x000fe20000010000 */
[----:B------:R-:W-:-:S07]  /*6ae0*/  MOV R2, R190 ;  /* 0x000000be00027202 */ /* 0x000fce0000000f00 */
[----:B------:R-:W-:Y:S05]  /*6af0*/  WARPSYNC.COLLECTIVE R189, `(.L_x_3289) ;  /* 0x00000000bd087348 */ /* 0x000fea0003c00000 */
[----:B------:R0:W1:Y:S02]  /*6b00*/  SHFL.DOWN P4, R191, R2, R8, R188 ;  /* 0x0800000802bf7389 */ /* 0x00006400000800bc */
[----:B01----:R-:W-:Y:S01]  /*6b10*/  ENDCOLLECTIVE ;  /* 0x000000000000791b */ /* 0x003fe20003800000 */
.L_x_3289:
[----:B------:R-:W-:-:S05]  /*6b20*/  MOV R2, R191 ;  /* 0x000000bf00027202 */ /* 0x000fca0000000f00 */
[----:B------:R-:W-:Y:S01]  /*6b30*/  FADD.FTZ R190, R190, R2 ;  /* 0x00000002bebe7221 */ /* 0x000fe20000010000 */
[----:B------:R-:W-:-:S07]  /*6b40*/  IMAD.MOV.U32 R2, RZ, RZ, R9 ;  /* 0x000000ffff027224 */ /* 0x000fce00078e0009 */
[----:B------:R-:W-:Y:S05]  /*6b50*/  WARPSYNC.COLLECTIVE R189, `(.L_x_3290) ;  /* 0x00000000bd087348 */ /* 0x000fea0003c00000 */
[----:B------:R0:W1:Y:S02]  /*6b60*/  SHFL.DOWN P4, R191, R2, R8, R188 ;  /* 0x0800000802bf7389 */ /* 0x00006400000800bc */
[----:B01----:R-:W-:Y:S01]  /*6b70*/  ENDCOLLECTIVE ;  /* 0x000000000000791b */ /* 0x003fe20003800000 */
.L_x_3290:
[----:B------:R-:W-:Y:S01]  /*6b80*/  HFMA2.MMA R8, -RZ, RZ, 0, 1.1920928955078125e-07 ;  /* 0x00000002ff087435 */ /* 0x000fe200000001ff */
[----:B------:R-:W-:-:S05]  /*6b90*/  MOV R2, R191 ;  /* 0x000000bf00027202 */ /* 0x000fca0000000f00 */
[----:B------:R-:W-:Y:S01]  /*6ba0*/  FADD.FTZ R9, R9, R2 ;  /* 0x0000000209097221 */ /* 0x000fe20000010000 */
[----:B------:R-:W-:-:S07]  /*6bb0*/  MOV R2, R190 ;  /* 0x000000be00027202 */ /* 0x000fce0000000f00 */
[----:B------:R-:W-:Y:S05]  /*6bc0*/  WARPSYNC.COLLECTIVE R189, `(.L_x_3291) ;  /* 0x00000000bd087348 */ /* 0x000fea0003c00000 */
[----:B------:R0:W1:Y:S02]  /*6bd0*/  SHFL.DOWN P4, R191, R2, R8, R188 ;  /* 0x0800000802bf7389 */ /* 0x00006400000800bc */
[----:B01----:R-:W-:Y:S01]  /*6be0*/  ENDCOLLECTIVE ;  /* 0x000000000000791b */ /* 0x003fe20003800000 */
.L_x_3291:
[----:B------:R-:W-:-:S05]  /*6bf0*/  MOV R2, R191 ;  /* 0x000000bf00027202 */ /* 0x000fca0000000f00 */
[----:B------:R-:W-:Y:S01]  /*6c00*/  FADD.FTZ R190, R190, R2 ;  /* 0x00000002bebe7221 */ /* 0x000fe20000010000 */
[----:B------:R-:W-:-:S07]  /*6c10*/  MOV R2, R9 ;  /* 0x0000000900027202 */ /* 0x000fce0000000f00 */
[----:B------:R-:W-:Y:S05]  /*6c20*/  WARPSYNC.COLLECTIVE R189, `(.L_x_3292) ;  /* 0x00000000bd087348 */ /* 0x000fea0003c00000 */
[----:B------:R0:W1:Y:S02]  /*6c30*/  SHFL.DOWN P4, R191, R2, R8, R188 ;  /* 0x0800000802bf7389 */ /* 0x00006400000800bc */
[----:B01----:R-:W-:Y:S01]  /*6c40*/  ENDCOLLECTIVE ;  /* 0x000000000000791b */ /* 0x003fe20003800000 */
.L_x_3292:
[----:B------:R-:W-:Y:S01]  /*6c50*/  HFMA2.MMA R8, -RZ, RZ, 0, 5.9604644775390625e-08 ;  /* 0x00000001ff087435 */ /* 0x000fe200000001ff */
[----:B------:R-:W-:-:S05]  /*6c60*/  MOV R2, R191 ;  /* 0x000000bf00027202 */ /* 0x000fca0000000f00 */
[----:B------:R-:W-:Y:S01]  /*6c70*/  FADD.FTZ R9, R9, R2 ;  /* 0x0000000209097221 */ /* 0x000fe20000010000 */
[----:B------:R-:W-:-:S07]  /*6c80*/  MOV R2, R190 ;  /* 0x000000be00027202 */ /* 0x000fce0000000f00 */
[----:B------:R-:W-:Y:S05]  /*6c90*/  WARPSYNC.COLLECTIVE R189, `(.L_x_3293) ;  /* 0x00000000bd087348 */ /* 0x000fea0003c00000 */
[----:B------:R0:W1:Y:S02]  /*6ca0*/  SHFL.DOWN P4, R191, R2, R8, R188 ;  /* 0x0800000802bf7389 */ /* 0x00006400000800bc */
[----:B01----:R-:W-:Y:S01]  /*6cb0*/  ENDCOLLECTIVE ;  /* 0x000000000000791b */ /* 0x003fe20003800000 */
.L_x_3293:
[----:B------:R-:W-:Y:S02]  /*6cc0*/  MOV R2, R9 ;  /* 0x0000000900027202 */ /* 0x000fe40000000f00 */
[----:B------:R-:W-:-:S07]  /*6cd0*/  MOV R192, R191 ;  /* 0x000000bf00c07202 */ /* 0x000fce0000000f00 */
[----:B------:R-:W-:Y:S05]  /*6ce0*/  WARPSYNC.COLLECTIVE R189, `(.L_x_3294) ;  /* 0x00000000bd087348 */ /* 0x000fea0003c00000 */
[----:B------:R0:W1:Y:S02]  /*6cf0*/  SHFL.DOWN P4, R191, R2, R8, R188 ;  /* 0x0800000802bf7389 */ /* 0x00006400000800bc */
[----:B01----:R-:W-:Y:S01]  /*6d00*/  ENDCOLLECTIVE ;  /* 0x000000000000791b */ /* 0x003fe20003800000 */
.L_x_3294:
[----:B------:R-:W-:Y:S01]  /*6d10*/  MOV R2, R191 ;  /* 0x000000bf00027202 */ /* 0x000fe20000000f00 */
[----:B------:R-:W-:Y:S06]  /*6d20*/  BRA `(.L_x_3295) ;  /* 0xffffffcc00747947 */ /* 0x000fec000383ffff */
.L_x_3296:
        /* <DEDUP_REMOVED lines=13> */
.L_x_3618:


//--------------------- .text._ZN10layer_norm31ln_parallel_residual_bwd_kernelINS_13Kernel_traitsIfffffjLj8192ELj1ELj1ELj8ELj16ENS_18Kernel_traits_baseILj8192EfffffjLj256EEEEELb1ELb0ELb1EEEvNS_9BwdParamsE --------------------------
	.section	.text._ZN10layer_norm31ln_parallel_residual_bwd_kernelINS_13Kernel_traitsIfffffjLj8192ELj1ELj1ELj8ELj16ENS_18Kernel_traits_baseILj8192EfffffjLj256EEEEELb1ELb0ELb1EEEvNS_9BwdParamsE,"ax",@progbits
	.align	128
        .global         _ZN10layer_norm31ln_parallel_residual_bwd_kernelINS_13Kernel_traitsIfffffjLj8192ELj1ELj1ELj8ELj16ENS_18Kernel_traits_baseILj8192EfffffjLj256EEEEELb1ELb0ELb1EEEvNS_9BwdParamsE
        .type           _ZN10layer_norm31ln_parallel_residual_bwd_kernelINS_13Kernel_traitsIfffffjLj8192ELj1ELj1ELj8ELj16ENS_18Kernel_traits_baseILj8192EfffffjLj256EEEEELb1ELb0ELb1EEEvNS_9BwdParamsE,@function
        .size           _ZN10layer_norm31ln_parallel_residual_bwd_kernelINS_13Kernel_traitsIfffffjLj8192ELj1ELj1ELj8ELj16ENS_18Kernel_traits_baseILj8192EfffffjLj256EEEEELb1ELb0ELb1EEEvNS_9BwdParamsE,(.L_x_3619 - _ZN10layer_norm31ln_parallel_residual_bwd_kernelINS_13Kernel_traitsIfffffjLj8192ELj1ELj1ELj8ELj16ENS_18Kernel_traits_baseILj8192EfffffjLj256EEEEELb1ELb0ELb1EEEvNS_9BwdParamsE)
        .other          _ZN10layer_norm31ln_parallel_residual_bwd_kernelINS_13Kernel_traitsIfffffjLj8192ELj1ELj1ELj8ELj16ENS_18Kernel_traits_baseILj8192EfffffjLj256EEEEELb1ELb0ELb1EEEvNS_9BwdParamsE,@"STO_CUDA_ENTRY STV_DEFAULT"
_ZN10layer_norm31ln_parallel_residual_bwd_kernelINS_13Kernel_traitsIfffffjLj8192ELj1ELj1ELj8ELj16ENS_18Kernel_traits_baseILj8192EfffffjLj256EEEEELb1ELb0ELb1EEEvNS_9BwdParamsE:
.text._ZN10layer_norm31ln_parallel_residual_bwd_kernelINS_13Kernel_traitsIfffffjLj8192ELj1ELj1ELj8ELj16ENS_18Kernel_traits_baseILj8192EfffffjLj256EEEEELb1ELb0ELb1EEEvNS_9BwdParamsE:
        /* <DEDUP_REMOVED lines=83> */
.L_x_3297:
        /* <DEDUP_REMOVED lines=31> */
[----:B------:R-:W-:-:S02]  /*0720*/  ISETP.NE.AND.EX P0, PT, RZ, UR7, PT, P0 ;  /* 0x00000007ff007c0c */ /* 0x000fc4000bf05300 */
[----:B------:R-:W-:Y:S01]  /*0730*/  CS2R R242, SRZ ;  /* 0x0000000000f27805 */ /* 0x000fe2000001ff00 */
[----:B------:R0:W-:Y:S01]  /*0740*/  STL [R1+0x194], RZ ;  /* 0x000194ff01007387 */ /* 0x0001e20000100800 */
[----:B------:R-:W-:Y:S02]  /*0750*/  CS2R R240, SRZ ;  /* 0x0000000000f07805 */ /* 0x000fe4000001ff00 */
[----:B------:R-:W-:Y:S02]  /*0760*/  CS2R R238, SRZ ;  /* 0x0000000000ee7805 */ /* 0x000fe4000001ff00 */
[----:B------:R-:W-:Y:S01]  /*0770*/  CS2R R236, SRZ ;  /* 0x0000000000ec7805 */ /* 0x000fe2000001ff00 */
[----:B------:R0:W-:Y:S01]  /*0780*/  STL [R1+0x190], RZ ;  /* 0x000190ff01007387 */ /* 0x0001e20000100800 */
[----:B------:R-:W-:Y:S02]  /*0790*/  CS2R R234, SRZ ;  /* 0x0000000000ea7805 */ /* 0x000fe4000001ff00 */
[----:B------:R-:W-:-:S02]  /*07a0*/  CS2R R232, SRZ ;  /* 0x0000000000e87805 */ /* 0x000fc4000001ff00 */
[----:B------:R-:W-:Y:S01]  /*07b0*/  CS2R R218, SRZ ;  /* 0x0000000000da7805 */ /* 0x000fe2000001ff00 */
[----:B------:R0:W-:Y:S01]  /*07c0*/  STL [R1+0x184], RZ ;  /* 0x000184ff01007387 */ /* 0x0001e20000100800 */
[----:B------:R-:W-:Y:S02]  /*07d0*/  MOV R217, RZ ;  /* 0x000000ff00d97202 */ /* 0x000fe40000000f00 */
        /* <DEDUP_REMOVED lines=102> */
.L_x_3307:
[----:B-1----:R-:W1:Y:S01]  /*0e40*/  S2R R6, SR_TID.X ;  /* 0x0000000000067919 */ /* 0x002e620000002100 */
[----:B0-----:R-:W-:Y:S01]  /*0e50*/  IMAD R4, R27, UR10, RZ ;  /* 0x0000000a1b047c24 */ /* 0x001fe2000f8e02ff */
[----:B------:R-:W0:Y:S01]  /*0e60*/  LDC.64 R2, c[0x0][0x250] ;  /* 0x00009400ff027b82 */ /* 0x000e220000000a00 */
[----:B--2---:R-:W2:Y:S03]  /*0e70*/  LDL.LU R189, [R1+0x64] ;  /* 0x0000640001bd7983 */ /* 0x004ea60000300800 */
[----:B------:R-:W-:Y:S01]  /*0e80*/  SHF.R.S32.HI R5, RZ, 0x1f, R4 ;  /* 0x0000001fff057819 */ /* 0x000fe20000011404 */
[----:B------:R-:W3:Y:S03]  /*0e90*/  LDL.LU R195, [R1+0xbc] ;  /* 0x0000bc0001c37983 */ /* 0x000ee60000300800 */
[----:B------:R-:W4:Y:S01]  /*0ea0*/  LDC.64 R178, c[0x0][0x2b8] ;  /* 0x0000ae00ffb27b82 */ /* 0x000f220000000a00 */
[----:B------:R-:W-:Y:S01]  /*0eb0*/  LEA.HI R7, R5, R4, RZ, 0x2 ;  /* 0x0000000405077211 */ /* 0x000fe200078f10ff */
[----:B------:R-:W3:Y:S06]  /*0ec0*/  LDL.LU R192, [R1+0xac] ;  /* 0x0000ac0001c07983 */ /* 0x000eec0000300800 */
[----:B------:R-:W4:Y:S08]  /*0ed0*/  LDC.64 R4, c[0x0][0x258] ;  /* 0x00009600ff047b82 */ /* 0x000f300000000a00 */
[----:B------:R-:W4:Y:S01]  /*0ee0*/  LDC.64 R186, c[0x0][0x300] ;  /* 0x0000c000ffba7b82 */ /* 0x000f220000000a00 */
[----:B-1----:R-:W-:-:S07]  /*0ef0*/  LOP3.LUT R216, R6, 0xff, RZ, 0xc0, !PT ;  /* 0x000000ff06d87812 */ /* 0x002fce00078ec0ff */
[----:B------:R-:W1:Y:S01]  /*0f00*/  LDC.64 R184, c[0x0][0x2c8] ;  /* 0x0000b200ffb87b82 */ /* 0x000e620000000a00 */
[----:B------:R-:W-:-:S04]  /*0f10*/  LEA.HI.SX32 R216, R7, R216, 0x1e ;  /* 0x000000d807d87211 */ /* 0x000fc800078ff2ff */
[----:B------:R-:W-:-:S03]  /*0f20*/  IADD3 R12, R216, 0x100, RZ ;  /* 0x00000100d80c7810 */ /* 0x000fc60007ffe0ff */
[----:B------:R-:W1:Y:S01]  /*0f30*/  LDC.64 R190, c[0x0][0x2c0] ;  /* 0x0000b000ffbe7b82 */ /* 0x000e620000000a00 */
[----:B------:R-:W-:Y:S01]  /*0f40*/  SHF.L.U32 R26, R12, 0x4, RZ ;  /* 0x000000040c1a7819 */ /* 0x000fe200000006ff */
[----:B0-----:R-:W-:Y:S01]  /*0f50*/  IMAD.WIDE R2, R27, 0x4, R2 ;  /* 0x000000041b027825 */ /* 0x001fe200078e0202 */
[----:B------:R-:W-:Y:S02]  /*0f60*/  SHF.R.U32.HI R25, RZ, 0x1c, R12 ;  /* 0x0000001cff197819 */ /* 0x000fe4000001160c */
[----:B------:R-:W-:Y:S02]  /*0f70*/  IADD3 R108, P1, R26, UR14, RZ ;  /* 0x0000000e1a6c7c10 */ /* 0x000fe4000ff3e0ff */
[----:B------:R0:W3:Y:S02]  /*0f80*/  LDG.E R197, desc[UR4][R2.64] ;  /* 0x0000000402c57981 */ /* 0x0000e4000c1e1900 */
[----:B------:R-:W-:Y:S01]  /*0f90*/  IADD3.X R109, R25, UR15, RZ, P1, !PT ;  /* 0x0000000f196d7c10 */ /* 0x000fe20008ffe4ff */
[----:B----4-:R-:W-:-:S05]  /*0fa0*/  IMAD.WIDE.U32 R116, R12, 0x10, R178 ;  /* 0x000000100c747825 */ /* 0x010fca00078e00b2 */
[----:B------:R-:W4:Y:S01]  /*0fb0*/  LDG.E.128 R108, desc[UR4][R108.64] ;  /* 0x000000046c6c7981 */ /* 0x000f22000c1e1d00 */
[----:B0-----:R-:W-:-:S03]  /*0fc0*/  IMAD.WIDE R2, R27, 0x4, R4 ;  /* 0x000000041b027825 */ /* 0x001fc600078e0204 */
[----:B------:R-:W2:Y:S04]  /*0fd0*/  LDG.E.128 R116, desc[UR4][R116.64] ;  /* 0x0000000474747981 */ /* 0x000ea8000c1e1d00 */
[----:B------:R0:W4:Y:S01]  /*0fe0*/  LDG.E R24, desc[UR4][R2.64] ;  /* 0x0000000402187981 */ /* 0x000122000c1e1900 */
[----:B------:R-:W-:-:S04]  /*0ff0*/  ISETP.NE.U32.AND P1, PT, R186, RZ, PT ;  /* 0x000000ffba00720c */ /* 0x000fc80003f25070 */
[----:B------:R-:W-:-:S13]  /*1000*/  ISETP.NE.AND.EX P1, PT, R187, RZ, PT, P1 ;  /* 0x000000ffbb00720c */ /* 0x000fda0003f25310 */
[----:B------:R-:W1:Y:S08]  /*1010*/  @P1 LDC.64 R4, c[0x0][0x248] ;  /* 0x00009200ff041b82 */ /* 0x000e700000000a00 */
[----:B------:R-:W1:Y:S01]  /*1020*/  @P1 LDC.64 R16, c[0x0][0x248] ;  /* 0x00009200ff101b82 */ /* 0x000e620000000a00 */
[----:B------:R-:W-:-:S07]  /*1030*/  SHF.L.U32 R158, R216, 0x2, RZ ;  /* 0x00000002d89e7819 */ /* 0x000fce00000006ff */
[----:B------:R-:W1:Y:S01]  /*1040*/  @P1 LDC.64 R132, c[0x0][0x248] ;  /* 0x00009200ff841b82 */ /* 0x000e620000000a00 */
[----:B------:R-:W-:-:S07]  /*1050*/  SHF.R.U32.HI R8, RZ, 0x1e, R216 ;  /* 0x0000001eff087819 */ /* 0x000fce00000116d8 */
[----:B0-----:R-:W0:Y:S01]  /*1060*/  @P1 LDC.64 R2, c[0x0][0x248] ;  /* 0x00009200ff021b82 */ /* 0x001e220000000a00 */
[----:B-1----:R-:W-:Y:S02]  /*1070*/  @P1 IADD3 R4, P2, R158, R4, RZ ;  /* 0x000000049e041210 */ /* 0x002fe40007f5e0ff */
[----:B------:R-:W-:Y:S02]  /*1080*/  IADD3 R147, R216, 0x200, RZ ;  /* 0x00000200d8937810 */ /* 0x000fe40007ffe0ff */
[----:B------:R-:W-:Y:S02]  /*1090*/  @P1 IADD3.X R5, R8, R5, RZ, P2, !PT ;  /* 0x0000000508051210 */ /* 0x000fe400017fe4ff */
[----:B------:R-:W-:Y:S01]  /*10a0*/  SHF.L.U32 R162, R12, 0x2, RZ ;  /* 0x000000020ca27819 */ /* 0x000fe200000006ff */
[----:B------:R-:W1:Y:S01]  /*10b0*/  @P1 LDC.64 R144, c[0x0][0x248] ;  /* 0x00009200ff901b82 */ /* 0x000e620000000a00 */
[----:B------:R-:W-:Y:S01]  /*10c0*/  SHF.R.U32.HI R174, RZ, 0x1e, R12 ;  /* 0x0000001effae7819 */ /* 0x000fe2000001160c */
[----:B-----5:R0:W5:Y:S01]  /*10d0*/  @P1 LDG.E R21, desc[UR4][R4.64] ;  /* 0x0000000404151981 */ /* 0x020162000c1e1900 */
[----:B------:R-:W-:-:S02]  /*10e0*/  @P1 IADD3 R16, P3, R162, R16, RZ ;  /* 0x00000010a2101210 */ /* 0x000fc40007f7e0ff */
[----:B------:R-:W-:Y:S02]  /*10f0*/  SHF.L.U32 R173, R147, 0x2, RZ ;  /* 0x0000000293ad7819 */ /* 0x000fe400000006ff */
[----:B------:R-:W-:Y:S01]  /*1100*/  IADD3 R9, R216, 0x300, RZ ;  /* 0x00000300d8097810 */ /* 0x000fe20007ffe0ff */
[----:B------:R-:W1:Y:S01]  /*1110*/  @P1 LDC.64 R10, c[0x0][0x248] ;  /* 0x00009200ff0a1b82 */ /* 0x000e620000000a00 */
[----:B------:R-:W-:Y:S02]  /*1120*/  @P1 IADD3.X R17, R174, R17, RZ, P3, !PT ;  /* 0x00000011ae111210 */ /* 0x000fe40001ffe4ff */
[----:B------:R-:W-:-:S05]  /*1130*/  SHF.R.U32.HI R6, RZ, 0x1e, R147 ;  /* 0x0000001eff067819 */ /* 0x000fca0000011693 */
[----:B0-----:R-:W0:Y:S01]  /*1140*/  @P1 LDC.64 R4, c[0x0][0x248] ;  /* 0x00009200ff041b82 */ /* 0x001e220000000a00 */
        /* <DEDUP_REMOVED lines=8> */
[----:B-1----:R-:W-:Y:S02]  /*11d0*/  SHF.L.U32 R17, R9, 0x4, RZ ;  /* 0x0000000409117819 */ /* 0x002fe400000006ff */
[----:B------:R-:W-:Y:S02]  /*11e0*/  @P1 IADD3.X R3, R7, R3, RZ, P2, !PT ;  /* 0x0000000307031210 */ /* 0x000fe400017fe4ff */
[----:B------:R-:W-:Y:S02]  /*11f0*/  SHF.R.U32.HI R16, RZ, 0x1c, R9 ;  /* 0x0000001cff107819 */ /* 0x000fe40000011609 */
[----:B------:R-:W-:Y:S01]  /*1200*/  SHF.L.U32 R171, R152, 0x2, RZ ;  /* 0x0000000298ab7819 */ /* 0x000fe200000006ff */
[----:B------:R1:W5:Y:S01]  /*1210*/  @P1 LDG.E R18, desc[UR4][R2.64] ;  /* 0x0000000402121981 */ /* 0x000362000c1e1900 */
[----:B------:R-:W-:Y:S02]  /*1220*/  IADD3 R132, P2, R17, UR14, RZ ;  /* 0x0000000e11847c10 */ /* 0x000fe4000ff5e0ff */
[----:B------:R-:W-:-:S02]  /*1230*/  IADD3 R176, R216, 0x600, RZ ;  /* 0x00000600d8b07810 */ /* 0x000fc40007ffe0ff */
[----:B------:R-:W-:Y:S02]  /*1240*/  IADD3.X R133, R16, UR15, RZ, P2, !PT ;  /* 0x0000000f10857c10 */ /* 0x000fe400097fe4ff */
[----:B------:R-:W-:Y:S02]  /*1250*/  SHF.R.U32.HI R169, RZ, 0x1e, R152 ;  /* 0x0000001effa97819 */ /* 0x000fe40000011698 */
[----:B------:R-:W-:Y:S02]  /*1260*/  @P1 IADD3 R144, P3, R171, R144, RZ ;  /* 0x00000090ab901210 */ /* 0x000fe40007f7e0ff */
[C---:B-1----:R-:W-:Y:S02]  /*1270*/  @P0 LEA R2, P2, R216.reuse, R184, 0x4 ;  /* 0x000000b8d8020211 */ /* 0x042fe400078420ff */
[----:B------:R-:W-:Y:S02]  /*1280*/  SHF.L.U32 R23, R147, 0x4, RZ ;  /* 0x0000000493177819 */ /* 0x000fe400000006ff */
[----:B------:R-:W-:-:S02]  /*1290*/  IADD3 R164, R216, 0x500, RZ ;  /* 0x00000500d8a47810 */ /* 0x000fc40007ffe0ff */
[----:B------:R-:W-:Y:S01]  /*12a0*/  SHF.R.U32.HI R22, RZ, 0x1c, R147 ;  /* 0x0000001cff167819 */ /* 0x000fe20000011693 */
[----:B------:R-:W-:Y:S01]  /*12b0*/  IMAD.WIDE.U32 R124, R147, 0x10, R190 ;  /* 0x00000010937c7825 */ /* 0x000fe200078e00be */
[----:B------:R-:W-:Y:S01]  /*12c0*/  SHF.L.U32 R182, R176, 0x2, RZ ;  /* 0x00000002b0b67819 */ /* 0x000fe200000006ff */
[----:B------:R-:W4:Y:S01]  /*12d0*/  LDG.E.128 R132, desc[UR4][R132.64] ;  /* 0x0000000484847981 */ /* 0x000f22000c1e1d00 */
[----:B------:R-:W-:Y:S02]  /*12e0*/  @P1 IADD3.X R145, R169, R145, RZ, P3, !PT ;  /* 0x00000091a9911210 */ /* 0x000fe40001ffe4ff */
[----:B------:R-:W-:Y:S02]  /*12f0*/  @P0 LEA.HI.X R3, R216, R185, RZ, 0x4, P2 ;  /* 0x000000b9d8030211 */ /* 0x000fe400010f24ff */
[----:B------:R-:W-:Y:S01]  /*1300*/  SHF.R.U32.HI R183, RZ, 0x1e, R176 ;  /* 0x0000001effb77819 */ /* 0x000fe200000116b0 */
[----:B------:R1:W5:Y:S01]  /*1310*/  @P1 LDG.E R15, desc[UR4][R144.64] ;  /* 0x00000004900f1981 */ /* 0x000362000c1e1900 */
[----:B0-----:R-:W-:-:S03]  /*1320*/  @P1 IADD3 R4, P3, R182, R4, RZ ;  /* 0x00000004b6041210 */ /* 0x001fc60007f7e0ff */
[----:B------:R0:W5:Y:S01]  /*1330*/  @P0 LDG.E.128 R68, desc[UR4][R2.64] ;  /* 0x0000000402440981 */ /* 0x000162000c1e1d00 */
[----:B------:R-:W-:Y:S02]  /*1340*/  @P1 IADD3.X R5, R183, R5, RZ, P3, !PT ;  /* 0x00000005b7051210 */ /* 0x000fe40001ffe4ff */
[----:B------:R-:W-:Y:S01]  /*1350*/  IADD3 R120, P4, R23, UR14, RZ ;  /* 0x0000000e17787c10 */ /* 0x000fe2000ff9e0ff */
[C---:B------:R-:W-:Y:S01]  /*1360*/  IMAD.WIDE.U32 R128, R147.reuse, 0x10, R178 ;  /* 0x0000001093807825 */ /* 0x040fe200078e00b2 */
[----:B------:R-:W-:Y:S01]  /*1370*/  SHF.L.U32 R170, R164, 0x2, RZ ;  /* 0x00000002a4aa7819 */ /* 0x000fe200000006ff */
[----:B------:R-:W5:Y:S01]  /*1380*/  @P1 LDG.E R13, desc[UR4][R4.64] ;  /* 0x00000004040d1981 */ /* 0x000f62000c1e1900 */
[CC--:B-1----:R-:W-:Y:S02]  /*1390*/  @P0 LEA R144, P3, R12.reuse, R184.reuse, 0x4 ;  /* 0x000000b80c900211 */ /* 0x0c2fe400078620ff */
[C---:B0-----:R-:W-:Y:S01]  /*13a0*/  @P0 LEA R2, P2, R147.reuse, R184, 0x4 ;  /* 0x000000b893020211 */ /* 0x041fe200078420ff */
[C---:B------:R-:W-:Y:S01]  /*13b0*/  IMAD.WIDE.U32 R112, R12.reuse, 0x10, R190 ;  /* 0x000000100c707825 */ /* 0x040fe200078e00be */
[-C--:B------:R-:W-:Y:S01]  /*13c0*/  @P0 LEA.HI.X R145, R12, R185.reuse, RZ, 0x4, P3 ;  /* 0x000000b90c910211 */ /* 0x080fe200018f24ff */
[----:B------:R-:W4:Y:S01]  /*13d0*/  LDG.E.128 R128, desc[UR4][R128.64] ;  /* 0x0000000480807981 */ /* 0x000f22000c1e1d00 */
[----:B------:R-:W-:-:S02]  /*13e0*/  @P0 LEA.HI.X R3, R147, R185, RZ, 0x4, P2 ;  /* 0x000000b993030211 */ /* 0x000fc400010f24ff */
[C---:B------:R-:W-:Y:S01]  /*13f0*/  @P0 LEA R146, P3, R9.reuse, R184, 0x4 ;  /* 0x000000b809920211 */ /* 0x040fe200078620ff */
[C---:B------:R-:W-:Y:S01]  /*1400*/  IMAD.WIDE.U32 R136, R9.reuse, 0x10, R190 ;  /* 0x0000001009887825 */ /* 0x040fe200078e00be */
[----:B------:R-:W-:Y:S01]  /*1410*/  IADD3.X R121, R22, UR15, RZ, P4, !PT ;  /* 0x0000000f16797c10 */ /* 0x000fe2000a7fe4ff */
[----:B------:R0:W5:Y:S01]  /*1420*/  @P0 LDG.E.128 R76, desc[UR4][R2.64] ;  /* 0x00000004024c0981 */ /* 0x000162000c1e1d00 */
[----:B------:R-:W-:Y:S02]  /*1430*/  SHF.R.U32.HI R168, RZ, 0x1e, R164 ;  /* 0x0000001effa87819 */ /* 0x000fe400000116a4 */
[----:B------:R-:W-:Y:S01]  /*1440*/  @P1 IADD3 R10, P4, R170, R10, RZ ;  /* 0x0000000aaa0a1210 */ /* 0x000fe20007f9e0ff */
[C---:B------:R-:W-:Y:S01]  /*1450*/  IMAD.WIDE.U32 R140, R9.reuse, 0x10, R178 ;  /* 0x00000010098c7825 */ /* 0x040fe200078e00b2 */
[----:B------:R-:W-:Y:S01]  /*1460*/  @P0 LEA.HI.X R147, R9, R185, RZ, 0x4, P3 ;  /* 0x000000b909930211 */ /* 0x000fe200018f24ff */
[----:B------:R-:W5:Y:S01]  /*1470*/  @P0 LDG.E.128 R72, desc[UR4][R144.64] ;  /* 0x0000000490480981 */ /* 0x000f62000c1e1d00 */
[----:B------:R-:W-:-:S02]  /*1480*/  @P1 IADD3.X R11, R168, R11, RZ, P4, !PT ;  /* 0x0000000ba80b1210 */ /* 0x000fc400027fe4ff */
[-C--:B0-----:R-:W-:Y:S01]  /*1490*/  @P0 LEA R2, P3, R164, R184.reuse, 0x4 ;  /* 0x000000b8a4020211 */ /* 0x081fe200078620ff */
[----:B------:R-:W3:Y:S01]  /*14a0*/  LDG.E.128 R112, desc[UR4][R112.64] ;  /* 0x0000000470707981 */ /* 0x000ee2000c1e1d00 */
[----:B------:R-:W-:Y:S02]  /*14b0*/  @P0 LEA R4, P2, R152, R184, 0x4 ;  /* 0x000000b898040211 */ /* 0x000fe400078420ff */
[-C--:B------:R-:W-:Y:S01]  /*14c0*/  @P0 LEA.HI.X R3, R164, R185.reuse, RZ, 0x4, P3 ;  /* 0x000000b9a4030211 */ /* 0x080fe200018f24ff */
[----:B------:R0:W5:Y:S01]  /*14d0*/  @P1 LDG.E R14, desc[UR4][R10.64] ;  /* 0x000000040a0e1981 */ /* 0x000162000c1e1900 */
[----:B------:R-:W-:-:S03]  /*14e0*/  @P0 LEA.HI.X R5, R152, R185, RZ, 0x4, P2 ;  /* 0x000000b998050211 */ /* 0x000fc600010f24ff */
[----:B------:R1:W5:Y:S01]  /*14f0*/  @P0 LDG.E.128 R88, desc[UR4][R2.64] ;  /* 0x0000000402580981 */ /* 0x000362000c1e1d00 */
[----:B------:R-:W-:Y:S02]  /*1500*/  SHF.L.U32 R12, R152, 0x4, RZ ;  /* 0x00000004980c7819 */ /* 0x000fe400000006ff */
[----:B------:R-:W-:Y:S01]  /*1510*/  SHF.R.U32.HI R9, RZ, 0x1c, R164 ;  /* 0x0000001cff097819 */ /* 0x000fe200000116a4 */
[----:B------:R1:W5:Y:S01]  /*1520*/  @P0 LDG.E.128 R84, desc[UR4][R4.64] ;  /* 0x0000000404540981 */ /* 0x000362000c1e1d00 */
[----:B0-----:R-:W-:Y:S01]  /*1530*/  SHF.L.U32 R10, R164, 0x4, RZ ;  /* 0x00000004a40a7819 */ /* 0x001fe200000006ff */
[--C-:B------:R-:W-:Y:S02]  /*1540*/  IMAD.WIDE.U32 R148, R152, 0x10, R190.reuse ;  /* 0x0000001098947825 */ /* 0x100fe400078e00be */
[----:B------:R-:W4:Y:S01]  /*1550*/  LDG.E.128 R120, desc[UR4][R120.64] ;  /* 0x0000000478787981 */ /* 0x000f22000c1e1d00 */
[----:B-1----:R-:W-:Y:S02]  /*1560*/  @P0 LEA R2, P2, R176, R184, 0x4 ;  /* 0x000000b8b0020211 */ /* 0x002fe400078420ff */
[----:B------:R-:W-:Y:S01]  /*1570*/  IADD3 R156, P3, R10, UR14, RZ ;  /* 0x0000000e0a9c7c10 */ /* 0x000fe2000ff7e0ff */
[----:B------:R-:W-:Y:S01]  /*1580*/  IMAD.WIDE.U32 R160, R164, 0x10, R190 ;  /* 0x00000010a4a07825 */ /* 0x000fe200078e00be */
[----:B------:R-:W-:Y:S01]  /*1590*/  @P0 LEA.HI.X R3, R176, R185, RZ, 0x4, P2 ;  /* 0x000000b9b0030211 */ /* 0x000fe200010f24ff */
[----:B------:R-:W4:Y:S01]  /*15a0*/  LDG.E.128 R124, desc[UR4][R124.64] ;  /* 0x000000047c7c7981 */ /* 0x000f22000c1e1d00 */
[----:B------:R-:W-:-:S02]  /*15b0*/  SHF.R.U32.HI R11, RZ, 0x1c, R152 ;  /* 0x0000001cff0b7819 */ /* 0x000fc40000011698 */
[----:B------:R-:W-:Y:S01]  /*15c0*/  IADD3 R144, P4, R12, UR14, RZ ;  /* 0x0000000e0c907c10 */ /* 0x000fe2000ff9e0ff */
[----:B------:R0:W5:Y:S01]  /*15d0*/  @P0 LDG.E.128 R92, desc[UR4][R2.64] ;  /* 0x00000004025c0981 */ /* 0x000162000c1e1d00 */
[----:B------:R-:W-:Y:S02]  /*15e0*/  IADD3.X R157, R9, UR15, RZ, P3, !PT ;  /* 0x0000000f099d7c10 */ /* 0x000fe40009ffe4ff */
[----:B------:R-:W-:Y:S01]  /*15f0*/  IADD3 R4, P3, R158, UR16, RZ ;  /* 0x000000109e047c10 */ /* 0x000fe2000ff7e0ff */
[----:B------:R-:W4:Y:S01]  /*1600*/  LDG.E.128 R140, desc[UR4][R140.64] ;  /* 0x000000048c8c7981 */ /* 0x000f22000c1e1d00 */
[----:B------:R-:W-:Y:S02]  /*1610*/  IADD3.X R145, R11, UR15, RZ, P4, !PT ;  /* 0x0000000f0b917c10 */ /* 0x000fe4000a7fe4ff */
[----:B------:R-:W-:Y:S01]  /*1620*/  IADD3.X R5, R8, UR17, RZ, P3, !PT ;  /* 0x0000001108057c10 */ /* 0x000fe20009ffe4ff */
[----:B------:R-:W4:Y:S01]  /*1630*/  LDG.E.128 R136, desc[UR4][R136.64] ;  /* 0x0000000488887981 */ /* 0x000f22000c1e1d00 */
[----:B0-----:R-:W-:-:S03]  /*1640*/  IADD3 R2, P4, R162, UR16, RZ ;  /* 0x00000010a2027c10 */ /* 0x001fc6000ff9e0ff */
[----:B------:R0:W5:Y:S01]  /*1650*/  LDG.E R181, desc[UR4][R4.64] ;  /* 0x0000000404b57981 */ /* 0x000162000c1e1900 */
[----:B------:R-:W-:Y:S02]  /*1660*/  IADD3.X R3, R174, UR17, RZ, P4, !PT ;  /* 0x00000011ae037c10 */ /* 0x000fe4000a7fe4ff */
[----:B------:R-:W-:Y:S01]  /*1670*/  LOP3.LUT P2, RZ, R200, 0xff, RZ, 0xc0, !PT ;  /* 0x000000ffc8ff7812 */ /* 0x000fe2000784c0ff */
[----:B------:R-:W5:Y:S04]  /*1680*/  @P0 LDG.E.128 R80, desc[UR4][R146.64] ;  /* 0x0000000492500981 */ /* 0x000f68000c1e1d00 */
[----:B------:R1:W5:Y:S01]  /*1690*/  LDG.E R8, desc[UR4][R2.64] ;  /* 0x0000000402087981 */ /* 0x000362000c1e1900 */
[----:B0-----:R-:W-:Y:S01]  /*16a0*/  IADD3 R4, P3, R173, UR16, RZ ;  /* 0x00000010ad047c10 */ /* 0x001fe2000ff7e0ff */
[----:B--2---:R-:W-:Y:S01]  /*16b0*/  FADD.FTZ R189, R116, R189 ;  /* 0x000000bd74bd7221 */ /* 0x004fe20000010000 */
[----:B-1----:R-:W-:Y:S01]  /*16c0*/  IADD3 R2, P4, R172, UR16, RZ ;  /* 0x00000010ac027c10 */ /* 0x002fe2000ff9e0ff */
[----:B---3--:R-:W-:Y:S01]  /*16d0*/  FADD.FTZ R195, R112, R195 ;  /* 0x000000c370c37221 */ /* 0x008fe20000010000 */
[----:B------:R-:W-:Y:S01]  /*16e0*/  IADD3.X R5, R6, UR17, RZ, P3, !PT ;  /* 0x0000001106057c10 */ /* 0x000fe20009ffe4ff */
[----:B------:R-:W-:Y:S01]  /*16f0*/  FMUL.FTZ R203, R212, R112 ;  /* 0x00000070d4cb7220 */ /* 0x000fe20000410000 */
[----:B------:R-:W-:Y:S01]  /*1700*/  IADD3.X R3, R7, UR17, RZ, P4, !PT ;  /* 0x0000001107037c10 */ /* 0x000fe2000a7fe4ff */
[----:B------:R-:W-:Y:S01]  /*1710*/  IMAD.WIDE.U32 R152, R152, 0x10, R178 ;  /* 0x0000001098987825 */ /* 0x000fe200078e00b2 */
[----:B------:R-:W-:Y:S01]  /*1720*/  IADD3 R200, R216, 0x700, RZ ;  /* 0x00000700d8c87810 */ /* 0x000fe20007ffe0ff */
[----:B------:R0:W5:Y:S04]  /*1730*/  LDG.E R7, desc[UR4][R4.64] ;  /* 0x0000000404077981 */ /* 0x000168000c1e1900 */
[----:B------:R1:W5:Y:S01]  /*1740*/  LDG.E R6, desc[UR4][R2.64] ;  /* 0x0000000402067981 */ /* 0x000362000c1e1900 */
[----:B------:R-:W-:-:S03]  /*1750*/  IMAD.WIDE.U32 R172, R176, 0x10, R190 ;  /* 0x00000010b0ac7825 */ /* 0x000fc600078e00be */
[----:B------:R-:W2:Y:S01]  /*1760*/  LDL.LU R191, [R1+0x60] ;  /* 0x0000600001bf7983 */ /* 0x000ea20000300800 */
[----:B0-----:R-:W-:-:S03]  /*1770*/  IADD3 R4, P3, R171, UR16, RZ ;  /* 0x00000010ab047c10 */ /* 0x001fc6000ff7e0ff */
[----:B------:R-:W3:Y:S01]  /*1780*/  LDL.LU R194, [R1+0xb8] ;  /* 0x0000b80001c27983 */ /* 0x000ee20000300800 */
[----:B-1----:R-:W-:Y:S02]  /*1790*/  IADD3 R2, P4, R170, UR16, RZ ;  /* 0x00000010aa027c10 */ /* 0x002fe4000ff9e0ff */
[----:B------:R-:W-:Y:S01]  /*17a0*/  IADD3.X R5, R169, UR17, RZ, P3, !PT ;  /* 0x00000011a9057c10 */ /* 0x000fe20009ffe4ff */
[----:B------:R-:W3:Y:S01]  /*17b0*/  LDL.LU R193, [R1+0xa8] ;  /* 0x0000a80001c17983 */ /* 0x000ee20000300800 */
[----:B------:R-:W-:Y:S02]  /*17c0*/  IADD3.X R3, R168, UR17, RZ, P4, !PT ;  /* 0x00000011a8037c10 */ /* 0x000fe4000a7fe4ff */
[----:B------:R-:W-:Y:S01]  /*17d0*/  ISETP.NE.AND P3, PT, RZ, UR11, PT ;  /* 0x0000000bff007c0c */ /* 0x000fe2000bf65270 */
[----:B------:R-:W3:Y:S04]  /*17e0*/  LDL.LU R190, [R1+0x6c] ;  /* 0x00006c0001be7983 */ /* 0x000ee80000300800 */
[----:B------:R-:W5:Y:S01]  /*17f0*/  LDG.E R5, desc[UR4][R4.64] ;  /* 0x0000000404057981 */ /* 0x000f62000c1e1900 */
[----:B------:R-:W-:-:S03]  /*1800*/  FFMA.FTZ R203, R220, R116, R203 ;  /* 0x00000074dccb7223 */ /* 0x000fc600000100cb */
[----:B------:R-:W3:Y:S04]  /*1810*/  LDG.E.128 R144, desc[UR4][R144.64] ;  /* 0x0000000490907981 */ /* 0x000ee8000c1e1d00 */
[----:B------:R-:W3:Y:S04]  /*1820*/  LDG.E.128 R152, desc[UR4][R152.64] ;  /* 0x0000000498987981 */ /* 0x000ee8000c1e1d00 */
[----:B------:R0:W5:Y:S04]  /*1830*/  LDG.E R4, desc[UR4][R2.64] ;  /* 0x0000000402047981 */ /* 0x000168000c1e1900 */
[----:B------:R-:W3:Y:S01]  /*1840*/  LDG.E.128 R148, desc[UR4][R148.64] ;  /* 0x0000000494947981 */ /* 0x000ee2000c1e1d00 */
[----:B------:R-:W-:-:S03]  /*1850*/  IMAD.WIDE.U32 R164, R164, 0x10, R178 ;  /* 0x00000010a4a47825 */ /* 0x000fc600078e00b2 */
[----:B------:R-:W3:Y:S01]  /*1860*/  LDG.E.128 R156, desc[UR4][R156.64] ;  /* 0x000000049c9c7981 */ /* 0x000ee2000c1e1d00 */
[----:B0-----:R-:W-:Y:S02]  /*1870*/  SHF.L.U32 R3, R176, 0x4, RZ ;  /* 0x00000004b0037819 */ /* 0x001fe400000006ff */
[----:B------:R-:W-:Y:S01]  /*1880*/  SHF.R.U32.HI R2, RZ, 0x1c, R176 ;  /* 0x0000001cff027819 */ /* 0x000fe200000116b0 */
[----:B------:R-:W3:Y:S01]  /*1890*/  LDG.E.128 R160, desc[UR4][R160.64] ;  /* 0x00000004a0a07981 */ /* 0x000ee2000c1e1d00 */
[----:B------:R-:W-:Y:S02]  /*18a0*/  IADD3 R168, P4, R3, UR14, RZ ;  /* 0x0000000e03a87c10 */ /* 0x000fe4000ff9e0ff */
[----:B------:R-:W-:Y:S01]  /*18b0*/  FSEL R197, R197, RZ, !P3 ;  /* 0x000000ffc5c57208 */ /* 0x000fe20005800000 */
[----:B------:R0:W-:Y:S01]  /*18c0*/  STL [R1+0x64], R189 ;  /* 0x000064bd01007387 */ /* 0x0001e20000100800 */
[----:B------:R-:W-:Y:S02]  /*18d0*/  IADD3.X R169, R2, UR15, RZ, P4, !PT ;  /* 0x0000000f02a97c10 */ /* 0x000fe4000a7fe4ff */
[----:B------:R-:W-:Y:S01]  /*18e0*/  IADD3 R182, P4, R182, UR16, RZ ;  /* 0x00000010b6b67c10 */ /* 0x000fe2000ff9e0ff */
[----:B----4-:R-:W-:Y:S01]  /*18f0*/  FADD.FTZ R188, -R197, R108 ;  /* 0x0000006cc5bc7221 */ /* 0x010fe20000010100 */
[----:B------:R-:W4:Y:S02]  /*1900*/  LDG.E.128 R164, desc[UR4][R164.64] ;  /* 0x00000004a4a47981 */ /* 0x000f24000c1e1d00 */
[----:B------:R-:W-:Y:S01]  /*1910*/  IADD3.X R183, R183, UR17, RZ, P4, !PT ;  /* 0x00000011b7b77c10 */ /* 0x000fe2000a7fe4ff */
[----:B------:R-:W-:Y:S01]  /*1920*/  FADD.FTZ R109, -R197, R109 ;  /* 0x0000006dc56d7221 */ /* 0x000fe20000010100 */
[----:B------:R-:W4:Y:S04]  /*1930*/  LDG.E.128 R172, desc[UR4][R172.64] ;  /* 0x00000004acac7981 */ /* 0x000f28000c1e1d00 */
[----:B------:R1:W5:Y:S01]  /*1940*/  LDG.E R108, desc[UR4][R182.64] ;  /* 0x00000004b66c7981 */ /* 0x000362000c1e1900 */
[----:B--2---:R-:W-:Y:S01]  /*1950*/  FADD.FTZ R191, R117, R191 ;  /* 0x000000bf75bf7221 */ /* 0x004fe20000010000 */
[----:B-1----:R-:W-:Y:S01]  /*1960*/  FMUL.FTZ R182, R24, R188 ;  /* 0x000000bc18b67220 */ /* 0x002fe20000410000 */
[----:B------:R-:W-:Y:S01]  /*1970*/  @P0 LEA R188, P4, R200, R184, 0x4 ;  /* 0x000000b8c8bc0211 */ /* 0x000fe200078820ff */
[----:B---3--:R-:W-:Y:S01]  /*1980*/  FADD.FTZ R194, R113, R194 ;  /* 0x000000c271c27221 */ /* 0x008fe20000010000 */
[----:B------:R-:W-:-:S02]  /*1990*/  FADD.FTZ R190, R118, R190 ;  /* 0x000000be76be7221 */ /* 0x000fc40000010000 */
[----:B0-----:R-:W-:Y:S01]  /*19a0*/  @P0 LEA.HI.X R189, R200, R185, RZ, 0x4, P4 ;  /* 0x000000b9c8bd0211 */ /* 0x001fe200020f24ff */
[C---:B------:R-:W-:Y:S01]  /*19b0*/  FADD.FTZ R110, -R197.reuse, R110 ;  /* 0x0000006ec56e7221 */ /* 0x040fe20000010100 */
[C---:B------:R-:W-:Y:S01]  /*19c0*/  FADD.FTZ R111, -R197.reuse, R111 ;  /* 0x0000006fc56f7221 */ /* 0x040fe20000010100 */
[C---:B------:R-:W-:Y:S01]  /*19d0*/  FADD.FTZ R120, -R197.reuse, R120 ;  /* 0x00000078c5787221 */ /* 0x040fe20000010100 */
[C---:B------:R-:W-:Y:S01]  /*19e0*/  FADD.FTZ R121, -R197.reuse, R121 ;  /* 0x00000079c5797221 */ /* 0x040fe20000010100 */
[----:B------:R0:W5:Y:S01]  /*19f0*/  @P0 LDG.E.128 R96, desc[UR4][R188.64] ;  /* 0x00000004bc600981 */ /* 0x000162000c1e1d00 */
        /* <DEDUP_REMOVED lines=9> */
[----:B------:R-:W0:Y:S01]  /*1a90*/  LDL.LU R189, [R1+0xc4] ;  /* 0x0000c40001bd7983 */ /* 0x000e220000300800 */
[----:B------:R-:W-:-:S03]  /*1aa0*/  FFMA.FTZ R192, R112, R182, R192 ;  /* 0x000000b670c07223 */ /* 0x000fc600000100c0 */
[----:B------:R-:W-:Y:S01]  /*1ab0*/  STL [R1+0xbc], R195 ;  /* 0x0000bcc301007387 */ /* 0x000fe20000100800 */
[----:B------:R-:W-:-:S03]  /*1ac0*/  FMUL.FTZ R109, R24, R109 ;  /* 0x0000006d186d7220 */ /* 0x000fc60000410000 */
[----:B------:R1:W-:Y:S01]  /*1ad0*/  STL [R1+0xac], R192 ;  /* 0x0000acc001007387 */ /* 0x0003e20000100800 */
[----:B------:R-:W-:Y:S01]  /*1ae0*/  FFMA.FTZ R193, R113, R109, R193 ;  /* 0x0000006d71c17223 */ /* 0x000fe200000100c1 */
[C---:B------:R-:W-:Y:S01]  /*1af0*/  FADD.FTZ R147, -R197.reuse, R147 ;  /* 0x00000093c5937221 */ /* 0x040fe20000010100 */
[----:B------:R-:W-:Y:S01]  /*1b00*/  FADD.FTZ R156, -R197, R156 ;  /* 0x0000009cc59c7221 */ /* 0x000fe20000010100 */
[----:B------:R-:W2:Y:S04]  /*1b10*/  LDG.E.128 R168, desc[UR4][R168.64] ;  /* 0x00000004a8a87981 */ /* 0x000ea8000c1e1d00 */
[----:B-1----:R-:W3:Y:S04]  /*1b20*/  LDL.LU R192, [R1+0xb4] ;  /* 0x0000b40001c07983 */ /* 0x002ee80000300800 */
[----:B------:R1:W-:Y:S04]  /*1b30*/  STL [R1+0x60], R191 ;  /* 0x000060bf01007387 */ /* 0x0003e80000100800 */
[----:B-1----:R-:W4:Y:S04]  /*1b40*/  LDL.LU R191, [R1+0x68] ;  /* 0x0000680001bf7983 */ /* 0x002f280000300800 */
[----:B------:R1:W-:Y:S04]  /*1b50*/  STL [R1+0xb8], R194 ;  /* 0x0000b8c201007387 */ /* 0x0003e80000100800 */
[----:B------:R1:W-:Y:S04]  /*1b60*/  STL [R1+0xa8], R193 ;  /* 0x0000a8c101007387 */ /* 0x0003e80000100800 */
[----:B------:R-:W2:Y:S04]  /*1b70*/  LDL.LU R198, [R1+0xc0] ;  /* 0x0000c00001c67983 */ /* 0x000ea80000300800 */
[----:B------:R-:W2:Y:S04]  /*1b80*/  LDL.LU R196, [R1+0xb0] ;  /* 0x0000b00001c47983 */ /* 0x000ea80000300800 */
[----:B-1----:R-:W2:Y:S04]  /*1b90*/  LDL.LU R194, [R1+0x74] ;  /* 0x0000740001c27983 */ /* 0x002ea80000300800 */
[----:B------:R1:W-:Y:S04]  /*1ba0*/  STL [R1+0x6c], R190 ;  /* 0x00006cbe01007387 */ /* 0x0003e80000100800 */
[----:B------:R-:W2:Y:S04]  /*1bb0*/  LDL.LU R193, [R1+0x4] ;  /* 0x0000040001c17983 */ /* 0x000ea80000300800 */
[----:B-1----:R-:W2:Y:S01]  /*1bc0*/  LDL.LU R190, [R1+0xec] ;  /* 0x0000ec0001be7983 */ /* 0x002ea20000300800 */
[----:B0-----:R-:W-:-:S05]  /*1bd0*/  FADD.FTZ R189, R114, R189 ;  /* 0x000000bd72bd7221 */ /* 0x001fca0000010000 */
[----:B------:R0:W-:Y:S04]  /*1be0*/  STL [R1+0xc4], R189 ;  /* 0x0000c4bd01007387 */ /* 0x0001e80000100800 */
[----:B0-----:R-:W2:Y:S01]  /*1bf0*/  LDL.LU R189, [R1+0xdc] ;  /* 0x0000dc0001bd7983 */ /* 0x001ea20000300800 */
[----:B------:R-:W-:Y:S01]  /*1c00*/  FMUL.FTZ R110, R24, R110 ;  /* 0x0000006e186e7220 */ /* 0x000fe20000410000 */
[----:B------:R-:W-:Y:S01]  /*1c10*/  FMUL.FTZ R183, R214, R114 ;  /* 0x00000072d6b77220 */ /* 0x000fe20000410000 */
[----:B------:R-:W-:Y:S01]  /*1c20*/  SHF.L.U32 R188, R200, 0x2, RZ ;  /* 0x00000002c8bc7819 */ /* 0x000fe200000006ff */
[----:B------:R-:W-:Y:S01]  /*1c30*/  FFMA.FTZ R250, R116, R182, R250 ;  /* 0x000000b674fa7223 */ /* 0x000fe200000100fa */
[----:B------:R-:W-:Y:S01]  /*1c40*/  FMUL.FTZ R112, R213, R113 ;  /* 0x00000071d5707220 */ /* 0x000fe20000410000 */
[----:B------:R-:W-:Y:S01]  /*1c50*/  FFMA.FTZ R252, R118, R110, R252 ;  /* 0x0000006e76fc7223 */ /* 0x000fe200000100fc */
[----:B------:R-:W-:Y:S01]  /*1c60*/  FFMA.FTZ R183, R222, R118, R183 ;  /* 0x00000076deb77223 */ /* 0x000fe200000100b7 */
[----:B------:R-:W-:-:S02]  /*1c70*/  SHF.R.U32.HI R118, RZ, 0x1e, R200 ;  /* 0x0000001eff767819 */ /* 0x000fc400000116c8 */
[----:B------:R-:W-:Y:S01]  /*1c80*/  IADD3 R116, P4, R188, UR16, RZ ;  /* 0x00000010bc747c10 */ /* 0x000fe2000ff9e0ff */
[----:B------:R-:W-:Y:S01]  /*1c90*/  FFMA.FTZ R249, R117, R109, R249 ;  /* 0x0000006d75f97223 */ /* 0x000fe200000100f9 */
[----:B------:R-:W-:Y:S02]  /*1ca0*/  FFMA.FTZ R112, R221, R117, R112 ;  /* 0x00000075dd707223 */ /* 0x000fe40000010070 */
[----:B------:R-:W-:-:S05]  /*1cb0*/  IADD3.X R117, R118, UR17, RZ, P4, !PT ;  /* 0x0000001176757c10 */ /* 0x000fca000a7fe4ff */
[----:B------:R0:W5:Y:S02]  /*1cc0*/  LDG.E R113, desc[UR4][R116.64] ;  /* 0x0000000474717981 */ /* 0x000164000c1e1900 */
[----:B0-----:R-:W0:Y:S01]  /*1cd0*/  @P1 LDC.64 R116, c[0x0][0x248] ;  /* 0x00009200ff741b82 */ /* 0x001e220000000a00 */
[----:B---3--:R-:W-:Y:S01]  /*1ce0*/  FFMA.FTZ R192, R114, R110, R192 ;  /* 0x0000006e72c07223 */ /* 0x008fe200000100c0 */
[----:B----4-:R-:W-:-:S04]  /*1cf0*/  FADD.FTZ R191, R119, R191 ;  /* 0x000000bf77bf7221 */ /* 0x010fc80000010000 */
[----:B------:R1:W-:Y:S01]  /*1d00*/  STL [R1+0xb4], R192 ;  /* 0x0000b4c001007387 */ /* 0x0003e20000100800 */
[----:B------:R-:W-:-:S03]  /*1d10*/  FMUL.FTZ R111, R24, R111 ;  /* 0x0000006f186f7220 */ /* 0x000fc60000410000 */
[----:B------:R-:W3:Y:S01]  /*1d20*/  LDL.LU R195, [R1+0x70] ;  /* 0x0000700001c37983 */ /* 0x000ee20000300800 */
[----:B--2---:R-:W-:-:S03]  /*1d30*/  FADD.FTZ R198, R115, R198 ;  /* 0x000000c673c67221 */ /* 0x004fc60000010000 */
[----:B-1----:R-:W2:Y:S01]  /*1d40*/  LDL.LU R192, [R1] ;  /* 0x0000000001c07983 */ /* 0x002ea20000300800 */
[----:B0-----:R-:W-:-:S04]  /*1d50*/  @P1 IADD3 R116, P4, R188, R116, RZ ;  /* 0x00000074bc741210 */ /* 0x001fc80007f9e0ff */
[----:B------:R-:W-:Y:S01]  /*1d60*/  @P1 IADD3.X R117, R118, R117, RZ, P4, !PT ;  /* 0x0000007576751210 */ /* 0x000fe200027fe4ff */
[----:B------:R0:W-:Y:S04]  /*1d70*/  STL [R1+0x68], R191 ;  /* 0x000068bf01007387 */ /* 0x0001e80000100800 */
[----:B------:R1:W5:Y:S01]  /*1d80*/  @P1 LDG.E R0, desc[UR4][R116.64] ;  /* 0x0000000474001981 */ /* 0x000362000c1e1900 */
[----:B------:R-:W-:Y:S01]  /*1d90*/  FMUL.FTZ R114, R215, R115 ;  /* 0x00000073d7727220 */ /* 0x000fe20000410000 */
[----:B------:R-:W-:Y:S02]  /*1da0*/  FFMA.FTZ R196, R115, R111, R196 ;  /* 0x0000006f73c47223 */ /* 0x000fe400000100c4 */
[----:B0-----:R-:W4:Y:S04]  /*1db0*/  LDL.LU R191, [R1+0xe8] ;  /* 0x0000e80001bf7983 */ /* 0x001f280000300800 */
[----:B------:R-:W1:Y:S01]  /*1dc0*/  LDL.LU R117, [R1+0xd8] ;  /* 0x0000d80001757983 */ /* 0x000e620000300800 */
[----:B------:R-:W-:Y:S01]  /*1dd0*/  FMUL.FTZ R115, R24, R120 ;  /* 0x0000007818737220 */ /* 0x000fe20000410000 */
[----:B------:R-:W-:-:S02]  /*1de0*/  FADD.FTZ R194, R128, R194 ;  /* 0x000000c280c27221 */ /* 0x000fc40000010000 */
[----:B------:R-:W-:Y:S01]  /*1df0*/  STL [R1+0xc0], R198 ;  /* 0x0000c0c601007387 */ /* 0x000fe20000100800 */
[----:B------:R-:W-:Y:S01]  /*1e00*/  FFMA.FTZ R193, R128, R115, R193 ;  /* 0x0000007380c17223 */ /* 0x000fe200000100c1 */
[----:B------:R-:W-:Y:S02]  /*1e10*/  FFMA.FTZ R251, R119, R111, R251 ;  /* 0x0000006f77fb7223 */ /* 0x000fe400000100fb */
[----:B------:R-:W-:Y:S01]  /*1e20*/  STL [R1+0xb0], R196 ;  /* 0x0000b0c401007387 */ /* 0x000fe20000100800 */
[----:B------:R-:W-:-:S03]  /*1e30*/  FFMA.FTZ R114, R223, R119, R114 ;  /* 0x00000077df727223 */ /* 0x000fc60000010072 */
[----:B------:R0:W-:Y:S01]  /*1e40*/  STL [R1+0x74], R194 ;  /* 0x000074c201007387 */ /* 0x0001e20000100800 */
[----:B------:R-:W-:-:S03]  /*1e50*/  FADD.FTZ R190, R124, R190 ;  /* 0x000000be7cbe7221 */ /* 0x000fc60000010000 */
[----:B0-----:R-:W4:Y:S04]  /*1e60*/  LDL.LU R194, [R1+0x9c] ;  /* 0x00009c0001c27983 */ /* 0x001f280000300800 */
[----:B------:R-:W4:Y:S04]  /*1e70*/  LDL.LU R119, [R1+0xc] ;  /* 0x00000c0001777983 */ /* 0x000f280000300800 */
[----:B------:R0:W-:Y:S04]  /*1e80*/  STL [R1+0x4], R193 ;  /* 0x000004c101007387 */ /* 0x0001e80000100800 */
[----:B------:R-:W4:Y:S01]  /*1e90*/  LDL.LU R118, [R1+0xf4] ;  /* 0x0000f40001767983 */ /* 0x000f220000300800 */
[----:B------:R-:W-:-:S03]  /*1ea0*/  FMUL.FTZ R188, R204, R124 ;  /* 0x0000007cccbc7220 */ /* 0x000fc60000410000 */
[----:B0-----:R-:W4:Y:S01]  /*1eb0*/  LDL.LU R193, [R1+0xe4] ;  /* 0x0000e40001c17983 */ /* 0x001f220000300800 */
[----:B------:R-:W-:-:S03]  /*1ec0*/  FFMA.FTZ R188, R208, R128, R188 ;  /* 0x00000080d0bc7223 */ /* 0x000fc600000100bc */
[----:B------:R-:W-:Y:S01]  /*1ed0*/  STL [R1+0xec], R190 ;  /* 0x0000ecbe01007387 */ /* 0x000fe20000100800 */
[----:B------:R-:W-:-:S05]  /*1ee0*/  FFMA.FTZ R189, R124, R115, R189 ;  /* 0x000000737cbd7223 */ /* 0x000fca00000100bd */
[----:B------:R0:W-:Y:S04]  /*1ef0*/  STL [R1+0xdc], R189 ;  /* 0x0000dcbd01007387 */ /* 0x0001e80000100800 */
[----:B------:R-:W4:Y:S01]  /*1f00*/  LDL.LU R128, [R1+0x98] ;  /* 0x0000980001807983 */ /* 0x000f220000300800 */
[----:B0-----:R-:W-:-:S03]  /*1f10*/  FMUL.FTZ R189, R24, R121 ;  /* 0x0000007918bd7220 */ /* 0x001fc60000410000 */
[----:B------:R-:W4:Y:S01]  /*1f20*/  LDL.LU R121, [R1+0x8] ;  /* 0x0000080001797983 */ /* 0x000f220000300800 */
[C---:B---3--:R-:W-:Y:S01]  /*1f30*/  FADD.FTZ R195, R129.reuse, R195 ;  /* 0x000000c381c37221 */ /* 0x048fe20000010000 */
[----:B--2---:R-:W-:-:S04]  /*1f40*/  FFMA.FTZ R192, R129, R189, R192 ;  /* 0x000000bd81c07223 */ /* 0x004fc800000100c0 */
[----:B------:R-:W-:Y:S04]  /*1f50*/  STL [R1+0x70], R195 ;  /* 0x000070c301007387 */ /* 0x000fe80000100800 */
[----:B------:R-:W2:Y:S04]  /*1f60*/  LDL.LU R120, [R1+0xf0] ;  /* 0x0000f00001787983 */ /* 0x000ea80000300800 */
[----:B------:R-:W-:Y:S04]  /*1f70*/  STL [R1], R192 ;  /* 0x000000c001007387 */ /* 0x000fe80000100800 */
[----:B------:R-:W3:Y:S01]  /*1f80*/  LDL.LU R116, [R1+0xe0] ;  /* 0x0000e00001747983 */ /* 0x000ee20000300800 */
[C---:B----4-:R-:W-:Y:S01]  /*1f90*/  FADD.FTZ R191, R125.reuse, R191 ;  /* 0x000000bf7dbf7221 */ /* 0x050fe20000010000 */
[----:B-1----:R-:W-:-:S05]  /*1fa0*/  FFMA.FTZ R117, R125, R189, R117 ;  /* 0x000000bd7d757223 */ /* 0x002fca0000010075 */
[----:B------:R0:W-:Y:S04]  /*1fb0*/  STL [R1+0xd8], R117 ;  /* 0x0000d87501007387 */ /* 0x0001e80000100800 */
[----:B------:R1:W-:Y:S04]  /*1fc0*/  STL [R1+0xe8], R191 ;  /* 0x0000e8bf01007387 */ /* 0x0003e80000100800 */
[----:B0-----:R-:W4:Y:S01]  /*1fd0*/  LDL.LU R117, [R1+0xa4] ;  /* 0x0000a40001757983 */ /* 0x001f220000300800 */
[----:B-1----:R-:W-:-:S03]  /*1fe0*/  FMUL.FTZ R191, R24, R122 ;  /* 0x0000007a18bf7220 */ /* 0x002fc60000410000 */
[----:B------:R-:W4:Y:S01]  /*1ff0*/  LDL.LU R124, [R1+0x14] ;  /* 0x00001400017c7983 */ /* 0x000f220000300800 */
[C---:B------:R-:W-:Y:S01]  /*2000*/  FADD.FTZ R194, R130.reuse, R194 ;  /* 0x000000c282c27221 */ /* 0x040fe20000010000 */
[----:B------:R-:W-:-:S05]  /*2010*/  FFMA.FTZ R119, R130, R191, R119 ;  /* 0x000000bf82777223 */ /* 0x000fca0000010077 */
[----:B------:R0:W-:Y:S01]  /*2020*/  STL [R1+0xc], R119 ;  /* 0x00000c7701007387 */ /* 0x0001e20000100800 */
[----:B------:R-:W-:-:S03]  /*2030*/  FADD.FTZ R118, R126, R118 ;  /* 0x000000767e767221 */ /* 0x000fc60000010000 */
[----:B------:R-:W-:Y:S01]  /*2040*/  STL [R1+0x9c], R194 ;  /* 0x00009cc201007387 */ /* 0x000fe20000100800 */
[----:B------:R-:W-:-:S03]  /*2050*/  FFMA.FTZ R193, R126, R191, R193 ;  /* 0x000000bf7ec17223 */ /* 0x000fc600000100c1 */
[----:B0-----:R-:W4:Y:S04]  /*2060*/  LDL.LU R119, [R1+0x11c] ;  /* 0x00011c0001777983 */ /* 0x001f280000300800 */
[----:B------:R0:W-:Y:S01]  /*2070*/  STL [R1+0xf4], R118 ;  /* 0x0000f47601007387 */ /* 0x0001e20000100800 */
[----:B------:R-:W-:-:S03]  /*2080*/  FMUL.FTZ R192, R206, R126 ;  /* 0x0000007ecec07220 */ /* 0x000fc60000410000 */
[----:B0-----:R-:W4:Y:S04]  /*2090*/  LDL.LU R118, [R1+0x10c] ;  /* 0x00010c0001767983 */ /* 0x001f280000300800 */
[----:B------:R0:W-:Y:S04]  /*20a0*/  STL [R1+0xe4], R193 ;  /* 0x0000e4c101007387 */ /* 0x0001e80000100800 */
[----:B------:R-:W4:Y:S04]  /*20b0*/  LDL.LU R126, [R1+0xa0] ;  /* 0x0000a000017e7983 */ /* 0x000f280000300800 */
[----:B------:R-:W4:Y:S01]  /*20c0*/  LDL.LU R122, [R1+0x10] ;  /* 0x00001000017a7983 */ /* 0x000f220000300800 */
[----:B0-----:R-:W-:Y:S01]  /*20d0*/  FMUL.FTZ R193, R24, R123 ;  /* 0x0000007b18c17220 */ /* 0x001fe20000410000 */
[----:B------:R-:W-:-:S03]  /*20e0*/  FADD.FTZ R128, R131, R128 ;  /* 0x0000008083807221 */ /* 0x000fc60000010000 */
[----:B------:R-:W-:Y:S02]  /*20f0*/  FFMA.FTZ R121, R131, R193, R121 ;  /* 0x000000c183797223 */ /* 0x000fe40000010079 */
[----:B------:R-:W-:Y:S04]  /*2100*/  STL [R1+0x98], R128 ;  /* 0x0000988001007387 */ /* 0x000fe80000100800 */
[----:B------:R0:W-:Y:S04]  /*2110*/  STL [R1+0x8], R121 ;  /* 0x0000087901007387 */ /* 0x0001e80000100800 */
[----:B0-----:R-:W4:Y:S01]  /*2120*/  LDL.LU R121, [R1+0x118] ;  /* 0x0001180001797983 */ /* 0x001f220000300800 */
[C---:B------:R-:W-:Y:S01]  /*2130*/  FMUL.FTZ R195, R24.reuse, R132 ;  /* 0x0000008418c37220 */ /* 0x040fe20000410000 */
[----:B------:R-:W-:Y:S01]  /*2140*/  FMUL.FTZ R190, R205, R125 ;  /* 0x0000007dcdbe7220 */ /* 0x000fe20000410000 */
[----:B------:R-:W-:Y:S01]  /*2150*/  FMUL.FTZ R196, R24, R133 ;  /* 0x0000008518c47220 */ /* 0x000fe20000410000 */
[C---:B--2---:R-:W-:Y:S01]  /*2160*/  FADD.FTZ R120, R127.reuse, R120 ;  /* 0x000000787f787221 */ /* 0x044fe20000010000 */
[----:B---3--:R-:W-:-:S04]  /*2170*/  FFMA.FTZ R116, R127, R193, R116 ;  /* 0x000000c17f747223 */ /* 0x008fc80000010074 */
[----:B------:R0:W-:Y:S01]  /*2180*/  STL [R1+0xf0], R120 ;  /* 0x0000f07801007387 */ /* 0x0001e20000100800 */
[----:B------:R-:W-:Y:S01]  /*2190*/  FMUL.FTZ R194, R207, R127 ;  /* 0x0000007fcfc27220 */ /* 0x000fe20000410000 */
[C---:B----4-:R-:W-:Y:S02]  /*21a0*/  FADD.FTZ R117, R140.reuse, R117 ;  /* 0x000000758c757221 */ /* 0x050fe40000010000 */
[----:B0-----:R-:W2:Y:S01]  /*21b0*/  LDL.LU R120, [R1+0x108] ;  /* 0x0001080001787983 */ /* 0x001ea20000300800 */
[----:B------:R-:W-:-:S03]  /*21c0*/  FFMA.FTZ R124, R140, R195, R124 ;  /* 0x000000c38c7c7223 */ /* 0x000fc6000001007c */
[----:B------:R-:W-:Y:S01]  /*21d0*/  STL [R1+0xe0], R116 ;  /* 0x0000e07401007387 */ /* 0x000fe20000100800 */
[----:B------:R-:W-:-:S03]  /*21e0*/  FADD.FTZ R119, R136, R119 ;  /* 0x0000007788777221 */ /* 0x000fc60000010000 */
[----:B------:R-:W3:Y:S01]  /*21f0*/  LDL.LU R125, [R1+0xcc] ;  /* 0x0000cc00017d7983 */ /* 0x000ee20000300800 */
[----:B------:R-:W-:-:S03]  /*2200*/  FFMA.FTZ R118, R136, R195, R118 ;  /* 0x000000c388767223 */ /* 0x000fc60000010076 */
[----:B------:R0:W-:Y:S01]  /*2210*/  STL [R1+0xa4], R117 ;  /* 0x0000a47501007387 */ /* 0x0001e20000100800 */
[----:B------:R-:W-:Y:S01]  /*2220*/  FADD.FTZ R126, R141, R126 ;  /* 0x0000007e8d7e7221 */ /* 0x000fe20000010000 */
[----:B------:R-:W-:Y:S02]  /*2230*/  FADD.FTZ R121, R137, R121 ;  /* 0x0000007989797221 */ /* 0x000fe40000010000 */
[----:B0-----:R-:W4:Y:S01]  /*2240*/  LDL.LU R117, [R1+0x1c] ;  /* 0x00001c0001757983 */ /* 0x001f220000300800 */
[C---:B------:R-:W-:Y:S01]  /*2250*/  FMUL.FTZ R198, R24.reuse, R134 ;  /* 0x0000008618c67220 */ /* 0x040fe20000410000 */
[C---:B------:R-:W-:Y:S01]  /*2260*/  FMUL.FTZ R199, R24.reuse, R135 ;  /* 0x0000008718c77220 */ /* 0x040fe20000410000 */
[C---:B------:R-:W-:Y:S01]  /*2270*/  FMUL.FTZ R144, R24.reuse, R144 ;  /* 0x0000009018907220 */ /* 0x040fe20000410000 */
[----:B------:R-:W-:Y:S01]  /*2280*/  STL [R1+0x14], R124 ;  /* 0x0000147c01007387 */ /* 0x000fe20000100800 */
[C---:B------:R-:W-:Y:S01]  /*2290*/  FMUL.FTZ R145, R24.reuse, R145 ;  /* 0x0000009118917220 */ /* 0x040fe20000410000 */
[C---:B------:R-:W-:Y:S01]  /*22a0*/  FMUL.FTZ R146, R24.reuse, R146 ;  /* 0x0000009218927220 */ /* 0x040fe20000410000 */
[----:B------:R-:W-:Y:S01]  /*22b0*/  FMUL.FTZ R147, R24, R147 ;  /* 0x0000009318937220 */ /* 0x000fe20000410000 */
[----:B------:R-:W4:Y:S01]  /*22c0*/  LDL.LU R128, [R1+0x124] ;  /* 0x0001240001807983 */ /* 0x000f220000300800 */
[----:B------:R-:W-:-:S04]  /*22d0*/  IMAD.WIDE.U32 R176, R176, 0x10, R178 ;  /* 0x00000010b0b07825 */ /* 0x000fc800078e00b2 */
[----:B------:R-:W-:Y:S01]  /*22e0*/  FFMA.FTZ R192, R210, R130, R192 ;  /* 0x00000082d2c07223 */ /* 0x000fe200000100c0 */
[----:B------:R-:W-:Y:S01]  /*22f0*/  FFMA.FTZ R190, R209, R129, R190 ;  /* 0x00000081d1be7223 */ /* 0x000fe200000100be */
[----:B------:R0:W-:Y:S01]  /*2300*/  STL [R1+0x11c], R119 ;  /* 0x00011c7701007387 */ /* 0x0001e20000100800 */
[-C--:B------:R-:W-:Y:S01]  /*2310*/  FFMA.FTZ R122, R141, R196.reuse, R122 ;  /* 0x000000c48d7a7223 */ /* 0x080fe2000001007a */
[----:B------:R-:W1:Y:S01]  /*2320*/  LDC.64 R132, c[0x0][0x2b8] ;  /* 0x0000ae00ff847b82 */ /* 0x000e620000000a00 */
[----:B--2---:R-:W-:Y:S01]  /*2330*/  FFMA.FTZ R120, R137, R196, R120 ;  /* 0x000000c489787223 */ /* 0x004fe20000010078 */
[----:B0-----:R-:W2:Y:S04]  /*2340*/  LDL.LU R119, [R1+0x114] ;  /* 0x0001140001777983 */ /* 0x001ea80000300800 */
[----:B------:R0:W-:Y:S01]  /*2350*/  STL [R1+0x10c], R118 ;  /* 0x00010c7601007387 */ /* 0x0001e20000100800 */
[----:B------:R-:W-:Y:S01]  /*2360*/  FMUL.FTZ R116, R44, R136 ;  /* 0x000000882c747220 */ /* 0x000fe20000410000 */
[----:B------:R-:W-:-:S02]  /*2370*/  FFMA.FTZ R194, R211, R131, R194 ;  /* 0x00000083d3c27223 */ /* 0x000fc400000100c2 */
[----:B------:R-:W2:Y:S04]  /*2380*/  LDG.E.128 R176, desc[UR4][R176.64] ;  /* 0x00000004b0b07981 */ /* 0x000ea8000c1e1d00 */
[----:B0-----:R-:W2:Y:S04]  /*2390*/  LDL.LU R118, [R1+0xc8] ;  /* 0x0000c80001767983 */ /* 0x001ea80000300800 */
[----:B------:R-:W2:Y:S04]  /*23a0*/  LDL.LU R124, [R1+0x18] ;  /* 0x00001800017c7983 */ /* 0x000ea80000300800 */
[----:B------:R-:W2:Y:S04]  /*23b0*/  LDL.LU R123, [R1+0x120] ;  /* 0x00012000017b7983 */ /* 0x000ea80000300800 */
[----:B------:R-:W2:Y:S04]  /*23c0*/  LDL.LU R127, [R1+0x110] ;  /* 0x00011000017f7983 */ /* 0x000ea80000300800 */
[----:B------:R0:W-:Y:S04]  /*23d0*/  STL [R1+0x10], R122 ;  /* 0x0000107a01007387 */ /* 0x0001e80000100800 */
[----:B------:R-:W-:Y:S04]  /*23e0*/  STL [R1+0xa0], R126 ;  /* 0x0000a07e01007387 */ /* 0x000fe80000100800 */
[----:B0-----:R-:W2:Y:S04]  /*23f0*/  LDL.LU R122, [R1+0xd4] ;  /* 0x0000d400017a7983 */ /* 0x001ea80000300800 */
[----:B------:R0:W-:Y:S04]  /*2400*/  STL [R1+0x118], R121 ;  /* 0x0001187901007387 */ /* 0x0001e80000100800 */
[----:B0-----:R-:W2:Y:S01]  /*2410*/  LDL.LU R121, [R1+0x24] ;  /* 0x0000240001797983 */ /* 0x001ea20000300800 */
[----:B---3--:R-:W-:-:S03]  /*2420*/  FADD.FTZ R125, R142, R125 ;  /* 0x0000007d8e7d7221 */ /* 0x008fc60000010000 */
[----:B------:R-:W3:Y:S04]  /*2430*/  LDL.LU R126, [R1+0x14c] ;  /* 0x00014c00017e7983 */ /* 0x000ee80000300800 */
[----:B------:R0:W-:Y:S04]  /*2440*/  STL [R1+0x108], R120 ;  /* 0x0001087801007387 */ /* 0x0001e80000100800 */
[----:B0-----:R-:W3:Y:S01]  /*2450*/  LDL.LU R120, [R1+0x13c] ;  /* 0x00013c0001787983 */ /* 0x001ee20000300800 */
[----:B----4-:R-:W-:-:S05]  /*2460*/  FFMA.FTZ R117, R142, R198, R117 ;  /* 0x000000c68e757223 */ /* 0x010fca0000010075 */
[----:B------:R0:W-:Y:S01]  /*2470*/  STL [R1+0x1c], R117 ;  /* 0x00001c7501007387 */ /* 0x0001e20000100800 */
[----:B------:R-:W-:-:S03]  /*2480*/  FADD.FTZ R128, R138, R128 ;  /* 0x000000808a807221 */ /* 0x000fc60000010000 */
[----:B0-----:R-:W4:Y:S04]  /*2490*/  LDL.LU R117, [R1+0xd0] ;  /* 0x0000d00001757983 */ /* 0x001f280000300800 */
[----:B------:R0:W-:Y:S04]  /*24a0*/  STL [R1+0xcc], R125 ;  /* 0x0000cc7d01007387 */ /* 0x0001e80000100800 */
[----:B0-----:R-:W4:Y:S01]  /*24b0*/  LDL.LU R125, [R1+0x20] ;  /* 0x00002000017d7983 */ /* 0x001f220000300800 */
[----:B--2---:R-:W-:-:S05]  /*24c0*/  FFMA.FTZ R119, R138, R198, R119 ;  /* 0x000000c68a777223 */ /* 0x004fca0000010077 */
[----:B------:R0:W-:Y:S01]  /*24d0*/  STL [R1+0x114], R119 ;  /* 0x0001147701007387 */ /* 0x0001e20000100800 */
[----:B------:R-:W-:-:S03]  /*24e0*/  FADD.FTZ R118, R143, R118 ;  /* 0x000000768f767221 */ /* 0x000fc60000010000 */
[----:B0-----:R-:W2:Y:S01]  /*24f0*/  LDL.LU R119, [R1+0x148] ;  /* 0x0001480001777983 */ /* 0x001ea20000300800 */
[----:B------:R-:W-:-:S03]  /*2500*/  FFMA.FTZ R124, R143, R199, R124 ;  /* 0x000000c78f7c7223 */ /* 0x000fc6000001007c */
[----:B------:R-:W-:Y:S01]  /*2510*/  STL [R1+0x124], R128 ;  /* 0x0001248001007387 */ /* 0x000fe20000100800 */
[----:B------:R-:W-:-:S03]  /*2520*/  FADD.FTZ R123, R139, R123 ;  /* 0x0000007b8b7b7221 */ /* 0x000fc60000010000 */
[----:B------:R0:W-:Y:S01]  /*2530*/  STL [R1+0xc8], R118 ;  /* 0x0000c87601007387 */ /* 0x0001e20000100800 */
[----:B------:R-:W-:-:S03]  /*2540*/  FFMA.FTZ R127, R139, R199, R127 ;  /* 0x000000c78b7f7223 */ /* 0x000fc6000001007f */
[----:B0-----:R-:W2:Y:S04]  /*2550*/  LDL.LU R118, [R1+0x138] ;  /* 0x0001380001767983 */ /* 0x001ea80000300800 */
[----:B------:R0:W-:Y:S01]  /*2560*/  STL [R1+0x18], R124 ;  /* 0x0000187c01007387 */ /* 0x0001e20000100800 */
[----:B------:R-:W-:-:S03]  /*2570*/  FADD.FTZ R122, R152, R122 ;  /* 0x0000007a987a7221 */ /* 0x000fc60000010000 */
[----:B0-----:R-:W2:Y:S04]  /*2580*/  LDL.LU R124, [R1+0xfc] ;  /* 0x0000fc00017c7983 */ /* 0x001ea80000300800 */
[----:B------:R0:W-:Y:S01]  /*2590*/  STL [R1+0x120], R123 ;  /* 0x0001207b01007387 */ /* 0x0001e20000100800 */
[----:B------:R-:W-:-:S03]  /*25a0*/  FFMA.FTZ R121, R152, R144, R121 ;  /* 0x0000009098797223 */ /* 0x000fc60000010079 */
[----:B0-----:R-:W2:Y:S04]  /*25b0*/  LDL.LU R123, [R1+0x2c] ;  /* 0x00002c00017b7983 */ /* 0x001ea80000300800 */
[----:B------:R-:W-:Y:S04]  /*25c0*/  STL [R1+0x110], R127 ;  /* 0x0001107f01007387 */ /* 0x000fe80000100800 */
[----:B------:R0:W-:Y:S04]  /*25d0*/  STL [R1+0xd4], R122 ;  /* 0x0000d47a01007387 */ /* 0x0001e80000100800 */
[----:B0-----:R-:W2:Y:S04]  /*25e0*/  LDL.LU R122, [R1+0x154] ;  /* 0x00015400017a7983 */ /* 0x001ea80000300800 */
[----:B------:R0:W-:Y:S04]  /*25f0*/  STL [R1+0x24], R121 ;  /* 0x0000247901007387 */ /* 0x0001e80000100800 */
[----:B0-----:R-:W2:Y:S01]  /*2600*/  LDL.LU R121, [R1+0x144] ;  /* 0x0001440001797983 */ /* 0x001ea20000300800 */
[----:B------:R-:W-:Y:S01]  /*2610*/  FFMA.FTZ R140, R64, R140, R116 ;  /* 0x0000008c408c7223 */ /* 0x000fe20000010074 */
[----:B------:R-:W-:-:S04]  /*2620*/  FMUL.FTZ R116, R45, R137 ;  /* 0x000000892d747220 */ /* 0x000fc80000410000 */
[----:B------:R-:W-:Y:S01]  /*2630*/  FFMA.FTZ R141, R65, R141, R116 ;  /* 0x0000008d418d7223 */ /* 0x000fe20000010074 */
[----:B------:R-:W-:Y:S01]  /*2640*/  FMUL.FTZ R116, R46, R138 ;  /* 0x0000008a2e747220 */ /* 0x000fe20000410000 */
[----:B---3--:R-:W-:-:S03]  /*2650*/  FFMA.FTZ R120, R148, R144, R120 ;  /* 0x0000009094787223 */ /* 0x008fc60000010078 */
[----:B------:R-:W-:Y:S01]  /*2660*/  FFMA.FTZ R142, R66, R142, R116 ;  /* 0x0000008e428e7223 */ /* 0x000fe20000010074 */
[----:B------:R-:W-:Y:S01]  /*2670*/  FMUL.FTZ R116, R47, R139 ;  /* 0x0000008b2f747220 */ /* 0x000fe20000410000 */
[----:B------:R-:W-:Y:S01]  /*2680*/  FADD.FTZ R126, R148, R126 ;  /* 0x0000007e947e7221 */ /* 0x000fe20000010000 */
[----:B------:R0:W-:Y:S02]  /*2690*/  STL [R1+0x13c], R120 ;  /* 0x00013c7801007387 */ /* 0x0001e40000100800 */
[----:B------:R-:W-:Y:S01]  /*26a0*/  FFMA.FTZ R143, R67, R143, R116 ;  /* 0x0000008f438f7223 */ /* 0x000fe20000010074 */
[----:B------:R-:W-:Y:S01]  /*26b0*/  FMUL.FTZ R116, R40, R148 ;  /* 0x0000009428747220 */ /* 0x000fe20000410000 */
[----:B0-----:R-:W3:Y:S03]  /*26c0*/  LDL.LU R120, [R1+0xf8] ;  /* 0x0000f80001787983 */ /* 0x001ee60000300800 */
[----:B------:R-:W-:Y:S01]  /*26d0*/  FFMA.FTZ R152, R60, R152, R116 ;  /* 0x000000983c987223 */ /* 0x000fe20000010074 */
[----:B------:R-:W-:Y:S04]  /*26e0*/  STL [R1+0x14c], R126 ;  /* 0x00014c7e01007387 */ /* 0x000fe80000100800 */
[----:B------:R-:W3:Y:S01]  /*26f0*/  LDL.LU R128, [R1+0x28] ;  /* 0x0000280001807983 */ /* 0x000ee20000300800 */
[----:B----4-:R-:W-:-:S05]  /*2700*/  FADD.FTZ R117, R153, R117 ;  /* 0x0000007599757221 */ /* 0x010fca0000010000 */
[----:B------:R0:W-:Y:S01]  /*2710*/  STL [R1+0xd0], R117 ;  /* 0x0000d07501007387 */ /* 0x0001e20000100800 */
[----:B------:R-:W-:-:S03]  /*2720*/  FFMA.FTZ R125, R153, R145, R125 ;  /* 0x00000091997d7223 */ /* 0x000fc6000001007d */
[----:B0-----:R-:W4:Y:S04]  /*2730*/  LDL.LU R117, [R1+0x150] ;  /* 0x0001500001757983 */ /* 0x001f280000300800 */
[----:B------:R-:W4:Y:S04]  /*2740*/  LDL.LU R116, [R1+0x140] ;  /* 0x0001400001747983 */ /* 0x000f280000300800 */
[----:B------:R-:W-:Y:S04]  /*2750*/  STL [R1+0x20], R125 ;  /* 0x0000207d01007387 */ /* 0x000fe80000100800 */
[----:B------:R-:W4:Y:S04]  /*2760*/  LDL.LU R127, [R1+0x104] ;  /* 0x00010400017f7983 */ /* 0x000f280000300800 */
[----:B------:R-:W4:Y:S01]  /*2770*/  LDL.LU R126, [R1+0x34] ;  /* 0x00003400017e7983 */ /* 0x000f220000300800 */
[----:B--2---:R-:W-:-:S05]  /*2780*/  FADD.FTZ R119, R149, R119 ;  /* 0x0000007795777221 */ /* 0x004fca0000010000 */
[----:B------:R0:W-:Y:S04]  /*2790*/  STL [R1+0x148], R119 ;  /* 0x0001487701007387 */ /* 0x0001e80000100800 */
[----:B0-----:R-:W2:Y:S01]  /*27a0*/  LDL.LU R119, [R1+0x17c] ;  /* 0x00017c0001777983 */ /* 0x001ea20000300800 */
[----:B------:R-:W-:-:S05]  /*27b0*/  FFMA.FTZ R118, R149, R145, R118 ;  /* 0x0000009195767223 */ /* 0x000fca0000010076 */
[----:B------:R0:W-:Y:S01]  /*27c0*/  STL [R1+0x138], R118 ;  /* 0x0001387601007387 */ /* 0x0001e20000100800 */
[----:B------:R-:W-:-:S03]  /*27d0*/  FADD.FTZ R124, R154, R124 ;  /* 0x0000007c9a7c7221 */ /* 0x000fc60000010000 */
[----:B0-----:R-:W2:Y:S04]  /*27e0*/  LDL.LU R118, [R1+0x164] ;  /* 0x0001640001767983 */ /* 0x001ea80000300800 */
[----:B------:R-:W2:Y:S04]  /*27f0*/  LDL.LU R125, [R1+0x100] ;  /* 0x00010000017d7983 */ /* 0x000ea80000300800 */
        /* <DEDUP_REMOVED lines=9> */
[----:B------:R0:W-:Y:S04]  /*2890*/  STL [R1+0x144], R121 ;  /* 0x0001447901007387 */ /* 0x0001e80000100800 */
[----:B0-----:R-:W2:Y:S01]  /*28a0*/  LDL.LU R121, [R1+0x12c] ;  /* 0x00012c0001797983 */ /* 0x001ea20000300800 */
[----:B------:R-:W-:Y:S01]  /*28b0*/  FMUL.FTZ R148, R41, R149 ;  /* 0x0000009529947220 */ /* 0x000fe20000410000 */
[----:B------:R-:W-:Y:S01]  /*28c0*/  FMUL.FTZ R149, R42, R150 ;  /* 0x000000962a957220 */ /* 0x000fe20000410000 */
[----:B------:R-:W-:Y:S01]  /*28d0*/  FMUL.FTZ R150, R43, R151 ;  /* 0x000000972b967220 */ /* 0x000fe20000410000 */
[----:B---3--:R-:W-:-:S02]  /*28e0*/  FADD.FTZ R120, R155, R120 ;  /* 0x000000789b787221 */ /* 0x008fc40000010000 */
[----:B------:R-:W-:Y:S01]  /*28f0*/  FFMA.FTZ R149, R62, R154, R149 ;  /* 0x0000009a3e957223 */ /* 0x000fe20000010095 */
[----:B------:R-:W-:Y:S02]  /*2900*/  FADD.FTZ R154, -R197, R157 ;  /* 0x0000009dc59a7221 */ /* 0x000fe40000010100 */
[----:B------:R0:W-:Y:S01]  /*2910*/  STL [R1+0xf8], R120 ;  /* 0x0000f87801007387 */ /* 0x0001e20000100800 */
[-C--:B------:R-:W-:Y:S01]  /*2920*/  FFMA.FTZ R128, R155, R147.reuse, R128 ;  /* 0x000000939b807223 */ /* 0x080fe20000010080 */
[C---:B------:R-:W-:Y:S02]  /*2930*/  FMUL.FTZ R154, R24.reuse, R154 ;  /* 0x0000009a189a7220 */ /* 0x040fe40000410000 */
[----:B0-----:R-:W3:Y:S04]  /*2940*/  LDL.LU R120, [R1+0x3c] ;  /* 0x00003c0001787983 */ /* 0x001ee80000300800 */
[----:B------:R-:W-:Y:S01]  /*2950*/  STL [R1+0x28], R128 ;  /* 0x0000288001007387 */ /* 0x000fe20000100800 */
[C---:B----4-:R-:W-:Y:S01]  /*2960*/  FADD.FTZ R117, R151.reuse, R117 ;  /* 0x0000007597757221 */ /* 0x050fe20000010000 */
[----:B------:R-:W-:Y:S01]  /*2970*/  FFMA.FTZ R116, R151, R147, R116 ;  /* 0x0000009397747223 */ /* 0x000fe20000010074 */
[----:B------:R-:W-:-:S03]  /*2980*/  FMUL.FTZ R151, R24, R156 ;  /* 0x0000009c18977220 */ /* 0x000fc60000410000 */
[----:B------:R0:W-:Y:S01]  /*2990*/  STL [R1+0x150], R117 ;  /* 0x0001507501007387 */ /* 0x0001e20000100800 */
[----:B------:R-:W-:Y:S01]  /*29a0*/  FADD.FTZ R127, R164, R127 ;  /* 0x0000007fa47f7221 */ /* 0x000fe20000010000 */
[----:B--2---:R-:W-:Y:S01]  /*29b0*/  FADD.FTZ R119, R160, R119 ;  /* 0x00000077a0777221 */ /* 0x004fe20000010000 */
[----:B------:R-:W-:Y:S01]  /*29c0*/  FFMA.FTZ R126, R164, R151, R126 ;  /* 0x00000097a47e7223 */ /* 0x000fe2000001007e */
[----:B0-----:R-:W2:Y:S01]  /*29d0*/  LDL.LU R117, [R1+0x184] ;  /* 0x0001840001757983 */ /* 0x001ea20000300800 */
[----:B------:R-:W-:-:S03]  /*29e0*/  FADD.FTZ R125, R165, R125 ;  /* 0x0000007da57d7221 */ /* 0x000fc60000010000 */
[----:B------:R0:W-:Y:S01]  /*29f0*/  STL [R1+0x140], R116 ;  /* 0x0001407401007387 */ /* 0x0001e20000100800 */
[----:B------:R-:W-:Y:S01]  /*2a00*/  FFMA.FTZ R118, R160, R151, R118 ;  /* 0x00000097a0767223 */ /* 0x000fe20000010076 */
[----:B------:R-:W-:Y:S02]  /*2a10*/  FADD.FTZ R123, R161, R123 ;  /* 0x0000007ba17b7221 */ /* 0x000fe40000010000 */
[----:B0-----:R-:W4:Y:S01]  /*2a20*/  LDL.LU R116, [R1+0x16c] ;  /* 0x00016c0001747983 */ /* 0x001f220000300800 */
[-C--:B------:R-:W-:Y:S01]  /*2a30*/  FFMA.FTZ R124, R165, R154.reuse, R124 ;  /* 0x0000009aa57c7223 */ /* 0x080fe2000001007c */
[----:B------:R-:W-:Y:S02]  /*2a40*/  FADD.FTZ R121, R166, R121 ;  /* 0x00000079a6797221 */ /* 0x000fe40000010000 */
[----:B------:R-:W-:Y:S01]  /*2a50*/  STL [R1+0x104], R127 ;  /* 0x0001047f01007387 */ /* 0x000fe20000100800 */
[----:B------:R-:W-:Y:S01]  /*2a60*/  FFMA.FTZ R122, R161, R154, R122 ;  /* 0x0000009aa17a7223 */ /* 0x000fe2000001007a */
[----:B------:R-:W-:Y:S01]  /*2a70*/  FFMA.FTZ R148, R61, R153, R148 ;  /* 0x000000993d947223 */ /* 0x000fe20000010094 */
[----:B------:R-:W0:Y:S01]  /*2a80*/  LDC.64 R128, c[0x0][0x2c0] ;  /* 0x0000b000ff807b82 */ /* 0x000e220000000a00 */
[----:B------:R-:W-:Y:S04]  /*2a90*/  STL [R1+0x34], R126 ;  /* 0x0000347e01007387 */ /* 0x000fe80000100800 */
[----:B------:R1:W-:Y:S04]  /*2aa0*/  STL [R1+0x17c], R119 ;  /* 0x00017c7701007387 */ /* 0x0003e80000100800 */
[----:B-1----:R-:W4:Y:S04]  /*2ab0*/  LDL.LU R119, [R1+0x128] ;  /* 0x0001280001777983 */ /* 0x002f280000300800 */
[----:B------:R1:W-:Y:S04]  /*2ac0*/  STL [R1+0x164], R118 ;  /* 0x0001647601007387 */ /* 0x0003e80000100800 */
[----:B-1----:R-:W4:Y:S04]  /*2ad0*/  LDL.LU R118, [R1+0x38] ;  /* 0x0000380001767983 */ /* 0x002f280000300800 */
[----:B------:R-:W-:Y:S04]  /*2ae0*/  STL [R1+0x100], R125 ;  /* 0x0001007d01007387 */ /* 0x000fe80000100800 */
[----:B------:R-:W-:Y:S04]  /*2af0*/  STL [R1+0x30], R124 ;  /* 0x0000307c01007387 */ /* 0x000fe80000100800 */
[----:B------:R-:W-:Y:S04]  /*2b00*/  STL [R1+0x178], R123 ;  /* 0x0001787b01007387 */ /* 0x000fe80000100800 */
[----:B------:R-:W-:Y:S04]  /*2b10*/  STL [R1+0x160], R122 ;  /* 0x0001607a01007387 */ /* 0x000fe80000100800 */
[----:B------:R-:W4:Y:S04]  /*2b20*/  LDL.LU R137, [R1+0x180] ;  /* 0x0001800001897983 */ /* 0x000f280000300800 */
[----:B------:R-:W4:Y:S04]  /*2b30*/  LDL.LU R136, [R1+0x168] ;  /* 0x0001680001887983 */ /* 0x000f280000300800 */
[----:B------:R-:W-:Y:S04]  /*2b40*/  STL [R1+0x12c], R121 ;  /* 0x00012c7901007387 */ /* 0x000fe80000100800 */
[----:B------:R-:W4:Y:S04]  /*2b50*/  LDL.LU R135, [R1+0x134] ;  /* 0x0001340001877983 */ /* 0x000f280000300800 */
[----:B------:R-:W4:Y:S04]  /*2b60*/  LDL.LU R131, [R1+0x44] ;  /* 0x0000440001837983 */ /* 0x000f280000300800 */
[----:B------:R-:W4:Y:S01]  /*2b70*/  LDL.LU R130, [R1+0x194] ;  /* 0x0001940001827983 */ /* 0x000f220000300800 */
[C---:B------:R-:W-:Y:S01]  /*2b80*/  FADD.FTZ R156, -R197.reuse, R158 ;  /* 0x0000009ec59c7221 */ /* 0x040fe20000010100 */
[----:B------:R-:W-:-:S03]  /*2b90*/  FADD.FTZ R158, -R197, R159 ;  /* 0x0000009fc59e7221 */ /* 0x000fc60000010100 */
[----:B------:R-:W-:Y:S01]  /*2ba0*/  FMUL.FTZ R156, R24, R156 ;  /* 0x0000009c189c7220 */ /* 0x000fe20000410000 */
[----:B------:R-:W-:Y:S01]  /*2bb0*/  FMUL.FTZ R153, R36, R160 ;  /* 0x000000a024997220 */ /* 0x000fe20000410000 */
[----:B------:R-:W-:Y:S01]  /*2bc0*/  FADD.FTZ R160, -R197, R168 ;  /* 0x000000a8c5a07221 */ /* 0x000fe20000010100 */
[----:B------:R-:W-:Y:S01]  /*2bd0*/  FMUL.FTZ R158, R24, R158 ;  /* 0x0000009e189e7220 */ /* 0x000fe20000410000 */
[----:B---3--:R-:W-:Y:S02]  /*2be0*/  FFMA.FTZ R120, R166, R156, R120 ;  /* 0x0000009ca6787223 */ /* 0x008fe40000010078 */
[----:B------:R-:W-:-:S03]  /*2bf0*/  FMUL.FTZ R160, R24, R160 ;  /* 0x000000a018a07220 */ /* 0x000fc60000410000 */
[----:B------:R-:W-:Y:S04]  /*2c00*/  STL [R1+0x3c], R120 ;  /* 0x00003c7801007387 */ /* 0x000fe80000100800 */
[----:B------:R-:W3:Y:S01]  /*2c10*/  LDL.LU R134, [R1+0x174] ;  /* 0x0001740001867983 */ /* 0x000ee20000300800 */
[----:B--2---:R-:W-:-:S05]  /*2c20*/  FADD.FTZ R117, R162, R117 ;  /* 0x00000075a2757221 */ /* 0x004fca0000010000 */
[----:B------:R-:W-:Y:S01]  /*2c30*/  STL [R1+0x184], R117 ;  /* 0x0001847501007387 */ /* 0x000fe20000100800 */
[----:B----4-:R-:W-:-:S05]  /*2c40*/  FFMA.FTZ R116, R162, R156, R116 ;  /* 0x0000009ca2747223 */ /* 0x010fca0000010074 */
[----:B------:R-:W-:Y:S01]  /*2c50*/  STL [R1+0x16c], R116 ;  /* 0x00016c7401007387 */ /* 0x000fe20000100800 */
[----:B------:R-:W-:-:S05]  /*2c60*/  FADD.FTZ R119, R167, R119 ;  /* 0x00000077a7777221 */ /* 0x000fca0000010000 */
[----:B------:R-:W-:Y:S01]  /*2c70*/  STL [R1+0x128], R119 ;  /* 0x0001287701007387 */ /* 0x000fe20000100800 */
[----:B------:R-:W-:-:S05]  /*2c80*/  FFMA.FTZ R118, R167, R158, R118 ;  /* 0x0000009ea7767223 */ /* 0x000fca0000010076 */
[----:B------:R-:W-:Y:S01]  /*2c90*/  STL [R1+0x38], R118 ;  /* 0x0000387601007387 */ /* 0x000fe20000100800 */
[C---:B------:R-:W-:Y:S01]  /*2ca0*/  FADD.FTZ R137, R163.reuse, R137 ;  /* 0x00000089a3897221 */ /* 0x040fe20000010000 */
[----:B------:R-:W-:-:S04]  /*2cb0*/  FFMA.FTZ R136, R163, R158, R136 ;  /* 0x0000009ea3887223 */ /* 0x000fc80000010088 */
[----:B------:R-:W-:Y:S04]  /*2cc0*/  STL [R1+0x180], R137 ;  /* 0x0001808901007387 */ /* 0x000fe80000100800 */
[----:B------:R-:W-:Y:S01]  /*2cd0*/  STL [R1+0x168], R136 ;  /* 0x0001688801007387 */ /* 0x000fe20000100800 */
[C---:B------:R-:W-:Y:S01]  /*2ce0*/  FADD.FTZ R135, R176.reuse, R135 ;  /* 0x00000087b0877221 */ /* 0x040fe20000010000 */
[----:B------:R-:W-:Y:S01]  /*2cf0*/  FFMA.FTZ R131, R176, R160, R131 ;  /* 0x000000a0b0837223 */ /* 0x000fe20000010083 */
[----:B------:R-:W-:-:S04]  /*2d00*/  FADD.FTZ R130, R172, R130 ;  /* 0x00000082ac827221 */ /* 0x000fc80000010000 */
[----:B------:R1:W-:Y:S04]  /*2d10*/  STL [R1+0x44], R131 ;  /* 0x0000448301007387 */ /* 0x0003e80000100800 */
[----:B-1----:R-:W2:Y:S04]  /*2d20*/  LDL.LU R131, [R1+0x130] ;  /* 0x0001300001837983 */ /* 0x002ea80000300800 */
[----:B------:R-:W-:Y:S04]  /*2d30*/  STL [R1+0x134], R135 ;  /* 0x0001348701007387 */ /* 0x000fe80000100800 */
[----:B------:R1:W-:Y:S04]  /*2d40*/  STL [R1+0x194], R130 ;  /* 0x0001948201007387 */ /* 0x0003e80000100800 */
[----:B-1----:R-:W4:Y:S01]  /*2d50*/  LDL.LU R130, [R1+0x40] ;  /* 0x0000400001827983 */ /* 0x002f220000300800 */
[----:B------:R-:W-:Y:S01]  /*2d60*/  FFMA.FTZ R150, R63, R155, R150 ;  /* 0x0000009b3f967223 */ /* 0x000fe20000010096 */
[----:B------:R-:W-:Y:S01]  /*2d70*/  FMUL.FTZ R155, R37, R161 ;  /* 0x000000a1259b7220 */ /* 0x000fe20000410000 */
[----:B------:R-:W-:Y:S01]  /*2d80*/  FFMA.FTZ R153, R56, R164, R153 ;  /* 0x000000a438997223 */ /* 0x000fe20000010099 */
[----:B------:R-:W-:Y:S01]  /*2d90*/  FMUL.FTZ R161, R32, R172 ;  /* 0x000000ac20a17220 */ /* 0x000fe20000410000 */
[----:B---3--:R-:W-:Y:S01]  /*2da0*/  FFMA.FTZ R134, R172, R160, R134 ;  /* 0x000000a0ac867223 */ /* 0x008fe20000010086 */
[----:B------:R-:W-:Y:S01]  /*2db0*/  FADD.FTZ R164, -R197, R169 ;  /* 0x000000a9c5a47221 */ /* 0x000fe20000010100 */
[----:B------:R-:W-:Y:S01]  /*2dc0*/  FMUL.FTZ R159, R39, R163 ;  /* 0x000000a3279f7220 */ /* 0x000fe20000410000 */
[----:B------:R-:W-:-:S02]  /*2dd0*/  FFMA.FTZ R161, R52, R176, R161 ;  /* 0x000000b034a17223 */ /* 0x000fc400000100a1 */
[----:B------:R-:W3:Y:S01]  /*2de0*/  LDL.LU R176, [R1+0x190] ;  /* 0x0001900001b07983 */ /* 0x000ee20000300800 */
[----:B------:R-:W-:Y:S01]  /*2df0*/  FMUL.FTZ R164, R24, R164 ;  /* 0x000000a418a47220 */ /* 0x000fe20000410000 */
[----:B------:R-:W-:Y:S01]  /*2e00*/  FFMA.FTZ R159, R59, R167, R159 ;  /* 0x000000a73b9f7223 */ /* 0x000fe2000001009f */
[C---:B------:R-:W-:Y:S01]  /*2e10*/  SHF.L.U32 R201, R216.reuse, 0x4, RZ ;  /* 0x00000004d8c97819 */ /* 0x040fe200000006ff */
[----:B------:R1:W-:Y:S01]  /*2e20*/  STL [R1+0x174], R134 ;  /* 0x0001748601007387 */ /* 0x0003e20000100800 */
[----:B------:R-:W-:Y:S01]  /*2e30*/  SHF.R.U32.HI R202, RZ, 0x1c, R216 ;  /* 0x0000001cffca7819 */ /* 0x000fe200000116d8 */
[C---:B0-----:R-:W-:Y:S02]  /*2e40*/  IMAD.WIDE.U32 R122, R216.reuse, 0x10, R128 ;  /* 0x00000010d87a7825 */ /* 0x041fe400078e0080 */
[----:B------:R-:W3:Y:S02]  /*2e50*/  LDL.LU R167, [R1+0x170] ;  /* 0x0001700001a77983 */ /* 0x000ee40000300800 */
[----:B------:R-:W-:-:S04]  /*2e60*/  IMAD.WIDE.U32 R120, R216, 0x10, R132 ;  /* 0x00000010d8787825 */ /* 0x000fc800078e0084 */
[----:B------:R-:W-:Y:S01]  /*2e70*/  FFMA.FTZ R155, R57, R165, R155 ;  /* 0x000000a5399b7223 */ /* 0x000fe2000001009b */
[----:B------:R-:W3:Y:S01]  /*2e80*/  LDL.LU R216, [R1+0x198] ;  /* 0x0001980001d87983 */ /* 0x000ee20000300800 */
[----:B------:R-:W-:Y:S01]  /*2e90*/  FMUL.FTZ R157, R38, R162 ;  /* 0x000000a2269d7220 */ /* 0x000fe20000410000 */
[----:B------:R-:W-:Y:S02]  /*2ea0*/  FMUL.FTZ R165, R33, R173 ;  /* 0x000000ad21a57220 */ /* 0x000fe40000410000 */
[----:B------:R-:W3:Y:S01]  /*2eb0*/  LDL.LU R172, [R1+0x15c] ;  /* 0x00015c0001ac7983 */ /* 0x000ee20000300800 */
[C---:B------:R-:W-:Y:S01]  /*2ec0*/  IMAD.WIDE.U32 R136, R200.reuse, 0x10, R132 ;  /* 0x00000010c8887825 */ /* 0x040fe200078e0084 */
[C---:B------:R-:W-:Y:S02]  /*2ed0*/  SHF.L.U32 R162, R200.reuse, 0x4, RZ ;  /* 0x00000004c8a27819 */ /* 0x040fe400000006ff */
[----:B------:R-:W3:Y:S01]  /*2ee0*/  LDL.LU R168, [R1+0x4c] ;  /* 0x00004c0001a87983 */ /* 0x000ee20000300800 */
[----:B------:R-:W-:Y:S01]  /*2ef0*/  IMAD.WIDE.U32 R132, R200, 0x10, R128 ;  /* 0x00000010c8847825 */ /* 0x000fe200078e0080 */
[----:B------:R-:W-:-:S03]  /*2f00*/  SHF.R.U32.HI R163, RZ, 0x1c, R200 ;  /* 0x0000001cffa37819 */ /* 0x000fc600000116c8 */
[----:B------:R-:W-:Y:S01]  /*2f10*/  FFMA.FTZ R157, R58, R166, R157 ;  /* 0x000000a63a9d7223 */ /* 0x000fe2000001009d */
[----:B------:R-:W-:Y:S01]  /*2f20*/  FFMA.FTZ R165, R53, R177, R165 ;  /* 0x000000b135a57223 */ /* 0x000fe200000100a5 */
[----:B------:R-:W-:Y:S01]  /*2f30*/  FADD.FTZ R166, -R197, R170 ;  /* 0x000000aac5a67221 */ /* 0x000fe20000010100 */
[----:B------:R-:W3:Y:S01]  /*2f40*/  LDG.E.128 R124, desc[UR4][R122.64] ;  /* 0x000000047a7c7981 */ /* 0x000ee2000c1e1d00 */
[C---:B--2---:R-:W-:Y:S01]  /*2f50*/  FADD.FTZ R131, R177.reuse, R131 ;  /* 0x00000083b1837221 */ /* 0x044fe20000010000 */
[----:B----4-:R-:W-:-:S04]  /*2f60*/  FFMA.FTZ R130, R177, R164, R130 ;  /* 0x000000a4b1827223 */ /* 0x010fc80000010082 */
[----:B------:R-:W-:Y:S04]  /*2f70*/  STL [R1+0x130], R131 ;  /* 0x0001308301007387 */ /* 0x000fe80000100800 */
[----:B------:R-:W2:Y:S04]  /*2f80*/  LDL.LU R169, [R1+0x18c] ;  /* 0x00018c0001a97983 */ /* 0x000ea80000300800 */
[----:B------:R-:W4:Y:S04]  /*2f90*/  LDL.LU R200, [R1+0x48] ;  /* 0x0000480001c87983 */ /* 0x000f280000300800 */
[----:B------:R-:W-:Y:S04]  /*2fa0*/  STL [R1+0x40], R130 ;  /* 0x0000408201007387 */ /* 0x000fe80000100800 */
[----:B------:R-:W4:Y:S04]  /*2fb0*/  LDL.LU R177, [R1+0x158] ;  /* 0x0001580001b17983 */ /* 0x000f280000300800 */
[----:B------:R-:W2:Y:S01]  /*2fc0*/  LDL.LU R170, [R1+0x19c] ;  /* 0x00019c0001aa7983 */ /* 0x000ea20000300800 */
[C---:B---3--:R-:W-:Y:S01]  /*2fd0*/  FADD.FTZ R176, R173.reuse, R176 ;  /* 0x000000b0adb07221 */ /* 0x048fe20000010000 */
[----:B------:R-:W-:Y:S01]  /*2fe0*/  FFMA.FTZ R167, R173, R164, R167 ;  /* 0x000000a4ada77223 */ /* 0x000fe200000100a7 */
[----:B------:R-:W-:Y:S01]  /*2ff0*/  FMUL.FTZ R166, R24, R166 ;  /* 0x000000a618a67220 */ /* 0x000fe20000410000 */
[----:B------:R-:W3:Y:S01]  /*3000*/  LDG.E.128 R120, desc[UR4][R120.64] ;  /* 0x0000000478787981 */ /* 0x000ee2000c1e1d00 */
[----:B------:R-:W-:-:S03]  /*3010*/  FADD.FTZ R172, R178, R172 ;  /* 0x000000acb2ac7221 */ /* 0x000fc60000010000 */
[----:B------:R0:W-:Y:S01]  /*3020*/  STL [R1+0x190], R176 ;  /* 0x000190b001007387 */ /* 0x0001e20000100800 */
[----:B------:R-:W-:Y:S01]  /*3030*/  FFMA.FTZ R168, R178, R166, R168 ;  /* 0x000000a6b2a87223 */ /* 0x000fe200000100a8 */
[----:B------:R-:W-:Y:S01]  /*3040*/  IADD3 R116, P4, R201, UR14, RZ ;  /* 0x0000000ec9747c10 */ /* 0x000fe2000ff9e0ff */
[----:B------:R-:W-:Y:S01]  /*3050*/  FADD.FTZ R216, R175, R216 ;  /* 0x000000d8afd87221 */ /* 0x000fe20000010000 */
[----:B-1----:R-:W3:Y:S04]  /*3060*/  LDG.E.128 R132, desc[UR4][R132.64] ;  /* 0x0000000484847981 */ /* 0x002ee8000c1e1d00 */
[----:B------:R-:W3:Y:S04]  /*3070*/  LDG.E.128 R136, desc[UR4][R136.64] ;  /* 0x0000000488887981 */ /* 0x000ee8000c1e1d00 */
[----:B0-----:R-:W3:Y:S04]  /*3080*/  LDL.LU R176, [R1+0x188] ;  /* 0x0001880001b07983 */ /* 0x001ee80000300800 */
[----:B------:R-:W-:Y:S04]  /*3090*/  STL [R1+0x170], R167 ;  /* 0x000170a701007387 */ /* 0x000fe80000100800 */
[----:B------:R0:W-:Y:S04]  /*30a0*/  STL [R1+0x15c], R172 ;  /* 0x00015cac01007387 */ /* 0x0001e80000100800 */
[----:B0-----:R-:W3:Y:S04]  /*30b0*/  LDL.LU R172, [R1+0x54] ;  /* 0x0000540001ac7983 */ /* 0x001ee80000300800 */
[----:B------:R-:W-:Y:S01]  /*30c0*/  STL [R1+0x4c], R168 ;  /* 0x00004ca801007387 */ /* 0x000fe20000100800 */
[----:B--2---:R-:W-:-:S05]  /*30d0*/  FADD.FTZ R170, R174, R170 ;  /* 0x000000aaaeaa7221 */ /* 0x004fca0000010000 */
[----:B------:R0:W-:Y:S04]  /*30e0*/  STL [R1+0x19c], R170 ;  /* 0x00019caa01007387 */ /* 0x0001e80000100800 */
[----:B0-----:R-:W2:Y:S01]  /*30f0*/  LDL.LU R170, [R1+0x8c] ;  /* 0x00008c0001aa7983 */ /* 0x001ea20000300800 */
[----:B------:R-:W-:Y:S01]  /*3100*/  IADD3.X R117, R202, UR15, RZ, P4, !PT ;  /* 0x0000000fca757c10 */ /* 0x000fe2000a7fe4ff */
[----:B------:R-:W-:Y:S01]  /*3110*/  FADD.FTZ R168, -R197, R171 ;  /* 0x000000abc5a87221 */ /* 0x000fe20000010100 */
[----:B------:R-:W-:-:S03]  /*3120*/  FFMA.FTZ R169, R174, R166, R169 ;  /* 0x000000a6aea97223 */ /* 0x000fc600000100a9 */
[----:B------:R-:W-:Y:S01]  /*3130*/  FMUL.FTZ R168, R24, R168 ;  /* 0x000000a818a87220 */ /* 0x000fe20000410000 */
[----:B------:R-:W2:Y:S01]  /*3140*/  LDG.E.128 R116, desc[UR4][R116.64] ;  /* 0x0000000474747981 */ /* 0x000ea2000c1e1d00 */
[C---:B----4-:R-:W-:Y:S02]  /*3150*/  FADD.FTZ R177, R179.reuse, R177 ;  /* 0x000000b1b3b17221 */ /* 0x050fe40000010000 */
[-C--:B------:R-:W-:Y:S01]  /*3160*/  FFMA.FTZ R200, R179, R168.reuse, R200 ;  /* 0x000000a8b3c87223 */ /* 0x080fe200000100c8 */
[----:B------:R0:W-:Y:S01]  /*3170*/  STL [R1+0x18c], R169 ;  /* 0x00018ca901007387 */ /* 0x0001e20000100800 */
[----:B---3--:R-:W-:Y:S01]  /*3180*/  FFMA.FTZ R176, R175, R168, R176 ;  /* 0x000000a8afb07223 */ /* 0x008fe200000100b0 */
[----:B------:R-:W-:Y:S02]  /*3190*/  FMUL.FTZ R167, R34, R174 ;  /* 0x000000ae22a77220 */ /* 0x000fe40000410000 */
[----:B------:R-:W-:Y:S01]  /*31a0*/  STL [R1+0x158], R177 ;  /* 0x000158b101007387 */ /* 0x000fe20000100800 */
[----:B0-----:R-:W-:-:S03]  /*31b0*/  FMUL.FTZ R169, R35, R175 ;  /* 0x000000af23a97220 */ /* 0x001fc60000410000 */
[----:B------:R0:W-:Y:S01]  /*31c0*/  STL [R1+0x48], R200 ;  /* 0x000048c801007387 */ /* 0x0001e20000100800 */
[----:B------:R-:W-:Y:S01]  /*31d0*/  FADD.FTZ R172, R120, R172 ;  /* 0x000000ac78ac7221 */ /* 0x000fe20000010000 */
[----:B------:R-:W-:Y:S01]  /*31e0*/  FFMA.FTZ R169, R55, R179, R169 ;  /* 0x000000b337a97223 */ /* 0x000fe200000100a9 */
[----:B------:R-:W-:Y:S01]  /*31f0*/  FFMA.FTZ R167, R54, R178, R167 ;  /* 0x000000b236a77223 */ /* 0x000fe200000100a7 */
[----:B0-----:R-:W3:Y:S04]  /*3200*/  LDL.LU R200, [R1+0x7c] ;  /* 0x00007c0001c87983 */ /* 0x001ee80000300800 */
[----:B------:R-:W4:Y:S04]  /*3210*/  LDL.LU R179, [R1+0x50] ;  /* 0x0000500001b37983 */ /* 0x000f280000300800 */
[----:B------:R-:W-:Y:S04]  /*3220*/  STL [R1+0x188], R176 ;  /* 0x000188b001007387 */ /* 0x000fe80000100800 */
[----:B------:R-:W-:Y:S01]  /*3230*/  STL [R1+0x198], R216 ;  /* 0x000198d801007387 */ /* 0x000fe20000100800 */
[----:B------:R-:W-:-:S03]  /*3240*/  IADD3 R128, P4, R162, UR14, RZ ;  /* 0x0000000ea2807c10 */ /* 0x000fc6000ff9e0ff */
[----:B------:R-:W4:Y:S04]  /*3250*/  LDL.LU R178, [R1+0x88] ;  /* 0x0000880001b27983 */ /* 0x000f280000300800 */
[----:B------:R-:W4:Y:S04]  /*3260*/  LDL.LU R177, [R1+0x78] ;  /* 0x0000780001b17983 */ /* 0x000f280000300800 */
[----:B------:R0:W-:Y:S01]  /*3270*/  STL [R1+0x54], R172 ;  /* 0x000054ac01007387 */ /* 0x0001e20000100800 */
[----:B------:R-:W-:-:S03]  /*3280*/  IADD3.X R129, R163, UR15, RZ, P4, !PT ;  /* 0x0000000fa3817c10 */ /* 0x000fc6000a7fe4ff */
[----:B------:R-:W4:Y:S04]  /*3290*/  LDL.LU R175, [R1+0x5c] ;  /* 0x00005c0001af7983 */ /* 0x000f280000300800 */
[----:B------:R-:W4:Y:S04]  /*32a0*/  LDL.LU R174, [R1+0x94] ;  /* 0x0000940001ae7983 */ /* 0x000f280000300800 */
[----:B------:R-:W4:Y:S04]  /*32b0*/  LDL.LU R173, [R1+0x84] ;  /* 0x0000840001ad7983 */ /* 0x000f280000300800 */
[----:B------:R-:W4:Y:S01]  /*32c0*/  LDG.E.128 R128, desc[UR4][R128.64] ;  /* 0x0000000480807981 */ /* 0x000f22000c1e1d00 */
[----:B--2---:R-:W-:-:S05]  /*32d0*/  FADD.FTZ R170, R124, R170 ;  /* 0x000000aa7caa7221 */ /* 0x004fca0000010000 */
[----:B------:R1:W-:Y:S04]  /*32e0*/  STL [R1+0x8c], R170 ;  /* 0x00008caa01007387 */ /* 0x0003e80000100800 */
[----:B0-----:R-:W2:Y:S04]  /*32f0*/  LDL.LU R172, [R1+0x58] ;  /* 0x0000580001ac7983 */ /* 0x001ea80000300800 */
[----:B------:R-:W2:Y:S04]  /*3300*/  LDL.LU R171, [R1+0x90] ;  /* 0x0000900001ab7983 */ /* 0x000ea80000300800 */
[----:B-1----:R-:W2:Y:S01]  /*3310*/  LDL.LU R170, [R1+0x80] ;  /* 0x0000800001aa7983 */ /* 0x002ea20000300800 */
[--C-:B------:R-:W-:Y:S01]  /*3320*/  FADD.FTZ R116, R116, -R197.reuse ;  /* 0x800000c574747221 */ /* 0x100fe20000010000 */
[----:B------:R-:W-:-:S03]  /*3330*/  FADD.FTZ R117, R117, -R197 ;  /* 0x800000c575757221 */ /* 0x000fc60000010000 */
[----:B------:R-:W-:Y:S01]  /*3340*/  FMUL.FTZ R176, R24, R116 ;  /* 0x0000007418b07220 */ /* 0x000fe20000410000 */
[----:B------:R-:W-:Y:S01]  /*3350*/  FMUL.FTZ R116, R224, R124 ;  /* 0x0000007ce0747220 */ /* 0x000fe20000410000 */
[--C-:B------:R-:W-:Y:S02]  /*3360*/  FADD.FTZ R118, R118, -R197.reuse ;  /* 0x800000c576767221 */ /* 0x100fe40000010000 */
[----:B------:R-:W-:Y:S01]  /*3370*/  FFMA.FTZ R246, R120, R176, R246 ;  /* 0x000000b078f67223 */ /* 0x000fe200000100f6 */
[----:B------:R-:W-:Y:S01]  /*3380*/  FFMA.FTZ R120, R228, R120, R116 ;  /* 0x00000078e4787223 */ /* 0x000fe20000010074 */
[----:B---3--:R-:W-:Y:S01]  /*3390*/  FFMA.FTZ R200, R124, R176, R200 ;  /* 0x000000b07cc87223 */ /* 0x008fe200000100c8 */
[----:B------:R-:W-:Y:S01]  /*33a0*/  FMUL.FTZ R124, R24, R117 ;  /* 0x00000075187c7220 */ /* 0x000fe20000410000 */
[----:B------:R-:W-:Y:S01]  /*33b0*/  FMUL.FTZ R116, R225, R125 ;  /* 0x0000007de1747220 */ /* 0x000fe20000410000 */
[----:B------:R-:W-:Y:S01]  /*33c0*/  FADD.FTZ R119, R119, -R197 ;  /* 0x800000c577777221 */ /* 0x000fe20000010000 */
[C---:B----4-:R-:W-:Y:S01]  /*33d0*/  FADD.FTZ R179, R121.reuse, R179 ;  /* 0x000000b379b37221 */ /* 0x050fe20000010000 */
[----:B------:R-:W-:Y:S01]  /*33e0*/  FFMA.FTZ R245, R121, R124, R245 ;  /* 0x0000007c79f57223 */ /* 0x000fe200000100f5 */
[----:B------:R-:W-:Y:S01]  /*33f0*/  FFMA.FTZ R121, R229, R121, R116 ;  /* 0x00000079e5797223 */ /* 0x000fe20000010074 */
[----:B------:R-:W-:Y:S01]  /*3400*/  FMUL.FTZ R116, R226, R126 ;  /* 0x0000007ee2747220 */ /* 0x000fe20000410000 */
[----:B------:R-:W-:Y:S01]  /*3410*/  STL [R1+0x7c], R200 ;  /* 0x00007cc801007387 */ /* 0x000fe20000100800 */
[C---:B------:R-:W-:Y:S01]  /*3420*/  FADD.FTZ R178, R125.reuse, R178 ;  /* 0x000000b27db27221 */ /* 0x040fe20000010000 */
[----:B------:R-:W-:Y:S01]  /*3430*/  FFMA.FTZ R177, R125, R124, R177 ;  /* 0x0000007c7db17223 */ /* 0x000fe200000100b1 */
[----:B------:R-:W-:Y:S01]  /*3440*/  FMUL.FTZ R125, R24, R118 ;  /* 0x00000076187d7220 */ /* 0x000fe20000410000 */
[----:B------:R-:W-:Y:S01]  /*3450*/  STL [R1+0x50], R179 ;  /* 0x000050b301007387 */ /* 0x000fe20000100800 */
[----:B------:R-:W-:-:S03]  /*3460*/  FADD.FTZ R175, R122, R175 ;  /* 0x000000af7aaf7221 */ /* 0x000fc60000010000 */
[----:B------:R-:W-:Y:S01]  /*3470*/  STL [R1+0x88], R178 ;  /* 0x000088b201007387 */ /* 0x000fe20000100800 */
[C---:B------:R-:W-:Y:S01]  /*3480*/  FADD.FTZ R174, R126.reuse, R174 ;  /* 0x000000ae7eae7221 */ /* 0x040fe20000010000 */
[----:B------:R-:W-:Y:S01]  /*3490*/  FFMA.FTZ R173, R126, R125, R173 ;  /* 0x0000007d7ead7223 */ /* 0x000fe200000100ad */
[----:B------:R-:W-:Y:S01]  /*34a0*/  FMUL.FTZ R126, R24, R119 ;  /* 0x00000077187e7220 */ /* 0x000fe20000410000 */
[----:B------:R-:W-:Y:S01]  /*34b0*/  STL [R1+0x78], R177 ;  /* 0x000078b101007387 */ /* 0x000fe20000100800 */
[----:B------:R-:W-:Y:S01]  /*34c0*/  FFMA.FTZ R248, R122, R125, R248 ;  /* 0x0000007d7af87223 */ /* 0x000fe200000100f8 */
[----:B------:R-:W-:Y:S02]  /*34d0*/  FFMA.FTZ R122, R230, R122, R116 ;  /* 0x0000007ae67a7223 */ /* 0x000fe40000010074 */
[----:B------:R-:W-:Y:S01]  /*34e0*/  STL [R1+0x5c], R175 ;  /* 0x00005caf01007387 */ /* 0x000fe20000100800 */
[----:B------:R-:W-:Y:S01]  /*34f0*/  FMUL.FTZ R116, R227, R127 ;  /* 0x0000007fe3747220 */ /* 0x000fe20000410000 */
[----:B------:R-:W-:-:S02]  /*3500*/  FADD.FTZ R128, -R197, R128 ;  /* 0x00000080c5807221 */ /* 0x000fc40000010100 */
[----:B------:R-:W-:Y:S01]  /*3510*/  STL [R1+0x94], R174 ;  /* 0x000094ae01007387 */ /* 0x000fe20000100800 */
[----:B------:R-:W-:-:S03]  /*3520*/  FFMA.FTZ R247, R123, R126, R247 ;  /* 0x0000007e7bf77223 */ /* 0x000fc600000100f7 */
[----:B------:R0:W-:Y:S01]  /*3530*/  STL [R1+0x84], R173 ;  /* 0x000084ad01007387 */ /* 0x0001e20000100800 */
[C---:B------:R-:W-:Y:S01]  /*3540*/  FADD.FTZ R129, -R197.reuse, R129 ;  /* 0x00000081c5817221 */ /* 0x040fe20000010100 */
[----:B------:R-:W-:Y:S01]  /*3550*/  FADD.FTZ R234, R136, R234 ;  /* 0x000000ea88ea7221 */ /* 0x000fe20000010000 */
[----:B------:R-:W-:Y:S01]  /*3560*/  FADD.FTZ R130, -R197, R130 ;  /* 0x00000082c5827221 */ /* 0x000fe20000010100 */
[----:B------:R-:W-:Y:S01]  /*3570*/  FADD.FTZ R233, R137, R233 ;  /* 0x000000e989e97221 */ /* 0x000fe20000010000 */
[----:B------:R-:W-:Y:S01]  /*3580*/  FADD.FTZ R131, -R197, R131 ;  /* 0x00000083c5837221 */ /* 0x000fe20000010100 */
[----:B------:R-:W-:-:S03]  /*3590*/  FADD.FTZ R236, R138, R236 ;  /* 0x000000ec8aec7221 */ /* 0x000fc60000010000 */
[----:B0-----:R-:W-:Y:S01]  /*35a0*/  FMUL.FTZ R173, R24, R131 ;  /* 0x0000008318ad7220 */ /* 0x001fe20000410000 */
[C---:B------:R-:W-:Y:S01]  /*35b0*/  FADD.FTZ R235, R139.reuse, R235 ;  /* 0x000000eb8beb7221 */ /* 0x040fe20000010000 */
[----:B------:R-:W-:Y:S02]  /*35c0*/  FFMA.FTZ R117, R176, R120, RZ ;  /* 0x00000078b0757223 */ /* 0x000fe400000100ff */
[----:B------:R-:W-:Y:S02]  /*35d0*/  FFMA.FTZ R219, R139, R173, R219 ;  /* 0x000000ad8bdb7223 */ /* 0x000fe400000100db */
[----:B------:R-:W-:-:S04]  /*35e0*/  FFMA.FTZ R117, R124, R121, R117 ;  /* 0x000000797c757223 */ /* 0x000fc80000010075 */
[----:B------:R-:W-:Y:S01]  /*35f0*/  FFMA.FTZ R117, R125, R122, R117 ;  /* 0x0000007a7d757223 */ /* 0x000fe20000010075 */
[----:B------:R-:W0:Y:S01]  /*3600*/  S2R R200, SR_TID.X ;  /* 0x0000000000c87919 */ /* 0x000e220000002100 */
[----:B------:R-:W-:-:S04]  /*3610*/  IADD3 R27, R27, UR12, RZ ;  /* 0x0000000c1b1b7c10 */ /* 0x000fc8000fffe0ff */
[----:B------:R-:W-:Y:S01]  /*3620*/  ISETP.GE.AND P5, PT, R27, UR13, PT ;  /* 0x0000000d1b007c0c */ /* 0x000fe2000bfa6270 */
[----:B------:R-:W-:Y:S01]  /*3630*/  FADD.FTZ R242, R132, R242 ;  /* 0x000000f284f27221 */ /* 0x000fe20000010000 */
[----:B------:R-:W-:Y:S01]  /*3640*/  UMOV UR6, 0xffffffff ;  /* 0xffffffff00067882 */ /* 0x000fe20000000000 */
[----:B------:R-:W-:Y:S01]  /*3650*/  LOP3.LUT R180, R180, 0xfffffff7, RZ, 0xc0, !PT ;  /* 0xfffffff7b4b47812 */ /* 0x000fe200078ec0ff */
[----:B------:R-:W-:Y:S01]  /*3660*/  FADD.FTZ R241, R133, R241 ;  /* 0x000000f185f17221 */ /* 0x000fe20000010000 */
[----:B------:R-:W-:Y:S01]  /*3670*/  FADD.FTZ R244, R134, R244 ;  /* 0x000000f486f47221 */ /* 0x000fe20000010000 */
[C---:B------:R-:W-:Y:S01]  /*3680*/  FADD.FTZ R243, R135.reuse, R243 ;  /* 0x000000f387f37221 */ /* 0x040fe20000010000 */
[----:B------:R-:W-:-:S06]  /*3690*/  FFMA.FTZ R239, R135, R173, R239 ;  /* 0x000000ad87ef7223 */ /* 0x000fcc00000100ef */
[----:B------:R-:W-:Y:S02]  /*36a0*/  @P5 LOP3.LUT R180, R180, 0x8, RZ, 0xfc, !PT ;  /* 0x00000008b4b45812 */ /* 0x000fe400078efcff */
[----:B0-----:R-:W-:Y:S01]  /*36b0*/  LOP3.LUT P4, RZ, R200, 0x1f, RZ, 0xc0, !PT ;  /* 0x0000001fc8ff7812 */ /* 0x001fe2000788c0ff */
[----:B--2---:R-:W-:Y:S01]  /*36c0*/  FADD.FTZ R172, R123, R172 ;  /* 0x000000ac7bac7221 */ /* 0x004fe20000010000 */
[----:B------:R-:W-:-:S04]  /*36d0*/  FADD.FTZ R171, R127, R171 ;  /* 0x000000ab7fab7221 */ /* 0x000fc80000010000 */
[----:B------:R-:W-:Y:S01]  /*36e0*/  STL [R1+0x58], R172 ;  /* 0x000058ac01007387 */ /* 0x000fe20000100800 */
[----:B------:R-:W-:-:S03]  /*36f0*/  FFMA.FTZ R170, R127, R126, R170 ;  /* 0x0000007e7faa7223 */ /* 0x000fc600000100aa */
[----:B------:R-:W-:Y:S01]  /*3700*/  STL [R1+0x90], R171 ;  /* 0x000090ab01007387 */ /* 0x000fe20000100800 */
[----:B------:R-:W-:Y:S01]  /*3710*/  FFMA.FTZ R123, R231, R123, R116 ;  /* 0x0000007be77b7223 */ /* 0x000fe20000010074 */
[----:B------:R-:W-:Y:S02]  /*3720*/  FMUL.FTZ R116, R28, R132 ;  /* 0x000000841c747220 */ /* 0x000fe40000410000 */
[----:B------:R0:W-:Y:S02]  /*3730*/  STL [R1+0x80], R170 ;  /* 0x000080aa01007387 */ /* 0x0001e40000100800 */
[C---:B0-----:R-:W-:Y:S01]  /*3740*/  FMUL.FTZ R170, R24.reuse, R128 ;  /* 0x0000008018aa7220 */ /* 0x041fe20000410000 */
[----:B------:R-:W-:-:S03]  /*3750*/  FMUL.FTZ R171, R24, R129 ;  /* 0x0000008118ab7220 */ /* 0x000fc60000410000 */
[----:B------:R-:W-:Y:S01]  /*3760*/  FFMA.FTZ R218, R136, R170, R218 ;  /* 0x000000aa88da7223 */ /* 0x000fe200000100da */
[----:B------:R-:W-:Y:S01]  /*3770*/  FFMA.FTZ R136, R48, R136, R116 ;  /* 0x0000008830887223 */ /* 0x000fe20000010074 */
[----:B------:R-:W-:Y:S01]  /*3780*/  FMUL.FTZ R116, R29, R133 ;  /* 0x000000851d747220 */ /* 0x000fe20000410000 */
[----:B------:R-:W-:Y:S01]  /*3790*/  FFMA.FTZ R217, R137, R171, R217 ;  /* 0x000000ab89d97223 */ /* 0x000fe200000100d9 */
[----:B------:R-:W-:Y:S02]  /*37a0*/  FMUL.FTZ R172, R24, R130 ;  /* 0x0000008218ac7220 */ /* 0x000fe40000410000 */
[----:B------:R-:W-:Y:S01]  /*37b0*/  FFMA.FTZ R137, R49, R137, R116 ;  /* 0x0000008931897223 */ /* 0x000fe20000010074 */
[----:B------:R-:W-:Y:S01]  /*37c0*/  FMUL.FTZ R116, R30, R134 ;  /* 0x000000861e747220 */ /* 0x000fe20000410000 */
[----:B------:R-:W-:-:S03]  /*37d0*/  FFMA.FTZ R232, R138, R172, R232 ;  /* 0x000000ac8ae87223 */ /* 0x000fc600000100e8 */
[----:B------:R-:W-:Y:S01]  /*37e0*/  FFMA.FTZ R138, R50, R138, R116 ;  /* 0x0000008a328a7223 */ /* 0x000fe20000010074 */
[----:B------:R-:W-:-:S04]  /*37f0*/  FMUL.FTZ R116, R31, R135 ;  /* 0x000000871f747220 */ /* 0x000fc80000410000 */
[----:B------:R-:W-:Y:S01]  /*3800*/  FFMA.FTZ R139, R51, R139, R116 ;  /* 0x0000008b338b7223 */ /* 0x000fe20000010074 */
[----:B------:R-:W-:-:S04]  /*3810*/  FADD.FTZ R116, RZ, R120 ;  /* 0x00000078ff747221 */ /* 0x000fc80000010000 */
        /* <DEDUP_REMOVED lines=55> */
[----:B------:R-:W-:Y:S01]  /*3b90*/  SHF.R.U32.HI R132, RZ, 0x5, R200 ;  /* 0x00000005ff847819 */ /* 0x000fe200000116c8 */
[----:B------:R-:W-:Y:S01]  /*3ba0*/  FFMA.FTZ R117, R171, R137, R117 ;  /* 0x00000089ab757223 */ /* 0x000fe20000010075 */
[----:B------:R-:W-:Y:S02]  /*3bb0*/  FADD.FTZ R116, R116, R137 ;  /* 0x0000008974747221 */ /* 0x000fe40000010000 */
[----:B------:R-:W-:Y:S01]  /*3bc0*/  LOP3.LUT R118, R132, 0x7fffff8, RZ, 0xc0, !PT ;  /* 0x07fffff884767812 */ /* 0x000fe200078ec0ff */
[----:B------:R-:W-:Y:S01]  /*3bd0*/  FFMA.FTZ R117, R172, R138, R117 ;  /* 0x0000008aac757223 */ /* 0x000fe20000010075 */
[----:B------:R-:W-:Y:S01]  /*3be0*/  FADD.FTZ R116, R116, R138 ;  /* 0x0000008a74747221 */ /* 0x000fe20000010000 */
[----:B------:R-:W-:Y:S01]  /*3bf0*/  FFMA.FTZ R237, R133, R171, R237 ;  /* 0x000000ab85ed7223 */ /* 0x000fe200000100ed */
[----:B------:R-:W-:Y:S01]  /*3c00*/  FFMA.FTZ R240, R134, R172, R240 ;  /* 0x000000ac86f07223 */ /* 0x000fe200000100f0 */
        /* <DEDUP_REMOVED lines=22> */
.L_x_3318:
        /* <DEDUP_REMOVED lines=67> */
.L_x_3300:
        /* <DEDUP_REMOVED lines=8> */
[-CC-:B------:R-:W-:Y:S01]  /*4220*/  FFMA.FTZ R111, R111, R175.reuse, R174.reuse ;  /* 0x000000af6f6f7223 */ /* 0x180fe200000100ae */
[----:B------:R-:W-:Y:S01]  /*4230*/  LOP3.LUT P2, RZ, R21, 0xff000000, RZ, 0xc0, !PT ;  /* 0xff00000015ff7812 */ /* 0x000fe2000784c0ff */
[----:B------:R-:W-:Y:S01]  /*4240*/  FADD.FTZ R112, R112, -R109 ;  /* 0x8000006d70707221 */ /* 0x000fe20000010000 */
[C---:B------:R-:W-:Y:S01]  /*4250*/  SEL R119, R135.reuse, RZ, P6 ;  /* 0x000000ff87777207 */ /* 0x040fe20003000000 */
[----:B------:R-:W-:Y:S01]  /*4260*/  FMUL.FTZ R124, R124, UR19 ;  /* 0x000000137c7c7c20 */ /* 0x000fe20008410000 */
[----:B------:R-:W-:Y:S01]  /*4270*/  SEL R135, R135, RZ, P2 ;  /* 0x000000ff87877207 */ /* 0x000fe20001000000 */
[----:B------:R-:W-:Y:S01]  /*4280*/  FMUL.FTZ R128, R24, R112 ;  /* 0x0000007018807220 */ /* 0x000fe20000410000 */
[----:B------:R-:W-:Y:S01]  /*4290*/  LOP3.LUT P2, RZ, R21, 0xff0000, RZ, 0xc0, !PT ;  /* 0x00ff000015ff7812 */ /* 0x000fe2000784c0ff */
[----:B------:R-:W-:Y:S01]  /*42a0*/  FADD.FTZ R114, R114, -R111 ;  /* 0x8000006f72727221 */ /* 0x000fe20000010000 */
[----:B------:R-:W-:Y:S01]  /*42b0*/  LOP3.LUT P6, RZ, R181, 0xff0000, RZ, 0xc0, !PT ;  /* 0x00ff0000b5ff7812 */ /* 0x000fe200078cc0ff */
[-C--:B------:R-:W-:Y:S01]  /*42c0*/  FFMA.FTZ R130, R110, R175.reuse, R174 ;  /* 0x000000af6e827223 */ /* 0x080fe200000100ae */
[----:B------:R-:W-:Y:S01]  /*42d0*/  SEL R134, R125, RZ, P2 ;  /* 0x000000ff7d867207 */ /* 0x000fe20001000000 */
[----:B------:R-:W-:Y:S01]  /*42e0*/  @P5 FADD.FTZ R128, R73, R128 ;  /* 0x0000008049805221 */ /* 0x000fe20000010000 */
[----:B------:R-:W-:Y:S01]  /*42f0*/  LOP3.LUT P2, RZ, R21, 0xff00, RZ, 0xc0, !PT ;  /* 0x0000ff0015ff7812 */ /* 0x000fe2000784c0ff */
[----:B------:R-:W-:Y:S01]  /*4300*/  FMUL.FTZ R131, R24, R114 ;  /* 0x0000007218837220 */ /* 0x000fe20000410000 */
[----:B------:R-:W-:Y:S01]  /*4310*/  SEL R118, R125, RZ, P6 ;  /* 0x000000ff7d767207 */ /* 0x000fe20003000000 */
[----:B------:R-:W-:Y:S01]  /*4320*/  FADD.FTZ R130, R183, -R130 ;  /* 0x80000082b7827221 */ /* 0x000fe20000010000 */
[----:B------:R-:W-:Y:S01]  /*4330*/  SEL R133, R133, RZ, P2 ;  /* 0x000000ff85857207 */ /* 0x000fe20001000000 */
[----:B------:R-:W-:Y:S01]  /*4340*/  FFMA.FTZ R185, R182, R175, R174 ;  /* 0x000000afb6b97223 */ /* 0x000fe200000100ae */
[----:B------:R-:W-:Y:S01]  /*4350*/  LOP3.LUT P2, RZ, R21, 0xff, RZ, 0xc0, !PT ;  /* 0x000000ff15ff7812 */ /* 0x000fe2000784c0ff */
[----:B------:R-:W-:Y:S01]  /*4360*/  FMUL.FTZ R182, R128, UR19 ;  /* 0x0000001380b67c20 */ /* 0x000fe20008410000 */
[----:B------:R-:W-:Y:S01]  /*4370*/  LOP3.LUT P6, RZ, R181, 0xff, RZ, 0xc0, !PT ;  /* 0x000000ffb5ff7812 */ /* 0x000fe200078cc0ff */
[----:B------:R-:W-:Y:S01]  /*4380*/  @P5 FADD.FTZ R131, R75, R131 ;  /* 0x000000834b835221 */ /* 0x000fe20000010000 */
[----:B------:R-:W-:Y:S01]  /*4390*/  SEL R132, R124, RZ, P2 ;  /* 0x000000ff7c847207 */ /* 0x000fe20001000000 */
[----:B------:R-:W-:Y:S01]  /*43a0*/  FMUL.FTZ R130, R24, R130 ;  /* 0x0000008218827220 */ /* 0x000fe20000410000 */
[----:B------:R-:W-:Y:S01]  /*43b0*/  @P1 IADD3 R110, P2, R201, R186, RZ ;  /* 0x000000bac96e1210 */ /* 0x000fe20007f5e0ff */
[----:B------:R-:W-:Y:S01]  /*43c0*/  FADD.FTZ R185, R203, -R185 ;  /* 0x800000b9cbb97221 */ /* 0x000fe20000010000 */
[----:B------:R-:W-:Y:S01]  /*43d0*/  SEL R116, R124, RZ, P6 ;  /* 0x000000ff7c747207 */ /* 0x000fe20003000000 */
[----:B------:R-:W-:Y:S01]  /*43e0*/  FMUL.FTZ R184, R131, UR19 ;  /* 0x0000001383b87c20 */ /* 0x000fe20008410000 */
[----:B------:R-:W-:Y:S01]  /*43f0*/  @P1 IADD3.X R111, R202, R187, RZ, P2, !PT ;  /* 0x000000bbca6f1210 */ /* 0x000fe200017fe4ff */
[----:B------:R-:W-:Y:S01]  /*4400*/  @P5 FADD.FTZ R130, R74, R130 ;  /* 0x000000824a825221 */ /* 0x000fe20000010000 */
[----:B------:R-:W-:Y:S01]  /*4410*/  LOP3.LUT P2, RZ, R8, 0xff00, RZ, 0xc0, !PT ;  /* 0x0000ff0008ff7812 */ /* 0x000fe2000784c0ff */
[----:B------:R0:W-:Y:S01]  /*4420*/  STG.E.128 desc[UR4][R120.64], R116 ;  /* 0x0000007478007986 */ /* 0x0001e2000c101d04 */
[----:B------:R-:W-:Y:S01]  /*4430*/  FMUL.FTZ R185, R24, R185 ;  /* 0x000000b918b97220 */ /* 0x000fe20000410000 */
[----:B------:R-:W-:Y:S01]  /*4440*/  FMUL.FTZ R183, R130, UR19 ;  /* 0x0000001382b77c20 */ /* 0x000fe20008410000 */
        /* <DEDUP_REMOVED lines=15> */
[----:B0-----:R-:W-:Y:S01]  /*4540*/  SEL R117, R182, RZ, P2 ;  /* 0x000000ffb6757207 */ /* 0x001fe20001000000 */
[----:B------:R-:W-:Y:S01]  /*4550*/  FMUL.FTZ R192, R176, UR19 ;  /* 0x00000013b0c07c20 */ /* 0x000fe20008410000 */
[----:B------:R-:W-:Y:S01]  /*4560*/  LOP3.LUT P2, RZ, R8, 0xff000000, RZ, 0xc0, !PT ;  /* 0xff00000008ff7812 */ /* 0x000fe2000784c0ff */
[----:B------:R-:W-:Y:S01]  /*4570*/  FMUL.FTZ R191, R178, UR19 ;  /* 0x00000013b2bf7c20 */ /* 0x000fe20008410000 */
[----:B------:R-:W-:Y:S01]  /*4580*/  @P5 FADD.FTZ R177, R78, R177 ;  /* 0x000000b14eb15221 */ /* 0x000fe20000010000 */
[----:B------:R-:W-:Y:S01]  /*4590*/  FMUL.FTZ R181, R24, R115 ;  /* 0x0000007318b57220 */ /* 0x000fe20000410000 */
[----:B------:R-:W-:Y:S01]  /*45a0*/  SEL R119, R184, RZ, P2 ;  /* 0x000000ffb8777207 */ /* 0x000fe20001000000 */
[-C--:B------:R-:W-:Y:S01]  /*45b0*/  FFMA.FTZ R112, R196, R175.reuse, R174 ;  /* 0x000000afc4707223 */ /* 0x080fe200000100ae */
[----:B------:R-:W-:Y:S01]  /*45c0*/  LOP3.LUT P2, RZ, R8, 0xff0000, RZ, 0xc0, !PT ;  /* 0x00ff000008ff7812 */ /* 0x000fe2000784c0ff */
[----:B------:R-:W-:Y:S01]  /*45d0*/  FMUL.FTZ R190, R177, UR19 ;  /* 0x00000013b1be7c20 */ /* 0x000fe20008410000 */
[----:B------:R-:W-:Y:S01]  /*45e0*/  @P5 FADD.FTZ R181, R76, R181 ;  /* 0x000000b54cb55221 */ /* 0x000fe20000010000 */
[----:B------:R-:W-:Y:S01]  /*45f0*/  FADD.FTZ R112, R141, -R112 ;  /* 0x800000708d707221 */ /* 0x000fe20000010000 */
[----:B------:R-:W-:Y:S01]  /*4600*/  SEL R118, R183, RZ, P2 ;  /* 0x000000ffb7767207 */ /* 0x000fe20001000000 */
[-CC-:B------:R-:W-:Y:S01]  /*4610*/  FFMA.FTZ R109, R195, R175.reuse, R174.reuse ;  /* 0x000000afc36d7223 */ /* 0x180fe200000100ae */
[----:B------:R-:W-:Y:S01]  /*4620*/  LOP3.LUT P2, RZ, R8, 0xff, RZ, 0xc0, !PT ;  /* 0x000000ff08ff7812 */ /* 0x000fe2000784c0ff */
[----:B------:R-:W-:Y:S01]  /*4630*/  FMUL.FTZ R193, R181, UR19 ;  /* 0x00000013b5c17c20 */ /* 0x000fe20008410000 */
[-CC-:B------:R-:W-:Y:S01]  /*4640*/  FFMA.FTZ R141, R199, R175.reuse, R174.reuse ;  /* 0x000000afc78d7223 */ /* 0x180fe200000100ae */
[----:B------:R-:W-:Y:S01]  /*4650*/  FMUL.FTZ R112, R24, R112 ;  /* 0x0000007018707220 */ /* 0x000fe20000410000 */
[----:B------:R-:W-:Y:S01]  /*4660*/  SEL R116, R179, RZ, P2 ;  /* 0x000000ffb3747207 */ /* 0x000fe20001000000 */
[----:B------:R-:W-:Y:S01]  /*4670*/  FADD.FTZ R109, R140, -R109 ;  /* 0x8000006d8c6d7221 */ /* 0x000fe20000010000 */
[----:B------:R-:W-:Y:S01]  /*4680*/  LOP3.LUT P2, RZ, R20, 0xff000000, RZ, 0xc0, !PT ;  /* 0xff00000014ff7812 */ /* 0x000fe2000784c0ff */
[----:B------:R-:W-:Y:S01]  /*4690*/  FADD.FTZ R141, R143, -R141 ;  /* 0x8000008d8f8d7221 */ /* 0x000fe20000010000 */
[----:B------:R-:W-:Y:S01]  /*46a0*/  FFMA.FTZ R140, R198, R175, R174 ;  /* 0x000000afc68c7223 */ /* 0x000fe200000100ae */
[----:B------:R-:W-:Y:S01]  /*46b0*/  @P5 FADD.FTZ R112, R81, R112 ;  /* 0x0000007051705221 */ /* 0x000fe20000010000 */
[----:B------:R-:W-:Y:S01]  /*46c0*/  SEL R184, R184, RZ, P2 ;  /* 0x000000ffb8b87207 */ /* 0x000fe20001000000 */
[----:B------:R-:W-:Y:S01]  /*46d0*/  FMUL.FTZ R141, R24, R141 ;  /* 0x0000008d188d7220 */ /* 0x000fe20000410000 */
[----:B------:R-:W-:Y:S01]  /*46e0*/  LOP3.LUT P2, RZ, R20, 0xff0000, RZ, 0xc0, !PT ;  /* 0x00ff000014ff7812 */ /* 0x000fe2000784c0ff */
[----:B------:R-:W-:Y:S01]  /*46f0*/  FADD.FTZ R140, R142, -R140 ;  /* 0x8000008c8e8c7221 */ /* 0x000fe20000010000 */
[----:B------:R-:W-:Y:S01]  /*4700*/  FMUL.FTZ R196, R112, UR19 ;  /* 0x0000001370c47c20 */ /* 0x000fe20008410000 */
[----:B------:R-:W-:Y:S01]  /*4710*/  @P5 FADD.FTZ R141, R83, R141 ;  /* 0x0000008d538d5221 */ /* 0x000fe20000010000 */
[----:B------:R-:W-:Y:S01]  /*4720*/  SEL R183, R183, RZ, P2 ;  /* 0x000000ffb7b77207 */ /* 0x000fe20001000000 */
[----:B------:R-:W-:Y:S01]  /*4730*/  FMUL.FTZ R140, R24, R140 ;  /* 0x0000008c188c7220 */ /* 0x000fe20000410000 */
[----:B------:R-:W-:Y:S01]  /*4740*/  LOP3.LUT P2, RZ, R20, 0xff00, RZ, 0xc0, !PT ;  /* 0x0000ff0014ff7812 */ /* 0x000fe2000784c0ff */
[----:B------:R-:W-:Y:S01]  /*4750*/  FMUL.FTZ R195, R141, UR19 ;  /* 0x000000138dc37c20 */ /* 0x000fe20008410000 */
[----:B------:R-:W-:Y:S01]  /*4760*/  FMUL.FTZ R109, R24, R109 ;  /* 0x0000006d186d7220 */ /* 0x000fe20000410000 */
[----:B------:R-:W-:Y:S01]  /*4770*/  @P5 FADD.FTZ R140, R82, R140 ;  /* 0x0000008c528c5221 */ /* 0x000fe20000010000 */
[----:B------:R-:W-:Y:S01]  /*4780*/  SEL R182, R182, RZ, P2 ;  /* 0x000000ffb6b67207 */ /* 0x000fe20001000000 */
[----:B------:R-:W-:Y:S01]  /*4790*/  FFMA.FTZ R145, R145, R175, R174 ;  /* 0x000000af91917223 */ /* 0x000fe200000100ae */
[----:B------:R-:W-:Y:S01]  /*47a0*/  LOP3.LUT P2, RZ, R20, 0xff, RZ, 0xc0, !PT ;  /* 0x000000ff14ff7812 */ /* 0x000fe2000784c0ff */
[----:B------:R-:W-:Y:S01]  /*47b0*/  FMUL.FTZ R194, R140, UR19 ;  /* 0x000000138cc27c20 */ /* 0x000fe20008410000 */
[----:B------:R-:W-:Y:S01]  /*47c0*/  @P5 FADD.FTZ R109, R80, R109 ;  /* 0x0000006d506d5221 */ /* 0x000fe20000010000 */
[----:B------:R-:W-:Y:S01]  /*47d0*/  FADD.FTZ R145, R148, -R145 ;  /* 0x8000009194917221 */ /* 0x000fe20000010000 */
[----:B------:R-:W-:-:S02]  /*47e0*/  SEL R179, R179, RZ, P2 ;  /* 0x000000ffb3b37207 */ /* 0x000fc40001000000 */
[----:B------:R-:W-:Y:S01]  /*47f0*/  LOP3.LUT P2, RZ, R7, 0xff00, RZ, 0xc0, !PT ;  /* 0x0000ff0007ff7812 */ /* 0x000fe2000784c0ff */
[----:B------:R-:W-:Y:S01]  /*4800*/  FMUL.FTZ R197, R109, UR19 ;  /* 0x000000136dc57c20 */ /* 0x000fe20008410000 */
[----:B------:R-:W-:Y:S01]  /*4810*/  FMUL.FTZ R8, R24, R145 ;  /* 0x0000009118087220 */ /* 0x000fe20000410000 */
[----:B------:R-:W-:Y:S02]  /*4820*/  IADD3 R114, P6, R26, UR22, RZ ;  /* 0x000000161a727c10 */ /* 0x000fe4000ffde0ff */
[----:B------:R-:W-:Y:S01]  /*4830*/  SEL R121, R192, RZ, P2 ;  /* 0x000000ffc0797207 */ /* 0x000fe20001000000 */
[----:B------:R-:W-:Y:S01]  /*4840*/  @P5 FADD.FTZ R8, R85, R8 ;  /* 0x0000000855085221 */ /* 0x000fe20000010000 */
[----:B------:R-:W-:Y:S02]  /*4850*/  LOP3.LUT P2, RZ, R7, 0xff000000, RZ, 0xc0, !PT ;  /* 0xff00000007ff7812 */ /* 0x000fe4000784c0ff */
[----:B------:R-:W-:Y:S01]  /*4860*/  IADD3.X R115, R25, UR23, RZ, P6, !PT ;  /* 0x0000001719737c10 */ /* 0x000fe2000b7fe4ff */
[----:B------:R-:W-:Y:S01]  /*4870*/  FMUL.FTZ R198, R8, UR19 ;  /* 0x0000001308c67c20 */ /* 0x000fe20008410000 */
[----:B------:R-:W-:-:S02]  /*4880*/  SEL R123, R191, RZ, P2 ;  /* 0x000000ffbf7b7207 */ /* 0x000fc40001000000 */
        /* <DEDUP_REMOVED lines=38> */
[----:B------:R0:W-:Y:S02]  /*4af0*/  @P1 STG.E.128 desc[UR4][R110.64], R132 ;  /* 0x000000846e001986 */ /* 0x0001e4000c101d04 */
[----:B0-----:R-:W-:-:S04]  /*4b00*/  @P1 IADD3 R110, P6, R26, R186, RZ ;  /* 0x000000ba1a6e1210 */ /* 0x001fc80007fde0ff */
[----:B------:R-:W-:Y:S01]  /*4b10*/  @P1 IADD3.X R111, R25, R187, RZ, P6, !PT ;  /* 0x000000bb196f1210 */ /* 0x000fe200037fe4ff */
        /* <DEDUP_REMOVED lines=8> */
.L_x_3301:
        /* <DEDUP_REMOVED lines=16> */
[----:B------:R-:W-:Y:S01]  /*4ca0*/  FMUL.FTZ R131, R185, UR19 ;  /* 0x00000013b9837c20 */ /* 0x000fe20008410000 */
[----:B------:R-:W-:Y:S01]  /*4cb0*/  FMUL.FTZ R130, R189, UR19 ;  /* 0x00000013bd827c20 */ /* 0x000fe20008410000 */
[-C--:B------:R-:W-:Y:S01]  /*4cc0*/  FFMA.FTZ R158, R158, R175.reuse, R174 ;  /* 0x000000af9e9e7223 */ /* 0x080fe200000100ae */
[----:B------:R-:W-:Y:S01]  /*4cd0*/  FMUL.FTZ R128, R188, UR19 ;  /* 0x00000013bc807c20 */ /* 0x000fe20008410000 */
[----:B------:R-:W-:Y:S01]  /*4ce0*/  @P5 FADD.FTZ R25, R89, R25 ;  /* 0x0000001959195221 */ /* 0x000fe20000010000 */
[----:B------:R-:W-:Y:S01]  /*4cf0*/  SEL R26, R131, RZ, P6 ;  /* 0x000000ff831a7207 */ /* 0x000fe20003000000 */
[----:B------:R-:W-:Y:S01]  /*4d00*/  FADD.FTZ R158, R159, -R158 ;  /* 0x8000009e9f9e7221 */ /* 0x000fe20000010000 */
[----:B------:R-:W-:Y:S01]  /*4d10*/  LOP3.LUT P6, RZ, R5, 0xff000000, RZ, 0xc0, !PT ;  /* 0xff00000005ff7812 */ /* 0x000fe200078cc0ff */
[-CC-:B------:R-:W-:Y:S01]  /*4d20*/  FFMA.FTZ R156, R156, R175.reuse, R174.reuse ;  /* 0x000000af9c9c7223 */ /* 0x180fe200000100ae */
[----:B------:R-:W-:Y:S01]  /*4d30*/  FFMA.FTZ R151, R151, R175, R174 ;  /* 0x000000af97977223 */ /* 0x000fe200000100ae */
[C---:B------:R-:W-:Y:S01]  /*4d40*/  FMUL.FTZ R152, R24.reuse, R158 ;  /* 0x0000009e18987220 */ /* 0x040fe20000410000 */
[----:B------:R-:W-:Y:S01]  /*4d50*/  SEL R131, R131, RZ, P6 ;  /* 0x000000ff83837207 */ /* 0x000fe20003000000 */
[----:B------:R-:W-:Y:S01]  /*4d60*/  FADD.FTZ R156, R157, -R156 ;  /* 0x8000009c9d9c7221 */ /* 0x000fe20000010000 */
[----:B------:R-:W-:Y:S01]  /*4d70*/  LOP3.LUT P6, RZ, R15, 0xff0000, RZ, 0xc0, !PT ;  /* 0x00ff00000fff7812 */ /* 0x000fe200078cc0ff */
[----:B------:R-:W-:Y:S01]  /*4d80*/  @P5 FADD.FTZ R152, R91, R152 ;  /* 0x000000985b985221 */ /* 0x000fe20000010000 */
[----:B------:R-:W-:Y:S01]  /*4d90*/  FADD.FTZ R151, R153, -R151 ;  /* 0x8000009799977221 */ /* 0x000fe20000010000 */
[----:B------:R-:W-:Y:S01]  /*4da0*/  FMUL.FTZ R154, R24, R156 ;  /* 0x0000009c189a7220 */ /* 0x000fe20000410000 */
[----:B------:R-:W-:Y:S01]  /*4db0*/  SEL R148, R130, RZ, P6 ;  /* 0x000000ff82947207 */ /* 0x000fe20003000000 */
[----:B0-----:R-:W-:Y:S01]  /*4dc0*/  FMUL.FTZ R7, R152, UR19 ;  /* 0x0000001398077c20 */ /* 0x001fe20008410000 */
[----:B------:R-:W-:Y:S01]  /*4dd0*/  LOP3.LUT P6, RZ, R5, 0xff0000, RZ, 0xc0, !PT ;  /* 0x00ff000005ff7812 */ /* 0x000fe200078cc0ff */
[----:B------:R-:W-:Y:S01]  /*4de0*/  @P5 FADD.FTZ R154, R90, R154 ;  /* 0x0000009a5a9a5221 */ /* 0x000fe20000010000 */
[----:B------:R-:W-:Y:S01]  /*4df0*/  FMUL.FTZ R151, R24, R151 ;  /* 0x0000009718977220 */ /* 0x000fe20000410000 */
[----:B------:R0:W-:Y:S01]  /*4e00*/  STG.E.128 desc[UR4][R114.64], R116 ;  /* 0x0000007472007986 */ /* 0x0001e2000c101d04 */
[----:B------:R-:W-:Y:S01]  /*4e10*/  SEL R130, R130, RZ, P6 ;  /* 0x000000ff82827207 */ /* 0x000fe20003000000 */
[----:B------:R-:W-:Y:S01]  /*4e20*/  FMUL.FTZ R6, R154, UR19 ;  /* 0x000000139a067c20 */ /* 0x000fe20008410000 */
[----:B------:R-:W-:Y:S01]  /*4e30*/  LOP3.LUT P6, RZ, R15, 0xff, RZ, 0xc0, !PT ;  /* 0x000000ff0fff7812 */ /* 0x000fe200078cc0ff */
[----:B------:R-:W-:-:S03]  /*4e40*/  @P5 FADD.FTZ R151, R88, R151 ;  /* 0x0000009758975221 */ /* 0x000fc60000010000 */
[----:B------:R-:W-:Y:S01]  /*4e50*/  SEL R149, R128, RZ, P6 ;  /* 0x000000ff80957207 */ /* 0x000fe20003000000 */
[----:B------:R-:W-:Y:S01]  /*4e60*/  FMUL.FTZ R132, R151, UR19 ;  /* 0x0000001397847c20 */ /* 0x000fe20008410000 */
[----:B------:R-:W-:Y:S01]  /*4e70*/  LOP3.LUT P6, RZ, R5, 0xff, RZ, 0xc0, !PT ;  /* 0x000000ff05ff7812 */ /* 0x000fe200078cc0ff */
[----:B------:R-:W-:-:S03]  /*4e80*/  FMUL.FTZ R5, R25, UR19 ;  /* 0x0000001319057c20 */ /* 0x000fc60008410000 */
        /* <DEDUP_REMOVED lines=42> */
.L_x_3302:
        /* <DEDUP_REMOVED lines=18> */
.L_x_3303:
        /* <DEDUP_REMOVED lines=14> */
.L_x_3304:
        /* <DEDUP_REMOVED lines=18> */
.L_x_3305:
        /* <DEDUP_REMOVED lines=10> */
[C---:B0-----:R-:W-:Y:S01]  /*54f0*/  FMUL.FTZ R10, R24.reuse, R160 ;  /* 0x000000a0180a7220 */ /* 0x041fe20000410000 */
        /* <DEDUP_REMOVED lines=15> */
.L_x_3306:
[----:B------:R-:W-:Y:S01]  /*55f0*/  LOP3.LUT R180, R180, 0xffffffbf, RZ, 0xc0, !PT ;  /* 0xffffffbfb4b47812 */ /* 0x000fe200078ec0ff */
[----:B------:R-:W-:Y:S01]  /*5600*/  FMUL.FTZ R16, R16, UR19 ;  /* 0x0000001310107c20 */ /* 0x000fe20008410000 */
[----:B0-----:R-:W-:Y:S01]  /*5610*/  IADD3 R8, P6, R3, UR22, RZ ;  /* 0x0000001603087c10 */ /* 0x001fe2000ffde0ff */
        /* <DEDUP_REMOVED lines=21> */
[----:B-1----:R-:W-:Y:S01]  /*5770*/  SEL R5, R16, RZ, P4 ;  /* 0x000000ff10057207 */ /* 0x002fe20002000000 */
[----:B------:R-:W-:Y:S01]  /*5780*/  FMUL.FTZ R170, R24, R170 ;  /* 0x000000aa18aa7220 */ /* 0x000fe20000410000 */
        /* <DEDUP_REMOVED lines=43> */
[----:B------:R-:W-:Y:S02]  /*5a40*/  SEL R6, R4, RZ, P4 ;  /* 0x000000ff04067207 */ /* 0x000fe40002000000 */
[----:B------:R-:W-:-:S02]  /*5a50*/  LOP3.LUT P4, RZ, R0, 0xff00, RZ, 0xc0, !PT ;  /* 0x0000ff0000ff7812 */ /* 0x000fc4000788c0ff */
[----:B------:R-:W-:Y:S02]  /*5a60*/  LOP3.LUT P3, RZ, R113, 0xff, RZ, 0xc0, !PT ;  /* 0x000000ff71ff7812 */ /* 0x000fe4000786c0ff */
[----:B------:R-:W-:Y:S02]  /*5a70*/  SEL R9, R5, RZ, P4 ;  /* 0x000000ff05097207 */ /* 0x000fe40002000000 */
[----:B------:R-:W-:Y:S02]  /*5a80*/  SEL R8, R7, RZ, P5 ;  /* 0x000000ff07087207 */ /* 0x000fe40002800000 */
[----:B------:R-:W-:Y:S02]  /*5a90*/  SEL R4, R4, RZ, P3 ;  /* 0x000000ff04047207 */ /* 0x000fe40001800000 */
[----:B------:R-:W-:Y:S02]  /*5aa0*/  LOP3.LUT P4, RZ, R0, 0xff0000, RZ, 0xc0, !PT ;  /* 0x00ff000000ff7812 */ /* 0x000fe4000788c0ff */
[----:B------:R-:W-:-:S02]  /*5ab0*/  LOP3.LUT P3, RZ, R113, 0xff00, RZ, 0xc0, !PT ;  /* 0x0000ff0071ff7812 */ /* 0x000fc4000786c0ff */
[----:B------:R-:W-:Y:S02]  /*5ac0*/  SEL R11, R10, RZ, P4 ;  /* 0x000000ff0a0b7207 */ /* 0x000fe40002000000 */
[----:B0-----:R-:W-:Y:S02]  /*5ad0*/  IADD3 R2, P5, R162, UR22, RZ ;  /* 0x00000016a2027c10 */ /* 0x001fe4000ffbe0ff */
[----:B------:R-:W-:Y:S02]  /*5ae0*/  SEL R5, R5, RZ, P3 ;  /* 0x000000ff05057207 */ /* 0x000fe40001800000 */
[----:B------:R-:W-:Y:S02]  /*5af0*/  IADD3.X R3, R163, UR23, RZ, P5, !PT ;  /* 0x00000017a3037c10 */ /* 0x000fe4000affe4ff */
[C---:B------:R-:W-:Y:S02]  /*5b00*/  LOP3.LUT P4, RZ, R113.reuse, 0xff0000, RZ, 0xc0, !PT ;  /* 0x00ff000071ff7812 */ /* 0x040fe4000788c0ff */
[----:B------:R-:W-:-:S02]  /*5b10*/  LOP3.LUT P5, RZ, R113, 0xff000000, RZ, 0xc0, !PT ;  /* 0xff00000071ff7812 */ /* 0x000fc400078ac0ff */
[----:B------:R-:W-:Y:S02]  /*5b20*/  @P1 IADD3 R186, P3, R162, R186, RZ ;  /* 0x000000baa2ba1210 */ /* 0x000fe40007f7e0ff */
        /* <DEDUP_REMOVED lines=11> */
[----:B-1----:R-:W-:-:S03]  /*5be0*/  MOV R4, R246 ;  /* 0x000000f600047202 */ /* 0x002fc60000000f00 */
        /* <DEDUP_REMOVED lines=98> */
[----:B--2---:R0:W5:Y:S04]  /*6210*/  LDL.LU R110, [R1+0x19c] ;  /* 0x00019c00016e7983 */ /* 0x0041680000300800 */
        /* <DEDUP_REMOVED lines=22> */
[----:B0-----:R-:W-:-:S07]  /*6380*/  MOV R131, R243 ;  /* 0x000000f300837202 */ /* 0x001fce0000000f00 */
.L_x_3298:
        /* <DEDUP_REMOVED lines=48> */
.L_x_3299:
[----:B------:R-:W-:Y:S01]  /*6690*/  HFMA2.MMA R119, -RZ, RZ, 0, 9.5367431640625e-07 ;  /* 0x00000010ff777435 */ /* 0x000fe200000001ff */
[----:B------:R-:W-:Y:S02]  /*66a0*/  MOV R128, R116 ;  /* 0x0000007400807202 */ /* 0x000fe40000000f00 */
[----:B------:R-:W-:Y:S02]  /*66b0*/  MOV R129, 0x1f ;  /* 0x0000001f00817802 */ /* 0x000fe40000000f00 */
[----:B------:R-:W-:-:S07]  /*66c0*/  MOV R130, 0xffffffff ;  /* 0xffffffff00827802 */ /* 0x000fce0000000f00 */
[----:B-----5:R-:W-:Y:S05]  /*66d0*/  WARPSYNC.COLLECTIVE R130, `(.L_x_3308) ;  /* 0x0000000082087348 */ /* 0x020fea0003c00000 */
[----:B------:R0:W1:Y:S02]  /*66e0*/  SHFL.DOWN P5, R131, R128, R119, R129 ;  /* 0x0800007780837389 */ /* 0x00006400000a0081 */
[----:B01---5:R-:W-:Y:S01]  /*66f0*/  ENDCOLLECTIVE ;  /* 0x000000000000791b */ /* 0x023fe20003800000 */
.L_x_3308:
[----:B------:R-:W-:Y:S01]  /*6700*/  MOV R128, R117 ;  /* 0x0000007500807202 */ /* 0x000fe20000000f00 */
[----:B------:R-:W-:-:S07]  /*6710*/  FADD.FTZ R116, R116, R131 ;  /* 0x0000008374747221 */ /* 0x000fce0000010000 */
[----:B------:R-:W-:Y:S05]  /*6720*/  WARPSYNC.COLLECTIVE R130, `(.L_x_3309) ;  /* 0x0000000082087348 */ /* 0x000fea0003c00000 */
[----:B------:R0:W1:Y:S02]  /*6730*/  SHFL.DOWN P5, R131, R128, R119, R129 ;  /* 0x0800007780837389 */ /* 0x00006400000a0081 */
[----:B01----:R-:W-:Y:S01]  /*6740*/  ENDCOLLECTIVE ;  /* 0x000000000000791b */ /* 0x003fe20003800000 */
.L_x_3309:
[----:B------:R-:W-:Y:S01]  /*6750*/  HFMA2.MMA R119, -RZ, RZ, 0, 4.76837158203125e-07 ;  /* 0x00000008ff777435 */ /* 0x000fe200000001ff */
[----:B------:R-:W-:Y:S01]  /*6760*/  MOV R128, R116 ;  /* 0x0000007400807202 */ /* 0x000fe20000000f00 */
[----:B------:R-:W-:-:S09]  /*6770*/  FADD.FTZ R117, R117, R131 ;  /* 0x0000008375757221 */ /* 0x000fd20000010000 */
[----:B------:R-:W-:Y:S05]  /*6780*/  WARPSYNC.COLLECTIVE R130, `(.L_x_3310) ;  /* 0x0000000082087348 */ /* 0x000fea0003c00000 */
[----:B------:R0:W1:Y:S02]  /*6790*/  SHFL.DOWN P5, R131, R128, R119, R129 ;  /* 0x0800007780837389 */ /* 0x00006400000a0081 */
[----:B01----:R-:W-:Y:S01]  /*67a0*/  ENDCOLLECTIVE ;  /* 0x000000000000791b */ /* 0x003fe20003800000 */
.L_x_3310:
[----:B------:R-:W-:Y:S01]  /*67b0*/  MOV R128, R117 ;  /* 0x0000007500807202 */ /* 0x000fe20000000f00 */
[----:B------:R-:W-:-:S07]  /*67c0*/  FADD.FTZ R116, R116, R131 ;  /* 0x0000008374747221 */ /* 0x000fce0000010000 */
[----:B------:R-:W-:Y:S05]  /*67d0*/  WARPSYNC.COLLECTIVE R130, `(.L_x_3311) ;  /* 0x0000000082087348 */ /* 0x000fea0003c00000 */
[----:B------:R0:W1:Y:S02]  /*67e0*/  SHFL.DOWN P5, R131, R128, R119, R129 ;  /* 0x0800007780837389 */ /* 0x00006400000a0081 */
[----:B01----:R-:W-:Y:S01]  /*67f0*/  ENDCOLLECTIVE ;  /* 0x000000000000791b */ /* 0x003fe20003800000 */
.L_x_3311:
[----:B------:R-:W-:Y:S01]  /*6800*/  HFMA2.MMA R119, -RZ, RZ, 0, 2.384185791015625e-07 ;  /* 0x00000004ff777435 */ /* 0x000fe200000001ff */
[----:B------:R-:W-:Y:S01]  /*6810*/  MOV R128, R116 ;  /* 0x0000007400807202 */ /* 0x000fe20000000f00 */
[----:B------:R-:W-:-:S09]  /*6820*/  FADD.FTZ R117, R117, R131 ;  /* 0x0000008375757221 */ /* 0x000fd20000010000 */
[----:B------:R-:W-:Y:S05]  /*6830*/  WARPSYNC.COLLECTIVE R130, `(.L_x_3312) ;  /* 0x0000000082087348 */ /* 0x000fea0003c00000 */
[----:B------:R0:W1:Y:S02]  /*6840*/  SHFL.DOWN P5, R131, R128, R119, R129 ;  /* 0x0800007780837389 */ /* 0x00006400000a0081 */
[----:B01----:R-:W-:Y:S01]  /*6850*/  ENDCOLLECTIVE ;  /* 0x000000000000791b */ /* 0x003fe20003800000 */
.L_x_3312:
[----:B------:R-:W-:Y:S01]  /*6860*/  MOV R128, R117 ;  /* 0x0000007500807202 */ /* 0x000fe20000000f00 */
[----:B------:R-:W-:-:S07]  /*6870*/  FADD.FTZ R116, R116, R131 ;  /* 0x0000008374747221 */ /* 0x000fce0000010000 */
[----:B------:R-:W-:Y:S05]  /*6880*/  WARPSYNC.COLLECTIVE R130, `(.L_x_3313) ;  /* 0x0000000082087348 */ /* 0x000fea0003c00000 */
[----:B------:R0:W1:Y:S02]  /*6890*/  SHFL.DOWN P5, R131, R128, R119, R129 ;  /* 0x0800007780837389 */ /* 0x00006400000a0081 */
[----:B01----:R-:W-:Y:S01]  /*68a0*/  ENDCOLLECTIVE ;  /* 0x000000000000791b */ /* 0x003fe20003800000 */
.L_x_3313:
[----:B------:R-:W-:Y:S01]  /*68b0*/  HFMA2.MMA R119, -RZ, RZ, 0, 1.1920928955078125e-07 ;  /* 0x00000002ff777435 */ /* 0x000fe200000001ff */
[----:B------:R-:W-:Y:S01]  /*68c0*/  MOV R128, R116 ;  /* 0x0000007400807202 */ /* 0x000fe20000000f00 */
[----:B------:R-:W-:-:S09]  /*68d0*/  FADD.FTZ R117, R117, R131 ;  /* 0x0000008375757221 */ /* 0x000fd20000010000 */
[----:B------:R-:W-:Y:S05]  /*68e0*/  WARPSYNC.COLLECTIVE R130, `(.L_x_3314) ;  /* 0x0000000082087348 */ /* 0x000fea0003c00000 */
[----:B------:R0:W1:Y:S02]  /*68f0*/  SHFL.DOWN P5, R131, R128, R119, R129 ;  /* 0x0800007780837389 */ /* 0x00006400000a0081 */
[----:B01----:R-:W-:Y:S01]  /*6900*/  ENDCOLLECTIVE ;  /* 0x000000000000791b */ /* 0x003fe20003800000 */
.L_x_3314:
[----:B------:R-:W-:Y:S01]  /*6910*/  MOV R128, R117 ;  /* 0x0000007500807202 */ /* 0x000fe20000000f00 */
[----:B------:R-:W-:-:S07]  /*6920*/  FADD.FTZ R116, R116, R131 ;  /* 0x0000008374747221 */ /* 0x000fce0000010000 */
[----:B------:R-:W-:Y:S05]  /*6930*/  WARPSYNC.COLLECTIVE R130, `(.L_x_3315) ;  /* 0x0000000082087348 */ /* 0x000fea0003c00000 */
[----:B------:R0:W1:Y:S02]  /*6940*/  SHFL.DOWN P5, R131, R128, R119, R129 ;  /* 0x0800007780837389 */ /* 0x00006400000a0081 */
[----:B01----:R-:W-:Y:S01]  /*6950*/  ENDCOLLECTIVE ;  /* 0x000000000000791b */ /* 0x003fe20003800000 */
.L_x_3315:
[----:B------:R-:W-:Y:S01]  /*6960*/  HFMA2.MMA R119, -RZ, RZ, 0, 5.9604644775390625e-08 ;  /* 0x00000001ff777435 */ /* 0x000fe200000001ff */
[----:B------:R-:W-:Y:S01]  /*6970*/  MOV R128, R116 ;  /* 0x0000007400807202 */ /* 0x000fe20000000f00 */
[----:B------:R-:W-:-:S09]  /*6980*/  FADD.FTZ R117, R117, R131 ;  /* 0x0000008375757221 */ /* 0x000fd20000010000 */
[----:B------:R-:W-:Y:S05]  /*6990*/  WARPSYNC.COLLECTIVE R130, `(.L_x_3316) ;  /* 0x0000000082087348 */ /* 0x000fea0003c00000 */
[----:B------:R0:W1:Y:S02]  /*69a0*/  SHFL.DOWN P5, R131, R128, R119, R129 ;  /* 0x0800007780837389 */ /* 0x00006400000a0081 */
[----:B01----:R-:W-:Y:S01]  /*69b0*/  ENDCOLLECTIVE ;  /* 0x000000000000791b */ /* 0x003fe20003800000 */
.L_x_3316:
[----:B------:R-:W-:Y:S02]  /*69c0*/  MOV R128, R117 ;  /* 0x0000007500807202 */ /* 0x000fe40000000f00 */
[----:B------:R-:W-:-:S07]  /*69d0*/  MOV R127, R131 ;  /* 0x00000083007f7202 */ /* 0x000fce0000000f00 */
[----:B------:R-:W-:Y:S05]  /*69e0*/  WARPSYNC.COLLECTIVE R130, `(.L_x_3317) ;  /* 0x0000000082087348 */ /* 0x000fea0003c00000 */
[----:B------:R0:W1:Y:S02]  /*69f0*/  SHFL.DOWN P5, R131, R128, R119, R129 ;  /* 0x0800007780837389 */ /* 0x00006400000a0081 */
[----:B01----:R-:W-:Y:S01]  /*6a00*/  ENDCOLLECTIVE ;  /* 0x000000000000791b */ /* 0x003fe20003800000 */
.L_x_3317:
[----:B------:R-:W-:Y:S01]  /*6a10*/  MOV R119, R131 ;  /* 0x0000008300777202 */ /* 0x000fe20000000f00 */
[----:B------:R-:W-:Y:S06]  /*6a20*/  BRA `(.L_x_3318) ;  /* 0xffffffd000d07947 */ /* 0x000fec000383ffff */
.L_x_3319:
        /* <DEDUP_REMOVED lines=13> */
.L_x_3619:


//--------------------- .text._ZN10layer_norm22ln_bwd_finalize_kernelINS_22Kernel_traits_finalizeILj8192EfffffjLb0ELj1024ELj4ENS_18Kernel_traits_baseILj8192EfffffjLj1024EEEEELb0ELb0EEEvNS_9BwdParamsE --------------------------
	.section	.text._ZN10layer_norm22ln_bwd_finalize_kernelINS_22Kernel_traits_finalizeILj8192EfffffjLb0ELj1024ELj4ENS_18Kernel_traits_baseILj8192EfffffjLj1024EEEEELb0ELb0EEEvNS_9BwdParamsE,"ax",@progbits
	.align	128
        .global         _ZN10layer_norm22ln_bwd_finalize_kernelINS_22Kernel_traits_finalizeILj8192EfffffjLb0ELj1024ELj4ENS_18Kernel_traits_baseILj8192EfffffjLj1024EEEEELb0ELb0EEEvNS_9BwdParamsE
        .type           _ZN10layer_norm22ln_bwd_finalize_kernelINS_22Kernel_traits_finalizeILj8192EfffffjLb0ELj1024ELj4ENS_18Kernel_traits_baseILj8192EfffffjLj1024EEEEELb0ELb0EEEvNS_9BwdParamsE,@function
        .size           _ZN10layer_norm22ln_bwd_finalize_kernelINS_22Kernel_traits_finalizeILj8192EfffffjLb0ELj1024ELj4ENS_18Kernel_traits_baseILj8192EfffffjLj1024EEEEELb0ELb0EEEvNS_9BwdParamsE,(.L_x_3620 - _ZN10layer_norm22ln_bwd_finalize_kernelINS_22Kernel_traits_finalizeILj8192EfffffjLb0ELj1024ELj4ENS_18Kernel_traits_baseILj8192EfffffjLj1024EEEEELb0ELb0EEEvNS_9BwdParamsE)
        .other          _ZN10layer_norm22ln_bwd_finalize_kernelINS_22Kernel_traits_finalizeILj8192EfffffjLb0ELj1024ELj4ENS_18Kernel_traits_baseILj8192EfffffjLj1024EEEEELb0ELb0EEEvNS_9BwdParamsE,@"STO_CUDA_ENTRY STV_DEFAULT"
_ZN10layer_norm22ln_bwd_finalize_kernelINS_22Kernel_traits_finalizeILj8192EfffffjLb0ELj1024ELj4ENS_18Kernel_traits_baseILj8192EfffffjLj1024EEEEELb0ELb0EEEvNS_9BwdParamsE:
.text._ZN10layer_norm22ln_bwd_finalize_kernelINS_22Kernel_traits_finalizeILj8192EfffffjLb0ELj1024ELj4ENS_18Kernel_traits_baseILj8192EfffffjLj1024EEEEELb0ELb0EEEvNS_9BwdParamsE:
        /* <DEDUP_REMOVED lines=25> */
.L_x_3332:
        /* <DEDUP_REMOVED lines=30> */
.L_x_3324:
        /* <DEDUP_REMOVED lines=36> */
.L_x_3323:
[----:B------:R-:W-:Y:S05]  /*05b0*/  BSYNC B1 ;  /* 0x0000000000017941 */ /* 0x000fea0003800000 */
.L_x_3322:
        /* <DEDUP_REMOVED lines=24> */
.L_x_3326:
[----:B------:R-:W-:Y:S05]  /*0740*/  BSYNC B1 ;  /* 0x0000000000017941 */ /* 0x000fea0003800000 */
.L_x_3325:
        /* <DEDUP_REMOVED lines=12> */
.L_x_3327:
[----:B------:R-:W-:Y:S05]  /*0810*/  BSYNC B1 ;  /* 0x0000000000017941 */ /* 0x000fea0003800000 */
.L_x_3321:
[----:B------:R-:W-:Y:S05]  /*0820*/  BSYNC B0 ;  /* 0x0000000000007941 */ /* 0x000fea0003800000 */
.L_x_3320:
        /* <DEDUP_REMOVED lines=29> */
.L_x_3343:
[----:B---3--:R-:W-:Y:S01]  /*0a00*/  FADD.FTZ R9, R18, R9 ;  /* 0x0000000912097221 */ /* 0x008fe20000010000 */
[----:B--2---:R-:W-:-:S04]  /*0a10*/  FADD.FTZ R11, R10, R11 ;  /* 0x0000000b0a0b7221 */ /* 0x004fc80000010000 */
[----:B------:R2:W-:Y:S04]  /*0a20*/  @!P1 STS [R6+0x2000], R9 ;  /* 0x0020000906009388 */ /* 0x0005e80000000800 */
[----:B------:R2:W-:Y:S02]  /*0a30*/  @!P1 STS [R6+0x2080], R11 ;  /* 0x0020800b06009388 */ /* 0x0005e40000000800 */
.L_x_3328:
        /* <DEDUP_REMOVED lines=16> */
.L_x_3331:
[----:B------:R-:W-:Y:S05]  /*0b40*/  BSYNC B0 ;  /* 0x0000000000007941 */ /* 0x000fea0003800000 */
.L_x_3330:
[C---:B------:R-:W-:Y:S01]  /*0b50*/  ISETP.GT.U32.AND P1, PT, R3.reuse, -0x2001, PT ;  /* 0xffffdfff0300780c */ /* 0x040fe20003f24070 */
[----:B------:R-:W-:Y:S01]  /*0b60*/  VIADD R4, R4, 0x1000 ;  /* 0x0000100004047836 */ /* 0x000fe20000000000 */
[----:B------:R-:W-:-:S11]  /*0b70*/  IADD3 R3, R3, 0x2000, RZ ;  /* 0x0000200003037810 */ /* 0x000fd60007ffe0ff */
[----:B------:R-:W-:Y:S05]  /*0b80*/  @P1 BRA `(.L_x_3332) ;  /* 0xfffffff400801947 */ /* 0x000fea000383ffff */
[----:B------:R-:W-:Y:S05]  /*0b90*/  EXIT ;  /* 0x000000000000794d */ /* 0x000fea0003800000 */
.L_x_3329:
[----:B------:R-:W-:Y:S01]  /*0ba0*/  HFMA2.MMA R21, -RZ, RZ, 0, 5.9604644775390625e-08 ;  /* 0x00000001ff157435 */ /* 0x000fe200000001ff */
[----:B0--3--:R-:W-:Y:S01]  /*0bb0*/  MOV R22, R10 ;  /* 0x0000000a00167202 */ /* 0x009fe20000000f00 */
[----:B------:R-:W-:Y:S01]  /*0bc0*/  IMAD.MOV.U32 R19, RZ, RZ, -0x1 ;  /* 0xffffffffff137424 */ /* 0x000fe200078e00ff */
[----:B------:R-:W-:-:S08]  /*0bd0*/  MOV R24, 0x1f ;  /* 0x0000001f00187802 */ /* 0x000fd00000000f00 */
[----:B-12---:R-:W-:Y:S05]  /*0be0*/  WARPSYNC.COLLECTIVE R19, `(.L_x_3333) ;  /* 0x0000000013087348 */ /* 0x006fea0003c00000 */
[----:B------:R0:W3:Y:S02]  /*0bf0*/  SHFL.BFLY P2, R20, R22, R21, R24 ;  /* 0x0c00001516147389 */ /* 0x0000e40000040018 */
[----:B0123--:R-:W-:Y:S01]  /*0c00*/  ENDCOLLECTIVE ;  /* 0x000000000000791b */ /* 0x00ffe20003800000 */
.L_x_3333:
[----:B------:R-:W-:Y:S01]  /*0c10*/  HFMA2.MMA R21, -RZ, RZ, 0, 1.1920928955078125e-07 ;  /* 0x00000002ff157435 */ /* 0x000fe200000001ff */
[----:B------:R-:W-:-:S05]  /*0c20*/  MOV R11, R20 ;  /* 0x00000014000b7202 */ /* 0x000fca0000000f00 */
[----:B------:R-:W-:-:S05]  /*0c30*/  FADD.FTZ R11, R10, R11 ;  /* 0x0000000b0a0b7221 */ /* 0x000fca0000010000 */
[----:B------:R-:W-:-:S07]  /*0c40*/  MOV R22, R11 ;  /* 0x0000000b00167202 */ /* 0x000fce0000000f00 */
[----:B------:R-:W-:Y:S05]  /*0c50*/  WARPSYNC.COLLECTIVE R19, `(.L_x_3334) ;  /* 0x0000000013087348 */ /* 0x000fea0003c00000 */
[----:B------:R0:W1:Y:S02]  /*0c60*/  SHFL.BFLY P2, R20, R22, R21, R24 ;  /* 0x0c00001516147389 */ /* 0x0000640000040018 */
[----:B01----:R-:W-:Y:S01]  /*0c70*/  ENDCOLLECTIVE ;  /* 0x000000000000791b */ /* 0x003fe20003800000 */
.L_x_3334:
[----:B------:R-:W-:Y:S01]  /*0c80*/  HFMA2.MMA R21, -RZ, RZ, 0, 2.384185791015625e-07 ;  /* 0x00000004ff157435 */ /* 0x000fe200000001ff */
[----:B------:R-:W-:-:S04]  /*0c90*/  IMAD.MOV.U32 R14, RZ, RZ, R20 ;  /* 0x000000ffff0e7224 */ /* 0x000fc800078e0014 */
[----:B------:R-:W-:-:S05]  /*0ca0*/  FADD.FTZ R14, R11, R14 ;  /* 0x0000000e0b0e7221 */ /* 0x000fca0000010000 */
[----:B------:R-:W-:-:S07]  /*0cb0*/  MOV R22, R14 ;  /* 0x0000000e00167202 */ /* 0x000fce0000000f00 */
[----:B------:R-:W-:Y:S05]  /*0cc0*/  WARPSYNC.COLLECTIVE R19, `(.L_x_3335) ;  /* 0x0000000013087348 */ /* 0x000fea0003c00000 */
[----:B------:R0:W1:Y:S02]  /*0cd0*/  SHFL.BFLY P2, R20, R22, R21, R24 ;  /* 0x0c00001516147389 */ /* 0x0000640000040018 */
[----:B01----:R-:W-:Y:S01]  /*0ce0*/  ENDCOLLECTIVE ;  /* 0x000000000000791b */ /* 0x003fe20003800000 */
.L_x_3335:
[----:B------:R-:W-:Y:S01]  /*0cf0*/  IMAD.MOV.U32 R21, RZ, RZ, 0x8 ;  /* 0x00000008ff157424 */ /* 0x000fe200078e00ff */
[----:B------:R-:W-:-:S05]  /*0d00*/  MOV R13, R20 ;  /* 0x00000014000d7202 */ /* 0x000fca0000000f00 */
[----:B------:R-:W-:-:S05]  /*0d10*/  FADD.FTZ R13, R14, R13 ;  /* 0x0000000d0e0d7221 */ /* 0x000fca0000010000 */
[----:B------:R-:W-:-:S07]  /*0d20*/  MOV R22, R13 ;  /* 0x0000000d00167202 */ /* 0x000fce0000000f00 */
[----:B------:R-:W-:Y:S05]  /*0d30*/  WARPSYNC.COLLECTIVE R19, `(.L_x_3336) ;  /* 0x0000000013087348 */ /* 0x000fea0003c00000 */
[----:B------:R0:W1:Y:S02]  /*0d40*/  SHFL.BFLY P2, R20, R22, R21, R24 ;  /* 0x0c00001516147389 */ /* 0x0000640000040018 */
[----:B01----:R-:W-:Y:S01]  /*0d50*/  ENDCOLLECTIVE ;  /* 0x000000000000791b */ /* 0x003fe20003800000 */
.L_x_3336:
[----:B------:R-:W-:Y:S01]  /*0d60*/  HFMA2.MMA R21, -RZ, RZ, 0, 9.5367431640625e-07 ;  /* 0x00000010ff157435 */ /* 0x000fe200000001ff */
[----:B------:R-:W-:-:S05]  /*0d70*/  MOV R10, R20 ;  /* 0x00000014000a7202 */ /* 0x000fca0000000f00 */
[----:B------:R-:W-:-:S05]  /*0d80*/  FADD.FTZ R10, R13, R10 ;  /* 0x0000000a0d0a7221 */ /* 0x000fca0000010000 */
[----:B------:R-:W-:-:S07]  /*0d90*/  MOV R22, R10 ;  /* 0x0000000a00167202 */ /* 0x000fce0000000f00 */
[----:B------:R-:W-:Y:S05]  /*0da0*/  WARPSYNC.COLLECTIVE R19, `(.L_x_3337) ;  /* 0x0000000013087348 */ /* 0x000fea0003c00000 */
[----:B------:R0:W1:Y:S02]  /*0db0*/  SHFL.BFLY P2, R20, R22, R21, R24 ;  /* 0x0c00001516147389 */ /* 0x0000640000040018 */
[----:B01----:R-:W-:Y:S01]  /*0dc0*/  ENDCOLLECTIVE ;  /* 0x000000000000791b */ /* 0x003fe20003800000 */
.L_x_3337:
[----:B------:R-:W-:Y:S01]  /*0dd0*/  HFMA2.MMA R21, -RZ, RZ, 0, 5.9604644775390625e-08 ;  /* 0x00000001ff157435 */ /* 0x000fe200000001ff */
[----:B------:R-:W-:Y:S01]  /*0de0*/  IMAD.MOV.U32 R22, RZ, RZ, R9 ;  /* 0x000000ffff167224 */ /* 0x000fe200078e0009 */
[----:B------:R-:W-:-:S09]  /*0df0*/  MOV R11, R20 ;  /* 0x00000014000b7202 */ /* 0x000fd20000000f00 */
[----:B------:R-:W-:Y:S05]  /*0e00*/  WARPSYNC.COLLECTIVE R19, `(.L_x_3338) ;  /* 0x0000000013087348 */ /* 0x000fea0003c00000 */
[----:B------:R0:W1:Y:S02]  /*0e10*/  SHFL.BFLY P2, R20, R22, R21, R24 ;  /* 0x0c00001516147389 */ /* 0x0000640000040018 */
[----:B01----:R-:W-:Y:S01]  /*0e20*/  ENDCOLLECTIVE ;  /* 0x000000000000791b */ /* 0x003fe20003800000 */
.L_x_3338:
[----:B------:R-:W-:Y:S01]  /*0e30*/  HFMA2.MMA R21, -RZ, RZ, 0, 1.1920928955078125e-07 ;  /* 0x00000002ff157435 */ /* 0x000fe200000001ff */
[----:B------:R-:W-:-:S05]  /*0e40*/  MOV R14, R20 ;  /* 0x00000014000e7202 */ /* 0x000fca0000000f00 */
[----:B------:R-:W-:-:S05]  /*0e50*/  FADD.FTZ R15, R9, R14 ;  /* 0x0000000e090f7221 */ /* 0x000fca0000010000 */
[----:B------:R-:W-:-:S07]  /*0e60*/  MOV R22, R15 ;  /* 0x0000000f00167202 */ /* 0x000fce0000000f00 */
[----:B------:R-:W-:Y:S05]  /*0e70*/  WARPSYNC.COLLECTIVE R19, `(.L_x_3339) ;  /* 0x0000000013087348 */ /* 0x000fea0003c00000 */
[----:B------:R0:W1:Y:S02]  /*0e80*/  SHFL.BFLY P2, R20, R22, R21, R24 ;  /* 0x0c00001516147389 */ /* 0x0000640000040018 */
[----:B01----:R-:W-:Y:S01]  /*0e90*/  ENDCOLLECTIVE ;  /* 0x000000000000791b */ /* 0x003fe20003800000 */
.L_x_3339:
[----:B------:R-:W-:Y:S01]  /*0ea0*/  HFMA2.MMA R21, -RZ, RZ, 0, 2.384185791015625e-07 ;  /* 0x00000004ff157435 */ /* 0x000fe200000001ff */
[----:B------:R-:W-:-:S04]  /*0eb0*/  IMAD.MOV.U32 R16, RZ, RZ, R20 ;  /* 0x000000ffff107224 */ /* 0x000fc800078e0014 */
[----:B------:R-:W-:-:S05]  /*0ec0*/  FADD.FTZ R16, R15, R16 ;  /* 0x000000100f107221 */ /* 0x000fca0000010000 */
[----:B------:R-:W-:-:S07]  /*0ed0*/  MOV R22, R16 ;  /* 0x0000001000167202 */ /* 0x000fce0000000f00 */
[----:B------:R-:W-:Y:S05]  /*0ee0*/  WARPSYNC.COLLECTIVE R19, `(.L_x_3340) ;  /* 0x0000000013087348 */ /* 0x000fea0003c00000 */
[----:B------:R0:W1:Y:S02]  /*0ef0*/  SHFL.BFLY P2, R20, R22, R21, R24 ;  /* 0x0c00001516147389 */ /* 0x0000640000040018 */
[----:B01----:R-:W-:Y:S01]  /*0f00*/  ENDCOLLECTIVE ;  /* 0x000000000000791b */ /* 0x003fe20003800000 */
.L_x_3340:
[----:B------:R-:W-:Y:S01]  /*0f10*/  IMAD.MOV.U32 R21, RZ, RZ, 0x8 ;  /* 0x00000008ff157424 */ /* 0x000fe200078e00ff */
[----:B------:R-:W-:-:S05]  /*0f20*/  MOV R17, R20 ;  /* 0x0000001400117202 */ /* 0x000fca0000000f00 */
[----:B------:R-:W-:-:S05]  /*0f30*/  FADD.FTZ R17, R16, R17 ;  /* 0x0000001110117221 */ /* 0x000fca0000010000 */
[----:B------:R-:W-:-:S07]  /*0f40*/  MOV R22, R17 ;  /* 0x0000001100167202 */ /* 0x000fce0000000f00 */
[----:B------:R-:W-:Y:S05]  /*0f50*/  WARPSYNC.COLLECTIVE R19, `(.L_x_3341) ;  /* 0x0000000013087348 */ /* 0x000fea0003c00000 */
[----:B------:R0:W1:Y:S02]  /*0f60*/  SHFL.BFLY P2, R20, R22, R21, R24 ;  /* 0x0c00001516147389 */ /* 0x0000640000040018 */
[----:B01----:R-:W-:Y:S01]  /*0f70*/  ENDCOLLECTIVE ;  /* 0x000000000000791b */ /* 0x003fe20003800000 */
.L_x_3341:
[----:B------:R-:W-:Y:S01]  /*0f80*/  HFMA2.MMA R21, -RZ, RZ, 0, 9.5367431640625e-07 ;  /* 0x00000010ff157435 */ /* 0x000fe200000001ff */
[----:B------:R-:W-:-:S05]  /*0f90*/  MOV R18, R20 ;  /* 0x0000001400127202 */ /* 0x000fca0000000f00 */
[----:B------:R-:W-:-:S05]  /*0fa0*/  FADD.FTZ R18, R17, R18 ;  /* 0x0000001211127221 */ /* 0x000fca0000010000 */
[----:B------:R-:W-:-:S07]  /*0fb0*/  MOV R22, R18 ;  /* 0x0000001200167202 */ /* 0x000fce0000000f00 */
[----:B------:R-:W-:Y:S05]  /*0fc0*/  WARPSYNC.COLLECTIVE R19, `(.L_x_3342) ;  /* 0x0000000013087348 */ /* 0x000fea0003c00000 */
[----:B------:R0:W1:Y:S02]  /*0fd0*/  SHFL.BFLY P2, R20, R22, R21, R24 ;  /* 0x0c00001516147389 */ /* 0x0000640000040018 */
[----:B01----:R-:W-:Y:S01]  /*0fe0*/  ENDCOLLECTIVE ;  /* 0x000000000000791b */ /* 0x003fe20003800000 */
.L_x_3342:
[----:B------:R-:W-:Y:S01]  /*0ff0*/  MOV R9, R20 ;  /* 0x0000001400097202 */ /* 0x000fe20000000f00 */
[----:B------:R-:W-:Y:S06]  /*1000*/  BRA `(.L_x_3343) ;  /* 0xfffffff8007c7947 */ /* 0x000fec000383ffff */
.L_x_3344:
        /* <DEDUP_REMOVED lines=15> */
.L_x_3620:


//--------------------- .text._ZN10layer_norm40ln_parallel_residual_bwd_finalize_kernelINS_22Kernel_traits_finalizeILj8192EfffffjLb0ELj1024ELj4ENS_18Kernel_traits_baseILj8192EfffffjLj1024EEEEELb0EEEvNS_9BwdParamsE --------------------------
	.section	.text._ZN10layer_norm40ln_parallel_residual_bwd_finalize_kernelINS_22Kernel_traits_finalizeILj8192EfffffjLb0ELj1024ELj4ENS_18Kernel_traits_baseILj8192EfffffjLj1024EEEEELb0EEEvNS_9BwdParamsE,"ax",@progbits
	.align	128
        .global         _ZN10layer_norm40ln_parallel_residual_bwd_finalize_kernelINS_22Kernel_traits_finalizeILj8192EfffffjLb0ELj1024ELj4ENS_18Kernel_traits_baseILj8192EfffffjLj1024EEEEELb0EEEvNS_9BwdParamsE
        .type           _ZN10layer_norm40ln_parallel_residual_bwd_finalize_kernelINS_22Kernel_traits_finalizeILj8192EfffffjLb0ELj1024ELj4ENS_18Kernel_traits_baseILj8192EfffffjLj1024EEEEELb0EEEvNS_9BwdParamsE,@function
        .size           _ZN10layer_norm40ln_parallel_residual_bwd_finalize_kernelINS_22Kernel_traits_finalizeILj8192EfffffjLb0ELj1024ELj4ENS_18Kernel_traits_baseILj8192EfffffjLj1024EEEEELb0EEEvNS_9BwdParamsE,(.L_x_3621 - _ZN10layer_norm40ln_parallel_residual_bwd_finalize_kernelINS_22Kernel_traits_finalizeILj8192EfffffjLb0ELj1024ELj4ENS_18Kernel_traits_baseILj8192EfffffjLj1024EEEEELb0EEEvNS_9BwdParamsE)
        .other          _ZN10layer_norm40ln_parallel_residual_bwd_finalize_kernelINS_22Kernel_traits_finalizeILj8192EfffffjLb0ELj1024ELj4ENS_18Kernel_traits_baseILj8192EfffffjLj1024EEEEELb0EEEvNS_9BwdParamsE,@"STO_CUDA_ENTRY STV_DEFAULT"
_ZN10layer_norm40ln_parallel_residual_bwd_finalize_kernelINS_22Kernel_traits_finalizeILj8192EfffffjLb0ELj1024ELj4ENS_18Kernel_traits_baseILj8192EfffffjLj1024EEEEELb0EEEvNS_9BwdParamsE:
.text._ZN10layer_norm40ln_parallel_residual_bwd_finalize_kernelINS_22Kernel_traits_finalizeILj8192EfffffjLb0ELj1024ELj4ENS_18Kernel_traits_baseILj8192EfffffjLj1024EEEEELb0EEEvNS_9BwdParamsE:
        /* <DEDUP_REMOVED lines=22> */
.L_x_3357:
        /* <DEDUP_REMOVED lines=42> */
.L_x_3349:
        /* <DEDUP_REMOVED lines=62> */
.L_x_3348:
[----:B------:R-:W-:Y:S05]  /*07e0*/  BSYNC B1 ;  /* 0x0000000000017941 */ /* 0x000fea0003800000 */
.L_x_3347:
        /* <DEDUP_REMOVED lines=38> */
.L_x_3351:
[----:B------:R-:W-:Y:S05]  /*0a50*/  BSYNC B1 ;  /* 0x0000000000017941 */ /* 0x000fea0003800000 */
.L_x_3350:
        /* <DEDUP_REMOVED lines=20> */
.L_x_3352:
[----:B------:R-:W-:Y:S05]  /*0ba0*/  BSYNC B1 ;  /* 0x0000000000017941 */ /* 0x000fea0003800000 */
.L_x_3346:
[----:B------:R-:W-:Y:S05]  /*0bb0*/  BSYNC B0 ;  /* 0x0000000000007941 */ /* 0x000fea0003800000 */
.L_x_3345:
        /* <DEDUP_REMOVED lines=54> */
.L_x_3378:
        /* <DEDUP_REMOVED lines=10> */
.L_x_3353:
        /* <DEDUP_REMOVED lines=24> */
.L_x_3356:
[----:B------:R-:W-:Y:S05]  /*1140*/  BSYNC B0 ;  /* 0x0000000000007941 */ /* 0x000fea0003800000 */
.L_x_3355:
[C---:B------:R-:W-:Y:S02]  /*1150*/  ISETP.GT.U32.AND P1, PT, R4.reuse, -0x2001, PT ;  /* 0xffffdfff0400780c */ /* 0x040fe40003f24070 */
[----:B------:R-:W-:Y:S02]  /*1160*/  IADD3 R4, R4, 0x2000, RZ ;  /* 0x0000200004047810 */ /* 0x000fe40007ffe0ff */
[----:B------:R-:W-:-:S09]  /*1170*/  IADD3 R5, R5, 0x1000, RZ ;  /* 0x0000100005057810 */ /* 0x000fd20007ffe0ff */
[----:B------:R-:W-:Y:S05]  /*1180*/  @P1 BRA `(.L_x_3357) ;  /* 0xffffffec00f41947 */ /* 0x000fea000383ffff */
[----:B------:R-:W-:Y:S05]  /*1190*/  EXIT ;  /* 0x000000000000794d */ /* 0x000fea0003800000 */
.L_x_3354:
[----:B------:R-:W-:Y:S01]  /*11a0*/  HFMA2.MMA R14, -RZ, RZ, 0, 5.9604644775390625e-08 ;  /* 0x00000001ff0e7435 */ /* 0x000fe200000001ff */
[----:B----4-:R-:W-:Y:S02]  /*11b0*/  MOV R27, R10 ;  /* 0x0000000a001b7202 */ /* 0x010fe40000000f00 */
[----:B------:R-:W-:Y:S02]  /*11c0*/  MOV R13, 0x1f ;  /* 0x0000001f000d7802 */ /* 0x000fe40000000f00 */
[----:B------:R-:W-:-:S07]  /*11d0*/  MOV R12, 0xffffffff ;  /* 0xffffffff000c7802 */ /* 0x000fce0000000f00 */
[----:B0123--:R-:W-:Y:S05]  /*11e0*/  WARPSYNC.COLLECTIVE R12, `(.L_x_3358) ;  /* 0x000000000c087348 */ /* 0x00ffea0003c00000 */
[----:B------:R4:W0:Y:S02]  /*11f0*/  SHFL.BFLY P2, R17, R27, R14, R13 ;  /* 0x0c00000e1b117389 */ /* 0x000824000004000d */
[----:B01234-:R-:W-:Y:S01]  /*1200*/  ENDCOLLECTIVE ;  /* 0x000000000000791b */ /* 0x01ffe20003800000 */
.L_x_3358:
[----:B------:R-:W-:Y:S01]  /*1210*/  HFMA2.MMA R14, -RZ, RZ, 0, 1.1920928955078125e-07 ;  /* 0x00000002ff0e7435 */ /* 0x000fe200000001ff */
[----:B------:R-:W-:-:S05]  /*1220*/  FADD.FTZ R11, R10, R17 ;  /* 0x000000110a0b7221 */ /* 0x000fca0000010000 */
[----:B------:R-:W-:-:S07]  /*1230*/  MOV R27, R11 ;  /* 0x0000000b001b7202 */ /* 0x000fce0000000f00 */
[----:B------:R-:W-:Y:S05]  /*1240*/  WARPSYNC.COLLECTIVE R12, `(.L_x_3359) ;  /* 0x000000000c087348 */ /* 0x000fea0003c00000 */
[----:B------:R0:W1:Y:S02]  /*1250*/  SHFL.BFLY P2, R17, R27, R14, R13 ;  /* 0x0c00000e1b117389 */ /* 0x000064000004000d */
[----:B01----:R-:W-:Y:S01]  /*1260*/  ENDCOLLECTIVE ;  /* 0x000000000000791b */ /* 0x003fe20003800000 */
.L_x_3359:
[----:B------:R-:W-:Y:S01]  /*1270*/  HFMA2.MMA R14, -RZ, RZ, 0, 2.384185791015625e-07 ;  /* 0x00000004ff0e7435 */ /* 0x000fe200000001ff */
[----:B------:R-:W-:-:S05]  /*1280*/  FADD.FTZ R10, R11, R17 ;  /* 0x000000110b0a7221 */ /* 0x000fca0000010000 */
[----:B------:R-:W-:-:S07]  /*1290*/  MOV R27, R10 ;  /* 0x0000000a001b7202 */ /* 0x000fce0000000f00 */
[----:B------:R-:W-:Y:S05]  /*12a0*/  WARPSYNC.COLLECTIVE R12, `(.L_x_3360) ;  /* 0x000000000c087348 */ /* 0x000fea0003c00000 */
[----:B------:R0:W1:Y:S02]  /*12b0*/  SHFL.BFLY P2, R17, R27, R14, R13 ;  /* 0x0c00000e1b117389 */ /* 0x000064000004000d */
[----:B01----:R-:W-:Y:S01]  /*12c0*/  ENDCOLLECTIVE ;  /* 0x000000000000791b */ /* 0x003fe20003800000 */
.L_x_3360:
[----:B------:R-:W-:Y:S01]  /*12d0*/  HFMA2.MMA R14, -RZ, RZ, 0, 4.76837158203125e-07 ;  /* 0x00000008ff0e7435 */ /* 0x000fe200000001ff */
[----:B------:R-:W-:-:S05]  /*12e0*/  FADD.FTZ R19, R10, R17 ;  /* 0x000000110a137221 */ /* 0x000fca0000010000 */
[----:B------:R-:W-:-:S07]  /*12f0*/  MOV R27, R19 ;  /* 0x00000013001b7202 */ /* 0x000fce0000000f00 */
[----:B------:R-:W-:Y:S05]  /*1300*/  WARPSYNC.COLLECTIVE R12, `(.L_x_3361) ;  /* 0x000000000c087348 */ /* 0x000fea0003c00000 */
[----:B------:R0:W1:Y:S02]  /*1310*/  SHFL.BFLY P2, R17, R27, R14, R13 ;  /* 0x0c00000e1b117389 */ /* 0x000064000004000d */
[----:B01----:R-:W-:Y:S01]  /*1320*/  ENDCOLLECTIVE ;  /* 0x000000000000791b */ /* 0x003fe20003800000 */
.L_x_3361:
[----:B------:R-:W-:Y:S01]  /*1330*/  HFMA2.MMA R14, -RZ, RZ, 0, 9.5367431640625e-07 ;  /* 0x00000010ff0e7435 */ /* 0x000fe200000001ff */
[----:B------:R-:W-:-:S05]  /*1340*/  FADD.FTZ R11, R19, R17 ;  /* 0x00000011130b7221 */ /* 0x000fca0000010000 */
[----:B------:R-:W-:-:S07]  /*1350*/  MOV R27, R11 ;  /* 0x0000000b001b7202 */ /* 0x000fce0000000f00 */
[----:B------:R-:W-:Y:S05]  /*1360*/  WARPSYNC.COLLECTIVE R12, `(.L_x_3362) ;  /* 0x000000000c087348 */ /* 0x000fea0003c00000 */
[----:B------:R0:W1:Y:S02]  /*1370*/  SHFL.BFLY P2, R17, R27, R14, R13 ;  /* 0x0c00000e1b117389 */ /* 0x000064000004000d */
[----:B01----:R-:W-:Y:S01]  /*1380*/  ENDCOLLECTIVE ;  /* 0x000000000000791b */ /* 0x003fe20003800000 */
.L_x_3362:
[----:B------:R-:W-:Y:S01]  /*1390*/  HFMA2.MMA R14, -RZ, RZ, 0, 5.9604644775390625e-08 ;  /* 0x00000001ff0e7435 */ /* 0x000fe200000001ff */
[----:B------:R-:W-:Y:S01]  /*13a0*/  IMAD.MOV.U32 R27, RZ, RZ, R15 ;  /* 0x000000ffff1b7224 */ /* 0x000fe200078e000f */
[----:B------:R-:W-:-:S09]  /*13b0*/  MOV R10, R17 ;  /* 0x00000011000a7202 */ /* 0x000fd20000000f00 */
[----:B------:R-:W-:Y:S05]  /*13c0*/  WARPSYNC.COLLECTIVE R12, `(.L_x_3363) ;  /* 0x000000000c087348 */ /* 0x000fea0003c00000 */
[----:B------:R0:W1:Y:S02]  /*13d0*/  SHFL.BFLY P2, R17, R27, R14, R13 ;  /* 0x0c00000e1b117389 */ /* 0x000064000004000d */
[----:B01----:R-:W-:Y:S01]  /*13e0*/  ENDCOLLECTIVE ;  /* 0x000000000000791b */ /* 0x003fe20003800000 */
.L_x_3363:
[----:B------:R-:W-:Y:S01]  /*13f0*/  HFMA2.MMA R14, -RZ, RZ, 0, 1.1920928955078125e-07 ;  /* 0x00000002ff0e7435 */ /* 0x000fe200000001ff */
[----:B------:R-:W-:-:S05]  /*1400*/  MOV R16, R17 ;  /* 0x0000001100107202 */ /* 0x000fca0000000f00 */
[----:B------:R-:W-:-:S05]  /*1410*/  FADD.FTZ R16, R15, R16 ;  /* 0x000000100f107221 */ /* 0x000fca0000010000 */
[----:B------:R-:W-:-:S07]  /*1420*/  MOV R27, R16 ;  /* 0x00000010001b7202 */ /* 0x000fce0000000f00 */
[----:B------:R-:W-:Y:S05]  /*1430*/  WARPSYNC.COLLECTIVE R12, `(.L_x_3364) ;  /* 0x000000000c087348 */ /* 0x000fea0003c00000 */
[----:B------:R0:W1:Y:S02]  /*1440*/  SHFL.BFLY P2, R17, R27, R14, R13 ;  /* 0x0c00000e1b117389 */ /* 0x000064000004000d */
[----:B01----:R-:W-:Y:S01]  /*1450*/  ENDCOLLECTIVE ;  /* 0x000000000000791b */ /* 0x003fe20003800000 */
.L_x_3364:
[----:B------:R-:W-:Y:S01]  /*1460*/  HFMA2.MMA R14, -RZ, RZ, 0, 2.384185791015625e-07 ;  /* 0x00000004ff0e7435 */ /* 0x000fe200000001ff */
[----:B------:R-:W-:-:S05]  /*1470*/  MOV R19, R17 ;  /* 0x0000001100137202 */ /* 0x000fca0000000f00 */
[----:B------:R-:W-:-:S05]  /*1480*/  FADD.FTZ R15, R16, R19 ;  /* 0x00000013100f7221 */ /* 0x000fca0000010000 */
[----:B------:R-:W-:-:S07]  /*1490*/  MOV R27, R15 ;  /* 0x0000000f001b7202 */ /* 0x000fce0000000f00 */
[----:B------:R-:W-:Y:S05]  /*14a0*/  WARPSYNC.COLLECTIVE R12, `(.L_x_3365) ;  /* 0x000000000c087348 */ /* 0x000fea0003c00000 */
[----:B------:R0:W1:Y:S02]  /*14b0*/  SHFL.BFLY P2, R17, R27, R14, R13 ;  /* 0x0c00000e1b117389 */ /* 0x000064000004000d */
[----:B01----:R-:W-:Y:S01]  /*14c0*/  ENDCOLLECTIVE ;  /* 0x000000000000791b */ /* 0x003fe20003800000 */
.L_x_3365:
[----:B------:R-:W-:Y:S01]  /*14d0*/  HFMA2.MMA R14, -RZ, RZ, 0, 4.76837158203125e-07 ;  /* 0x00000008ff0e7435 */ /* 0x000fe200000001ff */
[----:B------:R-:W-:-:S05]  /*14e0*/  MOV R18, R17 ;  /* 0x0000001100127202 */ /* 0x000fca0000000f00 */
[----:B------:R-:W-:-:S05]  /*14f0*/  FADD.FTZ R20, R15, R18 ;  /* 0x000000120f147221 */ /* 0x000fca0000010000 */
[----:B------:R-:W-:-:S07]  /*1500*/  MOV R27, R20 ;  /* 0x00000014001b7202 */ /* 0x000fce0000000f00 */
[----:B------:R-:W-:Y:S05]  /*1510*/  WARPSYNC.COLLECTIVE R12, `(.L_x_3366) ;  /* 0x000000000c087348 */ /* 0x000fea0003c00000 */
[----:B------:R0:W1:Y:S02]  /*1520*/  SHFL.BFLY P2, R17, R27, R14, R13 ;  /* 0x0c00000e1b117389 */ /* 0x000064000004000d */
[----:B01----:R-:W-:Y:S01]  /*1530*/  ENDCOLLECTIVE ;  /* 0x000000000000791b */ /* 0x003fe20003800000 */
.L_x_3366:
[----:B------:R-:W-:Y:S01]  /*1540*/  HFMA2.MMA R14, -RZ, RZ, 0, 9.5367431640625e-07 ;  /* 0x00000010ff0e7435 */ /* 0x000fe200000001ff */
[----:B------:R-:W-:-:S05]  /*1550*/  MOV R21, R17 ;  /* 0x0000001100157202 */ /* 0x000fca0000000f00 */
[----:B------:R-:W-:-:S05]  /*1560*/  FADD.FTZ R16, R20, R21 ;  /* 0x0000001514107221 */ /* 0x000fca0000010000 */
[----:B------:R-:W-:-:S07]  /*1570*/  MOV R27, R16 ;  /* 0x00000010001b7202 */ /* 0x000fce0000000f00 */
[----:B------:R-:W-:Y:S05]  /*1580*/  WARPSYNC.COLLECTIVE R12, `(.L_x_3367) ;  /* 0x000000000c087348 */ /* 0x000fea0003c00000 */
[----:B------:R0:W1:Y:S02]  /*1590*/  SHFL.BFLY P2, R17, R27, R14, R13 ;  /* 0x0c00000e1b117389 */ /* 0x000064000004000d */
[----:B01----:R-:W-:Y:S01]  /*15a0*/  ENDCOLLECTIVE ;  /* 0x000000000000791b */ /* 0x003fe20003800000 */
.L_x_3367:
[----:B------:R-:W-:Y:S01]  /*15b0*/  HFMA2.MMA R14, -RZ, RZ, 0, 5.9604644775390625e-08 ;  /* 0x00000001ff0e7435 */ /* 0x000fe200000001ff */
[----:B------:R-:W-:Y:S02]  /*15c0*/  MOV R27, R9 ;  /* 0x00000009001b7202 */ /* 0x000fe40000000f00 */
[----:B------:R-:W-:-:S08]  /*15d0*/  MOV R15, R17 ;  /* 0x00000011000f7202 */ /* 0x000fd00000000f00 */
[----:B------:R-:W-:Y:S05]  /*15e0*/  WARPSYNC.COLLECTIVE R12, `(.L_x_3368) ;  /* 0x000000000c087348 */ /* 0x000fea0003c00000 */
[----:B------:R0:W1:Y:S02]  /*15f0*/  SHFL.BFLY P2, R17, R27, R14, R13 ;  /* 0x0c00000e1b117389 */ /* 0x000064000004000d */
[----:B01----:R-:W-:Y:S01]  /*1600*/  ENDCOLLECTIVE ;  /* 0x000000000000791b */ /* 0x003fe20003800000 */
.L_x_3368:
[----:B------:R-:W-:Y:S01]  /*1610*/  HFMA2.MMA R14, -RZ, RZ, 0, 1.1920928955078125e-07 ;  /* 0x00000002ff0e7435 */ /* 0x000fe200000001ff */
[----:B------:R-:W-:-:S05]  /*1620*/  MOV R18, R17 ;  /* 0x0000001100127202 */ /* 0x000fca0000000f00 */
[----:B------:R-:W-:-:S05]  /*1630*/  FADD.FTZ R20, R9, R18 ;  /* 0x0000001209147221 */ /* 0x000fca0000010000 */
[----:B------:R-:W-:-:S07]  /*1640*/  MOV R27, R20 ;  /* 0x00000014001b7202 */ /* 0x000fce0000000f00 */
[----:B------:R-:W-:Y:S05]  /*1650*/  WARPSYNC.COLLECTIVE R12, `(.L_x_3369) ;  /* 0x000000000c087348 */ /* 0x000fea0003c00000 */
[----:B------:R0:W1:Y:S02]  /*1660*/  SHFL.BFLY P2, R17, R27, R14, R13 ;  /* 0x0c00000e1b117389 */ /* 0x000064000004000d */
[----:B01----:R-:W-:Y:S01]  /*1670*/  ENDCOLLECTIVE ;  /* 0x000000000000791b */ /* 0x003fe20003800000 */
.L_x_3369:
[----:B------:R-:W-:Y:S01]  /*1680*/  IMAD.MOV.U32 R14, RZ, RZ, 0x4 ;  /* 0x00000004ff0e7424 */ /* 0x000fe200078e00ff */
[----:B------:R-:W-:-:S05]  /*1690*/  MOV R21, R17 ;  /* 0x0000001100157202 */ /* 0x000fca0000000f00 */
[----:B------:R-:W-:-:S05]  /*16a0*/  FADD.FTZ R9, R20, R21 ;  /* 0x0000001514097221 */ /* 0x000fca0000010000 */
[----:B------:R-:W-:-:S07]  /*16b0*/  MOV R27, R9 ;  /* 0x00000009001b7202 */ /* 0x000fce0000000f00 */
[----:B------:R-:W-:Y:S05]  /*16c0*/  WARPSYNC.COLLECTIVE R12, `(.L_x_3370) ;  /* 0x000000000c087348 */ /* 0x000fea0003c00000 */
[----:B------:R0:W1:Y:S02]  /*16d0*/  SHFL.BFLY P2, R17, R27, R14, R13 ;  /* 0x0c00000e1b117389 */ /* 0x000064000004000d */
[----:B01----:R-:W-:Y:S01]  /*16e0*/  ENDCOLLECTIVE ;  /* 0x000000000000791b */ /* 0x003fe20003800000 */
.L_x_3370:
[----:B------:R-:W-:Y:S01]  /*16f0*/  HFMA2.MMA R14, -RZ, RZ, 0, 4.76837158203125e-07 ;  /* 0x00000008ff0e7435 */ /* 0x000fe200000001ff */
[----:B------:R-:W-:-:S05]  /*1700*/  MOV R22, R17 ;  /* 0x0000001100167202 */ /* 0x000fca0000000f00 */
[----:B------:R-:W-:-:S05]  /*1710*/  FADD.FTZ R22, R9, R22 ;  /* 0x0000001609167221 */ /* 0x000fca0000010000 */
[----:B------:R-:W-:-:S07]  /*1720*/  MOV R27, R22 ;  /* 0x00000016001b7202 */ /* 0x000fce0000000f00 */
[----:B------:R-:W-:Y:S05]  /*1730*/  WARPSYNC.COLLECTIVE R12, `(.L_x_3371) ;  /* 0x000000000c087348 */ /* 0x000fea0003c00000 */
[----:B------:R0:W1:Y:S02]  /*1740*/  SHFL.BFLY P2, R17, R27, R14, R13 ;  /* 0x0c00000e1b117389 */ /* 0x000064000004000d */
[----:B01----:R-:W-:Y:S01]  /*1750*/  ENDCOLLECTIVE ;  /* 0x000000000000791b */ /* 0x003fe20003800000 */
.L_x_3371:
[----:B------:R-:W-:Y:S01]  /*1760*/  HFMA2.MMA R14, -RZ, RZ, 0, 9.5367431640625e-07 ;  /* 0x00000010ff0e7435 */ /* 0x000fe200000001ff */
[----:B------:R-:W-:-:S05]  /*1770*/  MOV R23, R17 ;  /* 0x0000001100177202 */ /* 0x000fca0000000f00 */
[----:B------:R-:W-:-:S05]  /*1780*/  FADD.FTZ R18, R22, R23 ;  /* 0x0000001716127221 */ /* 0x000fca0000010000 */
[----:B------:R-:W-:-:S07]  /*1790*/  MOV R27, R18 ;  /* 0x00000012001b7202 */ /* 0x000fce0000000f00 */
[----:B------:R-:W-:Y:S05]  /*17a0*/  WARPSYNC.COLLECTIVE R12, `(.L_x_3372) ;  /* 0x000000000c087348 */ /* 0x000fea0003c00000 */
[----:B------:R0:W1:Y:S02]  /*17b0*/  SHFL.BFLY P2, R17, R27, R14, R13 ;  /* 0x0c00000e1b117389 */ /* 0x000064000004000d */
[----:B01----:R-:W-:Y:S01]  /*17c0*/  ENDCOLLECTIVE ;  /* 0x000000000000791b */ /* 0x003fe20003800000 */
.L_x_3372:
[----:B------:R-:W-:Y:S01]  /*17d0*/  HFMA2.MMA R14, -RZ, RZ, 0, 5.9604644775390625e-08 ;  /* 0x00000001ff0e7435 */ /* 0x000fe200000001ff */
[----:B------:R-:W-:Y:S02]  /*17e0*/  MOV R27, R8 ;  /* 0x00000008001b7202 */ /* 0x000fe40000000f00 */
[----:B------:R-:W-:-:S08]  /*17f0*/  MOV R9, R17 ;  /* 0x0000001100097202 */ /* 0x000fd00000000f00 */
[----:B------:R-:W-:Y:S05]  /*1800*/  WARPSYNC.COLLECTIVE R12, `(.L_x_3373) ;  /* 0x000000000c087348 */ /* 0x000fea0003c00000 */
[----:B------:R0:W1:Y:S02]  /*1810*/  SHFL.BFLY P2, R17, R27, R14, R13 ;  /* 0x0c00000e1b117389 */ /* 0x000064000004000d */
[----:B01----:R-:W-:Y:S01]  /*1820*/  ENDCOLLECTIVE ;  /* 0x000000000000791b */ /* 0x003fe20003800000 */
.L_x_3373:
[----:B------:R-:W-:Y:S01]  /*1830*/  HFMA2.MMA R14, -RZ, RZ, 0, 1.1920928955078125e-07 ;  /* 0x00000002ff0e7435 */ /* 0x000fe200000001ff */
[----:B------:R-:W-:-:S05]  /*1840*/  MOV R19, R17 ;  /* 0x0000001100137202 */ /* 0x000fca0000000f00 */
[----:B------:R-:W-:-:S05]  /*1850*/  FADD.FTZ R23, R8, R19 ;  /* 0x0000001308177221 */ /* 0x000fca0000010000 */
[----:B------:R-:W-:-:S07]  /*1860*/  MOV R27, R23 ;  /* 0x00000017001b7202 */ /* 0x000fce0000000f00 */
[----:B------:R-:W-:Y:S05]  /*1870*/  WARPSYNC.COLLECTIVE R12, `(.L_x_3374) ;  /* 0x000000000c087348 */ /* 0x000fea0003c00000 */
[----:B------:R0:W1:Y:S02]  /*1880*/  SHFL.BFLY P2, R17, R27, R14, R13 ;  /* 0x0c00000e1b117389 */ /* 0x000064000004000d */
[----:B01----:R-:W-:Y:S01]  /*1890*/  ENDCOLLECTIVE ;  /* 0x000000000000791b */ /* 0x003fe20003800000 */
.L_x_3374:
[----:B------:R-:W-:Y:S01]  /*18a0*/  HFMA2.MMA R14, -RZ, RZ, 0, 2.384185791015625e-07 ;  /* 0x00000004ff0e7435 */ /* 0x000fe200000001ff */
[----:B------:R-:W-:-:S05]  /*18b0*/  MOV R22, R17 ;  /* 0x0000001100167202 */ /* 0x000fca0000000f00 */
[----:B------:R-:W-:-:S05]  /*18c0*/  FADD.FTZ R8, R23, R22 ;  /* 0x0000001617087221 */ /* 0x000fca0000010000 */
[----:B------:R-:W-:-:S07]  /*18d0*/  MOV R27, R8 ;  /* 0x00000008001b7202 */ /* 0x000fce0000000f00 */
[----:B------:R-:W-:Y:S05]  /*18e0*/  WARPSYNC.COLLECTIVE R12, `(.L_x_3375) ;  /* 0x000000000c087348 */ /* 0x000fea0003c00000 */
[----:B------:R0:W1:Y:S02]  /*18f0*/  SHFL.BFLY P2, R17, R27, R14, R13 ;  /* 0x0c00000e1b117389 */ /* 0x000064000004000d */
[----:B01----:R-:W-:Y:S01]  /*1900*/  ENDCOLLECTIVE ;  /* 0x000000000000791b */ /* 0x003fe20003800000 */
.L_x_3375:
[----:B------:R-:W-:Y:S01]  /*1910*/  HFMA2.MMA R14, -RZ, RZ, 0, 4.76837158203125e-07 ;  /* 0x00000008ff0e7435 */ /* 0x000fe200000001ff */
[----:B------:R-:W-:-:S05]  /*1920*/  MOV R21, R17 ;  /* 0x0000001100157202 */ /* 0x000fca0000000f00 */
[----:B------:R-:W-:-:S05]  /*1930*/  FADD.FTZ R24, R8, R21 ;  /* 0x0000001508187221 */ /* 0x000fca0000010000 */
[----:B------:R-:W-:-:S07]  /*1940*/  MOV R27, R24 ;  /* 0x00000018001b7202 */ /* 0x000fce0000000f00 */
[----:B------:R-:W-:Y:S05]  /*1950*/  WARPSYNC.COLLECTIVE R12, `(.L_x_3376) ;  /* 0x000000000c087348 */ /* 0x000fea0003c00000 */
[----:B------:R0:W1:Y:S02]  /*1960*/  SHFL.BFLY P2, R17, R27, R14, R13 ;  /* 0x0c00000e1b117389 */ /* 0x000064000004000d */
[----:B01----:R-:W-:Y:S01]  /*1970*/  ENDCOLLECTIVE ;  /* 0x000000000000791b */ /* 0x003fe20003800000 */
.L_x_3376:
[----:B------:R-:W-:Y:S01]  /*1980*/  HFMA2.MMA R14, -RZ, RZ, 0, 9.5367431640625e-07 ;  /* 0x00000010ff0e7435 */ /* 0x000fe200000001ff */
[----:B------:R-:W-:-:S05]  /*1990*/  MOV R25, R17 ;  /* 0x0000001100197202 */ /* 0x000fca0000000f00 */
[----:B------:R-:W-:-:S05]  /*19a0*/  FADD.FTZ R25, R24, R25 ;  /* 0x0000001918197221 */ /* 0x000fca0000010000 */
[----:B------:R-:W-:-:S07]  /*19b0*/  MOV R27, R25 ;  /* 0x00000019001b7202 */ /* 0x000fce0000000f00 */
[----:B------:R-:W-:Y:S05]  /*19c0*/  WARPSYNC.COLLECTIVE R12, `(.L_x_3377) ;  /* 0x000000000c087348 */ /* 0x000fea0003c00000 */
[----:B------:R0:W1:Y:S02]  /*19d0*/  SHFL.BFLY P2, R17, R27, R14, R13 ;  /* 0x0c00000e1b117389 */ /* 0x000064000004000d */
[----:B01----:R-:W-:Y:S01]  /*19e0*/  ENDCOLLECTIVE ;  /* 0x000000000000791b */ /* 0x003fe20003800000 */
.L_x_3377:
[----:B------:R-:W-:Y:S05]  /*19f0*/  BRA `(.L_x_3378) ;  /* 0xfffffff400487947 */ /* 0x000fea000383ffff */
.L_x_3379:
        /* <DEDUP_REMOVED lines=16> */
.L_x_3621:


//--------------------- .text._ZN10layer_norm31ln_parallel_residual_bwd_kernelINS_13Kernel_traitsIfffffjLj8192ELj1ELj1ELj8ELj16ENS_18Kernel_traits_baseILj8192EfffffjLj256EEEEELb1ELb1ELb0EEEvNS_9BwdParamsE --------------------------
	.section	.text._ZN10layer_norm31ln_parallel_residual_bwd_kernelINS_13Kernel_traitsIfffffjLj8192ELj1ELj1ELj8ELj16ENS_18Kernel_traits_baseILj8192EfffffjLj256EEEEELb1ELb1ELb0EEEvNS_9BwdParamsE,"ax",@progbits
	.align	128
        .global         _ZN10layer_norm31ln_parallel_residual_bwd_kernelINS_13Kernel_traitsIfffffjLj8192ELj1ELj1ELj8ELj16ENS_18Kernel_traits_baseILj8192EfffffjLj256EEEEELb1ELb1ELb0EEEvNS_9BwdParamsE
        .type           _ZN10layer_norm31ln_parallel_residual_bwd_kernelINS_13Kernel_traitsIfffffjLj8192ELj1ELj1ELj8ELj16ENS_18Kernel_traits_baseILj8192EfffffjLj256EEEEELb1ELb1ELb0EEEvNS_9BwdParamsE,@function
        .size           _ZN10layer_norm31ln_parallel_residual_bwd_kernelINS_13Kernel_traitsIfffffjLj8192ELj1ELj1ELj8ELj16ENS_18Kernel_traits_baseILj8192EfffffjLj256EEEEELb1ELb1ELb0EEEvNS_9BwdParamsE,(.L_x_3622 - _ZN10layer_norm31ln_parallel_residual_bwd_kernelINS_13Kernel_traitsIfffffjLj8192ELj1ELj1ELj8ELj16ENS_18Kernel_traits_baseILj8192EfffffjLj256EEEEELb1ELb1ELb0EEEvNS_9BwdParamsE)
        .other          _ZN10layer_norm31ln_parallel_residual_bwd_kernelINS_13Kernel_traitsIfffffjLj8192ELj1ELj1ELj8ELj16ENS_18Kernel_traits_baseILj8192EfffffjLj256EEEEELb1ELb1ELb0EEEvNS_9BwdParamsE,@"STO_CUDA_ENTRY STV_DEFAULT"
_ZN10layer_norm31ln_parallel_residual_bwd_kernelINS_13Kernel_traitsIfffffjLj8192ELj1ELj1ELj8ELj16ENS_18Kernel_traits_baseILj8192EfffffjLj256EEEEELb1ELb1ELb0EEEvNS_9BwdParamsE:
.text._ZN10layer_norm31ln_parallel_residual_bwd_kernelINS_13Kernel_traitsIfffffjLj8192ELj1ELj1ELj8ELj16ENS_18Kernel_traits_baseILj8192EfffffjLj256EEEEELb1ELb1ELb0EEEvNS_9BwdParamsE:
[----:B------:R-:W-:Y:S01]  /*0000*/  LDC R1, c[0x0][0x28] ;  /* 0x00000a00ff017b82 */ /* 0x000fe20000000800 */
[----:B------:R-:W0:Y:S01]  /*0010*/  S2R R0, SR_TID.X ;  /* 0x0000000000007919 */ /* 0x000e220000002100 */
[----:B------:R-:W-:Y:S01]  /*0020*/  ULDC UR4, c[0x0][0x218] ;  /* 0x0000860000047ab9 */ /* 0x000fe20000000800 */
[----:B------:R-:W-:Y:S01]  /*0030*/  LOP3.LUT R6, R6, 0xfffffffb, RZ, 0xc0, !PT ;  /* 0xfffffffb06067812 */ /* 0x000fe200078ec0ff */
[----:B------:R-:W-:Y:S01]  /*0040*/  IMAD.U32 R2, RZ, RZ, UR4 ;  /* 0x00000004ff027e24 */ /* 0x000fe2000f8e00ff */
[----:B------:R-:W-:-:S03]  /*0050*/  ULDC.64 UR4, c[0x0][0x208] ;  /* 0x0000820000047ab9 */ /* 0x000fc60000000a00 */
[----:B------:R-:W1:Y:S01]  /*0060*/  S2UR UR6, SR_CTAID.X ;  /* 0x00000000000679c3 */ /* 0x000e620000002500 */
        /* <DEDUP_REMOVED lines=16> */
[C---:B------:R-:W-:Y:S01]  /*0170*/  ISETP.GE.U32.AND P6, PT, R7.reuse, 0x200, PT ;  /* 0x000002000700780c */ /* 0x040fe20003fc6070 */
[----:B------:R-:W-:Y:S01]  /*0180*/  IMAD.MOV.U32 R25, RZ, RZ, R3 ;  /* 0x000000ffff197224 */ /* 0x000fe200078e0003 */
[C---:B------:R-:W-:Y:S02]  /*0190*/  ISETP.GE.U32.AND P5, PT, R7.reuse, 0x300, PT ;  /* 0x000003000700780c */ /* 0x040fe40003fa6070 */
[----:B------:R-:W-:-:S02]  /*01a0*/  ISETP.GE.U32.AND P0, PT, R7, 0x400, PT ;  /* 0x000004000700780c */ /* 0x000fc40003f06070 */
[C---:B------:R-:W-:Y:S02]  /*01b0*/  ISETP.GE.U32.AND P1, PT, R7.reuse, 0x500, PT ;  /* 0x000005000700780c */ /* 0x040fe40003f26070 */
[C---:B------:R-:W-:Y:S02]  /*01c0*/  ISETP.GE.U32.AND P2, PT, R7.reuse, 0x600, PT ;  /* 0x000006000700780c */ /* 0x040fe40003f46070 */
[----:B------:R-:W-:Y:S01]  /*01d0*/  ISETP.GE.U32.AND P3, PT, R7, 0x700, PT ;  /* 0x000007000700780c */ /* 0x000fe20003f66070 */
[----:B------:R-:W0:Y:S01]  /*01e0*/  @P4 LDC.64 R4, c[0x0][0x260] ;  /* 0x00009800ff044b82 */ /* 0x000e220000000a00 */
[----:B------:R-:W-:Y:S02]  /*01f0*/  @P4 LOP3.LUT R6, R6, 0x4, RZ, 0xfc, !PT ;  /* 0x0000000406064812 */ /* 0x000fe400078efcff */
[----:B------:R-:W-:Y:S02]  /*0200*/  P2R R24, PR, RZ, 0x40 ;  /* 0x00000040ff187803 */ /* 0x000fe40000000000 */
        /* <DEDUP_REMOVED lines=10> */
[C---:B--2---:R-:W-:Y:S01]  /*02b0*/  @P6 IMAD.WIDE.U32 R10, R25.reuse, 0x10, R8 ;  /* 0x00000010190a6825 */ /* 0x044fe200078e0008 */
[----:B------:R-:W-:-:S05]  /*02c0*/  @P6 IADD3 R25, R25, 0x100, RZ ;  /* 0x0000010019196810 */ /* 0x000fca0007ffe0ff */
[----:B------:R-:W2:Y:S01]  /*02d0*/  @P1 LDC.64 R8, c[0x0][0x260] ;  /* 0x00009800ff081b82 */ /* 0x000ea20000000a00 */
[C---:B------:R-:W-:Y:S02]  /*02e0*/  LOP3.LUT P6, RZ, R6.reuse, 0x4, RZ, 0xc0, !PT ;  /* 0x0000000406ff7812 */ /* 0x040fe400078cc0ff */
[----:B------:R-:W-:Y:S01]  /*02f0*/  LOP3.LUT R6, R6, 0xfffffff7, RZ, 0xc0, !PT ;  /* 0xfffffff706067812 */ /* 0x000fe200078ec0ff */
[----:B---3--:R-:W-:-:S03]  /*0300*/  @P5 IMAD.WIDE.U32 R12, R25, 0x10, R12 ;  /* 0x00000010190c5825 */ /* 0x008fc600078e000c */
[----:B------:R-:W-:Y:S01]  /*0310*/  @P4 LOP3.LUT R6, R6, 0x8, RZ, 0xfc, !PT ;  /* 0x0000000806064812 */ /* 0x000fe200078efcff */
[----:B------:R-:W3:Y:S01]  /*0320*/  @P2 LDC.64 R18, c[0x0][0x260] ;  /* 0x00009800ff122b82 */ /* 0x000ee20000000a00 */
[----:B------:R-:W-:Y:S01]  /*0330*/  @P5 VIADD R25, R25, 0x100 ;  /* 0x0000010019195836 */ /* 0x000fe20000000000 */
[----:B------:R-:W5:Y:S04]  /*0340*/  @P5 LDG.E.128 R136, desc[UR4][R12.64] ;  /* 0x000000040c885981 */ /* 0x000f68000c1e1d00 */
[----:B------:R1:W5:Y:S02]  /*0350*/  @P6 LDG.E.128 R144, desc[UR4][R4.64] ;  /* 0x0000000404906981 */ /* 0x000364000c1e1d00 */
[----:B------:R-:W4:Y:S01]  /*0360*/  @P3 LDC.64 R20, c[0x0][0x260] ;  /* 0x00009800ff143b82 */ /* 0x000f220000000a00 */
[----:B0-----:R-:W-:-:S04]  /*0370*/  @P0 IMAD.WIDE.U32 R14, R25, 0x10, R14 ;  /* 0x00000010190e0825 */ /* 0x001fc800078e000e */
[----:B------:R-:W-:Y:S01]  /*0380*/  @P0 VIADD R25, R25, 0x100 ;  /* 0x0000010019190836 */ /* 0x000fe20000000000 */
[----:B------:R-:W-:Y:S01]  /*0390*/  ISETP.NE.AND P6, PT, R24, RZ, PT ;  /* 0x000000ff1800720c */ /* 0x000fe20003fc5270 */
[----:B------:R0:W5:Y:S01]  /*03a0*/  @P0 LDG.E.128 R132, desc[UR4][R14.64] ;  /* 0x000000040e840981 */ /* 0x000162000c1e1d00 */
[----:B------:R-:W0:Y:S01]  /*03b0*/  @P4 LDC.64 R22, c[0x0][0x260] ;  /* 0x00009800ff164b82 */ /* 0x000e220000000a00 */
[C---:B--2---:R-:W-:Y:S01]  /*03c0*/  @P1 IMAD.WIDE.U32 R16, R25.reuse, 0x10, R8 ;  /* 0x0000001019101825 */ /* 0x044fe200078e0008 */
[----:B------:R-:W-:-:S04]  /*03d0*/  @P1 IADD3 R25, R25, 0x100, RZ ;  /* 0x0000010019191810 */ /* 0x000fc80007ffe0ff */
[----:B------:R2:W5:Y:S01]  /*03e0*/  @P1 LDG.E.128 R128, desc[UR4][R16.64] ;  /* 0x0000000410801981 */ /* 0x000562000c1e1d00 */
[----:B---3--:R-:W-:-:S04]  /*03f0*/  @P2 IMAD.WIDE.U32 R18, R25, 0x10, R18 ;  /* 0x0000001019122825 */ /* 0x008fc800078e0012 */
[----:B------:R2:W5:Y:S01]  /*0400*/  @P6 LDG.E.128 R140, desc[UR4][R10.64] ;  /* 0x000000040a8c6981 */ /* 0x000562000c1e1d00 */
[----:B------:R-:W-:-:S03]  /*0410*/  @P2 VIADD R25, R25, 0x100 ;  /* 0x0000010019192836 */ /* 0x000fc60000000000 */
[----:B------:R2:W5:Y:S01]  /*0420*/  @P2 LDG.E.128 R124, desc[UR4][R18.64] ;  /* 0x00000004127c2981 */ /* 0x000562000c1e1d00 */
[----:B----4-:R-:W-:-:S04]  /*0430*/  @P3 IMAD.WIDE.U32 R20, R25, 0x10, R20 ;  /* 0x0000001019143825 */ /* 0x010fc800078e0014 */
[----:B------:R-:W-:Y:S01]  /*0440*/  @P3 VIADD R25, R25, 0x100 ;  /* 0x0000010019193836 */ /* 0x000fe20000000000 */
[----:B------:R2:W5:Y:S01]  /*0450*/  @P3 LDG.E.128 R120, desc[UR4][R20.64] ;  /* 0x0000000414783981 */ /* 0x000562000c1e1d00 */
[----:B-1----:R-:W-:Y:S02]  /*0460*/  LEA.HI R5, R0, UR6, RZ, 0x18 ;  /* 0x0000000600057c11 */ /* 0x002fe4000f8fc0ff */
        /* <DEDUP_REMOVED lines=36> */
[----:B------:R-:W0:Y:S01]  /*06b0*/  LDC.U8 R4, c[0x0][0x2a0] ;  /* 0x0000a800ff047b82 */ /* 0x000e220000000000 */
[----:B------:R-:W-:Y:S01]  /*06c0*/  HFMA2.MMA R174, -RZ, RZ, 0, 5.9604644775390625e-08 ;  /* 0x00000001ffae7435 */ /* 0x000fe200000001ff */
[----:B------:R-:W-:-:S10]  /*06d0*/  IMAD.MOV.U32 R113, RZ, RZ, RZ ;  /* 0x000000ffff717224 */ /* 0x000fd400078e00ff */
.L_x_3414:
[----:B01234-:R-:W1:Y:S01]  /*06e0*/  LDC.64 R166, c[0x0][0x250] ;  /* 0x00009400ffa67b82 */ /* 0x01fe620000000a00 */
[----:B------:R-:W-:-:S07]  /*06f0*/  LOP3.LUT P4, RZ, R6, 0x4, RZ, 0xc0, !PT ;  /* 0x0000000406ff7812 */ /* 0x000fce000788c0ff */
[----:B------:R-:W2:Y:S01]  /*0700*/  LDC.64 R164, c[0x0][0x258] ;  /* 0x00009600ffa47b82 */ /* 0x000ea20000000a00 */
[----:B-1----:R-:W-:-:S05]  /*0710*/  IMAD.WIDE R166, R5, 0x4, R166 ;  /* 0x0000000405a67825 */ /* 0x002fca00078e02a6 */
[----:B-----5:R1:W5:Y:S01]  /*0720*/  LDG.E R175, desc[UR4][R166.64] ;  /* 0x00000004a6af7981 */ /* 0x020362000c1e1900 */
[----:B--2---:R-:W-:-:S05]  /*0730*/  IMAD.WIDE R164, R5, 0x4, R164 ;  /* 0x0000000405a47825 */ /* 0x004fca00078e02a4 */
        /* <DEDUP_REMOVED lines=12> */
[----:B------:R-:W-:Y:S01]  /*0800*/  ISETP.NE.U32.AND P5, PT, RZ, UR8, PT ;  /* 0x00000008ff007c0c */ /* 0x000fe2000bfa5070 */
[----:B------:R-:W1:Y:S01]  /*0810*/  LDC.64 R168, c[0x0][0x2b8] ;  /* 0x0000ae00ffa87b82 */ /* 0x000e620000000a00 */
[C---:B------:R-:W-:Y:S01]  /*0820*/  IMAD.SHL.U32 R177, R23.reuse, 0x4, RZ ;  /* 0x0000000417b17824 */ /* 0x040fe200078e00ff */
[----:B------:R-:W-:Y:S02]  /*0830*/  SHF.L.U64.HI R8, R23, 0x2, RZ ;  /* 0x0000000217087819 */ /* 0x000fe400000102ff */
[----:B------:R-:W-:-:S13]  /*0840*/  ISETP.NE.AND.EX P5, PT, RZ, UR9, PT, P5 ;  /* 0x00000009ff007c0c */ /* 0x000fda000bfa5350 */
[----:B------:R-:W-:-:S04]  /*0850*/  @P5 LEA R212, P4, R23, UR8, 0x4 ;  /* 0x0000000817d45c11 */ /* 0x000fc8000f8820ff */
[C---:B------:R-:W-:Y:S02]  /*0860*/  @P5 LEA.HI.X R213, R23.reuse, UR9, RZ, 0x4, P4 ;  /* 0x0000000917d55c11 */ /* 0x040fe4000a0f24ff */
[----:B------:R-:W-:Y:S01]  /*0870*/  ISETP.NE.U32.AND P4, PT, RZ, UR14, PT ;  /* 0x0000000eff007c0c */ /* 0x000fe2000bf85070 */
[----:B-1----:R-:W-:Y:S02]  /*0880*/  IMAD.WIDE.U32 R168, R23, 0x10, R168 ;  /* 0x0000001017a87825 */ /* 0x002fe400078e00a8 */
[----:B------:R-:W5:Y:S01]  /*0890*/  @P5 LDG.E.128 R48, desc[UR4][R212.64] ;  /* 0x00000004d4305981 */ /* 0x000f62000c1e1d00 */
        /* <DEDUP_REMOVED lines=9> */
[----:B0-----:R-:W-:-:S04]  /*0930*/  ISETP.NE.AND P4, PT, R4, RZ, PT ;  /* 0x000000ff0400720c */ /* 0x001fc80003f85270 */
[----:B-----5:R-:W-:Y:S02]  /*0940*/  FSEL R206, R175, RZ, !P4 ;  /* 0x000000ffafce7208 */ /* 0x020fe40006000000 */
[----:B------:R-:W-:-:S04]  /*0950*/  IADD3 R176, P4, R177, UR12, RZ ;  /* 0x0000000cb1b07c10 */ /* 0x000fc8000ff9e0ff */
[----:B------:R-:W-:Y:S02]  /*0960*/  IADD3.X R177, R8, UR13, RZ, P4, !PT ;  /* 0x0000000d08b17c10 */ /* 0x000fe4000a7fe4ff */
[----:B-1----:R-:W-:-:S03]  /*0970*/  IADD3 R178, R23, 0x100, RZ ;  /* 0x0000010017b27810 */ /* 0x002fc60007ffe0ff */
        /* <DEDUP_REMOVED lines=29> */
.L_x_3382:
[----:B------:R-:W-:Y:S05]  /*0b50*/  BSYNC B0 ;  /* 0x0000000000007941 */ /* 0x000fea0003800000 */
.L_x_3381:
[----:B------:R-:W-:Y:S01]  /*0b60*/  LOP3.LUT P4, RZ, R6, 0x2, RZ, 0xc0, !PT ;  /* 0x0000000206ff7812 */ /* 0x000fe2000788c0ff */
[----:B------:R-:W-:-:S12]  /*0b70*/  BSSY B0, `(.L_x_3383) ;  /* 0x0000037000007945 */ /* 0x000fd80003800000 */
[----:B------:R-:W-:Y:S05]  /*0b80*/  @!P4 BRA `(.L_x_3384) ;  /* 0x0000000000d4c947 */ /* 0x000fea0003800000 */
        /* <DEDUP_REMOVED lines=53> */
.L_x_3384:
[----:B------:R-:W-:Y:S05]  /*0ee0*/  BSYNC B0 ;  /* 0x0000000000007941 */ /* 0x000fea0003800000 */
.L_x_3383:
        /* <DEDUP_REMOVED lines=56> */
.L_x_3386:
[----:B------:R-:W-:Y:S05]  /*1270*/  BSYNC B0 ;  /* 0x0000000000007941 */ /* 0x000fea0003800000 */
.L_x_3385:
[----:B------:R-:W-:Y:S04]  /*1280*/  BSSY B0, `(.L_x_3387) ;  /* 0x0000037000007945 */ /* 0x000fe80003800000 */
        /* <DEDUP_REMOVED lines=10> */
[----:B------:R1:W5:Y:S01]  /*1330*/  @P5 LDG.E.128 R36, desc[UR4][R236.64] ;  /* 0x00000004ec245981 */ /* 0x000362000c1e1d00 */
[----:B------:R-:W-:-:S03]  /*1340*/  ISETP.NE.AND.EX P4, PT, RZ, UR15, PT, P4 ;  /* 0x0000000fff007c0c */ /* 0x000fc6000bf85340 */
[----:B------:R-:W2:Y:S10]  /*1350*/  LDG.E.128 R168, desc[UR4][R168.64] ;  /* 0x00000004a8a87981 */ /* 0x000eb4000c1e1d00 */
[----:B------:R-:W3:Y:S02]  /*1360*/  @P4 LDC.64 R164, c[0x0][0x248] ;  /* 0x00009200ffa44b82 */ /* 0x000ee40000000a00 */
[----:B---3--:R-:W-:-:S05]  /*1370*/  @P4 IADD3 R184, P6, R213, R164, RZ ;  /* 0x000000a4d5b84210 */ /* 0x008fca0007fde0ff */
[----:B------:R-:W-:Y:S01]  /*1380*/  @P4 IMAD.X R185, R14, 0x1, R165, P6 ;  /* 0x000000010eb94824 */ /* 0x000fe200030e06a5 */
[----:B------:R-:W-:-:S04]  /*1390*/  LEA R164, P6, R178, UR10, 0x4 ;  /* 0x0000000ab2a47c11 */ /* 0x000fc8000f8c20ff */
[----:B------:R-:W-:Y:S01]  /*13a0*/  LEA.HI.X R165, R178, UR11, RZ, 0x4, P6 ;  /* 0x0000000bb2a57c11 */ /* 0x000fe2000b0f24ff */
[----:B------:R3:W5:Y:S05]  /*13b0*/  @P4 LDG.E R13, desc[UR4][R184.64] ;  /* 0x00000004b80d4981 */ /* 0x00076a000c1e1900 */
[----:B------:R-:W4:Y:S01]  /*13c0*/  LDG.E.128 R164, desc[UR4][R164.64] ;  /* 0x00000004a4a47981 */ /* 0x000f22000c1e1d00 */
[----:B0-----:R-:W-:-:S04]  /*13d0*/  ISETP.NE.AND P4, PT, R4, RZ, PT ;  /* 0x000000ff0400720c */ /* 0x001fc80003f85270 */
[----:B-----5:R-:W-:Y:S02]  /*13e0*/  FSEL R200, R175, RZ, !P4 ;  /* 0x000000ffafc87208 */ /* 0x020fe40006000000 */
[----:B------:R-:W-:-:S04]  /*13f0*/  IADD3 R212, P4, R213, UR12, RZ ;  /* 0x0000000cd5d47c10 */ /* 0x000fc8000ff9e0ff */
[----:B------:R-:W-:-:S05]  /*1400*/  IADD3.X R213, R14, UR13, RZ, P4, !PT ;  /* 0x0000000d0ed57c10 */ /* 0x000fca000a7fe4ff */
[----:B------:R0:W5:Y:S01]  /*1410*/  LDG.E R14, desc[UR4][R212.64] ;  /* 0x00000004d40e7981 */ /* 0x000162000c1e1900 */
[----:B------:R-:W-:Y:S01]  /*1420*/  IADD3 R178, R178, 0x100, RZ ;  /* 0x00000100b2b27810 */ /* 0x000fe20007ffe0ff */
[----:B--2---:R-:W-:Y:S01]  /*1430*/  FMUL.FTZ R211, R133, R169 ;  /* 0x000000a985d37220 */ /* 0x004fe20000410000 */
[----:B-1----:R-:W-:Y:S01]  /*1440*/  FMUL.FTZ R236, R134, R170 ;  /* 0x000000aa86ec7220 */ /* 0x002fe20000410000 */
[----:B------:R-:W-:Y:S01]  /*1450*/  FADD.FTZ R68, R68, R168 ;  /* 0x000000a844447221 */ /* 0x000fe20000010000 */
[----:B------:R-:W-:Y:S01]  /*1460*/  FADD.FTZ R69, R69, R169 ;  /* 0x000000a945457221 */ /* 0x000fe20000010000 */
[----:B------:R-:W-:Y:S01]  /*1470*/  FADD.FTZ R70, R70, R170 ;  /* 0x000000aa46467221 */ /* 0x000fe20000010000 */
[----:B------:R-:W-:Y:S01]  /*1480*/  FADD.FTZ R71, R71, R171 ;  /* 0x000000ab47477221 */ /* 0x000fe20000010000 */
[C---:B----4-:R-:W-:Y:S01]  /*1490*/  FADD.FTZ R179, -R200.reuse, R164 ;  /* 0x000000a4c8b37221 */ /* 0x050fe20000010100 */
[C---:B------:R-:W-:Y:S01]  /*14a0*/  FADD.FTZ R209, -R200.reuse, R165 ;  /* 0x000000a5c8d17221 */ /* 0x040fe20000010100 */
[----:B------:R-:W-:-:S02]  /*14b0*/  FADD.FTZ R229, -R200, R166 ;  /* 0x000000a6c8e57221 */ /* 0x000fc40000010100 */
[----:B---3--:R-:W-:Y:S01]  /*14c0*/  FMUL.FTZ R185, R190, R179 ;  /* 0x000000b3beb97220 */ /* 0x008fe20000410000 */
        /* <DEDUP_REMOVED lines=17> */
[----:B0-----:R-:W-:-:S07]  /*15e0*/  FFMA.FTZ R176, R234, R229, R165 ;  /* 0x000000e5eab07223 */ /* 0x001fce00000100a5 */
.L_x_3388:
[----:B------:R-:W-:Y:S05]  /*15f0*/  BSYNC B0 ;  /* 0x0000000000007941 */ /* 0x000fea0003800000 */
.L_x_3387:
        /* <DEDUP_REMOVED lines=35> */
[C---:B----4-:R-:W-:Y:S01]  /*1830*/  FADD.FTZ R25, -R237.reuse, R164 ;  /* 0x000000a4ed197221 */ /* 0x050fe20000010100 */
[----:B------:R-:W-:-:S03]  /*1840*/  FADD.FTZ R179, -R237, R165 ;  /* 0x000000a5edb37221 */ /* 0x000fc60000010100 */
[C---:B------:R-:W-:Y:S01]  /*1850*/  FMUL.FTZ R25, R190.reuse, R25 ;  /* 0x00000019be197220 */ /* 0x040fe20000410000 */
[----:B------:R-:W-:Y:S01]  /*1860*/  FADD.FTZ R164, R177, R198 ;  /* 0x000000c6b1a47221 */ /* 0x000fe20000010000 */
[----:B------:R-:W-:Y:S01]  /*1870*/  FADD.FTZ R205, -R237, R166 ;  /* 0x000000a6edcd7221 */ /* 0x000fe20000010100 */
[----:B------:R-:W-:Y:S01]  /*1880*/  FMUL.FTZ R182, R190, R179 ;  /* 0x000000b3beb67220 */ /* 0x000fe20000410000 */
[----:B------:R-:W-:Y:S01]  /*1890*/  FFMA.FTZ R165, R25, R198, R176 ;  /* 0x000000c619a57223 */ /* 0x000fe200000100b0 */
[----:B------:R-:W-:Y:S01]  /*18a0*/  FADD.FTZ R237, -R237, R167 ;  /* 0x000000a7eded7221 */ /* 0x000fe20000010100 */
[----:B-1----:R-:W-:Y:S01]  /*18b0*/  FADD.FTZ R167, R164, R207 ;  /* 0x000000cfa4a77221 */ /* 0x002fe20000010000 */
[----:B------:R-:W-:Y:S01]  /*18c0*/  FMUL.FTZ R205, R190, R205 ;  /* 0x000000cdbecd7220 */ /* 0x000fe20000410000 */
        /* <DEDUP_REMOVED lines=10> */
.L_x_3390:
[----:B------:R-:W-:Y:S05]  /*1970*/  BSYNC B0 ;  /* 0x0000000000007941 */ /* 0x000fea0003800000 */
.L_x_3389:
        /* <DEDUP_REMOVED lines=55> */
.L_x_3392:
[----:B------:R-:W-:Y:S05]  /*1cf0*/  BSYNC B0 ;  /* 0x0000000000007941 */ /* 0x000fea0003800000 */
.L_x_3391:
        /* <DEDUP_REMOVED lines=55> */
.L_x_3394:
[----:B------:R-:W-:Y:S05]  /*2070*/  BSYNC B0 ;  /* 0x0000000000007941 */ /* 0x000fea0003800000 */
.L_x_3393:
[----:B------:R-:W-:Y:S01]  /*2080*/  LOP3.LUT P4, RZ, R6, 0x8, RZ, 0xc0, !PT ;  /* 0x0000000806ff7812 */ /* 0x000fe2000788c0ff */
[----:B------:R-:W-:-:S12]  /*2090*/  BSSY B0, `(.L_x_3395) ;  /* 0x0000036000007945 */ /* 0x000fd80003800000 */
[----:B------:R-:W-:Y:S05]  /*20a0*/  @!P4 BRA `(.L_x_3396) ;  /* 0x0000000000d0c947 */ /* 0x000fea0003800000 */
[----:B------:R-:W-:Y:S01]  /*20b0*/  ISETP.NE.U32.AND P5, PT, RZ, UR8, PT ;  /* 0x00000008ff007c0c */ /* 0x000fe2000bfa5070 */
[----:B------:R-:W1:Y:S01]  /*20c0*/  LDC.64 R168, c[0x0][0x2b8] ;  /* 0x0000ae00ffa87b82 */ /* 0x000e620000000a00 */
[----:B------:R-:W-:Y:S01]  /*20d0*/  IMAD.SHL.U32 R213, R178, 0x4, RZ ;  /* 0x00000004b2d57824 */ /* 0x000fe200078e00ff */
[----:B------:R-:W-:Y:S02]  /*20e0*/  SHF.R.U32.HI R22, RZ, 0x1e, R178 ;  /* 0x0000001eff167819 */ /* 0x000fe400000116b2 */
        /* <DEDUP_REMOVED lines=11> */
[----:B0-----:R-:W-:-:S04]  /*21a0*/  ISETP.NE.AND P6, PT, R4, RZ, PT ;  /* 0x000000ff0400720c */ /* 0x001fc80003fc5270 */
[----:B------:R2:W5:Y:S01]  /*21b0*/  @P4 LDG.E R21, desc[UR4][R192.64] ;  /* 0x00000004c0154981 */ /* 0x000562000c1e1900 */
[C---:B------:R-:W-:Y:S02]  /*21c0*/  LEA R164, P4, R178.reuse, UR10, 0x4 ;  /* 0x0000000ab2a47c11 */ /* 0x040fe4000f8820ff */
[----:B-----5:R-:W-:Y:S02]  /*21d0*/  FSEL R179, R175, RZ, !P6 ;  /* 0x000000ffafb37208 */ /* 0x020fe40007000000 */
[----:B------:R-:W-:-:S06]  /*21e0*/  LEA.HI.X R165, R178, UR11, RZ, 0x4, P4 ;  /* 0x0000000bb2a57c11 */ /* 0x000fcc000a0f24ff */
[----:B------:R-:W3:Y:S01]  /*21f0*/  LDG.E.128 R164, desc[UR4][R164.64] ;  /* 0x00000004a4a47981 */ /* 0x000ee2000c1e1d00 */
[----:B------:R-:W-:-:S04]  /*2200*/  IADD3 R212, P4, R213, UR12, RZ ;  /* 0x0000000cd5d47c10 */ /* 0x000fc8000ff9e0ff */
[----:B------:R-:W-:-:S05]  /*2210*/  IADD3.X R213, R22, UR13, RZ, P4, !PT ;  /* 0x0000000d16d57c10 */ /* 0x000fca000a7fe4ff */
        /* <DEDUP_REMOVED lines=9> */
[C---:B---3--:R-:W-:Y:S01]  /*22b0*/  FADD.FTZ R183, -R179.reuse, R164 ;  /* 0x000000a4b3b77221 */ /* 0x048fe20000010100 */
[----:B------:R-:W-:-:S03]  /*22c0*/  FADD.FTZ R175, -R179, R165 ;  /* 0x000000a5b3af7221 */ /* 0x000fc60000010100 */
[C---:B------:R-:W-:Y:S01]  /*22d0*/  FMUL.FTZ R183, R190.reuse, R183 ;  /* 0x000000b7beb77220 */ /* 0x040fe20000410000 */
[----:B------:R-:W-:Y:S01]  /*22e0*/  FADD.FTZ R164, R177, R192 ;  /* 0x000000c0b1a47221 */ /* 0x000fe20000010000 */
[----:B------:R-:W-:Y:S01]  /*22f0*/  FADD.FTZ R193, -R179, R166 ;  /* 0x000000a6b3c17221 */ /* 0x000fe20000010100 */
[----:B------:R-:W-:Y:S01]  /*2300*/  FMUL.FTZ R24, R190, R175 ;  /* 0x000000afbe187220 */ /* 0x000fe20000410000 */
[----:B------:R-:W-:Y:S01]  /*2310*/  FFMA.FTZ R165, R183, R192, R176 ;  /* 0x000000c0b7a57223 */ /* 0x000fe200000100b0 */
[----:B------:R-:W-:Y:S01]  /*2320*/  FADD.FTZ R179, -R179, R167 ;  /* 0x000000a7b3b37221 */ /* 0x000fe20000010100 */
[----:B------:R-:W-:Y:S01]  /*2330*/  FADD.FTZ R167, R164, R195 ;  /* 0x000000c3a4a77221 */ /* 0x000fe20000010000 */
        /* <DEDUP_REMOVED lines=10> */
[----:B-1----:R-:W-:-:S07]  /*23e0*/  FFMA.FTZ R176, R214, R210, R165 ;  /* 0x000000d2d6b07223 */ /* 0x002fce00000100a5 */
.L_x_3396:
[----:B------:R-:W-:Y:S05]  /*23f0*/  BSYNC B0 ;  /* 0x0000000000007941 */ /* 0x000fea0003800000 */
.L_x_3395:
        /* <DEDUP_REMOVED lines=23> */
.L_x_3425:
[----:B------:R-:W4:Y:S01]  /*2570*/  S2R R165, SR_CgaCtaId ;  /* 0x0000000000a57919 */ /* 0x000f220000008800 */
[----:B------:R-:W-:Y:S01]  /*2580*/  MOV R164, 0x400 ;  /* 0x0000040000a47802 */ /* 0x000fe20000000f00 */
[----:B--2---:R-:W-:Y:S01]  /*2590*/  FADD.FTZ R212, R171, R212 ;  /* 0x000000d4abd47221 */ /* 0x004fe20000010000 */
[----:B------:R-:W-:Y:S01]  /*25a0*/  @!P5 LOP3.LUT R173, R173, 0x7, RZ, 0xc0, !PT ;  /* 0x00000007adadd812 */ /* 0x000fe200078ec0ff */
[----:B---3--:R-:W-:Y:S01]  /*25b0*/  FADD.FTZ R213, R170, R213 ;  /* 0x000000d5aad57221 */ /* 0x008fe20000010000 */
[----:B------:R-:W-:Y:S05]  /*25c0*/  WARPSYNC.ALL ;  /* 0x0000000000007948 */ /* 0x000fea0003800000 */
[----:B------:R-:W-:Y:S01]  /*25d0*/  @!P5 IMAD.IADD R173, R172, 0x1, R173 ;  /* 0x00000001acadd824 */ /* 0x000fe200078e02ad */
[----:B------:R-:W-:Y:S01]  /*25e0*/  LOP3.LUT P6, RZ, R6, 0x4, RZ, 0xc0, !PT ;  /* 0x0000000406ff7812 */ /* 0x000fe200078cc0ff */
[----:B------:R-:W-:Y:S01]  /*25f0*/  BSSY B0, `(.L_x_3398) ;  /* 0x000005d000007945 */ /* 0x000fe20003800000 */
[----:B----4-:R-:W-:-:S04]  /*2600*/  LEA R164, R165, R164, 0x18 ;  /* 0x000000a4a5a47211 */ /* 0x010fc800078ec0ff */
[----:B------:R-:W-:Y:S01]  /*2610*/  LEA R239, R172, R164, 0x3 ;  /* 0x000000a4acef7211 */ /* 0x000fe200078e18ff */
[----:B------:R-:W-:-:S05]  /*2620*/  @!P5 IMAD R237, R173, 0x8, R164 ;  /* 0x00000008adedd824 */ /* 0x000fca00078e02a4 */
        /* <DEDUP_REMOVED lines=89> */
.L_x_3399:
[----:B------:R-:W-:Y:S05]  /*2bc0*/  BSYNC B0 ;  /* 0x0000000000007941 */ /* 0x000fea0003800000 */
.L_x_3398:
[----:B------:R-:W-:Y:S01]  /*2bd0*/  LOP3.LUT P5, RZ, R6, 0x2, RZ, 0xc0, !PT ;  /* 0x0000000206ff7812 */ /* 0x000fe200078ac0ff */
        /* <DEDUP_REMOVED lines=66> */
.L_x_3401:
[----:B------:R-:W-:Y:S05]  /*3000*/  BSYNC B0 ;  /* 0x0000000000007941 */ /* 0x000fea0003800000 */
.L_x_3400:
[----:B------:R-:W-:Y:S01]  /*3010*/  LOP3.LUT P5, RZ, R6, 0x1, RZ, 0xc0, !PT ;  /* 0x0000000106ff7812 */ /* 0x000fe200078ac0ff */
        /* <DEDUP_REMOVED lines=66> */
.L_x_3403:
[----:B------:R-:W-:Y:S05]  /*3440*/  BSYNC B0 ;  /* 0x0000000000007941 */ /* 0x000fea0003800000 */
.L_x_3402:
        /* <DEDUP_REMOVED lines=66> */
.L_x_3405:
[----:B------:R-:W-:Y:S05]  /*3870*/  BSYNC B0 ;  /* 0x0000000000007941 */ /* 0x000fea0003800000 */
.L_x_3404:
        /* <DEDUP_REMOVED lines=66> */
.L_x_3407:
[----:B------:R-:W-:Y:S05]  /*3ca0*/  BSYNC B0 ;  /* 0x0000000000007941 */ /* 0x000fea0003800000 */
.L_x_3406:
[----:B------:R-:W-:Y:S04]  /*3cb0*/  BSSY B0, `(.L_x_3408) ;  /* 0x0000042000007945 */ /* 0x000fe80003800000 */
        /* <DEDUP_REMOVED lines=65> */
.L_x_3409:
[----:B------:R-:W-:Y:S05]  /*40d0*/  BSYNC B0 ;  /* 0x0000000000007941 */ /* 0x000fea0003800000 */
.L_x_3408:
        /* <DEDUP_REMOVED lines=66> */
.L_x_3411:
[----:B------:R-:W-:Y:S05]  /*4500*/  BSYNC B0 ;  /* 0x0000000000007941 */ /* 0x000fea0003800000 */
.L_x_3410:
[----:B------:R-:W-:Y:S01]  /*4510*/  LOP3.LUT P5, RZ, R6, 0x8, RZ, 0xc0, !PT ;  /* 0x0000000806ff7812 */ /* 0x000fe200078ac0ff */
        /* <DEDUP_REMOVED lines=65> */
.L_x_3413:
[----:B------:R-:W-:Y:S05]  /*4930*/  BSYNC B0 ;  /* 0x0000000000007941 */ /* 0x000fea0003800000 */
.L_x_3412:
[----:B------:R-:W-:Y:S02]  /*4940*/  IADD3 R5, R5, UR20, RZ ;  /* 0x0000001405057c10 */ /* 0x000fe4000fffe0ff */
[----:B------:R-:W-:Y:S02]  /*4950*/  SEL R174, RZ, 0x1, P4 ;  /* 0x00000001ffae7807 */ /* 0x000fe40002000000 */
[----:B------:R-:W-:-:S13]  /*4960*/  ISETP.GE.AND P4, PT, R5, UR21, PT ;  /* 0x0000001505007c0c */ /* 0x000fda000bf86270 */
[----:B------:R-:W-:Y:S05]  /*4970*/  @!P4 BRA `(.L_x_3414) ;  /* 0xffffffbc0058c947 */ /* 0x000fea000383ffff */
.L_x_3380:
[----:B------:R-:W1:Y:S01]  /*4980*/  S2R R0, SR_TID.X ;  /* 0x0000000000007919 */ /* 0x000e620000002100 */
[----:B------:R-:W1:Y:S01]  /*4990*/  S2UR UR6, SR_CTAID.X ;  /* 0x00000000000679c3 */ /* 0x000e620000002500 */
[C---:B------:R-:W-:Y:S02]  /*49a0*/  LOP3.LUT P6, RZ, R6.reuse, 0x4, RZ, 0xc0, !PT ;  /* 0x0000000406ff7812 */ /* 0x040fe400078cc0ff */
[C---:B------:R-:W-:Y:S02]  /*49b0*/  LOP3.LUT P4, RZ, R6.reuse, 0x2, RZ, 0xc0, !PT ;  /* 0x0000000206ff7812 */ /* 0x040fe4000788c0ff */
[----:B------:R-:W-:-:S03]  /*49c0*/  LOP3.LUT P5, RZ, R6, 0x1, RZ, 0xc0, !PT ;  /* 0x0000000106ff7812 */ /* 0x000fc600078ac0ff */
        /* <DEDUP_REMOVED lines=12> */
[----:B------:R3:W-:Y:S03]  /*4a90*/  @P6 STG.E.128 desc[UR4][R2.64], R80 ;  /* 0x0000005002006986 */ /* 0x0007e6000c101d04 */
[----:B------:R-:W-:Y:S01]  /*4aa0*/  @P6 VIADD R7, R7, 0x100 ;  /* 0x0000010007076836 */ /* 0x000fe20000000000 */
[----:B------:R2:W-:Y:S01]  /*4ab0*/  @P6 STG.E.128 desc[UR4][R4.64], R112 ;  /* 0x0000007004006986 */ /* 0x0005e2000c101d04 */
[----:B------:R-:W3:Y:S02]  /*4ac0*/  @P4 LDC.64 R8, c[0x0][0x2d0] ;  /* 0x0000b400ff084b82 */ /* 0x000ee40000000a00 */
[----:B-1----:R-:W-:-:S06]  /*4ad0*/  @P4 IMAD.WIDE.U32 R10, R7, 0x10, R10 ;  /* 0x00000010070a4825 */ /* 0x002fcc00078e000a */
[----:B------:R-:W1:Y:S08]  /*4ae0*/  @P0 LDC.64 R18, c[0x0][0x2d8] ;  /* 0x0000b600ff120b82 */ /* 0x000e700000000a00 */
[----:B------:R-:W1:Y:S08]  /*4af0*/  @P1 LDC.64 R20, c[0x0][0x2d0] ;  /* 0x0000b400ff141b82 */ /* 0x000e700000000a00 */
[----:B------:R-:W1:Y:S01]  /*4b00*/  @P1 LDC.64 R22, c[0x0][0x2d8] ;  /* 0x0000b600ff161b82 */ /* 0x000e620000000a00 */
[C---:B---3--:R-:W-:Y:S01]  /*4b10*/  @P4 IMAD.WIDE.U32 R8, R7.reuse, 0x10, R8 ;  /* 0x0000001007084825 */ /* 0x048fe200078e0008 */
[----:B------:R-:W-:-:S04]  /*4b20*/  @P4 IADD3 R7, R7, 0x100, RZ ;  /* 0x0000010007074810 */ /* 0x000fc80007ffe0ff */
[----:B------:R3:W-:Y:S01]  /*4b30*/  @P4 STG.E.128 desc[UR4][R8.64], R76 ;  /* 0x0000004c08004986 */ /* 0x0007e2000c101d04 */
[C---:B----4-:R-:W-:Y:S01]  /*4b40*/  @P5 IMAD.WIDE.U32 R12, R7.reuse, 0x10, R12 ;  /* 0x00000010070c5825 */ /* 0x050fe200078e000c */
[----:B------:R-:W4:Y:S02]  /*4b50*/  @P2 LDC.64 R2, c[0x0][0x2d0] ;  /* 0x0000b400ff022b82 */ /* 0x000f240000000a00 */
[----:B------:R3:W-:Y:S01]  /*4b60*/  @P4 STG.E.128 desc[UR4][R10.64], R108 ;  /* 0x0000006c0a004986 */ /* 0x0007e2000c101d04 */
[C---:B0-----:R-:W-:Y:S01]  /*4b70*/  @P5 IMAD.WIDE.U32 R14, R7.reuse, 0x10, R14 ;  /* 0x00000010070e5825 */ /* 0x041fe200078e000e */
[----:B------:R-:W-:Y:S02]  /*4b80*/  LOP3.LUT P4, RZ, R6, 0x8, RZ, 0xc0, !PT ;  /* 0x0000000806ff7812 */ /* 0x000fe4000788c0ff */
[----:B------:R3:W-:Y:S01]  /*4b90*/  @P5 STG.E.128 desc[UR4][R12.64], R72 ;  /* 0x000000480c005986 */ /* 0x0007e2000c101d04 */
[----:B------:R-:W-:Y:S01]  /*4ba0*/  @P5 VIADD R7, R7, 0x100 ;  /* 0x0000010007075836 */ /* 0x000fe20000000000 */
[----:B--2---:R-:W0:Y:S02]  /*4bb0*/  @P2 LDC.64 R4, c[0x0][0x2d8] ;  /* 0x0000b600ff042b82 */ /* 0x004e240000000a00 */
[----:B------:R3:W-:Y:S01]  /*4bc0*/  @P5 STG.E.128 desc[UR4][R14.64], R104 ;  /* 0x000000680e005986 */ /* 0x0007e2000c101d04 */
[----:B------:R-:W-:-:S04]  /*4bd0*/  @P0 IMAD.WIDE.U32 R16, R7, 0x10, R16 ;  /* 0x0000001007100825 */ /* 0x000fc800078e0010 */
[C---:B-1----:R-:W-:Y:S01]  /*4be0*/  @P0 IMAD.WIDE.U32 R18, R7.reuse, 0x10, R18 ;  /* 0x0000001007120825 */ /* 0x042fe200078e0012 */
[----:B------:R-:W1:Y:S01]  /*4bf0*/  @P3 LDC.64 R24, c[0x0][0x2d0] ;  /* 0x0000b400ff183b82 */ /* 0x000e620000000a00 */
[----:B------:R-:W-:Y:S01]  /*4c00*/  @P0 IADD3 R7, R7, 0x100, RZ ;  /* 0x0000010007070810 */ /* 0x000fe20007ffe0ff */
[----:B------:R3:W-:Y:S04]  /*4c10*/  @P0 STG.E.128 desc[UR4][R16.64], R68 ;  /* 0x0000004410000986 */ /* 0x0007e8000c101d04 */
[C---:B------:R-:W-:Y:S01]  /*4c20*/  @P1 IMAD.WIDE.U32 R20, R7.reuse, 0x10, R20 ;  /* 0x0000001007141825 */ /* 0x040fe200078e0014 */
[----:B------:R3:W-:Y:S01]  /*4c30*/  @P0 STG.E.128 desc[UR4][R18.64], R100 ;  /* 0x0000006412000986 */ /* 0x0007e2000c101d04 */
[----:B------:R-:W2:Y:S02]  /*4c40*/  @P3 LDC.64 R26, c[0x0][0x2d8] ;  /* 0x0000b600ff1a3b82 */ /* 0x000ea40000000a00 */
[C---:B------:R-:W-:Y:S01]  /*4c50*/  @P1 IMAD.WIDE.U32 R22, R7.reuse, 0x10, R22 ;  /* 0x0000001007161825 */ /* 0x040fe200078e0016 */
[----:B------:R3:W-:Y:S03]  /*4c60*/  @P1 STG.E.128 desc[UR4][R20.64], R64 ;  /* 0x0000004014001986 */ /* 0x0007e6000c101d04 */
[----:B------:R-:W-:Y:S01]  /*4c70*/  @P1 VIADD R7, R7, 0x100 ;  /* 0x0000010007071836 */ /* 0x000fe20000000000 */
[----:B------:R3:W-:Y:S03]  /*4c80*/  @P1 STG.E.128 desc[UR4][R22.64], R96 ;  /* 0x0000006016001986 */ /* 0x0007e6000c101d04 */
[----:B----4-:R-:W-:-:S04]  /*4c90*/  @P2 IMAD.WIDE.U32 R2, R7, 0x10, R2 ;  /* 0x0000001007022825 */ /* 0x010fc800078e0002 */
[C---:B0-----:R-:W-:Y:S01]  /*4ca0*/  @P2 IMAD.WIDE.U32 R4, R7.reuse, 0x10, R4 ;  /* 0x0000001007042825 */ /* 0x041fe200078e0004 */
[----:B------:R-:W-:Y:S01]  /*4cb0*/  @P2 IADD3 R7, R7, 0x100, RZ ;  /* 0x0000010007072810 */ /* 0x000fe20007ffe0ff */
[----:B------:R3:W-:Y:S04]  /*4cc0*/  @P2 STG.E.128 desc[UR4][R2.64], R60 ;  /* 0x0000003c02002986 */ /* 0x0007e8000c101d04 */
[C---:B-1----:R-:W-:Y:S01]  /*4cd0*/  @P3 IMAD.WIDE.U32 R24, R7.reuse, 0x10, R24 ;  /* 0x0000001007183825 */ /* 0x042fe200078e0018 */
[----:B------:R3:W-:Y:S03]  /*4ce0*/  @P2 STG.E.128 desc[UR4][R4.64], R92 ;  /* 0x0000005c04002986 */ /* 0x0007e6000c101d04 */
[----:B--2---:R-:W-:Y:S01]  /*4cf0*/  @P3 IMAD.WIDE.U32 R26, R7, 0x10, R26 ;  /* 0x00000010071a3825 */ /* 0x004fe200078e001a */
[----:B------:R3:W-:Y:S04]  /*4d00*/  @P3 STG.E.128 desc[UR4][R24.64], R56 ;  /* 0x0000003818003986 */ /* 0x0007e8000c101d04 */
[----:B------:R3:W-:Y:S01]  /*4d10*/  @P3 STG.E.128 desc[UR4][R26.64], R88 ;  /* 0x000000581a003986 */ /* 0x0007e2000c101d04 */
[----:B------:R-:W-:Y:S05]  /*4d20*/  @!P4 EXIT ;  /* 0x000000000000c94d */ /* 0x000fea0003800000 */
[----:B---3--:R-:W0:Y:S01]  /*4d30*/  LDC.64 R2, c[0x0][0x2d0] ;  /* 0x0000b400ff027b82 */ /* 0x008e220000000a00 */
[----:B------:R-:W-:-:S07]  /*4d40*/  @P3 VIADD R7, R7, 0x100 ;  /* 0x0000010007073836 */ /* 0x000fce0000000000 */
[----:B------:R-:W1:Y:S01]  /*4d50*/  LDC.64 R4, c[0x0][0x2d8] ;  /* 0x0000b600ff047b82 */ /* 0x000e620000000a00 */
[----:B0-----:R-:W-:-:S05]  /*4d60*/  IMAD.WIDE.U32 R2, R7, 0x10, R2 ;  /* 0x0000001007027825 */ /* 0x001fca00078e0002 */
[----:B------:R-:W-:Y:S01]  /*4d70*/  STG.E.128 desc[UR4][R2.64], R52 ;  /* 0x0000003402007986 */ /* 0x000fe2000c101d04 */
[----:B-1----:R-:W-:-:S05]  /*4d80*/  IMAD.WIDE.U32 R4, R7, 0x10, R4 ;  /* 0x0000001007047825 */ /* 0x002fca00078e0004 */
[----:B------:R-:W-:Y:S01]  /*4d90*/  STG.E.128 desc[UR4][R4.64], R84 ;  /* 0x0000005404007986 */ /* 0x000fe2000c101d04 */
[----:B------:R-:W-:Y:S05]  /*4da0*/  EXIT ;  /* 0x000000000000794d */ /* 0x000fea0003800000 */
.L_x_3397:
[----:B-----5:R-:W-:Y:S01]  /*4db0*/  HFMA2.MMA R175, -RZ, RZ, 0, 9.5367431640625e-07 ;  /* 0x00000010ffaf7435 */ /* 0x020fe200000001ff */
[----:B------:R-:W-:Y:S01]  /*4dc0*/  IMAD.MOV.U32 R178, RZ, RZ, 0x1f ;  /* 0x0000001fffb27424 */ /* 0x000fe200078e00ff */
[----:B------:R-:W-:-:S09]  /*4dd0*/  MOV R174, 0xffffffff ;  /* 0xffffffff00ae7802 */ /* 0x000fd20000000f00 */
[----:B0-----:R-:W-:Y:S05]  /*4de0*/  WARPSYNC.COLLECTIVE R174, `(.L_x_3415) ;  /* 0x00000000ae087348 */ /* 0x001fea0003c00000 */
[----:B------:R1:W2:Y:S02]  /*4df0*/  SHFL.DOWN P6, R213, R177, R175, R178 ;  /* 0x080000afb1d57389 */ /* 0x0002a400000c00b2 */
[----:B012---:R-:W-:Y:S01]  /*4e00*/  ENDCOLLECTIVE ;  /* 0x000000000000791b */ /* 0x007fe20003800000 */
.L_x_3415:
[----:B------:R-:W-:-:S04]  /*4e10*/  IMAD.MOV.U32 R164, RZ, RZ, R213 ;  /* 0x000000ffffa47224 */ /* 0x000fc800078e00d5 */
[----:B------:R-:W-:Y:S01]  /*4e20*/  FADD.FTZ R164, R164, R177 ;  /* 0x000000b1a4a47221 */ /* 0x000fe20000010000 */
[----:B------:R-:W-:-:S07]  /*4e30*/  MOV R177, R176 ;  /* 0x000000b000b17202 */ /* 0x000fce0000000f00 */
[----:B------:R-:W-:Y:S05]  /*4e40*/  WARPSYNC.COLLECTIVE R174, `(.L_x_3416) ;  /* 0x00000000ae087348 */ /* 0x000fea0003c00000 */
[----:B------:R0:W1:Y:S02]  /*4e50*/  SHFL.DOWN P6, R213, R177, R175, R178 ;  /* 0x080000afb1d57389 */ /* 0x00006400000c00b2 */
[----:B01----:R-:W-:Y:S01]  /*4e60*/  ENDCOLLECTIVE ;  /* 0x000000000000791b */ /* 0x003fe20003800000 */
.L_x_3416:
[----:B------:R-:W-:Y:S01]  /*4e70*/  MOV R177, R164 ;  /* 0x000000a400b17202 */ /* 0x000fe20000000f00 */
[----:B------:R-:W-:Y:S02]  /*4e80*/  IMAD.MOV.U32 R175, RZ, RZ, 0x8 ;  /* 0x00000008ffaf7424 */ /* 0x000fe400078e00ff */
[----:B------:R-:W-:-:S07]  /*4e90*/  IMAD.MOV.U32 R165, RZ, RZ, R213 ;  /* 0x000000ffffa57224 */ /* 0x000fce00078e00d5 */
[----:B------:R-:W-:Y:S05]  /*4ea0*/  WARPSYNC.COLLECTIVE R174, `(.L_x_3417) ;  /* 0x00000000ae087348 */ /* 0x000fea0003c00000 */
[----:B------:R0:W1:Y:S02]  /*4eb0*/  SHFL.DOWN P6, R213, R177, R175, R178 ;  /* 0x080000afb1d57389 */ /* 0x00006400000c00b2 */
[----:B01----:R-:W-:Y:S01]  /*4ec0*/  ENDCOLLECTIVE ;  /* 0x000000000000791b */ /* 0x003fe20003800000 */
.L_x_3417:
[----:B------:R-:W-:-:S04]  /*4ed0*/  FADD.FTZ R165, R165, R176 ;  /* 0x000000b0a5a57221 */ /* 0x000fc80000010000 */
[----:B------:R-:W-:Y:S01]  /*4ee0*/  IMAD.MOV.U32 R177, RZ, RZ, R165 ;  /* 0x000000ffffb17224 */ /* 0x000fe200078e00a5 */
[----:B------:R-:W-:-:S07]  /*4ef0*/  MOV R167, R213 ;  /* 0x000000d500a77202 */ /* 0x000fce0000000f00 */
[----:B------:R-:W-:Y:S05]  /*4f00*/  WARPSYNC.COLLECTIVE R174, `(.L_x_3418) ;  /* 0x00000000ae087348 */ /* 0x000fea0003c00000 */
[----:B------:R0:W1:Y:S02]  /*4f10*/  SHFL.DOWN P6, R213, R177, R175, R178 ;  /* 0x080000afb1d57389 */ /* 0x00006400000c00b2 */
[----:B01----:R-:W-:Y:S01]  /*4f20*/  ENDCOLLECTIVE ;  /* 0x000000000000791b */ /* 0x003fe20003800000 */
.L_x_3418:
[----:B------:R-:W-:Y:S01]  /*4f30*/  FADD.FTZ R167, R164, R167 ;  /* 0x000000a7a4a77221 */ /* 0x000fe20000010000 */
[----:B------:R-:W-:-:S03]  /*4f40*/  HFMA2.MMA R175, -RZ, RZ, 0, 2.384185791015625e-07 ;  /* 0x00000004ffaf7435 */ /* 0x000fc600000001ff */
[----:B------:R-:W-:Y:S01]  /*4f50*/  IMAD.MOV.U32 R177, RZ, RZ, R167 ;  /* 0x000000ffffb17224 */ /* 0x000fe200078e00a7 */
[----:B------:R-:W-:-:S07]  /*4f60*/  MOV R166, R213 ;  /* 0x000000d500a67202 */ /* 0x000fce0000000f00 */
[----:B------:R-:W-:Y:S05]  /*4f70*/  WARPSYNC.COLLECTIVE R174, `(.L_x_3419) ;  /* 0x00000000ae087348 */ /* 0x000fea0003c00000 */
[----:B------:R0:W1:Y:S02]  /*4f80*/  SHFL.DOWN P6, R213, R177, R175, R178 ;  /* 0x080000afb1d57389 */ /* 0x00006400000c00b2 */
[----:B01----:R-:W-:Y:S01]  /*4f90*/  ENDCOLLECTIVE ;  /* 0x000000000000791b */ /* 0x003fe20003800000 */
.L_x_3419:
[----:B------:R-:W-:-:S05]  /*4fa0*/  FADD.FTZ R166, R165, R166 ;  /* 0x000000a6a5a67221 */ /* 0x000fca0000010000 */
[----:B------:R-:W-:Y:S01]  /*4fb0*/  MOV R177, R166 ;  /* 0x000000a600b17202 */ /* 0x000fe20000000f00 */
[----:B------:R-:W-:-:S07]  /*4fc0*/  IMAD.MOV.U32 R168, RZ, RZ, R213 ;  /* 0x000000ffffa87224 */ /* 0x000fce00078e00d5 */
[----:B------:R-:W-:Y:S05]  /*4fd0*/  WARPSYNC.COLLECTIVE R174, `(.L_x_3420) ;  /* 0x00000000ae087348 */ /* 0x000fea0003c00000 */
[----:B------:R0:W1:Y:S02]  /*4fe0*/  SHFL.DOWN P6, R213, R177, R175, R178 ;  /* 0x080000afb1d57389 */ /* 0x00006400000c00b2 */
[----:B01----:R-:W-:Y:S01]  /*4ff0*/  ENDCOLLECTIVE ;  /* 0x000000000000791b */ /* 0x003fe20003800000 */
.L_x_3420:
[----:B------:R-:W-:-:S05]  /*5000*/  FADD.FTZ R168, R167, R168 ;  /* 0x000000a8a7a87221 */ /* 0x000fca0000010000 */
[----:B------:R-:W-:Y:S01]  /*5010*/  MOV R177, R168 ;  /* 0x000000a800b17202 */ /* 0x000fe20000000f00 */
[----:B------:R-:W-:Y:S02]  /*5020*/  IMAD.MOV.U32 R175, RZ, RZ, 0x2 ;  /* 0x00000002ffaf7424 */ /* 0x000fe400078e00ff */
[----:B------:R-:W-:-:S07]  /*5030*/  IMAD.MOV.U32 R169, RZ, RZ, R213 ;  /* 0x000000ffffa97224 */ /* 0x000fce00078e00d5 */
[----:B------:R-:W-:Y:S05]  /*5040*/  WARPSYNC.COLLECTIVE R174, `(.L_x_3421) ;  /* 0x00000000ae087348 */ /* 0x000fea0003c00000 */
[----:B------:R0:W1:Y:S02]  /*5050*/  SHFL.DOWN P6, R213, R177, R175, R178 ;  /* 0x080000afb1d57389 */ /* 0x00006400000c00b2 */
[----:B01----:R-:W-:Y:S01]  /*5060*/  ENDCOLLECTIVE ;  /* 0x000000000000791b */ /* 0x003fe20003800000 */
.L_x_3421:
[----:B------:R-:W-:-:S04]  /*5070*/  FADD.FTZ R169, R166, R169 ;  /* 0x000000a9a6a97221 */ /* 0x000fc80000010000 */
[----:B------:R-:W-:Y:S01]  /*5080*/  IMAD.MOV.U32 R177, RZ, RZ, R169 ;  /* 0x000000ffffb17224 */ /* 0x000fe200078e00a9 */
[----:B------:R-:W-:-:S07]  /*5090*/  MOV R171, R213 ;  /* 0x000000d500ab7202 */ /* 0x000fce0000000f00 */
[----:B------:R-:W-:Y:S05]  /*50a0*/  WARPSYNC.COLLECTIVE R174, `(.L_x_3422) ;  /* 0x00000000ae087348 */ /* 0x000fea0003c00000 */
[----:B------:R0:W1:Y:S02]  /*50b0*/  SHFL.DOWN P6, R213, R177, R175, R178 ;  /* 0x080000afb1d57389 */ /* 0x00006400000c00b2 */
[----:B01----:R-:W-:Y:S01]  /*50c0*/  ENDCOLLECTIVE ;  /* 0x000000000000791b */ /* 0x003fe20003800000 */
.L_x_3422:
[----:B------:R-:W-:Y:S01]  /*50d0*/  FADD.FTZ R171, R168, R171 ;  /* 0x000000aba8ab7221 */ /* 0x000fe20000010000 */
[----:B------:R-:W-:-:S03]  /*50e0*/  HFMA2.MMA R175, -RZ, RZ, 0, 5.9604644775390625e-08 ;  /* 0x00000001ffaf7435 */ /* 0x000fc600000001ff */
[----:B------:R-:W-:Y:S01]  /*50f0*/  IMAD.MOV.U32 R177, RZ, RZ, R171 ;  /* 0x000000ffffb17224 */ /* 0x000fe200078e00ab */
[----:B------:R-:W-:-:S07]  /*5100*/  MOV R170, R213 ;  /* 0x000000d500aa7202 */ /* 0x000fce0000000f00 */
[----:B------:R-:W-:Y:S05]  /*5110*/  WARPSYNC.COLLECTIVE R174, `(.L_x_3423) ;  /* 0x00000000ae087348 */ /* 0x000fea0003c00000 */
[----:B------:R0:W1:Y:S02]  /*5120*/  SHFL.DOWN P6, R213, R177, R175, R178 ;  /* 0x080000afb1d57389 */ /* 0x00006400000c00b2 */
[----:B01----:R-:W-:Y:S01]  /*5130*/  ENDCOLLECTIVE ;  /* 0x000000000000791b */ /* 0x003fe20003800000 */
.L_x_3423:
[----:B------:R-:W-:-:S05]  /*5140*/  FADD.FTZ R170, R169, R170 ;  /* 0x000000aaa9aa7221 */ /* 0x000fca0000010000 */
[----:B------:R-:W-:Y:S01]  /*5150*/  MOV R177, R170 ;  /* 0x000000aa00b17202 */ /* 0x000fe20000000f00 */
[----:B------:R-:W-:-:S07]  /*5160*/  IMAD.MOV.U32 R212, RZ, RZ, R213 ;  /* 0x000000ffffd47224 */ /* 0x000fce00078e00d5 */
[----:B------:R-:W-:Y:S05]  /*5170*/  WARPSYNC.COLLECTIVE R174, `(.L_x_3424) ;  /* 0x00000000ae087348 */ /* 0x000fea0003c00000 */
[----:B------:R0:W1:Y:S02]  /*5180*/  SHFL.DOWN P6, R213, R177, R175, R178 ;  /* 0x080000afb1d57389 */ /* 0x00006400000c00b2 */
[----:B01----:R-:W-:Y:S01]  /*5190*/  ENDCOLLECTIVE ;  /* 0x000000000000791b */ /* 0x003fe20003800000 */
.L_x_3424:
[----:B------:R-:W-:Y:S05]  /*51a0*/  BRA `(.L_x_3425) ;  /* 0xffffffd000f07947 */ /* 0x000fea000383ffff */
.L_x_3426:
        /* <DEDUP_REMOVED lines=13> */
.L_x_3622:


//--------------------- .text._ZN10layer_norm22ln_bwd_finalize_kernelINS_22Kernel_traits_finalizeILj8192EfffffjLb0ELj1024ELj4ENS_18Kernel_traits_baseILj8192EfffffjLj1024EEEEELb0ELb1EEEvNS_9BwdParamsE --------------------------
	.section	.text._ZN10layer_norm22ln_bwd_finalize_kernelINS_22Kernel_traits_finalizeILj8192EfffffjLb0ELj1024ELj4ENS_18Kernel_traits_baseILj8192EfffffjLj1024EEEEELb0ELb1EEEvNS_9BwdParamsE,"ax",@progbits
	.align	128
        .global         _ZN10layer_norm22ln_bwd_finalize_kernelINS_22Kernel_traits_finalizeILj8192EfffffjLb0ELj1024ELj4ENS_18Kernel_traits_baseILj8192EfffffjLj1024EEEEELb0ELb1EEEvNS_9BwdParamsE
        .type           _ZN10layer_norm22ln_bwd_finalize_kernelINS_22Kernel_traits_finalizeILj8192EfffffjLb0ELj1024ELj4ENS_18Kernel_traits_baseILj8192EfffffjLj1024EEEEELb0ELb1EEEvNS_9BwdParamsE,@function
        .size           _ZN10layer_norm22ln_bwd_finalize_kernelINS_22Kernel_traits_finalizeILj8192EfffffjLb0ELj1024ELj4ENS_18Kernel_traits_baseILj8192EfffffjLj1024EEEEELb0ELb1EEEvNS_9BwdParamsE,(.L_x_3623 - _ZN10layer_norm22ln_bwd_finalize_kernelINS_22Kernel_traits_finalizeILj8192EfffffjLb0ELj1024ELj4ENS_18Kernel_traits_baseILj8192EfffffjLj1024EEEEELb0ELb1EEEvNS_9BwdParamsE)
        .other          _ZN10layer_norm22ln_bwd_finalize_kernelINS_22Kernel_traits_finalizeILj8192EfffffjLb0ELj1024ELj4ENS_18Kernel_traits_baseILj8192EfffffjLj1024EEEEELb0ELb1EEEvNS_9BwdParamsE,@"STO_CUDA_ENTRY STV_DEFAULT"
_ZN10layer_norm22ln_bwd_finalize_kernelINS_22Kernel_traits_finalizeILj8192EfffffjLb0ELj1024ELj4ENS_18Kernel_traits_baseILj8192EfffffjLj1024EEEEELb0ELb1EEEvNS_9BwdParamsE:
.text._ZN10layer_norm22ln_bwd_finalize_kernelINS_22Kernel_traits_finalizeILj8192EfffffjLb0ELj1024ELj4ENS_18Kernel_traits_baseILj8192EfffffjLj1024EEEEELb0ELb1EEEvNS_9BwdParamsE:
        /* <DEDUP_REMOVED lines=26> */
.L_x_3436:
        /* <DEDUP_REMOVED lines=31> */
.L_x_3431:
        /* <DEDUP_REMOVED lines=34> */
.L_x_3430:
[----:B------:R-:W-:Y:S05]  /*05b0*/  BSYNC B1 ;  /* 0x0000000000017941 */ /* 0x000fea0003800000 */
.L_x_3429:
        /* <DEDUP_REMOVED lines=25> */
.L_x_3433:
[----:B------:R-:W-:Y:S05]  /*0750*/  BSYNC B1 ;  /* 0x0000000000017941 */ /* 0x000fea0003800000 */
.L_x_3432:
        /* <DEDUP_REMOVED lines=12> */
.L_x_3428:
[----:B------:R-:W-:Y:S05]  /*0820*/  BSYNC B0 ;  /* 0x0000000000007941 */ /* 0x000fea0003800000 */
.L_x_3427:
        /* <DEDUP_REMOVED lines=29> */
.L_x_3447:
[----:B------:R-:W-:Y:S01]  /*0a00*/  @!P1 SHF.R.U32.HI R12, RZ, 0x3, R0 ;  /* 0x00000003ff0c9819 */ /* 0x000fe20000011600 */
[----:B----4-:R-:W-:Y:S01]  /*0a10*/  FADD.FTZ R14, R9, R14 ;  /* 0x0000000e090e7221 */ /* 0x010fe20000010000 */
[----:B---3--:R-:W-:Y:S02]  /*0a20*/  FADD.FTZ R11, R10, R11 ;  /* 0x0000000b0a0b7221 */ /* 0x008fe40000010000 */
[----:B------:R-:W-:-:S05]  /*0a30*/  @!P1 LOP3.LUT R12, R12, 0x1ffffffc, RZ, 0xc0, !PT ;  /* 0x1ffffffc0c0c9812 */ /* 0x000fca00078ec0ff */
[----:B------:R3:W-:Y:S04]  /*0a40*/  @!P1 STS [R12+UR4+0x2000], R14 ;  /* 0x0020000e0c009988 */ /* 0x0007e80008000804 */
[----:B------:R3:W-:Y:S02]  /*0a50*/  @!P1 STS [R12+UR4+0x2080], R11 ;  /* 0x0020800b0c009988 */ /* 0x0007e40008000804 */
.L_x_3434:
        /* <DEDUP_REMOVED lines=15> */
.L_x_3435:
[----:B------:R-:W-:Y:S01]  /*0b50*/  HFMA2.MMA R19, -RZ, RZ, 0, 5.9604644775390625e-08 ;  /* 0x00000001ff137435 */ /* 0x000fe200000001ff */
[----:B0--3--:R-:W-:Y:S01]  /*0b60*/  MOV R20, R10 ;  /* 0x0000000a00147202 */ /* 0x009fe20000000f00 */
[----:B------:R-:W-:Y:S01]  /*0b70*/  IMAD.MOV.U32 R22, RZ, RZ, 0x1f ;  /* 0x0000001fff167424 */ /* 0x000fe200078e00ff */
[----:B------:R-:W-:-:S08]  /*0b80*/  MOV R17, 0xffffffff ;  /* 0xffffffff00117802 */ /* 0x000fd00000000f00 */
[----:B-12---:R-:W-:Y:S05]  /*0b90*/  WARPSYNC.COLLECTIVE R17, `(.L_x_3437) ;  /* 0x0000000011087348 */ /* 0x006fea0003c00000 */
[----:B------:R0:W3:Y:S02]  /*0ba0*/  SHFL.BFLY P2, R18, R20, R19, R22 ;  /* 0x0c00001314127389 */ /* 0x0000e40000040016 */
[----:B0123--:R-:W-:Y:S01]  /*0bb0*/  ENDCOLLECTIVE ;  /* 0x000000000000791b */ /* 0x00ffe20003800000 */
.L_x_3437:
[----:B------:R-:W-:Y:S01]  /*0bc0*/  HFMA2.MMA R19, -RZ, RZ, 0, 1.1920928955078125e-07 ;  /* 0x00000002ff137435 */ /* 0x000fe200000001ff */
[----:B------:R-:W-:-:S05]  /*0bd0*/  MOV R11, R18 ;  /* 0x00000012000b7202 */ /* 0x000fca0000000f00 */
[----:B------:R-:W-:-:S05]  /*0be0*/  FADD.FTZ R11, R10, R11 ;  /* 0x0000000b0a0b7221 */ /* 0x000fca0000010000 */
[----:B------:R-:W-:-:S07]  /*0bf0*/  MOV R20, R11 ;  /* 0x0000000b00147202 */ /* 0x000fce0000000f00 */
[----:B------:R-:W-:Y:S05]  /*0c00*/  WARPSYNC.COLLECTIVE R17, `(.L_x_3438) ;  /* 0x0000000011087348 */ /* 0x000fea0003c00000 */
[----:B------:R0:W1:Y:S02]  /*0c10*/  SHFL.BFLY P2, R18, R20, R19, R22 ;  /* 0x0c00001314127389 */ /* 0x0000640000040016 */
[----:B01----:R-:W-:Y:S01]  /*0c20*/  ENDCOLLECTIVE ;  /* 0x000000000000791b */ /* 0x003fe20003800000 */
.L_x_3438:
[----:B------:R-:W-:Y:S01]  /*0c30*/  HFMA2.MMA R19, -RZ, RZ, 0, 2.384185791015625e-07 ;  /* 0x00000004ff137435 */ /* 0x000fe200000001ff */
[----:B------:R-:W-:-:S04]  /*0c40*/  IMAD.MOV.U32 R12, RZ, RZ, R18 ;  /* 0x000000ffff0c7224 */ /* 0x000fc800078e0012 */
[----:B------:R-:W-:-:S05]  /*0c50*/  FADD.FTZ R12, R11, R12 ;  /* 0x0000000c0b0c7221 */ /* 0x000fca0000010000 */
[----:B------:R-:W-:-:S07]  /*0c60*/  MOV R20, R12 ;  /* 0x0000000c00147202 */ /* 0x000fce0000000f00 */
[----:B------:R-:W-:Y:S05]  /*0c70*/  WARPSYNC.COLLECTIVE R17, `(.L_x_3439) ;  /* 0x0000000011087348 */ /* 0x000fea0003c00000 */
[----:B------:R0:W1:Y:S02]  /*0c80*/  SHFL.BFLY P2, R18, R20, R19, R22 ;  /* 0x0c00001314127389 */ /* 0x0000640000040016 */
[----:B01----:R-:W-:Y:S01]  /*0c90*/  ENDCOLLECTIVE ;  /* 0x000000000000791b */ /* 0x003fe20003800000 */
.L_x_3439:
[----:B------:R-:W-:Y:S01]  /*0ca0*/  IMAD.MOV.U32 R19, RZ, RZ, 0x8 ;  /* 0x00000008ff137424 */ /* 0x000fe200078e00ff */
[----:B------:R-:W-:-:S05]  /*0cb0*/  MOV R13, R18 ;  /* 0x00000012000d7202 */ /* 0x000fca0000000f00 */
[----:B------:R-:W-:-:S05]  /*0cc0*/  FADD.FTZ R13, R12, R13 ;  /* 0x0000000d0c0d7221 */ /* 0x000fca0000010000 */
[----:B------:R-:W-:-:S07]  /*0cd0*/  MOV R20, R13 ;  /* 0x0000000d00147202 */ /* 0x000fce0000000f00 */
[----:B------:R-:W-:Y:S05]  /*0ce0*/  WARPSYNC.COLLECTIVE R17, `(.L_x_3440) ;  /* 0x0000000011087348 */ /* 0x000fea0003c00000 */
[----:B------:R0:W1:Y:S02]  /*0cf0*/  SHFL.BFLY P2, R18, R20, R19, R22 ;  /* 0x0c00001314127389 */ /* 0x0000640000040016 */
[----:B01----:R-:W-:Y:S01]  /*0d00*/  ENDCOLLECTIVE ;  /* 0x000000000000791b */ /* 0x003fe20003800000 */
.L_x_3440:
[----:B------:R-:W-:Y:S01]  /*0d10*/  HFMA2.MMA R19, -RZ, RZ, 0, 9.5367431640625e-07 ;  /* 0x00000010ff137435 */ /* 0x000fe200000001ff */
[----:B------:R-:W-:-:S05]  /*0d20*/  MOV R10, R18 ;  /* 0x00000012000a7202 */ /* 0x000fca0000000f00 */
[----:B------:R-:W-:-:S05]  /*0d30*/  FADD.FTZ R10, R13, R10 ;  /* 0x0000000a0d0a7221 */ /* 0x000fca0000010000 */
[----:B------:R-:W-:-:S07]  /*0d40*/  MOV R20, R10 ;  /* 0x0000000a00147202 */ /* 0x000fce0000000f00 */
[----:B------:R-:W-:Y:S05]  /*0d50*/  WARPSYNC.COLLECTIVE R17, `(.L_x_3441) ;  /* 0x0000000011087348 */ /* 0x000fea0003c00000 */
[----:B------:R0:W1:Y:S02]  /*0d60*/  SHFL.BFLY P2, R18, R20, R19, R22 ;  /* 0x0c00001314127389 */ /* 0x0000640000040016 */
[----:B01----:R-:W-:Y:S01]  /*0d70*/  ENDCOLLECTIVE ;  /* 0x000000000000791b */ /* 0x003fe20003800000 */
.L_x_3441:
[----:B------:R-:W-:Y:S01]  /*0d80*/  HFMA2.MMA R19, -RZ, RZ, 0, 5.9604644775390625e-08 ;  /* 0x00000001ff137435 */ /* 0x000fe200000001ff */
[----:B------:R-:W-:Y:S01]  /*0d90*/  IMAD.MOV.U32 R20, RZ, RZ, R9 ;  /* 0x000000ffff147224 */ /* 0x000fe200078e0009 */
[----:B------:R-:W-:-:S09]  /*0da0*/  MOV R11, R18 ;  /* 0x00000012000b7202 */ /* 0x000fd20000000f00 */
[----:B------:R-:W-:Y:S05]  /*0db0*/  WARPSYNC.COLLECTIVE R17, `(.L_x_3442) ;  /* 0x0000000011087348 */ /* 0x000fea0003c00000 */
[----:B------:R0:W1:Y:S02]  /*0dc0*/  SHFL.BFLY P2, R18, R20, R19, R22 ;  /* 0x0c00001314127389 */ /* 0x0000640000040016 */
[----:B01----:R-:W-:Y:S01]  /*0dd0*/  ENDCOLLECTIVE ;  /* 0x000000000000791b */ /* 0x003fe20003800000 */
.L_x_3442:
[----:B------:R-:W-:Y:S01]  /*0de0*/  HFMA2.MMA R19, -RZ, RZ, 0, 1.1920928955078125e-07 ;  /* 0x00000002ff137435 */ /* 0x000fe200000001ff */
[----:B------:R-:W-:-:S05]  /*0df0*/  MOV R12, R18 ;  /* 0x00000012000c7202 */ /* 0x000fca0000000f00 */
[----:B------:R-:W-:-:S05]  /*0e00*/  FADD.FTZ R14, R9, R12 ;  /* 0x0000000c090e7221 */ /* 0x000fca0000010000 */
[----:B------:R-:W-:-:S07]  /*0e10*/  MOV R20, R14 ;  /* 0x0000000e00147202 */ /* 0x000fce0000000f00 */
[----:B------:R-:W-:Y:S05]  /*0e20*/  WARPSYNC.COLLECTIVE R17, `(.L_x_3443) ;  /* 0x0000000011087348 */ /* 0x000fea0003c00000 */
[----:B------:R0:W1:Y:S02]  /*0e30*/  SHFL.BFLY P2, R18, R20, R19, R22 ;  /* 0x0c00001314127389 */ /* 0x0000640000040016 */
[----:B01----:R-:W-:Y:S01]  /*0e40*/  ENDCOLLECTIVE ;  /* 0x000000000000791b */ /* 0x003fe20003800000 */
.L_x_3443:
[----:B------:R-:W-:Y:S01]  /*0e50*/  HFMA2.MMA R19, -RZ, RZ, 0, 2.384185791015625e-07 ;  /* 0x00000004ff137435 */ /* 0x000fe200000001ff */
[----:B------:R-:W-:-:S04]  /*0e60*/  IMAD.MOV.U32 R13, RZ, RZ, R18 ;  /* 0x000000ffff0d7224 */ /* 0x000fc800078e0012 */
[----:B------:R-:W-:-:S05]  /*0e70*/  FADD.FTZ R15, R14, R13 ;  /* 0x0000000d0e0f7221 */ /* 0x000fca0000010000 */
[----:B------:R-:W-:-:S07]  /*0e80*/  MOV R20, R15 ;  /* 0x0000000f00147202 */ /* 0x000fce0000000f00 */
[----:B------:R-:W-:Y:S05]  /*0e90*/  WARPSYNC.COLLECTIVE R17, `(.L_x_3444) ;  /* 0x0000000011087348 */ /* 0x000fea0003c00000 */
[----:B------:R0:W1:Y:S02]  /*0ea0*/  SHFL.BFLY P2, R18, R20, R19, R22 ;  /* 0x0c00001314127389 */ /* 0x0000640000040016 */
[----:B01----:R-:W-:Y:S01]  /*0eb0*/  ENDCOLLECTIVE ;  /* 0x000000000000791b */ /* 0x003fe20003800000 */
.L_x_3444:
[----:B------:R-:W-:Y:S01]  /*0ec0*/  IMAD.MOV.U32 R19, RZ, RZ, 0x8 ;  /* 0x00000008ff137424 */ /* 0x000fe200078e00ff */
[----:B------:R-:W-:-:S05]  /*0ed0*/  MOV R16, R18 ;  /* 0x0000001200107202 */ /* 0x000fca0000000f00 */
[----:B------:R-:W-:-:S05]  /*0ee0*/  FADD.FTZ R16, R15, R16 ;  /* 0x000000100f107221 */ /* 0x000fca0000010000 */
[----:B------:R-:W-:-:S07]  /*0ef0*/  MOV R20, R16 ;  /* 0x0000001000147202 */ /* 0x000fce0000000f00 */
[----:B------:R-:W-:Y:S05]  /*0f00*/  WARPSYNC.COLLECTIVE R17, `(.L_x_3445) ;  /* 0x0000000011087348 */ /* 0x000fea0003c00000 */
[----:B------:R0:W1:Y:S02]  /*0f10*/  SHFL.BFLY P2, R18, R20, R19, R22 ;  /* 0x0c00001314127389 */ /* 0x0000640000040016 */
[----:B01----:R-:W-:Y:S01]  /*0f20*/  ENDCOLLECTIVE ;  /* 0x000000000000791b */ /* 0x003fe20003800000 */
.L_x_3445:
[----:B------:R-:W-:Y:S01]  /*0f30*/  HFMA2.MMA R19, -RZ, RZ, 0, 9.5367431640625e-07 ;  /* 0x00000010ff137435 */ /* 0x000fe200000001ff */
[----:B------:R-:W-:-:S05]  /*0f40*/  MOV R9, R18 ;  /* 0x0000001200097202 */ /* 0x000fca0000000f00 */
[----:B------:R-:W-:-:S05]  /*0f50*/  FADD.FTZ R9, R16, R9 ;  /* 0x0000000910097221 */ /* 0x000fca0000010000 */
[----:B------:R-:W-:-:S07]  /*0f60*/  MOV R20, R9 ;  /* 0x0000000900147202 */ /* 0x000fce0000000f00 */
[----:B------:R-:W-:Y:S05]  /*0f70*/  WARPSYNC.COLLECTIVE R17, `(.L_x_3446) ;  /* 0x0000000011087348 */ /* 0x000fea0003c00000 */
[----:B------:R0:W1:Y:S02]  /*0f80*/  SHFL.BFLY P2, R18, R20, R19, R22 ;  /* 0x0c00001314127389 */ /* 0x0000640000040016 */
[----:B01----:R-:W-:Y:S01]  /*0f90*/  ENDCOLLECTIVE ;  /* 0x000000000000791b */ /* 0x003fe20003800000 */
.L_x_3446:
[----:B------:R-:W-:Y:S01]  /*0fa0*/  MOV R14, R18 ;  /* 0x00000012000e7202 */ /* 0x000fe20000000f00 */
[----:B------:R-:W-:Y:S06]  /*0fb0*/  BRA `(.L_x_3447) ;  /* 0xfffffff800907947 */ /* 0x000fec000383ffff */
.L_x_3448:
        /* <DEDUP_REMOVED lines=12> */
.L_x_3623:


//--------------------- .text._ZN10layer_norm40ln_parallel_residual_bwd_finalize_kernelINS_22Kernel_traits_finalizeILj8192EfffffjLb0ELj1024ELj4ENS_18Kernel_traits_baseILj8192EfffffjLj1024EEEEELb1EEEvNS_9BwdParamsE --------------------------
	.section	.text._ZN10layer_norm40ln_parallel_residual_bwd_finalize_kernelINS_22Kernel_traits_finalizeILj8192EfffffjLb0ELj1024ELj4ENS_18Kernel_traits_baseILj8192EfffffjLj1024EEEEELb1EEEvNS_9BwdParamsE,"ax",@progbits
	.align	128
        .global         _ZN10layer_norm40ln_parallel_residual_bwd_finalize_kernelINS_22Kernel_traits_finalizeILj8192EfffffjLb0ELj1024ELj4ENS_18Kernel_traits_baseILj8192EfffffjLj1024EEEEELb1EEEvNS_9BwdParamsE
        .type           _ZN10layer_norm40ln_parallel_residual_bwd_finalize_kernelINS_22Kernel_traits_finalizeILj8192EfffffjLb0ELj1024ELj4ENS_18Kernel_traits_baseILj8192EfffffjLj1024EEEEELb1EEEvNS_9BwdParamsE,@function
        .size           _ZN10layer_norm40ln_parallel_residual_bwd_finalize_kernelINS_22Kernel_traits_finalizeILj8192EfffffjLb0ELj1024ELj4ENS_18Kernel_traits_baseILj8192EfffffjLj1024EEEEELb1EEEvNS_9BwdParamsE,(.L_x_3624 - _ZN10layer_norm40ln_parallel_residual_bwd_finalize_kernelINS_22Kernel_traits_finalizeILj8192EfffffjLb0ELj1024ELj4ENS_18Kernel_traits_baseILj8192EfffffjLj1024EEEEELb1EEEvNS_9BwdParamsE)
        .other          _ZN10layer_norm40ln_parallel_residual_bwd_finalize_kernelINS_22Kernel_traits_finalizeILj8192EfffffjLb0ELj1024ELj4ENS_18Kernel_traits_baseILj8192EfffffjLj1024EEEEELb1EEEvNS_9BwdParamsE,@"STO_CUDA_ENTRY STV_DEFAULT"
_ZN10layer_norm40ln_parallel_residual_bwd_finalize_kernelINS_22Kernel_traits_finalizeILj8192EfffffjLb0ELj1024ELj4ENS_18Kernel_traits_baseILj8192EfffffjLj1024EEEEELb1EEEvNS_9BwdParamsE:
.text._ZN10layer_norm40ln_parallel_residual_bwd_finalize_kernelINS_22Kernel_traits_finalizeILj8192EfffffjLb0ELj1024ELj4ENS_18Kernel_traits_baseILj8192EfffffjLj1024EEEEELb1EEEvNS_9BwdParamsE:
        /* <DEDUP_REMOVED lines=23> */
.L_x_3460:
        /* <DEDUP_REMOVED lines=41> */
.L_x_3453:
        /* <DEDUP_REMOVED lines=62> */
.L_x_3452:
[----:B------:R-:W-:Y:S05]  /*07e0*/  BSYNC B1 ;  /* 0x0000000000017941 */ /* 0x000fea0003800000 */
.L_x_3451:
        /* <DEDUP_REMOVED lines=39> */
.L_x_3455:
[----:B------:R-:W-:Y:S05]  /*0a60*/  BSYNC B1 ;  /* 0x0000000000017941 */ /* 0x000fea0003800000 */
.L_x_3454:
        /* <DEDUP_REMOVED lines=20> */
.L_x_3450:
[----:B------:R-:W-:Y:S05]  /*0bb0*/  BSYNC B0 ;  /* 0x0000000000007941 */ /* 0x000fea0003800000 */
.L_x_3449:
        /* <DEDUP_REMOVED lines=54> */
.L_x_3481:
        /* <DEDUP_REMOVED lines=10> */
.L_x_3456:
        /* <DEDUP_REMOVED lines=22> */
.L_x_3459:
[----:B------:R-:W-:Y:S05]  /*1120*/  BSYNC B0 ;  /* 0x0000000000007941 */ /* 0x000fea0003800000 */
.L_x_3458:
[C---:B------:R-:W-:Y:S02]  /*1130*/  ISETP.GT.U32.AND P1, PT, R4.reuse, -0x2001, PT ;  /* 0xffffdfff0400780c */ /* 0x040fe40003f24070 */
[----:B------:R-:W-:Y:S02]  /*1140*/  IADD3 R4, R4, 0x2000, RZ ;  /* 0x0000200004047810 */ /* 0x000fe40007ffe0ff */
[----:B------:R-:W-:-:S09]  /*1150*/  IADD3 R5, R5, 0x1000, RZ ;  /* 0x0000100005057810 */ /* 0x000fd20007ffe0ff */
[----:B------:R-:W-:Y:S05]  /*1160*/  @P1 BRA `(.L_x_3460) ;  /* 0xfffffff000001947 */ /* 0x000fea000383ffff */
[----:B------:R-:W-:Y:S05]  /*1170*/  EXIT ;  /* 0x000000000000794d */ /* 0x000fea0003800000 */
.L_x_3457:
[----:B------:R-:W-:Y:S01]  /*1180*/  HFMA2.MMA R13, -RZ, RZ, 0, 5.9604644775390625e-08 ;  /* 0x00000001ff0d7435 */ /* 0x000fe200000001ff */
[----:B0-----:R-:W-:Y:S02]  /*1190*/  MOV R26, R9 ;  /* 0x00000009001a7202 */ /* 0x001fe40000000f00 */
[----:B------:R-:W-:Y:S02]  /*11a0*/  MOV R12, 0x1f ;  /* 0x0000001f000c7802 */ /* 0x000fe40000000f00 */
[----:B------:R-:W-:-:S07]  /*11b0*/  MOV R11, 0xffffffff ;  /* 0xffffffff000b7802 */ /* 0x000fce0000000f00 */
[----:B-1234-:R-:W-:Y:S05]  /*11c0*/  WARPSYNC.COLLECTIVE R11, `(.L_x_3461) ;  /* 0x000000000b087348 */ /* 0x01efea0003c00000 */
[----:B------:R0:W0:Y:S02]  /*11d0*/  SHFL.BFLY P2, R16, R26, R13, R12 ;  /* 0x0c00000d1a107389 */ /* 0x000024000004000c */
[----:B01234-:R-:W-:Y:S01]  /*11e0*/  ENDCOLLECTIVE ;  /* 0x000000000000791b */ /* 0x01ffe20003800000 */
.L_x_3461:
[----:B------:R-:W-:Y:S01]  /*11f0*/  HFMA2.MMA R13, -RZ, RZ, 0, 1.1920928955078125e-07 ;  /* 0x00000002ff0d7435 */ /* 0x000fe200000001ff */
[----:B------:R-:W-:-:S05]  /*1200*/  FADD.FTZ R10, R9, R16 ;  /* 0x00000010090a7221 */ /* 0x000fca0000010000 */
[----:B------:R-:W-:-:S07]  /*1210*/  MOV R26, R10 ;  /* 0x0000000a001a7202 */ /* 0x000fce0000000f00 */
[----:B------:R-:W-:Y:S05]  /*1220*/  WARPSYNC.COLLECTIVE R11, `(.L_x_3462) ;  /* 0x000000000b087348 */ /* 0x000fea0003c00000 */
[----:B------:R0:W1:Y:S02]  /*1230*/  SHFL.BFLY P2, R16, R26, R13, R12 ;  /* 0x0c00000d1a107389 */ /* 0x000064000004000c */
[----:B01----:R-:W-:Y:S01]  /*1240*/  ENDCOLLECTIVE ;  /* 0x000000000000791b */ /* 0x003fe20003800000 */
.L_x_3462:
[----:B------:R-:W-:Y:S01]  /*1250*/  HFMA2.MMA R13, -RZ, RZ, 0, 2.384185791015625e-07 ;  /* 0x00000004ff0d7435 */ /* 0x000fe200000001ff */
[----:B------:R-:W-:-:S05]  /*1260*/  FADD.FTZ R9, R10, R16 ;  /* 0x000000100a097221 */ /* 0x000fca0000010000 */
[----:B------:R-:W-:-:S07]  /*1270*/  MOV R26, R9 ;  /* 0x00000009001a7202 */ /* 0x000fce0000000f00 */
[----:B------:R-:W-:Y:S05]  /*1280*/  WARPSYNC.COLLECTIVE R11, `(.L_x_3463) ;  /* 0x000000000b087348 */ /* 0x000fea0003c00000 */
[----:B------:R0:W1:Y:S02]  /*1290*/  SHFL.BFLY P2, R16, R26, R13, R12 ;  /* 0x0c00000d1a107389 */ /* 0x000064000004000c */
[----:B01----:R-:W-:Y:S01]  /*12a0*/  ENDCOLLECTIVE ;  /* 0x000000000000791b */ /* 0x003fe20003800000 */
.L_x_3463:
[----:B------:R-:W-:Y:S01]  /*12b0*/  HFMA2.MMA R13, -RZ, RZ, 0, 4.76837158203125e-07 ;  /* 0x00000008ff0d7435 */ /* 0x000fe200000001ff */
[----:B------:R-:W-:-:S05]  /*12c0*/  FADD.FTZ R18, R9, R16 ;  /* 0x0000001009127221 */ /* 0x000fca0000010000 */
[----:B------:R-:W-:-:S07]  /*12d0*/  MOV R26, R18 ;  /* 0x00000012001a7202 */ /* 0x000fce0000000f00 */
[----:B------:R-:W-:Y:S05]  /*12e0*/  WARPSYNC.COLLECTIVE R11, `(.L_x_3464) ;  /* 0x000000000b087348 */ /* 0x000fea0003c00000 */
[----:B------:R0:W1:Y:S02]  /*12f0*/  SHFL.BFLY P2, R16, R26, R13, R12 ;  /* 0x0c00000d1a107389 */ /* 0x000064000004000c */
[----:B01----:R-:W-:Y:S01]  /*1300*/  ENDCOLLECTIVE ;  /* 0x000000000000791b */ /* 0x003fe20003800000 */
.L_x_3464:
[----:B------:R-:W-:Y:S01]  /*1310*/  HFMA2.MMA R13, -RZ, RZ, 0, 9.5367431640625e-07 ;  /* 0x00000010ff0d7435 */ /* 0x000fe200000001ff */
[----:B------:R-:W-:-:S05]  /*1320*/  FADD.FTZ R10, R18, R16 ;  /* 0x00000010120a7221 */ /* 0x000fca0000010000 */
[----:B------:R-:W-:-:S07]  /*1330*/  MOV R26, R10 ;  /* 0x0000000a001a7202 */ /* 0x000fce0000000f00 */
[----:B------:R-:W-:Y:S05]  /*1340*/  WARPSYNC.COLLECTIVE R11, `(.L_x_3465) ;  /* 0x000000000b087348 */ /* 0x000fea0003c00000 */
[----:B------:R0:W1:Y:S02]  /*1350*/  SHFL.BFLY P2, R16, R26, R13, R12 ;  /* 0x0c00000d1a107389 */ /* 0x000064000004000c */
[----:B01----:R-:W-:Y:S01]  /*1360*/  ENDCOLLECTIVE ;  /* 0x000000000000791b */ /* 0x003fe20003800000 */
.L_x_3465:
[----:B------:R-:W-:Y:S01]  /*1370*/  HFMA2.MMA R13, -RZ, RZ, 0, 5.9604644775390625e-08 ;  /* 0x00000001ff0d7435 */ /* 0x000fe200000001ff */
[----:B------:R-:W-:Y:S02]  /*1380*/  MOV R26, R14 ;  /* 0x0000000e001a7202 */ /* 0x000fe40000000f00 */
[----:B------:R-:W-:-:S08]  /*1390*/  MOV R9, R16 ;  /* 0x0000001000097202 */ /* 0x000fd00000000f00 */
[----:B------:R-:W-:Y:S05]  /*13a0*/  WARPSYNC.COLLECTIVE R11, `(.L_x_3466) ;  /* 0x000000000b087348 */ /* 0x000fea0003c00000 */
[----:B------:R0:W1:Y:S02]  /*13b0*/  SHFL.BFLY P2, R16, R26, R13, R12 ;  /* 0x0c00000d1a107389 */ /* 0x000064000004000c */
[----:B01----:R-:W-:Y:S01]  /*13c0*/  ENDCOLLECTIVE ;  /* 0x000000000000791b */ /* 0x003fe20003800000 */
.L_x_3466:
[----:B------:R-:W-:Y:S01]  /*13d0*/  HFMA2.MMA R13, -RZ, RZ, 0, 1.1920928955078125e-07 ;  /* 0x00000002ff0d7435 */ /* 0x000fe200000001ff */
[----:B------:R-:W-:-:S05]  /*13e0*/  MOV R15, R16 ;  /* 0x00000010000f7202 */ /* 0x000fca0000000f00 */
[----:B------:R-:W-:-:S05]  /*13f0*/  FADD.FTZ R15, R14, R15 ;  /* 0x0000000f0e0f7221 */ /* 0x000fca0000010000 */
[----:B------:R-:W-:-:S07]  /*1400*/  MOV R26, R15 ;  /* 0x0000000f001a7202 */ /* 0x000fce0000000f00 */
[----:B------:R-:W-:Y:S05]  /*1410*/  WARPSYNC.COLLECTIVE R11, `(.L_x_3467) ;  /* 0x000000000b087348 */ /* 0x000fea0003c00000 */
[----:B------:R0:W1:Y:S02]  /*1420*/  SHFL.BFLY P2, R16, R26, R13, R12 ;  /* 0x0c00000d1a107389 */ /* 0x000064000004000c */
[----:B01----:R-:W-:Y:S01]  /*1430*/  ENDCOLLECTIVE ;  /* 0x000000000000791b */ /* 0x003fe20003800000 */
.L_x_3467:
[----:B------:R-:W-:Y:S01]  /*1440*/  HFMA2.MMA R13, -RZ, RZ, 0, 2.384185791015625e-07 ;  /* 0x00000004ff0d7435 */ /* 0x000fe200000001ff */
[----:B------:R-:W-:-:S05]  /*1450*/  MOV R18, R16 ;  /* 0x0000001000127202 */ /* 0x000fca0000000f00 */
[----:B------:R-:W-:-:S05]  /*1460*/  FADD.FTZ R14, R15, R18 ;  /* 0x000000120f0e7221 */ /* 0x000fca0000010000 */
[----:B------:R-:W-:-:S07]  /*1470*/  MOV R26, R14 ;  /* 0x0000000e001a7202 */ /* 0x000fce0000000f00 */
[----:B------:R-:W-:Y:S05]  /*1480*/  WARPSYNC.COLLECTIVE R11, `(.L_x_3468) ;  /* 0x000000000b087348 */ /* 0x000fea0003c00000 */
[----:B------:R0:W1:Y:S02]  /*1490*/  SHFL.BFLY P2, R16, R26, R13, R12 ;  /* 0x0c00000d1a107389 */ /* 0x000064000004000c */
[----:B01----:R-:W-:Y:S01]  /*14a0*/  ENDCOLLECTIVE ;  /* 0x000000000000791b */ /* 0x003fe20003800000 */
.L_x_3468:
[----:B------:R-:W-:Y:S01]  /*14b0*/  HFMA2.MMA R13, -RZ, RZ, 0, 4.76837158203125e-07 ;  /* 0x00000008ff0d7435 */ /* 0x000fe200000001ff */
[----:B------:R-:W-:-:S05]  /*14c0*/  MOV R17, R16 ;  /* 0x0000001000117202 */ /* 0x000fca0000000f00 */
[----:B------:R-:W-:-:S05]  /*14d0*/  FADD.FTZ R19, R14, R17 ;  /* 0x000000110e137221 */ /* 0x000fca0000010000 */
[----:B------:R-:W-:-:S07]  /*14e0*/  MOV R26, R19 ;  /* 0x00000013001a7202 */ /* 0x000fce0000000f00 */
[----:B------:R-:W-:Y:S05]  /*14f0*/  WARPSYNC.COLLECTIVE R11, `(.L_x_3469) ;  /* 0x000000000b087348 */ /* 0x000fea0003c00000 */
[----:B------:R0:W1:Y:S02]  /*1500*/  SHFL.BFLY P2, R16, R26, R13, R12 ;  /* 0x0c00000d1a107389 */ /* 0x000064000004000c */
[----:B01----:R-:W-:Y:S01]  /*1510*/  ENDCOLLECTIVE ;  /* 0x000000000000791b */ /* 0x003fe20003800000 */
.L_x_3469:
[----:B------:R-:W-:Y:S01]  /*1520*/  HFMA2.MMA R13, -RZ, RZ, 0, 9.5367431640625e-07 ;  /* 0x00000010ff0d7435 */ /* 0x000fe200000001ff */
[----:B------:R-:W-:-:S05]  /*1530*/  MOV R20, R16 ;  /* 0x0000001000147202 */ /* 0x000fca0000000f00 */
[----:B------:R-:W-:-:S05]  /*1540*/  FADD.FTZ R15, R19, R20 ;  /* 0x00000014130f7221 */ /* 0x000fca0000010000 */
[----:B------:R-:W-:-:S07]  /*1550*/  MOV R26, R15 ;  /* 0x0000000f001a7202 */ /* 0x000fce0000000f00 */
[----:B------:R-:W-:Y:S05]  /*1560*/  WARPSYNC.COLLECTIVE R11, `(.L_x_3470) ;  /* 0x000000000b087348 */ /* 0x000fea0003c00000 */
[----:B------:R0:W1:Y:S02]  /*1570*/  SHFL.BFLY P2, R16, R26, R13, R12 ;  /* 0x0c00000d1a107389 */ /* 0x000064000004000c */
[----:B01----:R-:W-:Y:S01]  /*1580*/  ENDCOLLECTIVE ;  /* 0x000000000000791b */ /* 0x003fe20003800000 */
.L_x_3470:
[----:B------:R-:W-:Y:S01]  /*1590*/  HFMA2.MMA R13, -RZ, RZ, 0, 5.9604644775390625e-08 ;  /* 0x00000001ff0d7435 */ /* 0x000fe200000001ff */
[----:B------:R-:W-:Y:S02]  /*15a0*/  MOV R26, R8 ;  /* 0x00000008001a7202 */ /* 0x000fe40000000f00 */
[----:B------:R-:W-:-:S08]  /*15b0*/  MOV R14, R16 ;  /* 0x00000010000e7202 */ /* 0x000fd00000000f00 */
[----:B------:R-:W-:Y:S05]  /*15c0*/  WARPSYNC.COLLECTIVE R11, `(.L_x_3471) ;  /* 0x000000000b087348 */ /* 0x000fea0003c00000 */
[----:B------:R0:W1:Y:S02]  /*15d0*/  SHFL.BFLY P2, R16, R26, R13, R12 ;  /* 0x0c00000d1a107389 */ /* 0x000064000004000c */
[----:B01----:R-:W-:Y:S01]  /*15e0*/  ENDCOLLECTIVE ;  /* 0x000000000000791b */ /* 0x003fe20003800000 */
.L_x_3471:
[----:B------:R-:W-:Y:S01]  /*15f0*/  HFMA2.MMA R13, -RZ, RZ, 0, 1.1920928955078125e-07 ;  /* 0x00000002ff0d7435 */ /* 0x000fe200000001ff */
[----:B------:R-:W-:-:S05]  /*1600*/  MOV R17, R16 ;  /* 0x0000001000117202 */ /* 0x000fca0000000f00 */
[----:B------:R-:W-:-:S05]  /*1610*/  FADD.FTZ R19, R8, R17 ;  /* 0x0000001108137221 */ /* 0x000fca0000010000 */
[----:B------:R-:W-:-:S07]  /*1620*/  MOV R26, R19 ;  /* 0x00000013001a7202 */ /* 0x000fce0000000f00 */
[----:B------:R-:W-:Y:S05]  /*1630*/  WARPSYNC.COLLECTIVE R11, `(.L_x_3472) ;  /* 0x000000000b087348 */ /* 0x000fea0003c00000 */
[----:B------:R0:W1:Y:S02]  /*1640*/  SHFL.BFLY P2, R16, R26, R13, R12 ;  /* 0x0c00000d1a107389 */ /* 0x000064000004000c */
[----:B01----:R-:W-:Y:S01]  /*1650*/  ENDCOLLECTIVE ;  /* 0x000000000000791b */ /* 0x003fe20003800000 */
.L_x_3472:
[----:B------:R-:W-:Y:S01]  /*1660*/  HFMA2.MMA R13, -RZ, RZ, 0, 2.384185791015625e-07 ;  /* 0x00000004ff0d7435 */ /* 0x000fe200000001ff */
[----:B------:R-:W-:-:S05]  /*1670*/  MOV R20, R16 ;  /* 0x0000001000147202 */ /* 0x000fca0000000f00 */
[----:B------:R-:W-:-:S05]  /*1680*/  FADD.FTZ R8, R19, R20 ;  /* 0x0000001413087221 */ /* 0x000fca0000010000 */
[----:B------:R-:W-:-:S07]  /*1690*/  MOV R26, R8 ;  /* 0x00000008001a7202 */ /* 0x000fce0000000f00 */
[----:B------:R-:W-:Y:S05]  /*16a0*/  WARPSYNC.COLLECTIVE R11, `(.L_x_3473) ;  /* 0x000000000b087348 */ /* 0x000fea0003c00000 */
[----:B------:R0:W1:Y:S02]  /*16b0*/  SHFL.BFLY P2, R16, R26, R13, R12 ;  /* 0x0c00000d1a107389 */ /* 0x000064000004000c */
[----:B01----:R-:W-:Y:S01]  /*16c0*/  ENDCOLLECTIVE ;  /* 0x000000000000791b */ /* 0x003fe20003800000 */
.L_x_3473:
[----:B------:R-:W-:Y:S01]  /*16d0*/  HFMA2.MMA R13, -RZ, RZ, 0, 4.76837158203125e-07 ;  /* 0x00000008ff0d7435 */ /* 0x000fe200000001ff */
[----:B------:R-:W-:-:S05]  /*16e0*/  MOV R21, R16 ;  /* 0x0000001000157202 */ /* 0x000fca0000000f00 */
[----:B------:R-:W-:-:S05]  /*16f0*/  FADD.FTZ R21, R8, R21 ;  /* 0x0000001508157221 */ /* 0x000fca0000010000 */
[----:B------:R-:W-:-:S07]  /*1700*/  MOV R26, R21 ;  /* 0x00000015001a7202 */ /* 0x000fce0000000f00 */
[----:B------:R-:W-:Y:S05]  /*1710*/  WARPSYNC.COLLECTIVE R11, `(.L_x_3474) ;  /* 0x000000000b087348 */ /* 0x000fea0003c00000 */
[----:B------:R0:W1:Y:S02]  /*1720*/  SHFL.BFLY P2, R16, R26, R13, R12 ;  /* 0x0c00000d1a107389 */ /* 0x000064000004000c */
[----:B01----:R-:W-:Y:S01]  /*1730*/  ENDCOLLECTIVE ;  /* 0x000000000000791b */ /* 0x003fe20003800000 */
.L_x_3474:
[----:B------:R-:W-:Y:S01]  /*1740*/  HFMA2.MMA R13, -RZ, RZ, 0, 9.5367431640625e-07 ;  /* 0x00000010ff0d7435 */ /* 0x000fe200000001ff */
[----:B------:R-:W-:-:S05]  /*1750*/  MOV R22, R16 ;  /* 0x0000001000167202 */ /* 0x000fca0000000f00 */
[----:B------:R-:W-:-:S05]  /*1760*/  FADD.FTZ R17, R21, R22 ;  /* 0x0000001615117221 */ /* 0x000fca0000010000 */
[----:B------:R-:W-:-:S07]  /*1770*/  MOV R26, R17 ;  /* 0x00000011001a7202 */ /* 0x000fce0000000f00 */
[----:B------:R-:W-:Y:S05]  /*1780*/  WARPSYNC.COLLECTIVE R11, `(.L_x_3475) ;  /* 0x000000000b087348 */ /* 0x000fea0003c00000 */
[----:B------:R0:W1:Y:S02]  /*1790*/  SHFL.BFLY P2, R16, R26, R13, R12 ;  /* 0x0c00000d1a107389 */ /* 0x000064000004000c */
[----:B01----:R-:W-:Y:S01]  /*17a0*/  ENDCOLLECTIVE ;  /* 0x000000000000791b */ /* 0x003fe20003800000 */
.L_x_3475:
[----:B------:R-:W-:Y:S01]  /*17b0*/  HFMA2.MMA R13, -RZ, RZ, 0, 5.9604644775390625e-08 ;  /* 0x00000001ff0d7435 */ /* 0x000fe200000001ff */
[----:B------:R-:W-:Y:S02]  /*17c0*/  MOV R26, R7 ;  /* 0x00000007001a7202 */ /* 0x000fe40000000f00 */
[----:B------:R-:W-:-:S08]  /*17d0*/  MOV R8, R16 ;  /* 0x0000001000087202 */ /* 0x000fd00000000f00 */
[----:B------:R-:W-:Y:S05]  /*17e0*/  WARPSYNC.COLLECTIVE R11, `(.L_x_3476) ;  /* 0x000000000b087348 */ /* 0x000fea0003c00000 */
[----:B------:R0:W1:Y:S02]  /*17f0*/  SHFL.BFLY P2, R16, R26, R13, R12 ;  /* 0x0c00000d1a107389 */ /* 0x000064000004000c */
[----:B01----:R-:W-:Y:S01]  /*1800*/  ENDCOLLECTIVE ;  /* 0x000000000000791b */ /* 0x003fe20003800000 */
.L_x_3476:
[----:B------:R-:W-:Y:S01]  /*1810*/  HFMA2.MMA R13, -RZ, RZ, 0, 1.1920928955078125e-07 ;  /* 0x00000002ff0d7435 */ /* 0x000fe200000001ff */
[----:B------:R-:W-:-:S05]  /*1820*/  MOV R18, R16 ;  /* 0x0000001000127202 */ /* 0x000fca0000000f00 */
[----:B------:R-:W-:-:S05]  /*1830*/  FADD.FTZ R22, R7, R18 ;  /* 0x0000001207167221 */ /* 0x000fca0000010000 */
[----:B------:R-:W-:-:S07]  /*1840*/  MOV R26, R22 ;  /* 0x00000016001a7202 */ /* 0x000fce0000000f00 */
[----:B------:R-:W-:Y:S05]  /*1850*/  WARPSYNC.COLLECTIVE R11, `(.L_x_3477) ;  /* 0x000000000b087348 */ /* 0x000fea0003c00000 */
[----:B------:R0:W1:Y:S02]  /*1860*/  SHFL.BFLY P2, R16, R26, R13, R12 ;  /* 0x0c00000d1a107389 */ /* 0x000064000004000c */
[----:B01----:R-:W-:Y:S01]  /*1870*/  ENDCOLLECTIVE ;  /* 0x000000000000791b */ /* 0x003fe20003800000 */
.L_x_3477:
[----:B------:R-:W-:Y:S01]  /*1880*/  HFMA2.MMA R13, -RZ, RZ, 0, 2.384185791015625e-07 ;  /* 0x00000004ff0d7435 */ /* 0x000fe200000001ff */
[----:B------:R-:W-:-:S05]  /*1890*/  MOV R21, R16 ;  /* 0x0000001000157202 */ /* 0x000fca0000000f00 */
[----:B------:R-:W-:-:S05]  /*18a0*/  FADD.FTZ R7, R22, R21 ;  /* 0x0000001516077221 */ /* 0x000fca0000010000 */
[----:B------:R-:W-:-:S07]  /*18b0*/  MOV R26, R7 ;  /* 0x00000007001a7202 */ /* 0x000fce0000000f00 */
[----:B------:R-:W-:Y:S05]  /*18c0*/  WARPSYNC.COLLECTIVE R11, `(.L_x_3478) ;  /* 0x000000000b087348 */ /* 0x000fea0003c00000 */
[----:B------:R0:W1:Y:S02]  /*18d0*/  SHFL.BFLY P2, R16, R26, R13, R12 ;  /* 0x0c00000d1a107389 */ /* 0x000064000004000c */
[----:B01----:R-:W-:Y:S01]  /*18e0*/  ENDCOLLECTIVE ;  /* 0x000000000000791b */ /* 0x003fe20003800000 */
.L_x_3478:
[----:B------:R-:W-:Y:S01]  /*18f0*/  HFMA2.MMA R13, -RZ, RZ, 0, 4.76837158203125e-07 ;  /* 0x00000008ff0d7435 */ /* 0x000fe200000001ff */
[----:B------:R-:W-:-:S05]  /*1900*/  MOV R20, R16 ;  /* 0x0000001000147202 */ /* 0x000fca0000000f00 */
[----:B------:R-:W-:-:S05]  /*1910*/  FADD.FTZ R23, R7, R20 ;  /* 0x0000001407177221 */ /* 0x000fca0000010000 */
[----:B------:R-:W-:-:S07]  /*1920*/  MOV R26, R23 ;  /* 0x00000017001a7202 */ /* 0x000fce0000000f00 */
[----:B------:R-:W-:Y:S05]  /*1930*/  WARPSYNC.COLLECTIVE R11, `(.L_x_3479) ;  /* 0x000000000b087348 */ /* 0x000fea0003c00000 */
[----:B------:R0:W1:Y:S02]  /*1940*/  SHFL.BFLY P2, R16, R26, R13, R12 ;  /* 0x0c00000d1a107389 */ /* 0x000064000004000c */
[----:B01----:R-:W-:Y:S01]  /*1950*/  ENDCOLLECTIVE ;  /* 0x000000000000791b */ /* 0x003fe20003800000 */
.L_x_3479:
[----:B------:R-:W-:Y:S01]  /*1960*/  HFMA2.MMA R13, -RZ, RZ, 0, 9.5367431640625e-07 ;  /* 0x00000010ff0d7435 */ /* 0x000fe200000001ff */
[----:B------:R-:W-:-:S05]  /*1970*/  MOV R24, R16 ;  /* 0x0000001000187202 */ /* 0x000fca0000000f00 */
[----:B------:R-:W-:-:S05]  /*1980*/  FADD.FTZ R24, R23, R24 ;  /* 0x0000001817187221 */ /* 0x000fca0000010000 */
[----:B------:R-:W-:-:S07]  /*1990*/  MOV R26, R24 ;  /* 0x00000018001a7202 */ /* 0x000fce0000000f00 */
[----:B------:R-:W-:Y:S05]  /*19a0*/  WARPSYNC.COLLECTIVE R11, `(.L_x_3480) ;  /* 0x000000000b087348 */ /* 0x000fea0003c00000 */
[----:B------:R0:W1:Y:S02]  /*19b0*/  SHFL.BFLY P2, R16, R26, R13, R12 ;  /* 0x0c00000d1a107389 */ /* 0x000064000004000c */
[----:B01----:R-:W-:Y:S01]  /*19c0*/  ENDCOLLECTIVE ;  /* 0x000000000000791b */ /* 0x003fe20003800000 */
.L_x_3480:
[----:B------:R-:W-:Y:S05]  /*19d0*/  BRA `(.L_x_3481) ;  /* 0xfffffff400507947 */ /* 0x000fea000383ffff */
.L_x_3482:
        /* <DEDUP_REMOVED lines=10> */
.L_x_3624:


//--------------------- .text._ZN10layer_norm31ln_parallel_residual_bwd_kernelINS_13Kernel_traitsIfffffjLj8192ELj1ELj1ELj8ELj16ENS_18Kernel_traits_baseILj8192EfffffjLj256EEEEELb1ELb1ELb1EEEvNS_9BwdParamsE --------------------------
	.section	.text._ZN10layer_norm31ln_parallel_residual_bwd_kernelINS_13Kernel_traitsIfffffjLj8192ELj1ELj1ELj8ELj16ENS_18Kernel_traits_baseILj8192EfffffjLj256EEEEELb1ELb1ELb1EEEvNS_9BwdParamsE,"ax",@progbits
	.align	128
        .global         _ZN10layer_norm31ln_parallel_residual_bwd_kernelINS_13Kernel_traitsIfffffjLj8192ELj1ELj1ELj8ELj16ENS_18Kernel_traits_baseILj8192EfffffjLj256EEEEELb1ELb1ELb1EEEvNS_9BwdParamsE
        .type           _ZN10layer_norm31ln_parallel_residual_bwd_kernelINS_13Kernel_traitsIfffffjLj8192ELj1ELj1ELj8ELj16ENS_18Kernel_traits_baseILj8192EfffffjLj256EEEEELb1ELb1ELb1EEEvNS_9BwdParamsE,@function
        .size           _ZN10layer_norm31ln_parallel_residual_bwd_kernelINS_13Kernel_traitsIfffffjLj8192ELj1ELj1ELj8ELj16ENS_18Kernel_traits_baseILj8192EfffffjLj256EEEEELb1ELb1ELb1EEEvNS_9BwdParamsE,(.L_x_3625 - _ZN10layer_norm31ln_parallel_residual_bwd_kernelINS_13Kernel_traitsIfffffjLj8192ELj1ELj1ELj8ELj16ENS_18Kernel_traits_baseILj8192EfffffjLj256EEEEELb1ELb1ELb1EEEvNS_9BwdParamsE)
        .other          _ZN10layer_norm31ln_parallel_residual_bwd_kernelINS_13Kernel_traitsIfffffjLj8192ELj1ELj1ELj8ELj16ENS_18Kernel_traits_baseILj8192EfffffjLj256EEEEELb1ELb1ELb1EEEvNS_9BwdParamsE,@"STO_CUDA_ENTRY STV_DEFAULT"
_ZN10layer_norm31ln_parallel_residual_bwd_kernelINS_13Kernel_traitsIfffffjLj8192ELj1ELj1ELj8ELj16ENS_18Kernel_traits_baseILj8192EfffffjLj256EEEEELb1ELb1ELb1EEEvNS_9BwdParamsE:
.text._ZN10layer_norm31ln_parallel_residual_bwd_kernelINS_13Kernel_traitsIfffffjLj8192ELj1ELj1ELj8ELj16ENS_18Kernel_traits_baseILj8192EfffffjLj256EEEEELb1ELb1ELb1EEEvNS_9BwdParamsE:
        /* <DEDUP_REMOVED lines=51> */
.L_x_3483:
[----:B------:R0:W-:Y:S01]  /*0330*/  STL [R1+0x2c], RZ ;  /* 0x00002cff01007387 */ /* 0x0001e20000100800 */
[----:B------:R-:W-:Y:S01]  /*0340*/  IMAD.SHL.U32 R2, R2, 0x10, RZ ;  /* 0x0000001002027824 */ /* 0x000fe200078e00ff */
[----:B------:R-:W-:Y:S02]  /*0350*/  ULDC.64 UR6, c[0x0][0x260] ;  /* 0x0000980000067ab9 */ /* 0x000fe40000000a00 */
[----:B------:R0:W-:Y:S02]  /*0360*/  STL [R1+0x28], RZ ;  /* 0x000028ff01007387 */ /* 0x0001e40000100800 */
[----:B------:R-:W-:Y:S02]  /*0370*/  LOP3.LUT R2, R2, 0xff0, RZ, 0xc0, !PT ;  /* 0x00000ff002027812 */ /* 0x000fe400078ec0ff */
[----:B------:R0:W-:Y:S02]  /*0380*/  STL [R1+0x24], RZ ;  /* 0x000024ff01007387 */ /* 0x0001e40000100800 */
[----:B------:R-:W-:-:S02]  /*0390*/  IADD3 R6, P0, R2, UR6, RZ ;  /* 0x0000000602067c10 */ /* 0x000fc4000ff1e0ff */
[----:B------:R0:W-:Y:S02]  /*03a0*/  STL [R1+0x20], RZ ;  /* 0x000020ff01007387 */ /* 0x0001e40000100800 */
[----:B------:R-:W-:Y:S01]  /*03b0*/  IADD3.X R7, RZ, UR7, RZ, P0, !PT ;  /* 0x00000007ff077c10 */ /* 0x000fe200087fe4ff */
[----:B------:R-:W-:Y:S01]  /*03c0*/  ULDC.64 UR6, c[0x0][0x2c8] ;  /* 0x0000b20000067ab9 */ /* 0x000fe20000000a00 */
[----:B------:R0:W-:Y:S04]  /*03d0*/  STL [R1+0x1c], RZ ;  /* 0x00001cff01007387 */ /* 0x0001e80000100800 */
[----:B------:R0:W-:Y:S04]  /*03e0*/  STL [R1+0x18], RZ ;  /* 0x000018ff01007387 */ /* 0x0001e80000100800 */
[----:B------:R0:W-:Y:S04]  /*03f0*/  STL [R1+0x14], RZ ;  /* 0x000014ff01007387 */ /* 0x0001e80000100800 */
[----:B------:R0:W-:Y:S04]  /*0400*/  STL [R1+0x10], RZ ;  /* 0x000010ff01007387 */ /* 0x0001e80000100800 */
[----:B------:R0:W-:Y:S04]  /*0410*/  STL [R1+0xc], RZ ;  /* 0x00000cff01007387 */ /* 0x0001e80000100800 */
[----:B------:R0:W-:Y:S04]  /*0420*/  STL [R1+0x8], RZ ;  /* 0x000008ff01007387 */ /* 0x0001e80000100800 */
[----:B------:R0:W-:Y:S04]  /*0430*/  STL [R1+0x4], RZ ;  /* 0x000004ff01007387 */ /* 0x0001e80000100800 */
[----:B------:R0:W-:Y:S01]  /*0440*/  STL [R1], RZ ;  /* 0x000000ff01007387 */ /* 0x0001e20000100800 */
[----:B------:R-:W-:Y:S01]  /*0450*/  ISETP.NE.U32.AND P0, PT, RZ, UR6, PT ;  /* 0x00000006ff007c0c */ /* 0x000fe2000bf05070 */
[----:B------:R-:W-:Y:S01]  /*0460*/  HFMA2.MMA R252, -RZ, RZ, 0, 0 ;  /* 0x00000000fffc7435 */ /* 0x000fe200000001ff */
[----:B------:R-:W-:Y:S01]  /*0470*/  IMAD.MOV.U32 R202, RZ, RZ, 0x1 ;  /* 0x00000001ffca7424 */ /* 0x000fe200078e00ff */
[----:B------:R-:W5:Y:S01]  /*0480*/  LDG.E.128 R60, desc[UR4][R6.64] ;  /* 0x00000004063c7981 */ /* 0x000f62000c1e1d00 */
[----:B------:R-:W-:-:S02]  /*0490*/  ISETP.NE.AND.EX P0, PT, RZ, UR7, PT, P0 ;  /* 0x00000007ff007c0c */ /* 0x000fc4000bf05300 */
        /* <DEDUP_REMOVED lines=23> */
[----:B------:R-:W-:Y:S01]  /*0610*/  IMAD.MOV.U32 R181, RZ, RZ, RZ ;  /* 0x000000ffffb57224 */ /* 0x000fe200078e00ff */
        /* <DEDUP_REMOVED lines=8> */
[----:B01----:R-:W-:-:S07]  /*06a0*/  CS2R R6, SRZ ;  /* 0x0000000000067805 */ /* 0x003fce000001ff00 */
.L_x_3493:
[----:B0-----:R-:W0:Y:S01]  /*06b0*/  LDC.64 R176, c[0x0][0x300] ;  /* 0x0000c000ffb07b82 */ /* 0x001e220000000a00 */
[----:B------:R-:W1:Y:S01]  /*06c0*/  S2R R217, SR_TID.X ;  /* 0x0000000000d97919 */ /* 0x000e620000002100 */
[----:B------:R-:W-:Y:S01]  /*06d0*/  IMAD R30, R0, UR8, RZ ;  /* 0x00000008001e7c24 */ /* 0x000fe2000f8e02ff */
[----:B------:R-:W2:Y:S05]  /*06e0*/  LDL.LU R222, [R1+0x4] ;  /* 0x0000040001de7983 */ /* 0x000eaa0000300800 */
[----:B------:R-:W3:Y:S08]  /*06f0*/  LDC.64 R186, c[0x0][0x2c8] ;  /* 0x0000b200ffba7b82 */ /* 0x000ef00000000a00 */
[----:B------:R-:W4:Y:S01]  /*0700*/  LDC.64 R164, c[0x0][0x2b8] ;  /* 0x0000ae00ffa47b82 */ /* 0x000f220000000a00 */
[----:B0-----:R-:W-:-:S07]  /*0710*/  ISETP.NE.U32.AND P1, PT, R176, RZ, PT ;  /* 0x000000ffb000720c */ /* 0x001fce0003f25070 */
[----:B------:R-:W0:Y:S01]  /*0720*/  LDC.64 R138, c[0x0][0x258] ;  /* 0x00009600ff8a7b82 */ /* 0x000e220000000a00 */
[----:B------:R-:W-:Y:S01]  /*0730*/  SHF.R.S32.HI R31, RZ, 0x1f, R30 ;  /* 0x0000001fff1f7819 */ /* 0x000fe2000001141e */
[----:B------:R-:W2:Y:S01]  /*0740*/  LDL.LU R221, [R1] ;  /* 0x0000000001dd7983 */ /* 0x000ea20000300800 */
[----:B------:R-:W-:Y:S02]  /*0750*/  ISETP.NE.AND.EX P1, PT, R177, RZ, PT, P1 ;  /* 0x000000ffb100720c */ /* 0x000fe40003f25310 */
[----:B------:R-:W-:Y:S01]  /*0760*/  LEA.HI R31, R31, R30, RZ, 0x2 ;  /* 0x0000001e1f1f7211 */ /* 0x000fe200078f10ff */
[----:B------:R-:W2:Y:S10]  /*0770*/  LDL.LU R220, [R1+0xc] ;  /* 0x00000c0001dc7983 */ /* 0x000eb40000300800 */
[----:B------:R-:W3:Y:S01]  /*0780*/  @P1 LDC.64 R112, c[0x0][0x248] ;  /* 0x00009200ff701b82 */ /* 0x000ee20000000a00 */
[----:B-1----:R-:W-:Y:S01]  /*0790*/  LOP3.LUT R30, R217, 0xff, RZ, 0xc0, !PT ;  /* 0x000000ffd91e7812 */ /* 0x002fe200078ec0ff */
[----:B------:R-:W2:Y:S06]  /*07a0*/  LDL.LU R219, [R1+0x8] ;  /* 0x0000080001db7983 */ /* 0x000eac0000300800 */
[----:B------:R-:W1:Y:S01]  /*07b0*/  @P1 LDC.64 R110, c[0x0][0x248] ;  /* 0x00009200ff6e1b82 */ /* 0x000e620000000a00 */
[----:B------:R-:W-:Y:S01]  /*07c0*/  LEA.HI.SX32 R145, R31, R30, 0x1e ;  /* 0x0000001e1f917211 */ /* 0x000fe200078ff2ff */
[----:B0-----:R-:W-:Y:S01]  /*07d0*/  IMAD.WIDE R138, R0, 0x4, R138 ;  /* 0x00000004008a7825 */ /* 0x001fe200078e028a */
[----:B------:R-:W-:Y:S01]  /*07e0*/  LOP3.LUT P5, RZ, R202, 0xff, RZ, 0xc0, !PT ;  /* 0x000000ffcaff7812 */ /* 0x000fe200078ac0ff */
[----:B------:R-:W2:Y:S01]  /*07f0*/  LDL.LU R218, [R1+0x14] ;  /* 0x0000140001da7983 */ /* 0x000ea20000300800 */
[C---:B------:R-:W-:Y:S01]  /*0800*/  SHF.L.U32 R192, R145.reuse, 0x2, RZ ;  /* 0x0000000291c07819 */ /* 0x040fe200000006ff */
[C---:B------:R-:W-:Y:S01]  /*0810*/  VIADD R149, R145.reuse, 0x100 ;  /* 0x0000010091957836 */ /* 0x040fe20000000000 */
[----:B------:R-:W-:Y:S01]  /*0820*/  SHF.R.U32.HI R191, RZ, 0x1e, R145 ;  /* 0x0000001effbf7819 */ /* 0x000fe20000011691 */
[----:B------:R-:W0:Y:S01]  /*0830*/  @P1 LDC.64 R106, c[0x0][0x248] ;  /* 0x00009200ff6a1b82 */ /* 0x000e220000000a00 */
[----:B------:R-:W-:-:S07]  /*0840*/  VIADD R153, R145, 0x200 ;  /* 0x0000020091997836 */ /* 0x000fce0000000000 */
[----:B------:R-:W4:Y:S01]  /*0850*/  @P1 LDC.64 R104, c[0x0][0x248] ;  /* 0x00009200ff681b82 */ /* 0x000f220000000a00 */
[----:B---3--:R-:W-:-:S07]  /*0860*/  @P1 IADD3 R112, P2, R192, R112, RZ ;  /* 0x00000070c0701210 */ /* 0x008fce0007f5e0ff */
[----:B------:R-:W3:Y:S01]  /*0870*/  @P1 LDC.64 R108, c[0x0][0x248] ;  /* 0x00009200ff6c1b82 */ /* 0x000ee20000000a00 */
[----:B------:R-:W-:-:S07]  /*0880*/  @P1 IADD3.X R113, R191, R113, RZ, P2, !PT ;  /* 0x00000071bf711210 */ /* 0x000fce00017fe4ff */
[----:B------:R-:W3:Y:S01]  /*0890*/  @P1 LDC.64 R30, c[0x0][0x248] ;  /* 0x00009200ff1e1b82 */ /* 0x000ee20000000a00 */
[----:B------:R-:W-:Y:S01]  /*08a0*/  SHF.L.U32 R190, R149, 0x2, RZ ;  /* 0x0000000295be7819 */ /* 0x000fe200000006ff */
[----:B-----5:R4:W5:Y:S01]  /*08b0*/  @P1 LDG.E R24, desc[UR4][R112.64] ;  /* 0x0000000470181981 */ /* 0x020962000c1e1900 */
[----:B------:R-:W-:Y:S01]  /*08c0*/  SHF.R.U32.HI R194, RZ, 0x1e, R149 ;  /* 0x0000001effc27819 */ /* 0x000fe20000011695 */
[C---:B------:R-:W-:Y:S01]  /*08d0*/  VIADD R157, R145.reuse, 0x300 ;  /* 0x00000300919d7836 */ /* 0x040fe20000000000 */
[----:B-1----:R-:W-:Y:S02]  /*08e0*/  @P1 IADD3 R110, P2, R190, R110, RZ ;  /* 0x0000006ebe6e1210 */ /* 0x002fe40007f5e0ff */
[C---:B------:R-:W-:Y:S01]  /*08f0*/  IADD3 R161, R145.reuse, 0x500, RZ ;  /* 0x0000050091a17810 */ /* 0x040fe20007ffe0ff */
[----:B------:R-:W-:Y:S01]  /*0900*/  VIADD R158, R145, 0x400 ;  /* 0x00000400919e7836 */ /* 0x000fe20000000000 */
[----:B------:R-:W-:Y:S01]  /*0910*/  SHF.L.U32 R209, R153, 0x2, RZ ;  /* 0x0000000299d17819 */ /* 0x000fe200000006ff */
[----:B------:R-:W1:Y:S01]  /*0920*/  @P1 LDC.64 R142, c[0x0][0x248] ;  /* 0x00009200ff8e1b82 */ /* 0x000e620000000a00 */
[----:B------:R-:W-:-:S07]  /*0930*/  @P1 IADD3.X R111, R194, R111, RZ, P2, !PT ;  /* 0x0000006fc26f1210 */ /* 0x000fce00017fe4ff */
[----:B------:R-:W1:Y:S01]  /*0940*/  @P1 LDC.64 R140, c[0x0][0x248] ;  /* 0x00009200ff8c1b82 */ /* 0x000e620000000a00 */
[----:B------:R-:W-:Y:S01]  /*0950*/  SHF.R.U32.HI R207, RZ, 0x1e, R153 ;  /* 0x0000001effcf7819 */ /* 0x000fe20000011699 */
[----:B------:R-:W-:Y:S01]  /*0960*/  VIADD R167, R145, 0x700 ;  /* 0x0000070091a77836 */ /* 0x000fe20000000000 */
[----:B0-----:R-:W-:Y:S01]  /*0970*/  @P1 IADD3 R106, P2, R209, R106, RZ ;  /* 0x0000006ad16a1210 */ /* 0x001fe20007f5e0ff */
[C---:B----4-:R-:W-:Y:S01]  /*0980*/  IMAD.WIDE.U32 R136, R145.reuse, 0x10, R164 ;  /* 0x0000001091887825 */ /* 0x050fe200078e00a4 */
[----:B------:R-:W-:Y:S01]  /*0990*/  SHF.L.U32 R200, R145, 0x4, RZ ;  /* 0x0000000491c87819 */ /* 0x000fe200000006ff */
[----:B------:R-:W5:Y:S02]  /*09a0*/  @P1 LDG.E R25, desc[UR4][R110.64] ;  /* 0x000000046e191981 */ /* 0x000f64000c1e1900 */
[----:B------:R-:W0:Y:S01]  /*09b0*/  LDC.64 R112, c[0x0][0x250] ;  /* 0x00009400ff707b82 */ /* 0x000e220000000a00 */
[----:B------:R-:W-:Y:S01]  /*09c0*/  SHF.L.U32 R196, R161, 0x2, RZ ;  /* 0x00000002a1c47819 */ /* 0x000fe200000006ff */
[----:B------:R-:W4:Y:S01]  /*09d0*/  LDG.E R172, desc[UR4][R138.64] ;  /* 0x000000048aac7981 */ /* 0x000f22000c1e1900 */
[----:B------:R-:W-:Y:S01]  /*09e0*/  SHF.L.U32 R208, R157, 0x2, RZ ;  /* 0x000000029dd07819 */ /* 0x000fe200000006ff */
[----:B------:R-:W-:Y:S01]  /*09f0*/  IMAD.SHL.U32 R205, R158, 0x4, RZ ;  /* 0x000000049ecd7824 */ /* 0x000fe200078e00ff */
[----:B------:R-:W-:-:S02]  /*0a00*/  @P1 IADD3.X R107, R207, R107, RZ, P2, !PT ;  /* 0x0000006bcf6b1210 */ /* 0x000fc400017fe4ff */
[----:B------:R-:W-:Y:S02]  /*0a10*/  SHF.R.U32.HI R197, RZ, 0x1e, R161 ;  /* 0x0000001effc57819 */ /* 0x000fe400000116a1 */
[----:B------:R-:W-:Y:S01]  /*0a20*/  @P1 IADD3 R104, P3, R196, R104, RZ ;  /* 0x00000068c4681210 */ /* 0x000fe20007f7e0ff */
[----:B------:R0:W5:Y:S01]  /*0a30*/  @P1 LDG.E R26, desc[UR4][R106.64] ;  /* 0x000000046a1a1981 */ /* 0x000162000c1e1900 */
[----:B------:R-:W-:Y:S02]  /*0a40*/  SHF.R.U32.HI R206, RZ, 0x1e, R157 ;  /* 0x0000001effce7819 */ /* 0x000fe4000001169d */
[----:B---3--:R-:W-:Y:S01]  /*0a50*/  @P1 IADD3 R108, P2, R208, R108, RZ ;  /* 0x0000006cd06c1210 */ /* 0x008fe20007f5e0ff */
[----:B------:R-:W-:Y:S01]  /*0a60*/  @P1 IMAD.X R105, R197, 0x1, R105, P3 ;  /* 0x00000001c5691824 */ /* 0x000fe200018e0669 */
[----:B------:R-:W-:Y:S02]  /*0a70*/  SHF.R.U32.HI R204, RZ, 0x1e, R158 ;  /* 0x0000001effcc7819 */ /* 0x000fe4000001169e */
[----:B------:R-:W-:-:S02]  /*0a80*/  SHF.R.U32.HI R195, RZ, 0x1c, R145 ;  /* 0x0000001cffc37819 */ /* 0x000fc40000011691 */
[----:B------:R-:W-:Y:S01]  /*0a90*/  SHF.L.U32 R185, R153, 0x4, RZ ;  /* 0x0000000499b97819 */ /* 0x000fe200000006ff */
[----:B------:R3:W5:Y:S01]  /*0aa0*/  @P1 LDG.E R29, desc[UR4][R104.64] ;  /* 0x00000004681d1981 */ /* 0x000762000c1e1900 */
[----:B------:R-:W-:Y:S02]  /*0ab0*/  @P1 IADD3.X R109, R206, R109, RZ, P2, !PT ;  /* 0x0000006dce6d1210 */ /* 0x000fe400017fe4ff */
[----:B------:R-:W-:Y:S01]  /*0ac0*/  @P1 IADD3 R30, P2, R205, R30, RZ ;  /* 0x0000001ecd1e1210 */ /* 0x000fe20007f5e0ff */
[----:B0-----:R-:W-:Y:S01]  /*0ad0*/  IMAD.WIDE R106, R0, 0x4, R112 ;  /* 0x00000004006a7825 */ /* 0x001fe200078e0270 */
[----:B------:R-:W-:Y:S01]  /*0ae0*/  IADD3 R162, R145, 0x600, RZ ;  /* 0x0000060091a27810 */ /* 0x000fe20007ffe0ff */
[----:B------:R0:W5:Y:S01]  /*0af0*/  @P1 LDG.E R27, desc[UR4][R108.64] ;  /* 0x000000046c1b1981 */ /* 0x000162000c1e1900 */
[----:B------:R-:W-:Y:S02]  /*0b00*/  @P1 IADD3.X R31, R204, R31, RZ, P2, !PT ;  /* 0x0000001fcc1f1210 */ /* 0x000fe400017fe4ff */
[----:B---3--:R-:W-:-:S02]  /*0b10*/  IADD3 R104, P2, R200, UR12, RZ ;  /* 0x0000000cc8687c10 */ /* 0x008fc4000ff5e0ff */
[----:B------:R-:W-:Y:S02]  /*0b20*/  SHF.R.U32.HI R184, RZ, 0x1c, R153 ;  /* 0x0000001cffb87819 */ /* 0x000fe40000011699 */
[----:B------:R-:W-:Y:S01]  /*0b30*/  SHF.L.U32 R179, R158, 0x4, RZ ;  /* 0x000000049eb37819 */ /* 0x000fe200000006ff */
[----:B------:R-:W-:Y:S01]  /*0b40*/  IMAD.SHL.U32 R168, R162, 0x10, RZ ;  /* 0x00000010a2a87824 */ /* 0x000fe200078e00ff */
[----:B------:R-:W-:Y:S02]  /*0b50*/  IADD3.X R105, R195, UR13, RZ, P2, !PT ;  /* 0x0000000dc3697c10 */ /* 0x000fe400097fe4ff */
[----:B------:R-:W-:Y:S01]  /*0b60*/  SHF.R.U32.HI R180, RZ, 0x1c, R158 ;  /* 0x0000001cffb47819 */ /* 0x000fe2000001169e */
[----:B------:R-:W-:Y:S01]  /*0b70*/  IMAD.SHL.U32 R199, R167, 0x4, RZ ;  /* 0x00000004a7c77824 */ /* 0x000fe200078e00ff */
[----:B------:R-:W-:Y:S02]  /*0b80*/  IADD3 R112, P2, R185, UR12, RZ ;  /* 0x0000000cb9707c10 */ /* 0x000fe4000ff5e0ff */
[----:B------:R-:W-:Y:S01]  /*0b90*/  SHF.L.U32 R189, R149, 0x4, RZ ;  /* 0x0000000495bd7819 */ /* 0x000fe200000006ff */
[----:B------:R-:W-:Y:S01]  /*0ba0*/  IMAD.SHL.U32 R182, R157, 0x10, RZ ;  /* 0x000000109db67824 */ /* 0x000fe200078e00ff */
[----:B------:R-:W-:Y:S01]  /*0bb0*/  IADD3.X R113, R184, UR13, RZ, P2, !PT ;  /* 0x0000000db8717c10 */ /* 0x000fe200097fe4ff */
[----:B------:R-:W3:Y:S01]  /*0bc0*/  LDG.E R203, desc[UR4][R106.64] ;  /* 0x000000046acb7981 */ /* 0x000ee2000c1e1900 */
[----:B------:R-:W-:-:S02]  /*0bd0*/  IADD3 R120, P2, R179, UR12, RZ ;  /* 0x0000000cb3787c10 */ /* 0x000fc4000ff5e0ff */
[--C-:B------:R-:W-:Y:S01]  /*0be0*/  SHF.R.U32.HI R169, RZ, 0x1c, R162.reuse ;  /* 0x0000001cffa97819 */ /* 0x100fe200000116a2 */
[----:B------:R-:W2:Y:S01]  /*0bf0*/  LDG.E.128 R136, desc[UR4][R136.64] ;  /* 0x0000000488887981 */ /* 0x000ea2000c1e1d00 */
[----:B------:R-:W-:Y:S02]  /*0c00*/  IADD3.X R121, R180, UR13, RZ, P2, !PT ;  /* 0x0000000db4797c10 */ /* 0x000fe400097fe4ff */
[----:B------:R-:W-:Y:S01]  /*0c10*/  IADD3 R128, P2, R168, UR12, RZ ;  /* 0x0000000ca8807c10 */ /* 0x000fe2000ff5e0ff */
[----:B------:R-:W4:Y:S01]  /*0c20*/  LDG.E.128 R112, desc[UR4][R112.64] ;  /* 0x0000000470707981 */ /* 0x000f22000c1e1d00 */
[----:B------:R-:W-:Y:S02]  /*0c30*/  SHF.L.U32 R198, R162, 0x2, RZ ;  /* 0x00000002a2c67819 */ /* 0x000fe400000006ff */
[----:B------:R-:W-:Y:S01]  /*0c40*/  IADD3.X R129, R169, UR13, RZ, P2, !PT ;  /* 0x0000000da9817c10 */ /* 0x000fe200097fe4ff */
[----:B------:R-:W4:Y:S01]  /*0c50*/  LDG.E.128 R104, desc[UR4][R104.64] ;  /* 0x0000000468687981 */ /* 0x000f22000c1e1d00 */
[----:B------:R-:W-:-:S02]  /*0c60*/  SHF.R.U32.HI R178, RZ, 0x1e, R162 ;  /* 0x0000001effb27819 */ /* 0x000fc400000116a2 */
[----:B-1----:R-:W-:Y:S01]  /*0c70*/  @P1 IADD3 R142, P2, R198, R142, RZ ;  /* 0x0000008ec68e1210 */ /* 0x002fe20007f5e0ff */
[----:B------:R-:W5:Y:S01]  /*0c80*/  @P1 LDG.E R28, desc[UR4][R30.64] ;  /* 0x000000041e1c1981 */ /* 0x000f62000c1e1900 */
[----:B------:R-:W-:Y:S02]  /*0c90*/  SHF.R.U32.HI R175, RZ, 0x1e, R167 ;  /* 0x0000001effaf7819 */ /* 0x000fe400000116a7 */
[----:B------:R-:W-:Y:S01]  /*0ca0*/  @P1 IADD3.X R143, R178, R143, RZ, P2, !PT ;  /* 0x0000008fb28f1210 */ /* 0x000fe200017fe4ff */
[----:B------:R-:W4:Y:S01]  /*0cb0*/  LDG.E.128 R120, desc[UR4][R120.64] ;  /* 0x0000000478787981 */ /* 0x000f22000c1e1d00 */
[----:B------:R-:W-:Y:S02]  /*0cc0*/  @P1 IADD3 R140, P2, R199, R140, RZ ;  /* 0x0000008cc78c1210 */ /* 0x000fe40007f5e0ff */
[----:B------:R-:W-:Y:S01]  /*0cd0*/  SHF.R.U32.HI R188, RZ, 0x1c, R149 ;  /* 0x0000001cffbc7819 */ /* 0x000fe20000011695 */
[----:B------:R-:W5:Y:S01]  /*0ce0*/  @P1 LDG.E R173, desc[UR4][R142.64] ;  /* 0x000000048ead1981 */ /* 0x000f62000c1e1900 */
[----:B------:R-:W-:-:S02]  /*0cf0*/  @P1 IADD3.X R141, R175, R141, RZ, P2, !PT ;  /* 0x0000008daf8d1210 */ /* 0x000fc400017fe4ff */
[CC--:B------:R-:W-:Y:S01]  /*0d00*/  @P0 LEA R144, P2, R145.reuse, R186.reuse, 0x4 ;  /* 0x000000ba91900211 */ /* 0x0c0fe200078420ff */
[----:B------:R-:W4:Y:S03]  /*0d10*/  LDG.E.128 R128, desc[UR4][R128.64] ;  /* 0x0000000480807981 */ /* 0x000f26000c1e1d00 */
[----:B------:R-:W-:Y:S01]  /*0d20*/  @P0 LEA.HI.X R145, R145, R187, RZ, 0x4, P2 ;  /* 0x000000bb91910211 */ /* 0x000fe200010f24ff */
[----:B------:R1:W5:Y:S01]  /*0d30*/  @P1 LDG.E R174, desc[UR4][R140.64] ;  /* 0x000000048cae1981 */ /* 0x000362000c1e1900 */
[----:B------:R-:W-:Y:S02]  /*0d40*/  @P0 LEA R148, P2, R149, R186, 0x4 ;  /* 0x000000ba95940211 */ /* 0x000fe400078420ff */
[----:B0-----:R-:W-:Y:S01]  /*0d50*/  IADD3 R108, P3, R189, UR12, RZ ;  /* 0x0000000cbd6c7c10 */ /* 0x001fe2000ff7e0ff */
[----:B------:R0:W5:Y:S01]  /*0d60*/  @P0 LDG.E.128 R64, desc[UR4][R144.64] ;  /* 0x0000000490400981 */ /* 0x000162000c1e1d00 */
[----:B------:R-:W-:-:S02]  /*0d70*/  SHF.R.U32.HI R183, RZ, 0x1c, R157 ;  /* 0x0000001cffb77819 */ /* 0x000fc4000001169d */
[----:B------:R-:W-:Y:S01]  /*0d80*/  IADD3.X R109, R188, UR13, RZ, P3, !PT ;  /* 0x0000000dbc6d7c10 */ /* 0x000fe20009ffe4ff */
[C-C-:B-1----:R-:W-:Y:S01]  /*0d90*/  IMAD.WIDE.U32 R140, R149.reuse, 0x10, R164.reuse ;  /* 0x00000010958c7825 */ /* 0x142fe200078e00a4 */
[-C--:B------:R-:W-:Y:S02]  /*0da0*/  @P0 LEA.HI.X R149, R149, R187.reuse, RZ, 0x4, P2 ;  /* 0x000000bb95950211 */ /* 0x080fe400010f24ff */
[C---:B------:R-:W-:Y:S01]  /*0db0*/  @P0 LEA R152, P2, R153.reuse, R186, 0x4 ;  /* 0x000000ba99980211 */ /* 0x040fe200078420ff */
[C-C-:B0-----:R-:W-:Y:S01]  /*0dc0*/  IMAD.WIDE.U32 R144, R153.reuse, 0x10, R164.reuse ;  /* 0x0000001099907825 */ /* 0x141fe200078e00a4 */
[----:B------:R-:W-:Y:S01]  /*0dd0*/  IADD3 R116, P3, R182, UR12, RZ ;  /* 0x0000000cb6747c10 */ /* 0x000fe2000ff7e0ff */
[----:B------:R-:W4:Y:S01]  /*0de0*/  LDG.E.128 R108, desc[UR4][R108.64] ;  /* 0x000000046c6c7981 */ /* 0x000f22000c1e1d00 */
[----:B------:R-:W-:Y:S02]  /*0df0*/  @P0 LEA.HI.X R153, R153, R187, RZ, 0x4, P2 ;  /* 0x000000bb99990211 */ /* 0x000fe400010f24ff */
[----:B------:R-:W-:Y:S01]  /*0e00*/  IADD3.X R117, R183, UR13, RZ, P3, !PT ;  /* 0x0000000db7757c10 */ /* 0x000fe20009ffe4ff */
[----:B------:R-:W4:Y:S04]  /*0e10*/  LDG.E.128 R140, desc[UR4][R140.64] ;  /* 0x000000048c8c7981 */ /* 0x000f28000c1e1d00 */
[----:B------:R0:W5:Y:S04]  /*0e20*/  @P0 LDG.E.128 R72, desc[UR4][R152.64] ;  /* 0x0000000498480981 */ /* 0x000168000c1e1d00 */
[----:B------:R-:W4:Y:S04]  /*0e30*/  LDG.E.128 R116, desc[UR4][R116.64] ;  /* 0x0000000474747981 */ /* 0x000f28000c1e1d00 */
[----:B------:R1:W5:Y:S01]  /*0e40*/  @P0 LDG.E.128 R68, desc[UR4][R148.64] ;  /* 0x0000000494440981 */ /* 0x000362000c1e1d00 */
[----:B0-----:R-:W-:Y:S01]  /*0e50*/  IMAD.WIDE.U32 R152, R158, 0x10, R164 ;  /* 0x000000109e987825 */ /* 0x001fe200078e00a4 */
[----:B------:R-:W-:-:S02]  /*0e60*/  SHF.L.U32 R30, R161, 0x4, RZ ;  /* 0x00000004a11e7819 */ /* 0x000fc400000006ff */
[----:B------:R-:W4:Y:S04]  /*0e70*/  LDG.E.128 R144, desc[UR4][R144.64] ;  /* 0x0000000490907981 */ /* 0x000f28000c1e1d00 */
[----:B------:R-:W4:Y:S01]  /*0e80*/  LDG.E.128 R152, desc[UR4][R152.64] ;  /* 0x0000000498987981 */ /* 0x000f22000c1e1d00 */
[C---:B------:R-:W-:Y:S01]  /*0e90*/  @P0 LEA R156, P2, R157.reuse, R186, 0x4 ;  /* 0x000000ba9d9c0211 */ /* 0x040fe200078420ff */
[----:B-1----:R-:W-:-:S03]  /*0ea0*/  IMAD.WIDE.U32 R148, R157, 0x10, R164 ;  /* 0x000000109d947825 */ /* 0x002fc600078e00a4 */
[----:B------:R-:W-:Y:S02]  /*0eb0*/  @P0 LEA.HI.X R157, R157, R187, RZ, 0x4, P2 ;  /* 0x000000bb9d9d0211 */ /* 0x000fe400010f24ff */
[----:B------:R-:W-:Y:S01]  /*0ec0*/  SHF.R.U32.HI R31, RZ, 0x1c, R161 ;  /* 0x0000001cff1f7819 */ /* 0x000fe200000116a1 */
[----:B------:R-:W4:Y:S04]  /*0ed0*/  LDG.E.128 R148, desc[UR4][R148.64] ;  /* 0x0000000494947981 */ /* 0x000f28000c1e1d00 */
[----:B------:R0:W5:Y:S02]  /*0ee0*/  @P0 LDG.E.128 R76, desc[UR4][R156.64] ;  /* 0x000000049c4c0981 */ /* 0x000164000c1e1d00 */
[----:B0-----:R-:W-:-:S04]  /*0ef0*/  @P0 LEA R156, P2, R158, R186, 0x4 ;  /* 0x000000ba9e9c0211 */ /* 0x001fc800078420ff */
[----:B------:R-:W-:Y:S02]  /*0f00*/  @P0 LEA.HI.X R157, R158, R187, RZ, 0x4, P2 ;  /* 0x000000bb9e9d0211 */ /* 0x000fe400010f24ff */
[----:B------:R-:W-:-:S03]  /*0f10*/  @P0 LEA R160, P2, R161, R186, 0x4 ;  /* 0x000000baa1a00211 */ /* 0x000fc600078420ff */
[----:B------:R0:W5:Y:S02]  /*0f20*/  @P0 LDG.E.128 R80, desc[UR4][R156.64] ;  /* 0x000000049c500981 */ /* 0x000164000c1e1d00 */
[C---:B0-----:R-:W-:Y:S01]  /*0f30*/  IMAD.WIDE.U32 R156, R161.reuse, 0x10, R164 ;  /* 0x00000010a19c7825 */ /* 0x041fe200078e00a4 */
[----:B------:R-:W-:-:S05]  /*0f40*/  @P0 LEA.HI.X R161, R161, R187, RZ, 0x4, P2 ;  /* 0x000000bba1a10211 */ /* 0x000fca00010f24ff */
[----:B------:R0:W5:Y:S01]  /*0f50*/  @P0 LDG.E.128 R84, desc[UR4][R160.64] ;  /* 0x00000004a0540981 */ /* 0x000162000c1e1d00 */
[----:B------:R-:W-:Y:S02]  /*0f60*/  IADD3 R124, P3, R30, UR12, RZ ;  /* 0x0000000c1e7c7c10 */ /* 0x000fe4000ff7e0ff */
[----:B------:R-:W-:Y:S01]  /*0f70*/  SHF.L.U32 R170, R167, 0x4, RZ ;  /* 0x00000004a7aa7819 */ /* 0x000fe200000006ff */
[----:B------:R-:W4:Y:S01]  /*0f80*/  LDG.E.128 R156, desc[UR4][R156.64] ;  /* 0x000000049c9c7981 */ /* 0x000f22000c1e1d00 */
[----:B0-----:R-:W-:-:S04]  /*0f90*/  @P0 LEA R160, P2, R162, R186, 0x4 ;  /* 0x000000baa2a00211 */ /* 0x001fc800078420ff */
[----:B------:R-:W-:Y:S02]  /*0fa0*/  @P0 LEA.HI.X R161, R162, R187, RZ, 0x4, P2 ;  /* 0x000000bba2a10211 */ /* 0x000fe400010f24ff */
[----:B------:R-:W-:Y:S02]  /*0fb0*/  @P0 LEA R166, P2, R167, R186, 0x4 ;  /* 0x000000baa7a60211 */ /* 0x000fe400078420ff */
[----:B------:R-:W-:Y:S01]  /*0fc0*/  IADD3.X R125, R31, UR13, RZ, P3, !PT ;  /* 0x0000000d1f7d7c10 */ /* 0x000fe20009ffe4ff */
[----:B------:R0:W5:Y:S01]  /*0fd0*/  @P0 LDG.E.128 R88, desc[UR4][R160.64] ;  /* 0x00000004a0580981 */ /* 0x000162000c1e1d00 */
[----:B------:R-:W-:Y:S02]  /*0fe0*/  SHF.R.U32.HI R171, RZ, 0x1c, R167 ;  /* 0x0000001cffab7819 */ /* 0x000fe400000116a7 */
[----:B------:R-:W-:Y:S02]  /*0ff0*/  IADD3 R132, P3, R170, UR12, RZ ;  /* 0x0000000caa847c10 */ /* 0x000fe4000ff7e0ff */
[----:B------:R-:W4:Y:S01]  /*1000*/  LDG.E.128 R124, desc[UR4][R124.64] ;  /* 0x000000047c7c7981 */ /* 0x000f22000c1e1d00 */
[----:B0-----:R-:W-:Y:S01]  /*1010*/  IMAD.WIDE.U32 R160, R162, 0x10, R164 ;  /* 0x00000010a2a07825 */ /* 0x001fe200078e00a4 */
[----:B------:R-:W-:-:S03]  /*1020*/  IADD3.X R133, R171, UR13, RZ, P3, !PT ;  /* 0x0000000dab857c10 */ /* 0x000fc60009ffe4ff */
[C---:B------:R-:W-:Y:S01]  /*1030*/  IMAD.WIDE.U32 R164, R167.reuse, 0x10, R164 ;  /* 0x00000010a7a47825 */ /* 0x040fe200078e00a4 */
[----:B------:R-:W-:Y:S01]  /*1040*/  @P0 LEA.HI.X R167, R167, R187, RZ, 0x4, P2 ;  /* 0x000000bba7a70211 */ /* 0x000fe200010f24ff */
[----:B------:R-:W4:Y:S01]  /*1050*/  LDG.E.128 R160, desc[UR4][R160.64] ;  /* 0x00000004a0a07981 */ /* 0x000f22000c1e1d00 */
[----:B------:R-:W-:Y:S02]  /*1060*/  IADD3 R192, P2, R192, UR14, RZ ;  /* 0x0000000ec0c07c10 */ /* 0x000fe4000ff5e0ff */
[----:B------:R-:W-:Y:S01]  /*1070*/  IADD3 R190, P3, R190, UR14, RZ ;  /* 0x0000000ebebe7c10 */ /* 0x000fe2000ff7e0ff */
[----:B------:R-:W4:Y:S01]  /*1080*/  LDG.E.128 R132, desc[UR4][R132.64] ;  /* 0x0000000484847981 */ /* 0x000f22000c1e1d00 */
[----:B------:R-:W-:Y:S02]  /*1090*/  IADD3.X R193, R191, UR15, RZ, P2, !PT ;  /* 0x0000000fbfc17c10 */ /* 0x000fe400097fe4ff */
[----:B------:R-:W-:Y:S01]  /*10a0*/  IADD3.X R191, R194, UR15, RZ, P3, !PT ;  /* 0x0000000fc2bf7c10 */ /* 0x000fe20009ffe4ff */
[----:B------:R-:W5:Y:S04]  /*10b0*/  @P0 LDG.E.128 R92, desc[UR4][R166.64] ;  /* 0x00000004a65c0981 */ /* 0x000f68000c1e1d00 */
[----:B------:R0:W5:Y:S04]  /*10c0*/  LDG.E R201, desc[UR4][R192.64] ;  /* 0x00000004c0c97981 */ /* 0x000168000c1e1900 */
[----:B------:R1:W5:Y:S04]  /*10d0*/  LDG.E R194, desc[UR4][R190.64] ;  /* 0x00000004bec27981 */ /* 0x000368000c1e1900 */
[----:B------:R-:W4:Y:S01]  /*10e0*/  LDG.E.128 R164, desc[UR4][R164.64] ;  /* 0x00000004a4a47981 */ /* 0x000f22000c1e1d00 */
[----:B0-----:R-:W-:-:S02]  /*10f0*/  IADD3 R192, P2, R209, UR14, RZ ;  /* 0x0000000ed1c07c10 */ /* 0x001fc4000ff5e0ff */
[----:B-1----:R-:W-:Y:S02]  /*1100*/  IADD3 R190, P3, R208, UR14, RZ ;  /* 0x0000000ed0be7c10 */ /* 0x002fe4000ff7e0ff */
[----:B------:R-:W-:Y:S02]  /*1110*/  IADD3.X R193, R207, UR15, RZ, P2, !PT ;  /* 0x0000000fcfc17c10 */ /* 0x000fe400097fe4ff */
[----:B------:R-:W-:-:S04]  /*1120*/  IADD3.X R191, R206, UR15, RZ, P3, !PT ;  /* 0x0000000fcebf7c10 */ /* 0x000fc80009ffe4ff */
[----:B------:R-:W5:Y:S01]  /*1130*/  LDG.E R193, desc[UR4][R192.64] ;  /* 0x00000004c0c17981 */ /* 0x000f62000c1e1900 */
[----:B------:R-:W-:-:S03]  /*1140*/  IADD3 R196, P3, R196, UR14, RZ ;  /* 0x0000000ec4c47c10 */ /* 0x000fc6000ff7e0ff */
[----:B------:R0:W5:Y:S01]  /*1150*/  LDG.E R192, desc[UR4][R190.64] ;  /* 0x00000004bec07981 */ /* 0x000162000c1e1900 */
[----:B------:R-:W-:Y:S02]  /*1160*/  IADD3.X R197, R197, UR15, RZ, P3, !PT ;  /* 0x0000000fc5c57c10 */ /* 0x000fe40009ffe4ff */
[----:B0-----:R-:W-:-:S04]  /*1170*/  IADD3 R190, P2, R205, UR14, RZ ;  /* 0x0000000ecdbe7c10 */ /* 0x001fc8000ff5e0ff */
[----:B------:R-:W-:-:S06]  /*1180*/  IADD3.X R191, R204, UR15, RZ, P2, !PT ;  /* 0x0000000fccbf7c10 */ /* 0x000fcc00097fe4ff */
[----:B------:R-:W5:Y:S04]  /*1190*/  LDG.E R191, desc[UR4][R190.64] ;  /* 0x00000004bebf7981 */ /* 0x000f68000c1e1900 */
[----:B------:R0:W5:Y:S02]  /*11a0*/  LDG.E R190, desc[UR4][R196.64] ;  /* 0x00000004c4be7981 */ /* 0x000164000c1e1900 */
[----:B0-----:R-:W-:-:S04]  /*11b0*/  IADD3 R196, P3, R199, UR14, RZ ;  /* 0x0000000ec7c47c10 */ /* 0x001fc8000ff7e0ff */
[----:B------:R-:W-:Y:S02]  /*11c0*/  IADD3.X R197, R175, UR15, RZ, P3, !PT ;  /* 0x0000000fafc57c10 */ /* 0x000fe40009ffe4ff */
[----:B------:R-:W-:Y:S02]  /*11d0*/  ISETP.NE.AND P3, PT, RZ, UR9, PT ;  /* 0x00000009ff007c0c */ /* 0x000fe4000bf65270 */
[----:B------:R-:W-:-:S04]  /*11e0*/  IADD3 R198, P2, R198, UR14, RZ ;  /* 0x0000000ec6c67c10 */ /* 0x000fc8000ff5e0ff */
[----:B------:R-:W-:Y:S02]  /*11f0*/  IADD3.X R199, R178, UR15, RZ, P2, !PT ;  /* 0x0000000fb2c77c10 */ /* 0x000fe400097fe4ff */
[----:B------:R0:W5:Y:S04]  /*1200*/  LDG.E R178, desc[UR4][R196.64] ;  /* 0x00000004c4b27981 */ /* 0x000168000c1e1900 */
[----:B------:R1:W5:Y:S01]  /*1210*/  LDG.E R175, desc[UR4][R198.64] ;  /* 0x00000004c6af7981 */ /* 0x000362000c1e1900 */
[----:B---3--:R-:W-:Y:S01]  /*1220*/  FSEL R203, R203, RZ, !P3 ;  /* 0x000000ffcbcb7208 */ /* 0x008fe20005800000 */
[----:B--2---:R-:W-:-:S04]  /*1230*/  FMUL.FTZ R210, R60, R136 ;  /* 0x000000883cd27220 */ /* 0x004fc80000410000 */
[--C-:B----4-:R-:W-:Y:S01]  /*1240*/  FADD.FTZ R211, R105, -R203.reuse ;  /* 0x800000cb69d37221 */ /* 0x110fe20000010000 */
[----:B------:R-:W-:-:S03]  /*1250*/  FADD.FTZ R209, R104, -R203 ;  /* 0x800000cb68d17221 */ /* 0x000fc60000010000 */
[C---:B------:R-:W-:Y:S01]  /*1260*/  FMUL.FTZ R211, R172.reuse, R211 ;  /* 0x000000d3acd37220 */ /* 0x040fe20000410000 */
[----:B------:R-:W-:Y:S01]  /*1270*/  FADD.FTZ R237, R137, R237 ;  /* 0x000000ed89ed7221 */ /* 0x000fe20000010000 */
[----:B------:R-:W-:Y:S01]  /*1280*/  FMUL.FTZ R214, R61, R137 ;  /* 0x000000893dd67220 */ /* 0x000fe20000410000 */
[----:B0-----:R-:W-:Y:S01]  /*1290*/  FADD.FTZ R197, -R203, R112 ;  /* 0x00000070cbc57221 */ /* 0x001fe20000010100 */
[----:B------:R-:W-:Y:S01]  /*12a0*/  FFMA.FTZ R23, R137, R211, R23 ;  /* 0x000000d389177223 */ /* 0x000fe20000010017 */
[C---:B-1----:R-:W-:Y:S01]  /*12b0*/  FADD.FTZ R199, -R203.reuse, R114 ;  /* 0x00000072cbc77221 */ /* 0x042fe20000010100 */
[----:B------:R-:W-:Y:S01]  /*12c0*/  FMUL.FTZ R209, R172, R209 ;  /* 0x000000d1acd17220 */ /* 0x000fe20000410000 */
[C---:B------:R-:W-:Y:S01]  /*12d0*/  FADD.FTZ R202, -R203.reuse, R113 ;  /* 0x00000071cbca7221 */ /* 0x040fe20000010100 */
[----:B------:R-:W-:Y:S01]  /*12e0*/  FADD.FTZ R238, R136, R238 ;  /* 0x000000ee88ee7221 */ /* 0x000fe20000010000 */
[----:B------:R-:W-:Y:S01]  /*12f0*/  FMUL.FTZ R215, R62, R138 ;  /* 0x0000008a3ed77220 */ /* 0x000fe20000410000 */
[----:B------:R-:W-:Y:S01]  /*1300*/  FFMA.FTZ R22, R136, R209, R22 ;  /* 0x000000d188167223 */ /* 0x000fe20000010016 */
[C---:B------:R-:W-:Y:S01]  /*1310*/  FADD.FTZ R207, -R203.reuse, R109 ;  /* 0x0000006dcbcf7221 */ /* 0x040fe20000010100 */
[C---:B------:R-:W-:Y:S01]  /*1320*/  FADD.FTZ R196, -R203.reuse, R108 ;  /* 0x0000006ccbc47221 */ /* 0x040fe20000010100 */
[----:B------:R-:W-:-:S02]  /*1330*/  FADD.FTZ R206, -R203, R111 ;  /* 0x0000006fcbce7221 */ /* 0x000fc40000010100 */
[C---:B------:R-:W-:Y:S01]  /*1340*/  FMUL.FTZ R207, R172.reuse, R207 ;  /* 0x000000cfaccf7220 */ /* 0x040fe20000410000 */
[----:B------:R-:W-:Y:S01]  /*1350*/  FADD.FTZ R205, -R203, R110 ;  /* 0x0000006ecbcd7221 */ /* 0x000fe20000010100 */
[C---:B------:R-:W-:Y:S01]  /*1360*/  FMUL.FTZ R137, R172.reuse, R196 ;  /* 0x000000c4ac897220 */ /* 0x040fe20000410000 */
[C---:B------:R-:W-:Y:S01]  /*1370*/  FADD.FTZ R241, R141.reuse, R241 ;  /* 0x000000f18df17221 */ /* 0x040fe20000010000 */
[----:B------:R-:W-:Y:S01]  /*1380*/  FFMA.FTZ R19, R141, R207, R19 ;  /* 0x000000cf8d137223 */ /* 0x000fe20000010013 */
[----:B------:R-:W-:Y:S01]  /*1390*/  FMUL.FTZ R208, R57, R141 ;  /* 0x0000008d39d07220 */ /* 0x000fe20000410000 */
[C---:B------:R-:W-:Y:S01]  /*13a0*/  FADD.FTZ R111, -R203.reuse, R119 ;  /* 0x00000077cb6f7221 */ /* 0x040fe20000010100 */
[C---:B------:R-:W-:Y:S01]  /*13b0*/  FADD.FTZ R114, -R203.reuse, R116 ;  /* 0x00000074cb727221 */ /* 0x040fe20000010100 */
[C---:B------:R-:W-:Y:S02]  /*13c0*/  FADD.FTZ R112, -R203.reuse, R118 ;  /* 0x00000076cb707221 */ /* 0x040fe40000010100 */
[C---:B------:R-:W-:Y:S01]  /*13d0*/  FMUL.FTZ R141, R172.reuse, R111 ;  /* 0x0000006fac8d7220 */ /* 0x040fe20000410000 */
[----:B------:R-:W-:Y:S01]  /*13e0*/  FADD.FTZ R111, RZ, R210 ;  /* 0x000000d2ff6f7221 */ /* 0x000fe20000010000 */
[----:B------:R-:W-:Y:S01]  /*13f0*/  FMUL.FTZ R205, R172, R205 ;  /* 0x000000cdaccd7220 */ /* 0x000fe20000410000 */
[----:B------:R-:W-:Y:S01]  /*1400*/  FADD.FTZ R113, -R203, R117 ;  /* 0x00000075cb717221 */ /* 0x000fe20000010100 */
[C---:B------:R-:W-:Y:S01]  /*1410*/  FADD.FTZ R242, R140.reuse, R242 ;  /* 0x000000f28cf27221 */ /* 0x040fe20000010000 */
[----:B------:R-:W-:Y:S01]  /*1420*/  FFMA.FTZ R18, R140, R137, R18 ;  /* 0x000000898c127223 */ /* 0x000fe20000010012 */
[----:B------:R-:W-:Y:S01]  /*1430*/  FADD.FTZ R222, R152, R222 ;  /* 0x000000de98de7221 */ /* 0x000fe20000010000 */
[----:B------:R-:W-:Y:S01]  /*1440*/  FMUL.FTZ R196, R56, R140 ;  /* 0x0000008c38c47220 */ /* 0x000fe20000410000 */
[C---:B------:R-:W-:Y:S01]  /*1450*/  FMUL.FTZ R206, R172.reuse, R206 ;  /* 0x000000ceacce7220 */ /* 0x040fe20000410000 */
[----:B------:R-:W-:Y:S01]  /*1460*/  FADD.FTZ R221, R153, R221 ;  /* 0x000000dd99dd7221 */ /* 0x000fe20000010000 */
[C---:B------:R-:W-:Y:S01]  /*1470*/  FMUL.FTZ R140, R172.reuse, R112 ;  /* 0x00000070ac8c7220 */ /* 0x040fe20000410000 */
[----:B------:R-:W-:Y:S01]  /*1480*/  FMUL.FTZ R117, R172, R114 ;  /* 0x00000072ac757220 */ /* 0x000fe20000410000 */
[----:B------:R-:W-:Y:S01]  /*1490*/  STL [R1+0x4], R222 ;  /* 0x000004de01007387 */ /* 0x000fe20000100800 */
[----:B------:R-:W-:Y:S01]  /*14a0*/  FADD.FTZ R220, R154, R220 ;  /* 0x000000dc9adc7221 */ /* 0x000fe20000010000 */
[----:B------:R-:W-:Y:S01]  /*14b0*/  FADD.FTZ R112, R111, R214 ;  /* 0x000000d66f707221 */ /* 0x000fe20000010000 */
[C---:B------:R-:W-:Y:S01]  /*14c0*/  FADD.FTZ R244, R142.reuse, R244 ;  /* 0x000000f48ef47221 */ /* 0x040fe20000010000 */
[----:B------:R-:W-:Y:S01]  /*14d0*/  FFMA.FTZ R16, R142, R205, R16 ;  /* 0x000000cd8e107223 */ /* 0x000fe20000010010 */
[----:B------:R-:W-:Y:S01]  /*14e0*/  FMUL.FTZ R136, R58, R142 ;  /* 0x0000008e3a887220 */ /* 0x000fe20000410000 */
[----:B------:R-:W2:Y:S01]  /*14f0*/  LDL.LU R114, [R1+0x10] ;  /* 0x0000100001727983 */ /* 0x000ea20000300800 */
[C---:B------:R-:W-:Y:S01]  /*1500*/  FADD.FTZ R243, R143.reuse, R243 ;  /* 0x000000f38ff37221 */ /* 0x040fe20000010000 */
[----:B------:R-:W-:Y:S01]  /*1510*/  FFMA.FTZ R17, R143, R206, R17 ;  /* 0x000000ce8f117223 */ /* 0x000fe20000010011 */
[----:B------:R-:W-:Y:S01]  /*1520*/  FMUL.FTZ R142, R59, R143 ;  /* 0x0000008f3b8e7220 */ /* 0x000fe20000410000 */
[----:B------:R-:W-:Y:S01]  /*1530*/  FMUL.FTZ R143, R172, R113 ;  /* 0x00000071ac8f7220 */ /* 0x000fe20000410000 */
[----:B------:R-:W-:Y:S01]  /*1540*/  STL [R1], R221 ;  /* 0x000000dd01007387 */ /* 0x000fe20000100800 */
[----:B------:R-:W-:-:S03]  /*1550*/  FADD.FTZ R111, R112, R215 ;  /* 0x000000d7706f7221 */ /* 0x000fc60000010000 */
[----:B------:R-:W3:Y:S04]  /*1560*/  LDL.LU R113, [R1+0x1c] ;  /* 0x00001c0001717983 */ /* 0x000ee80000300800 */
[----:B------:R-:W-:Y:S04]  /*1570*/  STL [R1+0xc], R220 ;  /* 0x00000cdc01007387 */ /* 0x000fe80000100800 */
[----:B------:R-:W4:Y:S01]  /*1580*/  LDL.LU R112, [R1+0x18] ;  /* 0x0000180001707983 */ /* 0x000f220000300800 */
[----:B------:R-:W-:Y:S01]  /*1590*/  FADD.FTZ R115, -R203, R115 ;  /* 0x00000073cb737221 */ /* 0x000fe20000010100 */
[----:B------:R-:W-:-:S03]  /*15a0*/  FADD.FTZ R219, R155, R219 ;  /* 0x000000db9bdb7221 */ /* 0x000fc60000010000 */
[----:B------:R-:W-:Y:S02]  /*15b0*/  FMUL.FTZ R198, R172, R115 ;  /* 0x00000073acc67220 */ /* 0x000fe40000410000 */
[----:B------:R-:W-:Y:S04]  /*15c0*/  STL [R1+0x8], R219 ;  /* 0x000008db01007387 */ /* 0x000fe80000100800 */
[----:B------:R-:W4:Y:S01]  /*15d0*/  LDL.LU R115, [R1+0x24] ;  /* 0x0000240001737983 */ /* 0x000f220000300800 */
[----:B------:R-:W-:-:S05]  /*15e0*/  FADD.FTZ R218, R156, R218 ;  /* 0x000000da9cda7221 */ /* 0x000fca0000010000 */
[----:B------:R-:W-:Y:S01]  /*15f0*/  STL [R1+0x14], R218 ;  /* 0x000014da01007387 */ /* 0x000fe20000100800 */
[C---:B------:R-:W-:Y:S01]  /*1600*/  FADD.FTZ R110, -R203.reuse, R121 ;  /* 0x00000079cb6e7221 */ /* 0x040fe20000010100 */
[----:B------:R-:W-:Y:S01]  /*1610*/  FADD.FTZ R109, -R203, R122 ;  /* 0x0000007acb6d7221 */ /* 0x000fe20000010100 */
[----:B------:R-:W-:Y:S02]  /*1620*/  FADD.FTZ R212, R106, -R203 ;  /* 0x800000cb6ad47221 */ /* 0x000fe40000010000 */
[C---:B------:R-:W-:Y:S01]  /*1630*/  FMUL.FTZ R122, R172.reuse, R110 ;  /* 0x0000006eac7a7220 */ /* 0x040fe20000410000 */
[----:B------:R-:W-:Y:S01]  /*1640*/  FFMA.FTZ R110, R209, R210, RZ ;  /* 0x000000d2d16e7223 */ /* 0x000fe200000100ff */
[----:B------:R-:W-:Y:S01]  /*1650*/  FADD.FTZ R108, -R203, R123 ;  /* 0x0000007bcb6c7221 */ /* 0x000fe20000010100 */
[----:B------:R-:W-:Y:S01]  /*1660*/  FADD.FTZ R213, R107, -R203 ;  /* 0x800000cb6bd57221 */ /* 0x000fe20000010000 */
[C---:B------:R-:W-:Y:S01]  /*1670*/  FMUL.FTZ R212, R172.reuse, R212 ;  /* 0x000000d4acd47220 */ /* 0x040fe20000410000 */
[----:B------:R-:W-:Y:S01]  /*1680*/  FMUL.FTZ R216, R63, R139 ;  /* 0x0000008b3fd87220 */ /* 0x000fe20000410000 */
[----:B------:R-:W-:Y:S01]  /*1690*/  FADD.FTZ R118, -R203, R125 ;  /* 0x0000007dcb767221 */ /* 0x000fe20000010100 */
[C---:B------:R-:W-:Y:S01]  /*16a0*/  FMUL.FTZ R125, R172.reuse, R109 ;  /* 0x0000006dac7d7220 */ /* 0x040fe20000410000 */
[----:B------:R-:W-:Y:S01]  /*16b0*/  FFMA.FTZ R109, R211, R214, R110 ;  /* 0x000000d6d36d7223 */ /* 0x000fe2000001006e */
[----:B------:R-:W-:Y:S01]  /*16c0*/  FADD.FTZ R116, -R203, R126 ;  /* 0x0000007ecb747221 */ /* 0x000fe20000010100 */
[C---:B------:R-:W-:Y:S01]  /*16d0*/  FMUL.FTZ R126, R172.reuse, R108 ;  /* 0x0000006cac7e7220 */ /* 0x040fe20000410000 */
[----:B------:R-:W-:Y:S01]  /*16e0*/  FMUL.FTZ R213, R172, R213 ;  /* 0x000000d5acd57220 */ /* 0x000fe20000410000 */
[----:B------:R-:W-:Y:S01]  /*16f0*/  FFMA.FTZ R108, R212, R215, R109 ;  /* 0x000000d7d46c7223 */ /* 0x000fe2000001006d */
[----:B------:R-:W-:-:S03]  /*1700*/  FADD.FTZ R109, R111, R216 ;  /* 0x000000d86f6d7221 */ /* 0x000fc60000010000 */
[----:B------:R-:W-:Y:S01]  /*1710*/  FFMA.FTZ R108, R213, R216, R108 ;  /* 0x000000d8d56c7223 */ /* 0x000fe2000001006c */
[----:B------:R-:W-:Y:S01]  /*1720*/  FADD.FTZ R109, R109, R196 ;  /* 0x000000c46d6d7221 */ /* 0x000fe20000010000 */
[----:B--2---:R-:W-:-:S05]  /*1730*/  FADD.FTZ R114, R157, R114 ;  /* 0x000000729d727221 */ /* 0x004fca0000010000 */
[----:B------:R0:W-:Y:S01]  /*1740*/  STL [R1+0x10], R114 ;  /* 0x0000107201007387 */ /* 0x0001e20000100800 */
[----:B---3--:R-:W-:-:S03]  /*1750*/  FADD.FTZ R113, R158, R113 ;  /* 0x000000719e717221 */ /* 0x008fc60000010000 */
[----:B0-----:R-:W2:Y:S01]  /*1760*/  LDL.LU R114, [R1+0x20] ;  /* 0x0000200001727983 */ /* 0x001ea20000300800 */
[----:B----4-:R-:W-:-:S03]  /*1770*/  FADD.FTZ R112, R159, R112 ;  /* 0x000000709f707221 */ /* 0x010fc60000010000 */
[----:B------:R0:W-:Y:S04]  /*1780*/  STL [R1+0x1c], R113 ;  /* 0x00001c7101007387 */ /* 0x0001e80000100800 */
[----:B0-----:R-:W3:Y:S04]  /*1790*/  LDL.LU R113, [R1+0x2c] ;  /* 0x00002c0001717983 */ /* 0x001ee80000300800 */
[----:B------:R0:W-:Y:S04]  /*17a0*/  STL [R1+0x18], R112 ;  /* 0x0000187001007387 */ /* 0x0001e80000100800 */
[----:B0-----:R-:W4:Y:S01]  /*17b0*/  LDL.LU R112, [R1+0x28] ;  /* 0x0000280001707983 */ /* 0x001f220000300800 */
[----:B------:R-:W-:Y:S01]  /*17c0*/  FFMA.FTZ R108, R137, R196, R108 ;  /* 0x000000c4896c7223 */ /* 0x000fe2000001006c */
[----:B------:R-:W-:Y:S01]  /*17d0*/  FADD.FTZ R109, R109, R208 ;  /* 0x000000d06d6d7221 */ /* 0x000fe20000010000 */
[----:B------:R-:W-:-:S02]  /*17e0*/  FMUL.FTZ R197, R172, R197 ;  /* 0x000000c5acc57220 */ /* 0x000fc40000410000 */
[----:B------:R-:W-:Y:S01]  /*17f0*/  FFMA.FTZ R108, R207, R208, R108 ;  /* 0x000000d0cf6c7223 */ /* 0x000fe2000001006c */
[----:B------:R-:W-:Y:S01]  /*1800*/  FADD.FTZ R109, R109, R136 ;  /* 0x000000886d6d7221 */ /* 0x000fe20000010000 */
[C---:B------:R-:W-:Y:S02]  /*1810*/  FADD.FTZ R246, R144.reuse, R246 ;  /* 0x000000f690f67221 */ /* 0x040fe40000010000 */
[----:B------:R-:W-:Y:S01]  /*1820*/  FFMA.FTZ R111, R205, R136, R108 ;  /* 0x00000088cd6f7223 */ /* 0x000fe2000001006c */
[----:B------:R-:W-:Y:S01]  /*1830*/  FFMA.FTZ R14, R144, R197, R14 ;  /* 0x000000c5900e7223 */ /* 0x000fe2000001000e */
        /* <DEDUP_REMOVED lines=70> */
[C---:B------:R-:W-:Y:S01]  /*1ca0*/  FADD.FTZ R240, R138.reuse, R240 ;  /* 0x000000f08af07221 */ /* 0x040fe20000010000 */
[----:B------:R-:W-:Y:S01]  /*1cb0*/  FFMA.FTZ R20, R138, R212, R20 ;  /* 0x000000d48a147223 */ /* 0x000fe20000010014 */
[----:B------:R-:W-:Y:S01]  /*1cc0*/  FFMA.FTZ R229, R157, R118, R229 ;  /* 0x000000769de57223 */ /* 0x000fe200000100e5 */
[C---:B------:R-:W-:Y:S01]  /*1cd0*/  FMUL.FTZ R116, R172.reuse, R116 ;  /* 0x00000074ac747220 */ /* 0x040fe20000410000 */
[----:B------:R-:W-:Y:S01]  /*1ce0*/  FMUL.FTZ R138, R172, R104 ;  /* 0x00000068ac8a7220 */ /* 0x000fe20000410000 */
[----:B------:R-:W-:Y:S01]  /*1cf0*/  FMUL.FTZ R157, R41, R157 ;  /* 0x0000009d299d7220 */ /* 0x000fe20000410000 */
[----:B------:R-:W-:Y:S01]  /*1d00*/  FADD.FTZ R104, R107, R124 ;  /* 0x0000007c6b687221 */ /* 0x000fe20000010000 */
[----:B------:R-:W-:Y:S01]  /*1d10*/  FFMA.FTZ R105, R120, R124, R105 ;  /* 0x0000007c78697223 */ /* 0x000fe20000010069 */
        /* <DEDUP_REMOVED lines=14> */
[----:B------:R-:W-:-:S02]  /*1e00*/  FFMA.FTZ R233, R161, R134, R233 ;  /* 0x00000086a1e97223 */ /* 0x000fc400000100e9 */
[----:B------:R-:W-:Y:S01]  /*1e10*/  FADD.FTZ R104, R105, R160 ;  /* 0x000000a069687221 */ /* 0x000fe20000010000 */
[----:B------:R-:W-:Y:S01]  /*1e20*/  FFMA.FTZ R105, R132, R160, R107 ;  /* 0x000000a084697223 */ /* 0x000fe2000001006b */
[----:B------:R-:W-:Y:S01]  /*1e30*/  FFMA.FTZ R236, R162, R135, R236 ;  /* 0x00000087a2ec7223 */ /* 0x000fe200000100ec */
[----:B------:R-:W-:Y:S01]  /*1e40*/  STL [R1+0x24], R115 ;  /* 0x0000247301007387 */ /* 0x000fe20000100800 */
[----:B------:R-:W-:Y:S01]  /*1e50*/  FFMA.FTZ R235, R163, R138, R235 ;  /* 0x0000008aa3eb7223 */ /* 0x000fe200000100eb */
[----:B------:R-:W-:Y:S01]  /*1e60*/  FMUL.FTZ R128, R172, R128 ;  /* 0x00000080ac807220 */ /* 0x000fe20000410000 */
[----:B------:R-:W-:Y:S01]  /*1e70*/  FADD.FTZ R4, R164, R4 ;  /* 0x00000004a4047221 */ /* 0x000fe20000010000 */
[----:B------:R-:W-:Y:S02]  /*1e80*/  FMUL.FTZ R129, R172, R129 ;  /* 0x00000081ac817220 */ /* 0x000fe40000410000 */
        /* <DEDUP_REMOVED lines=8> */
[----:B------:R-:W-:Y:S01]  /*1f10*/  FFMA.FTZ R6, R166, R130, R6 ;  /* 0x00000082a6067223 */ /* 0x000fe20000010006 */
[----:B------:R-:W-:Y:S01]  /*1f20*/  FMUL.FTZ R166, R34, R166 ;  /* 0x000000a622a67220 */ /* 0x000fe20000410000 */
[----:B------:R-:W-:-:S02]  /*1f30*/  VIADD R0, R0, UR10 ;  /* 0x0000000a00007c36 */ /* 0x000fc40008000000 */
[C---:B------:R-:W-:Y:S01]  /*1f40*/  FADD.FTZ R3, R167.reuse, R3 ;  /* 0x00000003a7037221 */ /* 0x040fe20000010000 */
[----:B------:R-:W-:Y:S01]  /*1f50*/  FFMA.FTZ R7, R167, R131, R7 ;  /* 0x00000083a7077223 */ /* 0x000fe20000010007 */
[----:B------:R-:W-:Y:S01]  /*1f60*/  FMUL.FTZ R167, R35, R167 ;  /* 0x000000a723a77220 */ /* 0x000fe20000410000 */
[----:B------:R-:W-:Y:S01]  /*1f70*/  UMOV UR6, 0xffffffff ;  /* 0xffffffff00067882 */ /* 0x000fe20000000000 */
[----:B------:R-:W-:Y:S01]  /*1f80*/  ISETP.GE.AND P4, PT, R0, UR11, PT ;  /* 0x0000000b00007c0c */ /* 0x000fe2000bf86270 */
[C---:B------:R-:W-:Y:S01]  /*1f90*/  FADD.FTZ R239, R139.reuse, R239 ;  /* 0x000000ef8bef7221 */ /* 0x040fe20000010000 */
[----:B------:R-:W-:Y:S01]  /*1fa0*/  FFMA.FTZ R21, R139, R213, R21 ;  /* 0x000000d58b157223 */ /* 0x000fe20000010015 */
[C---:B------:R-:W-:Y:S01]  /*1fb0*/  FADD.FTZ R245, R145.reuse, R245 ;  /* 0x000000f591f57221 */ /* 0x040fe20000010000 */
[----:B------:R-:W-:Y:S01]  /*1fc0*/  FFMA.FTZ R15, R145, R202, R15 ;  /* 0x000000ca910f7223 */ /* 0x000fe2000001000f */
[C---:B------:R-:W-:Y:S01]  /*1fd0*/  FADD.FTZ R248, R146.reuse, R248 ;  /* 0x000000f892f87221 */ /* 0x040fe20000010000 */
[----:B------:R-:W-:Y:S01]  /*1fe0*/  FFMA.FTZ R12, R146, R199, R12 ;  /* 0x000000c7920c7223 */ /* 0x000fe2000001000c */
[----:B------:R-:W-:Y:S01]  /*1ff0*/  FFMA.FTZ R226, R152, R119, R226 ;  /* 0x0000007798e27223 */ /* 0x000fe200000100e2 */
[----:B------:R-:W-:Y:S01]  /*2000*/  FFMA.FTZ R225, R153, R122, R225 ;  /* 0x0000007a99e17223 */ /* 0x000fe200000100e1 */
[----:B------:R-:W-:Y:S01]  /*2010*/  FFMA.FTZ R230, R156, R120, R230 ;  /* 0x000000789ce67223 */ /* 0x000fe200000100e6 */
[----:B------:R-:W-:-:S02]  /*2020*/  LOP3.LUT P2, RZ, R217, 0x1f, RZ, 0xc0, !PT ;  /* 0x0000001fd9ff7812 */ /* 0x000fc4000784c0ff */
[----:B------:R-:W-:Y:S01]  /*2030*/  P2R R133, PR, RZ, 0x10 ;  /* 0x00000010ff857803 */ /* 0x000fe20000000000 */
[----:B--2---:R-:W-:Y:S01]  /*2040*/  FADD.FTZ R114, R161, R114 ;  /* 0x00000072a1727221 */ /* 0x004fe20000010000 */
[----:B------:R-:W-:-:S04]  /*2050*/  FMUL.FTZ R161, R37, R161 ;  /* 0x000000a125a17220 */ /* 0x000fc80000410000 */
[----:B------:R-:W-:Y:S01]  /*2060*/  FADD.FTZ R107, R104, R161 ;  /* 0x000000a1686b7221 */ /* 0x000fe20000010000 */
[----:B------:R-:W-:Y:S01]  /*2070*/  FFMA.FTZ R104, R134, R161, R105 ;  /* 0x000000a186687223 */ /* 0x000fe20000010069 */
[----:B------:R-:W-:Y:S01]  /*2080*/  STL [R1+0x20], R114 ;  /* 0x0000207201007387 */ /* 0x000fe20000100800 */
[----:B---3--:R-:W-:Y:S01]  /*2090*/  FADD.FTZ R113, R162, R113 ;  /* 0x00000071a2717221 */ /* 0x008fe20000010000 */
[----:B------:R-:W-:-:S04]  /*20a0*/  FMUL.FTZ R162, R38, R162 ;  /* 0x000000a226a27220 */ /* 0x000fc80000410000 */
[----:B------:R0:W-:Y:S01]  /*20b0*/  STL [R1+0x2c], R113 ;  /* 0x00002c7101007387 */ /* 0x0001e20000100800 */
[----:B------:R-:W-:Y:S01]  /*20c0*/  FADD.FTZ R106, R107, R162 ;  /* 0x000000a26b6a7221 */ /* 0x000fe20000010000 */
[----:B------:R-:W-:Y:S01]  /*20d0*/  FFMA.FTZ R105, R135, R162, R104 ;  /* 0x000000a287697223 */ /* 0x000fe20000010068 */
[----:B----4-:R-:W-:Y:S01]  /*20e0*/  FADD.FTZ R112, R163, R112 ;  /* 0x00000070a3707221 */ /* 0x010fe20000010000 */
[----:B------:R-:W-:-:S04]  /*20f0*/  FMUL.FTZ R163, R39, R163 ;  /* 0x000000a327a37220 */ /* 0x000fc80000410000 */
[----:B------:R1:W-:Y:S01]  /*2100*/  STL [R1+0x28], R112 ;  /* 0x0000287001007387 */ /* 0x0003e20000100800 */
[----:B------:R-:W-:Y:S01]  /*2110*/  FADD.FTZ R107, R106, R163 ;  /* 0x000000a36a6b7221 */ /* 0x000fe20000010000 */
[----:B------:R-:W-:-:S03]  /*2120*/  FFMA.FTZ R105, R138, R163, R105 ;  /* 0x000000a38a697223 */ /* 0x000fc60000010069 */
[----:B------:R-:W-:Y:S01]  /*2130*/  FADD.FTZ R104, R107, R164 ;  /* 0x000000a46b687221 */ /* 0x000fe20000010000 */
[----:B------:R-:W-:Y:S01]  /*2140*/  FFMA.FTZ R106, R128, R164, R105 ;  /* 0x000000a4806a7223 */ /* 0x000fe20000010069 */
[----:B------:R-:W-:Y:S02]  /*2150*/  SHF.R.U32.HI R107, RZ, 0x5, R217 ;  /* 0x00000005ff6b7819 */ /* 0x000fe400000116d9 */
[----:B------:R-:W-:Y:S01]  /*2160*/  FADD.FTZ R105, R104, R165 ;  /* 0x000000a568697221 */ /* 0x000fe20000010000 */
[----:B------:R-:W-:Y:S01]  /*2170*/  FFMA.FTZ R109, R129, R165, R106 ;  /* 0x000000a5816d7223 */ /* 0x000fe2000001006a */
[----:B------:R-:W-:Y:S02]  /*2180*/  LOP3.LUT R106, R107, 0x7fffff8, RZ, 0xc0, !PT ;  /* 0x07fffff86b6a7812 */ /* 0x000fe400078ec0ff */
[----:B------:R-:W-:Y:S01]  /*2190*/  FADD.FTZ R104, R105, R166 ;  /* 0x000000a669687221 */ /* 0x000fe20000010000 */
[----:B------:R-:W-:Y:S01]  /*21a0*/  FFMA.FTZ R108, R130, R166, R109 ;  /* 0x000000a6826c7223 */ /* 0x000fe2000001006d */
[----:B------:R-:W-:-:S02]  /*21b0*/  @!P5 IADD3 R106, R106, 0x8, RZ ;  /* 0x000000086a6ad810 */ /* 0x000fc40007ffe0ff */
[----:B0-----:R-:W-:Y:S01]  /*21c0*/  FADD.FTZ R113, R104, R167 ;  /* 0x000000a768717221 */ /* 0x001fe20000010000 */
[----:B------:R-:W-:Y:S01]  /*21d0*/  FFMA.FTZ R104, R131, R167, R108 ;  /* 0x000000a783687223 */ /* 0x000fe2000001006c */
[----:B-1----:R-:W-:Y:S06]  /*21e0*/  BRA.DIV UR6, `(.L_x_3485) ;  /* 0x0000002206f87947 */ /* 0x002fec000b800000 */
        /* <DEDUP_REMOVED lines=18> */
.L_x_3504:
        /* <DEDUP_REMOVED lines=9> */
[----:B------:R-:W-:Y:S01]  /*23a0*/  LEA R139, R106, R109, 0x3 ;  /* 0x0000006d6a8b7211 */ /* 0x000fe200078e18ff */
[----:B------:R-:W-:-:S05]  /*23b0*/  @!P2 IMAD R112, R107, 0x8, R109 ;  /* 0x000000086b70a824 */ /* 0x000fca00078e026d */
        /* <DEDUP_REMOVED lines=68> */
.L_x_3486:
[----:B------:R-:W-:Y:S01]  /*2800*/  SEL R153, RZ, 0x1, P5 ;  /* 0x00000001ff997807 */ /* 0x000fe20002800000 */
[-CC-:B------:R-:W-:Y:S01]  /*2810*/  FFMA.FTZ R207, R207, R152.reuse, R139.reuse ;  /* 0x00000098cfcf7223 */ /* 0x180fe2000001008b */
[----:B------:R-:W-:Y:S01]  /*2820*/  LOP3.LUT P5, RZ, R24, 0xff000000, RZ, 0xc0, !PT ;  /* 0xff00000018ff7812 */ /* 0x000fe200078ac0ff */
[-CC-:B0-----:R-:W-:Y:S01]  /*2830*/  FFMA.FTZ R109, R206, R152.reuse, R139.reuse ;  /* 0x00000098ce6d7223 */ /* 0x181fe2000001008b */
[-C--:B------:R-:W-:Y:S01]  /*2840*/  FFMA.FTZ R205, R205, R152.reuse, R139 ;  /* 0x00000098cdcd7223 */ /* 0x080fe2000001008b */
[----:B------:R-:W-:Y:S01]  /*2850*/  FADD.FTZ R207, R208, -R207 ;  /* 0x800000cfd0cf7221 */ /* 0x000fe20000010000 */
[----:B------:R-:W-:Y:S01]  /*2860*/  SEL R223, R223, RZ, P5 ;  /* 0x000000ffdfdf7207 */ /* 0x000fe20002800000 */
[----:B------:R-:W-:Y:S01]  /*2870*/  FADD.FTZ R109, R142, -R109 ;  /* 0x8000006d8e6d7221 */ /* 0x000fe20000010000 */
[----:B------:R-:W-:Y:S01]  /*2880*/  LOP3.LUT P5, RZ, R24, 0xff0000, RZ, 0xc0, !PT ;  /* 0x00ff000018ff7812 */ /* 0x000fe200078ac0ff */
[----:B------:R-:W-:Y:S01]  /*2890*/  FMUL.FTZ R142, R172, R207 ;  /* 0x000000cfac8e7220 */ /* 0x000fe20000410000 */
[----:B------:R-:W-:Y:S01]  /*28a0*/  FADD.FTZ R205, R136, -R205 ;  /* 0x800000cd88cd7221 */ /* 0x000fe20000010000 */
[----:B------:R-:W-:Y:S01]  /*28b0*/  FMUL.FTZ R145, R172, R109 ;  /* 0x0000006dac917220 */ /* 0x000fe20000410000 */
[----:B------:R-:W-:Y:S01]  /*28c0*/  SEL R222, R222, RZ, P5 ;  /* 0x000000ffdede7207 */ /* 0x000fe20002800000 */
[----:B------:R-:W-:Y:S01]  /*28d0*/  @P2 FADD.FTZ R142, R69, R142 ;  /* 0x0000008e458e2221 */ /* 0x000fe20000010000 */
[----:B------:R-:W-:Y:S01]  /*28e0*/  LOP3.LUT P5, RZ, R24, 0xff00, RZ, 0xc0, !PT ;  /* 0x0000ff0018ff7812 */ /* 0x000fe200078ac0ff */
[----:B------:R-:W-:Y:S01]  /*28f0*/  @P2 FADD.FTZ R145, R71, R145 ;  /* 0x0000009147912221 */ /* 0x000fe20000010000 */
[----:B------:R-:W-:Y:S01]  /*2900*/  FMUL.FTZ R220, R172, R205 ;  /* 0x000000cdacdc7220 */ /* 0x000fe20000410000 */
[----:B------:R-:W-:Y:S01]  /*2910*/  FMUL.FTZ R217, R142, UR17 ;  /* 0x000000118ed97c20 */ /* 0x000fe20008410000 */
[----:B------:R-:W-:Y:S01]  /*2920*/  SEL R221, R221, RZ, P5 ;  /* 0x000000ffdddd7207 */ /* 0x000fe20002800000 */
[----:B------:R0:W-:Y:S01]  /*2930*/  STG.E.128 desc[UR4][R112.64], R104 ;  /* 0x0000006870007986 */ /* 0x0001e2000c101d04 */
[----:B------:R-:W-:Y:S01]  /*2940*/  LOP3.LUT P5, RZ, R24, 0xff, RZ, 0xc0, !PT ;  /* 0x000000ff18ff7812 */ /* 0x000fe200078ac0ff */
[-CC-:B------:R-:W-:Y:S01]  /*2950*/  FFMA.FTZ R109, R137, R152.reuse, R139.reuse ;  /* 0x00000098896d7223 */ /* 0x180fe2000001008b */
[----:B------:R-:W-:Y:S01]  /*2960*/  FMUL.FTZ R219, R145, UR17 ;  /* 0x0000001191db7c20 */ /* 0x000fe20008410000 */
[----:B------:R-:W-:Y:S01]  /*2970*/  @P2 FADD.FTZ R220, R70, R220 ;  /* 0x000000dc46dc2221 */ /* 0x000fe20000010000 */
[----:B------:R-:W-:Y:S01]  /*2980*/  SEL R146, R146, RZ, P5 ;  /* 0x000000ff92927207 */ /* 0x000fe20002800000 */
[----:B------:R-:W-:Y:S01]  /*2990*/  FFMA.FTZ R213, R197, R152, R139 ;  /* 0x00000098c5d57223 */ /* 0x000fe2000001008b */
[----:B------:R-:W-:Y:S01]  /*29a0*/  @P1 IADD3 R200, P5, R200, R176, RZ ;  /* 0x000000b0c8c81210 */ /* 0x000fe20007fbe0ff */
[----:B------:R-:W-:Y:S01]  /*29b0*/  FADD.FTZ R109, R196, -R109 ;  /* 0x8000006dc46d7221 */ /* 0x000fe20000010000 */
[----:B------:R-:W-:Y:S01]  /*29c0*/  FMUL.FTZ R218, R220, UR17 ;  /* 0x00000011dcda7c20 */ /* 0x000fe20008410000 */
[----:B------:R-:W-:Y:S01]  /*29d0*/  FADD.FTZ R213, R144, -R213 ;  /* 0x800000d590d57221 */ /* 0x000fe20000010000 */
[----:B------:R-:W-:Y:S01]  /*29e0*/  @P1 IADD3.X R201, R195, R177, RZ, P5, !PT ;  /* 0x000000b1c3c91210 */ /* 0x000fe20002ffe4ff */
[----:B------:R-:W-:Y:S01]  /*29f0*/  FMUL.FTZ R144, R172, R109 ;  /* 0x0000006dac907220 */ /* 0x000fe20000410000 */
[----:B------:R-:W-:Y:S01]  /*2a00*/  LOP3.LUT P5, RZ, R194, 0xff00, RZ, 0xc0, !PT ;  /* 0x0000ff00c2ff7812 */ /* 0x000fe200078ac0ff */
[-CC-:B------:R-:W-:Y:S01]  /*2a10*/  FFMA.FTZ R202, R202, R152.reuse, R139.reuse ;  /* 0x00000098caca7223 */ /* 0x180fe2000001008b */
[-CC-:B------:R-:W-:Y:S01]  /*2a20*/  FFMA.FTZ R198, R198, R152.reuse, R139.reuse ;  /* 0x00000098c6c67223 */ /* 0x180fe2000001008b */
[----:B------:R-:W-:Y:S01]  /*2a30*/  @P2 FADD.FTZ R144, R68, R144 ;  /* 0x0000009044902221 */ /* 0x000fe20000010000 */
[-C--:B------:R-:W-:Y:S01]  /*2a40*/  FFMA.FTZ R199, R199, R152.reuse, R139 ;  /* 0x00000098c7c77223 */ /* 0x080fe2000001008b */
[----:B0-----:R-:W-:Y:S01]  /*2a50*/  SEL R105, R217, RZ, P5 ;  /* 0x000000ffd9697207 */ /* 0x001fe20002800000 */
[----:B------:R-:W-:Y:S01]  /*2a60*/  FADD.FTZ R203, R203, -R202 ;  /* 0x800000cacbcb7221 */ /* 0x000fe20000010000 */
[----:B------:R-:W-:Y:S01]  /*2a70*/  LOP3.LUT P5, RZ, R194, 0xff000000, RZ, 0xc0, !PT ;  /* 0xff000000c2ff7812 */ /* 0x000fe200078ac0ff */
[----:B------:R-:W-:Y:S01]  /*2a80*/  FMUL.FTZ R216, R144, UR17 ;  /* 0x0000001190d87c20 */ /* 0x000fe20008410000 */
[----:B------:R-:W-:Y:S01]  /*2a90*/  FADD.FTZ R147, R147, -R198 ;  /* 0x800000c693937221 */ /* 0x000fe20000010000 */
[----:B------:R-:W-:Y:S01]  /*2aa0*/  FMUL.FTZ R212, R172, R203 ;  /* 0x000000cbacd47220 */ /* 0x000fe20000410000 */
[----:B------:R-:W-:Y:S01]  /*2ab0*/  SEL R107, R219, RZ, P5 ;  /* 0x000000ffdb6b7207 */ /* 0x000fe20002800000 */
[----:B------:R-:W-:Y:S01]  /*2ac0*/  FADD.FTZ R199, R204, -R199 ;  /* 0x800000c7ccc77221 */ /* 0x000fe20000010000 */
[----:B------:R-:W-:Y:S01]  /*2ad0*/  LOP3.LUT P5, RZ, R194, 0xff0000, RZ, 0xc0, !PT ;  /* 0x00ff0000c2ff7812 */ /* 0x000fe200078ac0ff */
[----:B------:R-:W-:Y:S01]  /*2ae0*/  @P2 FADD.FTZ R212, R73, R212 ;  /* 0x000000d449d42221 */ /* 0x000fe20000010000 */
[C---:B------:R-:W-:Y:S01]  /*2af0*/  FMUL.FTZ R215, R172.reuse, R147 ;  /* 0x00000093acd77220 */ /* 0x040fe20000410000 */
[----:B------:R-:W-:Y:S01]  /*2b00*/  FMUL.FTZ R214, R172, R199 ;  /* 0x000000c7acd67220 */ /* 0x000fe20000410000 */
[----:B------:R-:W-:Y:S01]  /*2b10*/  SEL R106, R218, RZ, P5 ;  /* 0x000000ffda6a7207 */ /* 0x000fe20002800000 */
[----:B------:R-:W-:Y:S01]  /*2b20*/  FMUL.FTZ R209, R212, UR17 ;  /* 0x00000011d4d17c20 */ /* 0x000fe20008410000 */
[----:B------:R-:W-:Y:S01]  /*2b30*/  IADD3 R136, P5, R189, UR20, RZ ;  /* 0x00000014bd887c10 */ /* 0x000fe2000ffbe0ff */
[----:B------:R-:W-:Y:S01]  /*2b40*/  @P2 FADD.FTZ R215, R75, R215 ;  /* 0x000000d74bd72221 */ /* 0x000fe20000010000 */
[----:B------:R-:W-:Y:S01]  /*2b50*/  @P2 FADD.FTZ R214, R74, R214 ;  /* 0x000000d64ad62221 */ /* 0x000fe20000010000 */
[----:B------:R-:W-:Y:S01]  /*2b60*/  FMUL.FTZ R213, R172, R213 ;  /* 0x000000d5acd57220 */ /* 0x000fe20000410000 */
[----:B------:R-:W-:Y:S01]  /*2b70*/  IADD3.X R137, R188, UR21, RZ, P5, !PT ;  /* 0x00000015bc897c10 */ /* 0x000fe2000affe4ff */
[----:B------:R-:W-:Y:S01]  /*2b80*/  FMUL.FTZ R211, R215, UR17 ;  /* 0x00000011d7d37c20 */ /* 0x000fe20008410000 */
[----:B------:R-:W-:Y:S01]  /*2b90*/  LOP3.LUT P5, RZ, R194, 0xff, RZ, 0xc0, !PT ;  /* 0x000000ffc2ff7812 */ /* 0x000fe200078ac0ff */
[----:B------:R-:W-:Y:S01]  /*2ba0*/  FMUL.FTZ R210, R214, UR17 ;  /* 0x00000011d6d27c20 */ /* 0x000fe20008410000 */
[----:B------:R-:W-:Y:S01]  /*2bb0*/  @P2 FADD.FTZ R213, R72, R213 ;  /* 0x000000d548d52221 */ /* 0x000fe20000010000 */
[-CC-:B------:R-:W-:Y:S01]  /*2bc0*/  FFMA.FTZ R108, R143, R152.reuse, R139.reuse ;  /* 0x000000988f6c7223 */ /* 0x180fe2000001008b */
[----:B------:R-:W-:Y:S01]  /*2bd0*/  SEL R104, R216, RZ, P5 ;  /* 0x000000ffd8687207 */ /* 0x000fe20002800000 */
[-CC-:B------:R-:W-:Y:S01]  /*2be0*/  FFMA.FTZ R112, R141, R152.reuse, R139.reuse ;  /* 0x000000988d707223 */ /* 0x180fe2000001008b */
[----:B------:R-:W-:Y:S01]  /*2bf0*/  LOP3.LUT P5, RZ, R25, 0xff000000, RZ, 0xc0, !PT ;  /* 0xff00000019ff7812 */ /* 0x000fe200078ac0ff */
[----:B------:R-:W-:Y:S01]  /*2c00*/  FMUL.FTZ R207, R213, UR17 ;  /* 0x00000011d5cf7c20 */ /* 0x000fe20008410000 */
[----:B------:R-:W-:Y:S01]  /*2c10*/  FADD.FTZ R149, R149, -R108 ;  /* 0x8000006c95957221 */ /* 0x000fe20000010000 */
[----:B------:R-:W-:Y:S01]  /*2c20*/  FADD.FTZ R151, R151, -R112 ;  /* 0x8000007097977221 */ /* 0x000fe20000010000 */
[----:B------:R-:W-:Y:S01]  /*2c30*/  SEL R219, R219, RZ, P5 ;  /* 0x000000ffdbdb7207 */ /* 0x000fe20002800000 */
[-C--:B------:R-:W-:Y:S01]  /*2c40*/  FFMA.FTZ R113, R140, R152.reuse, R139 ;  /* 0x000000988c717223 */ /* 0x080fe2000001008b */
[----:B------:R-:W-:Y:S01]  /*2c50*/  LOP3.LUT P5, RZ, R25, 0xff0000, RZ, 0xc0, !PT ;  /* 0x00ff000019ff7812 */ /* 0x000fe200078ac0ff */
[C---:B------:R-:W-:Y:S01]  /*2c60*/  FMUL.FTZ R198, R172.reuse, R149 ;  /* 0x00000095acc67220 */ /* 0x040fe20000410000 */
[----:B------:R-:W-:Y:S01]  /*2c70*/  FMUL.FTZ R203, R172, R151 ;  /* 0x00000097accb7220 */ /* 0x000fe20000410000 */
[----:B------:R-:W-:Y:S01]  /*2c80*/  FADD.FTZ R115, R150, -R113 ;  /* 0x8000007196737221 */ /* 0x000fe20000010000 */
[----:B------:R-:W-:Y:S01]  /*2c90*/  SEL R218, R218, RZ, P5 ;  /* 0x000000ffdada7207 */ /* 0x000fe20002800000 */
[----:B------:R-:W-:Y:S01]  /*2ca0*/  @P2 FADD.FTZ R198, R77, R198 ;  /* 0x000000c64dc62221 */ /* 0x000fe20000010000 */
[----:B------:R-:W-:Y:S01]  /*2cb0*/  LOP3.LUT P5, RZ, R25, 0xff00, RZ, 0xc0, !PT ;  /* 0x0000ff0019ff7812 */ /* 0x000fe200078ac0ff */
[-C--:B------:R-:W-:Y:S01]  /*2cc0*/  FFMA.FTZ R117, R117, R152.reuse, R139 ;  /* 0x0000009875757223 */ /* 0x080fe2000001008b */
[----:B------:R-:W-:Y:S01]  /*2cd0*/  @P2 FADD.FTZ R203, R79, R203 ;  /* 0x000000cb4fcb2221 */ /* 0x000fe20000010000 */
[----:B------:R-:W-:Y:S01]  /*2ce0*/  FMUL.FTZ R205, R198, UR17 ;  /* 0x00000011c6cd7c20 */ /* 0x000fe20008410000 */
        /* <DEDUP_REMOVED lines=10> */
[-C--:B------:R-:W-:Y:S01]  /*2d90*/  FFMA.FTZ R112, R119, R152.reuse, R139 ;  /* 0x0000009877707223 */ /* 0x080fe2000001008b */
[----:B------:R-:W-:Y:S01]  /*2da0*/  @P2 FADD.FTZ R199, R76, R199 ;  /* 0x000000c74cc72221 */ /* 0x000fe20000010000 */
[----:B------:R-:W-:Y:S01]  /*2db0*/  SEL R109, R209, RZ, P5 ;  /* 0x000000ffd16d7207 */ /* 0x000fe20002800000 */
[-CC-:B------:R-:W-:Y:S01]  /*2dc0*/  FFMA.FTZ R122, R122, R152.reuse, R139.reuse ;  /* 0x000000987a7a7223 */ /* 0x180fe2000001008b */
[----:B------:R-:W-:Y:S01]  /*2dd0*/  LOP3.LUT P5, RZ, R193, 0xff000000, RZ, 0xc0, !PT ;  /* 0xff000000c1ff7812 */ /* 0x000fe200078ac0ff */
[----:B------:R-:W-:Y:S01]  /*2de0*/  FMUL.FTZ R204, R199, UR17 ;  /* 0x00000011c7cc7c20 */ /* 0x000fe20008410000 */
[----:B------:R-:W-:Y:S01]  /*2df0*/  FADD.FTZ R123, R123, -R112 ;  /* 0x800000707b7b7221 */ /* 0x000fe20000010000 */
[----:B------:R-:W-:Y:S01]  /*2e00*/  FADD.FTZ R127, R127, -R122 ;  /* 0x8000007a7f7f7221 */ /* 0x000fe20000010000 */
[----:B------:R-:W-:Y:S01]  /*2e10*/  SEL R111, R211, RZ, P5 ;  /* 0x000000ffd36f7207 */ /* 0x000fe20002800000 */
[-CC-:B------:R-:W-:Y:S01]  /*2e20*/  FFMA.FTZ R126, R126, R152.reuse, R139.reuse ;  /* 0x000000987e7e7223 */ /* 0x180fe2000001008b */
[----:B------:R-:W-:Y:S01]  /*2e30*/  LOP3.LUT P5, RZ, R193, 0xff0000, RZ, 0xc0, !PT ;  /* 0x00ff0000c1ff7812 */ /* 0x000fe200078ac0ff */
[----:B------:R-:W-:Y:S01]  /*2e40*/  FMUL.FTZ R194, R172, R127 ;  /* 0x0000007facc27220 */ /* 0x000fe20000410000 */
[-C--:B------:R-:W-:Y:S01]  /*2e50*/  FFMA.FTZ R119, R125, R152.reuse, R139 ;  /* 0x000000987d777223 */ /* 0x080fe2000001008b */
[----:B------:R-:W-:Y:S01]  /*2e60*/  FADD.FTZ R155, R155, -R126 ;  /* 0x8000007e9b9b7221 */ /* 0x000fe20000010000 */
[----:B------:R-:W-:Y:S01]  /*2e70*/  SEL R110, R210, RZ, P5 ;  /* 0x000000ffd26e7207 */ /* 0x000fe20002800000 */
[----:B------:R-:W-:Y:S01]  /*2e80*/  @P2 FADD.FTZ R194, R81, R194 ;  /* 0x000000c251c22221 */ /* 0x000fe20000010000 */
[----:B------:R-:W-:Y:S01]  /*2e90*/  LOP3.LUT P5, RZ, R193, 0xff, RZ, 0xc0, !PT ;  /* 0x000000ffc1ff7812 */ /* 0x000fe200078ac0ff */
[----:B------:R-:W-:Y:S01]  /*2ea0*/  FMUL.FTZ R197, R172, R155 ;  /* 0x0000009bacc57220 */ /* 0x000fe20000410000 */
[----:B------:R-:W-:Y:S01]  /*2eb0*/  FADD.FTZ R119, R154, -R119 ;  /* 0x800000779a777221 */ /* 0x000fe20000010000 */
[----:B------:R-:W-:Y:S01]  /*2ec0*/  FMUL.FTZ R122, R194, UR17 ;  /* 0x00000011c27a7c20 */ /* 0x000fe20008410000 */
[----:B------:R-:W-:Y:S01]  /*2ed0*/  SEL R108, R207, RZ, P5 ;  /* 0x000000ffcf6c7207 */ /* 0x000fe20002800000 */
[----:B------:R-:W-:Y:S01]  /*2ee0*/  @P2 FADD.FTZ R197, R83, R197 ;  /* 0x000000c553c52221 */ /* 0x000fe20000010000 */
[----:B------:R-:W-:Y:S01]  /*2ef0*/  LOP3.LUT P5, RZ, R26, 0xff000000, RZ, 0xc0, !PT ;  /* 0xff0000001aff7812 */ /* 0x000fe200078ac0ff */
[C---:B------:R-:W-:Y:S01]  /*2f00*/  FMUL.FTZ R196, R172.reuse, R119 ;  /* 0x00000077acc47220 */ /* 0x040fe20000410000 */
[----:B------:R-:W-:Y:S01]  /*2f10*/  FMUL.FTZ R195, R172, R123 ;  /* 0x0000007bacc37220 */ /* 0x000fe20000410000 */
[----:B------:R-:W-:Y:S01]  /*2f20*/  FMUL.FTZ R193, R197, UR17 ;  /* 0x00000011c5c17c20 */ /* 0x000fe20008410000 */
[----:B------:R-:W-:Y:S01]  /*2f30*/  SEL R211, R211, RZ, P5 ;  /* 0x000000ffd3d37207 */ /* 0x000fe20002800000 */
[----:B------:R-:W-:Y:S01]  /*2f40*/  @P2 FADD.FTZ R196, R82, R196 ;  /* 0x000000c452c42221 */ /* 0x000fe20000010000 */
[----:B------:R-:W-:Y:S01]  /*2f50*/  LOP3.LUT P5, RZ, R26, 0xff0000, RZ, 0xc0, !PT ;  /* 0x00ff00001aff7812 */ /* 0x000fe200078ac0ff */
[----:B------:R-:W-:Y:S01]  /*2f60*/  @P2 FADD.FTZ R195, R80, R195 ;  /* 0x000000c350c32221 */ /* 0x000fe20000010000 */
[-CC-:B------:R-:W-:Y:S01]  /*2f70*/  FFMA.FTZ R126, R118, R152.reuse, R139.reuse ;  /* 0x00000098767e7223 */ /* 0x180fe2000001008b */
[-CC-:B------:R-:W-:Y:S01]  /*2f80*/  FFMA.FTZ R123, R116, R152.reuse, R139.reuse ;  /* 0x00000098747b7223 */ /* 0x180fe2000001008b */
[----:B------:R-:W-:Y:S01]  /*2f90*/  SEL R210, R210, RZ, P5 ;  /* 0x000000ffd2d27207 */ /* 0x000fe20002800000 */
[----:B------:R-:W-:Y:S01]  /*2fa0*/  FMUL.FTZ R187, R195, UR17 ;  /* 0x00000011c3bb7c20 */ /* 0x000fe20008410000 */
[----:B------:R-:W-:Y:S01]  /*2fb0*/  LOP3.LUT P5, RZ, R26, 0xff00, RZ, 0xc0, !PT ;  /* 0x0000ff001aff7812 */ /* 0x000fe200078ac0ff */
[----:B------:R-:W-:Y:S01]  /*2fc0*/  FADD.FTZ R157, R157, -R126 ;  /* 0x8000007e9d9d7221 */ /* 0x000fe20000010000 */
[-CC-:B------:R-:W-:Y:S01]  /*2fd0*/  FFMA.FTZ R126, R121, R152.reuse, R139.reuse ;  /* 0x00000098797e7223 */ /* 0x180fe2000001008b */
[----:B------:R-:W-:Y:S01]  /*2fe0*/  FFMA.FTZ R127, R120, R152, R139 ;  /* 0x00000098787f7223 */ /* 0x000fe2000001008b */
[----:B------:R-:W-:Y:S01]  /*2ff0*/  SEL R209, R209, RZ, P5 ;  /* 0x000000ffd1d17207 */ /* 0x000fe20002800000 */
[----:B------:R-:W-:Y:S01]  /*3000*/  FMUL.FTZ R154, R172, R157 ;  /* 0x0000009dac9a7220 */ /* 0x000fe20000410000 */
[----:B------:R-:W-:Y:S01]  /*3010*/  LOP3.LUT P5, RZ, R26, 0xff, RZ, 0xc0, !PT ;  /* 0x000000ff1aff7812 */ /* 0x000fe200078ac0ff */
[----:B------:R-:W-:Y:S01]  /*3020*/  FADD.FTZ R159, R159, -R126 ;  /* 0x8000007e9f9f7221 */ /* 0x000fe20000010000 */
[----:B------:R-:W-:Y:S01]  /*3030*/  FADD.FTZ R127, R124, -R127 ;  /* 0x8000007f7c7f7221 */ /* 0x000fe20000010000 */
        /* <DEDUP_REMOVED lines=8> */
[----:B------:R-:W-:Y:S01]  /*30c0*/  FADD.FTZ R123, R158, -R123 ;  /* 0x8000007b9e7b7221 */ /* 0x000fe20000010000 */
[----:B------:R-:W-:Y:S01]  /*30d0*/  LOP3.LUT P5, RZ, R192, 0xff000000, RZ, 0xc0, !PT ;  /* 0xff000000c0ff7812 */ /* 0x000fe200078ac0ff */
[----:B------:R-:W-:Y:S01]  /*30e0*/  FMUL.FTZ R125, R157, UR17 ;  /* 0x000000119d7d7c20 */ /* 0x000fe20008410000 */
[----:B------:R-:W-:Y:S01]  /*30f0*/  @P2 FADD.FTZ R155, R84, R155 ;  /* 0x0000009b549b2221 */ /* 0x000fe20000010000 */
[----:B------:R-:W-:Y:S01]  /*3100*/  FMUL.FTZ R156, R172, R123 ;  /* 0x0000007bac9c7220 */ /* 0x000fe20000410000 */
[----:B------:R-:W-:-:S02]  /*3110*/  SEL R115, R208, RZ, P5 ;  /* 0x000000ffd0737207 */ /* 0x000fc40002800000 */
[----:B------:R-:W-:Y:S01]  /*3120*/  LOP3.LUT P5, RZ, R192, 0xff0000, RZ, 0xc0, !PT ;  /* 0x00ff0000c0ff7812 */ /* 0x000fe200078ac0ff */
[----:B------:R-:W-:Y:S01]  /*3130*/  FMUL.FTZ R158, R155, UR17 ;  /* 0x000000119b9e7c20 */ /* 0x000fe20008410000 */
[----:B------:R-:W-:Y:S01]  /*3140*/  @P2 FADD.FTZ R156, R86, R156 ;  /* 0x0000009c569c2221 */ /* 0x000fe20000010000 */
[----:B------:R-:W-:Y:S02]  /*3150*/  LOP3.LUT P6, RZ, R190, 0xff0000, RZ, 0xc0, !PT ;  /* 0x00ff0000beff7812 */ /* 0x000fe400078cc0ff */
[----:B------:R-:W-:Y:S01]  /*3160*/  SEL R114, R206, RZ, P5 ;  /* 0x000000ffce727207 */ /* 0x000fe20002800000 */
[----:B------:R-:W-:Y:S01]  /*3170*/  FMUL.FTZ R186, R156, UR17 ;  /* 0x000000119cba7c20 */ /* 0x000fe20008410000 */
[----:B------:R-:W-:Y:S01]  /*3180*/  LOP3.LUT P5, RZ, R192, 0xff, RZ, 0xc0, !PT ;  /* 0x000000ffc0ff7812 */ /* 0x000fe200078ac0ff */
[----:B------:R-:W-:-:S03]  /*3190*/  FMUL.FTZ R192, R196, UR17 ;  /* 0x00000011c4c07c20 */ /* 0x000fc60008410000 */
        /* <DEDUP_REMOVED lines=23> */
[----:B------:R-:W-:Y:S02]  /*3310*/  LOP3.LUT P5, RZ, R28, 0xff, RZ, 0xc0, !PT ;  /* 0x000000ff1cff7812 */ /* 0x000fe400078ac0ff */
[----:B------:R-:W-:Y:S02]  /*3320*/  SEL R122, R186, RZ, P6 ;  /* 0x000000ffba7a7207 */ /* 0x000fe40003000000 */
[----:B------:R-:W-:Y:S02]  /*3330*/  SEL R187, R187, RZ, P5 ;  /* 0x000000ffbbbb7207 */ /* 0x000fe40002800000 */
[----:B------:R-:W-:Y:S02]  /*3340*/  LOP3.LUT P5, RZ, R190, 0xff00, RZ, 0xc0, !PT ;  /* 0x0000ff00beff7812 */ /* 0x000fe400078ac0ff */
[----:B------:R-:W-:-:S02]  /*3350*/  @P1 IADD3 R150, P6, R189, R176, RZ ;  /* 0x000000b0bd961210 */ /* 0x000fc40007fde0ff */
[----:B------:R-:W-:Y:S02]  /*3360*/  SEL R121, R159, RZ, P5 ;  /* 0x000000ff9f797207 */ /* 0x000fe40002800000 */
[----:B------:R-:W-:Y:S01]  /*3370*/  LOP3.LUT P5, RZ, R190, 0xff000000, RZ, 0xc0, !PT ;  /* 0xff000000beff7812 */ /* 0x000fe200078ac0ff */
[----:B------:R-:W-:-:S03]  /*3380*/  @P1 IMAD.X R151, R188, 0x1, R177, P6 ;  /* 0x00000001bc971824 */ /* 0x000fc600030e06b1 */
        /* <DEDUP_REMOVED lines=17> */
[----:B------:R-:W-:-:S03]  /*34a0*/  IADD3 R146, P6, R185, UR20, RZ ;  /* 0x00000014b9927c10 */ /* 0x000fc6000ffde0ff */
[----:B------:R0:W-:Y:S01]  /*34b0*/  @P1 STG.E.128 desc[UR4][R200.64], R124 ;  /* 0x0000007cc8001986 */ /* 0x0001e2000c101d04 */
        /* <DEDUP_REMOVED lines=9> */
.L_x_3487:
[----:B------:R-:W-:Y:S01]  /*3550*/  @P1 IADD3 R148, P6, R185, R176, RZ ;  /* 0x000000b0b9941210 */ /* 0x000fe20007fde0ff */
[----:B------:R2:W-:Y:S03]  /*3560*/  STG.E.128 desc[UR4][R136.64], R104 ;  /* 0x0000006888007986 */ /* 0x0005e6000c101d04 */
[----:B------:R-:W-:Y:S02]  /*3570*/  @P1 IADD3.X R149, R184, R177, RZ, P6, !PT ;  /* 0x000000b1b8951210 */ /* 0x000fe400037fe4ff */
[----:B------:R-:W-:-:S04]  /*3580*/  IADD3 R142, P6, R182, UR20, RZ ;  /* 0x00000014b68e7c10 */ /* 0x000fc8000ffde0ff */
[----:B------:R-:W-:Y:S02]  /*3590*/  IADD3.X R143, R183, UR21, RZ, P6, !PT ;  /* 0x00000015b78f7c10 */ /* 0x000fe4000b7fe4ff */
[----:B------:R-:W-:-:S04]  /*35a0*/  @P1 IADD3 R144, P6, R182, R176, RZ ;  /* 0x000000b0b6901210 */ /* 0x000fc80007fde0ff */
[----:B------:R-:W-:Y:S02]  /*35b0*/  @P1 IADD3.X R145, R183, R177, RZ, P6, !PT ;  /* 0x000000b1b7911210 */ /* 0x000fe400037fe4ff */
[----:B-1----:R-:W-:Y:S02]  /*35c0*/  IADD3 R140, P6, R179, UR20, RZ ;  /* 0x00000014b38c7c10 */ /* 0x002fe4000ffde0ff */
[----:B--2---:R-:W-:Y:S02]  /*35d0*/  SEL R107, R219, R103, P5 ;  /* 0x00000067db6b7207 */ /* 0x004fe40002800000 */
[----:B------:R-:W-:Y:S02]  /*35e0*/  SEL R106, R218, R102, P5 ;  /* 0x00000066da6a7207 */ /* 0x000fe40002800000 */
[----:B------:R-:W-:Y:S02]  /*35f0*/  SEL R105, R217, R101, P5 ;  /* 0x00000065d9697207 */ /* 0x000fe40002800000 */
[----:B------:R-:W-:-:S02]  /*3600*/  SEL R104, R216, R100, P5 ;  /* 0x00000064d8687207 */ /* 0x000fc40002800000 */
[C---:B------:R-:W-:Y:S02]  /*3610*/  IADD3.X R141, R180.reuse, UR21, RZ, P6, !PT ;  /* 0x00000015b48d7c10 */ /* 0x040fe4000b7fe4ff */
[----:B------:R-:W-:Y:S01]  /*3620*/  @P1 IADD3 R136, P6, R179, R176, RZ ;  /* 0x000000b0b3881210 */ /* 0x000fe20007fde0ff */
[----:B------:R1:W-:Y:S04]  /*3630*/  @P1 STG.E.128 desc[UR4][R150.64], R104 ;  /* 0x0000006896001986 */ /* 0x0003e8000c101d04 */
[----:B------:R-:W-:Y:S01]  /*3640*/  @P1 IMAD.X R137, R180, 0x1, R177, P6 ;  /* 0x00000001b4891824 */ /* 0x000fe200030e06b1 */
[----:B0-----:R-:W-:-:S04]  /*3650*/  IADD3 R124, P6, R30, UR20, RZ ;  /* 0x000000141e7c7c10 */ /* 0x001fc8000ffde0ff */
[----:B------:R-:W-:Y:S02]  /*3660*/  IADD3.X R125, R31, UR21, RZ, P6, !PT ;  /* 0x000000151f7d7c10 */ /* 0x000fe4000b7fe4ff */
[----:B------:R-:W-:-:S04]  /*3670*/  @P1 IADD3 R126, P6, R30, R176, RZ ;  /* 0x000000b01e7e1210 */ /* 0x000fc80007fde0ff */
[----:B------:R-:W-:Y:S01]  /*3680*/  @P1 IADD3.X R127, R31, R177, RZ, P6, !PT ;  /* 0x000000b11f7f1210 */ /* 0x000fe200037fe4ff */
[----:B------:R-:W-:Y:S08]  /*3690*/  @!P3 BRA `(.L_x_3488) ;  /* 0x00000000001cb947 */ /* 0x000ff00003800000 */
[----:B-1----:R-:W-:Y:S02]  /*36a0*/  IADD3 R150, P6, R185, UR18, RZ ;  /* 0x00000012b9967c10 */ /* 0x002fe4000ffde0ff */
[----:B------:R-:W-:Y:S02]  /*36b0*/  SEL R107, R215, R99, P4 ;  /* 0x00000063d76b7207 */ /* 0x000fe40002000000 */
[----:B------:R-:W-:Y:S02]  /*36c0*/  IADD3.X R151, R184, UR19, RZ, P6, !PT ;  /* 0x00000013b8977c10 */ /* 0x000fe4000b7fe4ff */
[----:B------:R-:W-:Y:S02]  /*36d0*/  SEL R106, R214, R98, P4 ;  /* 0x00000062d66a7207 */ /* 0x000fe40002000000 */
[----:B------:R-:W-:Y:S02]  /*36e0*/  SEL R105, R212, R97, P4 ;  /* 0x00000061d4697207 */ /* 0x000fe40002000000 */
[----:B------:R-:W-:-:S05]  /*36f0*/  SEL R104, R213, R96, P4 ;  /* 0x00000060d5687207 */ /* 0x000fca0002000000 */
[----:B------:R0:W-:Y:S02]  /*3700*/  STG.E.128 desc[UR4][R150.64], R104 ;  /* 0x0000006896007986 */ /* 0x0001e4000c101d04 */
.L_x_3488:
        /* <DEDUP_REMOVED lines=18> */
.L_x_3489:
        /* <DEDUP_REMOVED lines=10> */
.L_x_3490:
        /* <DEDUP_REMOVED lines=18> */
.L_x_3491:
[----:B------:R2:W-:Y:S01]  /*39f0*/  STG.E.128 desc[UR4][R124.64], R120 ;  /* 0x000000787c007986 */ /* 0x0005e2000c101d04 */
[-CC-:B-1----:R-:W-:Y:S01]  /*3a00*/  FFMA.FTZ R31, R132, R152.reuse, R139.reuse ;  /* 0x00000098841f7223 */ /* 0x182fe2000001008b */
        /* <DEDUP_REMOVED lines=12> */
[----:B------:R-:W-:Y:S01]  /*3ad0*/  PRMT R202, R153, 0x7610, R202 ;  /* 0x0000761099ca7816 */ /* 0x000fe200000000ca */
        /* <DEDUP_REMOVED lines=12> */
.L_x_3492:
[----:B0-----:R-:W-:Y:S01]  /*3ba0*/  IADD3 R30, P6, R168, UR20, RZ ;  /* 0x00000014a81e7c10 */ /* 0x001fe2000ffde0ff */
[----:B--2---:R-:W-:Y:S01]  /*3bb0*/  FMUL.FTZ R107, R110, UR17 ;  /* 0x000000116e6b7c20 */ /* 0x004fe20008410000 */
[----:B------:R-:W-:Y:S01]  /*3bc0*/  FMUL.FTZ R106, R135, UR17 ;  /* 0x00000011876a7c20 */ /* 0x000fe20008410000 */
[----:B------:R-:W-:Y:S01]  /*3bd0*/  FMUL.FTZ R105, R108, UR17 ;  /* 0x000000116c697c20 */ /* 0x000fe20008410000 */
[----:B------:R-:W-:Y:S01]  /*3be0*/  IADD3.X R31, R169, UR21, RZ, P6, !PT ;  /* 0x00000015a91f7c10 */ /* 0x000fe2000b7fe4ff */
[----:B------:R-:W-:Y:S01]  /*3bf0*/  FMUL.FTZ R104, R109, UR17 ;  /* 0x000000116d687c20 */ /* 0x000fe20008410000 */
[----:B------:R-:W-:Y:S01]  /*3c00*/  @P1 IADD3 R168, P6, R168, R176, RZ ;  /* 0x000000b0a8a81210 */ /* 0x000fe20007fde0ff */
[-CC-:B------:R-:W-:Y:S01]  /*3c10*/  FFMA.FTZ R109, R128, R152.reuse, R139.reuse ;  /* 0x00000098806d7223 */ /* 0x180fe2000001008b */
[-CC-:B------:R-:W-:Y:S01]  /*3c20*/  FFMA.FTZ R110, R129, R152.reuse, R139.reuse ;  /* 0x00000098816e7223 */ /* 0x180fe2000001008b */
[-C--:B------:R-:W-:Y:S01]  /*3c30*/  FFMA.FTZ R115, R130, R152.reuse, R139 ;  /* 0x0000009882737223 */ /* 0x080fe2000001008b */
[----:B------:R-:W-:Y:S01]  /*3c40*/  @P1 IADD3.X R169, R169, R177, RZ, P6, !PT ;  /* 0x000000b1a9a91210 */ /* 0x000fe200037fe4ff */
[----:B------:R-:W-:Y:S01]  /*3c50*/  FADD.FTZ R109, R164, -R109 ;  /* 0x8000006da46d7221 */ /* 0x000fe20000010000 */
[----:B------:R-:W-:Y:S01]  /*3c60*/  LOP3.LUT P6, RZ, R173, 0xff000000, RZ, 0xc0, !PT ;  /* 0xff000000adff7812 */ /* 0x000fe200078cc0ff */
[----:B------:R-:W-:Y:S01]  /*3c70*/  FADD.FTZ R165, R165, -R110 ;  /* 0x8000006ea5a57221 */ /* 0x000fe20000010000 */
[----:B------:R-:W-:Y:S01]  /*3c80*/  FADD.FTZ R115, R166, -R115 ;  /* 0x80000073a6737221 */ /* 0x000fe20000010000 */
[C---:B------:R-:W-:Y:S01]  /*3c90*/  FMUL.FTZ R113, R172.reuse, R109 ;  /* 0x0000006dac717220 */ /* 0x040fe20000410000 */
        /* <DEDUP_REMOVED lines=51> */
[C---:B------:R-:W-:Y:S02]  /*3fd0*/  @P3 IADD3.X R117, R171.reuse, UR19, RZ, P4, !PT ;  /* 0x00000013ab753c10 */ /* 0x040fe4000a7fe4ff */
[----:B------:R-:W-:Y:S01]  /*3fe0*/  LOP3.LUT P4, RZ, R178, 0xff000000, RZ, 0xc0, !PT ;  /* 0xff000000b2ff7812 */ /* 0x000fe2000788c0ff */
[----:B------:R-:W-:Y:S01]  /*3ff0*/  @P1 IMAD.X R171, R171, 0x1, R177, P2 ;  /* 0x00000001abab1824 */ /* 0x000fe200010e06b1 */
[----:B------:R-:W-:Y:S02]  /*4000*/  SEL R115, R112, R103, P5 ;  /* 0x0000006770737207 */ /* 0x000fe40002800000 */
[----:B------:R-:W-:Y:S02]  /*4010*/  SEL R114, R111, R102, P5 ;  /* 0x000000666f727207 */ /* 0x000fe40002800000 */
[----:B------:R-:W-:-:S02]  /*4020*/  SEL R113, R120, R101, P5 ;  /* 0x0000006578717207 */ /* 0x000fc40002800000 */
[-C--:B------:R-:W-:Y:S02]  /*4030*/  SEL R112, R121, R100.reuse, P5 ;  /* 0x0000006479707207 */ /* 0x080fe40002800000 */
[----:B------:R-:W-:Y:S02]  /*4040*/  SEL R111, R124, RZ, P4 ;  /* 0x000000ff7c6f7207 */ /* 0x000fe40002000000 */
[----:B------:R-:W-:Y:S01]  /*4050*/  SEL R100, R123, R100, P5 ;  /* 0x000000647b647207 */ /* 0x000fe20002800000 */
[----:B------:R0:W-:Y:S01]  /*4060*/  @P1 STG.E.128 desc[UR4][R168.64], R112 ;  /* 0x00000070a8001986 */ /* 0x0001e2000c101d04 */
[----:B------:R-:W-:Y:S02]  /*4070*/  SEL R101, R122, R101, P5 ;  /* 0x000000657a657207 */ /* 0x000fe40002800000 */
[----:B------:R-:W-:Y:S01]  /*4080*/  SEL R102, R125, R102, P5 ;  /* 0x000000667d667207 */ /* 0x000fe20002800000 */
[----:B------:R0:W-:Y:S01]  /*4090*/  @P3 STG.E.128 desc[UR4][R116.64], R96 ;  /* 0x0000006074003986 */ /* 0x0001e2000c101d04 */
[----:B------:R-:W-:-:S02]  /*40a0*/  SEL R103, R126, R103, P5 ;  /* 0x000000677e677207 */ /* 0x000fc40002800000 */
[----:B------:R-:W-:Y:S01]  /*40b0*/  ISETP.NE.AND P6, PT, R133, RZ, PT ;  /* 0x000000ff8500720c */ /* 0x000fe20003fc5270 */
[----:B------:R0:W-:Y:S04]  /*40c0*/  STG.E.128 desc[UR4][R118.64], R108 ;  /* 0x0000006c76007986 */ /* 0x0001e8000c101d04 */
[----:B------:R0:W-:Y:S08]  /*40d0*/  @P1 STG.E.128 desc[UR4][R170.64], R100 ;  /* 0x00000064aa001986 */ /* 0x0001f0000c101d04 */
[----:B------:R-:W-:Y:S05]  /*40e0*/  @!P6 BRA `(.L_x_3493) ;  /* 0xffffffc40070e947 */ /* 0x000fea000383ffff */
[----:B------:R1:W5:Y:S01]  /*40f0*/  LDL.LU R32, [R1+0x4] ;  /* 0x0000040001207983 */ /* 0x0003620000300800 */
[----:B------:R-:W-:Y:S01]  /*4100*/  MOV R24, R22 ;  /* 0x0000001600187202 */ /* 0x000fe20000000f00 */
[----:B------:R-:W-:Y:S01]  /*4110*/  IMAD.MOV.U32 R22, RZ, RZ, R16 ;  /* 0x000000ffff167224 */ /* 0x000fe200078e0010 */
[----:B------:R-:W-:Y:S01]  /*4120*/  MOV R26, R20 ;  /* 0x00000014001a7202 */ /* 0x000fe20000000f00 */
[----:B------:R1:W5:Y:S01]  /*4130*/  LDL.LU R33, [R1] ;  /* 0x0000000001217983 */ /* 0x0003620000300800 */
[----:B------:R-:W-:Y:S01]  /*4140*/  IMAD.MOV.U32 R16, RZ, RZ, R14 ;  /* 0x000000ffff107224 */ /* 0x000fe200078e000e */
[----:B------:R-:W-:Y:S01]  /*4150*/  MOV R27, R21 ;  /* 0x00000015001b7202 */ /* 0x000fe20000000f00 */
[----:B0-----:R-:W-:Y:S01]  /*4160*/  IMAD.MOV.U32 R30, RZ, RZ, R240 ;  /* 0x000000ffff1e7224 */ /* 0x001fe200078e00f0 */
        /* <DEDUP_REMOVED lines=36> */
[----:B------:R-:W-:Y:S02]  /*43b0*/  MOV R15, R181 ;  /* 0x000000b5000f7202 */ /* 0x000fe40000000f00 */
[----:B------:R-:W-:-:S02]  /*43c0*/  MOV R234, R236 ;  /* 0x000000ec00ea7202 */ /* 0x000fc40000000f00 */
[----:B------:R-:W-:Y:S02]  /*43d0*/  MOV R45, R5 ;  /* 0x00000005002d7202 */ /* 0x000fe40000000f00 */
[----:B------:R-:W-:Y:S02]  /*43e0*/  MOV R10, R6 ;  /* 0x00000006000a7202 */ /* 0x000fe40000000f00 */
[----:B------:R-:W-:Y:S02]  /*43f0*/  MOV R11, R7 ;  /* 0x00000007000b7202 */ /* 0x000fe40000000f00 */
[----:B-1----:R-:W-:-:S07]  /*4400*/  MOV R47, R3 ;  /* 0x00000003002f7202 */ /* 0x002fce0000000f00 */
.L_x_3484:
        /* <DEDUP_REMOVED lines=28> */
.L_x_3485:
[----:B------:R-:W-:Y:S01]  /*45d0*/  HFMA2.MMA R111, -RZ, RZ, 0, 1.847743988037109375e-06 ;  /* 0x0000001fff6f7435 */ /* 0x000fe200000001ff */
[----:B------:R-:W-:Y:S01]  /*45e0*/  IMAD.MOV.U32 R110, RZ, RZ, 0x10 ;  /* 0x00000010ff6e7424 */ /* 0x000fe200078e00ff */
[----:B------:R-:W-:-:S09]  /*45f0*/  MOV R112, 0xffffffff ;  /* 0xffffffff00707802 */ /* 0x000fd20000000f00 */
[----:B-----5:R-:W-:Y:S05]  /*4600*/  WARPSYNC.COLLECTIVE R112, `(.L_x_3494) ;  /* 0x0000000070087348 */ /* 0x020fea0003c00000 */
[----:B------:R0:W1:Y:S02]  /*4610*/  SHFL.DOWN P4, R108, R113, R110, R111 ;  /* 0x0800006e716c7389 */ /* 0x000064000008006f */
[----:B01---5:R-:W-:Y:S01]  /*4620*/  ENDCOLLECTIVE ;  /* 0x000000000000791b */ /* 0x023fe20003800000 */
.L_x_3494:
[----:B------:R-:W-:Y:S01]  /*4630*/  FADD.FTZ R109, R113, R108 ;  /* 0x0000006c716d7221 */ /* 0x000fe20000010000 */
[----:B------:R-:W-:-:S07]  /*4640*/  IMAD.MOV.U32 R113, RZ, RZ, R104 ;  /* 0x000000ffff717224 */ /* 0x000fce00078e0068 */
[----:B------:R-:W-:Y:S05]  /*4650*/  WARPSYNC.COLLECTIVE R112, `(.L_x_3495) ;  /* 0x0000000070087348 */ /* 0x000fea0003c00000 */
[----:B------:R0:W1:Y:S02]  /*4660*/  SHFL.DOWN P4, R108, R113, R110, R111 ;  /* 0x0800006e716c7389 */ /* 0x000064000008006f */
[----:B01----:R-:W-:Y:S01]  /*4670*/  ENDCOLLECTIVE ;  /* 0x000000000000791b */ /* 0x003fe20003800000 */
.L_x_3495:
[----:B------:R-:W-:Y:S01]  /*4680*/  MOV R113, R109 ;  /* 0x0000006d00717202 */ /* 0x000fe20000000f00 */
[----:B------:R-:W-:Y:S01]  /*4690*/  IMAD.MOV.U32 R110, RZ, RZ, 0x8 ;  /* 0x00000008ff6e7424 */ /* 0x000fe200078e00ff */
[----:B------:R-:W-:-:S07]  /*46a0*/  MOV R105, R108 ;  /* 0x0000006c00697202 */ /* 0x000fce0000000f00 */
[----:B------:R-:W-:Y:S05]  /*46b0*/  WARPSYNC.COLLECTIVE R112, `(.L_x_3496) ;  /* 0x0000000070087348 */ /* 0x000fea0003c00000 */
[----:B------:R0:W1:Y:S02]  /*46c0*/  SHFL.DOWN P4, R108, R113, R110, R111 ;  /* 0x0800006e716c7389 */ /* 0x000064000008006f */
[----:B01----:R-:W-:Y:S01]  /*46d0*/  ENDCOLLECTIVE ;  /* 0x000000000000791b */ /* 0x003fe20003800000 */
.L_x_3496:
[----:B------:R-:W-:-:S05]  /*46e0*/  FADD.FTZ R114, R104, R105 ;  /* 0x0000006968727221 */ /* 0x000fca0000010000 */
[----:B------:R-:W-:Y:S01]  /*46f0*/  MOV R113, R114 ;  /* 0x0000007200717202 */ /* 0x000fe20000000f00 */
[----:B------:R-:W-:-:S07]  /*4700*/  FADD.FTZ R115, R109, R108 ;  /* 0x0000006c6d737221 */ /* 0x000fce0000010000 */
[----:B------:R-:W-:Y:S05]  /*4710*/  WARPSYNC.COLLECTIVE R112, `(.L_x_3497) ;  /* 0x0000000070087348 */ /* 0x000fea0003c00000 */
[----:B------:R0:W1:Y:S02]  /*4720*/  SHFL.DOWN P4, R108, R113, R110, R111 ;  /* 0x0800006e716c7389 */ /* 0x000064000008006f */
[----:B01----:R-:W-:Y:S01]  /*4730*/  ENDCOLLECTIVE ;  /* 0x000000000000791b */ /* 0x003fe20003800000 */
.L_x_3497:
[----:B------:R-:W-:Y:S01]  /*4740*/  HFMA2.MMA R110, -RZ, RZ, 0, 2.384185791015625e-07 ;  /* 0x00000004ff6e7435 */ /* 0x000fe200000001ff */
[----:B------:R-:W-:Y:S01]  /*4750*/  IMAD.MOV.U32 R113, RZ, RZ, R115 ;  /* 0x000000ffff717224 */ /* 0x000fe200078e0073 */
[----:B------:R-:W-:-:S09]  /*4760*/  MOV R105, R108 ;  /* 0x0000006c00697202 */ /* 0x000fd20000000f00 */
[----:B------:R-:W-:Y:S05]  /*4770*/  WARPSYNC.COLLECTIVE R112, `(.L_x_3498) ;  /* 0x0000000070087348 */ /* 0x000fea0003c00000 */
[----:B------:R0:W1:Y:S02]  /*4780*/  SHFL.DOWN P4, R108, R113, R110, R111 ;  /* 0x0800006e716c7389 */ /* 0x000064000008006f */
[----:B01----:R-:W-:Y:S01]  /*4790*/  ENDCOLLECTIVE ;  /* 0x000000000000791b */ /* 0x003fe20003800000 */
.L_x_3498:
[----:B------:R-:W-:-:S05]  /*47a0*/  FADD.FTZ R139, R114, R105 ;  /* 0x00000069728b7221 */ /* 0x000fca0000010000 */
[----:B------:R-:W-:Y:S01]  /*47b0*/  MOV R113, R139 ;  /* 0x0000008b00717202 */ /* 0x000fe20000000f00 */
[----:B------:R-:W-:-:S07]  /*47c0*/  FADD.FTZ R145, R115, R108 ;  /* 0x0000006c73917221 */ /* 0x000fce0000010000 */
[----:B------:R-:W-:Y:S05]  /*47d0*/  WARPSYNC.COLLECTIVE R112, `(.L_x_3499) ;  /* 0x0000000070087348 */ /* 0x000fea0003c00000 */
[----:B------:R0:W1:Y:S02]  /*47e0*/  SHFL.DOWN P4, R108, R113, R110, R111 ;  /* 0x0800006e716c7389 */ /* 0x000064000008006f */
[----:B01----:R-:W-:Y:S01]  /*47f0*/  ENDCOLLECTIVE ;  /* 0x000000000000791b */ /* 0x003fe20003800000 */
.L_x_3499:
[----:B------:R-:W-:Y:S01]  /*4800*/  HFMA2.MMA R110, -RZ, RZ, 0, 1.1920928955078125e-07 ;  /* 0x00000002ff6e7435 */ /* 0x000fe200000001ff */
[----:B------:R-:W-:Y:S01]  /*4810*/  MOV R113, R145 ;  /* 0x0000009100717202 */ /* 0x000fe20000000f00 */
[----:B------:R-:W-:-:S09]  /*4820*/  IMAD.MOV.U32 R146, RZ, RZ, R108 ;  /* 0x000000ffff927224 */ /* 0x000fd200078e006c */
[----:B------:R-:W-:Y:S05]  /*4830*/  WARPSYNC.COLLECTIVE R112, `(.L_x_3500) ;  /* 0x0000000070087348 */ /* 0x000fea0003c00000 */
[----:B------:R0:W1:Y:S02]  /*4840*/  SHFL.DOWN P4, R108, R113, R110, R111 ;  /* 0x0800006e716c7389 */ /* 0x000064000008006f */
[----:B01----:R-:W-:Y:S01]  /*4850*/  ENDCOLLECTIVE ;  /* 0x000000000000791b */ /* 0x003fe20003800000 */
.L_x_3500:
[----:B------:R-:W-:-:S04]  /*4860*/  FADD.FTZ R146, R139, R146 ;  /* 0x000000928b927221 */ /* 0x000fc80000010000 */
[----:B------:R-:W-:Y:S02]  /*4870*/  IMAD.MOV.U32 R113, RZ, RZ, R146 ;  /* 0x000000ffff717224 */ /* 0x000fe400078e0092 */
[----:B------:R-:W-:-:S07]  /*4880*/  FADD.FTZ R104, R145, R108 ;  /* 0x0000006c91687221 */ /* 0x000fce0000010000 */
[----:B------:R-:W-:Y:S05]  /*4890*/  WARPSYNC.COLLECTIVE R112, `(.L_x_3501) ;  /* 0x0000000070087348 */ /* 0x000fea0003c00000 */
[----:B------:R0:W1:Y:S02]  /*48a0*/  SHFL.DOWN P4, R108, R113, R110, R111 ;  /* 0x0800006e716c7389 */ /* 0x000064000008006f */
[----:B01----:R-:W-:Y:S01]  /*48b0*/  ENDCOLLECTIVE ;  /* 0x000000000000791b */ /* 0x003fe20003800000 */
.L_x_3501:
[----:B------:R-:W-:Y:S01]  /*48c0*/  MOV R113, R104 ;  /* 0x0000006800717202 */ /* 0x000fe20000000f00 */
[----:B------:R-:W-:Y:S01]  /*48d0*/  IMAD.MOV.U32 R110, RZ, RZ, 0x1 ;  /* 0x00000001ff6e7424 */ /* 0x000fe200078e00ff */
[----:B------:R-:W-:-:S07]  /*48e0*/  MOV R105, R108 ;  /* 0x0000006c00697202 */ /* 0x000fce0000000f00 */
[----:B------:R-:W-:Y:S05]  /*48f0*/  WARPSYNC.COLLECTIVE R112, `(.L_x_3502) ;  /* 0x0000000070087348 */ /* 0x000fea0003c00000 */
[----:B------:R0:W1:Y:S02]  /*4900*/  SHFL.DOWN P4, R108, R113, R110, R111 ;  /* 0x0800006e716c7389 */ /* 0x000064000008006f */
[----:B01----:R-:W-:Y:S01]  /*4910*/  ENDCOLLECTIVE ;  /* 0x000000000000791b */ /* 0x003fe20003800000 */
.L_x_3502:
[----:B------:R-:W-:-:S05]  /*4920*/  FADD.FTZ R105, R146, R105 ;  /* 0x0000006992697221 */ /* 0x000fca0000010000 */
[----:B------:R-:W-:Y:S02]  /*4930*/  MOV R113, R105 ;  /* 0x0000006900717202 */ /* 0x000fe40000000f00 */
[----:B------:R-:W-:-:S07]  /*4940*/  MOV R109, R108 ;  /* 0x0000006c006d7202 */ /* 0x000fce0000000f00 */
[----:B------:R-:W-:Y:S05]  /*4950*/  WARPSYNC.COLLECTIVE R112, `(.L_x_3503) ;  /* 0x0000000070087348 */ /* 0x000fea0003c00000 */
[----:B------:R0:W1:Y:S02]  /*4960*/  SHFL.DOWN P4, R108, R113, R110, R111 ;  /* 0x0800006e716c7389 */ /* 0x000064000008006f */
[----:B01----:R-:W-:Y:S01]  /*4970*/  ENDCOLLECTIVE ;  /* 0x000000000000791b */ /* 0x003fe20003800000 */
.L_x_3503:
[----:B------:R-:W-:Y:S05]  /*4980*/  BRA `(.L_x_3504) ;  /* 0xffffffd800607947 */ /* 0x000fea000383ffff */
.L_x_3505:
        /* <DEDUP_REMOVED lines=15> */
.L_x_3625:


//--------------------- .nv.shared._ZN10layer_norm31ln_parallel_residual_bwd_kernelINS_13Kernel_traitsI13__nv_bfloat16S2_S2_S2_fjLj8192ELj1ELj1ELj8ELj16ENS_18Kernel_traits_baseILj8192ES2_S2_S2_S2_fjLj256EEEEELb0ELb0ELb0EEEvNS_9BwdParamsE --------------------------
	.section	.nv.shared._ZN10layer_norm31ln_parallel_residual_bwd_kernelINS_13Kernel_traitsI13__nv_bfloat16S2_S2_S2_fjLj8192ELj1ELj1ELj8ELj16ENS_18Kernel_traits_baseILj8192ES2_S2_S2_S2_fjLj256EEEEELb0ELb0ELb0EEEvNS_9BwdParamsE,"aw",@nobits
	.sectionflags	@""
	.align	16
	.zero		1024


//--------------------- .nv.shared.reserved.0     --------------------------
	.section	.nv.shared.reserved.0,"aw",@nobits
	.weak		__nv_reservedSMEM_offset_0_alias
	.size		__nv_reservedSMEM_offset_0_alias, 0, 0
	.other		__nv_reservedSMEM_offset_0_alias,@"STO_CUDA_RESERVED_SHARED STV_DEFAULT"
__nv_reservedSMEM_offset_0_alias:
	.zero		0


//--------------------- .nv.shared._ZN10layer_norm31ln_parallel_residual_bwd_kernelINS_13Kernel_traitsI13__nv_bfloat16S2_S2_S2_fjLj8192ELj1ELj1ELj8ELj16ENS_18Kernel_traits_baseILj8192ES2_S2_S2_S2_fjLj256EEEEELb0ELb0ELb1EEEvNS_9BwdParamsE --------------------------
	.section	.nv.shared._ZN10layer_norm31ln_parallel_residual_bwd_kernelINS_13Kernel_traitsI13__nv_bfloat16S2_S2_S2_fjLj8192ELj1ELj1ELj8ELj16ENS_18Kernel_traits_baseILj8192ES2_S2_S2_S2_fjLj256EEEEELb0ELb0ELb1EEEvNS_9BwdParamsE,"aw",@nobits
	.sectionflags	@""
	.align	16
	.zero		1024


//--------------------- .nv.shared._ZN10layer_norm31ln_parallel_residual_bwd_kernelINS_13Kernel_traitsI13__nv_bfloat16S2_S2_S2_fjLj8192ELj1ELj1ELj8ELj16ENS_18Kernel_traits_baseILj8192ES2_S2_S2_S2_fjLj256EEEEELb0ELb1ELb0EEEvNS_9BwdParamsE --------------------------
	.section	.nv.shared._ZN10layer_norm31ln_parallel_residual_bwd_kernelINS_13Kernel_traitsI13__nv_bfloat16S2_S2_S2_fjLj8192ELj1ELj1ELj8ELj16ENS_18Kernel_traits_baseILj8192ES2_S2_S2_S2_fjLj256EEEEELb0ELb1ELb0EEEvNS_9BwdParamsE,"aw",@nobits
	.sectionflags	@""
	.align	16
	.zero		1024


//--------------------- .nv.shared._ZN10layer_norm31ln_parallel_residual_bwd_kernelINS_13Kernel_traitsI13__nv_bfloat16S2_S2_S2_fjLj8192ELj1ELj1ELj8ELj16ENS_18Kernel_traits_baseILj8192ES2_S2_S2_S2_fjLj256EEEEELb0ELb1ELb1EEEvNS_9BwdParamsE --------------------------
	.section	.nv.shared._ZN10layer_norm31ln_parallel_residual_bwd_kernelINS_13Kernel_traitsI13__nv_bfloat16S2_S2_S2_fjLj8192ELj1ELj1ELj8ELj16ENS_18Kernel_traits_baseILj8192ES2_S2_S2_S2_fjLj256EEEEELb0ELb1ELb1EEEvNS_9BwdParamsE,"aw",@nobits
	.sectionflags	@""
	.align	16
	.zero		1024


//--------------------- .nv.shared._ZN10layer_norm31ln_parallel_residual_bwd_kernelINS_13Kernel_traitsI13__nv_bfloat16S2_S2_S2_fjLj8192ELj1ELj1ELj8ELj16ENS_18Kernel_traits_baseILj8192ES2_S2_S2_S2_fjLj256EEEEELb1ELb0ELb0EEEvNS_9BwdParamsE --------------------------
	.section	.nv.shared._ZN10layer_norm31ln_parallel_residual_bwd_kernelINS_13Kernel_traitsI13__nv_bfloat16S2_S2_S2_fjLj8192ELj1ELj1ELj8ELj16ENS_18Kernel_traits_baseILj8192ES2_S2_S2_S2_fjLj256EEEEELb1ELb0ELb0EEEvNS_9BwdParamsE,"aw",@nobits
	.sectionflags	@""
	.align	16
	.zero		1024


//--------------------- .nv.shared._ZN10layer_norm31ln_parallel_residual_bwd_kernelINS_13Kernel_traitsI13__nv_bfloat16S2_S2_S2_fjLj8192ELj1ELj1ELj8ELj16ENS_18Kernel_traits_baseILj8192ES2_S2_S2_S2_fjLj256EEEEELb1ELb0ELb1EEEvNS_9BwdParamsE --------------------------
	.section	.nv.shared._ZN10layer_norm31ln_parallel_residual_bwd_kernelINS_13Kernel_traitsI13__nv_bfloat16S2_S2_S2_fjLj8192ELj1ELj1ELj8ELj16ENS_18Kernel_traits_baseILj8192ES2_S2_S2_S2_fjLj256EEEEELb1ELb0ELb1EEEvNS_9BwdParamsE,"aw",@nobits
	.sectionflags	@""
	.align	16
	.zero		1024


//--------------------- .nv.shared._ZN10layer_norm22ln_bwd_finalize_kernelINS_22Kernel_traits_finalizeILj8192E13__nv_bfloat16S2_S2_S2_fjLb0ELj1024ELj4ENS_18Kernel_traits_baseILj8192ES2_S2_S2_S2_fjLj1024EEEEELb0ELb0EEEvNS_9BwdParamsE --------------------------
	.section	.nv.shared._ZN10layer_norm22ln_bwd_finalize_kernelINS_22Kernel_traits_finalizeILj8192E13__nv_bfloat16S2_S2_S2_fjLb0ELj1024ELj4ENS_18Kernel_traits_baseILj8192ES2_S2_S2_S2_fjLj1024EEEEELb0ELb0EEEvNS_9BwdParamsE,"aw",@nobits
	.sectionflags	@""
	.align	16
.nv.shared._ZN10layer_norm22ln_bwd_finalize_kernelINS_22Kernel_traits_finalizeILj8192E13__nv_bfloat16S2_S2_S2_fjLb0ELj1024ELj4ENS_18Kernel_traits_baseILj8192ES2_S2_S2_S2_fjLj1024EEEEELb0ELb0EEEvNS_9BwdParamsE:
	.zero		9472


//--------------------- .nv.shared._ZN10layer_norm40ln_parallel_residual_bwd_finalize_kernelINS_22Kernel_traits_finalizeILj8192E13__nv_bfloat16S2_S2_S2_fjLb0ELj1024ELj4ENS_18Kernel_traits_baseILj8192ES2_S2_S2_S2_fjLj1024EEEEELb0EEEvNS_9BwdParamsE --------------------------
	.section	.nv.shared._ZN10layer_norm40ln_parallel_residual_bwd_finalize_kernelINS_22Kernel_traits_finalizeILj8192E13__nv_bfloat16S2_S2_S2_fjLb0ELj1024ELj4ENS_18Kernel_traits_baseILj8192ES2_S2_S2_S2_fjLj1024EEEEELb0EEEvNS_9BwdParamsE,"aw",@nobits
	.sectionflags	@""
	.align	16
.nv.shared._ZN10layer_norm40ln_parallel_residual_bwd_finalize_kernelINS_22Kernel_traits_finalizeILj8192E13__nv_bfloat16S2_S2_S2_fjLb0ELj1024ELj4ENS_18Kernel_traits_baseILj8192ES2_S2_S2_S2_fjLj1024EEEEELb0EEEvNS_9BwdParamsE:
	.zero		17920


//--------------------- .nv.shared._ZN10layer_norm31ln_parallel_residual_bwd_kernelINS_13Kernel_traitsI13__nv_bfloat16S2_S2_S2_fjLj8192ELj1ELj1ELj8ELj16ENS_18Kernel_traits_baseILj8192ES2_S2_S2_S2_fjLj256EEEEELb1ELb1ELb0EEEvNS_9BwdParamsE --------------------------
	.section	.nv.shared._ZN10layer_norm31ln_parallel_residual_bwd_kernelINS_13Kernel_traitsI13__nv_bfloat16S2_S2_S2_fjLj8192ELj1ELj1ELj8ELj16ENS_18Kernel_traits_baseILj8192ES2_S2_S2_S2_fjLj256EEEEELb1ELb1ELb0EEEvNS_9BwdParamsE,"aw",@nobits
	.sectionflags	@""
	.align	16
	.zero		1024


//--------------------- .nv.shared._ZN10layer_norm22ln_bwd_finalize_kernelINS_22Kernel_traits_finalizeILj8192E13__nv_bfloat16S2_S2_S2_fjLb0ELj1024ELj4ENS_18Kernel_traits_baseILj8192ES2_S2_S2_S2_fjLj1024EEEEELb0ELb1EEEvNS_9BwdParamsE --------------------------
	.section	.nv.shared._ZN10layer_norm22ln_bwd_finalize_kernelINS_22Kernel_traits_finalizeILj8192E13__nv_bfloat16S2_S2_S2_fjLb0ELj1024ELj4ENS_18Kernel_traits_baseILj8192ES2_S2_S2_S2_fjLj1024EEEEELb0ELb1EEEvNS_9BwdParamsE,"aw",@nobits
	.sectionflags	@""
	.align	16
.nv.shared._ZN10layer_norm22ln_bwd_finalize_kernelINS_22Kernel_traits_finalizeILj8192E13__nv_bfloat16S2_S2_S2_fjLb0ELj1024ELj4ENS_18Kernel_traits_baseILj8192ES2_S2_S2_S2_fjLj1024EEEEELb0ELb1EEEvNS_9BwdParamsE:
	.zero		9472


//--------------------- .nv.shared._ZN10layer_norm40ln_parallel_residual_bwd_finalize_kernelINS_22Kernel_traits_finalizeILj8192E13__nv_bfloat16S2_S2_S2_fjLb0ELj1024ELj4ENS_18Kernel_traits_baseILj8192ES2_S2_S2_S2_fjLj1024EEEEELb1EEEvNS_9BwdParamsE --------------------------
	.section	.nv.shared._ZN10layer_norm40ln_parallel_residual_bwd_finalize_kernelINS_22Kernel_traits_finalizeILj8192E13__nv_bfloat16S2_S2_S2_fjLb0ELj1024ELj4ENS_18Kernel_traits_baseILj8192ES2_S2_S2_S2_fjLj1024EEEEELb1EEEvNS_9BwdParamsE,"aw",@nobits
	.sectionflags	@""
	.align	16
.nv.shared._ZN10layer_norm40ln_parallel_residual_bwd_finalize_kernelINS_22Kernel_traits_finalizeILj8192E13__nv_bfloat16S2_S2_S2_fjLb0ELj1024ELj4ENS_18Kernel_traits_baseILj8192ES2_S2_S2_S2_fjLj1024EEEEELb1EEEvNS_9BwdParamsE:
	.zero		17920


//--------------------- .nv.shared._ZN10layer_norm31ln_parallel_residual_bwd_kernelINS_13Kernel_traitsI13__nv_bfloat16S2_S2_S2_fjLj8192ELj1ELj1ELj8ELj16ENS_18Kernel_traits_baseILj8192ES2_S2_S2_S2_fjLj256EEEEELb1ELb1ELb1EEEvNS_9BwdParamsE --------------------------
	.section	.nv.shared._ZN10layer_norm31ln_parallel_residual_bwd_kernelINS_13Kernel_traitsI13__nv_bfloat16S2_S2_S2_fjLj8192ELj1ELj1ELj8ELj16ENS_18Kernel_traits_baseILj8192ES2_S2_S2_S2_fjLj256EEEEELb1ELb1ELb1EEEvNS_9BwdParamsE,"aw",@nobits
	.sectionflags	@""
	.align	16
	.zero		1024


//--------------------- .nv.shared._ZN10layer_norm31ln_parallel_residual_bwd_kernelINS_13Kernel_traitsI6__halfS2_S2_S2_fjLj8192ELj1ELj1ELj8ELj16ENS_18Kernel_traits_baseILj8192ES2_S2_S2_S2_fjLj256EEEEELb0ELb0ELb0EEEvNS_9BwdParamsE --------------------------
	.section	.nv.shared._ZN10layer_norm31ln_parallel_residual_bwd_kernelINS_13Kernel_traitsI6__halfS2_S2_S2_fjLj8192ELj1ELj1ELj8ELj16ENS_18Kernel_traits_baseILj8192ES2_S2_S2_S2_fjLj256EEEEELb0ELb0ELb0EEEvNS_9BwdParamsE,"aw",@nobits
	.sectionflags	@""
	.align	16
	.zero		1024


//--------------------- .nv.shared._ZN10layer_norm31ln_parallel_residual_bwd_kernelINS_13Kernel_traitsI6__halfS2_S2_S2_fjLj8192ELj1ELj1ELj8ELj16ENS_18Kernel_traits_baseILj8192ES2_S2_S2_S2_fjLj256EEEEELb0ELb0ELb1EEEvNS_9BwdParamsE --------------------------
	.section	.nv.shared._ZN10layer_norm31ln_parallel_residual_bwd_kernelINS_13Kernel_traitsI6__halfS2_S2_S2_fjLj8192ELj1ELj1ELj8ELj16ENS_18Kernel_traits_baseILj8192ES2_S2_S2_S2_fjLj256EEEEELb0ELb0ELb1EEEvNS_9BwdParamsE,"aw",@nobits
	.sectionflags	@""
	.align	16
	.zero		1024


//--------------------- .nv.shared._ZN10layer_norm31ln_parallel_residual_bwd_kernelINS_13Kernel_traitsI6__halfS2_S2_S2_fjLj8192ELj1ELj1ELj8ELj16ENS_18Kernel_traits_baseILj8192ES2_S2_S2_S2_fjLj256EEEEELb0ELb1ELb0EEEvNS_9BwdParamsE --------------------------
	.section	.nv.shared._ZN10layer_norm31ln_parallel_residual_bwd_kernelINS_13Kernel_traitsI6__halfS2_S2_S2_fjLj8192ELj1ELj1ELj8ELj16ENS_18Kernel_traits_baseILj8192ES2_S2_S2_S2_fjLj256EEEEELb0ELb1ELb0EEEvNS_9BwdParamsE,"aw",@nobits
	.sectionflags	@""
	.align	16
	.zero		1024


//--------------------- .nv.shared._ZN10layer_norm31ln_parallel_residual_bwd_kernelINS_13Kernel_traitsI6__halfS2_S2_S2_fjLj8192ELj1ELj1ELj8ELj16ENS_18Kernel_traits_baseILj8192ES2_S2_S2_S2_fjLj256EEEEELb0ELb1ELb1EEEvNS_9BwdParamsE --------------------------
	.section	.nv.shared._ZN10layer_norm31ln_parallel_residual_bwd_kernelINS_13Kernel_traitsI6__halfS2_S2_S2_fjLj8192ELj1ELj1ELj8ELj16ENS_18Kernel_traits_baseILj8192ES2_S2_S2_S2_fjLj256EEEEELb0ELb1ELb1EEEvNS_9BwdParamsE,"aw",@nobits
	.sectionflags	@""
	.align	16
	.zero		1024


//--------------------- .nv.shared._ZN10layer_norm31ln_parallel_residual_bwd_kernelINS_13Kernel_traitsI6__halfS2_S2_S2_fjLj8192ELj1ELj1ELj8ELj16ENS_18Kernel_traits_baseILj8192ES2_S2_S2_S2_fjLj256EEEEELb1ELb0ELb0EEEvNS_9BwdParamsE --------------------------
	.section	.nv.shared._ZN10layer_norm31ln_parallel_residual_bwd_kernelINS_13Kernel_traitsI6__halfS2_S2_S2_fjLj8192ELj1ELj1ELj8ELj16ENS_18Kernel_traits_baseILj8192ES2_S2_S2_S2_fjLj256EEEEELb1ELb0ELb0EEEvNS_9BwdParamsE,"aw",@nobits
	.sectionflags	@""
	.align	16
	.zero		1024


//--------------------- .nv.shared._ZN10layer_norm31ln_parallel_residual_bwd_kernelINS_13Kernel_traitsI6__halfS2_S2_S2_fjLj8192ELj1ELj1ELj8ELj16ENS_18Kernel_traits_baseILj8192ES2_S2_S2_S2_fjLj256EEEEELb1ELb0ELb1EEEvNS_9BwdParamsE --------------------------
	.section	.nv.shared._ZN10layer_norm31ln_parallel_residual_bwd_kernelINS_13Kernel_traitsI6__halfS2_S2_S2_fjLj8192ELj1ELj1ELj8ELj16ENS_18Kernel_traits_baseILj8192ES2_S2_S2_S2_fjLj256EEEEELb1ELb0ELb1EEEvNS_9BwdParamsE,"aw",@nobits
	.sectionflags	@""
	.align	16
	.zero		1024


//--------------------- .nv.shared._ZN10layer_norm22ln_bwd_finalize_kernelINS_22Kernel_traits_finalizeILj8192E6__halfS2_S2_S2_fjLb0ELj1024ELj4ENS_18Kernel_traits_baseILj8192ES2_S2_S2_S2_fjLj1024EEEEELb0ELb0EEEvNS_9BwdParamsE --------------------------
	.section	.nv.shared._ZN10layer_norm22ln_bwd_finalize_kernelINS_22Kernel_traits_finalizeILj8192E6__halfS2_S2_S2_fjLb0ELj1024ELj4ENS_18Kernel_traits_baseILj8192ES2_S2_S2_S2_fjLj1024EEEEELb0ELb0EEEvNS_9BwdParamsE,"aw",@nobits
	.sectionflags	@""
	.align	16
.nv.shared._ZN10layer_norm22ln_bwd_finalize_kernelINS_22Kernel_traits_finalizeILj8192E6__halfS2_S2_S2_fjLb0ELj1024ELj4ENS_18Kernel_traits_baseILj8192ES2_S2_S2_S2_fjLj1024EEEEELb0ELb0EEEvNS_9BwdParamsE:
	.zero		9472


//--------------------- .nv.shared._ZN10layer_norm40ln_parallel_residual_bwd_finalize_kernelINS_22Kernel_traits_finalizeILj8192E6__halfS2_S2_S2_fjLb0ELj1024ELj4ENS_18Kernel_traits_baseILj8192ES2_S2_S2_S2_fjLj1024EEEEELb0EEEvNS_9BwdParamsE --------------------------
	.section	.nv.shared._ZN10layer_norm40ln_parallel_residual_bwd_finalize_kernelINS_22Kernel_traits_finalizeILj8192E6__halfS2_S2_S2_fjLb0ELj1024ELj4ENS_18Kernel_traits_baseILj8192ES2_S2_S2_S2_fjLj1024EEEEELb0EEEvNS_9BwdParamsE,"aw",@nobits
	.sectionflags	@""
	.align	16
.nv.shared._ZN10layer_norm40ln_parallel_residual_bwd_finalize_kernelINS_22Kernel_traits_finalizeILj8192E6__halfS2_S2_S2_fjLb0ELj1024ELj4ENS_18Kernel_traits_baseILj8192ES2_S2_S2_S2_fjLj1024EEEEELb0EEEvNS_9BwdParamsE:
	.zero		17920


//--------------------- .nv.shared._ZN10layer_norm31ln_parallel_residual_bwd_kernelINS_13Kernel_traitsI6__halfS2_S2_S2_fjLj8192ELj1ELj1ELj8ELj16ENS_18Kernel_traits_baseILj8192ES2_S2_S2_S2_fjLj256EEEEELb1ELb1ELb0EEEvNS_9BwdParamsE --------------------------
	.section	.nv.shared._ZN10layer_norm31ln_parallel_residual_bwd_kernelINS_13Kernel_traitsI6__halfS2_S2_S2_fjLj8192ELj1ELj1ELj8ELj16ENS_18Kernel_traits_baseILj8192ES2_S2_S2_S2_fjLj256EEEEELb1ELb1ELb0EEEvNS_9BwdParamsE,"aw",@nobits
	.sectionflags	@""
	.align	16
	.zero		1024


//--------------------- .nv.shared._ZN10layer_norm22ln_bwd_finalize_kernelINS_22Kernel_traits_finalizeILj8192E6__halfS2_S2_S2_fjLb0ELj1024ELj4ENS_18Kernel_traits_baseILj8192ES2_S2_S2_S2_fjLj1024EEEEELb0ELb1EEEvNS_9BwdParamsE --------------------------
	.section	.nv.shared._ZN10layer_norm22ln_bwd_finalize_kernelINS_22Kernel_traits_finalizeILj8192E6__halfS2_S2_S2_fjLb0ELj1024ELj4ENS_18Kernel_traits_baseILj8192ES2_S2_S2_S2_fjLj1024EEEEELb0ELb1EEEvNS_9BwdParamsE,"aw",@nobits
	.sectionflags	@""
	.align	16
.nv.shared._ZN10layer_norm22ln_bwd_finalize_kernelINS_22Kernel_traits_finalizeILj8192E6__halfS2_S2_S2_fjLb0ELj1024ELj4ENS_18Kernel_traits_baseILj8192ES2_S2_S2_S2_fjLj1024EEEEELb0ELb1EEEvNS_9BwdParamsE:
	.zero		9472


//--------------------- .nv.shared._ZN10layer_norm40ln_parallel_residual_bwd_finalize_kernelINS_22Kernel_traits_finalizeILj8192E6__halfS2_S2_S2_fjLb0ELj1024ELj4ENS_18Kernel_traits_baseILj8192ES2_S2_S2_S2_fjLj1024EEEEELb1EEEvNS_9BwdParamsE --------------------------
	.section	.nv.shared._ZN10layer_norm40ln_parallel_residual_bwd_finalize_kernelINS_22Kernel_traits_finalizeILj8192E6__halfS2_S2_S2_fjLb0ELj1024ELj4ENS_18Kernel_traits_baseILj8192ES2_S2_S2_S2_fjLj1024EEEEELb1EEEvNS_9BwdParamsE,"aw",@nobits
	.sectionflags	@""
	.align	16
.nv.shared._ZN10layer_norm40ln_parallel_residual_bwd_finalize_kernelINS_22Kernel_traits_finalizeILj8192E6__halfS2_S2_S2_fjLb0ELj1024ELj4ENS_18Kernel_traits_baseILj8192ES2_S2_S2_S2_fjLj1024EEEEELb1EEEvNS_9BwdParamsE:
	.zero		17920


//--------------------- .nv.shared._ZN10layer_norm31ln_parallel_residual_bwd_kernelINS_13Kernel_traitsI6__halfS2_S2_S2_fjLj8192ELj1ELj1ELj8ELj16ENS_18Kernel_traits_baseILj8192ES2_S2_S2_S2_fjLj256EEEEELb1ELb1ELb1EEEvNS_9BwdParamsE --------------------------
	.section	.nv.shared._ZN10layer_norm31ln_parallel_residual_bwd_kernelINS_13Kernel_traitsI6__halfS2_S2_S2_fjLj8192ELj1ELj1ELj8ELj16ENS_18Kernel_traits_baseILj8192ES2_S2_S2_S2_fjLj256EEEEELb1ELb1ELb1EEEvNS_9BwdParamsE,"aw",@nobits
	.sectionflags	@""
	.align	16
	.zero		1024


//--------------------- .nv.shared._ZN10layer_norm31ln_parallel_residual_bwd_kernelINS_13Kernel_traitsIf13__nv_bfloat16S2_S2_fjLj8192ELj1ELj1ELj8ELj16ENS_18Kernel_traits_baseILj8192EfS2_S2_S2_fjLj256EEEEELb0ELb0ELb0EEEvNS_9BwdParamsE --------------------------
	.section	.nv.shared._ZN10layer_norm31ln_parallel_residual_bwd_kernelINS_13Kernel_traitsIf13__nv_bfloat16S2_S2_fjLj8192ELj1ELj1ELj8ELj16ENS_18Kernel_traits_baseILj8192EfS2_S2_S2_fjLj256EEEEELb0ELb0ELb0EEEvNS_9BwdParamsE,"aw",@nobits
	.sectionflags	@""
	.align	16
	.zero		1024


//--------------------- .nv.shared._ZN10layer_norm31ln_parallel_residual_bwd_kernelINS_13Kernel_traitsIf13__nv_bfloat16S2_S2_fjLj8192ELj1ELj1ELj8ELj16ENS_18Kernel_traits_baseILj8192EfS2_S2_S2_fjLj256EEEEELb0ELb0ELb1EEEvNS_9BwdParamsE --------------------------
	.section	.nv.shared._ZN10layer_norm31ln_parallel_residual_bwd_kernelINS_13Kernel_traitsIf13__nv_bfloat16S2_S2_fjLj8192ELj1ELj1ELj8ELj16ENS_18Kernel_traits_baseILj8192EfS2_S2_S2_fjLj256EEEEELb0ELb0ELb1EEEvNS_9BwdParamsE,"aw",@nobits
	.sectionflags	@""
	.align	16
	.zero		1024


//--------------------- .nv.shared._ZN10layer_norm31ln_parallel_residual_bwd_kernelINS_13Kernel_traitsIf13__nv_bfloat16S2_S2_fjLj8192ELj1ELj1ELj8ELj16ENS_18Kernel_traits_baseILj8192EfS2_S2_S2_fjLj256EEEEELb0ELb1ELb0EEEvNS_9BwdParamsE --------------------------
	.section	.nv.shared._ZN10layer_norm31ln_parallel_residual_bwd_kernelINS_13Kernel_traitsIf13__nv_bfloat16S2_S2_fjLj8192ELj1ELj1ELj8ELj16ENS_18Kernel_traits_baseILj8192EfS2_S2_S2_fjLj256EEEEELb0ELb1ELb0EEEvNS_9BwdParamsE,"aw",@nobits
	.sectionflags	@""
	.align	16
	.zero		1024


//--------------------- .nv.shared._ZN10layer_norm31ln_parallel_residual_bwd_kernelINS_13Kernel_traitsIf13__nv_bfloat16S2_S2_fjLj8192ELj1ELj1ELj8ELj16ENS_18Kernel_traits_baseILj8192EfS2_S2_S2_fjLj256EEEEELb0ELb1ELb1EEEvNS_9BwdParamsE --------------------------
	.section	.nv.shared._ZN10layer_norm31ln_parallel_residual_bwd_kernelINS_13Kernel_traitsIf13__nv_bfloat16S2_S2_fjLj8192ELj1ELj1ELj8ELj16ENS_18Kernel_traits_baseILj8192EfS2_S2_S2_fjLj256EEEEELb0ELb1ELb1EEEvNS_9BwdParamsE,"aw",@nobits
	.sectionflags	@""
	.align	16
	.zero		1024


//--------------------- .nv.shared._ZN10layer_norm31ln_parallel_residual_bwd_kernelINS_13Kernel_traitsIf13__nv_bfloat16S2_S2_fjLj8192ELj1ELj1ELj8ELj16ENS_18Kernel_traits_baseILj8192EfS2_S2_S2_fjLj256EEEEELb1ELb0ELb0EEEvNS_9BwdParamsE --------------------------
	.section	.nv.shared._ZN10layer_norm31ln_parallel_residual_bwd_kernelINS_13Kernel_traitsIf13__nv_bfloat16S2_S2_fjLj8192ELj1ELj1ELj8ELj16ENS_18Kernel_traits_baseILj8192EfS2_S2_S2_fjLj256EEEEELb1ELb0ELb0EEEvNS_9BwdParamsE,"aw",@nobits
	.sectionflags	@""
	.align	16
	.zero		1024


//--------------------- .nv.shared._ZN10layer_norm31ln_parallel_residual_bwd_kernelINS_13Kernel_traitsIf13__nv_bfloat16S2_S2_fjLj8192ELj1ELj1ELj8ELj16ENS_18Kernel_traits_baseILj8192EfS2_S2_S2_fjLj256EEEEELb1ELb0ELb1EEEvNS_9BwdParamsE --------------------------
	.section	.nv.shared._ZN10layer_norm31ln_parallel_residual_bwd_kernelINS_13Kernel_traitsIf13__nv_bfloat16S2_S2_fjLj8192ELj1ELj1ELj8ELj16ENS_18Kernel_traits_baseILj8192EfS2_S2_S2_fjLj256EEEEELb1ELb0ELb1EEEvNS_9BwdParamsE,"aw",@nobits
	.sectionflags	@""
	.align	16
	.zero		1024


//--------------------- .nv.shared._ZN10layer_norm22ln_bwd_finalize_kernelINS_22Kernel_traits_finalizeILj8192Ef13__nv_bfloat16S2_S2_fjLb0ELj1024ELj4ENS_18Kernel_traits_baseILj8192EfS2_S2_S2_fjLj1024EEEEELb0ELb0EEEvNS_9BwdParamsE --------------------------
	.section	.nv.shared._ZN10layer_norm22ln_bwd_finalize_kernelINS_22Kernel_traits_finalizeILj8192Ef13__nv_bfloat16S2_S2_fjLb0ELj1024ELj4ENS_18Kernel_traits_baseILj8192EfS2_S2_S2_fjLj1024EEEEELb0ELb0EEEvNS_9BwdParamsE,"aw",@nobits
	.sectionflags	@""
	.align	16
.nv.shared._ZN10layer_norm22ln_bwd_finalize_kernelINS_22Kernel_traits_finalizeILj8192Ef13__nv_bfloat16S2_S2_fjLb0ELj1024ELj4ENS_18Kernel_traits_baseILj8192EfS2_S2_S2_fjLj1024EEEEELb0ELb0EEEvNS_9BwdParamsE:
	.zero		9472


//--------------------- .nv.shared._ZN10layer_norm40ln_parallel_residual_bwd_finalize_kernelINS_22Kernel_traits_finalizeILj8192Ef13__nv_bfloat16S2_S2_fjLb0ELj1024ELj4ENS_18Kernel_traits_baseILj8192EfS2_S2_S2_fjLj1024EEEEELb0EEEvNS_9BwdParamsE --------------------------
	.section	.nv.shared._ZN10layer_norm40ln_parallel_residual_bwd_finalize_kernelINS_22Kernel_traits_finalizeILj8192Ef13__nv_bfloat16S2_S2_fjLb0ELj1024ELj4ENS_18Kernel_traits_baseILj8192EfS2_S2_S2_fjLj1024EEEEELb0EEEvNS_9BwdParamsE,"aw",@nobits
	.sectionflags	@""
	.align	16
.nv.shared._ZN10layer_norm40ln_parallel_residual_bwd_finalize_kernelINS_22Kernel_traits_finalizeILj8192Ef13__nv_bfloat16S2_S2_fjLb0ELj1024ELj4ENS_18Kernel_traits_baseILj8192EfS2_S2_S2_fjLj1024EEEEELb0EEEvNS_9BwdParamsE:
	.zero		17920


//--------------------- .nv.shared._ZN10layer_norm31ln_parallel_residual_bwd_kernelINS_13Kernel_traitsIf13__nv_bfloat16S2_S2_fjLj8192ELj1ELj1ELj8ELj16ENS_18Kernel_traits_baseILj8192EfS2_S2_S2_fjLj256EEEEELb1ELb1ELb0EEEvNS_9BwdParamsE --------------------------
	.section	.nv.shared._ZN10layer_norm31ln_parallel_residual_bwd_kernelINS_13Kernel_traitsIf13__nv_bfloat16S2_S2_fjLj8192ELj1ELj1ELj8ELj16ENS_18Kernel_traits_baseILj8192EfS2_S2_S2_fjLj256EEEEELb1ELb1ELb0EEEvNS_9BwdParamsE,"aw",@nobits
	.sectionflags	@""
	.align	16
	.zero		1024


//--------------------- .nv.shared._ZN10layer_norm22ln_bwd_finalize_kernelINS_22Kernel_traits_finalizeILj8192Ef13__nv_bfloat16S2_S2_fjLb0ELj1024ELj4ENS_18Kernel_traits_baseILj8192EfS2_S2_S2_fjLj1024EEEEELb0ELb1EEEvNS_9BwdParamsE --------------------------
	.section	.nv.shared._ZN10layer_norm22ln_bwd_finalize_kernelINS_22Kernel_traits_finalizeILj8192Ef13__nv_bfloat16S2_S2_fjLb0ELj1024ELj4ENS_18Kernel_traits_baseILj8192EfS2_S2_S2_fjLj1024EEEEELb0ELb1EEEvNS_9BwdParamsE,"aw",@nobits
	.sectionflags	@""
	.align	16
.nv.shared._ZN10layer_norm22ln_bwd_finalize_kernelINS_22Kernel_traits_finalizeILj8192Ef13__nv_bfloat16S2_S2_fjLb0ELj1024ELj4ENS_18Kernel_traits_baseILj8192EfS2_S2_S2_fjLj1024EEEEELb0ELb1EEEvNS_9BwdParamsE:
	.zero		9472


//--------------------- .nv.shared._ZN10layer_norm40ln_parallel_residual_bwd_finalize_kernelINS_22Kernel_traits_finalizeILj8192Ef13__nv_bfloat16S2_S2_fjLb0ELj1024ELj4ENS_18Kernel_traits_baseILj8192EfS2_S2_S2_fjLj1024EEEEELb1EEEvNS_9BwdParamsE --------------------------
	.section	.nv.shared._ZN10layer_norm40ln_parallel_residual_bwd_finalize_kernelINS_22Kernel_traits_finalizeILj8192Ef13__nv_bfloat16S2_S2_fjLb0ELj1024ELj4ENS_18Kernel_traits_baseILj8192EfS2_S2_S2_fjLj1024EEEEELb1EEEvNS_9BwdParamsE,"aw",@nobits
	.sectionflags	@""
	.align	16
.nv.shared._ZN10layer_norm40ln_parallel_residual_bwd_finalize_kernelINS_22Kernel_traits_finalizeILj8192Ef13__nv_bfloat16S2_S2_fjLb0ELj1024ELj4ENS_18Kernel_traits_baseILj8192EfS2_S2_S2_fjLj1024EEEEELb1EEEvNS_9BwdParamsE:
	.zero		17920


//--------------------- .nv.shared._ZN10layer_norm31ln_parallel_residual_bwd_kernelINS_13Kernel_traitsIf13__nv_bfloat16S2_S2_fjLj8192ELj1ELj1ELj8ELj16ENS_18Kernel_traits_baseILj8192EfS2_S2_S2_fjLj256EEEEELb1ELb1ELb1EEEvNS_9BwdParamsE --------------------------
	.section	.nv.shared._ZN10layer_norm31ln_parallel_residual_bwd_kernelINS_13Kernel_traitsIf13__nv_bfloat16S2_S2_fjLj8192ELj1ELj1ELj8ELj16ENS_18Kernel_traits_baseILj8192EfS2_S2_S2_fjLj256EEEEELb1ELb1ELb1EEEvNS_9BwdParamsE,"aw",@nobits
	.sectionflags	@""
	.align	16
	.zero		1024


//--------------------- .nv.shared._ZN10layer_norm31ln_parallel_residual_bwd_kernelINS_13Kernel_traitsI13__nv_bfloat16S2_fS2_fjLj8192ELj1ELj1ELj8ELj16ENS_18Kernel_traits_baseILj8192ES2_S2_fS2_fjLj256EEEEELb0ELb0ELb0EEEvNS_9BwdParamsE --------------------------
	.section	.nv.shared._ZN10layer_norm31ln_parallel_residual_bwd_kernelINS_13Kernel_traitsI13__nv_bfloat16S2_fS2_fjLj8192ELj1ELj1ELj8ELj16ENS_18Kernel_traits_baseILj8192ES2_S2_fS2_fjLj256EEEEELb0ELb0ELb0EEEvNS_9BwdParamsE,"aw",@nobits
	.sectionflags	@""
	.align	16
	.zero		1024


//--------------------- .nv.shared._ZN10layer_norm31ln_parallel_residual_bwd_kernelINS_13Kernel_traitsI13__nv_bfloat16S2_fS2_fjLj8192ELj1ELj1ELj8ELj16ENS_18Kernel_traits_baseILj8192ES2_S2_fS2_fjLj256EEEEELb0ELb0ELb1EEEvNS_9BwdParamsE --------------------------
	.section	.nv.shared._ZN10layer_norm31ln_parallel_residual_bwd_kernelINS_13Kernel_traitsI13__nv_bfloat16S2_fS2_fjLj8192ELj1ELj1ELj8ELj16ENS_18Kernel_traits_baseILj8192ES2_S2_fS2_fjLj256EEEEELb0ELb0ELb1EEEvNS_9BwdParamsE,"aw",@nobits
	.sectionflags	@""
	.align	16
	.zero		1024


//--------------------- .nv.shared._ZN10layer_norm31ln_parallel_residual_bwd_kernelINS_13Kernel_traitsI13__nv_bfloat16S2_fS2_fjLj8192ELj1ELj1ELj8ELj16ENS_18Kernel_traits_baseILj8192ES2_S2_fS2_fjLj256EEEEELb0ELb1ELb0EEEvNS_9BwdParamsE --------------------------
	.section	.nv.shared._ZN10layer_norm31ln_parallel_residual_bwd_kernelINS_13Kernel_traitsI13__nv_bfloat16S2_fS2_fjLj8192ELj1ELj1ELj8ELj16ENS_18Kernel_traits_baseILj8192ES2_S2_fS2_fjLj256EEEEELb0ELb1ELb0EEEvNS_9BwdParamsE,"aw",@nobits
	.sectionflags	@""
	.align	16
	.zero		1024


//--------------------- .nv.shared._ZN10layer_norm31ln_parallel_residual_bwd_kernelINS_13Kernel_traitsI13__nv_bfloat16S2_fS2_fjLj8192ELj1ELj1ELj8ELj16ENS_18Kernel_traits_baseILj8192ES2_S2_fS2_fjLj256EEEEELb0ELb1ELb1EEEvNS_9BwdParamsE --------------------------
	.section	.nv.shared._ZN10layer_norm31ln_parallel_residual_bwd_kernelINS_13Kernel_traitsI13__nv_bfloat16S2_fS2_fjLj8192ELj1ELj1ELj8ELj16ENS_18Kernel_traits_baseILj8192ES2_S2_fS2_fjLj256EEEEELb0ELb1ELb1EEEvNS_9BwdParamsE,"aw",@nobits
	.sectionflags	@""
	.align	16
	.zero		1024


//--------------------- .nv.shared._ZN10layer_norm31ln_parallel_residual_bwd_kernelINS_13Kernel_traitsI13__nv_bfloat16S2_fS2_fjLj8192ELj1ELj1ELj8ELj16ENS_18Kernel_traits_baseILj8192ES2_S2_fS2_fjLj256EEEEELb1ELb0ELb0EEEvNS_9BwdParamsE --------------------------
	.section	.nv.shared._ZN10layer_norm31ln_parallel_residual_bwd_kernelINS_13Kernel_traitsI13__nv_bfloat16S2_fS2_fjLj8192ELj1ELj1ELj8ELj16ENS_18Kernel_traits_baseILj8192ES2_S2_fS2_fjLj256EEEEELb1ELb0ELb0EEEvNS_9BwdParamsE,"aw",@nobits
	.sectionflags	@""
	.align	16
	.zero		1024


//--------------------- .nv.shared._ZN10layer_norm31ln_parallel_residual_bwd_kernelINS_13Kernel_traitsI13__nv_bfloat16S2_fS2_fjLj8192ELj1ELj1ELj8ELj16ENS_18Kernel_traits_baseILj8192ES2_S2_fS2_fjLj256EEEEELb1ELb0ELb1EEEvNS_9BwdParamsE --------------------------
	.section	.nv.shared._ZN10layer_norm31ln_parallel_residual_bwd_kernelINS_13Kernel_traitsI13__nv_bfloat16S2_fS2_fjLj8192ELj1ELj1ELj8ELj16ENS_18Kernel_traits_baseILj8192ES2_S2_fS2_fjLj256EEEEELb1ELb0ELb1EEEvNS_9BwdParamsE,"aw",@nobits
	.sectionflags	@""
	.align	16
	.zero		1024


//--------------------- .nv.shared._ZN10layer_norm22ln_bwd_finalize_kernelINS_22Kernel_traits_finalizeILj8192E13__nv_bfloat16S2_fS2_fjLb0ELj1024ELj4ENS_18Kernel_traits_baseILj8192ES2_S2_fS2_fjLj1024EEEEELb0ELb0EEEvNS_9BwdParamsE --------------------------
	.section	.nv.shared._ZN10layer_norm22ln_bwd_finalize_kernelINS_22Kernel_traits_finalizeILj8192E13__nv_bfloat16S2_fS2_fjLb0ELj1024ELj4ENS_18Kernel_traits_baseILj8192ES2_S2_fS2_fjLj1024EEEEELb0ELb0EEEvNS_9BwdParamsE,"aw",@nobits
	.sectionflags	@""
	.align	16
.nv.shared._ZN10layer_norm22ln_bwd_finalize_kernelINS_22Kernel_traits_finalizeILj8192E13__nv_bfloat16S2_fS2_fjLb0ELj1024ELj4ENS_18Kernel_traits_baseILj8192ES2_S2_fS2_fjLj1024EEEEELb0ELb0EEEvNS_9BwdParamsE:
	.zero		9472


//--------------------- .nv.shared._ZN10layer_norm40ln_parallel_residual_bwd_finalize_kernelINS_22Kernel_traits_finalizeILj8192E13__nv_bfloat16S2_fS2_fjLb0ELj1024ELj4ENS_18Kernel_traits_baseILj8192ES2_S2_fS2_fjLj1024EEEEELb0EEEvNS_9BwdParamsE --------------------------
	.section	.nv.shared._ZN10layer_norm40ln_parallel_residual_bwd_finalize_kernelINS_22Kernel_traits_finalizeILj8192E13__nv_bfloat16S2_fS2_fjLb0ELj1024ELj4ENS_18Kernel_traits_baseILj8192ES2_S2_fS2_fjLj1024EEEEELb0EEEvNS_9BwdParamsE,"aw",@nobits
	.sectionflags	@""
	.align	16
.nv.shared._ZN10layer_norm40ln_parallel_residual_bwd_finalize_kernelINS_22Kernel_traits_finalizeILj8192E13__nv_bfloat16S2_fS2_fjLb0ELj1024ELj4ENS_18Kernel_traits_baseILj8192ES2_S2_fS2_fjLj1024EEEEELb0EEEvNS_9BwdParamsE:
	.zero		17920


//--------------------- .nv.shared._ZN10layer_norm31ln_parallel_residual_bwd_kernelINS_13Kernel_traitsI13__nv_bfloat16S2_fS2_fjLj8192ELj1ELj1ELj8ELj16ENS_18Kernel_traits_baseILj8192ES2_S2_fS2_fjLj256EEEEELb1ELb1ELb0EEEvNS_9BwdParamsE --------------------------
	.section	.nv.shared._ZN10layer_norm31ln_parallel_residual_bwd_kernelINS_13Kernel_traitsI13__nv_bfloat16S2_fS2_fjLj8192ELj1ELj1ELj8ELj16ENS_18Kernel_traits_baseILj8192ES2_S2_fS2_fjLj256EEEEELb1ELb1ELb0EEEvNS_9BwdParamsE,"aw",@nobits
	.sectionflags	@""
	.align	16
	.zero		1024


//--------------------- .nv.shared._ZN10layer_norm22ln_bwd_finalize_kernelINS_22Kernel_traits_finalizeILj8192E13__nv_bfloat16S2_fS2_fjLb0ELj1024ELj4ENS_18Kernel_traits_baseILj8192ES2_S2_fS2_fjLj1024EEEEELb0ELb1EEEvNS_9BwdParamsE --------------------------
	.section	.nv.shared._ZN10layer_norm22ln_bwd_finalize_kernelINS_22Kernel_traits_finalizeILj8192E13__nv_bfloat16S2_fS2_fjLb0ELj1024ELj4ENS_18Kernel_traits_baseILj8192ES2_S2_fS2_fjLj1024EEEEELb0ELb1EEEvNS_9BwdParamsE,"aw",@nobits
	.sectionflags	@""
	.align	16
.nv.shared._ZN10layer_norm22ln_bwd_finalize_kernelINS_22Kernel_traits_finalizeILj8192E13__nv_bfloat16S2_fS2_fjLb0ELj1024ELj4ENS_18Kernel_traits_baseILj8192ES2_S2_fS2_fjLj1024EEEEELb0ELb1EEEvNS_9BwdParamsE:
	.zero		9472


//--------------------- .nv.shared._ZN10layer_norm40ln_parallel_residual_bwd_finalize_kernelINS_22Kernel_traits_finalizeILj8192E13__nv_bfloat16S2_fS2_fjLb0ELj1024ELj4ENS_18Kernel_traits_baseILj8192ES2_S2_fS2_fjLj1024EEEEELb1EEEvNS_9BwdParamsE --------------------------
	.section	.nv.shared._ZN10layer_norm40ln_parallel_residual_bwd_finalize_kernelINS_22Kernel_traits_finalizeILj8192E13__nv_bfloat16S2_fS2_fjLb0ELj1024ELj4ENS_18Kernel_traits_baseILj8192ES2_S2_fS2_fjLj1024EEEEELb1EEEvNS_9BwdParamsE,"aw",@nobits
	.sectionflags	@""
	.align	16
.nv.shared._ZN10layer_norm40ln_parallel_residual_bwd_finalize_kernelINS_22Kernel_traits_finalizeILj8192E13__nv_bfloat16S2_fS2_fjLb0ELj1024ELj4ENS_18Kernel_traits_baseILj8192ES2_S2_fS2_fjLj1024EEEEELb1EEEvNS_9BwdParamsE:
	.zero		17920


//--------------------- .nv.shared._ZN10layer_norm31ln_parallel_residual_bwd_kernelINS_13Kernel_traitsI13__nv_bfloat16S2_fS2_fjLj8192ELj1ELj1ELj8ELj16ENS_18Kernel_traits_baseILj8192ES2_S2_fS2_fjLj256EEEEELb1ELb1ELb1EEEvNS_9BwdParamsE --------------------------
	.section	.nv.shared._ZN10layer_norm31ln_parallel_residual_bwd_kernelINS_13Kernel_traitsI13__nv_bfloat16S2_fS2_fjLj8192ELj1ELj1ELj8ELj16ENS_18Kernel_traits_baseILj8192ES2_S2_fS2_fjLj256EEEEELb1ELb1ELb1EEEvNS_9BwdParamsE,"aw",@nobits
	.sectionflags	@""
	.align	16
	.zero		1024


//--------------------- .nv.shared._ZN10layer_norm31ln_parallel_residual_bwd_kernelINS_13Kernel_traitsIf13__nv_bfloat16fS2_fjLj8192ELj1ELj1ELj8ELj16ENS_18Kernel_traits_baseILj8192EfS2_fS2_fjLj256EEEEELb0ELb0ELb0EEEvNS_9BwdParamsE --------------------------
	.section	.nv.shared._ZN10layer_norm31ln_parallel_residual_bwd_kernelINS_13Kernel_traitsIf13__nv_bfloat16fS2_fjLj8192ELj1ELj1ELj8ELj16ENS_18Kernel_traits_baseILj8192EfS2_fS2_fjLj256EEEEELb0ELb0ELb0EEEvNS_9BwdParamsE,"aw",@nobits
	.sectionflags	@""
	.align	16
	.zero		1024


//--------------------- .nv.shared._ZN10layer_norm31ln_parallel_residual_bwd_kernelINS_13Kernel_traitsIf13__nv_bfloat16fS2_fjLj8192ELj1ELj1ELj8ELj16ENS_18Kernel_traits_baseILj8192EfS2_fS2_fjLj256EEEEELb0ELb0ELb1EEEvNS_9BwdParamsE --------------------------
	.section	.nv.shared._ZN10layer_norm31ln_parallel_residual_bwd_kernelINS_13Kernel_traitsIf13__nv_bfloat16fS2_fjLj8192ELj1ELj1ELj8ELj16ENS_18Kernel_traits_baseILj8192EfS2_fS2_fjLj256EEEEELb0ELb0ELb1EEEvNS_9BwdParamsE,"aw",@nobits
	.sectionflags	@""
	.align	16
	.zero		1024


//--------------------- .nv.shared._ZN10layer_norm31ln_parallel_residual_bwd_kernelINS_13Kernel_traitsIf13__nv_bfloat16fS2_fjLj8192ELj1ELj1ELj8ELj16ENS_18Kernel_traits_baseILj8192EfS2_fS2_fjLj256EEEEELb0ELb1ELb0EEEvNS_9BwdParamsE --------------------------
	.section	.nv.shared._ZN10layer_norm31ln_parallel_residual_bwd_kernelINS_13Kernel_traitsIf13__nv_bfloat16fS2_fjLj8192ELj1ELj1ELj8ELj16ENS_18Kernel_traits_baseILj8192EfS2_fS2_fjLj256EEEEELb0ELb1ELb0EEEvNS_9BwdParamsE,"aw",@nobits
	.sectionflags	@""
	.align	16
	.zero		1024


//--------------------- .nv.shared._ZN10layer_norm31ln_parallel_residual_bwd_kernelINS_13Kernel_traitsIf13__nv_bfloat16fS2_fjLj8192ELj1ELj1ELj8ELj16ENS_18Kernel_traits_baseILj8192EfS2_fS2_fjLj256EEEEELb0ELb1ELb1EEEvNS_9BwdParamsE --------------------------
	.section	.nv.shared._ZN10layer_norm31ln_parallel_residual_bwd_kernelINS_13Kernel_traitsIf13__nv_bfloat16fS2_fjLj8192ELj1ELj1ELj8ELj16ENS_18Kernel_traits_baseILj8192EfS2_fS2_fjLj256EEEEELb0ELb1ELb1EEEvNS_9BwdParamsE,"aw",@nobits
	.sectionflags	@""
	.align	16
	.zero		1024


//--------------------- .nv.shared._ZN10layer_norm31ln_parallel_residual_bwd_kernelINS_13Kernel_traitsIf13__nv_bfloat16fS2_fjLj8192ELj1ELj1ELj8ELj16ENS_18Kernel_traits_baseILj8192EfS2_fS2_fjLj256EEEEELb1ELb0ELb0EEEvNS_9BwdParamsE --------------------------
	.section	.nv.shared._ZN10layer_norm31ln_parallel_residual_bwd_kernelINS_13Kernel_traitsIf13__nv_bfloat16fS2_fjLj8192ELj1ELj1ELj8ELj16ENS_18Kernel_traits_baseILj8192EfS2_fS2_fjLj256EEEEELb1ELb0ELb0EEEvNS_9BwdParamsE,"aw",@nobits
	.sectionflags	@""
	.align	16
	.zero		1024


//--------------------- .nv.shared._ZN10layer_norm31ln_parallel_residual_bwd_kernelINS_13Kernel_traitsIf13__nv_bfloat16fS2_fjLj8192ELj1ELj1ELj8ELj16ENS_18Kernel_traits_baseILj8192EfS2_fS2_fjLj256EEEEELb1ELb0ELb1EEEvNS_9BwdParamsE --------------------------
	.section	.nv.shared._ZN10layer_norm31ln_parallel_residual_bwd_kernelINS_13Kernel_traitsIf13__nv_bfloat16fS2_fjLj8192ELj1ELj1ELj8ELj16ENS_18Kernel_traits_baseILj8192EfS2_fS2_fjLj256EEEEELb1ELb0ELb1EEEvNS_9BwdParamsE,"aw",@nobits
	.sectionflags	@""
	.align	16
	.zero		1024


//--------------------- .nv.shared._ZN10layer_norm22ln_bwd_finalize_kernelINS_22Kernel_traits_finalizeILj8192Ef13__nv_bfloat16fS2_fjLb0ELj1024ELj4ENS_18Kernel_traits_baseILj8192EfS2_fS2_fjLj1024EEEEELb0ELb0EEEvNS_9BwdParamsE --------------------------
	.section	.nv.shared._ZN10layer_norm22ln_bwd_finalize_kernelINS_22Kernel_traits_finalizeILj8192Ef13__nv_bfloat16fS2_fjLb0ELj1024ELj4ENS_18Kernel_traits_baseILj8192EfS2_fS2_fjLj1024EEEEELb0ELb0EEEvNS_9BwdParamsE,"aw",@nobits
	.sectionflags	@""
	.align	16
.nv.shared._ZN10layer_norm22ln_bwd_finalize_kernelINS_22Kernel_traits_finalizeILj8192Ef13__nv_bfloat16fS2_fjLb0ELj1024ELj4ENS_18Kernel_traits_baseILj8192EfS2_fS2_fjLj1024EEEEELb0ELb0EEEvNS_9BwdParamsE:
	.zero		9472


//--------------------- .nv.shared._ZN10layer_norm40ln_parallel_residual_bwd_finalize_kernelINS_22Kernel_traits_finalizeILj8192Ef13__nv_bfloat16fS2_fjLb0ELj1024ELj4ENS_18Kernel_traits_baseILj8192EfS2_fS2_fjLj1024EEEEELb0EEEvNS_9BwdParamsE --------------------------
	.section	.nv.shared._ZN10layer_norm40ln_parallel_residual_bwd_finalize_kernelINS_22Kernel_traits_finalizeILj8192Ef13__nv_bfloat16fS2_fjLb0ELj1024ELj4ENS_18Kernel_traits_baseILj8192EfS2_fS2_fjLj1024EEEEELb0EEEvNS_9BwdParamsE,"aw",@nobits
	.sectionflags	@""
	.align	16
.nv.shared._ZN10layer_norm40ln_parallel_residual_bwd_finalize_kernelINS_22Kernel_traits_finalizeILj8192Ef13__nv_bfloat16fS2_fjLb0ELj1024ELj4ENS_18Kernel_traits_baseILj8192EfS2_fS2_fjLj1024EEEEELb0EEEvNS_9BwdParamsE:
	.zero		17920


//--------------------- .nv.shared._ZN10layer_norm31ln_parallel_residual_bwd_kernelINS_13Kernel_traitsIf13__nv_bfloat16fS2_fjLj8192ELj1ELj1ELj8ELj16ENS_18Kernel_traits_baseILj8192EfS2_fS2_fjLj256EEEEELb1ELb1ELb0EEEvNS_9BwdParamsE --------------------------
	.section	.nv.shared._ZN10layer_norm31ln_parallel_residual_bwd_kernelINS_13Kernel_traitsIf13__nv_bfloat16fS2_fjLj8192ELj1ELj1ELj8ELj16ENS_18Kernel_traits_baseILj8192EfS2_fS2_fjLj256EEEEELb1ELb1ELb0EEEvNS_9BwdParamsE,"aw",@nobits
	.sectionflags	@""
	.align	16
	.zero		1024


//--------------------- .nv.shared._ZN10layer_norm22ln_bwd_finalize_kernelINS_22Kernel_traits_finalizeILj8192Ef13__nv_bfloat16fS2_fjLb0ELj1024ELj4ENS_18Kernel_traits_baseILj8192EfS2_fS2_fjLj1024EEEEELb0ELb1EEEvNS_9BwdParamsE --------------------------
	.section	.nv.shared._ZN10layer_norm22ln_bwd_finalize_kernelINS_22Kernel_traits_finalizeILj8192Ef13__nv_bfloat16fS2_fjLb0ELj1024ELj4ENS_18Kernel_traits_baseILj8192EfS2_fS2_fjLj1024EEEEELb0ELb1EEEvNS_9BwdParamsE,"aw",@nobits
	.sectionflags	@""
	.align	16
.nv.shared._ZN10layer_norm22ln_bwd_finalize_kernelINS_22Kernel_traits_finalizeILj8192Ef13__nv_bfloat16fS2_fjLb0ELj1024ELj4ENS_18Kernel_traits_baseILj8192EfS2_fS2_fjLj1024EEEEELb0ELb1EEEvNS_9BwdParamsE:
	.zero		9472


//--------------------- .nv.shared._ZN10layer_norm40ln_parallel_residual_bwd_finalize_kernelINS_22Kernel_traits_finalizeILj8192Ef13__nv_bfloat16fS2_fjLb0ELj1024ELj4ENS_18Kernel_traits_baseILj8192EfS2_fS2_fjLj1024EEEEELb1EEEvNS_9BwdParamsE --------------------------
	.section	.nv.shared._ZN10layer_norm40ln_parallel_residual_bwd_finalize_kernelINS_22Kernel_traits_finalizeILj8192Ef13__nv_bfloat16fS2_fjLb0ELj1024ELj4ENS_18Kernel_traits_baseILj8192EfS2_fS2_fjLj1024EEEEELb1EEEvNS_9BwdParamsE,"aw",@nobits
	.sectionflags	@""
	.align	16
.nv.shared._ZN10layer_norm40ln_parallel_residual_bwd_finalize_kernelINS_22Kernel_traits_finalizeILj8192Ef13__nv_bfloat16fS2_fjLb0ELj1024ELj4ENS_18Kernel_traits_baseILj8192EfS2_fS2_fjLj1024EEEEELb1EEEvNS_9BwdParamsE:
	.zero		17920


//--------------------- .nv.shared._ZN10layer_norm31ln_parallel_residual_bwd_kernelINS_13Kernel_traitsIf13__nv_bfloat16fS2_fjLj8192ELj1ELj1ELj8ELj16ENS_18Kernel_traits_baseILj8192EfS2_fS2_fjLj256EEEEELb1ELb1ELb1EEEvNS_9BwdParamsE --------------------------
	.section	.nv.shared._ZN10layer_norm31ln_parallel_residual_bwd_kernelINS_13Kernel_traitsIf13__nv_bfloat16fS2_fjLj8192ELj1ELj1ELj8ELj16ENS_18Kernel_traits_baseILj8192EfS2_fS2_fjLj256EEEEELb1ELb1ELb1EEEvNS_9BwdParamsE,"aw",@nobits
	.sectionflags	@""
	.align	16
	.zero		1024


//--------------------- .nv.shared._ZN10layer_norm31ln_parallel_residual_bwd_kernelINS_13Kernel_traitsIf6__halfS2_S2_fjLj8192ELj1ELj1ELj8ELj16ENS_18Kernel_traits_baseILj8192EfS2_S2_S2_fjLj256EEEEELb0ELb0ELb0EEEvNS_9BwdParamsE --------------------------
	.section	.nv.shared._ZN10layer_norm31ln_parallel_residual_bwd_kernelINS_13Kernel_traitsIf6__halfS2_S2_fjLj8192ELj1ELj1ELj8ELj16ENS_18Kernel_traits_baseILj8192EfS2_S2_S2_fjLj256EEEEELb0ELb0ELb0EEEvNS_9BwdParamsE,"aw",@nobits
	.sectionflags	@""
	.align	16
	.zero		1024


//--------------------- .nv.shared._ZN10layer_norm31ln_parallel_residual_bwd_kernelINS_13Kernel_traitsIf6__halfS2_S2_fjLj8192ELj1ELj1ELj8ELj16ENS_18Kernel_traits_baseILj8192EfS2_S2_S2_fjLj256EEEEELb0ELb0ELb1EEEvNS_9BwdParamsE --------------------------
	.section	.nv.shared._ZN10layer_norm31ln_parallel_residual_bwd_kernelINS_13Kernel_traitsIf6__halfS2_S2_fjLj8192ELj1ELj1ELj8ELj16ENS_18Kernel_traits_baseILj8192EfS2_S2_S2_fjLj256EEEEELb0ELb0ELb1EEEvNS_9BwdParamsE,"aw",@nobits
	.sectionflags	@""
	.align	16
	.zero		1024


//--------------------- .nv.shared._ZN10layer_norm31ln_parallel_residual_bwd_kernelINS_13Kernel_traitsIf6__halfS2_S2_fjLj8192ELj1ELj1ELj8ELj16ENS_18Kernel_traits_baseILj8192EfS2_S2_S2_fjLj256EEEEELb0ELb1ELb0EEEvNS_9BwdParamsE --------------------------
	.section	.nv.shared._ZN10layer_norm31ln_parallel_residual_bwd_kernelINS_13Kernel_traitsIf6__halfS2_S2_fjLj8192ELj1ELj1ELj8ELj16ENS_18Kernel_traits_baseILj8192EfS2_S2_S2_fjLj256EEEEELb0ELb1ELb0EEEvNS_9BwdParamsE,"aw",@nobits
	.sectionflags	@""
	.align	16
	.zero		1024


//--------------------- .nv.shared._ZN10layer_norm31ln_parallel_residual_bwd_kernelINS_13Kernel_traitsIf6__halfS2_S2_fjLj8192ELj1ELj1ELj8ELj16ENS_18Kernel_traits_baseILj8192EfS2_S2_S2_fjLj256EEEEELb0ELb1ELb1EEEvNS_9BwdParamsE --------------------------
	.section	.nv.shared._ZN10layer_norm31ln_parallel_residual_bwd_kernelINS_13Kernel_traitsIf6__halfS2_S2_fjLj8192ELj1ELj1ELj8ELj16ENS_18Kernel_traits_baseILj8192EfS2_S2_S2_fjLj256EEEEELb0ELb1ELb1EEEvNS_9BwdParamsE,"aw",@nobits
	.sectionflags	@""
	.align	16
	.zero		1024


//--------------------- .nv.shared._ZN10layer_norm31ln_parallel_residual_bwd_kernelINS_13Kernel_traitsIf6__halfS2_S2_fjLj8192ELj1ELj1ELj8ELj16ENS_18Kernel_traits_baseILj8192EfS2_S2_S2_fjLj256EEEEELb1ELb0ELb0EEEvNS_9BwdParamsE --------------------------
	.section	.nv.shared._ZN10layer_norm31ln_parallel_residual_bwd_kernelINS_13Kernel_traitsIf6__halfS2_S2_fjLj8192ELj1ELj1ELj8ELj16ENS_18Kernel_traits_baseILj8192EfS2_S2_S2_fjLj256EEEEELb1ELb0ELb0EEEvNS_9BwdParamsE,"aw",@nobits
	.sectionflags	@""
	.align	16
	.zero		1024


//--------------------- .nv.shared._ZN10layer_norm31ln_parallel_residual_bwd_kernelINS_13Kernel_traitsIf6__halfS2_S2_fjLj8192ELj1ELj1ELj8ELj16ENS_18Kernel_traits_baseILj8192EfS2_S2_S2_fjLj256EEEEELb1ELb0ELb1EEEvNS_9BwdParamsE --------------------------
	.section	.nv.shared._ZN10layer_norm31ln_parallel_residual_bwd_kernelINS_13Kernel_traitsIf6__halfS2_S2_fjLj8192ELj1ELj1ELj8ELj16ENS_18Kernel_traits_baseILj8192EfS2_S2_S2_fjLj256EEEEELb1ELb0ELb1EEEvNS_9BwdParamsE,"aw",@nobits
	.sectionflags	@""
	.align	16
	.zero		1024


//--------------------- .nv.shared._ZN10layer_norm22ln_bwd_finalize_kernelINS_22Kernel_traits_finalizeILj8192Ef6__halfS2_S2_fjLb0ELj1024ELj4ENS_18Kernel_traits_baseILj8192EfS2_S2_S2_fjLj1024EEEEELb0ELb0EEEvNS_9BwdParamsE --------------------------
	.section	.nv.shared._ZN10layer_norm22ln_bwd_finalize_kernelINS_22Kernel_traits_finalizeILj8192Ef6__halfS2_S2_fjLb0ELj1024ELj4ENS_18Kernel_traits_baseILj8192EfS2_S2_S2_fjLj1024EEEEELb0ELb0EEEvNS_9BwdParamsE,"aw",@nobits
	.sectionflags	@""
	.align	16
.nv.shared._ZN10layer_norm22ln_bwd_finalize_kernelINS_22Kernel_traits_finalizeILj8192Ef6__halfS2_S2_fjLb0ELj1024ELj4ENS_18Kernel_traits_baseILj8192EfS2_S2_S2_fjLj1024EEEEELb0ELb0EEEvNS_9BwdParamsE:
	.zero		9472


//--------------------- .nv.shared._ZN10layer_norm40ln_parallel_residual_bwd_finalize_kernelINS_22Kernel_traits_finalizeILj8192Ef6__halfS2_S2_fjLb0ELj1024ELj4ENS_18Kernel_traits_baseILj8192EfS2_S2_S2_fjLj1024EEEEELb0EEEvNS_9BwdParamsE --------------------------
	.section	.nv.shared._ZN10layer_norm40ln_parallel_residual_bwd_finalize_kernelINS_22Kernel_traits_finalizeILj8192Ef6__halfS2_S2_fjLb0ELj1024ELj4ENS_18Kernel_traits_baseILj8192EfS2_S2_S2_fjLj1024EEEEELb0EEEvNS_9BwdParamsE,"aw",@nobits
	.sectionflags	@""
	.align	16
.nv.shared._ZN10layer_norm40ln_parallel_residual_bwd_finalize_kernelINS_22Kernel_traits_finalizeILj8192Ef6__halfS2_S2_fjLb0ELj1024ELj4ENS_18Kernel_traits_baseILj8192EfS2_S2_S2_fjLj1024EEEEELb0EEEvNS_9BwdParamsE:
	.zero		17920


//--------------------- .nv.shared._ZN10layer_norm31ln_parallel_residual_bwd_kernelINS_13Kernel_traitsIf6__halfS2_S2_fjLj8192ELj1ELj1ELj8ELj16ENS_18Kernel_traits_baseILj8192EfS2_S2_S2_fjLj256EEEEELb1ELb1ELb0EEEvNS_9BwdParamsE --------------------------
	.section	.nv.shared._ZN10layer_norm31ln_parallel_residual_bwd_kernelINS_13Kernel_traitsIf6__halfS2_S2_fjLj8192ELj1ELj1ELj8ELj16ENS_18Kernel_traits_baseILj8192EfS2_S2_S2_fjLj256EEEEELb1ELb1ELb0EEEvNS_9BwdParamsE,"aw",@nobits
	.sectionflags	@""
	.align	16
	.zero		1024


//--------------------- .nv.shared._ZN10layer_norm22ln_bwd_finalize_kernelINS_22Kernel_traits_finalizeILj8192Ef6__halfS2_S2_fjLb0ELj1024ELj4ENS_18Kernel_traits_baseILj8192EfS2_S2_S2_fjLj1024EEEEELb0ELb1EEEvNS_9BwdParamsE --------------------------
	.section	.nv.shared._ZN10layer_norm22ln_bwd_finalize_kernelINS_22Kernel_traits_finalizeILj8192Ef6__halfS2_S2_fjLb0ELj1024ELj4ENS_18Kernel_traits_baseILj8192EfS2_S2_S2_fjLj1024EEEEELb0ELb1EEEvNS_9BwdParamsE,"aw",@nobits
	.sectionflags	@""
	.align	16
.nv.shared._ZN10layer_norm22ln_bwd_finalize_kernelINS_22Kernel_traits_finalizeILj8192Ef6__halfS2_S2_fjLb0ELj1024ELj4ENS_18Kernel_traits_baseILj8192EfS2_S2_S2_fjLj1024EEEEELb0ELb1EEEvNS_9BwdParamsE:
	.zero		9472


//--------------------- .nv.shared._ZN10layer_norm40ln_parallel_residual_bwd_finalize_kernelINS_22Kernel_traits_finalizeILj8192Ef6__halfS2_S2_fjLb0ELj1024ELj4ENS_18Kernel_traits_baseILj8192EfS2_S2_S2_fjLj1024EEEEELb1EEEvNS_9BwdParamsE --------------------------
	.section	.nv.shared._ZN10layer_norm40ln_parallel_residual_bwd_finalize_kernelINS_22Kernel_traits_finalizeILj8192Ef6__halfS2_S2_fjLb0ELj1024ELj4ENS_18Kernel_traits_baseILj8192EfS2_S2_S2_fjLj1024EEEEELb1EEEvNS_9BwdParamsE,"aw",@nobits
	.sectionflags	@""
	.align	16
.nv.shared._ZN10layer_norm40ln_parallel_residual_bwd_finalize_kernelINS_22Kernel_traits_finalizeILj8192Ef6__halfS2_S2_fjLb0ELj1024ELj4ENS_18Kernel_traits_baseILj8192EfS2_S2_S2_fjLj1024EEEEELb1EEEvNS_9BwdParamsE:
	.zero		17920


//--------------------- .nv.shared._ZN10layer_norm31ln_parallel_residual_bwd_kernelINS_13Kernel_traitsIf6__halfS2_S2_fjLj8192ELj1ELj1ELj8ELj16ENS_18Kernel_traits_baseILj8192EfS2_S2_S2_fjLj256EEEEELb1ELb1ELb1EEEvNS_9BwdParamsE --------------------------
	.section	.nv.shared._ZN10layer_norm31ln_parallel_residual_bwd_kernelINS_13Kernel_traitsIf6__halfS2_S2_fjLj8192ELj1ELj1ELj8ELj16ENS_18Kernel_traits_baseILj8192EfS2_S2_S2_fjLj256EEEEELb1ELb1ELb1EEEvNS_9BwdParamsE,"aw",@nobits
	.sectionflags	@""
	.align	16
	.zero		1024


//--------------------- .nv.shared._ZN10layer_norm31ln_parallel_residual_bwd_kernelINS_13Kernel_traitsI6__halfS2_fS2_fjLj8192ELj1ELj1ELj8ELj16ENS_18Kernel_traits_baseILj8192ES2_S2_fS2_fjLj256EEEEELb0ELb0ELb0EEEvNS_9BwdParamsE --------------------------
	.section	.nv.shared._ZN10layer_norm31ln_parallel_residual_bwd_kernelINS_13Kernel_traitsI6__halfS2_fS2_fjLj8192ELj1ELj1ELj8ELj16ENS_18Kernel_traits_baseILj8192ES2_S2_fS2_fjLj256EEEEELb0ELb0ELb0EEEvNS_9BwdParamsE,"aw",@nobits
	.sectionflags	@""
	.align	16
	.zero		1024


//--------------------- .nv.shared._ZN10layer_norm31ln_parallel_residual_bwd_kernelINS_13Kernel_traitsI6__halfS2_fS2_fjLj8192ELj1ELj1ELj8ELj16ENS_18Kernel_traits_baseILj8192ES2_S2_fS2_fjLj256EEEEELb0ELb0ELb1EEEvNS_9BwdParamsE --------------------------
	.section	.nv.shared._ZN10layer_norm31ln_parallel_residual_bwd_kernelINS_13Kernel_traitsI6__halfS2_fS2_fjLj8192ELj1ELj1ELj8ELj16ENS_18Kernel_traits_baseILj8192ES2_S2_fS2_fjLj256EEEEELb0ELb0ELb1EEEvNS_9BwdParamsE,"aw",@nobits
	.sectionflags	@""
	.align	16
	.zero		1024


//--------------------- .nv.shared._ZN10layer_norm31ln_parallel_residual_bwd_kernelINS_13Kernel_traitsI6__halfS2_fS2_fjLj8192ELj1ELj1ELj8ELj16ENS_18Kernel_traits_baseILj8192ES2_S2_fS2_fjLj256EEEEELb0ELb1ELb0EEEvNS_9BwdParamsE --------------------------
	.section	.nv.shared._ZN10layer_norm31ln_parallel_residual_bwd_kernelINS_13Kernel_traitsI6__halfS2_fS2_fjLj8192ELj1ELj1ELj8ELj16ENS_18Kernel_traits_baseILj8192ES2_S2_fS2_fjLj256EEEEELb0ELb1ELb0EEEvNS_9BwdParamsE,"aw",@nobits
	.sectionflags	@""
	.align	16
	.zero		1024


//--------------------- .nv.shared._ZN10layer_norm31ln_parallel_residual_bwd_kernelINS_13Kernel_traitsI6__halfS2_fS2_fjLj8192ELj1ELj1ELj8ELj16ENS_18Kernel_traits_baseILj8192ES2_S2_fS2_fjLj256EEEEELb0ELb1ELb1EEEvNS_9BwdParamsE --------------------------
	.section	.nv.shared._ZN10layer_norm31ln_parallel_residual_bwd_kernelINS_13Kernel_traitsI6__halfS2_fS2_fjLj8192ELj1ELj1ELj8ELj16ENS_18Kernel_traits_baseILj8192ES2_S2_fS2_fjLj256EEEEELb0ELb1ELb1EEEvNS_9BwdParamsE,"aw",@nobits
	.sectionflags	@""
	.align	16
	.zero		1024


//--------------------- .nv.shared._ZN10layer_norm31ln_parallel_residual_bwd_kernelINS_13Kernel_traitsI6__halfS2_fS2_fjLj8192ELj1ELj1ELj8ELj16ENS_18Kernel_traits_baseILj8192ES2_S2_fS2_fjLj256EEEEELb1ELb0ELb0EEEvNS_9BwdParamsE --------------------------
	.section	.nv.shared._ZN10layer_norm31ln_parallel_residual_bwd_kernelINS_13Kernel_traitsI6__halfS2_fS2_fjLj8192ELj1ELj1ELj8ELj16ENS_18Kernel_traits_baseILj8192ES2_S2_fS2_fjLj256EEEEELb1ELb0ELb0EEEvNS_9BwdParamsE,"aw",@nobits
	.sectionflags	@""
	.align	16
	.zero		1024


//--------------------- .nv.shared._ZN10layer_norm31ln_parallel_residual_bwd_kernelINS_13Kernel_traitsI6__halfS2_fS2_fjLj8192ELj1ELj1ELj8ELj16ENS_18Kernel_traits_baseILj8192ES2_S2_fS2_fjLj256EEEEELb1ELb0ELb1EEEvNS_9BwdParamsE --------------------------
	.section	.nv.shared._ZN10layer_norm31ln_parallel_residual_bwd_kernelINS_13Kernel_traitsI6__halfS2_fS2_fjLj8192ELj1ELj1ELj8ELj16ENS_18Kernel_traits_baseILj8192ES2_S2_fS2_fjLj256EEEEELb1ELb0ELb1EEEvNS_9BwdParamsE,"aw",@nobits
	.sectionflags	@""
	.align	16
	.zero		1024


//--------------------- .nv.shared._ZN10layer_norm22ln_bwd_finalize_kernelINS_22Kernel_traits_finalizeILj8192E6__halfS2_fS2_fjLb0ELj1024ELj4ENS_18Kernel_traits_baseILj8192ES2_S2_fS2_fjLj1024EEEEELb0ELb0EEEvNS_9BwdParamsE --------------------------
	.section	.nv.shared._ZN10layer_norm22ln_bwd_finalize_kernelINS_22Kernel_traits_finalizeILj8192E6__halfS2_fS2_fjLb0ELj1024ELj4ENS_18Kernel_traits_baseILj8192ES2_S2_fS2_fjLj1024EEEEELb0ELb0EEEvNS_9BwdParamsE,"aw",@nobits
	.sectionflags	@""
	.align	16
.nv.shared._ZN10layer_norm22ln_bwd_finalize_kernelINS_22Kernel_traits_finalizeILj8192E6__halfS2_fS2_fjLb0ELj1024ELj4ENS_18Kernel_traits_baseILj8192ES2_S2_fS2_fjLj1024EEEEELb0ELb0EEEvNS_9BwdParamsE:
	.zero		9472


//--------------------- .nv.shared._ZN10layer_norm40ln_parallel_residual_bwd_finalize_kernelINS_22Kernel_traits_finalizeILj8192E6__halfS2_fS2_fjLb0ELj1024ELj4ENS_18Kernel_traits_baseILj8192ES2_S2_fS2_fjLj1024EEEEELb0EEEvNS_9BwdParamsE --------------------------
	.section	.nv.shared._ZN10layer_norm40ln_parallel_residual_bwd_finalize_kernelINS_22Kernel_traits_finalizeILj8192E6__halfS2_fS2_fjLb0ELj1024ELj4ENS_18Kernel_traits_baseILj8192ES2_S2_fS2_fjLj1024EEEEELb0EEEvNS_9BwdParamsE,"aw",@nobits
	.sectionflags	@""
	.align	16
.nv.shared._ZN10layer_norm40ln_parallel_residual_bwd_finalize_kernelINS_22Kernel_traits_finalizeILj8192E6__halfS2_fS2_fjLb0ELj1024ELj4ENS_18Kernel_traits_baseILj8192ES2_S2_fS2_fjLj1024EEEEELb0EEEvNS_9BwdParamsE:
	.zero		17920


//--------------------- .nv.shared._ZN10layer_norm31ln_parallel_residual_bwd_kernelINS_13Kernel_traitsI6__halfS2_fS2_fjLj8192ELj1ELj1ELj8ELj16ENS_18Kernel_traits_baseILj8192ES2_S2_fS2_fjLj256EEEEELb1ELb1ELb0EEEvNS_9BwdParamsE --------------------------
	.section	.nv.shared._ZN10layer_norm31ln_parallel_residual_bwd_kernelINS_13Kernel_traitsI6__halfS2_fS2_fjLj8192ELj1ELj1ELj8ELj16ENS_18Kernel_traits_baseILj8192ES2_S2_fS2_fjLj256EEEEELb1ELb1ELb0EEEvNS_9BwdParamsE,"aw",@nobits
	.sectionflags	@""
	.align	16
	.zero		1024


//--------------------- .nv.shared._ZN10layer_norm22ln_bwd_finalize_kernelINS_22Kernel_traits_finalizeILj8192E6__halfS2_fS2_fjLb0ELj1024ELj4ENS_18Kernel_traits_baseILj8192ES2_S2_fS2_fjLj1024EEEEELb0ELb1EEEvNS_9BwdParamsE --------------------------
	.section	.nv.shared._ZN10layer_norm22ln_bwd_finalize_kernelINS_22Kernel_traits_finalizeILj8192E6__halfS2_fS2_fjLb0ELj1024ELj4ENS_18Kernel_traits_baseILj8192ES2_S2_fS2_fjLj1024EEEEELb0ELb1EEEvNS_9BwdParamsE,"aw",@nobits
	.sectionflags	@""
	.align	16
.nv.shared._ZN10layer_norm22ln_bwd_finalize_kernelINS_22Kernel_traits_finalizeILj8192E6__halfS2_fS2_fjLb0ELj1024ELj4ENS_18Kernel_traits_baseILj8192ES2_S2_fS2_fjLj1024EEEEELb0ELb1EEEvNS_9BwdParamsE:
	.zero		9472


//--------------------- .nv.shared._ZN10layer_norm40ln_parallel_residual_bwd_finalize_kernelINS_22Kernel_traits_finalizeILj8192E6__halfS2_fS2_fjLb0ELj1024ELj4ENS_18Kernel_traits_baseILj8192ES2_S2_fS2_fjLj1024EEEEELb1EEEvNS_9BwdParamsE --------------------------
	.section	.nv.shared._ZN10layer_norm40ln_parallel_residual_bwd_finalize_kernelINS_22Kernel_traits_finalizeILj8192E6__halfS2_fS2_fjLb0ELj1024ELj4ENS_18Kernel_traits_baseILj8192ES2_S2_fS2_fjLj1024EEEEELb1EEEvNS_9BwdParamsE,"aw",@nobits
	.sectionflags	@""
	.align	16
.nv.shared._ZN10layer_norm40ln_parallel_residual_bwd_finalize_kernelINS_22Kernel_traits_finalizeILj8192E6__halfS2_fS2_fjLb0ELj1024ELj4ENS_18Kernel_traits_baseILj8192ES2_S2_fS2_fjLj1024EEEEELb1EEEvNS_9BwdParamsE:
	.zero		17920


//--------------------- .nv.shared._ZN10layer_norm31ln_parallel_residual_bwd_kernelINS_13Kernel_traitsI6__halfS2_fS2_fjLj8192ELj1ELj1ELj8ELj16ENS_18Kernel_traits_baseILj8192ES2_S2_fS2_fjLj256EEEEELb1ELb1ELb1EEEvNS_9BwdParamsE --------------------------
	.section	.nv.shared._ZN10layer_norm31ln_parallel_residual_bwd_kernelINS_13Kernel_traitsI6__halfS2_fS2_fjLj8192ELj1ELj1ELj8ELj16ENS_18Kernel_traits_baseILj8192ES2_S2_fS2_fjLj256EEEEELb1ELb1ELb1EEEvNS_9BwdParamsE,"aw",@nobits
	.sectionflags	@""
	.align	16
	.zero		1024


//--------------------- .nv.shared._ZN10layer_norm31ln_parallel_residual_bwd_kernelINS_13Kernel_traitsIf6__halffS2_fjLj8192ELj1ELj1ELj8ELj16ENS_18Kernel_traits_baseILj8192EfS2_fS2_fjLj256EEEEELb0ELb0ELb0EEEvNS_9BwdParamsE --------------------------
	.section	.nv.shared._ZN10layer_norm31ln_parallel_residual_bwd_kernelINS_13Kernel_traitsIf6__halffS2_fjLj8192ELj1ELj1ELj8ELj16ENS_18Kernel_traits_baseILj8192EfS2_fS2_fjLj256EEEEELb0ELb0ELb0EEEvNS_9BwdParamsE,"aw",@nobits
	.sectionflags	@""
	.align	16
	.zero		1024


//--------------------- .nv.shared._ZN10layer_norm31ln_parallel_residual_bwd_kernelINS_13Kernel_traitsIf6__halffS2_fjLj8192ELj1ELj1ELj8ELj16ENS_18Kernel_traits_baseILj8192EfS2_fS2_fjLj256EEEEELb0ELb0ELb1EEEvNS_9BwdParamsE --------------------------
	.section	.nv.shared._ZN10layer_norm31ln_parallel_residual_bwd_kernelINS_13Kernel_traitsIf6__halffS2_fjLj8192ELj1ELj1ELj8ELj16ENS_18Kernel_traits_baseILj8192EfS2_fS2_fjLj256EEEEELb0ELb0ELb1EEEvNS_9BwdParamsE,"aw",@nobits
	.sectionflags	@""
	.align	16
	.zero		1024


//--------------------- .nv.shared._ZN10layer_norm31ln_parallel_residual_bwd_kernelINS_13Kernel_traitsIf6__halffS2_fjLj8192ELj1ELj1ELj8ELj16ENS_18Kernel_traits_baseILj8192EfS2_fS2_fjLj256EEEEELb0ELb1ELb0EEEvNS_9BwdParamsE --------------------------
	.section	.nv.shared._ZN10layer_norm31ln_parallel_residual_bwd_kernelINS_13Kernel_traitsIf6__halffS2_fjLj8192ELj1ELj1ELj8ELj16ENS_18Kernel_traits_baseILj8192EfS2_fS2_fjLj256EEEEELb0ELb1ELb0EEEvNS_9BwdParamsE,"aw",@nobits
	.sectionflags	@""
	.align	16
	.zero		1024


//--------------------- .nv.shared._ZN10layer_norm31ln_parallel_residual_bwd_kernelINS_13Kernel_traitsIf6__halffS2_fjLj8192ELj1ELj1ELj8ELj16ENS_18Kernel_traits_baseILj8192EfS2_fS2_fjLj256EEEEELb0ELb1ELb1EEEvNS_9BwdParamsE --------------------------
	.section	.nv.shared._ZN10layer_norm31ln_parallel_residual_bwd_kernelINS_13Kernel_traitsIf6__halffS2_fjLj8192ELj1ELj1ELj8ELj16ENS_18Kernel_traits_baseILj8192EfS2_fS2_fjLj256EEEEELb0ELb1ELb1EEEvNS_9BwdParamsE,"aw",@nobits
	.sectionflags	@""
	.align	16
	.zero		1024


//--------------------- .nv.shared._ZN10layer_norm31ln_parallel_residual_bwd_kernelINS_13Kernel_traitsIf6__halffS2_fjLj8192ELj1ELj1ELj8ELj16ENS_18Kernel_traits_baseILj8192EfS2_fS2_fjLj256EEEEELb1ELb0ELb0EEEvNS_9BwdParamsE --------------------------
	.section	.nv.shared._ZN10layer_norm31ln_parallel_residual_bwd_kernelINS_13Kernel_traitsIf6__halffS2_fjLj8192ELj1ELj1ELj8ELj16ENS_18Kernel_traits_baseILj8192EfS2_fS2_fjLj256EEEEELb1ELb0ELb0EEEvNS_9BwdParamsE,"aw",@nobits
	.sectionflags	@""
	.align	16
	.zero		1024


//--------------------- .nv.shared._ZN10layer_norm31ln_parallel_residual_bwd_kernelINS_13Kernel_traitsIf6__halffS2_fjLj8192ELj1ELj1ELj8ELj16ENS_18Kernel_traits_baseILj8192EfS2_fS2_fjLj256EEEEELb1ELb0ELb1EEEvNS_9BwdParamsE --------------------------
	.section	.nv.shared._ZN10layer_norm31ln_parallel_residual_bwd_kernelINS_13Kernel_traitsIf6__halffS2_fjLj8192ELj1ELj1ELj8ELj16ENS_18Kernel_traits_baseILj8192EfS2_fS2_fjLj256EEEEELb1ELb0ELb1EEEvNS_9BwdParamsE,"aw",@nobits
	.sectionflags	@""
	.align	16
	.zero		1024


//--------------------- .nv.shared._ZN10layer_norm22ln_bwd_finalize_kernelINS_22Kernel_traits_finalizeILj8192Ef6__halffS2_fjLb0ELj1024ELj4ENS_18Kernel_traits_baseILj8192EfS2_fS2_fjLj1024EEEEELb0ELb0EEEvNS_9BwdParamsE --------------------------
	.section	.nv.shared._ZN10layer_norm22ln_bwd_finalize_kernelINS_22Kernel_traits_finalizeILj8192Ef6__halffS2_fjLb0ELj1024ELj4ENS_18Kernel_traits_baseILj8192EfS2_fS2_fjLj1024EEEEELb0ELb0EEEvNS_9BwdParamsE,"aw",@nobits
	.sectionflags	@""
	.align	16
.nv.shared._ZN10layer_norm22ln_bwd_finalize_kernelINS_22Kernel_traits_finalizeILj8192Ef6__halffS2_fjLb0ELj1024ELj4ENS_18Kernel_traits_baseILj8192EfS2_fS2_fjLj1024EEEEELb0ELb0EEEvNS_9BwdParamsE:
	.zero		9472


//--------------------- .nv.shared._ZN10layer_norm40ln_parallel_residual_bwd_finalize_kernelINS_22Kernel_traits_finalizeILj8192Ef6__halffS2_fjLb0ELj1024ELj4ENS_18Kernel_traits_baseILj8192EfS2_fS2_fjLj1024EEEEELb0EEEvNS_9BwdParamsE --------------------------
	.section	.nv.shared._ZN10layer_norm40ln_parallel_residual_bwd_finalize_kernelINS_22Kernel_traits_finalizeILj8192Ef6__halffS2_fjLb0ELj1024ELj4ENS_18Kernel_traits_baseILj8192EfS2_fS2_fjLj1024EEEEELb0EEEvNS_9BwdParamsE,"aw",@nobits
	.sectionflags	@""
	.align	16
.nv.shared._ZN10layer_norm40ln_parallel_residual_bwd_finalize_kernelINS_22Kernel_traits_finalizeILj8192Ef6__halffS2_fjLb0ELj1024ELj4ENS_18Kernel_traits_baseILj8192EfS2_fS2_fjLj1024EEEEELb0EEEvNS_9BwdParamsE:
	.zero		17920


//--------------------- .nv.shared._ZN10layer_norm31ln_parallel_residual_bwd_kernelINS_13Kernel_traitsIf6__halffS2_fjLj8192ELj1ELj1ELj8ELj16ENS_18Kernel_traits_baseILj8192EfS2_fS2_fjLj256EEEEELb1ELb1ELb0EEEvNS_9BwdParamsE --------------------------
	.section	.nv.shared._ZN10layer_norm31ln_parallel_residual_bwd_kernelINS_13Kernel_traitsIf6__halffS2_fjLj8192ELj1ELj1ELj8ELj16ENS_18Kernel_traits_baseILj8192EfS2_fS2_fjLj256EEEEELb1ELb1ELb0EEEvNS_9BwdParamsE,"aw",@nobits
	.sectionflags	@""
	.align	16
	.zero		1024


//--------------------- .nv.shared._ZN10layer_norm22ln_bwd_finalize_kernelINS_22Kernel_traits_finalizeILj8192Ef6__halffS2_fjLb0ELj1024ELj4ENS_18Kernel_traits_baseILj8192EfS2_fS2_fjLj1024EEEEELb0ELb1EEEvNS_9BwdParamsE --------------------------
	.section	.nv.shared._ZN10layer_norm22ln_bwd_finalize_kernelINS_22Kernel_traits_finalizeILj8192Ef6__halffS2_fjLb0ELj1024ELj4ENS_18Kernel_traits_baseILj8192EfS2_fS2_fjLj1024EEEEELb0ELb1EEEvNS_9BwdParamsE,"aw",@nobits
	.sectionflags	@""
	.align	16
.nv.shared._ZN10layer_norm22ln_bwd_finalize_kernelINS_22Kernel_traits_finalizeILj8192Ef6__halffS2_fjLb0ELj1024ELj4ENS_18Kernel_traits_baseILj8192EfS2_fS2_fjLj1024EEEEELb0ELb1EEEvNS_9BwdParamsE:
	.zero		9472


//--------------------- .nv.shared._ZN10layer_norm40ln_parallel_residual_bwd_finalize_kernelINS_22Kernel_traits_finalizeILj8192Ef6__halffS2_fjLb0ELj1024ELj4ENS_18Kernel_traits_baseILj8192EfS2_fS2_fjLj1024EEEEELb1EEEvNS_9BwdParamsE --------------------------
	.section	.nv.shared._ZN10layer_norm40ln_parallel_residual_bwd_finalize_kernelINS_22Kernel_traits_finalizeILj8192Ef6__halffS2_fjLb0ELj1024ELj4ENS_18Kernel_traits_baseILj8192EfS2_fS2_fjLj1024EEEEELb1EEEvNS_9BwdParamsE,"aw",@nobits
	.sectionflags	@""
	.align	16
.nv.shared._ZN10layer_norm40ln_parallel_residual_bwd_finalize_kernelINS_22Kernel_traits_finalizeILj8192Ef6__halffS2_fjLb0ELj1024ELj4ENS_18Kernel_traits_baseILj8192EfS2_fS2_fjLj1024EEEEELb1EEEvNS_9BwdParamsE:
	.zero		17920


//--------------------- .nv.shared._ZN10layer_norm31ln_parallel_residual_bwd_kernelINS_13Kernel_traitsIf6__halffS2_fjLj8192ELj1ELj1ELj8ELj16ENS_18Kernel_traits_baseILj8192EfS2_fS2_fjLj256EEEEELb1ELb1ELb1EEEvNS_9BwdParamsE --------------------------
	.section	.nv.shared._ZN10layer_norm31ln_parallel_residual_bwd_kernelINS_13Kernel_traitsIf6__halffS2_fjLj8192ELj1ELj1ELj8ELj16ENS_18Kernel_traits_baseILj8192EfS2_fS2_fjLj256EEEEELb1ELb1ELb1EEEvNS_9BwdParamsE,"aw",@nobits
	.sectionflags	@""
	.align	16
	.zero		1024


//--------------------- .nv.shared._ZN10layer_norm31ln_parallel_residual_bwd_kernelINS_13Kernel_traitsI6__halfffffjLj8192ELj1ELj1ELj8ELj16ENS_18Kernel_traits_baseILj8192ES2_ffffjLj256EEEEELb0ELb0ELb0EEEvNS_9BwdParamsE --------------------------
	.section	.nv.shared._ZN10layer_norm31ln_parallel_residual_bwd_kernelINS_13Kernel_traitsI6__halfffffjLj8192ELj1ELj1ELj8ELj16ENS_18Kernel_traits_baseILj8192ES2_ffffjLj256EEEEELb0ELb0ELb0EEEvNS_9BwdParamsE,"aw",@nobits
	.sectionflags	@""
	.align	16
	.zero		1024


//--------------------- .nv.shared._ZN10layer_norm31ln_parallel_residual_bwd_kernelINS_13Kernel_traitsI6__halfffffjLj8192ELj1ELj1ELj8ELj16ENS_18Kernel_traits_baseILj8192ES2_ffffjLj256EEEEELb0ELb0ELb1EEEvNS_9BwdParamsE --------------------------
	.section	.nv.shared._ZN10layer_norm31ln_parallel_residual_bwd_kernelINS_13Kernel_traitsI6__halfffffjLj8192ELj1ELj1ELj8ELj16ENS_18Kernel_traits_baseILj8192ES2_ffffjLj256EEEEELb0ELb0ELb1EEEvNS_9BwdParamsE,"aw",@nobits
	.sectionflags	@""
	.align	16
	.zero		1024


//--------------------- .nv.shared._ZN10layer_norm31ln_parallel_residual_bwd_kernelINS_13Kernel_traitsI6__halfffffjLj8192ELj1ELj1ELj8ELj16ENS_18Kernel_traits_baseILj8192ES2_ffffjLj256EEEEELb0ELb1ELb0EEEvNS_9BwdParamsE --------------------------
	.section	.nv.shared._ZN10layer_norm31ln_parallel_residual_bwd_kernelINS_13Kernel_traitsI6__halfffffjLj8192ELj1ELj1ELj8ELj16ENS_18Kernel_traits_baseILj8192ES2_ffffjLj256EEEEELb0ELb1ELb0EEEvNS_9BwdParamsE,"aw",@nobits
	.sectionflags	@""
	.align	16
	.zero		1024


//--------------------- .nv.shared._ZN10layer_norm31ln_parallel_residual_bwd_kernelINS_13Kernel_traitsI6__halfffffjLj8192ELj1ELj1ELj8ELj16ENS_18Kernel_traits_baseILj8192ES2_ffffjLj256EEEEELb0ELb1ELb1EEEvNS_9BwdParamsE --------------------------
	.section	.nv.shared._ZN10layer_norm31ln_parallel_residual_bwd_kernelINS_13Kernel_traitsI6__halfffffjLj8192ELj1ELj1ELj8ELj16ENS_18Kernel_traits_baseILj8192ES2_ffffjLj256EEEEELb0ELb1ELb1EEEvNS_9BwdParamsE,"aw",@nobits
	.sectionflags	@""
	.align	16
	.zero		1024


//--------------------- .nv.shared._ZN10layer_norm31ln_parallel_residual_bwd_kernelINS_13Kernel_traitsI6__halfffffjLj8192ELj1ELj1ELj8ELj16ENS_18Kernel_traits_baseILj8192ES2_ffffjLj256EEEEELb1ELb0ELb0EEEvNS_9BwdParamsE --------------------------
	.section	.nv.shared._ZN10layer_norm31ln_parallel_residual_bwd_kernelINS_13Kernel_traitsI6__halfffffjLj8192ELj1ELj1ELj8ELj16ENS_18Kernel_traits_baseILj8192ES2_ffffjLj256EEEEELb1ELb0ELb0EEEvNS_9BwdParamsE,"aw",@nobits
	.sectionflags	@""
	.align	16
	.zero		1024


//--------------------- .nv.shared._ZN10layer_norm31ln_parallel_residual_bwd_kernelINS_13Kernel_traitsI6__halfffffjLj8192ELj1ELj1ELj8ELj16ENS_18Kernel_traits_baseILj8192ES2_ffffjLj256EEEEELb1ELb0ELb1EEEvNS_9BwdParamsE --------------------------
	.section	.nv.shared._ZN10layer_norm31ln_parallel_residual_bwd_kernelINS_13Kernel_traitsI6__halfffffjLj8192ELj1ELj1ELj8ELj16ENS_18Kernel_traits_baseILj8192ES2_ffffjLj256EEEEELb1ELb0ELb1EEEvNS_9BwdParamsE,"aw",@nobits
	.sectionflags	@""
	.align	16
	.zero		1024


//--------------------- .nv.shared._ZN10layer_norm22ln_bwd_finalize_kernelINS_22Kernel_traits_finalizeILj8192E6__halfffffjLb0ELj1024ELj4ENS_18Kernel_traits_baseILj8192ES2_ffffjLj1024EEEEELb0ELb0EEEvNS_9BwdParamsE --------------------------
	.section	.nv.shared._ZN10layer_norm22ln_bwd_finalize_kernelINS_22Kernel_traits_finalizeILj8192E6__halfffffjLb0ELj1024ELj4ENS_18Kernel_traits_baseILj8192ES2_ffffjLj1024EEEEELb0ELb0EEEvNS_9BwdParamsE,"aw",@nobits
	.sectionflags	@""
	.align	16
.nv.shared._ZN10layer_norm22ln_bwd_finalize_kernelINS_22Kernel_traits_finalizeILj8192E6__halfffffjLb0ELj1024ELj4ENS_18Kernel_traits_baseILj8192ES2_ffffjLj1024EEEEELb0ELb0EEEvNS_9BwdParamsE:
	.zero		9472


//--------------------- .nv.shared._ZN10layer_norm40ln_parallel_residual_bwd_finalize_kernelINS_22Kernel_traits_finalizeILj8192E6__halfffffjLb0ELj1024ELj4ENS_18Kernel_traits_baseILj8192ES2_ffffjLj1024EEEEELb0EEEvNS_9BwdParamsE --------------------------
	.section	.nv.shared._ZN10layer_norm40ln_parallel_residual_bwd_finalize_kernelINS_22Kernel_traits_finalizeILj8192E6__halfffffjLb0ELj1024ELj4ENS_18Kernel_traits_baseILj8192ES2_ffffjLj1024EEEEELb0EEEvNS_9BwdParamsE,"aw",@nobits
	.sectionflags	@""
	.align	16
.nv.shared._ZN10layer_norm40ln_parallel_residual_bwd_finalize_kernelINS_22Kernel_traits_finalizeILj8192E6__halfffffjLb0ELj1024ELj4ENS_18Kernel_traits_baseILj8192ES2_ffffjLj1024EEEEELb0EEEvNS_9BwdParamsE:
	.zero		17920


//--------------------- .nv.shared._ZN10layer_norm31ln_parallel_residual_bwd_kernelINS_13Kernel_traitsI6__halfffffjLj8192ELj1ELj1ELj8ELj16ENS_18Kernel_traits_baseILj8192ES2_ffffjLj256EEEEELb1ELb1ELb0EEEvNS_9BwdParamsE --------------------------
	.section	.nv.shared._ZN10layer_norm31ln_parallel_residual_bwd_kernelINS_13Kernel_traitsI6__halfffffjLj8192ELj1ELj1ELj8ELj16ENS_18Kernel_traits_baseILj8192ES2_ffffjLj256EEEEELb1ELb1ELb0EEEvNS_9BwdParamsE,"aw",@nobits
	.sectionflags	@""
	.align	16
	.zero		1024


//--------------------- .nv.shared._ZN10layer_norm22ln_bwd_finalize_kernelINS_22Kernel_traits_finalizeILj8192E6__halfffffjLb0ELj1024ELj4ENS_18Kernel_traits_baseILj8192ES2_ffffjLj1024EEEEELb0ELb1EEEvNS_9BwdParamsE --------------------------
	.section	.nv.shared._ZN10layer_norm22ln_bwd_finalize_kernelINS_22Kernel_traits_finalizeILj8192E6__halfffffjLb0ELj1024ELj4ENS_18Kernel_traits_baseILj8192ES2_ffffjLj1024EEEEELb0ELb1EEEvNS_9BwdParamsE,"aw",@nobits
	.sectionflags	@""
	.align	16
.nv.shared._ZN10layer_norm22ln_bwd_finalize_kernelINS_22Kernel_traits_finalizeILj8192E6__halfffffjLb0ELj1024ELj4ENS_18Kernel_traits_baseILj8192ES2_ffffjLj1024EEEEELb0ELb1EEEvNS_9BwdParamsE:
	.zero		9472


//--------------------- .nv.shared._ZN10layer_norm40ln_parallel_residual_bwd_finalize_kernelINS_22Kernel_traits_finalizeILj8192E6__halfffffjLb0ELj1024ELj4ENS_18Kernel_traits_baseILj8192ES2_ffffjLj1024EEEEELb1EEEvNS_9BwdParamsE --------------------------
	.section	.nv.shared._ZN10layer_norm40ln_parallel_residual_bwd_finalize_kernelINS_22Kernel_traits_finalizeILj8192E6__halfffffjLb0ELj1024ELj4ENS_18Kernel_traits_baseILj8192ES2_ffffjLj1024EEEEELb1EEEvNS_9BwdParamsE,"aw",@nobits
	.sectionflags	@""
	.align	16
.nv.shared._ZN10layer_norm40ln_parallel_residual_bwd_finalize_kernelINS_22Kernel_traits_finalizeILj8192E6__halfffffjLb0ELj1024ELj4ENS_18Kernel_traits_baseILj8192ES2_ffffjLj1024EEEEELb1EEEvNS_9BwdParamsE:
	.zero		17920


//--------------------- .nv.shared._ZN10layer_norm31ln_parallel_residual_bwd_kernelINS_13Kernel_traitsI6__halfffffjLj8192ELj1ELj1ELj8ELj16ENS_18Kernel_traits_baseILj8192ES2_ffffjLj256EEEEELb1ELb1ELb1EEEvNS_9BwdParamsE --------------------------
	.section	.nv.shared._ZN10layer_norm31ln_parallel_residual_bwd_kernelINS_13Kernel_traitsI6__halfffffjLj8192ELj1ELj1ELj8ELj16ENS_18Kernel_traits_baseILj8192ES2_ffffjLj256EEEEELb1ELb1ELb1EEEvNS_9BwdParamsE,"aw",@nobits
	.sectionflags	@""
	.align	16
	.zero		1024


//--------------------- .nv.shared._ZN10layer_norm31ln_parallel_residual_bwd_kernelINS_13Kernel_traitsIfffffjLj8192ELj1ELj1ELj8ELj16ENS_18Kernel_traits_baseILj8192EfffffjLj256EEEEELb0ELb0ELb0EEEvNS_9BwdParamsE --------------------------
	.section	.nv.shared._ZN10layer_norm31ln_parallel_residual_bwd_kernelINS_13Kernel_traitsIfffffjLj8192ELj1ELj1ELj8ELj16ENS_18Kernel_traits_baseILj8192EfffffjLj256EEEEELb0ELb0ELb0EEEvNS_9BwdParamsE,"aw",@nobits
	.sectionflags	@""
	.align	16
	.zero		1024


//--------------------- .nv.shared._ZN10layer_norm31ln_parallel_residual_bwd_kernelINS_13Kernel_traitsIfffffjLj8192ELj1ELj1ELj8ELj16ENS_18Kernel_traits_baseILj8192EfffffjLj256EEEEELb0ELb0ELb1EEEvNS_9BwdParamsE --------------------------
	.section	.nv.shared._ZN10layer_norm31ln_parallel_residual_bwd_kernelINS_13Kernel_traitsIfffffjLj8192ELj1ELj1ELj8ELj16ENS_18Kernel_traits_baseILj8192EfffffjLj256EEEEELb0ELb0ELb1EEEvNS_9BwdParamsE,"aw",@nobits
	.sectionflags	@""
	.align	16
	.zero		1024


//--------------------- .nv.shared._ZN10layer_norm31ln_parallel_residual_bwd_kernelINS_13Kernel_traitsIfffffjLj8192ELj1ELj1ELj8ELj16ENS_18Kernel_traits_baseILj8192EfffffjLj256EEEEELb0ELb1ELb0EEEvNS_9BwdParamsE --------------------------
	.section	.nv.shared._ZN10layer_norm31ln_parallel_residual_bwd_kernelINS_13Kernel_traitsIfffffjLj8192ELj1ELj1ELj8ELj16ENS_18Kernel_traits_baseILj8192EfffffjLj256EEEEELb0ELb1ELb0EEEvNS_9BwdParamsE,"aw",@nobits
	.sectionflags	@""
	.align	16
	.zero		1024


//--------------------- .nv.shared._ZN10layer_norm31ln_parallel_residual_bwd_kernelINS_13Kernel_traitsIfffffjLj8192ELj1ELj1ELj8ELj16ENS_18Kernel_traits_baseILj8192EfffffjLj256EEEEELb0ELb1ELb1EEEvNS_9BwdParamsE --------------------------
	.section	.nv.shared._ZN10layer_norm31ln_parallel_residual_bwd_kernelINS_13Kernel_traitsIfffffjLj8192ELj1ELj1ELj8ELj16ENS_18Kernel_traits_baseILj8192EfffffjLj256EEEEELb0ELb1ELb1EEEvNS_9BwdParamsE,"aw",@nobits
	.sectionflags	@""
	.align	16
	.zero		1024


//--------------------- .nv.shared._ZN10layer_norm31ln_parallel_residual_bwd_kernelINS_13Kernel_traitsIfffffjLj8192ELj1ELj1ELj8ELj16ENS_18Kernel_traits_baseILj8192EfffffjLj256EEEEELb1ELb0ELb0EEEvNS_9BwdParamsE --------------------------
	.section	.nv.shared._ZN10layer_norm31ln_parallel_residual_bwd_kernelINS_13Kernel_traitsIfffffjLj8192ELj1ELj1ELj8ELj16ENS_18Kernel_traits_baseILj8192EfffffjLj256EEEEELb1ELb0ELb0EEEvNS_9BwdParamsE,"aw",@nobits
	.sectionflags	@""
	.align	16
	.zero		1024


//--------------------- .nv.shared._ZN10layer_norm31ln_parallel_residual_bwd_kernelINS_13Kernel_traitsIfffffjLj8192ELj1ELj1ELj8ELj16ENS_18Kernel_traits_baseILj8192EfffffjLj256EEEEELb1ELb0ELb1EEEvNS_9BwdParamsE --------------------------
	.section	.nv.shared._ZN10layer_norm31ln_parallel_residual_bwd_kernelINS_13Kernel_traitsIfffffjLj8192ELj1ELj1ELj8ELj16ENS_18Kernel_traits_baseILj8192EfffffjLj256EEEEELb1ELb0ELb1EEEvNS_9BwdParamsE,"aw",@nobits
	.sectionflags	@""
	.align	16
	.zero		1024


//--------------------- .nv.shared._ZN10layer_norm22ln_bwd_finalize_kernelINS_22Kernel_traits_finalizeILj8192EfffffjLb0ELj1024ELj4ENS_18Kernel_traits_baseILj8192EfffffjLj1024EEEEELb0ELb0EEEvNS_9BwdParamsE --------------------------
	.section	.nv.shared._ZN10layer_norm22ln_bwd_finalize_kernelINS_22Kernel_traits_finalizeILj8192EfffffjLb0ELj1024ELj4ENS_18Kernel_traits_baseILj8192EfffffjLj1024EEEEELb0ELb0EEEvNS_9BwdParamsE,"aw",@nobits
	.sectionflags	@""
	.align	16
.nv.shared._ZN10layer_norm22ln_bwd_finalize_kernelINS_22Kernel_traits_finalizeILj8192EfffffjLb0ELj1024ELj4ENS_18Kernel_traits_baseILj8192EfffffjLj1024EEEEELb0ELb0EEEvNS_9BwdParamsE:
	.zero		9472


//--------------------- .nv.shared._ZN10layer_norm40ln_parallel_residual_bwd_finalize_kernelINS_22Kernel_traits_finalizeILj8192EfffffjLb0ELj1024ELj4ENS_18Kernel_traits_baseILj8192EfffffjLj1024EEEEELb0EEEvNS_9BwdParamsE --------------------------
	.section	.nv.shared._ZN10layer_norm40ln_parallel_residual_bwd_finalize_kernelINS_22Kernel_traits_finalizeILj8192EfffffjLb0ELj1024ELj4ENS_18Kernel_traits_baseILj8192EfffffjLj1024EEEEELb0EEEvNS_9BwdParamsE,"aw",@nobits
	.sectionflags	@""
	.align	16
.nv.shared._ZN10layer_norm40ln_parallel_residual_bwd_finalize_kernelINS_22Kernel_traits_finalizeILj8192EfffffjLb0ELj1024ELj4ENS_18Kernel_traits_baseILj8192EfffffjLj1024EEEEELb0EEEvNS_9BwdParamsE:
	.zero		17920


//--------------------- .nv.shared._ZN10layer_norm31ln_parallel_residual_bwd_kernelINS_13Kernel_traitsIfffffjLj8192ELj1ELj1ELj8ELj16ENS_18Kernel_traits_baseILj8192EfffffjLj256EEEEELb1ELb1ELb0EEEvNS_9BwdParamsE --------------------------
	.section	.nv.shared._ZN10layer_norm31ln_parallel_residual_bwd_kernelINS_13Kernel_traitsIfffffjLj8192ELj1ELj1ELj8ELj16ENS_18Kernel_traits_baseILj8192EfffffjLj256EEEEELb1ELb1ELb0EEEvNS_9BwdParamsE,"aw",@nobits
	.sectionflags	@""
	.align	16
	.zero		1024


//--------------------- .nv.shared._ZN10layer_norm22ln_bwd_finalize_kernelINS_22Kernel_traits_finalizeILj8192EfffffjLb0ELj1024ELj4ENS_18Kernel_traits_baseILj8192EfffffjLj1024EEEEELb0ELb1EEEvNS_9BwdParamsE --------------------------
	.section	.nv.shared._ZN10layer_norm22ln_bwd_finalize_kernelINS_22Kernel_traits_finalizeILj8192EfffffjLb0ELj1024ELj4ENS_18Kernel_traits_baseILj8192EfffffjLj1024EEEEELb0ELb1EEEvNS_9BwdParamsE,"aw",@nobits
	.sectionflags	@""
	.align	16
.nv.shared._ZN10layer_norm22ln_bwd_finalize_kernelINS_22Kernel_traits_finalizeILj8192EfffffjLb0ELj1024ELj4ENS_18Kernel_traits_baseILj8192EfffffjLj1024EEEEELb0ELb1EEEvNS_9BwdParamsE:
	.zero		9472


//--------------------- .nv.shared._ZN10layer_norm40ln_parallel_residual_bwd_finalize_kernelINS_22Kernel_traits_finalizeILj8192EfffffjLb0ELj1024ELj4ENS_18Kernel_traits_baseILj8192EfffffjLj1024EEEEELb1EEEvNS_9BwdParamsE --------------------------
	.section	.nv.shared._ZN10layer_norm40ln_parallel_residual_bwd_finalize_kernelINS_22Kernel_traits_finalizeILj8192EfffffjLb0ELj1024ELj4ENS_18Kernel_traits_baseILj8192EfffffjLj1024EEEEELb1EEEvNS_9BwdParamsE,"aw",@nobits
	.sectionflags	@""
	.align	16
.nv.shared._ZN10layer_norm40ln_parallel_residual_bwd_finalize_kernelINS_22Kernel_traits_finalizeILj8192EfffffjLb0ELj1024ELj4ENS_18Kernel_traits_baseILj8192EfffffjLj1024EEEEELb1EEEvNS_9BwdParamsE:
	.zero		17920


//--------------------- .nv.shared._ZN10layer_norm31ln_parallel_residual_bwd_kernelINS_13Kernel_traitsIfffffjLj8192ELj1ELj1ELj8ELj16ENS_18Kernel_traits_baseILj8192EfffffjLj256EEEEELb1ELb1ELb1EEEvNS_9BwdParamsE --------------------------
	.section	.nv.shared._ZN10layer_norm31ln_parallel_residual_bwd_kernelINS_13Kernel_traitsIfffffjLj8192ELj1ELj1ELj8ELj16ENS_18Kernel_traits_baseILj8192EfffffjLj256EEEEELb1ELb1ELb1EEEvNS_9BwdParamsE,"aw",@nobits
	.sectionflags	@""
	.align	16
	.zero		1024


//--------------------- .nv.constant0._ZN10layer_norm31ln_parallel_residual_bwd_kernelINS_13Kernel_traitsI13__nv_bfloat16S2_S2_S2_fjLj8192ELj1ELj1ELj8ELj16ENS_18Kernel_traits_baseILj8192ES2_S2_S2_S2_fjLj256EEEEELb0ELb0ELb0EEEvNS_9BwdParamsE --------------------------
	.section	.nv.constant0._ZN10layer_norm31ln_parallel_residual_bwd_kernelINS_13Kernel_traitsI13__nv_bfloat16S2_S2_S2_fjLj8192ELj1ELj1ELj8ELj16ENS_18Kernel_traits_baseILj8192ES2_S2_S2_S2_fjLj256EEEEELb0ELb0ELb0EEEvNS_9BwdParamsE,"a",@progbits
	.sectionflags	@""
	.align	4
.nv.constant0._ZN10layer_norm31ln_parallel_residual_bwd_kernelINS_13Kernel_traitsI13__nv_bfloat16S2_S2_S2_fjLj8192ELj1ELj1ELj8ELj16ENS_18Kernel_traits_baseILj8192ES2_S2_S2_S2_fjLj256EEEEELb0ELb0ELb0EEEvNS_9BwdParamsE:
	.zero		824


//--------------------- .nv.constant0._ZN10layer_norm31ln_parallel_residual_bwd_kernelINS_13Kernel_traitsI13__nv_bfloat16S2_S2_S2_fjLj8192ELj1ELj1ELj8ELj16ENS_18Kernel_traits_baseILj8192ES2_S2_S2_S2_fjLj256EEEEELb0ELb0ELb1EEEvNS_9BwdParamsE --------------------------
	.section	.nv.constant0._ZN10layer_norm31ln_parallel_residual_bwd_kernelINS_13Kernel_traitsI13__nv_bfloat16S2_S2_S2_fjLj8192ELj1ELj1ELj8ELj16ENS_18Kernel_traits_baseILj8192ES2_S2_S2_S2_fjLj256EEEEELb0ELb0ELb1EEEvNS_9BwdParamsE,"a",@progbits
	.sectionflags	@""
	.align	4
.nv.constant0._ZN10layer_norm31ln_parallel_residual_bwd_kernelINS_13Kernel_traitsI13__nv_bfloat16S2_S2_S2_fjLj8192ELj1ELj1ELj8ELj16ENS_18Kernel_traits_baseILj8192ES2_S2_S2_S2_fjLj256EEEEELb0ELb0ELb1EEEvNS_9BwdParamsE:
	.zero		824


//--------------------- .nv.constant0._ZN10layer_norm31ln_parallel_residual_bwd_kernelINS_13Kernel_traitsI13__nv_bfloat16S2_S2_S2_fjLj8192ELj1ELj1ELj8ELj16ENS_18Kernel_traits_baseILj8192ES2_S2_S2_S2_fjLj256EEEEELb0ELb1ELb0EEEvNS_9BwdParamsE --------------------------
	.section	.nv.constant0._ZN10layer_norm31ln_parallel_residual_bwd_kernelINS_13Kernel_traitsI13__nv_bfloat16S2_S2_S2_fjLj8192ELj1ELj1ELj8ELj16ENS_18Kernel_traits_baseILj8192ES2_S2_S2_S2_fjLj256EEEEELb0ELb1ELb0EEEvNS_9BwdParamsE,"a",@progbits
	.sectionflags	@""
	.align	4
.nv.constant0._ZN10layer_norm31ln_parallel_residual_bwd_kernelINS_13Kernel_traitsI13__nv_bfloat16S2_S2_S2_fjLj8192ELj1ELj1ELj8ELj16ENS_18Kernel_traits_baseILj8192ES2_S2_S2_S2_fjLj256EEEEELb0ELb1ELb0EEEvNS_9BwdParamsE:
	.zero		824


//--------------------- .nv.constant0._ZN10layer_norm31ln_parallel_residual_bwd_kernelINS_13Kernel_traitsI13__nv_bfloat16S2_S2_S2_fjLj8192ELj1ELj1ELj8ELj16ENS_18Kernel_traits_baseILj8192ES2_S2_S2_S2_fjLj256EEEEELb0ELb1ELb1EEEvNS_9BwdParamsE --------------------------
	.section	.nv.constant0._ZN10layer_norm31ln_parallel_residual_bwd_kernelINS_13Kernel_traitsI13__nv_bfloat16S2_S2_S2_fjLj8192ELj1ELj1ELj8ELj16ENS_18Kernel_traits_baseILj8192ES2_S2_S2_S2_fjLj256EEEEELb0ELb1ELb1EEEvNS_9BwdParamsE,"a",@progbits
	.sectionflags	@""
	.align	4
.nv.constant0._ZN10layer_norm31ln_parallel_residual_bwd_kernelINS_13Kernel_traitsI13__nv_bfloat16S2_S2_S2_fjLj8192ELj1ELj1ELj8ELj16ENS_18Kernel_traits_baseILj8192ES2_S2_S2_S2_fjLj256EEEEELb0ELb1ELb1EEEvNS_9BwdParamsE:
	.zero		824


//--------------------- .nv.constant0._ZN10layer_norm31ln_parallel_residual_bwd_kernelINS_13Kernel_traitsI13__nv_bfloat16S2_S2_S2_fjLj8192ELj1ELj1ELj8ELj16ENS_18Kernel_traits_baseILj8192ES2_S2_S2_S2_fjLj256EEEEELb1ELb0ELb0EEEvNS_9BwdParamsE --------------------------
	.section	.nv.constant0._ZN10layer_norm31ln_parallel_residual_bwd_kernelINS_13Kernel_traitsI13__nv_bfloat16S2_S2_S2_fjLj8192ELj1ELj1ELj8ELj16ENS_18Kernel_traits_baseILj8192ES2_S2_S2_S2_fjLj256EEEEELb1ELb0ELb0EEEvNS_9BwdParamsE,"a",@progbits
	.sectionflags	@""
	.align	4
.nv.constant0._ZN10layer_norm31ln_parallel_residual_bwd_kernelINS_13Kernel_traitsI13__nv_bfloat16S2_S2_S2_fjLj8192ELj1ELj1ELj8ELj16ENS_18Kernel_traits_baseILj8192ES2_S2_S2_S2_fjLj256EEEEELb1ELb0ELb0EEEvNS_9BwdParamsE:
	.zero		824


//--------------------- .nv.constant0._ZN10layer_norm31ln_parallel_residual_bwd_kernelINS_13Kernel_traitsI13__nv_bfloat16S2_S2_S2_fjLj8192ELj1ELj1ELj8ELj16ENS_18Kernel_traits_baseILj8192ES2_S2_S2_S2_fjLj256EEEEELb1ELb0ELb1EEEvNS_9BwdParamsE --------------------------
	.section	.nv.constant0._ZN10layer_norm31ln_parallel_residual_bwd_kernelINS_13Kernel_traitsI13__nv_bfloat16S2_S2_S2_fjLj8192ELj1ELj1ELj8ELj16ENS_18Kernel_traits_baseILj8192ES2_S2_S2_S2_fjLj256EEEEELb1ELb0ELb1EEEvNS_9BwdParamsE,"a",@progbits
	.sectionflags	@""
	.align	4
.nv.constant0._ZN10layer_norm31ln_parallel_residual_bwd_kernelINS_13Kernel_traitsI13__nv_bfloat16S2_S2_S2_fjLj8192ELj1ELj1ELj8ELj16ENS_18Kernel_traits_baseILj8192ES2_S2_S2_S2_fjLj256EEEEELb1ELb0ELb1EEEvNS_9BwdParamsE:
	.zero		824


//--------------------- .nv.constant0._ZN10layer_norm22ln_bwd_finalize_kernelINS_22Kernel_traits_finalizeILj8192E13__nv_bfloat16S2_S2_S2_fjLb0ELj1024ELj4ENS_18Kernel_traits_baseILj8192ES2_S2_S2_S2_fjLj1024EEEEELb0ELb0EEEvNS_9BwdParamsE --------------------------
	.section	.nv.constant0._ZN10layer_norm22ln_bwd_finalize_kernelINS_22Kernel_traits_finalizeILj8192E13__nv_bfloat16S2_S2_S2_fjLb0ELj1024ELj4ENS_18Kernel_traits_baseILj8192ES2_S2_S2_S2_fjLj1024EEEEELb0ELb0EEEvNS_9BwdParamsE,"a",@progbits
	.sectionflags	@""
	.align	4
.nv.constant0._ZN10layer_norm22ln_bwd_finalize_kernelINS_22Kernel_traits_finalizeILj8192E13__nv_bfloat16S2_S2_S2_fjLb0ELj1024ELj4ENS_18Kernel_traits_baseILj8192ES2_S2_S2_S2_fjLj1024EEEEELb0ELb0EEEvNS_9BwdParamsE:
	.zero		824


//--------------------- .nv.constant0._ZN10layer_norm40ln_parallel_residual_bwd_finalize_kernelINS_22Kernel_traits_finalizeILj8192E13__nv_bfloat16S2_S2_S2_fjLb0ELj1024ELj4ENS_18Kernel_traits_baseILj8192ES2_S2_S2_S2_fjLj1024EEEEELb0EEEvNS_9BwdParamsE --------------------------
	.section	.nv.constant0._ZN10layer_norm40ln_parallel_residual_bwd_finalize_kernelINS_22Kernel_traits_finalizeILj8192E13__nv_bfloat16S2_S2_S2_fjLb0ELj1024ELj4ENS_18Kernel_traits_baseILj8192ES2_S2_S2_S2_fjLj1024EEEEELb0EEEvNS_9BwdParamsE,"a",@progbits
	.sectionflags	@""
	.align	4
.nv.constant0._ZN10layer_norm40ln_parallel_residual_bwd_finalize_kernelINS_22Kernel_traits_finalizeILj8192E13__nv_bfloat16S2_S2_S2_fjLb0ELj1024ELj4ENS_18Kernel_traits_baseILj8192ES2_S2_S2_S2_fjLj1024EEEEELb0EEEvNS_9BwdParamsE:
	.zero		824


//--------------------- .nv.constant0._ZN10layer_norm31ln_parallel_residual_bwd_kernelINS_13Kernel_traitsI13__nv_bfloat16S2_S2_S2_fjLj8192ELj1ELj1ELj8ELj16ENS_18Kernel_traits_baseILj8192ES2_S2_S2_S2_fjLj256EEEEELb1ELb1ELb0EEEvNS_9BwdParamsE --------------------------
	.section	.nv.constant0._ZN10layer_norm31ln_parallel_residual_bwd_kernelINS_13Kernel_traitsI13__nv_bfloat16S2_S2_S2_fjLj8192ELj1ELj1ELj8ELj16ENS_18Kernel_traits_baseILj8192ES2_S2_S2_S2_fjLj256EEEEELb1ELb1ELb0EEEvNS_9BwdParamsE,"a",@progbits
	.sectionflags	@""
	.align	4
.nv.constant0._ZN10layer_norm31ln_parallel_residual_bwd_kernelINS_13Kernel_traitsI13__nv_bfloat16S2_S2_S2_fjLj8192ELj1ELj1ELj8ELj16ENS_18Kernel_traits_baseILj8192ES2_S2_S2_S2_fjLj256EEEEELb1ELb1ELb0EEEvNS_9BwdParamsE:
	.zero		824


//--------------------- .nv.constant0._ZN10layer_norm22ln_bwd_finalize_kernelINS_22Kernel_traits_finalizeILj8192E13__nv_bfloat16S2_S2_S2_fjLb0ELj1024ELj4ENS_18Kernel_traits_baseILj8192ES2_S2_S2_S2_fjLj1024EEEEELb0ELb1EEEvNS_9BwdParamsE --------------------------
	.section	.nv.constant0._ZN10layer_norm22ln_bwd_finalize_kernelINS_22Kernel_traits_finalizeILj8192E13__nv_bfloat16S2_S2_S2_fjLb0ELj1024ELj4ENS_18Kernel_traits_baseILj8192ES2_S2_S2_S2_fjLj1024EEEEELb0ELb1EEEvNS_9BwdParamsE,"a",@progbits
	.sectionflags	@""
	.align	4
.nv.constant0._ZN10layer_norm22ln_bwd_finalize_kernelINS_22Kernel_traits_finalizeILj8192E13__nv_bfloat16S2_S2_S2_fjLb0ELj1024ELj4ENS_18Kernel_traits_baseILj8192ES2_S2_S2_S2_fjLj1024EEEEELb0ELb1EEEvNS_9BwdParamsE:
	.zero		824


//--------------------- .nv.constant0._ZN10layer_norm40ln_parallel_residual_bwd_finalize_kernelINS_22Kernel_traits_finalizeILj8192E13__nv_bfloat16S2_S2_S2_fjLb0ELj1024ELj4ENS_18Kernel_traits_baseILj8192ES2_S2_S2_S2_fjLj1024EEEEELb1EEEvNS_9BwdParamsE --------------------------
	.section	.nv.constant0._ZN10layer_norm40ln_parallel_residual_bwd_finalize_kernelINS_22Kernel_traits_finalizeILj8192E13__nv_bfloat16S2_S2_S2_fjLb0ELj1024ELj4ENS_18Kernel_traits_baseILj8192ES2_S2_S2_S2_fjLj1024EEEEELb1EEEvNS_9BwdParamsE,"a",@progbits
	.sectionflags	@""
	.align	4
.nv.constant0._ZN10layer_norm40ln_parallel_residual_bwd_finalize_kernelINS_22Kernel_traits_finalizeILj8192E13__nv_bfloat16S2_S2_S2_fjLb0ELj1024ELj4ENS_18Kernel_traits_baseILj8192ES2_S2_S2_S2_fjLj1024EEEEELb1EEEvNS_9BwdParamsE:
	.zero		824


//--------------------- .nv.constant0._ZN10layer_norm31ln_parallel_residual_bwd_kernelINS_13Kernel_traitsI13__nv_bfloat16S2_S2_S2_fjLj8192ELj1ELj1ELj8ELj16ENS_18Kernel_traits_baseILj8192ES2_S2_S2_S2_fjLj256EEEEELb1ELb1ELb1EEEvNS_9BwdParamsE --------------------------
	.section	.nv.constant0._ZN10layer_norm31ln_parallel_residual_bwd_kernelINS_13Kernel_traitsI13__nv_bfloat16S2_S2_S2_fjLj8192ELj1ELj1ELj8ELj16ENS_18Kernel_traits_baseILj8192ES2_S2_S2_S2_fjLj256EEEEELb1ELb1ELb1EEEvNS_9BwdParamsE,"a",@progbits
	.sectionflags	@""
	.align	4
.nv.constant0._ZN10layer_norm31ln_parallel_residual_bwd_kernelINS_13Kernel_traitsI13__nv_bfloat16S2_S2_S2_fjLj8192ELj1ELj1ELj8ELj16ENS_18Kernel_traits_baseILj8192ES2_S2_S2_S2_fjLj256EEEEELb1ELb1ELb1EEEvNS_9BwdParamsE:
	.zero		824


//--------------------- .nv.constant0._ZN10layer_norm31ln_parallel_residual_bwd_kernelINS_13Kernel_traitsI6__halfS2_S2_S2_fjLj8192ELj1ELj1ELj8ELj16ENS_18Kernel_traits_baseILj8192ES2_S2_S2_S2_fjLj256EEEEELb0ELb0ELb0EEEvNS_9BwdParamsE --------------------------
	.section	.nv.constant0._ZN10layer_norm31ln_parallel_residual_bwd_kernelINS_13Kernel_traitsI6__halfS2_S2_S2_fjLj8192ELj1ELj1ELj8ELj16ENS_18Kernel_traits_baseILj8192ES2_S2_S2_S2_fjLj256EEEEELb0ELb0ELb0EEEvNS_9BwdParamsE,"a",@progbits
	.sectionflags	@""
	.align	4
.nv.constant0._ZN10layer_norm31ln_parallel_residual_bwd_kernelINS_13Kernel_traitsI6__halfS2_S2_S2_fjLj8192ELj1ELj1ELj8ELj16ENS_18Kernel_traits_baseILj8192ES2_S2_S2_S2_fjLj256EEEEELb0ELb0ELb0EEEvNS_9BwdParamsE:
	.zero		824


//--------------------- .nv.constant0._ZN10layer_norm31ln_parallel_residual_bwd_kernelINS_13Kernel_traitsI6__halfS2_S2_S2_fjLj8192ELj1ELj1ELj8ELj16ENS_18Kernel_traits_baseILj8192ES2_S2_S2_S2_fjLj256EEEEELb0ELb0ELb1EEEvNS_9BwdParamsE --------------------------
	.section	.nv.constant0._ZN10layer_norm31ln_parallel_residual_bwd_kernelINS_13Kernel_traitsI6__halfS2_S2_S2_fjLj8192ELj1ELj1ELj8ELj16ENS_18Kernel_traits_baseILj8192ES2_S2_S2_S2_fjLj256EEEEELb0ELb0ELb1EEEvNS_9BwdParamsE,"a",@progbits
	.sectionflags	@""
	.align	4
.nv.constant0._ZN10layer_norm31ln_parallel_residual_bwd_kernelINS_13Kernel_traitsI6__halfS2_S2_S2_fjLj8192ELj1ELj1ELj8ELj16ENS_18Kernel_traits_baseILj8192ES2_S2_S2_S2_fjLj256EEEEELb0ELb0ELb1EEEvNS_9BwdParamsE:
	.zero		824


//--------------------- .nv.constant0._ZN10layer_norm31ln_parallel_residual_bwd_kernelINS_13Kernel_traitsI6__halfS2_S2_S2_fjLj8192ELj1ELj1ELj8ELj16ENS_18Kernel_traits_baseILj8192ES2_S2_S2_S2_fjLj256EEEEELb0ELb1ELb0EEEvNS_9BwdParamsE --------------------------
	.section	.nv.constant0._ZN10layer_norm31ln_parallel_residual_bwd_kernelINS_13Kernel_traitsI6__halfS2_S2_S2_fjLj8192ELj1ELj1ELj8ELj16ENS_18Kernel_traits_baseILj8192ES2_S2_S2_S2_fjLj256EEEEELb0ELb1ELb0EEEvNS_9BwdParamsE,"a",@progbits
	.sectionflags	@""
	.align	4
.nv.constant0._ZN10layer_norm31ln_parallel_residual_bwd_kernelINS_13Kernel_traitsI6__halfS2_S2_S2_fjLj8192ELj1ELj1ELj8ELj16ENS_18Kernel_traits_baseILj8192ES2_S2_S2_S2_fjLj256EEEEELb0ELb1ELb0EEEvNS_9BwdParamsE:
	.zero		824


//--------------------- .nv.constant0._ZN10layer_norm31ln_parallel_residual_bwd_kernelINS_13Kernel_traitsI6__halfS2_S2_S2_fjLj8192ELj1ELj1ELj8ELj16ENS_18Kernel_traits_baseILj8192ES2_S2_S2_S2_fjLj256EEEEELb0ELb1ELb1EEEvNS_9BwdParamsE --------------------------
	.section	.nv.constant0._ZN10layer_norm31ln_parallel_residual_bwd_kernelINS_13Kernel_traitsI6__halfS2_S2_S2_fjLj8192ELj1ELj1ELj8ELj16ENS_18Kernel_traits_baseILj8192ES2_S2_S2_S2_fjLj256EEEEELb0ELb1ELb1EEEvNS_9BwdParamsE,"a",@progbits
	.sectionflags	@""
	.align	4
.nv.constant0._ZN10layer_norm31ln_parallel_residual_bwd_kernelINS_13Kernel_traitsI6__halfS2_S2_S2_fjLj8192ELj1ELj1ELj8ELj16ENS_18Kernel_traits_baseILj8192ES2_S2_S2_S2_fjLj256EEEEELb0ELb1ELb1EEEvNS_9BwdParamsE:
	.zero		824


//--------------------- .nv.constant0._ZN10layer_norm31ln_parallel_residual_bwd_kernelINS_13Kernel_traitsI6__halfS2_S2_S2_fjLj8192ELj1ELj1ELj8ELj16ENS_18Kernel_traits_baseILj8192ES2_S2_S2_S2_fjLj256EEEEELb1ELb0ELb0EEEvNS_9BwdParamsE --------------------------
	.section	.nv.constant0._ZN10layer_norm31ln_parallel_residual_bwd_kernelINS_13Kernel_traitsI6__halfS2_S2_S2_fjLj8192ELj1ELj1ELj8ELj16ENS_18Kernel_traits_baseILj8192ES2_S2_S2_S2_fjLj256EEEEELb1ELb0ELb0EEEvNS_9BwdParamsE,"a",@progbits
	.sectionflags	@""
	.align	4
.nv.constant0._ZN10layer_norm31ln_parallel_residual_bwd_kernelINS_13Kernel_traitsI6__halfS2_S2_S2_fjLj8192ELj1ELj1ELj8ELj16ENS_18Kernel_traits_baseILj8192ES2_S2_S2_S2_fjLj256EEEEELb1ELb0ELb0EEEvNS_9BwdParamsE:
	.zero		824


//--------------------- .nv.constant0._ZN10layer_norm31ln_parallel_residual_bwd_kernelINS_13Kernel_traitsI6__halfS2_S2_S2_fjLj8192ELj1ELj1ELj8ELj16ENS_18Kernel_traits_baseILj8192ES2_S2_S2_S2_fjLj256EEEEELb1ELb0ELb1EEEvNS_9BwdParamsE --------------------------
	.section	.nv.constant0._ZN10layer_norm31ln_parallel_residual_bwd_kernelINS_13Kernel_traitsI6__halfS2_S2_S2_fjLj8192ELj1ELj1ELj8ELj16ENS_18Kernel_traits_baseILj8192ES2_S2_S2_S2_fjLj256EEEEELb1ELb0ELb1EEEvNS_9BwdParamsE,"a",@progbits
	.sectionflags	@""
	.align	4
.nv.constant0._ZN10layer_norm31ln_parallel_residual_bwd_kernelINS_13Kernel_traitsI6__halfS2_S2_S2_fjLj8192ELj1ELj1ELj8ELj16ENS_18Kernel_traits_baseILj8192ES2_S2_S2_S2_fjLj256EEEEELb1ELb0ELb1EEEvNS_9BwdParamsE:
	.zero		824


//--------------------- .nv.constant0._ZN10layer_norm22ln_bwd_finalize_kernelINS_22Kernel_traits_finalizeILj8192E6__halfS2_S2_S2_fjLb0ELj1024ELj4ENS_18Kernel_traits_baseILj8192ES2_S2_S2_S2_fjLj1024EEEEELb0ELb0EEEvNS_9BwdParamsE --------------------------
	.section	.nv.constant0._ZN10layer_norm22ln_bwd_finalize_kernelINS_22Kernel_traits_finalizeILj8192E6__halfS2_S2_S2_fjLb0ELj1024ELj4ENS_18Kernel_traits_baseILj8192ES2_S2_S2_S2_fjLj1024EEEEELb0ELb0EEEvNS_9BwdParamsE,"a",@progbits
	.sectionflags	@""
	.align	4
.nv.constant0._ZN10layer_norm22ln_bwd_finalize_kernelINS_22Kernel_traits_finalizeILj8192E6__halfS2_S2_S2_fjLb0ELj1024ELj4ENS_18Kernel_traits_baseILj8192ES2_S2_S2_S2_fjLj1024EEEEELb0ELb0EEEvNS_9BwdParamsE:
	.zero		824


//--------------------- .nv.constant0._ZN10layer_norm40ln_parallel_residual_bwd_finalize_kernelINS_22Kernel_traits_finalizeILj8192E6__halfS2_S2_S2_fjLb0ELj1024ELj4ENS_18Kernel_traits_baseILj8192ES2_S2_S2_S2_fjLj1024EEEEELb0EEEvNS_9BwdParamsE --------------------------
	.section	.nv.constant0._ZN10layer_norm40ln_parallel_residual_bwd_finalize_kernelINS_22Kernel_traits_finalizeILj8192E6__halfS2_S2_S2_fjLb0ELj1024ELj4ENS_18Kernel_traits_baseILj8192ES2_S2_S2_S2_fjLj1024EEEEELb0EEEvNS_9BwdParamsE,"a",@progbits
	.sectionflags	@""
	.align	4
.nv.constant0._ZN10layer_norm40ln_parallel_residual_bwd_finalize_kernelINS_22Kernel_traits_finalizeILj8192E6__halfS2_S2_S2_fjLb0ELj1024ELj4ENS_18Kernel_traits_baseILj8192ES2_S2_S2_S2_fjLj1024EEEEELb0EEEvNS_9BwdParamsE:
	.zero		824


//--------------------- .nv.constant0._ZN10layer_norm31ln_parallel_residual_bwd_kernelINS_13Kernel_traitsI6__halfS2_S2_S2_fjLj8192ELj1ELj1ELj8ELj16ENS_18Kernel_traits_baseILj8192ES2_S2_S2_S2_fjLj256EEEEELb1ELb1ELb0EEEvNS_9BwdParamsE --------------------------
	.section	.nv.constant0._ZN10layer_norm31ln_parallel_residual_bwd_kernelINS_13Kernel_traitsI6__halfS2_S2_S2_fjLj8192ELj1ELj1ELj8ELj16ENS_18Kernel_traits_baseILj8192ES2_S2_S2_S2_fjLj256EEEEELb1ELb1ELb0EEEvNS_9BwdParamsE,"a",@progbits
	.sectionflags	@""
	.align	4
.nv.constant0._ZN10layer_norm31ln_parallel_residual_bwd_kernelINS_13Kernel_traitsI6__halfS2_S2_S2_fjLj8192ELj1ELj1ELj8ELj16ENS_18Kernel_traits_baseILj8192ES2_S2_S2_S2_fjLj256EEEEELb1ELb1ELb0EEEvNS_9BwdParamsE:
	.zero		824


//--------------------- .nv.constant0._ZN10layer_norm22ln_bwd_finalize_kernelINS_22Kernel_traits_finalizeILj8192E6__halfS2_S2_S2_fjLb0ELj1024ELj4ENS_18Kernel_traits_baseILj8192ES2_S2_S2_S2_fjLj1024EEEEELb0ELb1EEEvNS_9BwdParamsE --------------------------
	.section	.nv.constant0._ZN10layer_norm22ln_bwd_finalize_kernelINS_22Kernel_traits_finalizeILj8192E6__halfS2_S2_S2_fjLb0ELj1024ELj4ENS_18Kernel_traits_baseILj8192ES2_S2_S2_S2_fjLj1024EEEEELb0ELb1EEEvNS_9BwdParamsE,"a",@progbits
	.sectionflags	@""
	.align	4
.nv.constant0._ZN10layer_norm22ln_bwd_finalize_kernelINS_22Kernel_traits_finalizeILj8192E6__halfS2_S2_S2_fjLb0ELj1024ELj4ENS_18Kernel_traits_baseILj8192ES2_S2_S2_S2_fjLj1024EEEEELb0ELb1EEEvNS_9BwdParamsE:
	.zero		824


//--------------------- .nv.constant0._ZN10layer_norm40ln_parallel_residual_bwd_finalize_kernelINS_22Kernel_traits_finalizeILj8192E6__halfS2_S2_S2_fjLb0ELj1024ELj4ENS_18Kernel_traits_baseILj8192ES2_S2_S2_S2_fjLj1024EEEEELb1EEEvNS_9BwdParamsE --------------------------
	.section	.nv.constant0._ZN10layer_norm40ln_parallel_residual_bwd_finalize_kernelINS_22Kernel_traits_finalizeILj8192E6__halfS2_S2_S2_fjLb0ELj1024ELj4ENS_18Kernel_traits_baseILj8192ES2_S2_S2_S2_fjLj1024EEEEELb1EEEvNS_9BwdParamsE,"a",@progbits
	.sectionflags	@""
	.align	4
.nv.constant0._ZN10layer_norm40ln_parallel_residual_bwd_finalize_kernelINS_22Kernel_traits_finalizeILj8192E6__halfS2_S2_S2_fjLb0ELj1024ELj4ENS_18Kernel_traits_baseILj8192ES2_S2_S2_S2_fjLj1024EEEEELb1EEEvNS_9BwdParamsE:
	.zero		824


//--------------------- .nv.constant0._ZN10layer_norm31ln_parallel_residual_bwd_kernelINS_13Kernel_traitsI6__halfS2_S2_S2_fjLj8192ELj1ELj1ELj8ELj16ENS_18Kernel_traits_baseILj8192ES2_S2_S2_S2_fjLj256EEEEELb1ELb1ELb1EEEvNS_9BwdParamsE --------------------------
	.section	.nv.constant0._ZN10layer_norm31ln_parallel_residual_bwd_kernelINS_13Kernel_traitsI6__halfS2_S2_S2_fjLj8192ELj1ELj1ELj8ELj16ENS_18Kernel_traits_baseILj8192ES2_S2_S2_S2_fjLj256EEEEELb1ELb1ELb1EEEvNS_9BwdParamsE,"a",@progbits
	.sectionflags	@""
	.align	4
.nv.constant0._ZN10layer_norm31ln_parallel_residual_bwd_kernelINS_13Kernel_traitsI6__halfS2_S2_S2_fjLj8192ELj1ELj1ELj8ELj16ENS_18Kernel_traits_baseILj8192ES2_S2_S2_S2_fjLj256EEEEELb1ELb1ELb1EEEvNS_9BwdParamsE:
	.zero		824


//--------------------- .nv.constant0._ZN10layer_norm31ln_parallel_residual_bwd_kernelINS_13Kernel_traitsIf13__nv_bfloat16S2_S2_fjLj8192ELj1ELj1ELj8ELj16ENS_18Kernel_traits_baseILj8192EfS2_S2_S2_fjLj256EEEEELb0ELb0ELb0EEEvNS_9BwdParamsE --------------------------
	.section	.nv.constant0._ZN10layer_norm31ln_parallel_residual_bwd_kernelINS_13Kernel_traitsIf13__nv_bfloat16S2_S2_fjLj8192ELj1ELj1ELj8ELj16ENS_18Kernel_traits_baseILj8192EfS2_S2_S2_fjLj256EEEEELb0ELb0ELb0EEEvNS_9BwdParamsE,"a",@progbits
	.sectionflags	@""
	.align	4
.nv.constant0._ZN10layer_norm31ln_parallel_residual_bwd_kernelINS_13Kernel_traitsIf13__nv_bfloat16S2_S2_fjLj8192ELj1ELj1ELj8ELj16ENS_18Kernel_traits_baseILj8192EfS2_S2_S2_fjLj256EEEEELb0ELb0ELb0EEEvNS_9BwdParamsE:
	.zero		824


//--------------------- .nv.constant0._ZN10layer_norm31ln_parallel_residual_bwd_kernelINS_13Kernel_traitsIf13__nv_bfloat16S2_S2_fjLj8192ELj1ELj1ELj8ELj16ENS_18Kernel_traits_baseILj8192EfS2_S2_S2_fjLj256EEEEELb0ELb0ELb1EEEvNS_9BwdParamsE --------------------------
	.section	.nv.constant0._ZN10layer_norm31ln_parallel_residual_bwd_kernelINS_13Kernel_traitsIf13__nv_bfloat16S2_S2_fjLj8192ELj1ELj1ELj8ELj16ENS_18Kernel_traits_baseILj8192EfS2_S2_S2_fjLj256EEEEELb0ELb0ELb1EEEvNS_9BwdParamsE,"a",@progbits
	.sectionflags	@""
	.align	4
.nv.constant0._ZN10layer_norm31ln_parallel_residual_bwd_kernelINS_13Kernel_traitsIf13__nv_bfloat16S2_S2_fjLj8192ELj1ELj1ELj8ELj16ENS_18Kernel_traits_baseILj8192EfS2_S2_S2_fjLj256EEEEELb0ELb0ELb1EEEvNS_9BwdParamsE:
	.zero		824


//--------------------- .nv.constant0._ZN10layer_norm31ln_parallel_residual_bwd_kernelINS_13Kernel_traitsIf13__nv_bfloat16S2_S2_fjLj8192ELj1ELj1ELj8ELj16ENS_18Kernel_traits_baseILj8192EfS2_S2_S2_fjLj256EEEEELb0ELb1ELb0EEEvNS_9BwdParamsE --------------------------
	.section	.nv.constant0._ZN10layer_norm31ln_parallel_residual_bwd_kernelINS_13Kernel_traitsIf13__nv_bfloat16S2_S2_fjLj8192ELj1ELj1ELj8ELj16ENS_18Kernel_traits_baseILj8192EfS2_S2_S2_fjLj256EEEEELb0ELb1ELb0EEEvNS_9BwdParamsE,"a",@progbits
	.sectionflags	@""
	.align	4
.nv.constant0._ZN10layer_norm31ln_parallel_residual_bwd_kernelINS_13Kernel_traitsIf13__nv_bfloat16S2_S2_fjLj8192ELj1ELj1ELj8ELj16ENS_18Kernel_traits_baseILj8192EfS2_S2_S2_fjLj256EEEEELb0ELb1ELb0EEEvNS_9BwdParamsE:
	.zero		824


//--------------------- .nv.constant0._ZN10layer_norm31ln_parallel_residual_bwd_kernelINS_13Kernel_traitsIf13__nv_bfloat16S2_S2_fjLj8192ELj1ELj1ELj8ELj16ENS_18Kernel_traits_baseILj8192EfS2_S2_S2_fjLj256EEEEELb0ELb1ELb1EEEvNS_9BwdParamsE --------------------------
	.section	.nv.constant0._ZN10layer_norm31ln_parallel_residual_bwd_kernelINS_13Kernel_traitsIf13__nv_bfloat16S2_S2_fjLj8192ELj1ELj1ELj8ELj16ENS_18Kernel_traits_baseILj8192EfS2_S2_S2_fjLj256EEEEELb0ELb1ELb1EEEvNS_9BwdParamsE,"a",@progbits
	.sectionflags	@""
	.align	4
.nv.constant0._ZN10layer_norm31ln_parallel_residual_bwd_kernelINS_13Kernel_traitsIf13__nv_bfloat16S2_S2_fjLj8192ELj1ELj1ELj8ELj16ENS_18Kernel_traits_baseILj8192EfS2_S2_S2_fjLj256EEEEELb0ELb1ELb1EEEvNS_9BwdParamsE:
	.zero		824


//--------------------- .nv.constant0._ZN10layer_norm31ln_parallel_residual_bwd_kernelINS_13Kernel_traitsIf13__nv_bfloat16S2_S2_fjLj8192ELj1ELj1ELj8ELj16ENS_18Kernel_traits_baseILj8192EfS2_S2_S2_fjLj256EEEEELb1ELb0ELb0EEEvNS_9BwdParamsE --------------------------
	.section	.nv.constant0._ZN10layer_norm31ln_parallel_residual_bwd_kernelINS_13Kernel_traitsIf13__nv_bfloat16S2_S2_fjLj8192ELj1ELj1ELj8ELj16ENS_18Kernel_traits_baseILj8192EfS2_S2_S2_fjLj256EEEEELb1ELb0ELb0EEEvNS_9BwdParamsE,"a",@progbits
	.sectionflags	@""
	.align	4
.nv.constant0._ZN10layer_norm31ln_parallel_residual_bwd_kernelINS_13Kernel_traitsIf13__nv_bfloat16S2_S2_fjLj8192ELj1ELj1ELj8ELj16ENS_18Kernel_traits_baseILj8192EfS2_S2_S2_fjLj256EEEEELb1ELb0ELb0EEEvNS_9BwdParamsE:
	.zero		824


//--------------------- .nv.constant0._ZN10layer_norm31ln_parallel_residual_bwd_kernelINS_13Kernel_traitsIf13__nv_bfloat16S2_S2_fjLj8192ELj1ELj1ELj8ELj16ENS_18Kernel_traits_baseILj8192EfS2_S2_S2_fjLj256EEEEELb1ELb0ELb1EEEvNS_9BwdParamsE --------------------------
	.section	.nv.constant0._ZN10layer_norm31ln_parallel_residual_bwd_kernelINS_13Kernel_traitsIf13__nv_bfloat16S2_S2_fjLj8192ELj1ELj1ELj8ELj16ENS_18Kernel_traits_baseILj8192EfS2_S2_S2_fjLj256EEEEELb1ELb0ELb1EEEvNS_9BwdParamsE,"a",@progbits
	.sectionflags	@""
	.align	4
.nv.constant0._ZN10layer_norm31ln_parallel_residual_bwd_kernelINS_13Kernel_traitsIf13__nv_bfloat16S2_S2_fjLj8192ELj1ELj1ELj8ELj16ENS_18Kernel_traits_baseILj8192EfS2_S2_S2_fjLj256EEEEELb1ELb0ELb1EEEvNS_9BwdParamsE:
	.zero		824


//--------------------- .nv.constant0._ZN10layer_norm22ln_bwd_finalize_kernelINS_22Kernel_traits_finalizeILj8192Ef13__nv_bfloat16S2_S2_fjLb0ELj1024ELj4ENS_18Kernel_traits_baseILj8192EfS2_S2_S2_fjLj1024EEEEELb0ELb0EEEvNS_9BwdParamsE --------------------------
	.section	.nv.constant0._ZN10layer_norm22ln_bwd_finalize_kernelINS_22Kernel_traits_finalizeILj8192Ef13__nv_bfloat16S2_S2_fjLb0ELj1024ELj4ENS_18Kernel_traits_baseILj8192EfS2_S2_S2_fjLj1024EEEEELb0ELb0EEEvNS_9BwdParamsE,"a",@progbits
	.sectionflags	@""
	.align	4
.nv.constant0._ZN10layer_norm22ln_bwd_finalize_kernelINS_22Kernel_traits_finalizeILj8192Ef13__nv_bfloat16S2_S2_fjLb0ELj1024ELj4ENS_18Kernel_traits_baseILj8192EfS2_S2_S2_fjLj1024EEEEELb0ELb0EEEvNS_9BwdParamsE:
	.zero		824


//--------------------- .nv.constant0._ZN10layer_norm40ln_parallel_residual_bwd_finalize_kernelINS_22Kernel_traits_finalizeILj8192Ef13__nv_bfloat16S2_S2_fjLb0ELj1024ELj4ENS_18Kernel_traits_baseILj8192EfS2_S2_S2_fjLj1024EEEEELb0EEEvNS_9BwdParamsE --------------------------
	.section	.nv.constant0._ZN10layer_norm40ln_parallel_residual_bwd_finalize_kernelINS_22Kernel_traits_finalizeILj8192Ef13__nv_bfloat16S2_S2_fjLb0ELj1024ELj4ENS_18Kernel_traits_baseILj8192EfS2_S2_S2_fjLj1024EEEEELb0EEEvNS_9BwdParamsE,"a",@progbits
	.sectionflags	@""
	.align	4
.nv.constant0._ZN10layer_norm40ln_parallel_residual_bwd_finalize_kernelINS_22Kernel_traits_finalizeILj8192Ef13__nv_bfloat16S2_S2_fjLb0ELj1024ELj4ENS_18Kernel_traits_baseILj8192EfS2_S2_S2_fjLj1024EEEEELb0EEEvNS_9BwdParamsE:
	.zero		824


//--------------------- .nv.constant0._ZN10layer_norm31ln_parallel_residual_bwd_kernelINS_13Kernel_traitsIf13__nv_bfloat16S2_S2_fjLj8192ELj1ELj1ELj8ELj16ENS_18Kernel_traits_baseILj8192EfS2_S2_S2_fjLj256EEEEELb1ELb1ELb0EEEvNS_9BwdParamsE --------------------------
	.section	.nv.constant0._ZN10layer_norm31ln_parallel_residual_bwd_kernelINS_13Kernel_traitsIf13__nv_bfloat16S2_S2_fjLj8192ELj1ELj1ELj8ELj16ENS_18Kernel_traits_baseILj8192EfS2_S2_S2_fjLj256EEEEELb1ELb1ELb0EEEvNS_9BwdParamsE,"a",@progbits
	.sectionflags	@""
	.align	4
.nv.constant0._ZN10layer_norm31ln_parallel_residual_bwd_kernelINS_13Kernel_traitsIf13__nv_bfloat16S2_S2_fjLj8192ELj1ELj1ELj8ELj16ENS_18Kernel_traits_baseILj8192EfS2_S2_S2_fjLj256EEEEELb1ELb1ELb0EEEvNS_9BwdParamsE:
	.zero		824


//--------------------- .nv.constant0._ZN10layer_norm22ln_bwd_finalize_kernelINS_22Kernel_traits_finalizeILj8192Ef13__nv_bfloat16S2_S2_fjLb0ELj1024ELj4ENS_18Kernel_traits_baseILj8192EfS2_S2_S2_fjLj1024EEEEELb0ELb1EEEvNS_9BwdParamsE --------------------------
	.section	.nv.constant0._ZN10layer_norm22ln_bwd_finalize_kernelINS_22Kernel_traits_finalizeILj8192Ef13__nv_bfloat16S2_S2_fjLb0ELj1024ELj4ENS_18Kernel_traits_baseILj8192EfS2_S2_S2_fjLj1024EEEEELb0ELb1EEEvNS_9BwdParamsE,"a",@progbits
	.sectionflags	@""
	.align	4
.nv.constant0._ZN10layer_norm22ln_bwd_finalize_kernelINS_22Kernel_traits_finalizeILj8192Ef13__nv_bfloat16S2_S2_fjLb0ELj1024ELj4ENS_18Kernel_traits_baseILj8192EfS2_S2_S2_fjLj1024EEEEELb0ELb1EEEvNS_9BwdParamsE:
	.zero		824


//--------------------- .nv.constant0._ZN10layer_norm40ln_parallel_residual_bwd_finalize_kernelINS_22Kernel_traits_finalizeILj8192Ef13__nv_bfloat16S2_S2_fjLb0ELj1024ELj4ENS_18Kernel_traits_baseILj8192EfS2_S2_S2_fjLj1024EEEEELb1EEEvNS_9BwdParamsE --------------------------
	.section	.nv.constant0._ZN10layer_norm40ln_parallel_residual_bwd_finalize_kernelINS_22Kernel_traits_finalizeILj8192Ef13__nv_bfloat16S2_S2_fjLb0ELj1024ELj4ENS_18Kernel_traits_baseILj8192EfS2_S2_S2_fjLj1024EEEEELb1EEEvNS_9BwdParamsE,"a",@progbits
	.sectionflags	@""
	.align	4
.nv.constant0._ZN10layer_norm40ln_parallel_residual_bwd_finalize_kernelINS_22Kernel_traits_finalizeILj8192Ef13__nv_bfloat16S2_S2_fjLb0ELj1024ELj4ENS_18Kernel_traits_baseILj8192EfS2_S2_S2_fjLj1024EEEEELb1EEEvNS_9BwdParamsE:
	.zero		824


//--------------------- .nv.constant0._ZN10layer_norm31ln_parallel_residual_bwd_kernelINS_13Kernel_traitsIf13__nv_bfloat16S2_S2_fjLj8192ELj1ELj1ELj8ELj16ENS_18Kernel_traits_baseILj8192EfS2_S2_S2_fjLj256EEEEELb1ELb1ELb1EEEvNS_9BwdParamsE --------------------------
	.section	.nv.constant0._ZN10layer_norm31ln_parallel_residual_bwd_kernelINS_13Kernel_traitsIf13__nv_bfloat16S2_S2_fjLj8192ELj1ELj1ELj8ELj16ENS_18Kernel_traits_baseILj8192EfS2_S2_S2_fjLj256EEEEELb1ELb1ELb1EEEvNS_9BwdParamsE,"a",@progbits
	.sectionflags	@""
	.align	4
.nv.constant0._ZN10layer_norm31ln_parallel_residual_bwd_kernelINS_13Kernel_traitsIf13__nv_bfloat16S2_S2_fjLj8192ELj1ELj1ELj8ELj16ENS_18Kernel_traits_baseILj8192EfS2_S2_S2_fjLj256EEEEELb1ELb1ELb1EEEvNS_9BwdParamsE:
	.zero		824


//--------------------- .nv.constant0._ZN10layer_norm31ln_parallel_residual_bwd_kernelINS_13Kernel_traitsI13__nv_bfloat16S2_fS2_fjLj8192ELj1ELj1ELj8ELj16ENS_18Kernel_traits_baseILj8192ES2_S2_fS2_fjLj256EEEEELb0ELb0ELb0EEEvNS_9BwdParamsE --------------------------
	.section	.nv.constant0._ZN10layer_norm31ln_parallel_residual_bwd_kernelINS_13Kernel_traitsI13__nv_bfloat16S2_fS2_fjLj8192ELj1ELj1ELj8ELj16ENS_18Kernel_traits_baseILj8192ES2_S2_fS2_fjLj256EEEEELb0ELb0ELb0EEEvNS_9BwdParamsE,"a",@progbits
	.sectionflags	@""
	.align	4
.nv.constant0._ZN10layer_norm31ln_parallel_residual_bwd_kernelINS_13Kernel_traitsI13__nv_bfloat16S2_fS2_fjLj8192ELj1ELj1ELj8ELj16ENS_18Kernel_traits_baseILj8192ES2_S2_fS2_fjLj256EEEEELb0ELb0ELb0EEEvNS_9BwdParamsE:
	.zero		824


//--------------------- .nv.constant0._ZN10layer_norm31ln_parallel_residual_bwd_kernelINS_13Kernel_traitsI13__nv_bfloat16S2_fS2_fjLj8192ELj1ELj1ELj8ELj16ENS_18Kernel_traits_baseILj8192ES2_S2_fS2_fjLj256EEEEELb0ELb0ELb1EEEvNS_9BwdParamsE --------------------------
	.section	.nv.constant0._ZN10layer_norm31ln_parallel_residual_bwd_kernelINS_13Kernel_traitsI13__nv_bfloat16S2_fS2_fjLj8192ELj1ELj1ELj8ELj16ENS_18Kernel_traits_baseILj8192ES2_S2_fS2_fjLj256EEEEELb0ELb0ELb1EEEvNS_9BwdParamsE,"a",@progbits
	.sectionflags	@""
	.align	4
.nv.constant0._ZN10layer_norm31ln_parallel_residual_bwd_kernelINS_13Kernel_traitsI13__nv_bfloat16S2_fS2_fjLj8192ELj1ELj1ELj8ELj16ENS_18Kernel_traits_baseILj8192ES2_S2_fS2_fjLj256EEEEELb0ELb0ELb1EEEvNS_9BwdParamsE:
	.zero		824


//--------------------- .nv.constant0._ZN10layer_norm31ln_parallel_residual_bwd_kernelINS_13Kernel_traitsI13__nv_bfloat16S2_fS2_fjLj8192ELj1ELj1ELj8ELj16ENS_18Kernel_traits_baseILj8192ES2_S2_fS2_fjLj256EEEEELb0ELb1ELb0EEEvNS_9BwdParamsE --------------------------
	.section	.nv.constant0._ZN10layer_norm31ln_parallel_residual_bwd_kernelINS_13Kernel_traitsI13__nv_bfloat16S2_fS2_fjLj8192ELj1ELj1ELj8ELj16ENS_18Kernel_traits_baseILj8192ES2_S2_fS2_fjLj256EEEEELb0ELb1ELb0EEEvNS_9BwdParamsE,"a",@progbits
	.sectionflags	@""
	.align	4
.nv.constant0._ZN10layer_norm31ln_parallel_residual_bwd_kernelINS_13Kernel_traitsI13__nv_bfloat16S2_fS2_fjLj8192ELj1ELj1ELj8ELj16ENS_18Kernel_traits_baseILj8192ES2_S2_fS2_fjLj256EEEEELb0ELb1ELb0EEEvNS_9BwdParamsE:
	.zero		824


//--------------------- .nv.constant0._ZN10layer_norm31ln_parallel_residual_bwd_kernelINS_13Kernel_traitsI13__nv_bfloat16S2_fS2_fjLj8192ELj1ELj1ELj8ELj16ENS_18Kernel_traits_baseILj8192ES2_S2_fS2_fjLj256EEEEELb0ELb1ELb1EEEvNS_9BwdParamsE --------------------------
	.section	.nv.constant0._ZN10layer_norm31ln_parallel_residual_bwd_kernelINS_13Kernel_traitsI13__nv_bfloat16S2_fS2_fjLj8192ELj1ELj1ELj8ELj16ENS_18Kernel_traits_baseILj8192ES2_S2_fS2_fjLj256EEEEELb0ELb1ELb1EEEvNS_9BwdParamsE,"a",@progbits
	.sectionflags	@""
	.align	4
.nv.constant0._ZN10layer_norm31ln_parallel_residual_bwd_kernelINS_13Kernel_traitsI13__nv_bfloat16S2_fS2_fjLj8192ELj1ELj1ELj8ELj16ENS_18Kernel_traits_baseILj8192ES2_S2_fS2_fjLj256EEEEELb0ELb1ELb1EEEvNS_9BwdParamsE:
	.zero		824


//--------------------- .nv.constant0._ZN10layer_norm31ln_parallel_residual_bwd_kernelINS_13Kernel_traitsI13__nv_bfloat16S2_fS2_fjLj8192ELj1ELj1ELj8ELj16ENS_18Kernel_traits_baseILj8192ES2_S2_fS2_fjLj256EEEEELb1ELb0ELb0EEEvNS_9BwdParamsE --------------------------
	.section	.nv.constant0._ZN10layer_norm31ln_parallel_residual_bwd_kernelINS_13Kernel_traitsI13__nv_bfloat16S2_fS2_fjLj8192ELj1ELj1ELj8ELj16ENS_18Kernel_traits_baseILj8192ES2_S2_fS2_fjLj256EEEEELb1ELb0ELb0EEEvNS_9BwdParamsE,"a",@progbits
	.sectionflags	@""
	.align	4
.nv.constant0._ZN10layer_norm31ln_parallel_residual_bwd_kernelINS_13Kernel_traitsI13__nv_bfloat16S2_fS2_fjLj8192ELj1ELj1ELj8ELj16ENS_18Kernel_traits_baseILj8192ES2_S2_fS2_fjLj256EEEEELb1ELb0ELb0EEEvNS_9BwdParamsE:
	.zero		824


//--------------------- .nv.constant0._ZN10layer_norm31ln_parallel_residual_bwd_kernelINS_13Kernel_traitsI13__nv_bfloat16S2_fS2_fjLj8192ELj1ELj1ELj8ELj16ENS_18Kernel_traits_baseILj8192ES2_S2_fS2_fjLj256EEEEELb1ELb0ELb1EEEvNS_9BwdParamsE --------------------------
	.section	.nv.constant0._ZN10layer_norm31ln_parallel_residual_bwd_kernelINS_13Kernel_traitsI13__nv_bfloat16S2_fS2_fjLj8192ELj1ELj1ELj8ELj16ENS_18Kernel_traits_baseILj8192ES2_S2_fS2_fjLj256EEEEELb1ELb0ELb1EEEvNS_9BwdParamsE,"a",@progbits
	.sectionflags	@""
	.align	4
.nv.constant0._ZN10layer_norm31ln_parallel_residual_bwd_kernelINS_13Kernel_traitsI13__nv_bfloat16S2_fS2_fjLj8192ELj1ELj1ELj8ELj16ENS_18Kernel_traits_baseILj8192ES2_S2_fS2_fjLj256EEEEELb1ELb0ELb1EEEvNS_9BwdParamsE:
	.zero		824


//--------------------- .nv.constant0._ZN10layer_norm22ln_bwd_finalize_kernelINS_22Kernel_traits_finalizeILj8192E13__nv_bfloat16S2_fS2_fjLb0ELj1024ELj4ENS_18Kernel_traits_baseILj8192ES2_S2_fS2_fjLj1024EEEEELb0ELb0EEEvNS_9BwdParamsE --------------------------
	.section	.nv.constant0._ZN10layer_norm22ln_bwd_finalize_kernelINS_22Kernel_traits_finalizeILj8192E13__nv_bfloat16S2_fS2_fjLb0ELj1024ELj4ENS_18Kernel_traits_baseILj8192ES2_S2_fS2_fjLj1024EEEEELb0ELb0EEEvNS_9BwdParamsE,"a",@progbits
	.sectionflags	@""
	.align	4
.nv.constant0._ZN10layer_norm22ln_bwd_finalize_kernelINS_22Kernel_traits_finalizeILj8192E13__nv_bfloat16S2_fS2_fjLb0ELj1024ELj4ENS_18Kernel_traits_baseILj8192ES2_S2_fS2_fjLj1024EEEEELb0ELb0EEEvNS_9BwdParamsE:
	.zero		824


//--------------------- .nv.constant0._ZN10layer_norm40ln_parallel_residual_bwd_finalize_kernelINS_22Kernel_traits_finalizeILj8192E13__nv_bfloat16S2_fS2_fjLb0ELj1024ELj4ENS_18Kernel_traits_baseILj8192ES2_S2_fS2_fjLj1024EEEEELb0EEEvNS_9BwdParamsE --------------------------
	.section	.nv.constant0._ZN10layer_norm40ln_parallel_residual_bwd_finalize_kernelINS_22Kernel_traits_finalizeILj8192E13__nv_bfloat16S2_fS2_fjLb0ELj1024ELj4ENS_18Kernel_traits_baseILj8192ES2_S2_fS2_fjLj1024EEEEELb0EEEvNS_9BwdParamsE,"a",@progbits
	.sectionflags	@""
	.align	4
.nv.constant0._ZN10layer_norm40ln_parallel_residual_bwd_finalize_kernelINS_22Kernel_traits_finalizeILj8192E13__nv_bfloat16S2_fS2_fjLb0ELj1024ELj4ENS_18Kernel_traits_baseILj8192ES2_S2_fS2_fjLj1024EEEEELb0EEEvNS_9BwdParamsE:
	.zero		824


//--------------------- .nv.constant0._ZN10layer_norm31ln_parallel_residual_bwd_kernelINS_13Kernel_traitsI13__nv_bfloat16S2_fS2_fjLj8192ELj1ELj1ELj8ELj16ENS_18Kernel_traits_baseILj8192ES2_S2_fS2_fjLj256EEEEELb1ELb1ELb0EEEvNS_9BwdParamsE --------------------------
	.section	.nv.constant0._ZN10layer_norm31ln_parallel_residual_bwd_kernelINS_13Kernel_traitsI13__nv_bfloat16S2_fS2_fjLj8192ELj1ELj1ELj8ELj16ENS_18Kernel_traits_baseILj8192ES2_S2_fS2_fjLj256EEEEELb1ELb1ELb0EEEvNS_9BwdParamsE,"a",@progbits
	.sectionflags	@""
	.align	4
.nv.constant0._ZN10layer_norm31ln_parallel_residual_bwd_kernelINS_13Kernel_traitsI13__nv_bfloat16S2_fS2_fjLj8192ELj1ELj1ELj8ELj16ENS_18Kernel_traits_baseILj8192ES2_S2_fS2_fjLj256EEEEELb1ELb1ELb0EEEvNS_9BwdParamsE:
	.zero		824


//--------------------- .nv.constant0._ZN10layer_norm22ln_bwd_finalize_kernelINS_22Kernel_traits_finalizeILj8192E13__nv_bfloat16S2_fS2_fjLb0ELj1024ELj4ENS_18Kernel_traits_baseILj8192ES2_S2_fS2_fjLj1024EEEEELb0ELb1EEEvNS_9BwdParamsE --------------------------
	.section	.nv.constant0._ZN10layer_norm22ln_bwd_finalize_kernelINS_22Kernel_traits_finalizeILj8192E13__nv_bfloat16S2_fS2_fjLb0ELj1024ELj4ENS_18Kernel_traits_baseILj8192ES2_S2_fS2_fjLj1024EEEEELb0ELb1EEEvNS_9BwdParamsE,"a",@progbits
	.sectionflags	@""
	.align	4
.nv.constant0._ZN10layer_norm22ln_bwd_finalize_kernelINS_22Kernel_traits_finalizeILj8192E13__nv_bfloat16S2_fS2_fjLb0ELj1024ELj4ENS_18Kernel_traits_baseILj8192ES2_S2_fS2_fjLj1024EEEEELb0ELb1EEEvNS_9BwdParamsE:
	.zero		824


//--------------------- .nv.constant0._ZN10layer_norm40ln_parallel_residual_bwd_finalize_kernelINS_22Kernel_traits_finalizeILj8192E13__nv_bfloat16S2_fS2_fjLb0ELj1024ELj4ENS_18Kernel_traits_baseILj8192ES2_S2_fS2_fjLj1024EEEEELb1EEEvNS_9BwdParamsE --------------------------
	.section	.nv.constant0._ZN10layer_norm40ln_parallel_residual_bwd_finalize_kernelINS_22Kernel_traits_finalizeILj8192E13__nv_bfloat16S2_fS2_fjLb0ELj1024ELj4ENS_18Kernel_traits_baseILj8192ES2_S2_fS2_fjLj1024EEEEELb1EEEvNS_9BwdParamsE,"a",@progbits
	.sectionflags	@""
	.align	4
.nv.constant0._ZN10layer_norm40ln_parallel_residual_bwd_finalize_kernelINS_22Kernel_traits_finalizeILj8192E13__nv_bfloat16S2_fS2_fjLb0ELj1024ELj4ENS_18Kernel_traits_baseILj8192ES2_S2_fS2_fjLj1024EEEEELb1EEEvNS_9BwdParamsE:
	.zero		824


//--------------------- .nv.constant0._ZN10layer_norm31ln_parallel_residual_bwd_kernelINS_13Kernel_traitsI13__nv_bfloat16S2_fS2_fjLj8192ELj1ELj1ELj8ELj16ENS_18Kernel_traits_baseILj8192ES2_S2_fS2_fjLj256EEEEELb1ELb1ELb1EEEvNS_9BwdParamsE --------------------------
	.section	.nv.constant0._ZN10layer_norm31ln_parallel_residual_bwd_kernelINS_13Kernel_traitsI13__nv_bfloat16S2_fS2_fjLj8192ELj1ELj1ELj8ELj16ENS_18Kernel_traits_baseILj8192ES2_S2_fS2_fjLj256EEEEELb1ELb1ELb1EEEvNS_9BwdParamsE,"a",@progbits
	.sectionflags	@""
	.align	4
.nv.constant0._ZN10layer_norm31ln_parallel_residual_bwd_kernelINS_13Kernel_traitsI13__nv_bfloat16S2_fS2_fjLj8192ELj1ELj1ELj8ELj16ENS_18Kernel_traits_baseILj8192ES2_S2_fS2_fjLj256EEEEELb1ELb1ELb1EEEvNS_9BwdParamsE:
	.zero		824


//--------------------- .nv.constant0._ZN10layer_norm31ln_parallel_residual_bwd_kernelINS_13Kernel_traitsIf13__nv_bfloat16fS2_fjLj8192ELj1ELj1ELj8ELj16ENS_18Kernel_traits_baseILj8192EfS2_fS2_fjLj256EEEEELb0ELb0ELb0EEEvNS_9BwdParamsE --------------------------
	.section	.nv.constant0._ZN10layer_norm31ln_parallel_residual_bwd_kernelINS_13Kernel_traitsIf13__nv_bfloat16fS2_fjLj8192ELj1ELj1ELj8ELj16ENS_18Kernel_traits_baseILj8192EfS2_fS2_fjLj256EEEEELb0ELb0ELb0EEEvNS_9BwdParamsE,"a",@progbits
	.sectionflags	@""
	.align	4
.nv.constant0._ZN10layer_norm31ln_parallel_residual_bwd_kernelINS_13Kernel_traitsIf13__nv_bfloat16fS2_fjLj8192ELj1ELj1ELj8ELj16ENS_18Kernel_traits_baseILj8192EfS2_fS2_fjLj256EEEEELb0ELb0ELb0EEEvNS_9BwdParamsE:
	.zero		824


//--------------------- .nv.constant0._ZN10layer_norm31ln_parallel_residual_bwd_kernelINS_13Kernel_traitsIf13__nv_bfloat16fS2_fjLj8192ELj1ELj1ELj8ELj16ENS_18Kernel_traits_baseILj8192EfS2_fS2_fjLj256EEEEELb0ELb0ELb1EEEvNS_9BwdParamsE --------------------------
	.section	.nv.constant0._ZN10layer_norm31ln_parallel_residual_bwd_kernelINS_13Kernel_traitsIf13__nv_bfloat16fS2_fjLj8192ELj1ELj1ELj8ELj16ENS_18Kernel_traits_baseILj8192EfS2_fS2_fjLj256EEEEELb0ELb0ELb1EEEvNS_9BwdParamsE,"a",@progbits
	.sectionflags	@""
	.align	4
.nv.constant0._ZN10layer_norm31ln_parallel_residual_bwd_kernelINS_13Kernel_traitsIf13__nv_bfloat16fS2_fjLj8192ELj1ELj1ELj8ELj16ENS_18Kernel_traits_baseILj8192EfS2_fS2_fjLj256EEEEELb0ELb0ELb1EEEvNS_9BwdParamsE:
	.zero		824


//--------------------- .nv.constant0._ZN10layer_norm31ln_parallel_residual_bwd_kernelINS_13Kernel_traitsIf13__nv_bfloat16fS2_fjLj8192ELj1ELj1ELj8ELj16ENS_18Kernel_traits_baseILj8192EfS2_fS2_fjLj256EEEEELb0ELb1ELb0EEEvNS_9BwdParamsE --------------------------
	.section	.nv.constant0._ZN10layer_norm31ln_parallel_residual_bwd_kernelINS_13Kernel_traitsIf13__nv_bfloat16fS2_fjLj8192ELj1ELj1ELj8ELj16ENS_18Kernel_traits_baseILj8192EfS2_fS2_fjLj256EEEEELb0ELb1ELb0EEEvNS_9BwdParamsE,"a",@progbits
	.sectionflags	@""
	.align	4
.nv.constant0._ZN10layer_norm31ln_parallel_residual_bwd_kernelINS_13Kernel_traitsIf13__nv_bfloat16fS2_fjLj8192ELj1ELj1ELj8ELj16ENS_18Kernel_traits_baseILj8192EfS2_fS2_fjLj256EEEEELb0ELb1ELb0EEEvNS_9BwdParamsE:
	.zero		824


//--------------------- .nv.constant0._ZN10layer_norm31ln_parallel_residual_bwd_kernelINS_13Kernel_traitsIf13__nv_bfloat16fS2_fjLj8192ELj1ELj1ELj8ELj16ENS_18Kernel_traits_baseILj8192EfS2_fS2_fjLj256EEEEELb0ELb1ELb1EEEvNS_9BwdParamsE --------------------------
	.section	.nv.constant0._ZN10layer_norm31ln_parallel_residual_bwd_kernelINS_13Kernel_traitsIf13__nv_bfloat16fS2_fjLj8192ELj1ELj1ELj8ELj16ENS_18Kernel_traits_baseILj8192EfS2_fS2_fjLj256EEEEELb0ELb1ELb1EEEvNS_9BwdParamsE,"a",@progbits
	.sectionflags	@""
	.align	4
.nv.constant0._ZN10layer_norm31ln_parallel_residual_bwd_kernelINS_13Kernel_traitsIf13__nv_bfloat16fS2_fjLj8192ELj1ELj1ELj8ELj16ENS_18Kernel_traits_baseILj8192EfS2_fS2_fjLj256EEEEELb0ELb1ELb1EEEvNS_9BwdParamsE:
	.zero		824


//--------------------- .nv.constant0._ZN10layer_norm31ln_parallel_residual_bwd_kernelINS_13Kernel_traitsIf13__nv_bfloat16fS2_fjLj8192ELj1ELj1ELj8ELj16ENS_18Kernel_traits_baseILj8192EfS2_fS2_fjLj256EEEEELb1ELb0ELb0EEEvNS_9BwdParamsE --------------------------
	.section	.nv.constant0._ZN10layer_norm31ln_parallel_residual_bwd_kernelINS_13Kernel_traitsIf13__nv_bfloat16fS2_fjLj8192ELj1ELj1ELj8ELj16ENS_18Kernel_traits_baseILj8192EfS2_fS2_fjLj256EEEEELb1ELb0ELb0EEEvNS_9BwdParamsE,"a",@progbits
	.sectionflags	@""
	.align	4
.nv.constant0._ZN10layer_norm31ln_parallel_residual_bwd_kernelINS_13Kernel_traitsIf13__nv_bfloat16fS2_fjLj8192ELj1ELj1ELj8ELj16ENS_18Kernel_traits_baseILj8192EfS2_fS2_fjLj256EEEEELb1ELb0ELb0EEEvNS_9BwdParamsE:
	.zero		824


//--------------------- .nv.constant0._ZN10layer_norm31ln_parallel_residual_bwd_kernelINS_13Kernel_traitsIf13__nv_bfloat16fS2_fjLj8192ELj1ELj1ELj8ELj16ENS_18Kernel_traits_baseILj8192EfS2_fS2_fjLj256EEEEELb1ELb0ELb1EEEvNS_9BwdParamsE --------------------------
	.section	.nv.constant0._ZN10layer_norm31ln_parallel_residual_bwd_kernelINS_13Kernel_traitsIf13__nv_bfloat16fS2_fjLj8192ELj1ELj1ELj8ELj16ENS_18Kernel_traits_baseILj8192EfS2_fS2_fjLj256EEEEELb1ELb0ELb1EEEvNS_9BwdParamsE,"a",@progbits
	.sectionflags	@""
	.align	4
.nv.constant0._ZN10layer_norm31ln_parallel_residual_bwd_kernelINS_13Kernel_traitsIf13__nv_bfloat16fS2_fjLj8192ELj1ELj1ELj8ELj16ENS_18Kernel_traits_baseILj8192EfS2_fS2_fjLj256EEEEELb1ELb0ELb1EEEvNS_9BwdParamsE:
	.zero		824


//--------------------- .nv.constant0._ZN10layer_norm22ln_bwd_finalize_kernelINS_22Kernel_traits_finalizeILj8192Ef13__nv_bfloat16fS2_fjLb0ELj1024ELj4ENS_18Kernel_traits_baseILj8192EfS2_fS2_fjLj1024EEEEELb0ELb0EEEvNS_9BwdParamsE --------------------------
	.section	.nv.constant0._ZN10layer_norm22ln_bwd_finalize_kernelINS_22Kernel_traits_finalizeILj8192Ef13__nv_bfloat16fS2_fjLb0ELj1024ELj4ENS_18Kernel_traits_baseILj8192EfS2_fS2_fjLj1024EEEEELb0ELb0EEEvNS_9BwdParamsE,"a",@progbits
	.sectionflags	@""
	.align	4
.nv.constant0._ZN10layer_norm22ln_bwd_finalize_kernelINS_22Kernel_traits_finalizeILj8192Ef13__nv_bfloat16fS2_fjLb0ELj1024ELj4ENS_18Kernel_traits_baseILj8192EfS2_fS2_fjLj1024EEEEELb0ELb0EEEvNS_9BwdParamsE:
	.zero		824


//--------------------- .nv.constant0._ZN10layer_norm40ln_parallel_residual_bwd_finalize_kernelINS_22Kernel_traits_finalizeILj8192Ef13__nv_bfloat16fS2_fjLb0ELj1024ELj4ENS_18Kernel_traits_baseILj8192EfS2_fS2_fjLj1024EEEEELb0EEEvNS_9BwdParamsE --------------------------
	.section	.nv.constant0._ZN10layer_norm40ln_parallel_residual_bwd_finalize_kernelINS_22Kernel_traits_finalizeILj8192Ef13__nv_bfloat16fS2_fjLb0ELj1024ELj4ENS_18Kernel_traits_baseILj8192EfS2_fS2_fjLj1024EEEEELb0EEEvNS_9BwdParamsE,"a",@progbits
	.sectionflags	@""
	.align	4
.nv.constant0._ZN10layer_norm40ln_parallel_residual_bwd_finalize_kernelINS_22Kernel_traits_finalizeILj8192Ef13__nv_bfloat16fS2_fjLb0ELj1024ELj4ENS_18Kernel_traits_baseILj8192EfS2_fS2_fjLj1024EEEEELb0EEEvNS_9BwdParamsE:
	.zero		824


//--------------------- .nv.constant0._ZN10layer_norm31ln_parallel_residual_bwd_kernelINS_13Kernel_traitsIf13__nv_bfloat16fS2_fjLj8192ELj1ELj1ELj8ELj16ENS_18Kernel_traits_baseILj8192EfS2_fS2_fjLj256EEEEELb1ELb1ELb0EEEvNS_9BwdParamsE --------------------------
	.section	.nv.constant0._ZN10layer_norm31ln_parallel_residual_bwd_kernelINS_13Kernel_traitsIf13__nv_bfloat16fS2_fjLj8192ELj1ELj1ELj8ELj16ENS_18Kernel_traits_baseILj8192EfS2_fS2_fjLj256EEEEELb1ELb1ELb0EEEvNS_9BwdParamsE,"a",@progbits
	.sectionflags	@""
	.align	4
.nv.constant0._ZN10layer_norm31ln_parallel_residual_bwd_kernelINS_13Kernel_traitsIf13__nv_bfloat16fS2_fjLj8192ELj1ELj1ELj8ELj16ENS_18Kernel_traits_baseILj8192EfS2_fS2_fjLj256EEEEELb1ELb1ELb0EEEvNS_9BwdParamsE:
	.zero		824


//--------------------- .nv.constant0._ZN10layer_norm22ln_bwd_finalize_kernelINS_22Kernel_traits_finalizeILj8192Ef13__nv_bfloat16fS2_fjLb0ELj1024ELj4ENS_18Kernel_traits_baseILj8192EfS2_fS2_fjLj1024EEEEELb0ELb1EEEvNS_9BwdParamsE --------------------------
	.section	.nv.constant0._ZN10layer_norm22ln_bwd_finalize_kernelINS_22Kernel_traits_finalizeILj8192Ef13__nv_bfloat16fS2_fjLb0ELj1024ELj4ENS_18Kernel_traits_baseILj8192EfS2_fS2_fjLj1024EEEEELb0ELb1EEEvNS_9BwdParamsE,"a",@progbits
	.sectionflags	@""
	.align	4
.nv.constant0._ZN10layer_norm22ln_bwd_finalize_kernelINS_22Kernel_traits_finalizeILj8192Ef13__nv_bfloat16fS2_fjLb0ELj1024ELj4ENS_18Kernel_traits_baseILj8192EfS2_fS2_fjLj1024EEEEELb0ELb1EEEvNS_9BwdParamsE:
	.zero		824


//--------------------- .nv.constant0._ZN10layer_norm40ln_parallel_residual_bwd_finalize_kernelINS_22Kernel_traits_finalizeILj8192Ef13__nv_bfloat16fS2_fjLb0ELj1024ELj4ENS_18Kernel_traits_baseILj8192EfS2_fS2_fjLj1024EEEEELb1EEEvNS_9BwdParamsE --------------------------
	.section	.nv.constant0._ZN10layer_norm40ln_parallel_residual_bwd_finalize_kernelINS_22Kernel_traits_finalizeILj8192Ef13__nv_bfloat16fS2_fjLb0ELj1024ELj4ENS_18Kernel_traits_baseILj8192EfS2_fS2_fjLj1024EEEEELb1EEEvNS_9BwdParamsE,"a",@progbits
	.sectionflags	@""
	.align	4
.nv.constant0._ZN10layer_norm40ln_parallel_residual_bwd_finalize_kernelINS_22Kernel_traits_finalizeILj8192Ef13__nv_bfloat16fS2_fjLb0ELj1024ELj4ENS_18Kernel_traits_baseILj8192EfS2_fS2_fjLj1024EEEEELb1EEEvNS_9BwdParamsE:
	.zero		824


//--------------------- .nv.constant0._ZN10layer_norm31ln_parallel_residual_bwd_kernelINS_13Kernel_traitsIf13__nv_bfloat16fS2_fjLj8192ELj1ELj1ELj8ELj16ENS_18Kernel_traits_baseILj8192EfS2_fS2_fjLj256EEEEELb1ELb1ELb1EEEvNS_9BwdParamsE --------------------------
	.section	.nv.constant0._ZN10layer_norm31ln_parallel_residual_bwd_kernelINS_13Kernel_traitsIf13__nv_bfloat16fS2_fjLj8192ELj1ELj1ELj8ELj16ENS_18Kernel_traits_baseILj8192EfS2_fS2_fjLj256EEEEELb1ELb1ELb1EEEvNS_9BwdParamsE,"a",@progbits
	.sectionflags	@""
	.align	4
.nv.constant0._ZN10layer_norm31ln_parallel_residual_bwd_kernelINS_13Kernel_traitsIf13__nv_bfloat16fS2_fjLj8192ELj1ELj1ELj8ELj16ENS_18Kernel_traits_baseILj8192EfS2_fS2_fjLj256EEEEELb1ELb1ELb1EEEvNS_9BwdParamsE:
	.zero		824


//--------------------- .nv.constant0._ZN10layer_norm31ln_parallel_residual_bwd_kernelINS_13Kernel_traitsIf6__halfS2_S2_fjLj8192ELj1ELj1ELj8ELj16ENS_18Kernel_traits_baseILj8192EfS2_S2_S2_fjLj256EEEEELb0ELb0ELb0EEEvNS_9BwdParamsE --------------------------
	.section	.nv.constant0._ZN10layer_norm31ln_parallel_residual_bwd_kernelINS_13Kernel_traitsIf6__halfS2_S2_fjLj8192ELj1ELj1ELj8ELj16ENS_18Kernel_traits_baseILj8192EfS2_S2_S2_fjLj256EEEEELb0ELb0ELb0EEEvNS_9BwdParamsE,"a",@progbits
	.sectionflags	@""
	.align	4
.nv.constant0._ZN10layer_norm31ln_parallel_residual_bwd_kernelINS_13Kernel_traitsIf6__halfS2_S2_fjLj8192ELj1ELj1ELj8ELj16ENS_18Kernel_traits_baseILj8192EfS2_S2_S2_fjLj256EEEEELb0ELb0ELb0EEEvNS_9BwdParamsE:
	.zero		824


//--------------------- .nv.constant0._ZN10layer_norm31ln_parallel_residual_bwd_kernelINS_13Kernel_traitsIf6__halfS2_S2_fjLj8192ELj1ELj1ELj8ELj16ENS_18Kernel_traits_baseILj8192EfS2_S2_S2_fjLj256EEEEELb0ELb0ELb1EEEvNS_9BwdParamsE --------------------------
	.section	.nv.constant0._ZN10layer_norm31ln_parallel_residual_bwd_kernelINS_13Kernel_traitsIf6__halfS2_S2_fjLj8192ELj1ELj1ELj8ELj16ENS_18Kernel_traits_baseILj8192EfS2_S2_S2_fjLj256EEEEELb0ELb0ELb1EEEvNS_9BwdParamsE,"a",@progbits
	.sectionflags	@""
	.align	4
.nv.constant0._ZN10layer_norm31ln_parallel_residual_bwd_kernelINS_13Kernel_traitsIf6__halfS2_S2_fjLj8192ELj1ELj1ELj8ELj16ENS_18Kernel_traits_baseILj8192EfS2_S2_S2_fjLj256EEEEELb0ELb0ELb1EEEvNS_9BwdParamsE:
	.zero		824


//--------------------- .nv.constant0._ZN10layer_norm31ln_parallel_residual_bwd_kernelINS_13Kernel_traitsIf6__halfS2_S2_fjLj8192ELj1ELj1ELj8ELj16ENS_18Kernel_traits_baseILj8192EfS2_S2_S2_fjLj256EEEEELb0ELb1ELb0EEEvNS_9BwdParamsE --------------------------
	.section	.nv.constant0._ZN10layer_norm31ln_parallel_residual_bwd_kernelINS_13Kernel_traitsIf6__halfS2_S2_fjLj8192ELj1ELj1ELj8ELj16ENS_18Kernel_traits_baseILj8192EfS2_S2_S2_fjLj256EEEEELb0ELb1ELb0EEEvNS_9BwdParamsE,"a",@progbits
	.sectionflags	@""
	.align	4
.nv.constant0._ZN10layer_norm31ln_parallel_residual_bwd_kernelINS_13Kernel_traitsIf6__halfS2_S2_fjLj8192ELj1ELj1ELj8ELj16ENS_18Kernel_traits_baseILj8192EfS2_S2_S2_fjLj256EEEEELb0ELb1ELb0EEEvNS_9BwdParamsE:
	.zero		824


//--------------------- .nv.constant0._ZN10layer_norm31ln_parallel_residual_bwd_kernelINS_13Kernel_traitsIf6__halfS2_S2_fjLj8192ELj1ELj1ELj8ELj16ENS_18Kernel_traits_baseILj8192EfS2_S2_S2_fjLj256EEEEELb0ELb1ELb1EEEvNS_9BwdParamsE --------------------------
	.section	.nv.constant0._ZN10layer_norm31ln_parallel_residual_bwd_kernelINS_13Kernel_traitsIf6__halfS2_S2_fjLj8192ELj1ELj1ELj8ELj16ENS_18Kernel_traits_baseILj8192EfS2_S2_S2_fjLj256EEEEELb0ELb1ELb1EEEvNS_9BwdParamsE,"a",@progbits
	.sectionflags	@""
	.align	4
.nv.constant0._ZN10layer_norm31ln_parallel_residual_bwd_kernelINS_13Kernel_traitsIf6__halfS2_S2_fjLj8192ELj1ELj1ELj8ELj16ENS_18Kernel_traits_baseILj8192EfS2_S2_S2_fjLj256EEEEELb0ELb1ELb1EEEvNS_9BwdParamsE:
	.zero		824


//--------------------- .nv.constant0._ZN10layer_norm31ln_parallel_residual_bwd_kernelINS_13Kernel_traitsIf6__halfS2_S2_fjLj8192ELj1ELj1ELj8ELj16ENS_18Kernel_traits_baseILj8192EfS2_S2_S2_fjLj256EEEEELb1ELb0ELb0EEEvNS_9BwdParamsE --------------------------
	.section	.nv.constant0._ZN10layer_norm31ln_parallel_residual_bwd_kernelINS_13Kernel_traitsIf6__halfS2_S2_fjLj8192ELj1ELj1ELj8ELj16ENS_18Kernel_traits_baseILj8192EfS2_S2_S2_fjLj256EEEEELb1ELb0ELb0EEEvNS_9BwdParamsE,"a",@progbits
	.sectionflags	@""
	.align	4
.nv.constant0._ZN10layer_norm31ln_parallel_residual_bwd_kernelINS_13Kernel_traitsIf6__halfS2_S2_fjLj8192ELj1ELj1ELj8ELj16ENS_18Kernel_traits_baseILj8192EfS2_S2_S2_fjLj256EEEEELb1ELb0ELb0EEEvNS_9BwdParamsE:
	.zero		824


//--------------------- .nv.constant0._ZN10layer_norm31ln_parallel_residual_bwd_kernelINS_13Kernel_traitsIf6__halfS2_S2_fjLj8192ELj1ELj1ELj8ELj16ENS_18Kernel_traits_baseILj8192EfS2_S2_S2_fjLj256EEEEELb1ELb0ELb1EEEvNS_9BwdParamsE --------------------------
	.section	.nv.constant0._ZN10layer_norm31ln_parallel_residual_bwd_kernelINS_13Kernel_traitsIf6__halfS2_S2_fjLj8192ELj1ELj1ELj8ELj16ENS_18Kernel_traits_baseILj8192EfS2_S2_S2_fjLj256EEEEELb1ELb0ELb1EEEvNS_9BwdParamsE,"a",@progbits
	.sectionflags	@""
	.align	4
.nv.constant0._ZN10layer_norm31ln_parallel_residual_bwd_kernelINS_13Kernel_traitsIf6__halfS2_S2_fjLj8192ELj1ELj1ELj8ELj16ENS_18Kernel_traits_baseILj8192EfS2_S2_S2_fjLj256EEEEELb1ELb0ELb1EEEvNS_9BwdParamsE:
	.zero		824


//--------------------- .nv.constant0._ZN10layer_norm22ln_bwd_finalize_kernelINS_22Kernel_traits_finalizeILj8192Ef6__halfS2_S2_fjLb0ELj1024ELj4ENS_18Kernel_traits_baseILj8192EfS2_S2_S2_fjLj1024EEEEELb0ELb0EEEvNS_9BwdParamsE --------------------------
	.section	.nv.constant0._ZN10layer_norm22ln_bwd_finalize_kernelINS_22Kernel_traits_finalizeILj8192Ef6__halfS2_S2_fjLb0ELj1024ELj4ENS_18Kernel_traits_baseILj8192EfS2_S2_S2_fjLj1024EEEEELb0ELb0EEEvNS_9BwdParamsE,"a",@progbits
	.sectionflags	@""
	.align	4
.nv.constant0._ZN10layer_norm22ln_bwd_finalize_kernelINS_22Kernel_traits_finalizeILj8192Ef6__halfS2_S2_fjLb0ELj1024ELj4ENS_18Kernel_traits_baseILj8192EfS2_S2_S2_fjLj1024EEEEELb0ELb0EEEvNS_9BwdParamsE:
	.zero		824


//--------------------- .nv.constant0._ZN10layer_norm40ln_parallel_residual_bwd_finalize_kernelINS_22Kernel_traits_finalizeILj8192Ef6__halfS2_S2_fjLb0ELj1024ELj4ENS_18Kernel_traits_baseILj8192EfS2_S2_S2_fjLj1024EEEEELb0EEEvNS_9BwdParamsE --------------------------
	.section	.nv.constant0._ZN10layer_norm40ln_parallel_residual_bwd_finalize_kernelINS_22Kernel_traits_finalizeILj8192Ef6__halfS2_S2_fjLb0ELj1024ELj4ENS_18Kernel_traits_baseILj8192EfS2_S2_S2_fjLj1024EEEEELb0EEEvNS_9BwdParamsE,"a",@progbits
	.sectionflags	@""
	.align	4
.nv.constant0._ZN10layer_norm40ln_parallel_residual_bwd_finalize_kernelINS_22Kernel_traits_finalizeILj8192Ef6__halfS2_S2_fjLb0ELj1024ELj4ENS_18Kernel_traits_baseILj8192EfS2_S2_S2_fjLj1024EEEEELb0EEEvNS_9BwdParamsE:
	.zero		824


//--------------------- .nv.constant0._ZN10layer_norm31ln_parallel_residual_bwd_kernelINS_13Kernel_traitsIf6__halfS2_S2_fjLj8192ELj1ELj1ELj8ELj16ENS_18Kernel_traits_baseILj8192EfS2_S2_S2_fjLj256EEEEELb1ELb1ELb0EEEvNS_9BwdParamsE --------------------------
	.section	.nv.constant0._ZN10layer_norm31ln_parallel_residual_bwd_kernelINS_13Kernel_traitsIf6__halfS2_S2_fjLj8192ELj1ELj1ELj8ELj16ENS_18Kernel_traits_baseILj8192EfS2_S2_S2_fjLj256EEEEELb1ELb1ELb0EEEvNS_9BwdParamsE,"a",@progbits
	.sectionflags	@""
	.align	4
.nv.constant0._ZN10layer_norm31ln_parallel_residual_bwd_kernelINS_13Kernel_traitsIf6__halfS2_S2_fjLj8192ELj1ELj1ELj8ELj16ENS_18Kernel_traits_baseILj8192EfS2_S2_S2_fjLj256EEEEELb1ELb1ELb0EEEvNS_9BwdParamsE:
	.zero		824


//--------------------- .nv.constant0._ZN10layer_norm22ln_bwd_finalize_kernelINS_22Kernel_traits_finalizeILj8192Ef6__halfS2_S2_fjLb0ELj1024ELj4ENS_18Kernel_traits_baseILj8192EfS2_S2_S2_fjLj1024EEEEELb0ELb1EEEvNS_9BwdParamsE --------------------------
	.section	.nv.constant0._ZN10layer_norm22ln_bwd_finalize_kernelINS_22Kernel_traits_finalizeILj8192Ef6__halfS2_S2_fjLb0ELj1024ELj4ENS_18Kernel_traits_baseILj8192EfS2_S2_S2_fjLj1024EEEEELb0ELb1EEEvNS_9BwdParamsE,"a",@progbits
	.sectionflags	@""
	.align	4
.nv.constant0._ZN10layer_norm22ln_bwd_finalize_kernelINS_22Kernel_traits_finalizeILj8192Ef6__halfS2_S2_fjLb0ELj1024ELj4ENS_18Kernel_traits_baseILj8192EfS2_S2_S2_fjLj1024EEEEELb0ELb1EEEvNS_9BwdParamsE:
	.zero		824


//--------------------- .nv.constant0._ZN10layer_norm40ln_parallel_residual_bwd_finalize_kernelINS_22Kernel_traits_finalizeILj8192Ef6__halfS2_S2_fjLb0ELj1024ELj4ENS_18Kernel_traits_baseILj8192EfS2_S2_S2_fjLj1024EEEEELb1EEEvNS_9BwdParamsE --------------------------
	.section	.nv.constant0._ZN10layer_norm40ln_parallel_residual_bwd_finalize_kernelINS_22Kernel_traits_finalizeILj8192Ef6__halfS2_S2_fjLb0ELj1024ELj4ENS_18Kernel_traits_baseILj8192EfS2_S2_S2_fjLj1024EEEEELb1EEEvNS_9BwdParamsE,"a",@progbits
	.sectionflags	@""
	.align	4
.nv.constant0._ZN10layer_norm40ln_parallel_residual_bwd_finalize_kernelINS_22Kernel_traits_finalizeILj8192Ef6__halfS2_S2_fjLb0ELj1024ELj4ENS_18Kernel_traits_baseILj8192EfS2_S2_S2_fjLj1024EEEEELb1EEEvNS_9BwdParamsE:
	.zero		824


//--------------------- .nv.constant0._ZN10layer_norm31ln_parallel_residual_bwd_kernelINS_13Kernel_traitsIf6__halfS2_S2_fjLj8192ELj1ELj1ELj8ELj16ENS_18Kernel_traits_baseILj8192EfS2_S2_S2_fjLj256EEEEELb1ELb1ELb1EEEvNS_9BwdParamsE --------------------------
	.section	.nv.constant0._ZN10layer_norm31ln_parallel_residual_bwd_kernelINS_13Kernel_traitsIf6__halfS2_S2_fjLj8192ELj1ELj1ELj8ELj16ENS_18Kernel_traits_baseILj8192EfS2_S2_S2_fjLj256EEEEELb1ELb1ELb1EEEvNS_9BwdParamsE,"a",@progbits
	.sectionflags	@""
	.align	4
.nv.constant0._ZN10layer_norm31ln_parallel_residual_bwd_kernelINS_13Kernel_traitsIf6__halfS2_S2_fjLj8192ELj1ELj1ELj8ELj16ENS_18Kernel_traits_baseILj8192EfS2_S2_S2_fjLj256EEEEELb1ELb1ELb1EEEvNS_9BwdParamsE:
	.zero		824


//--------------------- .nv.constant0._ZN10layer_norm31ln_parallel_residual_bwd_kernelINS_13Kernel_traitsI6__halfS2_fS2_fjLj8192ELj1ELj1ELj8ELj16ENS_18Kernel_traits_baseILj8192ES2_S2_fS2_fjLj256EEEEELb0ELb0ELb0EEEvNS_9BwdParamsE --------------------------
	.section	.nv.constant0._ZN10layer_norm31ln_parallel_residual_bwd_kernelINS_13Kernel_traitsI6__halfS2_fS2_fjLj8192ELj1ELj1ELj8ELj16ENS_18Kernel_traits_baseILj8192ES2_S2_fS2_fjLj256EEEEELb0ELb0ELb0EEEvNS_9BwdParamsE,"a",@progbits
	.sectionflags	@""
	.align	4
.nv.constant0._ZN10layer_norm31ln_parallel_residual_bwd_kernelINS_13Kernel_traitsI6__halfS2_fS2_fjLj8192ELj1ELj1ELj8ELj16ENS_18Kernel_traits_baseILj8192ES2_S2_fS2_fjLj256EEEEELb0ELb0ELb0EEEvNS_9BwdParamsE:
	.zero		824


//--------------------- .nv.constant0._ZN10layer_norm31ln_parallel_residual_bwd_kernelINS_13Kernel_traitsI6__halfS2_fS2_fjLj8192ELj1ELj1ELj8ELj16ENS_18Kernel_traits_baseILj8192ES2_S2_fS2_fjLj256EEEEELb0ELb0ELb1EEEvNS_9BwdParamsE --------------------------
	.section	.nv.constant0._ZN10layer_norm31ln_parallel_residual_bwd_kernelINS_13Kernel_traitsI6__halfS2_fS2_fjLj8192ELj1ELj1ELj8ELj16ENS_18Kernel_traits_baseILj8192ES2_S2_fS2_fjLj256EEEEELb0ELb0ELb1EEEvNS_9BwdParamsE,"a",@progbits
	.sectionflags	@""
	.align	4
.nv.constant0._ZN10layer_norm31ln_parallel_residual_bwd_kernelINS_13Kernel_traitsI6__halfS2_fS2_fjLj8192ELj1ELj1ELj8ELj16ENS_18Kernel_traits_baseILj8192ES2_S2_fS2_fjLj256EEEEELb0ELb0ELb1EEEvNS_9BwdParamsE:
	.zero		824


//--------------------- .nv.constant0._ZN10layer_norm31ln_parallel_residual_bwd_kernelINS_13Kernel_traitsI6__halfS2_fS2_fjLj8192ELj1ELj1ELj8ELj16ENS_18Kernel_traits_baseILj8192ES2_S2_fS2_fjLj256EEEEELb0ELb1ELb0EEEvNS_9BwdParamsE --------------------------
	.section	.nv.constant0._ZN10layer_norm31ln_parallel_residual_bwd_kernelINS_13Kernel_traitsI6__halfS2_fS2_fjLj8192ELj1ELj1ELj8ELj16ENS_18Kernel_traits_baseILj8192ES2_S2_fS2_fjLj256EEEEELb0ELb1ELb0EEEvNS_9BwdParamsE,"a",@progbits
	.sectionflags	@""
	.align	4
.nv.constant0._ZN10layer_norm31ln_parallel_residual_bwd_kernelINS_13Kernel_traitsI6__halfS2_fS2_fjLj8192ELj1ELj1ELj8ELj16ENS_18Kernel_traits_baseILj8192ES2_S2_fS2_fjLj256EEEEELb0ELb1ELb0EEEvNS_9BwdParamsE:
	.zero		824


//--------------------- .nv.constant0._ZN10layer_norm31ln_parallel_residual_bwd_kernelINS_13Kernel_traitsI6__halfS2_fS2_fjLj8192ELj1ELj1ELj8ELj16ENS_18Kernel_traits_baseILj8192ES2_S2_fS2_fjLj256EEEEELb0ELb1ELb1EEEvNS_9BwdParamsE --------------------------
	.section	.nv.constant0._ZN10layer_norm31ln_parallel_residual_bwd_kernelINS_13Kernel_traitsI6__halfS2_fS2_fjLj8192ELj1ELj1ELj8ELj16ENS_18Kernel_traits_baseILj8192ES2_S2_fS2_fjLj256EEEEELb0ELb1ELb1EEEvNS_9BwdParamsE,"a",@progbits
	.sectionflags	@""
	.align	4
.nv.constant0._ZN10layer_norm31ln_parallel_residual_bwd_kernelINS_13Kernel_traitsI6__halfS2_fS2_fjLj8192ELj1ELj1ELj8ELj16ENS_18Kernel_traits_baseILj8192ES2_S2_fS2_fjLj256EEEEELb0ELb1ELb1EEEvNS_9BwdParamsE:
	.zero		824


//--------------------- .nv.constant0._ZN10layer_norm31ln_parallel_residual_bwd_kernelINS_13Kernel_traitsI6__halfS2_fS2_fjLj8192ELj1ELj1ELj8ELj16ENS_18Kernel_traits_baseILj8192ES2_S2_fS2_fjLj256EEEEELb1ELb0ELb0EEEvNS_9BwdParamsE --------------------------
	.section	.nv.constant0._ZN10layer_norm31ln_parallel_residual_bwd_kernelINS_13Kernel_traitsI6__halfS2_fS2_fjLj8192ELj1ELj1ELj8ELj16ENS_18Kernel_traits_baseILj8192ES2_S2_fS2_fjLj256EEEEELb1ELb0ELb0EEEvNS_9BwdParamsE,"a",@progbits
	.sectionflags	@""
	.align	4
.nv.constant0._ZN10layer_norm31ln_parallel_residual_bwd_kernelINS_13Kernel_traitsI6__halfS2_fS2_fjLj8192ELj1ELj1ELj8ELj16ENS_18Kernel_traits_baseILj8192ES2_S2_fS2_fjLj256EEEEELb1ELb0ELb0EEEvNS_9BwdParamsE:
	.zero		824


//--------------------- .nv.constant0._ZN10layer_norm31ln_parallel_residual_bwd_kernelINS_13Kernel_traitsI6__halfS2_fS2_fjLj8192ELj1ELj1ELj8ELj16ENS_18Kernel_traits_baseILj8192ES2_S2_fS2_fjLj256EEEEELb1ELb0ELb1EEEvNS_9BwdParamsE --------------------------
	.section	.nv.constant0._ZN10layer_norm31ln_parallel_residual_bwd_kernelINS_13Kernel_traitsI6__halfS2_fS2_fjLj8192ELj1ELj1ELj8ELj16ENS_18Kernel_traits_baseILj8192ES2_S2_fS2_fjLj256EEEEELb1ELb0ELb1EEEvNS_9BwdParamsE,"a",@progbits
	.sectionflags	@""
	.align	4
.nv.constant0._ZN10layer_norm31ln_parallel_residual_bwd_kernelINS_13Kernel_traitsI6__halfS2_fS2_fjLj8192ELj1ELj1ELj8ELj16ENS_18Kernel_traits_baseILj8192ES2_S2_fS2_fjLj256EEEEELb1ELb0ELb1EEEvNS_9BwdParamsE:
	.zero		824


//--------------------- .nv.constant0._ZN10layer_norm22ln_bwd_finalize_kernelINS_22Kernel_traits_finalizeILj8192E6__halfS2_fS2_fjLb0ELj1024ELj4ENS_18Kernel_traits_baseILj8192ES2_S2_fS2_fjLj1024EEEEELb0ELb0EEEvNS_9BwdParamsE --------------------------
	.section	.nv.constant0._ZN10layer_norm22ln_bwd_finalize_kernelINS_22Kernel_traits_finalizeILj8192E6__halfS2_fS2_fjLb0ELj1024ELj4ENS_18Kernel_traits_baseILj8192ES2_S2_fS2_fjLj1024EEEEELb0ELb0EEEvNS_9BwdParamsE,"a",@progbits
	.sectionflags	@""
	.align	4
.nv.constant0._ZN10layer_norm22ln_bwd_finalize_kernelINS_22Kernel_traits_finalizeILj8192E6__halfS2_fS2_fjLb0ELj1024ELj4ENS_18Kernel_traits_baseILj8192ES2_S2_fS2_fjLj1024EEEEELb0ELb0EEEvNS_9BwdParamsE:
	.zero		824


//--------------------- .nv.constant0._ZN10layer_norm40ln_parallel_residual_bwd_finalize_kernelINS_22Kernel_traits_finalizeILj8192E6__halfS2_fS2_fjLb0ELj1024ELj4ENS_18Kernel_traits_baseILj8192ES2_S2_fS2_fjLj1024EEEEELb0EEEvNS_9BwdParamsE --------------------------
	.section	.nv.constant0._ZN10layer_norm40ln_parallel_residual_bwd_finalize_kernelINS_22Kernel_traits_finalizeILj8192E6__halfS2_fS2_fjLb0ELj1024ELj4ENS_18Kernel_traits_baseILj8192ES2_S2_fS2_fjLj1024EEEEELb0EEEvNS_9BwdParamsE,"a",@progbits
	.sectionflags	@""
	.align	4
.nv.constant0._ZN10layer_norm40ln_parallel_residual_bwd_finalize_kernelINS_22Kernel_traits_finalizeILj8192E6__halfS2_fS2_fjLb0ELj1024ELj4ENS_18Kernel_traits_baseILj8192ES2_S2_fS2_fjLj1024EEEEELb0EEEvNS_9BwdParamsE:
	.zero		824


//--------------------- .nv.constant0._ZN10layer_norm31ln_parallel_residual_bwd_kernelINS_13Kernel_traitsI6__halfS2_fS2_fjLj8192ELj1ELj1ELj8ELj16ENS_18Kernel_traits_baseILj8192ES2_S2_fS2_fjLj256EEEEELb1ELb1ELb0EEEvNS_9BwdParamsE --------------------------
	.section	.nv.constant0._ZN10layer_norm31ln_parallel_residual_bwd_kernelINS_13Kernel_traitsI6__halfS2_fS2_fjLj8192ELj1ELj1ELj8ELj16ENS_18Kernel_traits_baseILj8192ES2_S2_fS2_fjLj256EEEEELb1ELb1ELb0EEEvNS_9BwdParamsE,"a",@progbits
	.sectionflags	@""
	.align	4
.nv.constant0._ZN10layer_norm31ln_parallel_residual_bwd_kernelINS_13Kernel_traitsI6__halfS2_fS2_fjLj8192ELj1ELj1ELj8ELj16ENS_18Kernel_traits_baseILj8192ES2_S2_fS2_fjLj256EEEEELb1ELb1ELb0EEEvNS_9BwdParamsE:
	.zero		824


//--------------------- .nv.constant0._ZN10layer_norm22ln_bwd_finalize_kernelINS_22Kernel_traits_finalizeILj8192E6__halfS2_fS2_fjLb0ELj1024ELj4ENS_18Kernel_traits_baseILj8192ES2_S2_fS2_fjLj1024EEEEELb0ELb1EEEvNS_9BwdParamsE --------------------------
	.section	.nv.constant0._ZN10layer_norm22ln_bwd_finalize_kernelINS_22Kernel_traits_finalizeILj8192E6__halfS2_fS2_fjLb0ELj1024ELj4ENS_18Kernel_traits_baseILj8192ES2_S2_fS2_fjLj1024EEEEELb0ELb1EEEvNS_9BwdParamsE,"a",@progbits
	.sectionflags	@""
	.align	4
.nv.constant0._ZN10layer_norm22ln_bwd_finalize_kernelINS_22Kernel_traits_finalizeILj8192E6__halfS2_fS2_fjLb0ELj1024ELj4ENS_18Kernel_traits_baseILj8192ES2_S2_fS2_fjLj1024EEEEELb0ELb1EEEvNS_9BwdParamsE:
	.zero		824


//--------------------- .nv.constant0._ZN10layer_norm40ln_parallel_residual_bwd_finalize_kernelINS_22Kernel_traits_finalizeILj8192E6__halfS2_fS2_fjLb0ELj1024ELj4ENS_18Kernel_traits_baseILj8192ES2_S2_fS2_fjLj1024EEEEELb1EEEvNS_9BwdParamsE --------------------------
	.section	.nv.constant0._ZN10layer_norm40ln_parallel_residual_bwd_finalize_kernelINS_22Kernel_traits_finalizeILj8192E6__halfS2_fS2_fjLb0ELj1024ELj4ENS_18Kernel_traits_baseILj8192ES2_S2_fS2_fjLj1024EEEEELb1EEEvNS_9BwdParamsE,"a",@progbits
	.sectionflags	@""
	.align	4
.nv.constant0._ZN10layer_norm40ln_parallel_residual_bwd_finalize_kernelINS_22Kernel_traits_finalizeILj8192E6__halfS2_fS2_fjLb0ELj1024ELj4ENS_18Kernel_traits_baseILj8192ES2_S2_fS2_fjLj1024EEEEELb1EEEvNS_9BwdParamsE:
	.zero		824


//--------------------- .nv.constant0._ZN10layer_norm31ln_parallel_residual_bwd_kernelINS_13Kernel_traitsI6__halfS2_fS2_fjLj8192ELj1ELj1ELj8ELj16ENS_18Kernel_traits_baseILj8192ES2_S2_fS2_fjLj256EEEEELb1ELb1ELb1EEEvNS_9BwdParamsE --------------------------
	.section	.nv.constant0._ZN10layer_norm31ln_parallel_residual_bwd_kernelINS_13Kernel_traitsI6__halfS2_fS2_fjLj8192ELj1ELj1ELj8ELj16ENS_18Kernel_traits_baseILj8192ES2_S2_fS2_fjLj256EEEEELb1ELb1ELb1EEEvNS_9BwdParamsE,"a",@progbits
	.sectionflags	@""
	.align	4
.nv.constant0._ZN10layer_norm31ln_parallel_residual_bwd_kernelINS_13Kernel_traitsI6__halfS2_fS2_fjLj8192ELj1ELj1ELj8ELj16ENS_18Kernel_traits_baseILj8192ES2_S2_fS2_fjLj256EEEEELb1ELb1ELb1EEEvNS_9BwdParamsE:
	.zero		824


//--------------------- .nv.constant0._ZN10layer_norm31ln_parallel_residual_bwd_kernelINS_13Kernel_traitsIf6__halffS2_fjLj8192ELj1ELj1ELj8ELj16ENS_18Kernel_traits_baseILj8192EfS2_fS2_fjLj256EEEEELb0ELb0ELb0EEEvNS_9BwdParamsE --------------------------
	.section	.nv.constant0._ZN10layer_norm31ln_parallel_residual_bwd_kernelINS_13Kernel_traitsIf6__halffS2_fjLj8192ELj1ELj1ELj8ELj16ENS_18Kernel_traits_baseILj8192EfS2_fS2_fjLj256EEEEELb0ELb0ELb0EEEvNS_9BwdParamsE,"a",@progbits
	.sectionflags	@""
	.align	4
.nv.constant0._ZN10layer_norm31ln_parallel_residual_bwd_kernelINS_13Kernel_traitsIf6__halffS2_fjLj8192ELj1ELj1ELj8ELj16ENS_18Kernel_traits_baseILj8192EfS2_fS2_fjLj256EEEEELb0ELb0ELb0EEEvNS_9BwdParamsE:
	.zero		824


//--------------------- .nv.constant0._ZN10layer_norm31ln_parallel_residual_bwd_kernelINS_13Kernel_traitsIf6__halffS2_fjLj8192ELj1ELj1ELj8ELj16ENS_18Kernel_traits_baseILj8192EfS2_fS2_fjLj256EEEEELb0ELb0ELb1EEEvNS_9BwdParamsE --------------------------
	.section	.nv.constant0._ZN10layer_norm31ln_parallel_residual_bwd_kernelINS_13Kernel_traitsIf6__halffS2_fjLj8192ELj1ELj1ELj8ELj16ENS_18Kernel_traits_baseILj8192EfS2_fS2_fjLj256EEEEELb0ELb0ELb1EEEvNS_9BwdParamsE,"a",@progbits
	.sectionflags	@""
	.align	4
.nv.constant0._ZN10layer_norm31ln_parallel_residual_bwd_kernelINS_13Kernel_traitsIf6__halffS2_fjLj8192ELj1ELj1ELj8ELj16ENS_18Kernel_traits_baseILj8192EfS2_fS2_fjLj256EEEEELb0ELb0ELb1EEEvNS_9BwdParamsE:
	.zero		824


//--------------------- .nv.constant0._ZN10layer_norm31ln_parallel_residual_bwd_kernelINS_13Kernel_traitsIf6__halffS2_fjLj8192ELj1ELj1ELj8ELj16ENS_18Kernel_traits_baseILj8192EfS2_fS2_fjLj256EEEEELb0ELb1ELb0EEEvNS_9BwdParamsE --------------------------
	.section	.nv.constant0._ZN10layer_norm31ln_parallel_residual_bwd_kernelINS_13Kernel_traitsIf6__halffS2_fjLj8192ELj1ELj1ELj8ELj16ENS_18Kernel_traits_baseILj8192EfS2_fS2_fjLj256EEEEELb0ELb1ELb0EEEvNS_9BwdParamsE,"a",@progbits
	.sectionflags	@""
	.align	4
.nv.constant0._ZN10layer_norm31ln_parallel_residual_bwd_kernelINS_13Kernel_traitsIf6__halffS2_fjLj8192ELj1ELj1ELj8ELj16ENS_18Kernel_traits_baseILj8192EfS2_fS2_fjLj256EEEEELb0ELb1ELb0EEEvNS_9BwdParamsE:
	.zero		824


//--------------------- .nv.constant0._ZN10layer_norm31ln_parallel_residual_bwd_kernelINS_13Kernel_traitsIf6__halffS2_fjLj8192ELj1ELj1ELj8ELj16ENS_18Kernel_traits_baseILj8192EfS2_fS2_fjLj256EEEEELb0ELb1ELb1EEEvNS_9BwdParamsE --------------------------
	.section	.nv.constant0._ZN10layer_norm31ln_parallel_residual_bwd_kernelINS_13Kernel_traitsIf6__halffS2_fjLj8192ELj1ELj1ELj8ELj16ENS_18Kernel_traits_baseILj8192EfS2_fS2_fjLj256EEEEELb0ELb1ELb1EEEvNS_9BwdParamsE,"a",@progbits
	.sectionflags	@""
	.align	4
.nv.constant0._ZN10layer_norm31ln_parallel_residual_bwd_kernelINS_13Kernel_traitsIf6__halffS2_fjLj8192ELj1ELj1ELj8ELj16ENS_18Kernel_traits_baseILj8192EfS2_fS2_fjLj256EEEEELb0ELb1ELb1EEEvNS_9BwdParamsE:
	.zero		824


//--------------------- .nv.constant0._ZN10layer_norm31ln_parallel_residual_bwd_kernelINS_13Kernel_traitsIf6__halffS2_fjLj8192ELj1ELj1ELj8ELj16ENS_18Kernel_traits_baseILj8192EfS2_fS2_fjLj256EEEEELb1ELb0ELb0EEEvNS_9BwdParamsE --------------------------
	.section	.nv.constant0._ZN10layer_norm31ln_parallel_residual_bwd_kernelINS_13Kernel_traitsIf6__halffS2_fjLj8192ELj1ELj1ELj8ELj16ENS_18Kernel_traits_baseILj8192EfS2_fS2_fjLj256EEEEELb1ELb0ELb0EEEvNS_9BwdParamsE,"a",@progbits
	.sectionflags	@""
	.align	4
.nv.constant0._ZN10layer_norm31ln_parallel_residual_bwd_kernelINS_13Kernel_traitsIf6__halffS2_fjLj8192ELj1ELj1ELj8ELj16ENS_18Kernel_traits_baseILj8192EfS2_fS2_fjLj256EEEEELb1ELb0ELb0EEEvNS_9BwdParamsE:
	.zero		824


//--------------------- .nv.constant0._ZN10layer_norm31ln_parallel_residual_bwd_kernelINS_13Kernel_traitsIf6__halffS2_fjLj8192ELj1ELj1ELj8ELj16ENS_18Kernel_traits_baseILj8192EfS2_fS2_fjLj256EEEEELb1ELb0ELb1EEEvNS_9BwdParamsE --------------------------
	.section	.nv.constant0._ZN10layer_norm31ln_parallel_residual_bwd_kernelINS_13Kernel_traitsIf6__halffS2_fjLj8192ELj1ELj1ELj8ELj16ENS_18Kernel_traits_baseILj8192EfS2_fS2_fjLj256EEEEELb1ELb0ELb1EEEvNS_9BwdParamsE,"a",@progbits
	.sectionflags	@""
	.align	4
.nv.constant0._ZN10layer_norm31ln_parallel_residual_bwd_kernelINS_13Kernel_traitsIf6__halffS2_fjLj8192ELj1ELj1ELj8ELj16ENS_18Kernel_traits_baseILj8192EfS2_fS2_fjLj256EEEEELb1ELb0ELb1EEEvNS_9BwdParamsE:
	.zero		824


//--------------------- .nv.constant0._ZN10layer_norm22ln_bwd_finalize_kernelINS_22Kernel_traits_finalizeILj8192Ef6__halffS2_fjLb0ELj1024ELj4ENS_18Kernel_traits_baseILj8192EfS2_fS2_fjLj1024EEEEELb0ELb0EEEvNS_9BwdParamsE --------------------------
	.section	.nv.constant0._ZN10layer_norm22ln_bwd_finalize_kernelINS_22Kernel_traits_finalizeILj8192Ef6__halffS2_fjLb0ELj1024ELj4ENS_18Kernel_traits_baseILj8192EfS2_fS2_fjLj1024EEEEELb0ELb0EEEvNS_9BwdParamsE,"a",@progbits
	.sectionflags	@""
	.align	4
.nv.constant0._ZN10layer_norm22ln_bwd_finalize_kernelINS_22Kernel_traits_finalizeILj8192Ef6__halffS2_fjLb0ELj1024ELj4ENS_18Kernel_traits_baseILj8192EfS2_fS2_fjLj1024EEEEELb0ELb0EEEvNS_9BwdParamsE:
	.zero		824


//--------------------- .nv.constant0._ZN10layer_norm40ln_parallel_residual_bwd_finalize_kernelINS_22Kernel_traits_finalizeILj8192Ef6__halffS2_fjLb0ELj1024ELj4ENS_18Kernel_traits_baseILj8192EfS2_fS2_fjLj1024EEEEELb0EEEvNS_9BwdParamsE --------------------------
	.section	.nv.constant0._ZN10layer_norm40ln_parallel_residual_bwd_finalize_kernelINS_22Kernel_traits_finalizeILj8192Ef6__halffS2_fjLb0ELj1024ELj4ENS_18Kernel_traits_baseILj8192EfS2_fS2_fjLj1024EEEEELb0EEEvNS_9BwdParamsE,"a",@progbits
	.sectionflags	@""
	.align	4
.nv.constant0._ZN10layer_norm40ln_parallel_residual_bwd_finalize_kernelINS_22Kernel_traits_finalizeILj8192Ef6__halffS2_fjLb0ELj1024ELj4ENS_18Kernel_traits_baseILj8192EfS2_fS2_fjLj1024EEEEELb0EEEvNS_9BwdParamsE:
	.zero		824


//--------------------- .nv.constant0._ZN10layer_norm31ln_parallel_residual_bwd_kernelINS_13Kernel_traitsIf6__halffS2_fjLj8192ELj1ELj1ELj8ELj16ENS_18Kernel_traits_baseILj8192EfS2_fS2_fjLj256EEEEELb1ELb1ELb0EEEvNS_9BwdParamsE --------------------------
	.section	.nv.constant0._ZN10layer_norm31ln_parallel_residual_bwd_kernelINS_13Kernel_traitsIf6__halffS2_fjLj8192ELj1ELj1ELj8ELj16ENS_18Kernel_traits_baseILj8192EfS2_fS2_fjLj256EEEEELb1ELb1ELb0EEEvNS_9BwdParamsE,"a",@progbits
	.sectionflags	@""
	.align	4
.nv.constant0._ZN10layer_norm31ln_parallel_residual_bwd_kernelINS_13Kernel_traitsIf6__halffS2_fjLj8192ELj1ELj1ELj8ELj16ENS_18Kernel_traits_baseILj8192EfS2_fS2_fjLj256EEEEELb1ELb1ELb0EEEvNS_9BwdParamsE:
	.zero		824


//--------------------- .nv.constant0._ZN10layer_norm22ln_bwd_finalize_kernelINS_22Kernel_traits_finalizeILj8192Ef6__halffS2_fjLb0ELj1024ELj4ENS_18Kernel_traits_baseILj8192EfS2_fS2_fjLj1024EEEEELb0ELb1EEEvNS_9BwdParamsE --------------------------
	.section	.nv.constant0._ZN10layer_norm22ln_bwd_finalize_kernelINS_22Kernel_traits_finalizeILj8192Ef6__halffS2_fjLb0ELj1024ELj4ENS_18Kernel_traits_baseILj8192EfS2_fS2_fjLj1024EEEEELb0ELb1EEEvNS_9BwdParamsE,"a",@progbits
	.sectionflags	@""
	.align	4
.nv.constant0._ZN10layer_norm22ln_bwd_finalize_kernelINS_22Kernel_traits_finalizeILj8192Ef6__halffS2_fjLb0ELj1024ELj4ENS_18Kernel_traits_baseILj8192EfS2_fS2_fjLj1024EEEEELb0ELb1EEEvNS_9BwdParamsE:
	.zero		824


//--------------------- .nv.constant0._ZN10layer_norm40ln_parallel_residual_bwd_finalize_kernelINS_22Kernel_traits_finalizeILj8192Ef6__halffS2_fjLb0ELj1024ELj4ENS_18Kernel_traits_baseILj8192EfS2_fS2_fjLj1024EEEEELb1EEEvNS_9BwdParamsE --------------------------
	.section	.nv.constant0._ZN10layer_norm40ln_parallel_residual_bwd_finalize_kernelINS_22Kernel_traits_finalizeILj8192Ef6__halffS2_fjLb0ELj1024ELj4ENS_18Kernel_traits_baseILj8192EfS2_fS2_fjLj1024EEEEELb1EEEvNS_9BwdParamsE,"a",@progbits
	.sectionflags	@""
	.align	4
.nv.constant0._ZN10layer_norm40ln_parallel_residual_bwd_finalize_kernelINS_22Kernel_traits_finalizeILj8192Ef6__halffS2_fjLb0ELj1024ELj4ENS_18Kernel_traits_baseILj8192EfS2_fS2_fjLj1024EEEEELb1EEEvNS_9BwdParamsE:
	.zero		824


//--------------------- .nv.constant0._ZN10layer_norm31ln_parallel_residual_bwd_kernelINS_13Kernel_traitsIf6__halffS2_fjLj8192ELj1ELj1ELj8ELj16ENS_18Kernel_traits_baseILj8192EfS2_fS2_fjLj256EEEEELb1ELb1ELb1EEEvNS_9BwdParamsE --------------------------
	.section	.nv.constant0._ZN10layer_norm31ln_parallel_residual_bwd_kernelINS_13Kernel_traitsIf6__halffS2_fjLj8192ELj1ELj1ELj8ELj16ENS_18Kernel_traits_baseILj8192EfS2_fS2_fjLj256EEEEELb1ELb1ELb1EEEvNS_9BwdParamsE,"a",@progbits
	.sectionflags	@""
	.align	4
.nv.constant0._ZN10layer_norm31ln_parallel_residual_bwd_kernelINS_13Kernel_traitsIf6__halffS2_fjLj8192ELj1ELj1ELj8ELj16ENS_18Kernel_traits_baseILj8192EfS2_fS2_fjLj256EEEEELb1ELb1ELb1EEEvNS_9BwdParamsE:
	.zero		824


//--------------------- .nv.constant0._ZN10layer_norm31ln_parallel_residual_bwd_kernelINS_13Kernel_traitsI6__halfffffjLj8192ELj1ELj1ELj8ELj16ENS_18Kernel_traits_baseILj8192ES2_ffffjLj256EEEEELb0ELb0ELb0EEEvNS_9BwdParamsE --------------------------
	.section	.nv.constant0._ZN10layer_norm31ln_parallel_residual_bwd_kernelINS_13Kernel_traitsI6__halfffffjLj8192ELj1ELj1ELj8ELj16ENS_18Kernel_traits_baseILj8192ES2_ffffjLj256EEEEELb0ELb0ELb0EEEvNS_9BwdParamsE,"a",@progbits
	.sectionflags	@""
	.align	4
.nv.constant0._ZN10layer_norm31ln_parallel_residual_bwd_kernelINS_13Kernel_traitsI6__halfffffjLj8192ELj1ELj1ELj8ELj16ENS_18Kernel_traits_baseILj8192ES2_ffffjLj256EEEEELb0ELb0ELb0EEEvNS_9BwdParamsE:
	.zero		824


//--------------------- .nv.constant0._ZN10layer_norm31ln_parallel_residual_bwd_kernelINS_13Kernel_traitsI6__halfffffjLj8192ELj1ELj1ELj8ELj16ENS_18Kernel_traits_baseILj8192ES2_ffffjLj256EEEEELb0ELb0ELb1EEEvNS_9BwdParamsE --------------------------
	.section	.nv.constant0._ZN10layer_norm31ln_parallel_residual_bwd_kernelINS_13Kernel_traitsI6__halfffffjLj8192ELj1ELj1ELj8ELj16ENS_18Kernel_traits_baseILj8192ES2_ffffjLj256EEEEELb0ELb0ELb1EEEvNS_9BwdParamsE,"a",@progbits
	.sectionflags	@""
	.align	4
.nv.constant0._ZN10layer_norm31ln_parallel_residual_bwd_kernelINS_13Kernel_traitsI6__halfffffjLj8192ELj1ELj1ELj8ELj16ENS_18Kernel_traits_baseILj8192ES2_ffffjLj256EEEEELb0ELb0ELb1EEEvNS_9BwdParamsE:
	.zero		824


//--------------------- .nv.constant0._ZN10layer_norm31ln_parallel_residual_bwd_kernelINS_13Kernel_traitsI6__halfffffjLj8192ELj1ELj1ELj8ELj16ENS_18Kernel_traits_baseILj8192ES2_ffffjLj256EEEEELb0ELb1ELb0EEEvNS_9BwdParamsE --------------------------
	.section	.nv.constant0._ZN10layer_norm31ln_parallel_residual_bwd_kernelINS_13Kernel_traitsI6__halfffffjLj8192ELj1ELj1ELj8ELj16ENS_18Kernel_traits_baseILj8192ES2_ffffjLj256EEEEELb0ELb1ELb0EEEvNS_9BwdParamsE,"a",@progbits
	.sectionflags	@""
	.align	4
.nv.constant0._ZN10layer_norm31ln_parallel_residual_bwd_kernelINS_13Kernel_traitsI6__halfffffjLj8192ELj1ELj1ELj8ELj16ENS_18Kernel_traits_baseILj8192ES2_ffffjLj256EEEEELb0ELb1ELb0EEEvNS_9BwdParamsE:
	.zero		824


//--------------------- .nv.constant0._ZN10layer_norm31ln_parallel_residual_bwd_kernelINS_13Kernel_traitsI6__halfffffjLj8192ELj1ELj1ELj8ELj16ENS_18Kernel_traits_baseILj8192ES2_ffffjLj256EEEEELb0ELb1ELb1EEEvNS_9BwdParamsE --------------------------
	.section	.nv.constant0._ZN10layer_norm31ln_parallel_residual_bwd_kernelINS_13Kernel_traitsI6__halfffffjLj8192ELj1ELj1ELj8ELj16ENS_18Kernel_traits_baseILj8192ES2_ffffjLj256EEEEELb0ELb1ELb1EEEvNS_9BwdParamsE,"a",@progbits
	.sectionflags	@""
	.align	4
.nv.constant0._ZN10layer_norm31ln_parallel_residual_bwd_kernelINS_13Kernel_traitsI6__halfffffjLj8192ELj1ELj1ELj8ELj16ENS_18Kernel_traits_baseILj8192ES2_ffffjLj256EEEEELb0ELb1ELb1EEEvNS_9BwdParamsE:
	.zero		824


//--------------------- .nv.constant0._ZN10layer_norm31ln_parallel_residual_bwd_kernelINS_13Kernel_traitsI6__halfffffjLj8192ELj1ELj1ELj8ELj16ENS_18Kernel_traits_baseILj8192ES2_ffffjLj256EEEEELb1ELb0ELb0EEEvNS_9BwdParamsE --------------------------
	.section	.nv.constant0._ZN10layer_norm31ln_parallel_residual_bwd_kernelINS_13Kernel_traitsI6__halfffffjLj8192ELj1ELj1ELj8ELj16ENS_18Kernel_traits_baseILj8192ES2_ffffjLj256EEEEELb1ELb0ELb0EEEvNS_9BwdParamsE,"a",@progbits
	.sectionflags	@""
	.align	4
.nv.constant0._ZN10layer_norm31ln_parallel_residual_bwd_kernelINS_13Kernel_traitsI6__halfffffjLj8192ELj1ELj1ELj8ELj16ENS_18Kernel_traits_baseILj8192ES2_ffffjLj256EEEEELb1ELb0ELb0EEEvNS_9BwdParamsE:
	.zero		824


//--------------------- .nv.constant0._ZN10layer_norm31ln_parallel_residual_bwd_kernelINS_13Kernel_traitsI6__halfffffjLj8192ELj1ELj1ELj8ELj16ENS_18Kernel_traits_baseILj8192ES2_ffffjLj256EEEEELb1ELb0ELb1EEEvNS_9BwdParamsE --------------------------
	.section	.nv.constant0._ZN10layer_norm31ln_parallel_residual_bwd_kernelINS_13Kernel_traitsI6__halfffffjLj8192ELj1ELj1ELj8ELj16ENS_18Kernel_traits_baseILj8192ES2_ffffjLj256EEEEELb1ELb0ELb1EEEvNS_9BwdParamsE,"a",@progbits
	.sectionflags	@""
	.align	4
.nv.constant0._ZN10layer_norm31ln_parallel_residual_bwd_kernelINS_13Kernel_traitsI6__halfffffjLj8192ELj1ELj1ELj8ELj16ENS_18Kernel_traits_baseILj8192ES2_ffffjLj256EEEEELb1ELb0ELb1EEEvNS_9BwdParamsE:
	.zero		824


//--------------------- .nv.constant0._ZN10layer_norm22ln_bwd_finalize_kernelINS_22Kernel_traits_finalizeILj8192E6__halfffffjLb0ELj1024ELj4ENS_18Kernel_traits_baseILj8192ES2_ffffjLj1024EEEEELb0ELb0EEEvNS_9BwdParamsE --------------------------
	.section	.nv.constant0._ZN10layer_norm22ln_bwd_finalize_kernelINS_22Kernel_traits_finalizeILj8192E6__halfffffjLb0ELj1024ELj4ENS_18Kernel_traits_baseILj8192ES2_ffffjLj1024EEEEELb0ELb0EEEvNS_9BwdParamsE,"a",@progbits
	.sectionflags	@""
	.align	4
.nv.constant0._ZN10layer_norm22ln_bwd_finalize_kernelINS_22Kernel_traits_finalizeILj8192E6__halfffffjLb0ELj1024ELj4ENS_18Kernel_traits_baseILj8192ES2_ffffjLj1024EEEEELb0ELb0EEEvNS_9BwdParamsE:
	.zero		824


//--------------------- .nv.constant0._ZN10layer_norm40ln_parallel_residual_bwd_finalize_kernelINS_22Kernel_traits_finalizeILj8192E6__halfffffjLb0ELj1024ELj4ENS_18Kernel_traits_baseILj8192ES2_ffffjLj1024EEEEELb0EEEvNS_9BwdParamsE --------------------------
	.section	.nv.constant0._ZN10layer_norm40ln_parallel_residual_bwd_finalize_kernelINS_22Kernel_traits_finalizeILj8192E6__halfffffjLb0ELj1024ELj4ENS_18Kernel_traits_baseILj8192ES2_ffffjLj1024EEEEELb0EEEvNS_9BwdParamsE,"a",@progbits
	.sectionflags	@""
	.align	4
.nv.constant0._ZN10layer_norm40ln_parallel_residual_bwd_finalize_kernelINS_22Kernel_traits_finalizeILj8192E6__halfffffjLb0ELj1024ELj4ENS_18Kernel_traits_baseILj8192ES2_ffffjLj1024EEEEELb0EEEvNS_9BwdParamsE:
	.zero		824


//--------------------- .nv.constant0._ZN10layer_norm31ln_parallel_residual_bwd_kernelINS_13Kernel_traitsI6__halfffffjLj8192ELj1ELj1ELj8ELj16ENS_18Kernel_traits_baseILj8192ES2_ffffjLj256EEEEELb1ELb1ELb0EEEvNS_9BwdParamsE --------------------------
	.section	.nv.constant0._ZN10layer_norm31ln_parallel_residual_bwd_kernelINS_13Kernel_traitsI6__halfffffjLj8192ELj1ELj1ELj8ELj16ENS_18Kernel_traits_baseILj8192ES2_ffffjLj256EEEEELb1ELb1ELb0EEEvNS_9BwdParamsE,"a",@progbits
	.sectionflags	@""
	.align	4
.nv.constant0._ZN10layer_norm31ln_parallel_residual_bwd_kernelINS_13Kernel_traitsI6__halfffffjLj8192ELj1ELj1ELj8ELj16ENS_18Kernel_traits_baseILj8192ES2_ffffjLj256EEEEELb1ELb1ELb0EEEvNS_9BwdParamsE:
	.zero		824


//--------------------- .nv.constant0._ZN10layer_norm22ln_bwd_finalize_kernelINS_22Kernel_traits_finalizeILj8192E6__halfffffjLb0ELj1024ELj4ENS_18Kernel_traits_baseILj8192ES2_ffffjLj1024EEEEELb0ELb1EEEvNS_9BwdParamsE --------------------------
	.section	.nv.constant0._ZN10layer_norm22ln_bwd_finalize_kernelINS_22Kernel_traits_finalizeILj8192E6__halfffffjLb0ELj1024ELj4ENS_18Kernel_traits_baseILj8192ES2_ffffjLj1024EEEEELb0ELb1EEEvNS_9BwdParamsE,"a",@progbits
	.sectionflags	@""
	.align	4
.nv.constant0._ZN10layer_norm22ln_bwd_finalize_kernelINS_22Kernel_traits_finalizeILj8192E6__halfffffjLb0ELj1024ELj4ENS_18Kernel_traits_baseILj8192ES2_ffffjLj1024EEEEELb0ELb1EEEvNS_9BwdParamsE:
	.zero		824


//--------------------- .nv.constant0._ZN10layer_norm40ln_parallel_residual_bwd_finalize_kernelINS_22Kernel_traits_finalizeILj8192E6__halfffffjLb0ELj1024ELj4ENS_18Kernel_traits_baseILj8192ES2_ffffjLj1024EEEEELb1EEEvNS_9BwdParamsE --------------------------
	.section	.nv.constant0._ZN10layer_norm40ln_parallel_residual_bwd_finalize_kernelINS_22Kernel_traits_finalizeILj8192E6__halfffffjLb0ELj1024ELj4ENS_18Kernel_traits_baseILj8192ES2_ffffjLj1024EEEEELb1EEEvNS_9BwdParamsE,"a",@progbits
	.sectionflags	@""
	.align	4
.nv.constant0._ZN10layer_norm40ln_parallel_residual_bwd_finalize_kernelINS_22Kernel_traits_finalizeILj8192E6__halfffffjLb0ELj1024ELj4ENS_18Kernel_traits_baseILj8192ES2_ffffjLj1024EEEEELb1EEEvNS_9BwdParamsE:
	.zero		824


//--------------------- .nv.constant0._ZN10layer_norm31ln_parallel_residual_bwd_kernelINS_13Kernel_traitsI6__halfffffjLj8192ELj1ELj1ELj8ELj16ENS_18Kernel_traits_baseILj8192ES2_ffffjLj256EEEEELb1ELb1ELb1EEEvNS_9BwdParamsE --------------------------
	.section	.nv.constant0._ZN10layer_norm31ln_parallel_residual_bwd_kernelINS_13Kernel_traitsI6__halfffffjLj8192ELj1ELj1ELj8ELj16ENS_18Kernel_traits_baseILj8192ES2_ffffjLj256EEEEELb1ELb1ELb1EEEvNS_9BwdParamsE,"a",@progbits
	.sectionflags	@""
	.align	4
.nv.constant0._ZN10layer_norm31ln_parallel_residual_bwd_kernelINS_13Kernel_traitsI6__halfffffjLj8192ELj1ELj1ELj8ELj16ENS_18Kernel_traits_baseILj8192ES2_ffffjLj256EEEEELb1ELb1ELb1EEEvNS_9BwdParamsE:
	.zero		824


//--------------------- .nv.constant0._ZN10layer_norm31ln_parallel_residual_bwd_kernelINS_13Kernel_traitsIfffffjLj8192ELj1ELj1ELj8ELj16ENS_18Kernel_traits_baseILj8192EfffffjLj256EEEEELb0ELb0ELb0EEEvNS_9BwdParamsE --------------------------
	.section	.nv.constant0._ZN10layer_norm31ln_parallel_residual_bwd_kernelINS_13Kernel_traitsIfffffjLj8192ELj1ELj1ELj8ELj16ENS_18Kernel_traits_baseILj8192EfffffjLj256EEEEELb0ELb0ELb0EEEvNS_9BwdParamsE,"a",@progbits
	.sectionflags	@""
	.align	4
.nv.constant0._ZN10layer_norm31ln_parallel_residual_bwd_kernelINS_13Kernel_traitsIfffffjLj8192ELj1ELj1ELj8ELj16ENS_18Kernel_traits_baseILj8192EfffffjLj256EEEEELb0ELb0ELb0EEEvNS_9BwdParamsE:
	.zero		824


//--------------------- .nv.constant0._ZN10layer_norm31ln_parallel_residual_bwd_kernelINS_13Kernel_traitsIfffffjLj8192ELj1ELj1ELj8ELj16ENS_18Kernel_traits_baseILj8192EfffffjLj256EEEEELb0ELb0ELb1EEEvNS_9BwdParamsE --------------------------
	.section	.nv.constant0._ZN10layer_norm31ln_parallel_residual_bwd_kernelINS_13Kernel_traitsIfffffjLj8192ELj1ELj1ELj8ELj16ENS_18Kernel_traits_baseILj8192EfffffjLj256EEEEELb0ELb0ELb1EEEvNS_9BwdParamsE,"a",@progbits
	.sectionflags	@""
	.align	4
.nv.constant0._ZN10layer_norm31ln_parallel_residual_bwd_kernelINS_13Kernel_traitsIfffffjLj8192ELj1ELj1ELj8ELj16ENS_18Kernel_traits_baseILj8192EfffffjLj256EEEEELb0ELb0ELb1EEEvNS_9BwdParamsE:
	.zero		824


//--------------------- .nv.constant0._ZN10layer_norm31ln_parallel_residual_bwd_kernelINS_13Kernel_traitsIfffffjLj8192ELj1ELj1ELj8ELj16ENS_18Kernel_traits_baseILj8192EfffffjLj256EEEEELb0ELb1ELb0EEEvNS_9BwdParamsE --------------------------
	.section	.nv.constant0._ZN10layer_norm31ln_parallel_residual_bwd_kernelINS_13Kernel_traitsIfffffjLj8192ELj1ELj1ELj8ELj16ENS_18Kernel_traits_baseILj8192EfffffjLj256EEEEELb0ELb1ELb0EEEvNS_9BwdParamsE,"a",@progbits
	.sectionflags	@""
	.align	4
.nv.constant0._ZN10layer_norm31ln_parallel_residual_bwd_kernelINS_13Kernel_traitsIfffffjLj8192ELj1ELj1ELj8ELj16ENS_18Kernel_traits_baseILj8192EfffffjLj256EEEEELb0ELb1ELb0EEEvNS_9BwdParamsE:
	.zero		824


//--------------------- .nv.constant0._ZN10layer_norm31ln_parallel_residual_bwd_kernelINS_13Kernel_traitsIfffffjLj8192ELj1ELj1ELj8ELj16ENS_18Kernel_traits_baseILj8192EfffffjLj256EEEEELb0ELb1ELb1EEEvNS_9BwdParamsE --------------------------
	.section	.nv.constant0._ZN10layer_norm31ln_parallel_residual_bwd_kernelINS_13Kernel_traitsIfffffjLj8192ELj1ELj1ELj8ELj16ENS_18Kernel_traits_baseILj8192EfffffjLj256EEEEELb0ELb1ELb1EEEvNS_9BwdParamsE,"a",@progbits
	.sectionflags	@""
	.align	4
.nv.constant0._ZN10layer_norm31ln_parallel_residual_bwd_kernelINS_13Kernel_traitsIfffffjLj8192ELj1ELj1ELj8ELj16ENS_18Kernel_traits_baseILj8192EfffffjLj256EEEEELb0ELb1ELb1EEEvNS_9BwdParamsE:
	.zero		824


//--------------------- .nv.constant0._ZN10layer_norm31ln_parallel_residual_bwd_kernelINS_13Kernel_traitsIfffffjLj8192ELj1ELj1ELj8ELj16ENS_18Kernel_traits_baseILj8192EfffffjLj256EEEEELb1ELb0ELb0EEEvNS_9BwdParamsE --------------------------
	.section	.nv.constant0._ZN10layer_norm31ln_parallel_residual_bwd_kernelINS_13Kernel_traitsIfffffjLj8192ELj1ELj1ELj8ELj16ENS_18Kernel_traits_baseILj8192EfffffjLj256EEEEELb1ELb0ELb0EEEvNS_9BwdParamsE,"a",@progbits
	.sectionflags	@""
	.align	4
.nv.constant0._ZN10layer_norm31ln_parallel_residual_bwd_kernelINS_13Kernel_traitsIfffffjLj8192ELj1ELj1ELj8ELj16ENS_18Kernel_traits_baseILj8192EfffffjLj256EEEEELb1ELb0ELb0EEEvNS_9BwdParamsE:
	.zero		824


//--------------------- .nv.constant0._ZN10layer_norm31ln_parallel_residual_bwd_kernelINS_13Kernel_traitsIfffffjLj8192ELj1ELj1ELj8ELj16ENS_18Kernel_traits_baseILj8192EfffffjLj256EEEEELb1ELb0ELb1EEEvNS_9BwdParamsE --------------------------
	.section	.nv.constant0._ZN10layer_norm31ln_parallel_residual_bwd_kernelINS_13Kernel_traitsIfffffjLj8192ELj1ELj1ELj8ELj16ENS_18Kernel_traits_baseILj8192EfffffjLj256EEEEELb1ELb0ELb1EEEvNS_9BwdParamsE,"a",@progbits
	.sectionflags	@""
	.align	4
.nv.constant0._ZN10layer_norm31ln_parallel_residual_bwd_kernelINS_13Kernel_traitsIfffffjLj8192ELj1ELj1ELj8ELj16ENS_18Kernel_traits_baseILj8192EfffffjLj256EEEEELb1ELb0ELb1EEEvNS_9BwdParamsE:
	.zero		824


//--------------------- .nv.constant0._ZN10layer_norm22ln_bwd_finalize_kernelINS_22Kernel_traits_finalizeILj8192EfffffjLb0ELj1024ELj4ENS_18Kernel_traits_baseILj8192EfffffjLj1024EEEEELb0ELb0EEEvNS_9BwdParamsE --------------------------
	.section	.nv.constant0._ZN10layer_norm22ln_bwd_finalize_kernelINS_22Kernel_traits_finalizeILj8192EfffffjLb0ELj1024ELj4ENS_18Kernel_traits_baseILj8192EfffffjLj1024EEEEELb0ELb0EEEvNS_9BwdParamsE,"a",@progbits
	.sectionflags	@""
	.align	4
.nv.constant0._ZN10layer_norm22ln_bwd_finalize_kernelINS_22Kernel_traits_finalizeILj8192EfffffjLb0ELj1024ELj4ENS_18Kernel_traits_baseILj8192EfffffjLj1024EEEEELb0ELb0EEEvNS_9BwdParamsE:
	.zero		824


//--------------------- .nv.constant0._ZN10layer_norm40ln_parallel_residual_bwd_finalize_kernelINS_22Kernel_traits_finalizeILj8192EfffffjLb0ELj1024ELj4ENS_18Kernel_traits_baseILj8192EfffffjLj1024EEEEELb0EEEvNS_9BwdParamsE --------------------------
	.section	.nv.constant0._ZN10layer_norm40ln_parallel_residual_bwd_finalize_kernelINS_22Kernel_traits_finalizeILj8192EfffffjLb0ELj1024ELj4ENS_18Kernel_traits_baseILj8192EfffffjLj1024EEEEELb0EEEvNS_9BwdParamsE,"a",@progbits
	.sectionflags	@""
	.align	4
.nv.constant0._ZN10layer_norm40ln_parallel_residual_bwd_finalize_kernelINS_22Kernel_traits_finalizeILj8192EfffffjLb0ELj1024ELj4ENS_18Kernel_traits_baseILj8192EfffffjLj1024EEEEELb0EEEvNS_9BwdParamsE:
	.zero		824


//--------------------- .nv.constant0._ZN10layer_norm31ln_parallel_residual_bwd_kernelINS_13Kernel_traitsIfffffjLj8192ELj1ELj1ELj8ELj16ENS_18Kernel_traits_baseILj8192EfffffjLj256EEEEELb1ELb1ELb0EEEvNS_9BwdParamsE --------------------------
	.section	.nv.constant0._ZN10layer_norm31ln_parallel_residual_bwd_kernelINS_13Kernel_traitsIfffffjLj8192ELj1ELj1ELj8ELj16ENS_18Kernel_traits_baseILj8192EfffffjLj256EEEEELb1ELb1ELb0EEEvNS_9BwdParamsE,"a",@progbits
	.sectionflags	@""
	.align	4
.nv.constant0._ZN10layer_norm31ln_parallel_residual_bwd_kernelINS_13Kernel_traitsIfffffjLj8192ELj1ELj1ELj8ELj16ENS_18Kernel_traits_baseILj8192EfffffjLj256EEEEELb1ELb1ELb0EEEvNS_9BwdParamsE:
	.zero		824


//--------------------- .nv.constant0._ZN10layer_norm22ln_bwd_finalize_kernelINS_22Kernel_traits_finalizeILj8192EfffffjLb0ELj1024ELj4ENS_18Kernel_traits_baseILj8192EfffffjLj1024EEEEELb0ELb1EEEvNS_9BwdParamsE --------------------------
	.section	.nv.constant0._ZN10layer_norm22ln_bwd_finalize_kernelINS_22Kernel_traits_finalizeILj8192EfffffjLb0ELj1024ELj4ENS_18Kernel_traits_baseILj8192EfffffjLj1024EEEEELb0ELb1EEEvNS_9BwdParamsE,"a",@progbits
	.sectionflags	@""
	.align	4
.nv.constant0._ZN10layer_norm22ln_bwd_finalize_kernelINS_22Kernel_traits_finalizeILj8192EfffffjLb0ELj1024ELj4ENS_18Kernel_traits_baseILj8192EfffffjLj1024EEEEELb0ELb1EEEvNS_9BwdParamsE:
	.zero		824


//--------------------- .nv.constant0._ZN10layer_norm40ln_parallel_residual_bwd_finalize_kernelINS_22Kernel_traits_finalizeILj8192EfffffjLb0ELj1024ELj4ENS_18Kernel_traits_baseILj8192EfffffjLj1024EEEEELb1EEEvNS_9BwdParamsE --------------------------
	.section	.nv.constant0._ZN10layer_norm40ln_parallel_residual_bwd_finalize_kernelINS_22Kernel_traits_finalizeILj8192EfffffjLb0ELj1024ELj4ENS_18Kernel_traits_baseILj8192EfffffjLj1024EEEEELb1EEEvNS_9BwdParamsE,"a",@progbits
	.sectionflags	@""
	.align	4
.nv.constant0._ZN10layer_norm40ln_parallel_residual_bwd_finalize_kernelINS_22Kernel_traits_finalizeILj8192EfffffjLb0ELj1024ELj4ENS_18Kernel_traits_baseILj8192EfffffjLj1024EEEEELb1EEEvNS_9BwdParamsE:
	.zero		824


//--------------------- .nv.constant0._ZN10layer_norm31ln_parallel_residual_bwd_kernelINS_13Kernel_traitsIfffffjLj8192ELj1ELj1ELj8ELj16ENS_18Kernel_traits_baseILj8192EfffffjLj256EEEEELb1ELb1ELb1EEEvNS_9BwdParamsE --------------------------
	.section	.nv.constant0._ZN10layer_norm31ln_parallel_residual_bwd_kernelINS_13Kernel_traitsIfffffjLj8192ELj1ELj1ELj8ELj16ENS_18Kernel_traits_baseILj8192EfffffjLj256EEEEELb1ELb1ELb1EEEvNS_9BwdParamsE,"a",@progbits
	.sectionflags	@""
	.align	4
.nv.constant0._ZN10layer_norm31ln_parallel_residual_bwd_kernelINS_13Kernel_traitsIfffffjLj8192ELj1ELj1ELj8ELj16ENS_18Kernel_traits_baseILj8192EfffffjLj256EEEEELb1ELb1ELb1EEEvNS_9BwdParamsE:
	.zero		824


//--------------------- SYMBOLS --------------------------

	.type		.nv.reservedSmem.offset0,@object
	.size		.nv.reservedSmem.offset0,0x4
